	.target	sm_90a

	.elftype	@"ET_EXEC"


//--------------------- .note.nv.tkinfo           --------------------------
	.section	.note.nv.tkinfo,"",@"SHT_NOTE"
	.sectionflags	@"SHF_NOTE_NV_TKINFO"
	.tkinfo
        /*0018*/ 	.word	0x00000002
        /*0030*/ 	.string	""
        /*0030*/ 	.string	"ptxas"
        /*0030*/ 	.string	"Cuda compilation tools, release 13.0, V13.0.88"
        /*0030*/ 	.string	"Build cuda_13.0.r13.0/compiler.36424714_0"
        /*0030*/ 	.string	"-arch sm_90a -m 64 "



//--------------------- .note.nv.cuinfo           --------------------------
	.section	.note.nv.cuinfo,"",@"SHT_NOTE"
	.sectionflags	@"SHF_NOTE_NV_CUINFO"
        /*0018*/ 	.short	0x0002
        /*001a*/ 	.short	0x005a
        /*001c*/ 	.short	0x0082
	.zero		2


//--------------------- .nv.info                  --------------------------
	.section	.nv.info,"",@"SHT_CUDA_INFO"
	.align	4


	//----- nvinfo : EIATTR_REGCOUNT
	.align		4
        /*0000*/ 	.byte	0x04, 0x2f
        /*0002*/ 	.short	(.L_12 - .L_11)
	.align		4
.L_11:
        /*0004*/ 	.word	index@(_ZN5flash16flash_fwd_kernelI23Flash_fwd_kernel_traitsILi96ELi64ELi64ELi4ELb0ELb0EN7cutlass10bfloat16_tE19Flash_kernel_traitsILi96ELi64ELi64ELi4ES3_EELb0ELb1ELb0ELb1ELb0ELb0ELb1ELb0EEEvNS_16Flash_fwd_paramsE)
        /*0008*/ 	.word	0x000000a8


	//----- nvinfo : EIATTR_FRAME_SIZE
	.align		4
.L_12:
        /*000c*/ 	.byte	0x04, 0x11
        /*000e*/ 	.short	(.L_14 - .L_13)
	.align		4
.L_13:
        /*0010*/ 	.word	index@(_ZN5flash16flash_fwd_kernelI23Flash_fwd_kernel_traitsILi96ELi64ELi64ELi4ELb0ELb0EN7cutlass10bfloat16_tE19Flash_kernel_traitsILi96ELi64ELi64ELi4ES3_EELb0ELb1ELb0ELb1ELb0ELb0ELb1ELb0EEEvNS_16Flash_fwd_paramsE)
        /*0014*/ 	.word	0x00000000


	//----- nvinfo : EIATTR_REGCOUNT
	.align		4
.L_14:
        /*0018*/ 	.byte	0x04, 0x2f
        /*001a*/ 	.short	(.L_16 - .L_15)
	.align		4
.L_15:
        /*001c*/ 	.word	index@(_ZN5flash16flash_fwd_kernelI23Flash_fwd_kernel_traitsILi96ELi64ELi64ELi4ELb0ELb0EN7cutlass10bfloat16_tE19Flash_kernel_traitsILi96ELi64ELi64ELi4ES3_EELb1ELb1ELb0ELb1ELb0ELb0ELb0ELb1EEEvNS_16Flash_fwd_paramsE)
        /*0020*/ 	.word	0x000000ce


	//----- nvinfo : EIATTR_FRAME_SIZE
	.align		4
.L_16:
        /*0024*/ 	.byte	0x04, 0x11
        /*0026*/ 	.short	(.L_18 - .L_17)
	.align		4
.L_17:
        /*0028*/ 	.word	index@(_ZN5flash16flash_fwd_kernelI23Flash_fwd_kernel_traitsILi96ELi64ELi64ELi4ELb0ELb0EN7cutlass10bfloat16_tE19Flash_kernel_traitsILi96ELi64ELi64ELi4ES3_EELb1ELb1ELb0ELb1ELb0ELb0ELb0ELb1EEEvNS_16Flash_fwd_paramsE)
        /*002c*/ 	.word	0x00000000


	//----- nvinfo : EIATTR_REGCOUNT
	.align		4
.L_18:
        /*0030*/ 	.byte	0x04, 0x2f
        /*0032*/ 	.short	(.L_20 - .L_19)
	.align		4
.L_19:
        /*0034*/ 	.word	index@(_ZN5flash16flash_fwd_kernelI23Flash_fwd_kernel_traitsILi96ELi64ELi64ELi4ELb0ELb0EN7cutlass10bfloat16_tE19Flash_kernel_traitsILi96ELi64ELi64ELi4ES3_EELb0ELb1ELb0ELb0ELb0ELb0ELb1ELb0EEEvNS_16Flash_fwd_paramsE)
        /*0038*/ 	.word	0x000000a8


	//----- nvinfo : EIATTR_FRAME_SIZE
	.align		4
.L_20:
        /*003c*/ 	.byte	0x04, 0x11
        /*003e*/ 	.short	(.L_22 - .L_21)
	.align		4
.L_21:
        /*0040*/ 	.word	index@(_ZN5flash16flash_fwd_kernelI23Flash_fwd_kernel_traitsILi96ELi64ELi64ELi4ELb0ELb0EN7cutlass10bfloat16_tE19Flash_kernel_traitsILi96ELi64ELi64ELi4ES3_EELb0ELb1ELb0ELb0ELb0ELb0ELb1ELb0EEEvNS_16Flash_fwd_paramsE)
        /*0044*/ 	.word	0x00000000


	//----- nvinfo : EIATTR_REGCOUNT
	.align		4
.L_22:
        /*0048*/ 	.byte	0x04, 0x2f
        /*004a*/ 	.short	(.L_24 - .L_23)
	.align		4
.L_23:
        /*004c*/ 	.word	index@(_ZN5flash16flash_fwd_kernelI23Flash_fwd_kernel_traitsILi96ELi64ELi64ELi4ELb0ELb0EN7cutlass10bfloat16_tE19Flash_kernel_traitsILi96ELi64ELi64ELi4ES3_EELb1ELb1ELb0ELb0ELb0ELb0ELb0ELb1EEEvNS_16Flash_fwd_paramsE)
        /*0050*/ 	.word	0x000000ce


	//----- nvinfo : EIATTR_FRAME_SIZE
	.align		4
.L_24:
        /*0054*/ 	.byte	0x04, 0x11
        /*0056*/ 	.short	(.L_26 - .L_25)
	.align		4
.L_25:
        /*0058*/ 	.word	index@(_ZN5flash16flash_fwd_kernelI23Flash_fwd_kernel_traitsILi96ELi64ELi64ELi4ELb0ELb0EN7cutlass10bfloat16_tE19Flash_kernel_traitsILi96ELi64ELi64ELi4ES3_EELb1ELb1ELb0ELb0ELb0ELb0ELb0ELb1EEEvNS_16Flash_fwd_paramsE)
        /*005c*/ 	.word	0x00000000


	//----- nvinfo : EIATTR_REGCOUNT
	.align		4
.L_26:
        /*0060*/ 	.byte	0x04, 0x2f
        /*0062*/ 	.short	(.L_28 - .L_27)
	.align		4
.L_27:
        /*0064*/ 	.word	index@(_ZN5flash16flash_fwd_kernelI23Flash_fwd_kernel_traitsILi96ELi64ELi64ELi4ELb0ELb0EN7cutlass10bfloat16_tE19Flash_kernel_traitsILi96ELi64ELi64ELi4ES3_EELb1ELb1ELb0ELb1ELb0ELb0ELb0ELb0EEEvNS_16Flash_fwd_paramsE)
        /*0068*/ 	.word	0x000000a2


	//----- nvinfo : EIATTR_FRAME_SIZE
	.align		4
.L_28:
        /*006c*/ 	.byte	0x04, 0x11
        /*006e*/ 	.short	(.L_30 - .L_29)
	.align		4
.L_29:
        /*0070*/ 	.word	index@(_ZN5flash16flash_fwd_kernelI23Flash_fwd_kernel_traitsILi96ELi64ELi64ELi4ELb0ELb0EN7cutlass10bfloat16_tE19Flash_kernel_traitsILi96ELi64ELi64ELi4ES3_EELb1ELb1ELb0ELb1ELb0ELb0ELb0ELb0EEEvNS_16Flash_fwd_paramsE)
        /*0074*/ 	.word	0x00000000


	//----- nvinfo : EIATTR_REGCOUNT
	.align		4
.L_30:
        /*0078*/ 	.byte	0x04, 0x2f
        /*007a*/ 	.short	(.L_32 - .L_31)
	.align		4
.L_31:
        /*007c*/ 	.word	index@(_ZN5flash16flash_fwd_kernelI23Flash_fwd_kernel_traitsILi96ELi64ELi64ELi4ELb0ELb0EN7cutlass10bfloat16_tE19Flash_kernel_traitsILi96ELi64ELi64ELi4ES3_EELb0ELb1ELb0ELb0ELb0ELb1ELb1ELb0EEEvNS_16Flash_fwd_paramsE)
        /*0080*/ 	.word	0x000000a8


	//----- nvinfo : EIATTR_FRAME_SIZE
	.align		4
.L_32:
        /*0084*/ 	.byte	0x04, 0x11
        /*0086*/ 	.short	(.L_34 - .L_33)
	.align		4
.L_33:
        /*0088*/ 	.word	index@(_ZN5flash16flash_fwd_kernelI23Flash_fwd_kernel_traitsILi96ELi64ELi64ELi4ELb0ELb0EN7cutlass10bfloat16_tE19Flash_kernel_traitsILi96ELi64ELi64ELi4ES3_EELb0ELb1ELb0ELb0ELb0ELb1ELb1ELb0EEEvNS_16Flash_fwd_paramsE)
        /*008c*/ 	.word	0x00000000


	//----- nvinfo : EIATTR_REGCOUNT
	.align		4
.L_34:
        /*0090*/ 	.byte	0x04, 0x2f
        /*0092*/ 	.short	(.L_36 - .L_35)
	.align		4
.L_35:
        /*0094*/ 	.word	index@(_ZN5flash16flash_fwd_kernelI23Flash_fwd_kernel_traitsILi96ELi64ELi64ELi4ELb0ELb0EN7cutlass10bfloat16_tE19Flash_kernel_traitsILi96ELi64ELi64ELi4ES3_EELb1ELb1ELb0ELb0ELb0ELb1ELb0ELb0EEEvNS_16Flash_fwd_paramsE)
        /*0098*/ 	.word	0x0000009c


	//----- nvinfo : EIATTR_FRAME_SIZE
	.align		4
.L_36:
        /*009c*/ 	.byte	0x04, 0x11
        /*009e*/ 	.short	(.L_38 - .L_37)
	.align		4
.L_37:
        /*00a0*/ 	.word	index@(_ZN5flash16flash_fwd_kernelI23Flash_fwd_kernel_traitsILi96ELi64ELi64ELi4ELb0ELb0EN7cutlass10bfloat16_tE19Flash_kernel_traitsILi96ELi64ELi64ELi4ES3_EELb1ELb1ELb0ELb0ELb0ELb1ELb0ELb0EEEvNS_16Flash_fwd_paramsE)
        /*00a4*/ 	.word	0x00000000


	//----- nvinfo : EIATTR_REGCOUNT
	.align		4
.L_38:
        /*00a8*/ 	.byte	0x04, 0x2f
        /*00aa*/ 	.short	(.L_40 - .L_39)
	.align		4
.L_39:
        /*00ac*/ 	.word	index@(_ZN5flash16flash_fwd_kernelI23Flash_fwd_kernel_traitsILi96ELi64ELi64ELi4ELb0ELb0EN7cutlass10bfloat16_tE19Flash_kernel_traitsILi96ELi64ELi64ELi4ES3_EELb0ELb1ELb0ELb0ELb1ELb1ELb1ELb0EEEvNS_16Flash_fwd_paramsE)
        /*00b0*/ 	.word	0x000000a8


	//----- nvinfo : EIATTR_FRAME_SIZE
	.align		4
.L_40:
        /*00b4*/ 	.byte	0x04, 0x11
        /*00b6*/ 	.short	(.L_42 - .L_41)
	.align		4
.L_41:
        /*00b8*/ 	.word	index@(_ZN5flash16flash_fwd_kernelI23Flash_fwd_kernel_traitsILi96ELi64ELi64ELi4ELb0ELb0EN7cutlass10bfloat16_tE19Flash_kernel_traitsILi96ELi64ELi64ELi4ES3_EELb0ELb1ELb0ELb0ELb1ELb1ELb1ELb0EEEvNS_16Flash_fwd_paramsE)
        /*00bc*/ 	.word	0x00000000


	//----- nvinfo : EIATTR_REGCOUNT
	.align		4
.L_42:
        /*00c0*/ 	.byte	0x04, 0x2f
        /*00c2*/ 	.short	(.L_44 - .L_43)
	.align		4
.L_43:
        /*00c4*/ 	.word	index@(_ZN5flash16flash_fwd_kernelI23Flash_fwd_kernel_traitsILi96ELi64ELi64ELi4ELb0ELb0EN7cutlass10bfloat16_tE19Flash_kernel_traitsILi96ELi64ELi64ELi4ES3_EELb1ELb1ELb0ELb0ELb1ELb1ELb0ELb0EEEvNS_16Flash_fwd_paramsE)
        /*00c8*/ 	.word	0x00000092


	//----- nvinfo : EIATTR_FRAME_SIZE
	.align		4
.L_44:
        /*00cc*/ 	.byte	0x04, 0x11
        /*00ce*/ 	.short	(.L_46 - .L_45)
	.align		4
.L_45:
        /*00d0*/ 	.word	index@(_ZN5flash16flash_fwd_kernelI23Flash_fwd_kernel_traitsILi96ELi64ELi64ELi4ELb0ELb0EN7cutlass10bfloat16_tE19Flash_kernel_traitsILi96ELi64ELi64ELi4ES3_EELb1ELb1ELb0ELb0ELb1ELb1ELb0ELb0EEEvNS_16Flash_fwd_paramsE)
        /*00d4*/ 	.word	0x00000000


	//----- nvinfo : EIATTR_REGCOUNT
	.align		4
.L_46:
        /*00d8*/ 	.byte	0x04, 0x2f
        /*00da*/ 	.short	(.L_48 - .L_47)
	.align		4
.L_47:
        /*00dc*/ 	.word	index@(_ZN5flash16flash_fwd_kernelI23Flash_fwd_kernel_traitsILi96ELi64ELi64ELi4ELb0ELb0EN7cutlass10bfloat16_tE19Flash_kernel_traitsILi96ELi64ELi64ELi4ES3_EELb1ELb1ELb0ELb0ELb0ELb0ELb0ELb0EEEvNS_16Flash_fwd_paramsE)
        /*00e0*/ 	.word	0x000000a2


	//----- nvinfo : EIATTR_FRAME_SIZE
	.align		4
.L_48:
        /*00e4*/ 	.byte	0x04, 0x11
        /*00e6*/ 	.short	(.L_50 - .L_49)
	.align		4
.L_49:
        /*00e8*/ 	.word	index@(_ZN5flash16flash_fwd_kernelI23Flash_fwd_kernel_traitsILi96ELi64ELi64ELi4ELb0ELb0EN7cutlass10bfloat16_tE19Flash_kernel_traitsILi96ELi64ELi64ELi4ES3_EELb1ELb1ELb0ELb0ELb0ELb0ELb0ELb0EEEvNS_16Flash_fwd_paramsE)
        /*00ec*/ 	.word	0x00000000


	//----- nvinfo : EIATTR_REGCOUNT
	.align		4
.L_50:
        /*00f0*/ 	.byte	0x04, 0x2f
        /*00f2*/ 	.short	(.L_52 - .L_51)
	.align		4
.L_51:
        /*00f4*/ 	.word	index@(_ZN5flash16flash_fwd_kernelI23Flash_fwd_kernel_traitsILi96ELi128ELi64ELi4ELb0ELb0EN7cutlass10bfloat16_tE19Flash_kernel_traitsILi96ELi128ELi64ELi4ES3_EELb0ELb1ELb0ELb1ELb0ELb0ELb1ELb0EEEvNS_16Flash_fwd_paramsE)
        /*00f8*/ 	.word	0x000000ff


	//----- nvinfo : EIATTR_FRAME_SIZE
	.align		4
.L_52:
        /*00fc*/ 	.byte	0x04, 0x11
        /*00fe*/ 	.short	(.L_54 - .L_53)
	.align		4
.L_53:
        /*0100*/ 	.word	index@(_ZN5flash16flash_fwd_kernelI23Flash_fwd_kernel_traitsILi96ELi128ELi64ELi4ELb0ELb0EN7cutlass10bfloat16_tE19Flash_kernel_traitsILi96ELi128ELi64ELi4ES3_EELb0ELb1ELb0ELb1ELb0ELb0ELb1ELb0EEEvNS_16Flash_fwd_paramsE)
        /*0104*/ 	.word	0x00000048


	//----- nvinfo : EIATTR_REGCOUNT
	.align		4
.L_54:
        /*0108*/ 	.byte	0x04, 0x2f
        /*010a*/ 	.short	(.L_56 - .L_55)
	.align		4
.L_55:
        /*010c*/ 	.word	index@(_ZN5flash16flash_fwd_kernelI23Flash_fwd_kernel_traitsILi96ELi128ELi64ELi4ELb0ELb0EN7cutlass10bfloat16_tE19Flash_kernel_traitsILi96ELi128ELi64ELi4ES3_EELb1ELb1ELb0ELb1ELb0ELb0ELb0ELb1EEEvNS_16Flash_fwd_paramsE)
        /*0110*/ 	.word	0x000000ff


	//----- nvinfo : EIATTR_FRAME_SIZE
	.align		4
.L_56:
        /*0114*/ 	.byte	0x04, 0x11
        /*0116*/ 	.short	(.L_58 - .L_57)
	.align		4
.L_57:
        /*0118*/ 	.word	index@($_ZN5flash16flash_fwd_kernelI23Flash_fwd_kernel_traitsILi96ELi128ELi64ELi4ELb0ELb0EN7cutlass10bfloat16_tE19Flash_kernel_traitsILi96ELi128ELi64ELi4ES3_EELb1ELb1ELb0ELb1ELb0ELb0ELb0ELb1EEEvNS_16Flash_fwd_paramsE$_ZN5flash22compute_attn_1rowblockI23Flash_fwd_kernel_traitsILi96ELi128ELi64ELi4ELb0ELb0EN7cutlass10bfloat16_tE19Flash_kernel_traitsILi96ELi128ELi64ELi4ES3_EELb1ELb1ELb0ELb1ELb0ELb0ELb0ELb1ENS_16Flash_fwd_paramsEEEvRKT8_iii)
        /*011c*/ 	.word	0x00000270


	//----- nvinfo : EIATTR_FRAME_SIZE
	.align		4
.L_58:
        /*0120*/ 	.byte	0x04, 0x11
        /*0122*/ 	.short	(.L_60 - .L_59)
	.align		4
.L_59:
        /*0124*/ 	.word	index@(_ZN5flash16flash_fwd_kernelI23Flash_fwd_kernel_traitsILi96ELi128ELi64ELi4ELb0ELb0EN7cutlass10bfloat16_tE19Flash_kernel_traitsILi96ELi128ELi64ELi4ES3_EELb1ELb1ELb0ELb1ELb0ELb0ELb0ELb1EEEvNS_16Flash_fwd_paramsE)
        /*0128*/ 	.word	0x00000270


	//----- nvinfo : EIATTR_REGCOUNT
	.align		4
.L_60:
        /*012c*/ 	.byte	0x04, 0x2f
        /*012e*/ 	.short	(.L_62 - .L_61)
	.align		4
.L_61:
        /*0130*/ 	.word	index@(_ZN5flash16flash_fwd_kernelI23Flash_fwd_kernel_traitsILi96ELi128ELi64ELi4ELb0ELb0EN7cutlass10bfloat16_tE19Flash_kernel_traitsILi96ELi128ELi64ELi4ES3_EELb0ELb1ELb0ELb0ELb0ELb0ELb1ELb0EEEvNS_16Flash_fwd_paramsE)
        /*0134*/ 	.word	0x000000ff


	//----- nvinfo : EIATTR_FRAME_SIZE
	.align		4
.L_62:
        /*0138*/ 	.byte	0x04, 0x11
        /*013a*/ 	.short	(.L_64 - .L_63)
	.align		4
.L_63:
        /*013c*/ 	.word	index@(_ZN5flash16flash_fwd_kernelI23Flash_fwd_kernel_traitsILi96ELi128ELi64ELi4ELb0ELb0EN7cutlass10bfloat16_tE19Flash_kernel_traitsILi96ELi128ELi64ELi4ES3_EELb0ELb1ELb0ELb0ELb0ELb0ELb1ELb0EEEvNS_16Flash_fwd_paramsE)
        /*0140*/ 	.word	0x00000048


	//----- nvinfo : EIATTR_REGCOUNT
	.align		4
.L_64:
        /*0144*/ 	.byte	0x04, 0x2f
        /*0146*/ 	.short	(.L_66 - .L_65)
	.align		4
.L_65:
        /*0148*/ 	.word	index@(_ZN5flash16flash_fwd_kernelI23Flash_fwd_kernel_traitsILi96ELi128ELi64ELi4ELb0ELb0EN7cutlass10bfloat16_tE19Flash_kernel_traitsILi96ELi128ELi64ELi4ES3_EELb1ELb1ELb0ELb0ELb0ELb0ELb0ELb1EEEvNS_16Flash_fwd_paramsE)
        /*014c*/ 	.word	0x000000ff


	//----- nvinfo : EIATTR_FRAME_SIZE
	.align		4
.L_66:
        /*0150*/ 	.byte	0x04, 0x11
        /*0152*/ 	.short	(.L_68 - .L_67)
	.align		4
.L_67:
        /*0154*/ 	.word	index@(_ZN5flash16flash_fwd_kernelI23Flash_fwd_kernel_traitsILi96ELi128ELi64ELi4ELb0ELb0EN7cutlass10bfloat16_tE19Flash_kernel_traitsILi96ELi128ELi64ELi4ES3_EELb1ELb1ELb0ELb0ELb0ELb0ELb0ELb1EEEvNS_16Flash_fwd_paramsE)
        /*0158*/ 	.word	0x00000268


	//----- nvinfo : EIATTR_REGCOUNT
	.align		4
.L_68:
        /*015c*/ 	.byte	0x04, 0x2f
        /*015e*/ 	.short	(.L_70 - .L_69)
	.align		4
.L_69:
        /*0160*/ 	.word	index@(_ZN5flash16flash_fwd_kernelI23Flash_fwd_kernel_traitsILi96ELi128ELi64ELi4ELb0ELb0EN7cutlass10bfloat16_tE19Flash_kernel_traitsILi96ELi128ELi64ELi4ES3_EELb1ELb1ELb0ELb1ELb0ELb0ELb0ELb0EEEvNS_16Flash_fwd_paramsE)
        /*0164*/ 	.word	0x000000ff


	//----- nvinfo : EIATTR_FRAME_SIZE
	.align		4
.L_70:
        /*0168*/ 	.byte	0x04, 0x11
        /*016a*/ 	.short	(.L_72 - .L_71)
	.align		4
.L_71:
        /*016c*/ 	.word	index@(_ZN5flash16flash_fwd_kernelI23Flash_fwd_kernel_traitsILi96ELi128ELi64ELi4ELb0ELb0EN7cutlass10bfloat16_tE19Flash_kernel_traitsILi96ELi128ELi64ELi4ES3_EELb1ELb1ELb0ELb1ELb0ELb0ELb0ELb0EEEvNS_16Flash_fwd_paramsE)
        /*0170*/ 	.word	0x00000048


	//----- nvinfo : EIATTR_REGCOUNT
	.align		4
.L_72:
        /*0174*/ 	.byte	0x04, 0x2f
        /*0176*/ 	.short	(.L_74 - .L_73)
	.align		4
.L_73:
        /*0178*/ 	.word	index@(_ZN5flash16flash_fwd_kernelI23Flash_fwd_kernel_traitsILi96ELi128ELi64ELi4ELb0ELb0EN7cutlass10bfloat16_tE19Flash_kernel_traitsILi96ELi128ELi64ELi4ES3_EELb0ELb1ELb0ELb0ELb0ELb1ELb1ELb0EEEvNS_16Flash_fwd_paramsE)
        /*017c*/ 	.word	0x000000ff


	//----- nvinfo : EIATTR_FRAME_SIZE
	.align		4
.L_74:
        /*0180*/ 	.byte	0x04, 0x11
        /*0182*/ 	.short	(.L_76 - .L_75)
	.align		4
.L_75:
        /*0184*/ 	.word	index@(_ZN5flash16flash_fwd_kernelI23Flash_fwd_kernel_traitsILi96ELi128ELi64ELi4ELb0ELb0EN7cutlass10bfloat16_tE19Flash_kernel_traitsILi96ELi128ELi64ELi4ES3_EELb0ELb1ELb0ELb0ELb0ELb1ELb1ELb0EEEvNS_16Flash_fwd_paramsE)
        /*0188*/ 	.word	0x00000088


	//----- nvinfo : EIATTR_REGCOUNT
	.align		4
.L_76:
        /*018c*/ 	.byte	0x04, 0x2f
        /*018e*/ 	.short	(.L_78 - .L_77)
	.align		4
.L_77:
        /*0190*/ 	.word	index@(_ZN5flash16flash_fwd_kernelI23Flash_fwd_kernel_traitsILi96ELi128ELi64ELi4ELb0ELb0EN7cutlass10bfloat16_tE19Flash_kernel_traitsILi96ELi128ELi64ELi4ES3_EELb1ELb1ELb0ELb0ELb0ELb1ELb0ELb0EEEvNS_16Flash_fwd_paramsE)
        /*0194*/ 	.word	0x000000ff


	//----- nvinfo : EIATTR_FRAME_SIZE
	.align		4
.L_78:
        /*0198*/ 	.byte	0x04, 0x11
        /*019a*/ 	.short	(.L_80 - .L_79)
	.align		4
.L_79:
        /*019c*/ 	.word	index@(_ZN5flash16flash_fwd_kernelI23Flash_fwd_kernel_traitsILi96ELi128ELi64ELi4ELb0ELb0EN7cutlass10bfloat16_tE19Flash_kernel_traitsILi96ELi128ELi64ELi4ES3_EELb1ELb1ELb0ELb0ELb0ELb1ELb0ELb0EEEvNS_16Flash_fwd_paramsE)
        /*01a0*/ 	.word	0x00000010


	//----- nvinfo : EIATTR_REGCOUNT
	.align		4
.L_80:
        /*01a4*/ 	.byte	0x04, 0x2f
        /*01a6*/ 	.short	(.L_82 - .L_81)
	.align		4
.L_81:
        /*01a8*/ 	.word	index@(_ZN5flash16flash_fwd_kernelI23Flash_fwd_kernel_traitsILi96ELi128ELi64ELi4ELb0ELb0EN7cutlass10bfloat16_tE19Flash_kernel_traitsILi96ELi128ELi64ELi4ES3_EELb0ELb1ELb0ELb0ELb1ELb1ELb1ELb0EEEvNS_16Flash_fwd_paramsE)
        /*01ac*/ 	.word	0x000000ff


	//----- nvinfo : EIATTR_FRAME_SIZE
	.align		4
.L_82:
        /*01b0*/ 	.byte	0x04, 0x11
        /*01b2*/ 	.short	(.L_84 - .L_83)
	.align		4
.L_83:
        /*01b4*/ 	.word	index@(_ZN5flash16flash_fwd_kernelI23Flash_fwd_kernel_traitsILi96ELi128ELi64ELi4ELb0ELb0EN7cutlass10bfloat16_tE19Flash_kernel_traitsILi96ELi128ELi64ELi4ES3_EELb0ELb1ELb0ELb0ELb1ELb1ELb1ELb0EEEvNS_16Flash_fwd_paramsE)
        /*01b8*/ 	.word	0x00000070


	//----- nvinfo : EIATTR_REGCOUNT
	.align		4
.L_84:
        /*01bc*/ 	.byte	0x04, 0x2f
        /*01be*/ 	.short	(.L_86 - .L_85)
	.align		4
.L_85:
        /*01c0*/ 	.word	index@(_ZN5flash16flash_fwd_kernelI23Flash_fwd_kernel_traitsILi96ELi128ELi64ELi4ELb0ELb0EN7cutlass10bfloat16_tE19Flash_kernel_traitsILi96ELi128ELi64ELi4ES3_EELb1ELb1ELb0ELb0ELb1ELb1ELb0ELb0EEEvNS_16Flash_fwd_paramsE)
        /*01c4*/ 	.word	0x000000ff


	//----- nvinfo : EIATTR_FRAME_SIZE
	.align		4
.L_86:
        /*01c8*/ 	.byte	0x04, 0x11
        /*01ca*/ 	.short	(.L_88 - .L_87)
	.align		4
.L_87:
        /*01cc*/ 	.word	index@(_ZN5flash16flash_fwd_kernelI23Flash_fwd_kernel_traitsILi96ELi128ELi64ELi4ELb0ELb0EN7cutlass10bfloat16_tE19Flash_kernel_traitsILi96ELi128ELi64ELi4ES3_EELb1ELb1ELb0ELb0ELb1ELb1ELb0ELb0EEEvNS_16Flash_fwd_paramsE)
        /*01d0*/ 	.word	0x00000000


	//----- nvinfo : EIATTR_REGCOUNT
	.align		4
.L_88:
        /*01d4*/ 	.byte	0x04, 0x2f
        /*01d6*/ 	.short	(.L_90 - .L_89)
	.align		4
.L_89:
        /*01d8*/ 	.word	index@(_ZN5flash16flash_fwd_kernelI23Flash_fwd_kernel_traitsILi96ELi128ELi64ELi4ELb0ELb0EN7cutlass10bfloat16_tE19Flash_kernel_traitsILi96ELi128ELi64ELi4ES3_EELb1ELb1ELb0ELb0ELb0ELb0ELb0ELb0EEEvNS_16Flash_fwd_paramsE)
        /*01dc*/ 	.word	0x000000ff


	//----- nvinfo : EIATTR_FRAME_SIZE
	.align		4
.L_90:
        /*01e0*/ 	.byte	0x04, 0x11
        /*01e2*/ 	.short	(.L_92 - .L_91)
	.align		4
.L_91:
        /*01e4*/ 	.word	index@(_ZN5flash16flash_fwd_kernelI23Flash_fwd_kernel_traitsILi96ELi128ELi64ELi4ELb0ELb0EN7cutlass10bfloat16_tE19Flash_kernel_traitsILi96ELi128ELi64ELi4ES3_EELb1ELb1ELb0ELb0ELb0ELb0ELb0ELb0EEEvNS_16Flash_fwd_paramsE)
        /*01e8*/ 	.word	0x00000038


	//----- nvinfo : EIATTR_REGCOUNT
	.align		4
.L_92:
        /*01ec*/ 	.byte	0x04, 0x2f
        /*01ee*/ 	.short	(.L_94 - .L_93)
	.align		4
.L_93:
        /*01f0*/ 	.word	index@(_ZN5flash16flash_fwd_kernelI23Flash_fwd_kernel_traitsILi96ELi64ELi64ELi4ELb0ELb0EN7cutlass10bfloat16_tE19Flash_kernel_traitsILi96ELi64ELi64ELi4ES3_EELb0ELb1ELb0ELb1ELb0ELb0ELb0ELb0EEEvNS_16Flash_fwd_paramsE)
        /*01f4*/ 	.word	0x000000a4


	//----- nvinfo : EIATTR_FRAME_SIZE
	.align		4
.L_94:
        /*01f8*/ 	.byte	0x04, 0x11
        /*01fa*/ 	.short	(.L_96 - .L_95)
	.align		4
.L_95:
        /*01fc*/ 	.word	index@(_ZN5flash16flash_fwd_kernelI23Flash_fwd_kernel_traitsILi96ELi64ELi64ELi4ELb0ELb0EN7cutlass10bfloat16_tE19Flash_kernel_traitsILi96ELi64ELi64ELi4ES3_EELb0ELb1ELb0ELb1ELb0ELb0ELb0ELb0EEEvNS_16Flash_fwd_paramsE)
        /*0200*/ 	.word	0x00000000


	//----- nvinfo : EIATTR_REGCOUNT
	.align		4
.L_96:
        /*0204*/ 	.byte	0x04, 0x2f
        /*0206*/ 	.short	(.L_98 - .L_97)
	.align		4
.L_97:
        /*0208*/ 	.word	index@(_ZN5flash16flash_fwd_kernelI23Flash_fwd_kernel_traitsILi96ELi64ELi64ELi4ELb0ELb0EN7cutlass10bfloat16_tE19Flash_kernel_traitsILi96ELi64ELi64ELi4ES3_EELb0ELb1ELb0ELb0ELb0ELb0ELb0ELb0EEEvNS_16Flash_fwd_paramsE)
        /*020c*/ 	.word	0x000000a2


	//----- nvinfo : EIATTR_FRAME_SIZE
	.align		4
.L_98:
        /*0210*/ 	.byte	0x04, 0x11
        /*0212*/ 	.short	(.L_100 - .L_99)
	.align		4
.L_99:
        /*0214*/ 	.word	index@(_ZN5flash16flash_fwd_kernelI23Flash_fwd_kernel_traitsILi96ELi64ELi64ELi4ELb0ELb0EN7cutlass10bfloat16_tE19Flash_kernel_traitsILi96ELi64ELi64ELi4ES3_EELb0ELb1ELb0ELb0ELb0ELb0ELb0ELb0EEEvNS_16Flash_fwd_paramsE)
        /*0218*/ 	.word	0x00000000


	//----- nvinfo : EIATTR_REGCOUNT
	.align		4
.L_100:
        /*021c*/ 	.byte	0x04, 0x2f
        /*021e*/ 	.short	(.L_102 - .L_101)
	.align		4
.L_101:
        /*0220*/ 	.word	index@(_ZN5flash16flash_fwd_kernelI23Flash_fwd_kernel_traitsILi96ELi64ELi64ELi4ELb0ELb0EN7cutlass10bfloat16_tE19Flash_kernel_traitsILi96ELi64ELi64ELi4ES3_EELb0ELb1ELb0ELb0ELb0ELb1ELb0ELb0EEEvNS_16Flash_fwd_paramsE)
        /*0224*/ 	.word	0x00000097


	//----- nvinfo : EIATTR_FRAME_SIZE
	.align		4
.L_102:
        /*0228*/ 	.byte	0x04, 0x11
        /*022a*/ 	.short	(.L_104 - .L_103)
	.align		4
.L_103:
        /*022c*/ 	.word	index@(_ZN5flash16flash_fwd_kernelI23Flash_fwd_kernel_traitsILi96ELi64ELi64ELi4ELb0ELb0EN7cutlass10bfloat16_tE19Flash_kernel_traitsILi96ELi64ELi64ELi4ES3_EELb0ELb1ELb0ELb0ELb0ELb1ELb0ELb0EEEvNS_16Flash_fwd_paramsE)
        /*0230*/ 	.word	0x00000000


	//----- nvinfo : EIATTR_REGCOUNT
	.align		4
.L_104:
        /*0234*/ 	.byte	0x04, 0x2f
        /*0236*/ 	.short	(.L_106 - .L_105)
	.align		4
.L_105:
        /*0238*/ 	.word	index@(_ZN5flash16flash_fwd_kernelI23Flash_fwd_kernel_traitsILi96ELi64ELi64ELi4ELb0ELb0EN7cutlass10bfloat16_tE19Flash_kernel_traitsILi96ELi64ELi64ELi4ES3_EELb0ELb1ELb0ELb0ELb1ELb1ELb0ELb0EEEvNS_16Flash_fwd_paramsE)
        /*023c*/ 	.word	0x00000096


	//----- nvinfo : EIATTR_FRAME_SIZE
	.align		4
.L_106:
        /*0240*/ 	.byte	0x04, 0x11
        /*0242*/ 	.short	(.L_108 - .L_107)
	.align		4
.L_107:
        /*0244*/ 	.word	index@(_ZN5flash16flash_fwd_kernelI23Flash_fwd_kernel_traitsILi96ELi64ELi64ELi4ELb0ELb0EN7cutlass10bfloat16_tE19Flash_kernel_traitsILi96ELi64ELi64ELi4ES3_EELb0ELb1ELb0ELb0ELb1ELb1ELb0ELb0EEEvNS_16Flash_fwd_paramsE)
        /*0248*/ 	.word	0x00000000


	//----- nvinfo : EIATTR_REGCOUNT
	.align		4
.L_108:
        /*024c*/ 	.byte	0x04, 0x2f
        /*024e*/ 	.short	(.L_110 - .L_109)
	.align		4
.L_109:
        /*0250*/ 	.word	index@(_ZN5flash16flash_fwd_kernelI23Flash_fwd_kernel_traitsILi96ELi128ELi64ELi4ELb0ELb0EN7cutlass10bfloat16_tE19Flash_kernel_traitsILi96ELi128ELi64ELi4ES3_EELb0ELb1ELb0ELb1ELb0ELb0ELb0ELb0EEEvNS_16Flash_fwd_paramsE)
        /*0254*/ 	.word	0x000000ff


	//----- nvinfo : EIATTR_FRAME_SIZE
	.align		4
.L_110:
        /*0258*/ 	.byte	0x04, 0x11
        /*025a*/ 	.short	(.L_112 - .L_111)
	.align		4
.L_111:
        /*025c*/ 	.word	index@(_ZN5flash16flash_fwd_kernelI23Flash_fwd_kernel_traitsILi96ELi128ELi64ELi4ELb0ELb0EN7cutlass10bfloat16_tE19Flash_kernel_traitsILi96ELi128ELi64ELi4ES3_EELb0ELb1ELb0ELb1ELb0ELb0ELb0ELb0EEEvNS_16Flash_fwd_paramsE)
        /*0260*/ 	.word	0x00000000


	//----- nvinfo : EIATTR_REGCOUNT
	.align		4
.L_112:
        /*0264*/ 	.byte	0x04, 0x2f
        /*0266*/ 	.short	(.L_114 - .L_113)
	.align		4
.L_113:
        /*0268*/ 	.word	index@(_ZN5flash16flash_fwd_kernelI23Flash_fwd_kernel_traitsILi96ELi128ELi64ELi4ELb0ELb0EN7cutlass10bfloat16_tE19Flash_kernel_traitsILi96ELi128ELi64ELi4ES3_EELb0ELb1ELb0ELb0ELb0ELb0ELb0ELb0EEEvNS_16Flash_fwd_paramsE)
        /*026c*/ 	.word	0x000000ff


	//----- nvinfo : EIATTR_FRAME_SIZE
	.align		4
.L_114:
        /*0270*/ 	.byte	0x04, 0x11
        /*0272*/ 	.short	(.L_116 - .L_115)
	.align		4
.L_115:
        /*0274*/ 	.word	index@(_ZN5flash16flash_fwd_kernelI23Flash_fwd_kernel_traitsILi96ELi128ELi64ELi4ELb0ELb0EN7cutlass10bfloat16_tE19Flash_kernel_traitsILi96ELi128ELi64ELi4ES3_EELb0ELb1ELb0ELb0ELb0ELb0ELb0ELb0EEEvNS_16Flash_fwd_paramsE)
        /*0278*/ 	.word	0x00000000


	//----- nvinfo : EIATTR_REGCOUNT
	.align		4
.L_116:
        /*027c*/ 	.byte	0x04, 0x2f
        /*027e*/ 	.short	(.L_118 - .L_117)
	.align		4
.L_117:
        /*0280*/ 	.word	index@(_ZN5flash16flash_fwd_kernelI23Flash_fwd_kernel_traitsILi96ELi128ELi64ELi4ELb0ELb0EN7cutlass10bfloat16_tE19Flash_kernel_traitsILi96ELi128ELi64ELi4ES3_EELb0ELb1ELb0ELb0ELb0ELb1ELb0ELb0EEEvNS_16Flash_fwd_paramsE)
        /*0284*/ 	.word	0x000000fe


	//----- nvinfo : EIATTR_FRAME_SIZE
	.align		4
.L_118:
        /*0288*/ 	.byte	0x04, 0x11
        /*028a*/ 	.short	(.L_120 - .L_119)
	.align		4
.L_119:
        /*028c*/ 	.word	index@(_ZN5flash16flash_fwd_kernelI23Flash_fwd_kernel_traitsILi96ELi128ELi64ELi4ELb0ELb0EN7cutlass10bfloat16_tE19Flash_kernel_traitsILi96ELi128ELi64ELi4ES3_EELb0ELb1ELb0ELb0ELb0ELb1ELb0ELb0EEEvNS_16Flash_fwd_paramsE)
        /*0290*/ 	.word	0x00000000


	//----- nvinfo : EIATTR_REGCOUNT
	.align		4
.L_120:
        /*0294*/ 	.byte	0x04, 0x2f
        /*0296*/ 	.short	(.L_122 - .L_121)
	.align		4
.L_121:
        /*0298*/ 	.word	index@(_ZN5flash16flash_fwd_kernelI23Flash_fwd_kernel_traitsILi96ELi128ELi64ELi4ELb0ELb0EN7cutlass10bfloat16_tE19Flash_kernel_traitsILi96ELi128ELi64ELi4ES3_EELb0ELb1ELb0ELb0ELb1ELb1ELb0ELb0EEEvNS_16Flash_fwd_paramsE)
        /*029c*/ 	.word	0x000000ff


	//----- nvinfo : EIATTR_FRAME_SIZE
	.align		4
.L_122:
        /*02a0*/ 	.byte	0x04, 0x11
        /*02a2*/ 	.short	(.L_124 - .L_123)
	.align		4
.L_123:
        /*02a4*/ 	.word	index@(_ZN5flash16flash_fwd_kernelI23Flash_fwd_kernel_traitsILi96ELi128ELi64ELi4ELb0ELb0EN7cutlass10bfloat16_tE19Flash_kernel_traitsILi96ELi128ELi64ELi4ES3_EELb0ELb1ELb0ELb0ELb1ELb1ELb0ELb0EEEvNS_16Flash_fwd_paramsE)
        /*02a8*/ 	.word	0x00000010


	//----- nvinfo : EIATTR_MIN_STACK_SIZE
	.align		4
.L_124:
        /*02ac*/ 	.byte	0x04, 0x12
        /*02ae*/ 	.short	(.L_126 - .L_125)
	.align		4
.L_125:
        /*02b0*/ 	.word	index@(_ZN5flash16flash_fwd_kernelI23Flash_fwd_kernel_traitsILi96ELi128ELi64ELi4ELb0ELb0EN7cutlass10bfloat16_tE19Flash_kernel_traitsILi96ELi128ELi64ELi4ES3_EELb0ELb1ELb0ELb0ELb1ELb1ELb0ELb0EEEvNS_16Flash_fwd_paramsE)
        /*02b4*/ 	.word	0x00000010


	//----- nvinfo : EIATTR_MIN_STACK_SIZE
	.align		4
.L_126:
        /*02b8*/ 	.byte	0x04, 0x12
        /*02ba*/ 	.short	(.L_128 - .L_127)
	.align		4
.L_127:
        /*02bc*/ 	.word	index@(_ZN5flash16flash_fwd_kernelI23Flash_fwd_kernel_traitsILi96ELi128ELi64ELi4ELb0ELb0EN7cutlass10bfloat16_tE19Flash_kernel_traitsILi96ELi128ELi64ELi4ES3_EELb0ELb1ELb0ELb0ELb0ELb1ELb0ELb0EEEvNS_16Flash_fwd_paramsE)
        /*02c0*/ 	.word	0x00000000


	//----- nvinfo : EIATTR_MIN_STACK_SIZE
	.align		4
.L_128:
        /*02c4*/ 	.byte	0x04, 0x12
        /*02c6*/ 	.short	(.L_130 - .L_129)
	.align		4
.L_129:
        /*02c8*/ 	.word	index@(_ZN5flash16flash_fwd_kernelI23Flash_fwd_kernel_traitsILi96ELi128ELi64ELi4ELb0ELb0EN7cutlass10bfloat16_tE19Flash_kernel_traitsILi96ELi128ELi64ELi4ES3_EELb0ELb1ELb0ELb0ELb0ELb0ELb0ELb0EEEvNS_16Flash_fwd_paramsE)
        /*02cc*/ 	.word	0x00000000


	//----- nvinfo : EIATTR_MIN_STACK_SIZE
	.align		4
.L_130:
        /*02d0*/ 	.byte	0x04, 0x12
        /*02d2*/ 	.short	(.L_132 - .L_131)
	.align		4
.L_131:
        /*02d4*/ 	.word	index@(_ZN5flash16flash_fwd_kernelI23Flash_fwd_kernel_traitsILi96ELi128ELi64ELi4ELb0ELb0EN7cutlass10bfloat16_tE19Flash_kernel_traitsILi96ELi128ELi64ELi4ES3_EELb0ELb1ELb0ELb1ELb0ELb0ELb0ELb0EEEvNS_16Flash_fwd_paramsE)
        /*02d8*/ 	.word	0x00000000


	//----- nvinfo : EIATTR_MIN_STACK_SIZE
	.align		4
.L_132:
        /*02dc*/ 	.byte	0x04, 0x12
        /*02de*/ 	.short	(.L_134 - .L_133)
	.align		4
.L_133:
        /*02e0*/ 	.word	index@(_ZN5flash16flash_fwd_kernelI23Flash_fwd_kernel_traitsILi96ELi64ELi64ELi4ELb0ELb0EN7cutlass10bfloat16_tE19Flash_kernel_traitsILi96ELi64ELi64ELi4ES3_EELb0ELb1ELb0ELb0ELb1ELb1ELb0ELb0EEEvNS_16Flash_fwd_paramsE)
        /*02e4*/ 	.word	0x00000000


	//----- nvinfo : EIATTR_MIN_STACK_SIZE
	.align		4
.L_134:
        /*02e8*/ 	.byte	0x04, 0x12
        /*02ea*/ 	.short	(.L_136 - .L_135)
	.align		4
.L_135:
        /*02ec*/ 	.word	index@(_ZN5flash16flash_fwd_kernelI23Flash_fwd_kernel_traitsILi96ELi64ELi64ELi4ELb0ELb0EN7cutlass10bfloat16_tE19Flash_kernel_traitsILi96ELi64ELi64ELi4ES3_EELb0ELb1ELb0ELb0ELb0ELb1ELb0ELb0EEEvNS_16Flash_fwd_paramsE)
        /*02f0*/ 	.word	0x00000000


	//----- nvinfo : EIATTR_MIN_STACK_SIZE
	.align		4
.L_136:
        /*02f4*/ 	.byte	0x04, 0x12
        /*02f6*/ 	.short	(.L_138 - .L_137)
	.align		4
.L_137:
        /*02f8*/ 	.word	index@(_ZN5flash16flash_fwd_kernelI23Flash_fwd_kernel_traitsILi96ELi64ELi64ELi4ELb0ELb0EN7cutlass10bfloat16_tE19Flash_kernel_traitsILi96ELi64ELi64ELi4ES3_EELb0ELb1ELb0ELb0ELb0ELb0ELb0ELb0EEEvNS_16Flash_fwd_paramsE)
        /*02fc*/ 	.word	0x00000000


	//----- nvinfo : EIATTR_MIN_STACK_SIZE
	.align		4
.L_138:
        /*0300*/ 	.byte	0x04, 0x12
        /*0302*/ 	.short	(.L_140 - .L_139)
	.align		4
.L_139:
        /*0304*/ 	.word	index@(_ZN5flash16flash_fwd_kernelI23Flash_fwd_kernel_traitsILi96ELi64ELi64ELi4ELb0ELb0EN7cutlass10bfloat16_tE19Flash_kernel_traitsILi96ELi64ELi64ELi4ES3_EELb0ELb1ELb0ELb1ELb0ELb0ELb0ELb0EEEvNS_16Flash_fwd_paramsE)
        /*0308*/ 	.word	0x00000000


	//----- nvinfo : EIATTR_MIN_STACK_SIZE
	.align		4
.L_140:
        /*030c*/ 	.byte	0x04, 0x12
        /*030e*/ 	.short	(.L_142 - .L_141)
	.align		4
.L_141:
        /*0310*/ 	.word	index@(_ZN5flash16flash_fwd_kernelI23Flash_fwd_kernel_traitsILi96ELi128ELi64ELi4ELb0ELb0EN7cutlass10bfloat16_tE19Flash_kernel_traitsILi96ELi128ELi64ELi4ES3_EELb1ELb1ELb0ELb0ELb0ELb0ELb0ELb0EEEvNS_16Flash_fwd_paramsE)
        /*0314*/ 	.word	0x00000038


	//----- nvinfo : EIATTR_MIN_STACK_SIZE
	.align		4
.L_142:
        /*0318*/ 	.byte	0x04, 0x12
        /*031a*/ 	.short	(.L_144 - .L_143)
	.align		4
.L_143:
        /*031c*/ 	.word	index@(_ZN5flash16flash_fwd_kernelI23Flash_fwd_kernel_traitsILi96ELi128ELi64ELi4ELb0ELb0EN7cutlass10bfloat16_tE19Flash_kernel_traitsILi96ELi128ELi64ELi4ES3_EELb1ELb1ELb0ELb0ELb1ELb1ELb0ELb0EEEvNS_16Flash_fwd_paramsE)
        /*0320*/ 	.word	0x00000000


	//----- nvinfo : EIATTR_MIN_STACK_SIZE
	.align		4
.L_144:
        /*0324*/ 	.byte	0x04, 0x12
        /*0326*/ 	.short	(.L_146 - .L_145)
	.align		4
.L_145:
        /*0328*/ 	.word	index@(_ZN5flash16flash_fwd_kernelI23Flash_fwd_kernel_traitsILi96ELi128ELi64ELi4ELb0ELb0EN7cutlass10bfloat16_tE19Flash_kernel_traitsILi96ELi128ELi64ELi4ES3_EELb0ELb1ELb0ELb0ELb1ELb1ELb1ELb0EEEvNS_16Flash_fwd_paramsE)
        /*032c*/ 	.word	0x00000070


	//----- nvinfo : EIATTR_MIN_STACK_SIZE
	.align		4
.L_146:
        /*0330*/ 	.byte	0x04, 0x12
        /*0332*/ 	.short	(.L_148 - .L_147)
	.align		4
.L_147:
        /*0334*/ 	.word	index@(_ZN5flash16flash_fwd_kernelI23Flash_fwd_kernel_traitsILi96ELi128ELi64ELi4ELb0ELb0EN7cutlass10bfloat16_tE19Flash_kernel_traitsILi96ELi128ELi64ELi4ES3_EELb1ELb1ELb0ELb0ELb0ELb1ELb0ELb0EEEvNS_16Flash_fwd_paramsE)
        /*0338*/ 	.word	0x00000010


	//----- nvinfo : EIATTR_MIN_STACK_SIZE
	.align		4
.L_148:
        /*033c*/ 	.byte	0x04, 0x12
        /*033e*/ 	.short	(.L_150 - .L_149)
	.align		4
.L_149:
        /*0340*/ 	.word	index@(_ZN5flash16flash_fwd_kernelI23Flash_fwd_kernel_traitsILi96ELi128ELi64ELi4ELb0ELb0EN7cutlass10bfloat16_tE19Flash_kernel_traitsILi96ELi128ELi64ELi4ES3_EELb0ELb1ELb0ELb0ELb0ELb1ELb1ELb0EEEvNS_16Flash_fwd_paramsE)
        /*0344*/ 	.word	0x00000088


	//----- nvinfo : EIATTR_MIN_STACK_SIZE
	.align		4
.L_150:
        /*0348*/ 	.byte	0x04, 0x12
        /*034a*/ 	.short	(.L_152 - .L_151)
	.align		4
.L_151:
        /*034c*/ 	.word	index@(_ZN5flash16flash_fwd_kernelI23Flash_fwd_kernel_traitsILi96ELi128ELi64ELi4ELb0ELb0EN7cutlass10bfloat16_tE19Flash_kernel_traitsILi96ELi128ELi64ELi4ES3_EELb1ELb1ELb0ELb1ELb0ELb0ELb0ELb0EEEvNS_16Flash_fwd_paramsE)
        /*0350*/ 	.word	0x00000048


	//----- nvinfo : EIATTR_MIN_STACK_SIZE
	.align		4
.L_152:
        /*0354*/ 	.byte	0x04, 0x12
        /*0356*/ 	.short	(.L_154 - .L_153)
	.align		4
.L_153:
        /*0358*/ 	.word	index@(_ZN5flash16flash_fwd_kernelI23Flash_fwd_kernel_traitsILi96ELi128ELi64ELi4ELb0ELb0EN7cutlass10bfloat16_tE19Flash_kernel_traitsILi96ELi128ELi64ELi4ES3_EELb1ELb1ELb0ELb0ELb0ELb0ELb0ELb1EEEvNS_16Flash_fwd_paramsE)
        /*035c*/ 	.word	0x00000268


	//----- nvinfo : EIATTR_MIN_STACK_SIZE
	.align		4
.L_154:
        /*0360*/ 	.byte	0x04, 0x12
        /*0362*/ 	.short	(.L_156 - .L_155)
	.align		4
.L_155:
        /*0364*/ 	.word	index@(_ZN5flash16flash_fwd_kernelI23Flash_fwd_kernel_traitsILi96ELi128ELi64ELi4ELb0ELb0EN7cutlass10bfloat16_tE19Flash_kernel_traitsILi96ELi128ELi64ELi4ES3_EELb0ELb1ELb0ELb0ELb0ELb0ELb1ELb0EEEvNS_16Flash_fwd_paramsE)
        /*0368*/ 	.word	0x00000048


	//----- nvinfo : EIATTR_MIN_STACK_SIZE
	.align		4
.L_156:
        /*036c*/ 	.byte	0x04, 0x12
        /*036e*/ 	.short	(.L_158 - .L_157)
	.align		4
.L_157:
        /*0370*/ 	.word	index@(_ZN5flash16flash_fwd_kernelI23Flash_fwd_kernel_traitsILi96ELi128ELi64ELi4ELb0ELb0EN7cutlass10bfloat16_tE19Flash_kernel_traitsILi96ELi128ELi64ELi4ES3_EELb1ELb1ELb0ELb1ELb0ELb0ELb0ELb1EEEvNS_16Flash_fwd_paramsE)
        /*0374*/ 	.word	0x00000270


	//----- nvinfo : EIATTR_MIN_STACK_SIZE
	.align		4
.L_158:
        /*0378*/ 	.byte	0x04, 0x12
        /*037a*/ 	.short	(.L_160 - .L_159)
	.align		4
.L_159:
        /*037c*/ 	.word	index@(_ZN5flash16flash_fwd_kernelI23Flash_fwd_kernel_traitsILi96ELi128ELi64ELi4ELb0ELb0EN7cutlass10bfloat16_tE19Flash_kernel_traitsILi96ELi128ELi64ELi4ES3_EELb0ELb1ELb0ELb1ELb0ELb0ELb1ELb0EEEvNS_16Flash_fwd_paramsE)
        /*0380*/ 	.word	0x00000048


	//----- nvinfo : EIATTR_MIN_STACK_SIZE
	.align		4
.L_160:
        /*0384*/ 	.byte	0x04, 0x12
        /*0386*/ 	.short	(.L_162 - .L_161)
	.align		4
.L_161:
        /*0388*/ 	.word	index@(_ZN5flash16flash_fwd_kernelI23Flash_fwd_kernel_traitsILi96ELi64ELi64ELi4ELb0ELb0EN7cutlass10bfloat16_tE19Flash_kernel_traitsILi96ELi64ELi64ELi4ES3_EELb1ELb1ELb0ELb0ELb0ELb0ELb0ELb0EEEvNS_16Flash_fwd_paramsE)
        /*038c*/ 	.word	0x00000000


	//----- nvinfo : EIATTR_MIN_STACK_SIZE
	.align		4
.L_162:
        /*0390*/ 	.byte	0x04, 0x12
        /*0392*/ 	.short	(.L_164 - .L_163)
	.align		4
.L_163:
        /*0394*/ 	.word	index@(_ZN5flash16flash_fwd_kernelI23Flash_fwd_kernel_traitsILi96ELi64ELi64ELi4ELb0ELb0EN7cutlass10bfloat16_tE19Flash_kernel_traitsILi96ELi64ELi64ELi4ES3_EELb1ELb1ELb0ELb0ELb1ELb1ELb0ELb0EEEvNS_16Flash_fwd_paramsE)
        /*0398*/ 	.word	0x00000000


	//----- nvinfo : EIATTR_MIN_STACK_SIZE
	.align		4
.L_164:
        /*039c*/ 	.byte	0x04, 0x12
        /*039e*/ 	.short	(.L_166 - .L_165)
	.align		4
.L_165:
        /*03a0*/ 	.word	index@(_ZN5flash16flash_fwd_kernelI23Flash_fwd_kernel_traitsILi96ELi64ELi64ELi4ELb0ELb0EN7cutlass10bfloat16_tE19Flash_kernel_traitsILi96ELi64ELi64ELi4ES3_EELb0ELb1ELb0ELb0ELb1ELb1ELb1ELb0EEEvNS_16Flash_fwd_paramsE)
        /*03a4*/ 	.word	0x00000000


	//----- nvinfo : EIATTR_MIN_STACK_SIZE
	.align		4
.L_166:
        /*03a8*/ 	.byte	0x04, 0x12
        /*03aa*/ 	.short	(.L_168 - .L_167)
	.align		4
.L_167:
        /*03ac*/ 	.word	index@(_ZN5flash16flash_fwd_kernelI23Flash_fwd_kernel_traitsILi96ELi64ELi64ELi4ELb0ELb0EN7cutlass10bfloat16_tE19Flash_kernel_traitsILi96ELi64ELi64ELi4ES3_EELb1ELb1ELb0ELb0ELb0ELb1ELb0ELb0EEEvNS_16Flash_fwd_paramsE)
        /*03b0*/ 	.word	0x00000000


	//----- nvinfo : EIATTR_MIN_STACK_SIZE
	.align		4
.L_168:
        /*03b4*/ 	.byte	0x04, 0x12
        /*03b6*/ 	.short	(.L_170 - .L_169)
	.align		4
.L_169:
        /*03b8*/ 	.word	index@(_ZN5flash16flash_fwd_kernelI23Flash_fwd_kernel_traitsILi96ELi64ELi64ELi4ELb0ELb0EN7cutlass10bfloat16_tE19Flash_kernel_traitsILi96ELi64ELi64ELi4ES3_EELb0ELb1ELb0ELb0ELb0ELb1ELb1ELb0EEEvNS_16Flash_fwd_paramsE)
        /*03bc*/ 	.word	0x00000000


	//----- nvinfo : EIATTR_MIN_STACK_SIZE
	.align		4
.L_170:
        /*03c0*/ 	.byte	0x04, 0x12
        /*03c2*/ 	.short	(.L_172 - .L_171)
	.align		4
.L_171:
        /*03c4*/ 	.word	index@(_ZN5flash16flash_fwd_kernelI23Flash_fwd_kernel_traitsILi96ELi64ELi64ELi4ELb0ELb0EN7cutlass10bfloat16_tE19Flash_kernel_traitsILi96ELi64ELi64ELi4ES3_EELb1ELb1ELb0ELb1ELb0ELb0ELb0ELb0EEEvNS_16Flash_fwd_paramsE)
        /*03c8*/ 	.word	0x00000000


	//----- nvinfo : EIATTR_MIN_STACK_SIZE
	.align		4
.L_172:
        /*03cc*/ 	.byte	0x04, 0x12
        /*03ce*/ 	.short	(.L_174 - .L_173)
	.align		4
.L_173:
        /*03d0*/ 	.word	index@(_ZN5flash16flash_fwd_kernelI23Flash_fwd_kernel_traitsILi96ELi64ELi64ELi4ELb0ELb0EN7cutlass10bfloat16_tE19Flash_kernel_traitsILi96ELi64ELi64ELi4ES3_EELb1ELb1ELb0ELb0ELb0ELb0ELb0ELb1EEEvNS_16Flash_fwd_paramsE)
        /*03d4*/ 	.word	0x00000000


	//----- nvinfo : EIATTR_MIN_STACK_SIZE
	.align		4
.L_174:
        /*03d8*/ 	.byte	0x04, 0x12
        /*03da*/ 	.short	(.L_176 - .L_175)
	.align		4
.L_175:
        /*03dc*/ 	.word	index@(_ZN5flash16flash_fwd_kernelI23Flash_fwd_kernel_traitsILi96ELi64ELi64ELi4ELb0ELb0EN7cutlass10bfloat16_tE19Flash_kernel_traitsILi96ELi64ELi64ELi4ES3_EELb0ELb1ELb0ELb0ELb0ELb0ELb1ELb0EEEvNS_16Flash_fwd_paramsE)
        /*03e0*/ 	.word	0x00000000


	//----- nvinfo : EIATTR_MIN_STACK_SIZE
	.align		4
.L_176:
        /*03e4*/ 	.byte	0x04, 0x12
        /*03e6*/ 	.short	(.L_178 - .L_177)
	.align		4
.L_177:
        /*03e8*/ 	.word	index@(_ZN5flash16flash_fwd_kernelI23Flash_fwd_kernel_traitsILi96ELi64ELi64ELi4ELb0ELb0EN7cutlass10bfloat16_tE19Flash_kernel_traitsILi96ELi64ELi64ELi4ES3_EELb1ELb1ELb0ELb1ELb0ELb0ELb0ELb1EEEvNS_16Flash_fwd_paramsE)
        /*03ec*/ 	.word	0x00000000


	//----- nvinfo : EIATTR_MIN_STACK_SIZE
	.align		4
.L_178:
        /*03f0*/ 	.byte	0x04, 0x12
        /*03f2*/ 	.short	(.L_180 - .L_179)
	.align		4
.L_179:
        /*03f4*/ 	.word	index@(_ZN5flash16flash_fwd_kernelI23Flash_fwd_kernel_traitsILi96ELi64ELi64ELi4ELb0ELb0EN7cutlass10bfloat16_tE19Flash_kernel_traitsILi96ELi64ELi64ELi4ES3_EELb0ELb1ELb0ELb1ELb0ELb0ELb1ELb0EEEvNS_16Flash_fwd_paramsE)
        /*03f8*/ 	.word	0x00000000
.L_180:


//--------------------- .nv.compat                --------------------------
	.section	.nv.compat,"",@"SHT_CUDA_COMPAT_INFO"
	.align	4
        /*0000*/ 	.byte	0x02, 0x09, 0x01, 0x00, 0x02, 0x02, 0x01, 0x00, 0x02, 0x05, 0x05, 0x00, 0x03, 0x07, 0x01, 0x01
        /*0010*/ 	.byte	0x02, 0x03, 0x00, 0x00, 0x02, 0x06, 0x01, 0x00, 0x04, 0x0b, 0x08, 0x00, 0x00, 0x00, 0x00, 0x00
        /*0020*/ 	.byte	0x00, 0x00, 0x00, 0x00


//--------------------- .nv.info._ZN5flash16flash_fwd_kernelI23Flash_fwd_kernel_traitsILi96ELi128ELi64ELi4ELb0ELb0EN7cutlass10bfloat16_tE19Flash_kernel_traitsILi96ELi128ELi64ELi4ES3_EELb0ELb1ELb0ELb0ELb1ELb1ELb0ELb0EEEvNS_16Flash_fwd_paramsE --------------------------
	.section	.nv.info._ZN5flash16flash_fwd_kernelI23Flash_fwd_kernel_traitsILi96ELi128ELi64ELi4ELb0ELb0EN7cutlass10bfloat16_tE19Flash_kernel_traitsILi96ELi128ELi64ELi4ES3_EELb0ELb1ELb0ELb0ELb1ELb1ELb0ELb0EEEvNS_16Flash_fwd_paramsE,"",@"SHT_CUDA_INFO"
	.sectionflags	@""
	.align	4


	//----- nvinfo : EIATTR_CUDA_API_VERSION
	.align		4
        /*0000*/ 	.byte	0x04, 0x37
        /*0002*/ 	.short	(.L_182 - .L_181)
.L_181:
        /*0004*/ 	.word	0x00000082


	//----- nvinfo : EIATTR_KPARAM_INFO
	.align		4
.L_182:
        /*0008*/ 	.byte	0x04, 0x17
        /*000a*/ 	.short	(.L_184 - .L_183)
.L_183:
        /*000c*/ 	.word	0x00000000
        /*0010*/ 	.short	0x0000
        /*0012*/ 	.short	0x0000
        /*0014*/ 	.byte	0x00, 0xf0, 0x41, 0x07


	//----- nvinfo : EIATTR_SPARSE_MMA_MASK
	.align		4
.L_184:
        /*0018*/ 	.byte	0x03, 0x50
        /*001a*/ 	.short	0x0000


	//----- nvinfo : EIATTR_MAXREG_COUNT
	.align		4
        /*001c*/ 	.byte	0x03, 0x1b
        /*001e*/ 	.short	0x00ff


	//----- nvinfo : EIATTR_NUM_BARRIERS
	.align		4
        /*0020*/ 	.byte	0x02, 0x4c
        /*0022*/ 	.byte	0x01
	.zero		1


	//----- nvinfo : EIATTR_ANNOTATIONS
	.align		4
        /*0024*/ 	.byte	0x04, 0x55
        /*0026*/ 	.short	(.L_186 - .L_185)


	//   ....[0]....
.L_185:
        /*0028*/ 	.word	0x00000001
        /*002c*/ 	.byte	0xe0, 0x0f, 0x00, 0x00, 0x01, 0x00, 0x00, 0x00, 0x20, 0x10, 0x00, 0x00, 0x01, 0x00, 0x00, 0x00
        /*003c*/ 	.byte	0xc0, 0x77, 0x00, 0x00, 0x01, 0x00, 0x00, 0x00, 0x00, 0x78, 0x00, 0x00


	//----- nvinfo : EIATTR_MERCURY_ISA_VERSION
	.align		4
.L_186:
        /*0048*/ 	.byte	0x03, 0x5f
        /*004a*/ 	.short	0x0101


	//----- nvinfo : EIATTR_COOP_GROUP_MASK_REGIDS
	.align		4
        /*004c*/ 	.byte	0x04, 0x29
        /*004e*/ 	.short	(.L_188 - .L_187)


	//   ....[0]....
.L_187:
        /*0050*/ 	.word	0xffffffff


	//   ....[1]....
        /*0054*/ 	.word	0xffffffff


	//   ....[2]....
        /*0058*/ 	.word	0xffffffff


	//   ....[3]....
        /*005c*/ 	.word	0xffffffff


	//   ....[4]....
        /*0060*/ 	.word	0xffffffff


	//   ....[5]....
        /*0064*/ 	.word	0xffffffff


	//   ....[6]....
        /*0068*/ 	.word	0xffffffff


	//   ....[7]....
        /*006c*/ 	.word	0xffffffff


	//   ....[8]....
        /*0070*/ 	.word	0xffffffff


	//   ....[9]....
        /*0074*/ 	.word	0xffffffff


	//   ....[10]....
        /*0078*/ 	.word	0xffffffff


	//   ....[11]....
        /*007c*/ 	.word	0xffffffff


	//   ....[12]....
        /*0080*/ 	.word	0xffffffff


	//   ....[13]....
        /*0084*/ 	.word	0xffffffff


	//   ....[14]....
        /*0088*/ 	.word	0xffffffff


	//   ....[15]....
        /*008c*/ 	.word	0xffffffff


	//   ....[16]....
        /*0090*/ 	.word	0xffffffff


	//   ....[17]....
        /*0094*/ 	.word	0xffffffff


	//   ....[18]....
        /*0098*/ 	.word	0xffffffff


	//   ....[19]....
        /*009c*/ 	.word	0xffffffff


	//   ....[20]....
        /*00a0*/ 	.word	0xffffffff


	//   ....[21]....
        /*00a4*/ 	.word	0xffffffff


	//   ....[22]....
        /*00a8*/ 	.word	0xffffffff


	//   ....[23]....
        /*00ac*/ 	.word	0xffffffff


	//   ....[24]....
        /*00b0*/ 	.word	0xffffffff


	//   ....[25]....
        /*00b4*/ 	.word	0xffffffff


	//   ....[26]....
        /*00b8*/ 	.word	0xffffffff


	//   ....[27]....
        /*00bc*/ 	.word	0xffffffff


	//   ....[28]....
        /*00c0*/ 	.word	0xffffffff


	//   ....[29]....
        /*00c4*/ 	.word	0xffffffff


	//   ....[30]....
        /*00c8*/ 	.word	0xffffffff


	//   ....[31]....
        /*00cc*/ 	.word	0xffffffff


	//----- nvinfo : EIATTR_COOP_GROUP_INSTR_OFFSETS
	.align		4
.L_188:
        /*00d0*/ 	.byte	0x04, 0x28
        /*00d2*/ 	.short	(.L_190 - .L_189)


	//   ....[0]....
.L_189:
        /*00d4*/ 	.word	0x000024a0


	//   ....[1]....
        /*00d8*/ 	.word	0x000024d0


	//   ....[2]....
        /*00dc*/ 	.word	0x00002620


	//   ....[3]....
        /*00e0*/ 	.word	0x00002650


	//   ....[4]....
        /*00e4*/ 	.word	0x00002680


	//   ....[5]....
        /*00e8*/ 	.word	0x00002820


	//   ....[6]....
        /*00ec*/ 	.word	0x00002da0


	//   ....[7]....
        /*00f0*/ 	.word	0x00002f70


	//   ....[8]....
        /*00f4*/ 	.word	0x00005390


	//   ....[9]....
        /*00f8*/ 	.word	0x00005490


	//   ....[10]....
        /*00fc*/ 	.word	0x000058a0


	//   ....[11]....
        /*0100*/ 	.word	0x000058e0


	//   ....[12]....
        /*0104*/ 	.word	0x00005900


	//   ....[13]....
        /*0108*/ 	.word	0x000059c0


	//   ....[14]....
        /*010c*/ 	.word	0x00005a20


	//   ....[15]....
        /*0110*/ 	.word	0x00005a60


	//   ....[16]....
        /*0114*/ 	.word	0x00008780


	//   ....[17]....
        /*0118*/ 	.word	0x00008800


	//   ....[18]....
        /*011c*/ 	.word	0x00008830


	//   ....[19]....
        /*0120*/ 	.word	0x00008840


	//   ....[20]....
        /*0124*/ 	.word	0x00008860


	//   ....[21]....
        /*0128*/ 	.word	0x00008890


	//   ....[22]....
        /*012c*/ 	.word	0x000088b0


	//   ....[23]....
        /*0130*/ 	.word	0x000088c0


	//   ....[24]....
        /*0134*/ 	.word	0x0000a6e0


	//   ....[25]....
        /*0138*/ 	.word	0x0000a720


	//   ....[26]....
        /*013c*/ 	.word	0x0000a760


	//   ....[27]....
        /*0140*/ 	.word	0x0000a790


	//   ....[28]....
        /*0144*/ 	.word	0x0000a810


	//   ....[29]....
        /*0148*/ 	.word	0x0000a840


	//   ....[30]....
        /*014c*/ 	.word	0x0000a860


	//   ....[31]....
        /*0150*/ 	.word	0x0000a870


	//----- nvinfo : EIATTR_EXIT_INSTR_OFFSETS
	.align		4
.L_190:
        /*0154*/ 	.byte	0x04, 0x1c
        /*0156*/ 	.short	(.L_192 - .L_191)


	//   ....[0]....
.L_191:
        /*0158*/ 	.word	0x000001b0


	//   ....[1]....
        /*015c*/ 	.word	0x0000c070


	//   ....[2]....
        /*0160*/ 	.word	0x0000c7e0


	//   ....[3]....
        /*0164*/ 	.word	0x0000c870


	//----- nvinfo : EIATTR_CRS_STACK_SIZE
	.align		4
.L_192:
        /*0168*/ 	.byte	0x04, 0x1e
        /*016a*/ 	.short	(.L_194 - .L_193)
.L_193:
        /*016c*/ 	.word	0x00000000


	//----- nvinfo : EIATTR_CBANK_PARAM_SIZE
	.align		4
.L_194:
        /*0170*/ 	.byte	0x03, 0x19
        /*0172*/ 	.short	0x01d0


	//----- nvinfo : EIATTR_PARAM_CBANK
	.align		4
        /*0174*/ 	.byte	0x04, 0x0a
        /*0176*/ 	.short	(.L_196 - .L_195)
	.align		4
.L_195:
        /*0178*/ 	.word	index@(.nv.constant0._ZN5flash16flash_fwd_kernelI23Flash_fwd_kernel_traitsILi96ELi128ELi64ELi4ELb0ELb0EN7cutlass10bfloat16_tE19Flash_kernel_traitsILi96ELi128ELi64ELi4ES3_EELb0ELb1ELb0ELb0ELb1ELb1ELb0ELb0EEEvNS_16Flash_fwd_paramsE)
        /*017c*/ 	.short	0x0210
        /*017e*/ 	.short	0x01d0


	//----- nvinfo : EIATTR_SW_WAR
	.align		4
.L_196:
        /*0180*/ 	.byte	0x04, 0x36
        /*0182*/ 	.short	(.L_198 - .L_197)
.L_197:
        /*0184*/ 	.word	0x00000008
.L_198:


//--------------------- .nv.info._ZN5flash16flash_fwd_kernelI23Flash_fwd_kernel_traitsILi96ELi128ELi64ELi4ELb0ELb0EN7cutlass10bfloat16_tE19Flash_kernel_traitsILi96ELi128ELi64ELi4ES3_EELb0ELb1ELb0ELb0ELb0ELb1ELb0ELb0EEEvNS_16Flash_fwd_paramsE --------------------------
	.section	.nv.info._ZN5flash16flash_fwd_kernelI23Flash_fwd_kernel_traitsILi96ELi128ELi64ELi4ELb0ELb0EN7cutlass10bfloat16_tE19Flash_kernel_traitsILi96ELi128ELi64ELi4ES3_EELb0ELb1ELb0ELb0ELb0ELb1ELb0ELb0EEEvNS_16Flash_fwd_paramsE,"",@"SHT_CUDA_INFO"
	.sectionflags	@""
	.align	4


	//----- nvinfo : EIATTR_CUDA_API_VERSION
	.align		4
        /*0000*/ 	.byte	0x04, 0x37
        /*0002*/ 	.short	(.L_200 - .L_199)
.L_199:
        /*0004*/ 	.word	0x00000082


	//----- nvinfo : EIATTR_KPARAM_INFO
	.align		4
.L_200:
        /*0008*/ 	.byte	0x04, 0x17
        /*000a*/ 	.short	(.L_202 - .L_201)
.L_201:
        /*000c*/ 	.word	0x00000000
        /*0010*/ 	.short	0x0000
        /*0012*/ 	.short	0x0000
        /*0014*/ 	.byte	0x00, 0xf0, 0x41, 0x07


	//----- nvinfo : EIATTR_SPARSE_MMA_MASK
	.align		4
.L_202:
        /*0018*/ 	.byte	0x03, 0x50
        /*001a*/ 	.short	0x0000


	//----- nvinfo : EIATTR_MAXREG_COUNT
	.align		4
        /*001c*/ 	.byte	0x03, 0x1b
        /*001e*/ 	.short	0x00ff


	//----- nvinfo : EIATTR_NUM_BARRIERS
	.align		4
        /*0020*/ 	.byte	0x02, 0x4c
        /*0022*/ 	.byte	0x01
	.zero		1


	//----- nvinfo : EIATTR_MERCURY_ISA_VERSION
	.align		4
        /*0024*/ 	.byte	0x03, 0x5f
        /*0026*/ 	.short	0x0101


	//----- nvinfo : EIATTR_COOP_GROUP_MASK_REGIDS
	.align		4
        /*0028*/ 	.byte	0x04, 0x29
        /*002a*/ 	.short	(.L_204 - .L_203)


	//   ....[0]....
.L_203:
        /*002c*/ 	.word	0xffffffff


	//   ....[1]....
        /*0030*/ 	.word	0xffffffff


	//   ....[2]....
        /*0034*/ 	.word	0xffffffff


	//   ....[3]....
        /*0038*/ 	.word	0xffffffff


	//   ....[4]....
        /*003c*/ 	.word	0xffffffff


	//   ....[5]....
        /*0040*/ 	.word	0xffffffff


	//   ....[6]....
        /*0044*/ 	.word	0xffffffff


	//   ....[7]....
        /*0048*/ 	.word	0xffffffff


	//   ....[8]....
        /*004c*/ 	.word	0xffffffff


	//   ....[9]....
        /*0050*/ 	.word	0xffffffff


	//   ....[10]....
        /*0054*/ 	.word	0xffffffff


	//   ....[11]....
        /*0058*/ 	.word	0xffffffff


	//   ....[12]....
        /*005c*/ 	.word	0xffffffff


	//   ....[13]....
        /*0060*/ 	.word	0xffffffff


	//   ....[14]....
        /*0064*/ 	.word	0xffffffff


	//   ....[15]....
        /*0068*/ 	.word	0xffffffff


	//   ....[16]....
        /*006c*/ 	.word	0xffffffff


	//   ....[17]....
        /*0070*/ 	.word	0xffffffff


	//   ....[18]....
        /*0074*/ 	.word	0xffffffff


	//   ....[19]....
        /*0078*/ 	.word	0xffffffff


	//   ....[20]....
        /*007c*/ 	.word	0xffffffff


	//   ....[21]....
        /*0080*/ 	.word	0xffffffff


	//   ....[22]....
        /*0084*/ 	.word	0xffffffff


	//   ....[23]....
        /*0088*/ 	.word	0xffffffff


	//   ....[24]....
        /*008c*/ 	.word	0xffffffff


	//   ....[25]....
        /*0090*/ 	.word	0xffffffff


	//   ....[26]....
        /*0094*/ 	.word	0xffffffff


	//   ....[27]....
        /*0098*/ 	.word	0xffffffff


	//   ....[28]....
        /*009c*/ 	.word	0xffffffff


	//   ....[29]....
        /*00a0*/ 	.word	0xffffffff


	//   ....[30]....
        /*00a4*/ 	.word	0xffffffff


	//   ....[31]....
        /*00a8*/ 	.word	0xffffffff


	//   ....[32]....
        /*00ac*/ 	.word	0xffffffff


	//   ....[33]....
        /*00b0*/ 	.word	0xffffffff


	//   ....[34]....
        /*00b4*/ 	.word	0xffffffff


	//   ....[35]....
        /*00b8*/ 	.word	0xffffffff


	//   ....[36]....
        /*00bc*/ 	.word	0xffffffff


	//   ....[37]....
        /*00c0*/ 	.word	0xffffffff


	//   ....[38]....
        /*00c4*/ 	.word	0xffffffff


	//   ....[39]....
        /*00c8*/ 	.word	0xffffffff


	//----- nvinfo : EIATTR_COOP_GROUP_INSTR_OFFSETS
	.align		4
.L_204:
        /*00cc*/ 	.byte	0x04, 0x28
        /*00ce*/ 	.short	(.L_206 - .L_205)


	//   ....[0]....
.L_205:
        /*00d0*/ 	.word	0x00002e10


	//   ....[1]....
        /*00d4*/ 	.word	0x000030c0


	//   ....[2]....
        /*00d8*/ 	.word	0x00003180


	//   ....[3]....
        /*00dc*/ 	.word	0x000033f0


	//   ....[4]....
        /*00e0*/ 	.word	0x000034b0


	//   ....[5]....
        /*00e4*/ 	.word	0x000034f0


	//   ....[6]....
        /*00e8*/ 	.word	0x00003580


	//   ....[7]....
        /*00ec*/ 	.word	0x000036e0


	//   ....[8]....
        /*00f0*/ 	.word	0x00005ef0


	//   ....[9]....
        /*00f4*/ 	.word	0x000061e0


	//   ....[10]....
        /*00f8*/ 	.word	0x000062b0


	//   ....[11]....
        /*00fc*/ 	.word	0x00006450


	//   ....[12]....
        /*0100*/ 	.word	0x000064f0


	//   ....[13]....
        /*0104*/ 	.word	0x00006530


	//   ....[14]....
        /*0108*/ 	.word	0x000065d0


	//   ....[15]....
        /*010c*/ 	.word	0x00006680


	//   ....[16]....
        /*0110*/ 	.word	0x00009680


	//   ....[17]....
        /*0114*/ 	.word	0x00009a80


	//   ....[18]....
        /*0118*/ 	.word	0x00009c10


	//   ....[19]....
        /*011c*/ 	.word	0x00009c50


	//   ....[20]....
        /*0120*/ 	.word	0x00009c60


	//   ....[21]....
        /*0124*/ 	.word	0x00009c70


	//   ....[22]....
        /*0128*/ 	.word	0x00009c90


	//   ....[23]....
        /*012c*/ 	.word	0x00009d00


	//   ....[24]....
        /*0130*/ 	.word	0x0000ca60


	//   ....[25]....
        /*0134*/ 	.word	0x0000caf0


	//   ....[26]....
        /*0138*/ 	.word	0x0000cb10


	//   ....[27]....
        /*013c*/ 	.word	0x0000cb20


	//   ....[28]....
        /*0140*/ 	.word	0x0000cb40


	//   ....[29]....
        /*0144*/ 	.word	0x0000cb70


	//   ....[30]....
        /*0148*/ 	.word	0x0000cb90


	//   ....[31]....
        /*014c*/ 	.word	0x0000cba0


	//   ....[32]....
        /*0150*/ 	.word	0x0000e950


	//   ....[33]....
        /*0154*/ 	.word	0x0000e990


	//   ....[34]....
        /*0158*/ 	.word	0x0000e9d0


	//   ....[35]....
        /*015c*/ 	.word	0x0000ea00


	//   ....[36]....
        /*0160*/ 	.word	0x0000ea60


	//   ....[37]....
        /*0164*/ 	.word	0x0000ea70


	//   ....[38]....
        /*0168*/ 	.word	0x0000eab0


	//   ....[39]....
        /*016c*/ 	.word	0x0000ead0


	//----- nvinfo : EIATTR_EXIT_INSTR_OFFSETS
	.align		4
.L_206:
        /*0170*/ 	.byte	0x04, 0x1c
        /*0172*/ 	.short	(.L_208 - .L_207)


	//   ....[0]....
.L_207:
        /*0174*/ 	.word	0x000004b0


	//   ....[1]....
        /*0178*/ 	.word	0x00010650


	//   ....[2]....
        /*017c*/ 	.word	0x00010750


	//   ....[3]....
        /*0180*/ 	.word	0x00011250


	//   ....[4]....
        /*0184*/ 	.word	0x000112e0


	//----- nvinfo : EIATTR_CRS_STACK_SIZE
	.align		4
.L_208:
        /*0188*/ 	.byte	0x04, 0x1e
        /*018a*/ 	.short	(.L_210 - .L_209)
.L_209:
        /*018c*/ 	.word	0x00000000


	//----- nvinfo : EIATTR_CBANK_PARAM_SIZE
	.align		4
.L_210:
        /*0190*/ 	.byte	0x03, 0x19
        /*0192*/ 	.short	0x01d0


	//----- nvinfo : EIATTR_PARAM_CBANK
	.align		4
        /*0194*/ 	.byte	0x04, 0x0a
        /*0196*/ 	.short	(.L_212 - .L_211)
	.align		4
.L_211:
        /*0198*/ 	.word	index@(.nv.constant0._ZN5flash16flash_fwd_kernelI23Flash_fwd_kernel_traitsILi96ELi128ELi64ELi4ELb0ELb0EN7cutlass10bfloat16_tE19Flash_kernel_traitsILi96ELi128ELi64ELi4ES3_EELb0ELb1ELb0ELb0ELb0ELb1ELb0ELb0EEEvNS_16Flash_fwd_paramsE)
        /*019c*/ 	.short	0x0210
        /*019e*/ 	.short	0x01d0


	//----- nvinfo : EIATTR_SW_WAR
	.align		4
.L_212:
        /*01a0*/ 	.byte	0x04, 0x36
        /*01a2*/ 	.short	(.L_214 - .L_213)
.L_213:
        /*01a4*/ 	.word	0x00000008
.L_214:


//--------------------- .nv.info._ZN5flash16flash_fwd_kernelI23Flash_fwd_kernel_traitsILi96ELi128ELi64ELi4ELb0ELb0EN7cutlass10bfloat16_tE19Flash_kernel_traitsILi96ELi128ELi64ELi4ES3_EELb0ELb1ELb0ELb0ELb0ELb0ELb0ELb0EEEvNS_16Flash_fwd_paramsE --------------------------
	.section	.nv.info._ZN5flash16flash_fwd_kernelI23Flash_fwd_kernel_traitsILi96ELi128ELi64ELi4ELb0ELb0EN7cutlass10bfloat16_tE19Flash_kernel_traitsILi96ELi128ELi64ELi4ES3_EELb0ELb1ELb0ELb0ELb0ELb0ELb0ELb0EEEvNS_16Flash_fwd_paramsE,"",@"SHT_CUDA_INFO"
	.sectionflags	@""
	.align	4


	//----- nvinfo : EIATTR_CUDA_API_VERSION
	.align		4
        /*0000*/ 	.byte	0x04, 0x37
        /*0002*/ 	.short	(.L_216 - .L_215)
.L_215:
        /*0004*/ 	.word	0x00000082


	//----- nvinfo : EIATTR_KPARAM_INFO
	.align		4
.L_216:
        /*0008*/ 	.byte	0x04, 0x17
        /*000a*/ 	.short	(.L_218 - .L_217)
.L_217:
        /*000c*/ 	.word	0x00000000
        /*0010*/ 	.short	0x0000
        /*0012*/ 	.short	0x0000
        /*0014*/ 	.byte	0x00, 0xf0, 0x41, 0x07


	//----- nvinfo : EIATTR_SPARSE_MMA_MASK
	.align		4
.L_218:
        /*0018*/ 	.byte	0x03, 0x50
        /*001a*/ 	.short	0x0000


	//----- nvinfo : EIATTR_MAXREG_COUNT
	.align		4
        /*001c*/ 	.byte	0x03, 0x1b
        /*001e*/ 	.short	0x00ff


	//----- nvinfo : EIATTR_NUM_BARRIERS
	.align		4
        /*0020*/ 	.byte	0x02, 0x4c
        /*0022*/ 	.byte	0x01
	.zero		1


	//----- nvinfo : EIATTR_MERCURY_ISA_VERSION
	.align		4
        /*0024*/ 	.byte	0x03, 0x5f
        /*0026*/ 	.short	0x0101


	//----- nvinfo : EIATTR_COOP_GROUP_MASK_REGIDS
	.align		4
        /*0028*/ 	.byte	0x04, 0x29
        /*002a*/ 	.short	(.L_220 - .L_219)


	//   ....[0]....
.L_219:
        /*002c*/ 	.word	0xffffffff


	//   ....[1]....
        /*0030*/ 	.word	0xffffffff


	//   ....[2]....
        /*0034*/ 	.word	0xffffffff


	//   ....[3]....
        /*0038*/ 	.word	0xffffffff


	//   ....[4]....
        /*003c*/ 	.word	0xffffffff


	//   ....[5]....
        /*0040*/ 	.word	0xffffffff


	//   ....[6]....
        /*0044*/ 	.word	0xffffffff


	//   ....[7]....
        /*0048*/ 	.word	0xffffffff


	//   ....[8]....
        /*004c*/ 	.word	0xffffffff


	//   ....[9]....
        /*0050*/ 	.word	0xffffffff


	//   ....[10]....
        /*0054*/ 	.word	0xffffffff


	//   ....[11]....
        /*0058*/ 	.word	0xffffffff


	//   ....[12]....
        /*005c*/ 	.word	0xffffffff


	//   ....[13]....
        /*0060*/ 	.word	0xffffffff


	//   ....[14]....
        /*0064*/ 	.word	0xffffffff


	//   ....[15]....
        /*0068*/ 	.word	0xffffffff


	//   ....[16]....
        /*006c*/ 	.word	0xffffffff


	//   ....[17]....
        /*0070*/ 	.word	0xffffffff


	//   ....[18]....
        /*0074*/ 	.word	0xffffffff


	//   ....[19]....
        /*0078*/ 	.word	0xffffffff


	//   ....[20]....
        /*007c*/ 	.word	0xffffffff


	//   ....[21]....
        /*0080*/ 	.word	0xffffffff


	//   ....[22]....
        /*0084*/ 	.word	0xffffffff


	//   ....[23]....
        /*0088*/ 	.word	0xffffffff


	//   ....[24]....
        /*008c*/ 	.word	0xffffffff


	//   ....[25]....
        /*0090*/ 	.word	0xffffffff


	//   ....[26]....
        /*0094*/ 	.word	0xffffffff


	//   ....[27]....
        /*0098*/ 	.word	0xffffffff


	//   ....[28]....
        /*009c*/ 	.word	0xffffffff


	//   ....[29]....
        /*00a0*/ 	.word	0xffffffff


	//   ....[30]....
        /*00a4*/ 	.word	0xffffffff


	//   ....[31]....
        /*00a8*/ 	.word	0xffffffff


	//   ....[32]....
        /*00ac*/ 	.word	0xffffffff


	//   ....[33]....
        /*00b0*/ 	.word	0xffffffff


	//   ....[34]....
        /*00b4*/ 	.word	0xffffffff


	//   ....[35]....
        /*00b8*/ 	.word	0xffffffff


	//   ....[36]....
        /*00bc*/ 	.word	0xffffffff


	//   ....[37]....
        /*00c0*/ 	.word	0xffffffff


	//   ....[38]....
        /*00c4*/ 	.word	0xffffffff


	//   ....[39]....
        /*00c8*/ 	.word	0xffffffff


	//----- nvinfo : EIATTR_COOP_GROUP_INSTR_OFFSETS
	.align		4
.L_220:
        /*00cc*/ 	.byte	0x04, 0x28
        /*00ce*/ 	.short	(.L_222 - .L_221)


	//   ....[0]....
.L_221:
        /*00d0*/ 	.word	0x000040a0


	//   ....[1]....
        /*00d4*/ 	.word	0x000040d0


	//   ....[2]....
        /*00d8*/ 	.word	0x000041b0


	//   ....[3]....
        /*00dc*/ 	.word	0x000041d0


	//   ....[4]....
        /*00e0*/ 	.word	0x000041f0


	//   ....[5]....
        /*00e4*/ 	.word	0x00004290


	//   ....[6]....
        /*00e8*/ 	.word	0x00004430


	//   ....[7]....
        /*00ec*/ 	.word	0x00004610


	//   ....[8]....
        /*00f0*/ 	.word	0x00007560


	//   ....[9]....
        /*00f4*/ 	.word	0x00007660


	//   ....[10]....
        /*00f8*/ 	.word	0x00007740


	//   ....[11]....
        /*00fc*/ 	.word	0x000077e0


	//   ....[12]....
        /*0100*/ 	.word	0x00007870


	//   ....[13]....
        /*0104*/ 	.word	0x00007920


	//   ....[14]....
        /*0108*/ 	.word	0x00007930


	//   ....[15]....
        /*010c*/ 	.word	0x00007960


	//   ....[16]....
        /*0110*/ 	.word	0x0000b320


	//   ....[17]....
        /*0114*/ 	.word	0x0000b3a0


	//   ....[18]....
        /*0118*/ 	.word	0x0000b450


	//   ....[19]....
        /*011c*/ 	.word	0x0000b480


	//   ....[20]....
        /*0120*/ 	.word	0x0000b490


	//   ....[21]....
        /*0124*/ 	.word	0x0000b4b0


	//   ....[22]....
        /*0128*/ 	.word	0x0000b4d0


	//   ....[23]....
        /*012c*/ 	.word	0x0000b4f0


	//   ....[24]....
        /*0130*/ 	.word	0x0000e7b0


	//   ....[25]....
        /*0134*/ 	.word	0x0000e800


	//   ....[26]....
        /*0138*/ 	.word	0x0000e850


	//   ....[27]....
        /*013c*/ 	.word	0x0000e870


	//   ....[28]....
        /*0140*/ 	.word	0x0000e8b0


	//   ....[29]....
        /*0144*/ 	.word	0x0000e8d0


	//   ....[30]....
        /*0148*/ 	.word	0x0000e8e0


	//   ....[31]....
        /*014c*/ 	.word	0x0000e8f0


	//   ....[32]....
        /*0150*/ 	.word	0x00010740


	//   ....[33]....
        /*0154*/ 	.word	0x00010780


	//   ....[34]....
        /*0158*/ 	.word	0x000107b0


	//   ....[35]....
        /*015c*/ 	.word	0x000107d0


	//   ....[36]....
        /*0160*/ 	.word	0x00010850


	//   ....[37]....
        /*0164*/ 	.word	0x00010880


	//   ....[38]....
        /*0168*/ 	.word	0x000108c0


	//   ....[39]....
        /*016c*/ 	.word	0x000108e0


	//----- nvinfo : EIATTR_EXIT_INSTR_OFFSETS
	.align		4
.L_222:
        /*0170*/ 	.byte	0x04, 0x1c
        /*0172*/ 	.short	(.L_224 - .L_223)


	//   ....[0]....
.L_223:
        /*0174*/ 	.word	0x000004b0


	//   ....[1]....
        /*0178*/ 	.word	0x000124f0


	//   ....[2]....
        /*017c*/ 	.word	0x00012610


	//   ....[3]....
        /*0180*/ 	.word	0x00012630


	//   ....[4]....
        /*0184*/ 	.word	0x00013250


	//   ....[5]....
        /*0188*/ 	.word	0x000132e0


	//----- nvinfo : EIATTR_CRS_STACK_SIZE
	.align		4
.L_224:
        /*018c*/ 	.byte	0x04, 0x1e
        /*018e*/ 	.short	(.L_226 - .L_225)
.L_225:
        /*0190*/ 	.word	0x00000000


	//----- nvinfo : EIATTR_CBANK_PARAM_SIZE
	.align		4
.L_226:
        /*0194*/ 	.byte	0x03, 0x19
        /*0196*/ 	.short	0x01d0


	//----- nvinfo : EIATTR_PARAM_CBANK
	.align		4
        /*0198*/ 	.byte	0x04, 0x0a
        /*019a*/ 	.short	(.L_228 - .L_227)
	.align		4
.L_227:
        /*019c*/ 	.word	index@(.nv.constant0._ZN5flash16flash_fwd_kernelI23Flash_fwd_kernel_traitsILi96ELi128ELi64ELi4ELb0ELb0EN7cutlass10bfloat16_tE19Flash_kernel_traitsILi96ELi128ELi64ELi4ES3_EELb0ELb1ELb0ELb0ELb0ELb0ELb0ELb0EEEvNS_16Flash_fwd_paramsE)
        /*01a0*/ 	.short	0x0210
        /*01a2*/ 	.short	0x01d0


	//----- nvinfo : EIATTR_SW_WAR
	.align		4
.L_228:
        /*01a4*/ 	.byte	0x04, 0x36
        /*01a6*/ 	.short	(.L_230 - .L_229)
.L_229:
        /*01a8*/ 	.word	0x00000008
.L_230:


//--------------------- .nv.info._ZN5flash16flash_fwd_kernelI23Flash_fwd_kernel_traitsILi96ELi128ELi64ELi4ELb0ELb0EN7cutlass10bfloat16_tE19Flash_kernel_traitsILi96ELi128ELi64ELi4ES3_EELb0ELb1ELb0ELb1ELb0ELb0ELb0ELb0EEEvNS_16Flash_fwd_paramsE --------------------------
	.section	.nv.info._ZN5flash16flash_fwd_kernelI23Flash_fwd_kernel_traitsILi96ELi128ELi64ELi4ELb0ELb0EN7cutlass10bfloat16_tE19Flash_kernel_traitsILi96ELi128ELi64ELi4ES3_EELb0ELb1ELb0ELb1ELb0ELb0ELb0ELb0EEEvNS_16Flash_fwd_paramsE,"",@"SHT_CUDA_INFO"
	.sectionflags	@""
	.align	4


	//----- nvinfo : EIATTR_CUDA_API_VERSION
	.align		4
        /*0000*/ 	.byte	0x04, 0x37
        /*0002*/ 	.short	(.L_232 - .L_231)
.L_231:
        /*0004*/ 	.word	0x00000082


	//----- nvinfo : EIATTR_KPARAM_INFO
	.align		4
.L_232:
        /*0008*/ 	.byte	0x04, 0x17
        /*000a*/ 	.short	(.L_234 - .L_233)
.L_233:
        /*000c*/ 	.word	0x00000000
        /*0010*/ 	.short	0x0000
        /*0012*/ 	.short	0x0000
        /*0014*/ 	.byte	0x00, 0xf0, 0x41, 0x07


	//----- nvinfo : EIATTR_SPARSE_MMA_MASK
	.align		4
.L_234:
        /*0018*/ 	.byte	0x03, 0x50
        /*001a*/ 	.short	0x0000


	//----- nvinfo : EIATTR_MAXREG_COUNT
	.align		4
        /*001c*/ 	.byte	0x03, 0x1b
        /*001e*/ 	.short	0x00ff


	//----- nvinfo : EIATTR_NUM_BARRIERS
	.align		4
        /*0020*/ 	.byte	0x02, 0x4c
        /*0022*/ 	.byte	0x01
	.zero		1


	//----- nvinfo : EIATTR_MERCURY_ISA_VERSION
	.align		4
        /*0024*/ 	.byte	0x03, 0x5f
        /*0026*/ 	.short	0x0101


	//----- nvinfo : EIATTR_COOP_GROUP_MASK_REGIDS
	.align		4
        /*0028*/ 	.byte	0x04, 0x29
        /*002a*/ 	.short	(.L_236 - .L_235)


	//   ....[0]....
.L_235:
        /*002c*/ 	.word	0xffffffff


	//   ....[1]....
        /*0030*/ 	.word	0xffffffff


	//   ....[2]....
        /*0034*/ 	.word	0xffffffff


	//   ....[3]....
        /*0038*/ 	.word	0xffffffff


	//   ....[4]....
        /*003c*/ 	.word	0xffffffff


	//   ....[5]....
        /*0040*/ 	.word	0xffffffff


	//   ....[6]....
        /*0044*/ 	.word	0xffffffff


	//   ....[7]....
        /*0048*/ 	.word	0xffffffff


	//   ....[8]....
        /*004c*/ 	.word	0xffffffff


	//   ....[9]....
        /*0050*/ 	.word	0xffffffff


	//   ....[10]....
        /*0054*/ 	.word	0xffffffff


	//   ....[11]....
        /*0058*/ 	.word	0xffffffff


	//   ....[12]....
        /*005c*/ 	.word	0xffffffff


	//   ....[13]....
        /*0060*/ 	.word	0xffffffff


	//   ....[14]....
        /*0064*/ 	.word	0xffffffff


	//   ....[15]....
        /*0068*/ 	.word	0xffffffff


	//   ....[16]....
        /*006c*/ 	.word	0xffffffff


	//   ....[17]....
        /*0070*/ 	.word	0xffffffff


	//   ....[18]....
        /*0074*/ 	.word	0xffffffff


	//   ....[19]....
        /*0078*/ 	.word	0xffffffff


	//   ....[20]....
        /*007c*/ 	.word	0xffffffff


	//   ....[21]....
        /*0080*/ 	.word	0xffffffff


	//   ....[22]....
        /*0084*/ 	.word	0xffffffff


	//   ....[23]....
        /*0088*/ 	.word	0xffffffff


	//   ....[24]....
        /*008c*/ 	.word	0xffffffff


	//   ....[25]....
        /*0090*/ 	.word	0xffffffff


	//   ....[26]....
        /*0094*/ 	.word	0xffffffff


	//   ....[27]....
        /*0098*/ 	.word	0xffffffff


	//   ....[28]....
        /*009c*/ 	.word	0xffffffff


	//   ....[29]....
        /*00a0*/ 	.word	0xffffffff


	//   ....[30]....
        /*00a4*/ 	.word	0xffffffff


	//   ....[31]....
        /*00a8*/ 	.word	0xffffffff


	//   ....[32]....
        /*00ac*/ 	.word	0xffffffff


	//   ....[33]....
        /*00b0*/ 	.word	0xffffffff


	//   ....[34]....
        /*00b4*/ 	.word	0xffffffff


	//   ....[35]....
        /*00b8*/ 	.word	0xffffffff


	//   ....[36]....
        /*00bc*/ 	.word	0xffffffff


	//   ....[37]....
        /*00c0*/ 	.word	0xffffffff


	//   ....[38]....
        /*00c4*/ 	.word	0xffffffff


	//   ....[39]....
        /*00c8*/ 	.word	0xffffffff


	//----- nvinfo : EIATTR_COOP_GROUP_INSTR_OFFSETS
	.align		4
.L_236:
        /*00cc*/ 	.byte	0x04, 0x28
        /*00ce*/ 	.short	(.L_238 - .L_237)


	//   ....[0]....
.L_237:
        /*00d0*/ 	.word	0x00004720


	//   ....[1]....
        /*00d4*/ 	.word	0x00004750


	//   ....[2]....
        /*00d8*/ 	.word	0x00004820


	//   ....[3]....
        /*00dc*/ 	.word	0x00004850


	//   ....[4]....
        /*00e0*/ 	.word	0x00004860


	//   ....[5]....
        /*00e4*/ 	.word	0x000048e0


	//   ....[6]....
        /*00e8*/ 	.word	0x00004b10


	//   ....[7]....
        /*00ec*/ 	.word	0x00004cf0


	//   ....[8]....
        /*00f0*/ 	.word	0x000080c0


	//   ....[9]....
        /*00f4*/ 	.word	0x000081c0


	//   ....[10]....
        /*00f8*/ 	.word	0x00008200


	//   ....[11]....
        /*00fc*/ 	.word	0x00008360


	//   ....[12]....
        /*0100*/ 	.word	0x000083a0


	//   ....[13]....
        /*0104*/ 	.word	0x000083e0


	//   ....[14]....
        /*0108*/ 	.word	0x000084e0


	//   ....[15]....
        /*010c*/ 	.word	0x00008540


	//   ....[16]....
        /*0110*/ 	.word	0x0000c290


	//   ....[17]....
        /*0114*/ 	.word	0x0000c390


	//   ....[18]....
        /*0118*/ 	.word	0x0000c4a0


	//   ....[19]....
        /*011c*/ 	.word	0x0000c4f0


	//   ....[20]....
        /*0120*/ 	.word	0x0000c510


	//   ....[21]....
        /*0124*/ 	.word	0x0000c620


	//   ....[22]....
        /*0128*/ 	.word	0x0000c660


	//   ....[23]....
        /*012c*/ 	.word	0x0000c670


	//   ....[24]....
        /*0130*/ 	.word	0x0000fe50


	//   ....[25]....
        /*0134*/ 	.word	0x0000fec0


	//   ....[26]....
        /*0138*/ 	.word	0x0000fef0


	//   ....[27]....
        /*013c*/ 	.word	0x0000ff00


	//   ....[28]....
        /*0140*/ 	.word	0x0000ff20


	//   ....[29]....
        /*0144*/ 	.word	0x0000ff40


	//   ....[30]....
        /*0148*/ 	.word	0x0000ff70


	//   ....[31]....
        /*014c*/ 	.word	0x0000ff80


	//   ....[32]....
        /*0150*/ 	.word	0x00011de0


	//   ....[33]....
        /*0154*/ 	.word	0x00011e10


	//   ....[34]....
        /*0158*/ 	.word	0x00011e30


	//   ....[35]....
        /*015c*/ 	.word	0x00011e50


	//   ....[36]....
        /*0160*/ 	.word	0x00011ed0


	//   ....[37]....
        /*0164*/ 	.word	0x00011f00


	//   ....[38]....
        /*0168*/ 	.word	0x00011f30


	//   ....[39]....
        /*016c*/ 	.word	0x00011f60


	//----- nvinfo : EIATTR_EXIT_INSTR_OFFSETS
	.align		4
.L_238:
        /*0170*/ 	.byte	0x04, 0x1c
        /*0172*/ 	.short	(.L_240 - .L_239)


	//   ....[0]....
.L_239:
        /*0174*/ 	.word	0x000004b0


	//   ....[1]....
        /*0178*/ 	.word	0x00013b50


	//   ....[2]....
        /*017c*/ 	.word	0x00013c80


	//   ....[3]....
        /*0180*/ 	.word	0x00013ca0


	//   ....[4]....
        /*0184*/ 	.word	0x000148c0


	//   ....[5]....
        /*0188*/ 	.word	0x00014950


	//----- nvinfo : EIATTR_CRS_STACK_SIZE
	.align		4
.L_240:
        /*018c*/ 	.byte	0x04, 0x1e
        /*018e*/ 	.short	(.L_242 - .L_241)
.L_241:
        /*0190*/ 	.word	0x00000000


	//----- nvinfo : EIATTR_CBANK_PARAM_SIZE
	.align		4
.L_242:
        /*0194*/ 	.byte	0x03, 0x19
        /*0196*/ 	.short	0x01d0


	//----- nvinfo : EIATTR_PARAM_CBANK
	.align		4
        /*0198*/ 	.byte	0x04, 0x0a
        /*019a*/ 	.short	(.L_244 - .L_243)
	.align		4
.L_243:
        /*019c*/ 	.word	index@(.nv.constant0._ZN5flash16flash_fwd_kernelI23Flash_fwd_kernel_traitsILi96ELi128ELi64ELi4ELb0ELb0EN7cutlass10bfloat16_tE19Flash_kernel_traitsILi96ELi128ELi64ELi4ES3_EELb0ELb1ELb0ELb1ELb0ELb0ELb0ELb0EEEvNS_16Flash_fwd_paramsE)
        /*01a0*/ 	.short	0x0210
        /*01a2*/ 	.short	0x01d0


	//----- nvinfo : EIATTR_SW_WAR
	.align		4
.L_244:
        /*01a4*/ 	.byte	0x04, 0x36
        /*01a6*/ 	.short	(.L_246 - .L_245)
.L_245:
        /*01a8*/ 	.word	0x00000008
.L_246:


//--------------------- .nv.info._ZN5flash16flash_fwd_kernelI23Flash_fwd_kernel_traitsILi96ELi64ELi64ELi4ELb0ELb0EN7cutlass10bfloat16_tE19Flash_kernel_traitsILi96ELi64ELi64ELi4ES3_EELb0ELb1ELb0ELb0ELb1ELb1ELb0ELb0EEEvNS_16Flash_fwd_paramsE --------------------------
	.section	.nv.info._ZN5flash16flash_fwd_kernelI23Flash_fwd_kernel_traitsILi96ELi64ELi64ELi4ELb0ELb0EN7cutlass10bfloat16_tE19Flash_kernel_traitsILi96ELi64ELi64ELi4ES3_EELb0ELb1ELb0ELb0ELb1ELb1ELb0ELb0EEEvNS_16Flash_fwd_paramsE,"",@"SHT_CUDA_INFO"
	.sectionflags	@""
	.align	4


	//----- nvinfo : EIATTR_CUDA_API_VERSION
	.align		4
        /*0000*/ 	.byte	0x04, 0x37
        /*0002*/ 	.short	(.L_248 - .L_247)
.L_247:
        /*0004*/ 	.word	0x00000082


	//----- nvinfo : EIATTR_KPARAM_INFO
	.align		4
.L_248:
        /*0008*/ 	.byte	0x04, 0x17
        /*000a*/ 	.short	(.L_250 - .L_249)
.L_249:
        /*000c*/ 	.word	0x00000000
        /*0010*/ 	.short	0x0000
        /*0012*/ 	.short	0x0000
        /*0014*/ 	.byte	0x00, 0xf0, 0x41, 0x07


	//----- nvinfo : EIATTR_SPARSE_MMA_MASK
	.align		4
.L_250:
        /*0018*/ 	.byte	0x03, 0x50
        /*001a*/ 	.short	0x0000


	//----- nvinfo : EIATTR_MAXREG_COUNT
	.align		4
        /*001c*/ 	.byte	0x03, 0x1b
        /*001e*/ 	.short	0x00ff


	//----- nvinfo : EIATTR_NUM_BARRIERS
	.align		4
        /*0020*/ 	.byte	0x02, 0x4c
        /*0022*/ 	.byte	0x01
	.zero		1


	//----- nvinfo : EIATTR_MERCURY_ISA_VERSION
	.align		4
        /*0024*/ 	.byte	0x03, 0x5f
        /*0026*/ 	.short	0x0101


	//----- nvinfo : EIATTR_COOP_GROUP_MASK_REGIDS
	.align		4
        /*0028*/ 	.byte	0x04, 0x29
        /*002a*/ 	.short	(.L_252 - .L_251)


	//   ....[0]....
.L_251:
        /*002c*/ 	.word	0xffffffff


	//   ....[1]....
        /*0030*/ 	.word	0xffffffff


	//   ....[2]....
        /*0034*/ 	.word	0xffffffff


	//   ....[3]....
        /*0038*/ 	.word	0xffffffff


	//   ....[4]....
        /*003c*/ 	.word	0xffffffff


	//   ....[5]....
        /*0040*/ 	.word	0xffffffff


	//   ....[6]....
        /*0044*/ 	.word	0xffffffff


	//   ....[7]....
        /*0048*/ 	.word	0xffffffff


	//   ....[8]....
        /*004c*/ 	.word	0xffffffff


	//   ....[9]....
        /*0050*/ 	.word	0xffffffff


	//   ....[10]....
        /*0054*/ 	.word	0xffffffff


	//   ....[11]....
        /*0058*/ 	.word	0xffffffff


	//----- nvinfo : EIATTR_COOP_GROUP_INSTR_OFFSETS
	.align		4
.L_252:
        /*005c*/ 	.byte	0x04, 0x28
        /*005e*/ 	.short	(.L_254 - .L_253)


	//   ....[0]....
.L_253:
        /*0060*/ 	.word	0x00001cd0


	//   ....[1]....
        /*0064*/ 	.word	0x00001e90


	//   ....[2]....
        /*0068*/ 	.word	0x00001ec0


	//   ....[3]....
        /*006c*/ 	.word	0x00001fc0


	//   ....[4]....
        /*0070*/ 	.word	0x000035b0


	//   ....[5]....
        /*0074*/ 	.word	0x000035f0


	//   ....[6]....
        /*0078*/ 	.word	0x00003620


	//   ....[7]....
        /*007c*/ 	.word	0x00003640


	//   ....[8]....
        /*0080*/ 	.word	0x000045e0


	//   ....[9]....
        /*0084*/ 	.word	0x00004620


	//   ....[10]....
        /*0088*/ 	.word	0x000046e0


	//   ....[11]....
        /*008c*/ 	.word	0x00004710


	//----- nvinfo : EIATTR_EXIT_INSTR_OFFSETS
	.align		4
.L_254:
        /*0090*/ 	.byte	0x04, 0x1c
        /*0092*/ 	.short	(.L_256 - .L_255)


	//   ....[0]....
.L_255:
        /*0094*/ 	.word	0x000001a0


	//   ....[1]....
        /*0098*/ 	.word	0x00005570


	//   ....[2]....
        /*009c*/ 	.word	0x00005a80


	//   ....[3]....
        /*00a0*/ 	.word	0x00005b10


	//----- nvinfo : EIATTR_CRS_STACK_SIZE
	.align		4
.L_256:
        /*00a4*/ 	.byte	0x04, 0x1e
        /*00a6*/ 	.short	(.L_258 - .L_257)
.L_257:
        /*00a8*/ 	.word	0x00000000


	//----- nvinfo : EIATTR_CBANK_PARAM_SIZE
	.align		4
.L_258:
        /*00ac*/ 	.byte	0x03, 0x19
        /*00ae*/ 	.short	0x01d0


	//----- nvinfo : EIATTR_PARAM_CBANK
	.align		4
        /*00b0*/ 	.byte	0x04, 0x0a
        /*00b2*/ 	.short	(.L_260 - .L_259)
	.align		4
.L_259:
        /*00b4*/ 	.word	index@(.nv.constant0._ZN5flash16flash_fwd_kernelI23Flash_fwd_kernel_traitsILi96ELi64ELi64ELi4ELb0ELb0EN7cutlass10bfloat16_tE19Flash_kernel_traitsILi96ELi64ELi64ELi4ES3_EELb0ELb1ELb0ELb0ELb1ELb1ELb0ELb0EEEvNS_16Flash_fwd_paramsE)
        /*00b8*/ 	.short	0x0210
        /*00ba*/ 	.short	0x01d0


	//----- nvinfo : EIATTR_SW_WAR
	.align		4
.L_260:
        /*00bc*/ 	.byte	0x04, 0x36
        /*00be*/ 	.short	(.L_262 - .L_261)
.L_261:
        /*00c0*/ 	.word	0x00000008
.L_262:


//--------------------- .nv.info._ZN5flash16flash_fwd_kernelI23Flash_fwd_kernel_traitsILi96ELi64ELi64ELi4ELb0ELb0EN7cutlass10bfloat16_tE19Flash_kernel_traitsILi96ELi64ELi64ELi4ES3_EELb0ELb1ELb0ELb0ELb0ELb1ELb0ELb0EEEvNS_16Flash_fwd_paramsE --------------------------
	.section	.nv.info._ZN5flash16flash_fwd_kernelI23Flash_fwd_kernel_traitsILi96ELi64ELi64ELi4ELb0ELb0EN7cutlass10bfloat16_tE19Flash_kernel_traitsILi96ELi64ELi64ELi4ES3_EELb0ELb1ELb0ELb0ELb0ELb1ELb0ELb0EEEvNS_16Flash_fwd_paramsE,"",@"SHT_CUDA_INFO"
	.sectionflags	@""
	.align	4


	//----- nvinfo : EIATTR_CUDA_API_VERSION
	.align		4
        /*0000*/ 	.byte	0x04, 0x37
        /*0002*/ 	.short	(.L_264 - .L_263)
.L_263:
        /*0004*/ 	.word	0x00000082


	//----- nvinfo : EIATTR_KPARAM_INFO
	.align		4
.L_264:
        /*0008*/ 	.byte	0x04, 0x17
        /*000a*/ 	.short	(.L_266 - .L_265)
.L_265:
        /*000c*/ 	.word	0x00000000
        /*0010*/ 	.short	0x0000
        /*0012*/ 	.short	0x0000
        /*0014*/ 	.byte	0x00, 0xf0, 0x41, 0x07


	//----- nvinfo : EIATTR_SPARSE_MMA_MASK
	.align		4
.L_266:
        /*0018*/ 	.byte	0x03, 0x50
        /*001a*/ 	.short	0x0000


	//----- nvinfo : EIATTR_MAXREG_COUNT
	.align		4
        /*001c*/ 	.byte	0x03, 0x1b
        /*001e*/ 	.short	0x00ff


	//----- nvinfo : EIATTR_NUM_BARRIERS
	.align		4
        /*0020*/ 	.byte	0x02, 0x4c
        /*0022*/ 	.byte	0x01
	.zero		1


	//----- nvinfo : EIATTR_MERCURY_ISA_VERSION
	.align		4
        /*0024*/ 	.byte	0x03, 0x5f
        /*0026*/ 	.short	0x0101


	//----- nvinfo : EIATTR_COOP_GROUP_MASK_REGIDS
	.align		4
        /*0028*/ 	.byte	0x04, 0x29
        /*002a*/ 	.short	(.L_268 - .L_267)


	//   ....[0]....
.L_267:
        /*002c*/ 	.word	0xffffffff


	//   ....[1]....
        /*0030*/ 	.word	0xffffffff


	//   ....[2]....
        /*0034*/ 	.word	0xffffffff


	//   ....[3]....
        /*0038*/ 	.word	0xffffffff


	//   ....[4]....
        /*003c*/ 	.word	0xffffffff


	//   ....[5]....
        /*0040*/ 	.word	0xffffffff


	//   ....[6]....
        /*0044*/ 	.word	0xffffffff


	//   ....[7]....
        /*0048*/ 	.word	0xffffffff


	//   ....[8]....
        /*004c*/ 	.word	0xffffffff


	//   ....[9]....
        /*0050*/ 	.word	0xffffffff


	//   ....[10]....
        /*0054*/ 	.word	0xffffffff


	//   ....[11]....
        /*0058*/ 	.word	0xffffffff


	//   ....[12]....
        /*005c*/ 	.word	0xffffffff


	//   ....[13]....
        /*0060*/ 	.word	0xffffffff


	//   ....[14]....
        /*0064*/ 	.word	0xffffffff


	//   ....[15]....
        /*0068*/ 	.word	0xffffffff


	//----- nvinfo : EIATTR_COOP_GROUP_INSTR_OFFSETS
	.align		4
.L_268:
        /*006c*/ 	.byte	0x04, 0x28
        /*006e*/ 	.short	(.L_270 - .L_269)


	//   ....[0]....
.L_269:
        /*0070*/ 	.word	0x00002350


	//   ....[1]....
        /*0074*/ 	.word	0x00002550


	//   ....[2]....
        /*0078*/ 	.word	0x00002570


	//   ....[3]....
        /*007c*/ 	.word	0x00002620


	//   ....[4]....
        /*0080*/ 	.word	0x00004190


	//   ....[5]....
        /*0084*/ 	.word	0x000041d0


	//   ....[6]....
        /*0088*/ 	.word	0x000041f0


	//   ....[7]....
        /*008c*/ 	.word	0x00004210


	//   ....[8]....
        /*0090*/ 	.word	0x00005d30


	//   ....[9]....
        /*0094*/ 	.word	0x00005d70


	//   ....[10]....
        /*0098*/ 	.word	0x00005d90


	//   ....[11]....
        /*009c*/ 	.word	0x00005db0


	//   ....[12]....
        /*00a0*/ 	.word	0x00006d60


	//   ....[13]....
        /*00a4*/ 	.word	0x00006da0


	//   ....[14]....
        /*00a8*/ 	.word	0x00006e00


	//   ....[15]....
        /*00ac*/ 	.word	0x00006e10


	//----- nvinfo : EIATTR_EXIT_INSTR_OFFSETS
	.align		4
.L_270:
        /*00b0*/ 	.byte	0x04, 0x1c
        /*00b2*/ 	.short	(.L_272 - .L_271)


	//   ....[0]....
.L_271:
        /*00b4*/ 	.word	0x00000310


	//   ....[1]....
        /*00b8*/ 	.word	0x00007e30


	//   ....[2]....
        /*00bc*/ 	.word	0x00007f30


	//   ....[3]....
        /*00c0*/ 	.word	0x00008600


	//   ....[4]....
        /*00c4*/ 	.word	0x00008690


	//----- nvinfo : EIATTR_CRS_STACK_SIZE
	.align		4
.L_272:
        /*00c8*/ 	.byte	0x04, 0x1e
        /*00ca*/ 	.short	(.L_274 - .L_273)
.L_273:
        /*00cc*/ 	.word	0x00000000


	//----- nvinfo : EIATTR_CBANK_PARAM_SIZE
	.align		4
.L_274:
        /*00d0*/ 	.byte	0x03, 0x19
        /*00d2*/ 	.short	0x01d0


	//----- nvinfo : EIATTR_PARAM_CBANK
	.align		4
        /*00d4*/ 	.byte	0x04, 0x0a
        /*00d6*/ 	.short	(.L_276 - .L_275)
	.align		4
.L_275:
        /*00d8*/ 	.word	index@(.nv.constant0._ZN5flash16flash_fwd_kernelI23Flash_fwd_kernel_traitsILi96ELi64ELi64ELi4ELb0ELb0EN7cutlass10bfloat16_tE19Flash_kernel_traitsILi96ELi64ELi64ELi4ES3_EELb0ELb1ELb0ELb0ELb0ELb1ELb0ELb0EEEvNS_16Flash_fwd_paramsE)
        /*00dc*/ 	.short	0x0210
        /*00de*/ 	.short	0x01d0


	//----- nvinfo : EIATTR_SW_WAR
	.align		4
.L_276:
        /*00e0*/ 	.byte	0x04, 0x36
        /*00e2*/ 	.short	(.L_278 - .L_277)
.L_277:
        /*00e4*/ 	.word	0x00000008
.L_278:


//--------------------- .nv.info._ZN5flash16flash_fwd_kernelI23Flash_fwd_kernel_traitsILi96ELi64ELi64ELi4ELb0ELb0EN7cutlass10bfloat16_tE19Flash_kernel_traitsILi96ELi64ELi64ELi4ES3_EELb0ELb1ELb0ELb0ELb0ELb0ELb0ELb0EEEvNS_16Flash_fwd_paramsE --------------------------
	.section	.nv.info._ZN5flash16flash_fwd_kernelI23Flash_fwd_kernel_traitsILi96ELi64ELi64ELi4ELb0ELb0EN7cutlass10bfloat16_tE19Flash_kernel_traitsILi96ELi64ELi64ELi4ES3_EELb0ELb1ELb0ELb0ELb0ELb0ELb0ELb0EEEvNS_16Flash_fwd_paramsE,"",@"SHT_CUDA_INFO"
	.sectionflags	@""
	.align	4


	//----- nvinfo : EIATTR_CUDA_API_VERSION
	.align		4
        /*0000*/ 	.byte	0x04, 0x37
        /*0002*/ 	.short	(.L_280 - .L_279)
.L_279:
        /*0004*/ 	.word	0x00000082


	//----- nvinfo : EIATTR_KPARAM_INFO
	.align		4
.L_280:
        /*0008*/ 	.byte	0x04, 0x17
        /*000a*/ 	.short	(.L_282 - .L_281)
.L_281:
        /*000c*/ 	.word	0x00000000
        /*0010*/ 	.short	0x0000
        /*0012*/ 	.short	0x0000
        /*0014*/ 	.byte	0x00, 0xf0, 0x41, 0x07


	//----- nvinfo : EIATTR_SPARSE_MMA_MASK
	.align		4
.L_282:
        /*0018*/ 	.byte	0x03, 0x50
        /*001a*/ 	.short	0x0000


	//----- nvinfo : EIATTR_MAXREG_COUNT
	.align		4
        /*001c*/ 	.byte	0x03, 0x1b
        /*001e*/ 	.short	0x00ff


	//----- nvinfo : EIATTR_NUM_BARRIERS
	.align		4
        /*0020*/ 	.byte	0x02, 0x4c
        /*0022*/ 	.byte	0x01
	.zero		1


	//----- nvinfo : EIATTR_MERCURY_ISA_VERSION
	.align		4
        /*0024*/ 	.byte	0x03, 0x5f
        /*0026*/ 	.short	0x0101


	//----- nvinfo : EIATTR_COOP_GROUP_MASK_REGIDS
	.align		4
        /*0028*/ 	.byte	0x04, 0x29
        /*002a*/ 	.short	(.L_284 - .L_283)


	//   ....[0]....
.L_283:
        /*002c*/ 	.word	0xffffffff


	//   ....[1]....
        /*0030*/ 	.word	0xffffffff


	//   ....[2]....
        /*0034*/ 	.word	0xffffffff


	//   ....[3]....
        /*0038*/ 	.word	0xffffffff


	//   ....[4]....
        /*003c*/ 	.word	0xffffffff


	//   ....[5]....
        /*0040*/ 	.word	0xffffffff


	//   ....[6]....
        /*0044*/ 	.word	0xffffffff


	//   ....[7]....
        /*0048*/ 	.word	0xffffffff


	//   ....[8]....
        /*004c*/ 	.word	0xffffffff


	//   ....[9]....
        /*0050*/ 	.word	0xffffffff


	//   ....[10]....
        /*0054*/ 	.word	0xffffffff


	//   ....[11]....
        /*0058*/ 	.word	0xffffffff


	//   ....[12]....
        /*005c*/ 	.word	0xffffffff


	//   ....[13]....
        /*0060*/ 	.word	0xffffffff


	//   ....[14]....
        /*0064*/ 	.word	0xffffffff


	//   ....[15]....
        /*0068*/ 	.word	0xffffffff


	//----- nvinfo : EIATTR_COOP_GROUP_INSTR_OFFSETS
	.align		4
.L_284:
        /*006c*/ 	.byte	0x04, 0x28
        /*006e*/ 	.short	(.L_286 - .L_285)


	//   ....[0]....
.L_285:
        /*0070*/ 	.word	0x000030f0


	//   ....[1]....
        /*0074*/ 	.word	0x00003180


	//   ....[2]....
        /*0078*/ 	.word	0x000031a0


	//   ....[3]....
        /*007c*/ 	.word	0x00003210


	//   ....[4]....
        /*0080*/ 	.word	0x000051e0


	//   ....[5]....
        /*0084*/ 	.word	0x00005230


	//   ....[6]....
        /*0088*/ 	.word	0x00005250


	//   ....[7]....
        /*008c*/ 	.word	0x00005270


	//   ....[8]....
        /*0090*/ 	.word	0x00007250


	//   ....[9]....
        /*0094*/ 	.word	0x00007270


	//   ....[10]....
        /*0098*/ 	.word	0x000072a0


	//   ....[11]....
        /*009c*/ 	.word	0x000072b0


	//   ....[12]....
        /*00a0*/ 	.word	0x00008260


	//   ....[13]....
        /*00a4*/ 	.word	0x000082a0


	//   ....[14]....
        /*00a8*/ 	.word	0x00008310


	//   ....[15]....
        /*00ac*/ 	.word	0x00008320


	//----- nvinfo : EIATTR_EXIT_INSTR_OFFSETS
	.align		4
.L_286:
        /*00b0*/ 	.byte	0x04, 0x1c
        /*00b2*/ 	.short	(.L_288 - .L_287)


	//   ....[0]....
.L_287:
        /*00b4*/ 	.word	0x00000310


	//   ....[1]....
        /*00b8*/ 	.word	0x00009380


	//   ....[2]....
        /*00bc*/ 	.word	0x000094b0


	//   ....[3]....
        /*00c0*/ 	.word	0x000094d0


	//   ....[4]....
        /*00c4*/ 	.word	0x00009c30


	//   ....[5]....
        /*00c8*/ 	.word	0x00009cc0


	//----- nvinfo : EIATTR_CRS_STACK_SIZE
	.align		4
.L_288:
        /*00cc*/ 	.byte	0x04, 0x1e
        /*00ce*/ 	.short	(.L_290 - .L_289)
.L_289:
        /*00d0*/ 	.word	0x00000000


	//----- nvinfo : EIATTR_CBANK_PARAM_SIZE
	.align		4
.L_290:
        /*00d4*/ 	.byte	0x03, 0x19
        /*00d6*/ 	.short	0x01d0


	//----- nvinfo : EIATTR_PARAM_CBANK
	.align		4
        /*00d8*/ 	.byte	0x04, 0x0a
        /*00da*/ 	.short	(.L_292 - .L_291)
	.align		4
.L_291:
        /*00dc*/ 	.word	index@(.nv.constant0._ZN5flash16flash_fwd_kernelI23Flash_fwd_kernel_traitsILi96ELi64ELi64ELi4ELb0ELb0EN7cutlass10bfloat16_tE19Flash_kernel_traitsILi96ELi64ELi64ELi4ES3_EELb0ELb1ELb0ELb0ELb0ELb0ELb0ELb0EEEvNS_16Flash_fwd_paramsE)
        /*00e0*/ 	.short	0x0210
        /*00e2*/ 	.short	0x01d0


	//----- nvinfo : EIATTR_SW_WAR
	.align		4
.L_292:
        /*00e4*/ 	.byte	0x04, 0x36
        /*00e6*/ 	.short	(.L_294 - .L_293)
.L_293:
        /*00e8*/ 	.word	0x00000008
.L_294:


//--------------------- .nv.info._ZN5flash16flash_fwd_kernelI23Flash_fwd_kernel_traitsILi96ELi64ELi64ELi4ELb0ELb0EN7cutlass10bfloat16_tE19Flash_kernel_traitsILi96ELi64ELi64ELi4ES3_EELb0ELb1ELb0ELb1ELb0ELb0ELb0ELb0EEEvNS_16Flash_fwd_paramsE --------------------------
	.section	.nv.info._ZN5flash16flash_fwd_kernelI23Flash_fwd_kernel_traitsILi96ELi64ELi64ELi4ELb0ELb0EN7cutlass10bfloat16_tE19Flash_kernel_traitsILi96ELi64ELi64ELi4ES3_EELb0ELb1ELb0ELb1ELb0ELb0ELb0ELb0EEEvNS_16Flash_fwd_paramsE,"",@"SHT_CUDA_INFO"
	.sectionflags	@""
	.align	4


	//----- nvinfo : EIATTR_CUDA_API_VERSION
	.align		4
        /*0000*/ 	.byte	0x04, 0x37
        /*0002*/ 	.short	(.L_296 - .L_295)
.L_295:
        /*0004*/ 	.word	0x00000082


	//----- nvinfo : EIATTR_KPARAM_INFO
	.align		4
.L_296:
        /*0008*/ 	.byte	0x04, 0x17
        /*000a*/ 	.short	(.L_298 - .L_297)
.L_297:
        /*000c*/ 	.word	0x00000000
        /*0010*/ 	.short	0x0000
        /*0012*/ 	.short	0x0000
        /*0014*/ 	.byte	0x00, 0xf0, 0x41, 0x07


	//----- nvinfo : EIATTR_SPARSE_MMA_MASK
	.align		4
.L_298:
        /*0018*/ 	.byte	0x03, 0x50
        /*001a*/ 	.short	0x0000


	//----- nvinfo : EIATTR_MAXREG_COUNT
	.align		4
        /*001c*/ 	.byte	0x03, 0x1b
        /*001e*/ 	.short	0x00ff


	//----- nvinfo : EIATTR_NUM_BARRIERS
	.align		4
        /*0020*/ 	.byte	0x02, 0x4c
        /*0022*/ 	.byte	0x01
	.zero		1


	//----- nvinfo : EIATTR_MERCURY_ISA_VERSION
	.align		4
        /*0024*/ 	.byte	0x03, 0x5f
        /*0026*/ 	.short	0x0101


	//----- nvinfo : EIATTR_COOP_GROUP_MASK_REGIDS
	.align		4
        /*0028*/ 	.byte	0x04, 0x29
        /*002a*/ 	.short	(.L_300 - .L_299)


	//   ....[0]....
.L_299:
        /*002c*/ 	.word	0xffffffff


	//   ....[1]....
        /*0030*/ 	.word	0xffffffff


	//   ....[2]....
        /*0034*/ 	.word	0xffffffff


	//   ....[3]....
        /*0038*/ 	.word	0xffffffff


	//   ....[4]....
        /*003c*/ 	.word	0xffffffff


	//   ....[5]....
        /*0040*/ 	.word	0xffffffff


	//   ....[6]....
        /*0044*/ 	.word	0xffffffff


	//   ....[7]....
        /*0048*/ 	.word	0xffffffff


	//   ....[8]....
        /*004c*/ 	.word	0xffffffff


	//   ....[9]....
        /*0050*/ 	.word	0xffffffff


	//   ....[10]....
        /*0054*/ 	.word	0xffffffff


	//   ....[11]....
        /*0058*/ 	.word	0xffffffff


	//   ....[12]....
        /*005c*/ 	.word	0xffffffff


	//   ....[13]....
        /*0060*/ 	.word	0xffffffff


	//   ....[14]....
        /*0064*/ 	.word	0xffffffff


	//   ....[15]....
        /*0068*/ 	.word	0xffffffff


	//----- nvinfo : EIATTR_COOP_GROUP_INSTR_OFFSETS
	.align		4
.L_300:
        /*006c*/ 	.byte	0x04, 0x28
        /*006e*/ 	.short	(.L_302 - .L_301)


	//   ....[0]....
.L_301:
        /*0070*/ 	.word	0x00003560


	//   ....[1]....
        /*0074*/ 	.word	0x000035f0


	//   ....[2]....
        /*0078*/ 	.word	0x00003600


	//   ....[3]....
        /*007c*/ 	.word	0x00003630


	//   ....[4]....
        /*0080*/ 	.word	0x00005940


	//   ....[5]....
        /*0084*/ 	.word	0x00005950


	//   ....[6]....
        /*0088*/ 	.word	0x00005980


	//   ....[7]....
        /*008c*/ 	.word	0x00005990


	//   ....[8]....
        /*0090*/ 	.word	0x00007d20


	//   ....[9]....
        /*0094*/ 	.word	0x00007d40


	//   ....[10]....
        /*0098*/ 	.word	0x00007d90


	//   ....[11]....
        /*009c*/ 	.word	0x00007da0


	//   ....[12]....
        /*00a0*/ 	.word	0x00008d40


	//   ....[13]....
        /*00a4*/ 	.word	0x00008d80


	//   ....[14]....
        /*00a8*/ 	.word	0x00008e00


	//   ....[15]....
        /*00ac*/ 	.word	0x00008e10


	//----- nvinfo : EIATTR_EXIT_INSTR_OFFSETS
	.align		4
.L_302:
        /*00b0*/ 	.byte	0x04, 0x1c
        /*00b2*/ 	.short	(.L_304 - .L_303)


	//   ....[0]....
.L_303:
        /*00b4*/ 	.word	0x00000310


	//   ....[1]....
        /*00b8*/ 	.word	0x00009e40


	//   ....[2]....
        /*00bc*/ 	.word	0x00009f60


	//   ....[3]....
        /*00c0*/ 	.word	0x00009f80


	//   ....[4]....
        /*00c4*/ 	.word	0x0000a6e0


	//   ....[5]....
        /*00c8*/ 	.word	0x0000a770


	//----- nvinfo : EIATTR_CRS_STACK_SIZE
	.align		4
.L_304:
        /*00cc*/ 	.byte	0x04, 0x1e
        /*00ce*/ 	.short	(.L_306 - .L_305)
.L_305:
        /*00d0*/ 	.word	0x00000000


	//----- nvinfo : EIATTR_CBANK_PARAM_SIZE
	.align		4
.L_306:
        /*00d4*/ 	.byte	0x03, 0x19
        /*00d6*/ 	.short	0x01d0


	//----- nvinfo : EIATTR_PARAM_CBANK
	.align		4
        /*00d8*/ 	.byte	0x04, 0x0a
        /*00da*/ 	.short	(.L_308 - .L_307)
	.align		4
.L_307:
        /*00dc*/ 	.word	index@(.nv.constant0._ZN5flash16flash_fwd_kernelI23Flash_fwd_kernel_traitsILi96ELi64ELi64ELi4ELb0ELb0EN7cutlass10bfloat16_tE19Flash_kernel_traitsILi96ELi64ELi64ELi4ES3_EELb0ELb1ELb0ELb1ELb0ELb0ELb0ELb0EEEvNS_16Flash_fwd_paramsE)
        /*00e0*/ 	.short	0x0210
        /*00e2*/ 	.short	0x01d0


	//----- nvinfo : EIATTR_SW_WAR
	.align		4
.L_308:
        /*00e4*/ 	.byte	0x04, 0x36
        /*00e6*/ 	.short	(.L_310 - .L_309)
.L_309:
        /*00e8*/ 	.word	0x00000008
.L_310:


//--------------------- .nv.info._ZN5flash16flash_fwd_kernelI23Flash_fwd_kernel_traitsILi96ELi128ELi64ELi4ELb0ELb0EN7cutlass10bfloat16_tE19Flash_kernel_traitsILi96ELi128ELi64ELi4ES3_EELb1ELb1ELb0ELb0ELb0ELb0ELb0ELb0EEEvNS_16Flash_fwd_paramsE --------------------------
	.section	.nv.info._ZN5flash16flash_fwd_kernelI23Flash_fwd_kernel_traitsILi96ELi128ELi64ELi4ELb0ELb0EN7cutlass10bfloat16_tE19Flash_kernel_traitsILi96ELi128ELi64ELi4ES3_EELb1ELb1ELb0ELb0ELb0ELb0ELb0ELb0EEEvNS_16Flash_fwd_paramsE,"",@"SHT_CUDA_INFO"
	.sectionflags	@""
	.align	4


	//----- nvinfo : EIATTR_CUDA_API_VERSION
	.align		4
        /*0000*/ 	.byte	0x04, 0x37
        /*0002*/ 	.short	(.L_312 - .L_311)
.L_311:
        /*0004*/ 	.word	0x00000082


	//----- nvinfo : EIATTR_KPARAM_INFO
	.align		4
.L_312:
        /*0008*/ 	.byte	0x04, 0x17
        /*000a*/ 	.short	(.L_314 - .L_313)
.L_313:
        /*000c*/ 	.word	0x00000000
        /*0010*/ 	.short	0x0000
        /*0012*/ 	.short	0x0000
        /*0014*/ 	.byte	0x00, 0xf0, 0x41, 0x07


	//----- nvinfo : EIATTR_SPARSE_MMA_MASK
	.align		4
.L_314:
        /*0018*/ 	.byte	0x03, 0x50
        /*001a*/ 	.short	0x0000


	//----- nvinfo : EIATTR_MAXREG_COUNT
	.align		4
        /*001c*/ 	.byte	0x03, 0x1b
        /*001e*/ 	.short	0x00ff


	//----- nvinfo : EIATTR_NUM_BARRIERS
	.align		4
        /*0020*/ 	.byte	0x02, 0x4c
        /*0022*/ 	.byte	0x01
	.zero		1


	//----- nvinfo : EIATTR_ANNOTATIONS
	.align		4
        /*0024*/ 	.byte	0x04, 0x55
        /*0026*/ 	.short	(.L_316 - .L_315)


	//   ....[0]....
.L_315:
        /*0028*/ 	.word	0x00000001
        /*002c*/ 	.byte	0x50, 0x40, 0x00, 0x00, 0x01, 0x00, 0x00, 0x00, 0xd0, 0x5f, 0x00, 0x00, 0x01, 0x00, 0x00, 0x00
        /* <DEDUP_REMOVED lines=12> */
        /*00fc*/ 	.byte	0xe0, 0x5b, 0x01, 0x00, 0x01, 0x00, 0x00, 0x00, 0x00, 0x5c, 0x01, 0x00


	//----- nvinfo : EIATTR_MERCURY_ISA_VERSION
	.align		4
.L_316:
        /*0108*/ 	.byte	0x03, 0x5f
        /*010a*/ 	.short	0x0101


	//----- nvinfo : EIATTR_COOP_GROUP_MASK_REGIDS
	.align		4
        /*010c*/ 	.byte	0x04, 0x29
        /*010e*/ 	.short	(.L_318 - .L_317)


	//   ....[0]....
.L_317:
        /*0110*/ 	.word	0xffffffff


	//   ....[1]....
        /*0114*/ 	.word	0xffffffff


	//   ....[2]....
        /*0118*/ 	.word	0xffffffff


	//   ....[3]....
        /*011c*/ 	.word	0xffffffff


	//   ....[4]....
        /*0120*/ 	.word	0xffffffff


	//   ....[5]....
        /*0124*/ 	.word	0xffffffff


	//   ....[6]....
        /*0128*/ 	.word	0xffffffff


	//   ....[7]....
        /*012c*/ 	.word	0xffffffff


	//   ....[8]....
        /*0130*/ 	.word	0xffffffff


	//   ....[9]....
        /*0134*/ 	.word	0xffffffff


	//   ....[10]....
        /*0138*/ 	.word	0xffffffff


	//   ....[11]....
        /*013c*/ 	.word	0xffffffff


	//   ....[12]....
        /*0140*/ 	.word	0xffffffff


	//   ....[13]....
        /*0144*/ 	.word	0xffffffff


	//   ....[14]....
        /*0148*/ 	.word	0xffffffff


	//   ....[15]....
        /*014c*/ 	.word	0xffffffff


	//   ....[16]....
        /*0150*/ 	.word	0xffffffff


	//   ....[17]....
        /*0154*/ 	.word	0xffffffff


	//   ....[18]....
        /*0158*/ 	.word	0xffffffff


	//   ....[19]....
        /*015c*/ 	.word	0xffffffff


	//   ....[20]....
        /*0160*/ 	.word	0xffffffff


	//   ....[21]....
        /*0164*/ 	.word	0xffffffff


	//   ....[22]....
        /*0168*/ 	.word	0xffffffff


	//   ....[23]....
        /*016c*/ 	.word	0xffffffff


	//   ....[24]....
        /*0170*/ 	.word	0xffffffff


	//   ....[25]....
        /*0174*/ 	.word	0xffffffff


	//   ....[26]....
        /*0178*/ 	.word	0xffffffff


	//   ....[27]....
        /*017c*/ 	.word	0xffffffff


	//   ....[28]....
        /*0180*/ 	.word	0xffffffff


	//   ....[29]....
        /*0184*/ 	.word	0xffffffff


	//   ....[30]....
        /*0188*/ 	.word	0xffffffff


	//   ....[31]....
        /*018c*/ 	.word	0xffffffff


	//   ....[32]....
        /*0190*/ 	.word	0xffffffff


	//   ....[33]....
        /*0194*/ 	.word	0xffffffff


	//   ....[34]....
        /*0198*/ 	.word	0xffffffff


	//   ....[35]....
        /*019c*/ 	.word	0xffffffff


	//   ....[36]....
        /*01a0*/ 	.word	0xffffffff


	//   ....[37]....
        /*01a4*/ 	.word	0xffffffff


	//   ....[38]....
        /*01a8*/ 	.word	0xffffffff


	//   ....[39]....
        /*01ac*/ 	.word	0xffffffff


	//----- nvinfo : EIATTR_COOP_GROUP_INSTR_OFFSETS
	.align		4
.L_318:
        /*01b0*/ 	.byte	0x04, 0x28
        /*01b2*/ 	.short	(.L_320 - .L_319)


	//   ....[0]....
.L_319:
        /*01b4*/ 	.word	0x00004300


	//   ....[1]....
        /*01b8*/ 	.word	0x000043d0


	//   ....[2]....
        /*01bc*/ 	.word	0x000044b0


	//   ....[3]....
        /*01c0*/ 	.word	0x000045e0


	//   ....[4]....
        /*01c4*/ 	.word	0x000046d0


	//   ....[5]....
        /*01c8*/ 	.word	0x00004b70


	//   ....[6]....
        /*01cc*/ 	.word	0x00004cb0


	//   ....[7]....
        /*01d0*/ 	.word	0x00004ee0


	//   ....[8]....
        /*01d4*/ 	.word	0x00008fd0


	//   ....[9]....
        /*01d8*/ 	.word	0x000090c0


	//   ....[10]....
        /*01dc*/ 	.word	0x00009120


	//   ....[11]....
        /*01e0*/ 	.word	0x00009190


	//   ....[12]....
        /*01e4*/ 	.word	0x00009200


	//   ....[13]....
        /*01e8*/ 	.word	0x00009230


	//   ....[14]....
        /*01ec*/ 	.word	0x000092d0


	//   ....[15]....
        /*01f0*/ 	.word	0x00009320


	//   ....[16]....
        /*01f4*/ 	.word	0x0000e050


	//   ....[17]....
        /*01f8*/ 	.word	0x0000e1e0


	//   ....[18]....
        /*01fc*/ 	.word	0x0000e210


	//   ....[19]....
        /*0200*/ 	.word	0x0000e260


	//   ....[20]....
        /*0204*/ 	.word	0x0000e370


	//   ....[21]....
        /*0208*/ 	.word	0x0000e3a0


	//   ....[22]....
        /*020c*/ 	.word	0x0000e3e0


	//   ....[23]....
        /*0210*/ 	.word	0x0000e580


	//   ....[24]....
        /*0214*/ 	.word	0x00012590


	//   ....[25]....
        /*0218*/ 	.word	0x000125d0


	//   ....[26]....
        /*021c*/ 	.word	0x00012710


	//   ....[27]....
        /*0220*/ 	.word	0x00012740


	//   ....[28]....
        /*0224*/ 	.word	0x00012960


	//   ....[29]....
        /*0228*/ 	.word	0x00012a10


	//   ....[30]....
        /*022c*/ 	.word	0x00012b60


	//   ....[31]....
        /*0230*/ 	.word	0x00012bb0


	//   ....[32]....
        /*0234*/ 	.word	0x00015c30


	//   ....[33]....
        /*0238*/ 	.word	0x00015c40


	//   ....[34]....
        /*023c*/ 	.word	0x00015c70


	//   ....[35]....
        /*0240*/ 	.word	0x00015f20


	//   ....[36]....
        /*0244*/ 	.word	0x00015f30


	//   ....[37]....
        /*0248*/ 	.word	0x00015f60


	//   ....[38]....
        /*024c*/ 	.word	0x00015f70


	//   ....[39]....
        /*0250*/ 	.word	0x00015f90


	//----- nvinfo : EIATTR_EXIT_INSTR_OFFSETS
	.align		4
.L_320:
        /*0254*/ 	.byte	0x04, 0x1c
        /*0256*/ 	.short	(.L_322 - .L_321)


	//   ....[0]....
.L_321:
        /*0258*/ 	.word	0x00000690


	//   ....[1]....
        /*025c*/ 	.word	0x00017a60


	//   ....[2]....
        /*0260*/ 	.word	0x00017b90


	//   ....[3]....
        /*0264*/ 	.word	0x00017bb0


	//   ....[4]....
        /*0268*/ 	.word	0x000187a0


	//   ....[5]....
        /*026c*/ 	.word	0x00018830


	//----- nvinfo : EIATTR_CRS_STACK_SIZE
	.align		4
.L_322:
        /*0270*/ 	.byte	0x04, 0x1e
        /*0272*/ 	.short	(.L_324 - .L_323)
.L_323:
        /*0274*/ 	.word	0x00000000


	//----- nvinfo : EIATTR_CBANK_PARAM_SIZE
	.align		4
.L_324:
        /*0278*/ 	.byte	0x03, 0x19
        /*027a*/ 	.short	0x01d0


	//----- nvinfo : EIATTR_PARAM_CBANK
	.align		4
        /*027c*/ 	.byte	0x04, 0x0a
        /*027e*/ 	.short	(.L_326 - .L_325)
	.align		4
.L_325:
        /*0280*/ 	.word	index@(.nv.constant0._ZN5flash16flash_fwd_kernelI23Flash_fwd_kernel_traitsILi96ELi128ELi64ELi4ELb0ELb0EN7cutlass10bfloat16_tE19Flash_kernel_traitsILi96ELi128ELi64ELi4ES3_EELb1ELb1ELb0ELb0ELb0ELb0ELb0ELb0EEEvNS_16Flash_fwd_paramsE)
        /*0284*/ 	.short	0x0210
        /*0286*/ 	.short	0x01d0


	//----- nvinfo : EIATTR_SW_WAR
	.align		4
.L_326:
        /*0288*/ 	.byte	0x04, 0x36
        /*028a*/ 	.short	(.L_328 - .L_327)
.L_327:
        /*028c*/ 	.word	0x00000008
.L_328:


//--------------------- .nv.info._ZN5flash16flash_fwd_kernelI23Flash_fwd_kernel_traitsILi96ELi128ELi64ELi4ELb0ELb0EN7cutlass10bfloat16_tE19Flash_kernel_traitsILi96ELi128ELi64ELi4ES3_EELb1ELb1ELb0ELb0ELb1ELb1ELb0ELb0EEEvNS_16Flash_fwd_paramsE --------------------------
	.section	.nv.info._ZN5flash16flash_fwd_kernelI23Flash_fwd_kernel_traitsILi96ELi128ELi64ELi4ELb0ELb0EN7cutlass10bfloat16_tE19Flash_kernel_traitsILi96ELi128ELi64ELi4ES3_EELb1ELb1ELb0ELb0ELb1ELb1ELb0ELb0EEEvNS_16Flash_fwd_paramsE,"",@"SHT_CUDA_INFO"
	.sectionflags	@""
	.align	4


	//----- nvinfo : EIATTR_CUDA_API_VERSION
	.align		4
        /*0000*/ 	.byte	0x04, 0x37
        /*0002*/ 	.short	(.L_330 - .L_329)
.L_329:
        /*0004*/ 	.word	0x00000082


	//----- nvinfo : EIATTR_KPARAM_INFO
	.align		4
.L_330:
        /*0008*/ 	.byte	0x04, 0x17
        /*000a*/ 	.short	(.L_332 - .L_331)
.L_331:
        /*000c*/ 	.word	0x00000000
        /*0010*/ 	.short	0x0000
        /*0012*/ 	.short	0x0000
        /*0014*/ 	.byte	0x00, 0xf0, 0x41, 0x07


	//----- nvinfo : EIATTR_SPARSE_MMA_MASK
	.align		4
.L_332:
        /*0018*/ 	.byte	0x03, 0x50
        /*001a*/ 	.short	0x0000


	//----- nvinfo : EIATTR_MAXREG_COUNT
	.align		4
        /*001c*/ 	.byte	0x03, 0x1b
        /*001e*/ 	.short	0x00ff


	//----- nvinfo : EIATTR_NUM_BARRIERS
	.align		4
        /*0020*/ 	.byte	0x02, 0x4c
        /*0022*/ 	.byte	0x01
	.zero		1


	//----- nvinfo : EIATTR_MERCURY_ISA_VERSION
	.align		4
        /*0024*/ 	.byte	0x03, 0x5f
        /*0026*/ 	.short	0x0101


	//----- nvinfo : EIATTR_COOP_GROUP_MASK_REGIDS
	.align		4
        /*0028*/ 	.byte	0x04, 0x29
        /*002a*/ 	.short	(.L_334 - .L_333)


	//   ....[0]....
.L_333:
        /*002c*/ 	.word	0xffffffff


	//   ....[1]....
        /*0030*/ 	.word	0xffffffff


	//   ....[2]....
        /*0034*/ 	.word	0xffffffff


	//   ....[3]....
        /*0038*/ 	.word	0xffffffff


	//   ....[4]....
        /*003c*/ 	.word	0xffffffff


	//   ....[5]....
        /*0040*/ 	.word	0xffffffff


	//   ....[6]....
        /*0044*/ 	.word	0xffffffff


	//   ....[7]....
        /*0048*/ 	.word	0xffffffff


	//   ....[8]....
        /*004c*/ 	.word	0xffffffff


	//   ....[9]....
        /*0050*/ 	.word	0xffffffff


	//   ....[10]....
        /*0054*/ 	.word	0xffffffff


	//   ....[11]....
        /*0058*/ 	.word	0xffffffff


	//   ....[12]....
        /*005c*/ 	.word	0xffffffff


	//   ....[13]....
        /*0060*/ 	.word	0xffffffff


	//   ....[14]....
        /*0064*/ 	.word	0xffffffff


	//   ....[15]....
        /*0068*/ 	.word	0xffffffff


	//   ....[16]....
        /*006c*/ 	.word	0xffffffff


	//   ....[17]....
        /*0070*/ 	.word	0xffffffff


	//   ....[18]....
        /*0074*/ 	.word	0xffffffff


	//   ....[19]....
        /*0078*/ 	.word	0xffffffff


	//   ....[20]....
        /*007c*/ 	.word	0xffffffff


	//   ....[21]....
        /*0080*/ 	.word	0xffffffff


	//   ....[22]....
        /*0084*/ 	.word	0xffffffff


	//   ....[23]....
        /*0088*/ 	.word	0xffffffff


	//   ....[24]....
        /*008c*/ 	.word	0xffffffff


	//   ....[25]....
        /*0090*/ 	.word	0xffffffff


	//   ....[26]....
        /*0094*/ 	.word	0xffffffff


	//   ....[27]....
        /*0098*/ 	.word	0xffffffff


	//   ....[28]....
        /*009c*/ 	.word	0xffffffff


	//   ....[29]....
        /*00a0*/ 	.word	0xffffffff


	//   ....[30]....
        /*00a4*/ 	.word	0xffffffff


	//   ....[31]....
        /*00a8*/ 	.word	0xffffffff


	//----- nvinfo : EIATTR_COOP_GROUP_INSTR_OFFSETS
	.align		4
.L_334:
        /*00ac*/ 	.byte	0x04, 0x28
        /*00ae*/ 	.short	(.L_336 - .L_335)


	//   ....[0]....
.L_335:
        /*00b0*/ 	.word	0x00002990


	//   ....[1]....
        /*00b4*/ 	.word	0x00002af0


	//   ....[2]....
        /*00b8*/ 	.word	0x00002b30


	//   ....[3]....
        /*00bc*/ 	.word	0x00002c90


	//   ....[4]....
        /*00c0*/ 	.word	0x00002ed0


	//   ....[5]....
        /*00c4*/ 	.word	0x00002f70


	//   ....[6]....
        /*00c8*/ 	.word	0x00003140


	//   ....[7]....
        /*00cc*/ 	.word	0x000032a0


	//   ....[8]....
        /*00d0*/ 	.word	0x00006a40


	//   ....[9]....
        /*00d4*/ 	.word	0x00006d20


	//   ....[10]....
        /*00d8*/ 	.word	0x00006dc0


	//   ....[11]....
        /*00dc*/ 	.word	0x00006f50


	//   ....[12]....
        /*00e0*/ 	.word	0x00007020


	//   ....[13]....
        /*00e4*/ 	.word	0x000071f0


	//   ....[14]....
        /*00e8*/ 	.word	0x00007230


	//   ....[15]....
        /*00ec*/ 	.word	0x000073e0


	//   ....[16]....
        /*00f0*/ 	.word	0x0000afe0


	//   ....[17]....
        /*00f4*/ 	.word	0x0000b020


	//   ....[18]....
        /*00f8*/ 	.word	0x0000b120


	//   ....[19]....
        /*00fc*/ 	.word	0x0000b150


	//   ....[20]....
        /*0100*/ 	.word	0x0000b290


	//   ....[21]....
        /*0104*/ 	.word	0x0000b4b0


	//   ....[22]....
        /*0108*/ 	.word	0x0000b530


	//   ....[23]....
        /*010c*/ 	.word	0x0000b670


	//   ....[24]....
        /*0110*/ 	.word	0x0000e2d0


	//   ....[25]....
        /*0114*/ 	.word	0x0000e310


	//   ....[26]....
        /*0118*/ 	.word	0x0000e350


	//   ....[27]....
        /*011c*/ 	.word	0x0000e390


	//   ....[28]....
        /*0120*/ 	.word	0x0000e420


	//   ....[29]....
        /*0124*/ 	.word	0x0000e440


	//   ....[30]....
        /*0128*/ 	.word	0x0000e450


	//   ....[31]....
        /*012c*/ 	.word	0x0000e460


	//----- nvinfo : EIATTR_EXIT_INSTR_OFFSETS
	.align		4
.L_336:
        /*0130*/ 	.byte	0x04, 0x1c
        /*0132*/ 	.short	(.L_338 - .L_337)


	//   ....[0]....
.L_337:
        /*0134*/ 	.word	0x00000360


	//   ....[1]....
        /*0138*/ 	.word	0x0000fdd0


	//   ....[2]....
        /*013c*/ 	.word	0x00010530


	//   ....[3]....
        /*0140*/ 	.word	0x000105c0


	//----- nvinfo : EIATTR_CRS_STACK_SIZE
	.align		4
.L_338:
        /*0144*/ 	.byte	0x04, 0x1e
        /*0146*/ 	.short	(.L_340 - .L_339)
.L_339:
        /*0148*/ 	.word	0x00000000


	//----- nvinfo : EIATTR_CBANK_PARAM_SIZE
	.align		4
.L_340:
        /*014c*/ 	.byte	0x03, 0x19
        /*014e*/ 	.short	0x01d0


	//----- nvinfo : EIATTR_PARAM_CBANK
	.align		4
        /*0150*/ 	.byte	0x04, 0x0a
        /*0152*/ 	.short	(.L_342 - .L_341)
	.align		4
.L_341:
        /*0154*/ 	.word	index@(.nv.constant0._ZN5flash16flash_fwd_kernelI23Flash_fwd_kernel_traitsILi96ELi128ELi64ELi4ELb0ELb0EN7cutlass10bfloat16_tE19Flash_kernel_traitsILi96ELi128ELi64ELi4ES3_EELb1ELb1ELb0ELb0ELb1ELb1ELb0ELb0EEEvNS_16Flash_fwd_paramsE)
        /*0158*/ 	.short	0x0210
        /*015a*/ 	.short	0x01d0


	//----- nvinfo : EIATTR_SW_WAR
	.align		4
.L_342:
        /*015c*/ 	.byte	0x04, 0x36
        /*015e*/ 	.short	(.L_344 - .L_343)
.L_343:
        /*0160*/ 	.word	0x00000008
.L_344:


//--------------------- .nv.info._ZN5flash16flash_fwd_kernelI23Flash_fwd_kernel_traitsILi96ELi128ELi64ELi4ELb0ELb0EN7cutlass10bfloat16_tE19Flash_kernel_traitsILi96ELi128ELi64ELi4ES3_EELb0ELb1ELb0ELb0ELb1ELb1ELb1ELb0EEEvNS_16Flash_fwd_paramsE --------------------------
	.section	.nv.info._ZN5flash16flash_fwd_kernelI23Flash_fwd_kernel_traitsILi96ELi128ELi64ELi4ELb0ELb0EN7cutlass10bfloat16_tE19Flash_kernel_traitsILi96ELi128ELi64ELi4ES3_EELb0ELb1ELb0ELb0ELb1ELb1ELb1ELb0EEEvNS_16Flash_fwd_paramsE,"",@"SHT_CUDA_INFO"
	.sectionflags	@""
	.align	4


	//----- nvinfo : EIATTR_CUDA_API_VERSION
	.align		4
        /*0000*/ 	.byte	0x04, 0x37
        /*0002*/ 	.short	(.L_346 - .L_345)
.L_345:
        /*0004*/ 	.word	0x00000082


	//----- nvinfo : EIATTR_KPARAM_INFO
	.align		4
.L_346:
        /*0008*/ 	.byte	0x04, 0x17
        /*000a*/ 	.short	(.L_348 - .L_347)
.L_347:
        /*000c*/ 	.word	0x00000000
        /*0010*/ 	.short	0x0000
        /*0012*/ 	.short	0x0000
        /*0014*/ 	.byte	0x00, 0xf0, 0x41, 0x07


	//----- nvinfo : EIATTR_SPARSE_MMA_MASK
	.align		4
.L_348:
        /*0018*/ 	.byte	0x03, 0x50
        /*001a*/ 	.short	0x0000


	//----- nvinfo : EIATTR_MAXREG_COUNT
	.align		4
        /*001c*/ 	.byte	0x03, 0x1b
        /*001e*/ 	.short	0x00ff


	//----- nvinfo : EIATTR_NUM_BARRIERS
	.align		4
        /*0020*/ 	.byte	0x02, 0x4c
        /*0022*/ 	.byte	0x01
	.zero		1


	//----- nvinfo : EIATTR_ANNOTATIONS
	.align		4
        /*0024*/ 	.byte	0x04, 0x55
        /*0026*/ 	.short	(.L_350 - .L_349)


	//   ....[0]....
.L_349:
        /* <DEDUP_REMOVED lines=32> */


	//----- nvinfo : EIATTR_MERCURY_ISA_VERSION
	.align		4
.L_350:
        /*0218*/ 	.byte	0x03, 0x5f
        /*021a*/ 	.short	0x0101


	//----- nvinfo : EIATTR_COOP_GROUP_MASK_REGIDS
	.align		4
        /*021c*/ 	.byte	0x04, 0x29
        /*021e*/ 	.short	(.L_352 - .L_351)


	//   ....[0]....
.L_351:
        /*0220*/ 	.word	0xffffffff


	//   ....[1]....
        /*0224*/ 	.word	0xffffffff


	//   ....[2]....
        /*0228*/ 	.word	0xffffffff


	//   ....[3]....
        /*022c*/ 	.word	0xffffffff


	//   ....[4]....
        /*0230*/ 	.word	0xffffffff


	//   ....[5]....
        /*0234*/ 	.word	0xffffffff


	//   ....[6]....
        /*0238*/ 	.word	0xffffffff


	//   ....[7]....
        /*023c*/ 	.word	0xffffffff


	//   ....[8]....
        /*0240*/ 	.word	0xffffffff


	//   ....[9]....
        /*0244*/ 	.word	0xffffffff


	//   ....[10]....
        /*0248*/ 	.word	0xffffffff


	//   ....[11]....
        /*024c*/ 	.word	0xffffffff


	//   ....[12]....
        /*0250*/ 	.word	0xffffffff


	//   ....[13]....
        /*0254*/ 	.word	0xffffffff


	//   ....[14]....
        /*0258*/ 	.word	0xffffffff


	//   ....[15]....
        /*025c*/ 	.word	0xffffffff


	//   ....[16]....
        /*0260*/ 	.word	0xffffffff


	//   ....[17]....
        /*0264*/ 	.word	0xffffffff


	//   ....[18]....
        /*0268*/ 	.word	0xffffffff


	//   ....[19]....
        /*026c*/ 	.word	0xffffffff


	//   ....[20]....
        /*0270*/ 	.word	0xffffffff


	//   ....[21]....
        /*0274*/ 	.word	0xffffffff


	//   ....[22]....
        /*0278*/ 	.word	0xffffffff


	//   ....[23]....
        /*027c*/ 	.word	0xffffffff


	//   ....[24]....
        /*0280*/ 	.word	0xffffffff


	//   ....[25]....
        /*0284*/ 	.word	0xffffffff


	//   ....[26]....
        /*0288*/ 	.word	0xffffffff


	//   ....[27]....
        /*028c*/ 	.word	0xffffffff


	//   ....[28]....
        /*0290*/ 	.word	0xffffffff


	//   ....[29]....
        /*0294*/ 	.word	0xffffffff


	//   ....[30]....
        /*0298*/ 	.word	0xffffffff


	//   ....[31]....
        /*029c*/ 	.word	0xffffffff


	//----- nvinfo : EIATTR_COOP_GROUP_INSTR_OFFSETS
	.align		4
.L_352:
        /*02a0*/ 	.byte	0x04, 0x28
        /*02a2*/ 	.short	(.L_354 - .L_353)


	//   ....[0]....
.L_353:
        /*02a4*/ 	.word	0x000025f0


	//   ....[1]....
        /*02a8*/ 	.word	0x000027c0


	//   ....[2]....
        /*02ac*/ 	.word	0x00002cf0


	//   ....[3]....
        /*02b0*/ 	.word	0x00002e70


	//   ....[4]....
        /*02b4*/ 	.word	0x00002ea0


	//   ....[5]....
        /*02b8*/ 	.word	0x00002fe0


	//   ....[6]....
        /*02bc*/ 	.word	0x00003640


	//   ....[7]....
        /*02c0*/ 	.word	0x00003750


	//   ....[8]....
        /*02c4*/ 	.word	0x000068f0


	//   ....[9]....
        /*02c8*/ 	.word	0x00006a20


	//   ....[10]....
        /*02cc*/ 	.word	0x00006cf0


	//   ....[11]....
        /*02d0*/ 	.word	0x00006dc0


	//   ....[12]....
        /*02d4*/ 	.word	0x00006e70


	//   ....[13]....
        /*02d8*/ 	.word	0x00006ea0


	//   ....[14]....
        /*02dc*/ 	.word	0x00006ec0


	//   ....[15]....
        /*02e0*/ 	.word	0x00007110


	//   ....[16]....
        /*02e4*/ 	.word	0x0000aaa0


	//   ....[17]....
        /*02e8*/ 	.word	0x0000ab20


	//   ....[18]....
        /*02ec*/ 	.word	0x0000ab50


	//   ....[19]....
        /*02f0*/ 	.word	0x0000ab80


	//   ....[20]....
        /*02f4*/ 	.word	0x0000abc0


	//   ....[21]....
        /*02f8*/ 	.word	0x0000abe0


	//   ....[22]....
        /*02fc*/ 	.word	0x0000abf0


	//   ....[23]....
        /*0300*/ 	.word	0x0000ac10


	//   ....[24]....
        /*0304*/ 	.word	0x0000cd60


	//   ....[25]....
        /*0308*/ 	.word	0x0000cd70


	//   ....[26]....
        /*030c*/ 	.word	0x0000cd80


	//   ....[27]....
        /*0310*/ 	.word	0x0000cda0


	//   ....[28]....
        /*0314*/ 	.word	0x0000cdd0


	//   ....[29]....
        /*0318*/ 	.word	0x0000ce00


	//   ....[30]....
        /*031c*/ 	.word	0x0000ce30


	//   ....[31]....
        /*0320*/ 	.word	0x0000ce60


	//----- nvinfo : EIATTR_EXIT_INSTR_OFFSETS
	.align		4
.L_354:
        /*0324*/ 	.byte	0x04, 0x1c
        /*0326*/ 	.short	(.L_356 - .L_355)


	//   ....[0]....
.L_355:
        /*0328*/ 	.word	0x000001b0


	//   ....[1]....
        /*032c*/ 	.word	0x0000e680


	//   ....[2]....
        /*0330*/ 	.word	0x0000edf0


	//   ....[3]....
        /*0334*/ 	.word	0x0000ee80


	//----- nvinfo : EIATTR_CRS_STACK_SIZE
	.align		4
.L_356:
        /*0338*/ 	.byte	0x04, 0x1e
        /*033a*/ 	.short	(.L_358 - .L_357)
.L_357:
        /*033c*/ 	.word	0x00000000


	//----- nvinfo : EIATTR_CBANK_PARAM_SIZE
	.align		4
.L_358:
        /*0340*/ 	.byte	0x03, 0x19
        /*0342*/ 	.short	0x01d0


	//----- nvinfo : EIATTR_PARAM_CBANK
	.align		4
        /*0344*/ 	.byte	0x04, 0x0a
        /*0346*/ 	.short	(.L_360 - .L_359)
	.align		4
.L_359:
        /*0348*/ 	.word	index@(.nv.constant0._ZN5flash16flash_fwd_kernelI23Flash_fwd_kernel_traitsILi96ELi128ELi64ELi4ELb0ELb0EN7cutlass10bfloat16_tE19Flash_kernel_traitsILi96ELi128ELi64ELi4ES3_EELb0ELb1ELb0ELb0ELb1ELb1ELb1ELb0EEEvNS_16Flash_fwd_paramsE)
        /*034c*/ 	.short	0x0210
        /*034e*/ 	.short	0x01d0


	//----- nvinfo : EIATTR_SW_WAR
	.align		4
.L_360:
        /*0350*/ 	.byte	0x04, 0x36
        /*0352*/ 	.short	(.L_362 - .L_361)
.L_361:
        /*0354*/ 	.word	0x00000008
.L_362:


//--------------------- .nv.info._ZN5flash16flash_fwd_kernelI23Flash_fwd_kernel_traitsILi96ELi128ELi64ELi4ELb0ELb0EN7cutlass10bfloat16_tE19Flash_kernel_traitsILi96ELi128ELi64ELi4ES3_EELb1ELb1ELb0ELb0ELb0ELb1ELb0ELb0EEEvNS_16Flash_fwd_paramsE --------------------------
	.section	.nv.info._ZN5flash16flash_fwd_kernelI23Flash_fwd_kernel_traitsILi96ELi128ELi64ELi4ELb0ELb0EN7cutlass10bfloat16_tE19Flash_kernel_traitsILi96ELi128ELi64ELi4ES3_EELb1ELb1ELb0ELb0ELb0ELb1ELb0ELb0EEEvNS_16Flash_fwd_paramsE,"",@"SHT_CUDA_INFO"
	.sectionflags	@""
	.align	4


	//----- nvinfo : EIATTR_CUDA_API_VERSION
	.align		4
        /*0000*/ 	.byte	0x04, 0x37
        /*0002*/ 	.short	(.L_364 - .L_363)
.L_363:
        /*0004*/ 	.word	0x00000082


	//----- nvinfo : EIATTR_KPARAM_INFO
	.align		4
.L_364:
        /*0008*/ 	.byte	0x04, 0x17
        /*000a*/ 	.short	(.L_366 - .L_365)
.L_365:
        /*000c*/ 	.word	0x00000000
        /*0010*/ 	.short	0x0000
        /*0012*/ 	.short	0x0000
        /*0014*/ 	.byte	0x00, 0xf0, 0x41, 0x07


	//----- nvinfo : EIATTR_SPARSE_MMA_MASK
	.align		4
.L_366:
        /*0018*/ 	.byte	0x03, 0x50
        /*001a*/ 	.short	0x0000


	//----- nvinfo : EIATTR_MAXREG_COUNT
	.align		4
        /*001c*/ 	.byte	0x03, 0x1b
        /*001e*/ 	.short	0x00ff


	//----- nvinfo : EIATTR_NUM_BARRIERS
	.align		4
        /*0020*/ 	.byte	0x02, 0x4c
        /*0022*/ 	.byte	0x01
	.zero		1


	//----- nvinfo : EIATTR_ANNOTATIONS
	.align		4
        /*0024*/ 	.byte	0x04, 0x55
        /*0026*/ 	.short	(.L_368 - .L_367)


	//   ....[0]....
.L_367:
        /*0028*/ 	.word	0x00000001
        /*002c*/ 	.byte	0xf0, 0xc1, 0x00, 0x00, 0x01, 0x00, 0x00, 0x00, 0x60, 0xc2, 0x00, 0x00, 0x01, 0x00, 0x00, 0x00
        /*003c*/ 	.byte	0xe0, 0xda, 0x00, 0x00, 0x01, 0x00, 0x00, 0x00, 0x90, 0xdb, 0x00, 0x00


	//----- nvinfo : EIATTR_MERCURY_ISA_VERSION
	.align		4
.L_368:
        /*0048*/ 	.byte	0x03, 0x5f
        /*004a*/ 	.short	0x0101


	//----- nvinfo : EIATTR_COOP_GROUP_MASK_REGIDS
	.align		4
        /*004c*/ 	.byte	0x04, 0x29
        /*004e*/ 	.short	(.L_370 - .L_369)


	//   ....[0]....
.L_369:
        /*0050*/ 	.word	0xffffffff


	//   ....[1]....
        /*0054*/ 	.word	0xffffffff


	//   ....[2]....
        /*0058*/ 	.word	0xffffffff


	//   ....[3]....
        /*005c*/ 	.word	0xffffffff


	//   ....[4]....
        /*0060*/ 	.word	0xffffffff


	//   ....[5]....
        /*0064*/ 	.word	0xffffffff


	//   ....[6]....
        /*0068*/ 	.word	0xffffffff


	//   ....[7]....
        /*006c*/ 	.word	0xffffffff


	//   ....[8]....
        /*0070*/ 	.word	0xffffffff


	//   ....[9]....
        /*0074*/ 	.word	0xffffffff


	//   ....[10]....
        /*0078*/ 	.word	0xffffffff


	//   ....[11]....
        /*007c*/ 	.word	0xffffffff


	//   ....[12]....
        /*0080*/ 	.word	0xffffffff


	//   ....[13]....
        /*0084*/ 	.word	0xffffffff


	//   ....[14]....
        /*0088*/ 	.word	0xffffffff


	//   ....[15]....
        /*008c*/ 	.word	0xffffffff


	//   ....[16]....
        /*0090*/ 	.word	0xffffffff


	//   ....[17]....
        /*0094*/ 	.word	0xffffffff


	//   ....[18]....
        /*0098*/ 	.word	0xffffffff


	//   ....[19]....
        /*009c*/ 	.word	0xffffffff


	//   ....[20]....
        /*00a0*/ 	.word	0xffffffff


	//   ....[21]....
        /*00a4*/ 	.word	0xffffffff


	//   ....[22]....
        /*00a8*/ 	.word	0xffffffff


	//   ....[23]....
        /*00ac*/ 	.word	0xffffffff


	//   ....[24]....
        /*00b0*/ 	.word	0xffffffff


	//   ....[25]....
        /*00b4*/ 	.word	0xffffffff


	//   ....[26]....
        /*00b8*/ 	.word	0xffffffff


	//   ....[27]....
        /*00bc*/ 	.word	0xffffffff


	//   ....[28]....
        /*00c0*/ 	.word	0xffffffff


	//   ....[29]....
        /*00c4*/ 	.word	0xffffffff


	//   ....[30]....
        /*00c8*/ 	.word	0xffffffff


	//   ....[31]....
        /*00cc*/ 	.word	0xffffffff


	//   ....[32]....
        /*00d0*/ 	.word	0xffffffff


	//   ....[33]....
        /*00d4*/ 	.word	0xffffffff


	//   ....[34]....
        /*00d8*/ 	.word	0xffffffff


	//   ....[35]....
        /*00dc*/ 	.word	0xffffffff


	//   ....[36]....
        /*00e0*/ 	.word	0xffffffff


	//   ....[37]....
        /*00e4*/ 	.word	0xffffffff


	//   ....[38]....
        /*00e8*/ 	.word	0xffffffff


	//   ....[39]....
        /*00ec*/ 	.word	0xffffffff


	//----- nvinfo : EIATTR_COOP_GROUP_INSTR_OFFSETS
	.align		4
.L_370:
        /*00f0*/ 	.byte	0x04, 0x28
        /*00f2*/ 	.short	(.L_372 - .L_371)


	//   ....[0]....
.L_371:
        /*00f4*/ 	.word	0x000034a0


	//   ....[1]....
        /*00f8*/ 	.word	0x000035f0


	//   ....[2]....
        /*00fc*/ 	.word	0x000036f0


	//   ....[3]....
        /*0100*/ 	.word	0x00003740


	//   ....[4]....
        /*0104*/ 	.word	0x00003a70


	//   ....[5]....
        /*0108*/ 	.word	0x00003ae0


	//   ....[6]....
        /*010c*/ 	.word	0x00003e30


	//   ....[7]....
        /*0110*/ 	.word	0x00003e70


	//   ....[8]....
        /*0114*/ 	.word	0x00007740


	//   ....[9]....
        /*0118*/ 	.word	0x000079c0


	//   ....[10]....
        /*011c*/ 	.word	0x00007ad0


	//   ....[11]....
        /*0120*/ 	.word	0x00007c80


	//   ....[12]....
        /*0124*/ 	.word	0x00007d20


	//   ....[13]....
        /*0128*/ 	.word	0x00007d60


	//   ....[14]....
        /*012c*/ 	.word	0x00007df0


	//   ....[15]....
        /*0130*/ 	.word	0x00007f00


	//   ....[16]....
        /*0134*/ 	.word	0x0000c230


	//   ....[17]....
        /*0138*/ 	.word	0x0000c350


	//   ....[18]....
        /*013c*/ 	.word	0x0000c380


	//   ....[19]....
        /*0140*/ 	.word	0x0000c480


	//   ....[20]....
        /*0144*/ 	.word	0x0000c5f0


	//   ....[21]....
        /*0148*/ 	.word	0x0000c680


	//   ....[22]....
        /*014c*/ 	.word	0x0000c840


	//   ....[23]....
        /*0150*/ 	.word	0x0000c880


	//   ....[24]....
        /*0154*/ 	.word	0x00010660


	//   ....[25]....
        /*0158*/ 	.word	0x000106a0


	//   ....[26]....
        /*015c*/ 	.word	0x000106e0


	//   ....[27]....
        /*0160*/ 	.word	0x000107c0


	//   ....[28]....
        /*0164*/ 	.word	0x000107f0


	//   ....[29]....
        /*0168*/ 	.word	0x00010820


	//   ....[30]....
        /*016c*/ 	.word	0x00010b70


	//   ....[31]....
        /*0170*/ 	.word	0x00010d20


	//   ....[32]....
        /*0174*/ 	.word	0x000137f0


	//   ....[33]....
        /*0178*/ 	.word	0x00013830


	//   ....[34]....
        /*017c*/ 	.word	0x00013860


	//   ....[35]....
        /*0180*/ 	.word	0x00013870


	//   ....[36]....
        /*0184*/ 	.word	0x000138b0


	//   ....[37]....
        /*0188*/ 	.word	0x000138d0


	//   ....[38]....
        /*018c*/ 	.word	0x000138f0


	//   ....[39]....
        /*0190*/ 	.word	0x00013900


	//----- nvinfo : EIATTR_EXIT_INSTR_OFFSETS
	.align		4
.L_372:
        /*0194*/ 	.byte	0x04, 0x1c
        /*0196*/ 	.short	(.L_374 - .L_373)


	//   ....[0]....
.L_373:
        /*0198*/ 	.word	0x00000710


	//   ....[1]....
        /*019c*/ 	.word	0x00015500


	//   ....[2]....
        /*01a0*/ 	.word	0x00015600


	//   ....[3]....
        /*01a4*/ 	.word	0x000160e0


	//   ....[4]....
        /*01a8*/ 	.word	0x00016170


	//----- nvinfo : EIATTR_CRS_STACK_SIZE
	.align		4
.L_374:
        /*01ac*/ 	.byte	0x04, 0x1e
        /*01ae*/ 	.short	(.L_376 - .L_375)
.L_375:
        /*01b0*/ 	.word	0x00000000


	//----- nvinfo : EIATTR_CBANK_PARAM_SIZE
	.align		4
.L_376:
        /*01b4*/ 	.byte	0x03, 0x19
        /*01b6*/ 	.short	0x01d0


	//----- nvinfo : EIATTR_PARAM_CBANK
	.align		4
        /*01b8*/ 	.byte	0x04, 0x0a
        /*01ba*/ 	.short	(.L_378 - .L_377)
	.align		4
.L_377:
        /*01bc*/ 	.word	index@(.nv.constant0._ZN5flash16flash_fwd_kernelI23Flash_fwd_kernel_traitsILi96ELi128ELi64ELi4ELb0ELb0EN7cutlass10bfloat16_tE19Flash_kernel_traitsILi96ELi128ELi64ELi4ES3_EELb1ELb1ELb0ELb0ELb0ELb1ELb0ELb0EEEvNS_16Flash_fwd_paramsE)
        /*01c0*/ 	.short	0x0210
        /*01c2*/ 	.short	0x01d0


	//----- nvinfo : EIATTR_SW_WAR
	.align		4
.L_378:
        /*01c4*/ 	.byte	0x04, 0x36
        /*01c6*/ 	.short	(.L_380 - .L_379)
.L_379:
        /*01c8*/ 	.word	0x00000008
.L_380:


//--------------------- .nv.info._ZN5flash16flash_fwd_kernelI23Flash_fwd_kernel_traitsILi96ELi128ELi64ELi4ELb0ELb0EN7cutlass10bfloat16_tE19Flash_kernel_traitsILi96ELi128ELi64ELi4ES3_EELb0ELb1ELb0ELb0ELb0ELb1ELb1ELb0EEEvNS_16Flash_fwd_paramsE --------------------------
	.section	.nv.info._ZN5flash16flash_fwd_kernelI23Flash_fwd_kernel_traitsILi96ELi128ELi64ELi4ELb0ELb0EN7cutlass10bfloat16_tE19Flash_kernel_traitsILi96ELi128ELi64ELi4ES3_EELb0ELb1ELb0ELb0ELb0ELb1ELb1ELb0EEEvNS_16Flash_fwd_paramsE,"",@"SHT_CUDA_INFO"
	.sectionflags	@""
	.align	4


	//----- nvinfo : EIATTR_CUDA_API_VERSION
	.align		4
        /*0000*/ 	.byte	0x04, 0x37
        /*0002*/ 	.short	(.L_382 - .L_381)
.L_381:
        /*0004*/ 	.word	0x00000082


	//----- nvinfo : EIATTR_KPARAM_INFO
	.align		4
.L_382:
        /*0008*/ 	.byte	0x04, 0x17
        /*000a*/ 	.short	(.L_384 - .L_383)
.L_383:
        /*000c*/ 	.word	0x00000000
        /*0010*/ 	.short	0x0000
        /*0012*/ 	.short	0x0000
        /*0014*/ 	.byte	0x00, 0xf0, 0x41, 0x07


	//----- nvinfo : EIATTR_SPARSE_MMA_MASK
	.align		4
.L_384:
        /*0018*/ 	.byte	0x03, 0x50
        /*001a*/ 	.short	0x0000


	//----- nvinfo : EIATTR_MAXREG_COUNT
	.align		4
        /*001c*/ 	.byte	0x03, 0x1b
        /*001e*/ 	.short	0x00ff


	//----- nvinfo : EIATTR_NUM_BARRIERS
	.align		4
        /*0020*/ 	.byte	0x02, 0x4c
        /*0022*/ 	.byte	0x01
	.zero		1


	//----- nvinfo : EIATTR_ANNOTATIONS
	.align		4
        /*0024*/ 	.byte	0x04, 0x55
        /*0026*/ 	.short	(.L_386 - .L_385)


	//   ....[0]....
.L_385:
        /* <DEDUP_REMOVED lines=51> */
        /*034c*/ 	.byte	0xf0, 0x3e, 0x01, 0x00


	//----- nvinfo : EIATTR_MERCURY_ISA_VERSION
	.align		4
.L_386:
        /*0350*/ 	.byte	0x03, 0x5f
        /*0352*/ 	.short	0x0101


	//----- nvinfo : EIATTR_COOP_GROUP_MASK_REGIDS
	.align		4
        /*0354*/ 	.byte	0x04, 0x29
        /*0356*/ 	.short	(.L_388 - .L_387)


	//   ....[0]....
.L_387:
        /*0358*/ 	.word	0xffffffff


	//   ....[1]....
        /*035c*/ 	.word	0xffffffff


	//   ....[2]....
        /*0360*/ 	.word	0xffffffff


	//   ....[3]....
        /*0364*/ 	.word	0xffffffff


	//   ....[4]....
        /*0368*/ 	.word	0xffffffff


	//   ....[5]....
        /*036c*/ 	.word	0xffffffff


	//   ....[6]....
        /*0370*/ 	.word	0xffffffff


	//   ....[7]....
        /*0374*/ 	.word	0xffffffff


	//   ....[8]....
        /*0378*/ 	.word	0xffffffff


	//   ....[9]....
        /*037c*/ 	.word	0xffffffff


	//   ....[10]....
        /*0380*/ 	.word	0xffffffff


	//   ....[11]....
        /*0384*/ 	.word	0xffffffff


	//   ....[12]....
        /*0388*/ 	.word	0xffffffff


	//   ....[13]....
        /*038c*/ 	.word	0xffffffff


	//   ....[14]....
        /*0390*/ 	.word	0xffffffff


	//   ....[15]....
        /*0394*/ 	.word	0xffffffff


	//   ....[16]....
        /*0398*/ 	.word	0xffffffff


	//   ....[17]....
        /*039c*/ 	.word	0xffffffff


	//   ....[18]....
        /*03a0*/ 	.word	0xffffffff


	//   ....[19]....
        /*03a4*/ 	.word	0xffffffff


	//   ....[20]....
        /*03a8*/ 	.word	0xffffffff


	//   ....[21]....
        /*03ac*/ 	.word	0xffffffff


	//   ....[22]....
        /*03b0*/ 	.word	0xffffffff


	//   ....[23]....
        /*03b4*/ 	.word	0xffffffff


	//   ....[24]....
        /*03b8*/ 	.word	0xffffffff


	//   ....[25]....
        /*03bc*/ 	.word	0xffffffff


	//   ....[26]....
        /*03c0*/ 	.word	0xffffffff


	//   ....[27]....
        /*03c4*/ 	.word	0xffffffff


	//   ....[28]....
        /*03c8*/ 	.word	0xffffffff


	//   ....[29]....
        /*03cc*/ 	.word	0xffffffff


	//   ....[30]....
        /*03d0*/ 	.word	0xffffffff


	//   ....[31]....
        /*03d4*/ 	.word	0xffffffff


	//   ....[32]....
        /*03d8*/ 	.word	0xffffffff


	//   ....[33]....
        /*03dc*/ 	.word	0xffffffff


	//   ....[34]....
        /*03e0*/ 	.word	0xffffffff


	//   ....[35]....
        /*03e4*/ 	.word	0xffffffff


	//   ....[36]....
        /*03e8*/ 	.word	0xffffffff


	//   ....[37]....
        /*03ec*/ 	.word	0xffffffff


	//   ....[38]....
        /*03f0*/ 	.word	0xffffffff


	//   ....[39]....
        /*03f4*/ 	.word	0xffffffff


	//----- nvinfo : EIATTR_COOP_GROUP_INSTR_OFFSETS
	.align		4
.L_388:
        /*03f8*/ 	.byte	0x04, 0x28
        /*03fa*/ 	.short	(.L_390 - .L_389)


	//   ....[0]....
.L_389:
        /*03fc*/ 	.word	0x00003680


	//   ....[1]....
        /*0400*/ 	.word	0x00003710


	//   ....[2]....
        /*0404*/ 	.word	0x00003830


	//   ....[3]....
        /*0408*/ 	.word	0x00003890


	//   ....[4]....
        /*040c*/ 	.word	0x000038c0


	//   ....[5]....
        /*0410*/ 	.word	0x00003a00


	//   ....[6]....
        /*0414*/ 	.word	0x00004050


	//   ....[7]....
        /*0418*/ 	.word	0x000040d0


	//   ....[8]....
        /*041c*/ 	.word	0x00007060


	//   ....[9]....
        /*0420*/ 	.word	0x00007320


	//   ....[10]....
        /*0424*/ 	.word	0x00007590


	//   ....[11]....
        /*0428*/ 	.word	0x00007660


	//   ....[12]....
        /*042c*/ 	.word	0x000076f0


	//   ....[13]....
        /*0430*/ 	.word	0x00007750


	//   ....[14]....
        /*0434*/ 	.word	0x00007820


	//   ....[15]....
        /*0438*/ 	.word	0x00007860


	//   ....[16]....
        /*043c*/ 	.word	0x0000b910


	//   ....[17]....
        /*0440*/ 	.word	0x0000bc90


	//   ....[18]....
        /*0444*/ 	.word	0x0000bcd0


	//   ....[19]....
        /*0448*/ 	.word	0x0000bd60


	//   ....[20]....
        /*044c*/ 	.word	0x0000bdd0


	//   ....[21]....
        /*0450*/ 	.word	0x0000be80


	//   ....[22]....
        /*0454*/ 	.word	0x0000bf40


	//   ....[23]....
        /*0458*/ 	.word	0x0000bfc0


	//   ....[24]....
        /*045c*/ 	.word	0x0000fb40


	//   ....[25]....
        /*0460*/ 	.word	0x0000fbc0


	//   ....[26]....
        /*0464*/ 	.word	0x0000fbf0


	//   ....[27]....
        /*0468*/ 	.word	0x0000fc20


	//   ....[28]....
        /*046c*/ 	.word	0x0000fc60


	//   ....[29]....
        /*0470*/ 	.word	0x0000fc80


	//   ....[30]....
        /*0474*/ 	.word	0x0000fc90


	//   ....[31]....
        /*0478*/ 	.word	0x0000fcb0


	//   ....[32]....
        /*047c*/ 	.word	0x00011df0


	//   ....[33]....
        /*0480*/ 	.word	0x00011e00


	//   ....[34]....
        /*0484*/ 	.word	0x00011e10


	//   ....[35]....
        /*0488*/ 	.word	0x00011e20


	//   ....[36]....
        /*048c*/ 	.word	0x00011e60


	//   ....[37]....
        /*0490*/ 	.word	0x00011e90


	//   ....[38]....
        /*0494*/ 	.word	0x00011ec0


	//   ....[39]....
        /*0498*/ 	.word	0x00011ef0


	//----- nvinfo : EIATTR_EXIT_INSTR_OFFSETS
	.align		4
.L_390:
        /*049c*/ 	.byte	0x04, 0x1c
        /*049e*/ 	.short	(.L_392 - .L_391)


	//   ....[0]....
.L_391:
        /*04a0*/ 	.word	0x00000330


	//   ....[1]....
        /*04a4*/ 	.word	0x00013af0


	//   ....[2]....
        /*04a8*/ 	.word	0x00013bf0


	//   ....[3]....
        /*04ac*/ 	.word	0x000146f0


	//   ....[4]....
        /*04b0*/ 	.word	0x00014780


	//----- nvinfo : EIATTR_CRS_STACK_SIZE
	.align		4
.L_392:
        /*04b4*/ 	.byte	0x04, 0x1e
        /*04b6*/ 	.short	(.L_394 - .L_393)
.L_393:
        /*04b8*/ 	.word	0x00000000


	//----- nvinfo : EIATTR_CBANK_PARAM_SIZE
	.align		4
.L_394:
        /*04bc*/ 	.byte	0x03, 0x19
        /*04be*/ 	.short	0x01d0


	//----- nvinfo : EIATTR_PARAM_CBANK
	.align		4
        /*04c0*/ 	.byte	0x04, 0x0a
        /*04c2*/ 	.short	(.L_396 - .L_395)
	.align		4
.L_395:
        /*04c4*/ 	.word	index@(.nv.constant0._ZN5flash16flash_fwd_kernelI23Flash_fwd_kernel_traitsILi96ELi128ELi64ELi4ELb0ELb0EN7cutlass10bfloat16_tE19Flash_kernel_traitsILi96ELi128ELi64ELi4ES3_EELb0ELb1ELb0ELb0ELb0ELb1ELb1ELb0EEEvNS_16Flash_fwd_paramsE)
        /*04c8*/ 	.short	0x0210
        /*04ca*/ 	.short	0x01d0


	//----- nvinfo : EIATTR_SW_WAR
	.align		4
.L_396:
        /*04cc*/ 	.byte	0x04, 0x36
        /*04ce*/ 	.short	(.L_398 - .L_397)
.L_397:
        /*04d0*/ 	.word	0x00000008
.L_398:


//--------------------- .nv.info._ZN5flash16flash_fwd_kernelI23Flash_fwd_kernel_traitsILi96ELi128ELi64ELi4ELb0ELb0EN7cutlass10bfloat16_tE19Flash_kernel_traitsILi96ELi128ELi64ELi4ES3_EELb1ELb1ELb0ELb1ELb0ELb0ELb0ELb0EEEvNS_16Flash_fwd_paramsE --------------------------
	.section	.nv.info._ZN5flash16flash_fwd_kernelI23Flash_fwd_kernel_traitsILi96ELi128ELi64ELi4ELb0ELb0EN7cutlass10bfloat16_tE19Flash_kernel_traitsILi96ELi128ELi64ELi4ES3_EELb1ELb1ELb0ELb1ELb0ELb0ELb0ELb0EEEvNS_16Flash_fwd_paramsE,"",@"SHT_CUDA_INFO"
	.sectionflags	@""
	.align	4


	//----- nvinfo : EIATTR_CUDA_API_VERSION
	.align		4
        /*0000*/ 	.byte	0x04, 0x37
        /*0002*/ 	.short	(.L_400 - .L_399)
.L_399:
        /*0004*/ 	.word	0x00000082


	//----- nvinfo : EIATTR_KPARAM_INFO
	.align		4
.L_400:
        /*0008*/ 	.byte	0x04, 0x17
        /*000a*/ 	.short	(.L_402 - .L_401)
.L_401:
        /*000c*/ 	.word	0x00000000
        /*0010*/ 	.short	0x0000
        /*0012*/ 	.short	0x0000
        /*0014*/ 	.byte	0x00, 0xf0, 0x41, 0x07


	//----- nvinfo : EIATTR_SPARSE_MMA_MASK
	.align		4
.L_402:
        /*0018*/ 	.byte	0x03, 0x50
        /*001a*/ 	.short	0x0000


	//----- nvinfo : EIATTR_MAXREG_COUNT
	.align		4
        /*001c*/ 	.byte	0x03, 0x1b
        /*001e*/ 	.short	0x00ff


	//----- nvinfo : EIATTR_NUM_BARRIERS
	.align		4
        /*0020*/ 	.byte	0x02, 0x4c
        /*0022*/ 	.byte	0x01
	.zero		1


	//----- nvinfo : EIATTR_ANNOTATIONS
	.align		4
        /*0024*/ 	.byte	0x04, 0x55
        /*0026*/ 	.short	(.L_404 - .L_403)


	//   ....[0]....
.L_403:
        /* <DEDUP_REMOVED lines=21> */


	//----- nvinfo : EIATTR_MERCURY_ISA_VERSION
	.align		4
.L_404:
        /*0168*/ 	.byte	0x03, 0x5f
        /*016a*/ 	.short	0x0101


	//----- nvinfo : EIATTR_COOP_GROUP_MASK_REGIDS
	.align		4
        /*016c*/ 	.byte	0x04, 0x29
        /*016e*/ 	.short	(.L_406 - .L_405)


	//   ....[0]....
.L_405:
        /*0170*/ 	.word	0xffffffff


	//   ....[1]....
        /*0174*/ 	.word	0xffffffff


	//   ....[2]....
        /*0178*/ 	.word	0xffffffff


	//   ....[3]....
        /*017c*/ 	.word	0xffffffff


	//   ....[4]....
        /*0180*/ 	.word	0xffffffff


	//   ....[5]....
        /*0184*/ 	.word	0xffffffff


	//   ....[6]....
        /*0188*/ 	.word	0xffffffff


	//   ....[7]....
        /*018c*/ 	.word	0xffffffff


	//   ....[8]....
        /*0190*/ 	.word	0xffffffff


	//   ....[9]....
        /*0194*/ 	.word	0xffffffff


	//   ....[10]....
        /*0198*/ 	.word	0xffffffff


	//   ....[11]....
        /*019c*/ 	.word	0xffffffff


	//   ....[12]....
        /*01a0*/ 	.word	0xffffffff


	//   ....[13]....
        /*01a4*/ 	.word	0xffffffff


	//   ....[14]....
        /*01a8*/ 	.word	0xffffffff


	//   ....[15]....
        /*01ac*/ 	.word	0xffffffff


	//   ....[16]....
        /*01b0*/ 	.word	0xffffffff


	//   ....[17]....
        /*01b4*/ 	.word	0xffffffff


	//   ....[18]....
        /*01b8*/ 	.word	0xffffffff


	//   ....[19]....
        /*01bc*/ 	.word	0xffffffff


	//   ....[20]....
        /*01c0*/ 	.word	0xffffffff


	//   ....[21]....
        /*01c4*/ 	.word	0xffffffff


	//   ....[22]....
        /*01c8*/ 	.word	0xffffffff


	//   ....[23]....
        /*01cc*/ 	.word	0xffffffff


	//   ....[24]....
        /*01d0*/ 	.word	0xffffffff


	//   ....[25]....
        /*01d4*/ 	.word	0xffffffff


	//   ....[26]....
        /*01d8*/ 	.word	0xffffffff


	//   ....[27]....
        /*01dc*/ 	.word	0xffffffff


	//   ....[28]....
        /*01e0*/ 	.word	0xffffffff


	//   ....[29]....
        /*01e4*/ 	.word	0xffffffff


	//   ....[30]....
        /*01e8*/ 	.word	0xffffffff


	//   ....[31]....
        /*01ec*/ 	.word	0xffffffff


	//   ....[32]....
        /*01f0*/ 	.word	0xffffffff


	//   ....[33]....
        /*01f4*/ 	.word	0xffffffff


	//   ....[34]....
        /*01f8*/ 	.word	0xffffffff


	//   ....[35]....
        /*01fc*/ 	.word	0xffffffff


	//   ....[36]....
        /*0200*/ 	.word	0xffffffff


	//   ....[37]....
        /*0204*/ 	.word	0xffffffff


	//   ....[38]....
        /*0208*/ 	.word	0xffffffff


	//   ....[39]....
        /*020c*/ 	.word	0xffffffff


	//----- nvinfo : EIATTR_COOP_GROUP_INSTR_OFFSETS
	.align		4
.L_406:
        /*0210*/ 	.byte	0x04, 0x28
        /*0212*/ 	.short	(.L_408 - .L_407)


	//   ....[0]....
.L_407:
        /*0214*/ 	.word	0x00004930


	//   ....[1]....
        /*0218*/ 	.word	0x00004960


	//   ....[2]....
        /*021c*/ 	.word	0x00004ab0


	//   ....[3]....
        /*0220*/ 	.word	0x00004b40


	//   ....[4]....
        /*0224*/ 	.word	0x00005260


	//   ....[5]....
        /*0228*/ 	.word	0x000053f0


	//   ....[6]....
        /*022c*/ 	.word	0x00005620


	//   ....[7]....
        /*0230*/ 	.word	0x000057f0


	//   ....[8]....
        /*0234*/ 	.word	0x00009a70


	//   ....[9]....
        /*0238*/ 	.word	0x00009b10


	//   ....[10]....
        /*023c*/ 	.word	0x00009be0


	//   ....[11]....
        /*0240*/ 	.word	0x00009c50


	//   ....[12]....
        /*0244*/ 	.word	0x00009c90


	//   ....[13]....
        /*0248*/ 	.word	0x00009d50


	//   ....[14]....
        /*024c*/ 	.word	0x00009e20


	//   ....[15]....
        /*0250*/ 	.word	0x00009ed0


	//   ....[16]....
        /*0254*/ 	.word	0x0000f0a0


	//   ....[17]....
        /*0258*/ 	.word	0x0000f210


	//   ....[18]....
        /*025c*/ 	.word	0x0000f270


	//   ....[19]....
        /*0260*/ 	.word	0x0000f440


	//   ....[20]....
        /*0264*/ 	.word	0x0000f520


	//   ....[21]....
        /*0268*/ 	.word	0x0000f5d0


	//   ....[22]....
        /*026c*/ 	.word	0x0000f670


	//   ....[23]....
        /*0270*/ 	.word	0x0000f700


	//   ....[24]....
        /*0274*/ 	.word	0x00013b90


	//   ....[25]....
        /*0278*/ 	.word	0x00013bd0


	//   ....[26]....
        /*027c*/ 	.word	0x00013d80


	//   ....[27]....
        /*0280*/ 	.word	0x00013dc0


	//   ....[28]....
        /*0284*/ 	.word	0x00014130


	//   ....[29]....
        /*0288*/ 	.word	0x00014170


	//   ....[30]....
        /*028c*/ 	.word	0x00014300


	//   ....[31]....
        /*0290*/ 	.word	0x00014350


	//   ....[32]....
        /*0294*/ 	.word	0x000173c0


	//   ....[33]....
        /*0298*/ 	.word	0x00017450


	//   ....[34]....
        /*029c*/ 	.word	0x00017480


	//   ....[35]....
        /*02a0*/ 	.word	0x00017490


	//   ....[36]....
        /*02a4*/ 	.word	0x000174a0


	//   ....[37]....
        /*02a8*/ 	.word	0x000174c0


	//   ....[38]....
        /*02ac*/ 	.word	0x00017500


	//   ....[39]....
        /*02b0*/ 	.word	0x00017510


	//----- nvinfo : EIATTR_EXIT_INSTR_OFFSETS
	.align		4
.L_408:
        /*02b4*/ 	.byte	0x04, 0x1c
        /*02b6*/ 	.short	(.L_410 - .L_409)


	//   ....[0]....
.L_409:
        /*02b8*/ 	.word	0x00000690


	//   ....[1]....
        /*02bc*/ 	.word	0x00019250


	//   ....[2]....
        /*02c0*/ 	.word	0x00019380


	//   ....[3]....
        /*02c4*/ 	.word	0x000193a0


	//   ....[4]....
        /*02c8*/ 	.word	0x00019f90


	//   ....[5]....
        /*02cc*/ 	.word	0x0001a020


	//----- nvinfo : EIATTR_CRS_STACK_SIZE
	.align		4
.L_410:
        /*02d0*/ 	.byte	0x04, 0x1e
        /*02d2*/ 	.short	(.L_412 - .L_411)
.L_411:
        /*02d4*/ 	.word	0x00000000


	//----- nvinfo : EIATTR_CBANK_PARAM_SIZE
	.align		4
.L_412:
        /*02d8*/ 	.byte	0x03, 0x19
        /*02da*/ 	.short	0x01d0


	//----- nvinfo : EIATTR_PARAM_CBANK
	.align		4
        /*02dc*/ 	.byte	0x04, 0x0a
        /*02de*/ 	.short	(.L_414 - .L_413)
	.align		4
.L_413:
        /*02e0*/ 	.word	index@(.nv.constant0._ZN5flash16flash_fwd_kernelI23Flash_fwd_kernel_traitsILi96ELi128ELi64ELi4ELb0ELb0EN7cutlass10bfloat16_tE19Flash_kernel_traitsILi96ELi128ELi64ELi4ES3_EELb1ELb1ELb0ELb1ELb0ELb0ELb0ELb0EEEvNS_16Flash_fwd_paramsE)
        /*02e4*/ 	.short	0x0210
        /*02e6*/ 	.short	0x01d0


	//----- nvinfo : EIATTR_SW_WAR
	.align		4
.L_414:
        /*02e8*/ 	.byte	0x04, 0x36
        /*02ea*/ 	.short	(.L_416 - .L_415)
.L_415:
        /*02ec*/ 	.word	0x00000008
.L_416:


//--------------------- .nv.info._ZN5flash16flash_fwd_kernelI23Flash_fwd_kernel_traitsILi96ELi128ELi64ELi4ELb0ELb0EN7cutlass10bfloat16_tE19Flash_kernel_traitsILi96ELi128ELi64ELi4ES3_EELb1ELb1ELb0ELb0ELb0ELb0ELb0ELb1EEEvNS_16Flash_fwd_paramsE --------------------------
	.section	.nv.info._ZN5flash16flash_fwd_kernelI23Flash_fwd_kernel_traitsILi96ELi128ELi64ELi4ELb0ELb0EN7cutlass10bfloat16_tE19Flash_kernel_traitsILi96ELi128ELi64ELi4ES3_EELb1ELb1ELb0ELb0ELb0ELb0ELb0ELb1EEEvNS_16Flash_fwd_paramsE,"",@"SHT_CUDA_INFO"
	.sectionflags	@""
	.align	4


	//----- nvinfo : EIATTR_CUDA_API_VERSION
	.align		4
        /*0000*/ 	.byte	0x04, 0x37
        /*0002*/ 	.short	(.L_418 - .L_417)
.L_417:
        /*0004*/ 	.word	0x00000082


	//----- nvinfo : EIATTR_KPARAM_INFO
	.align		4
.L_418:
        /*0008*/ 	.byte	0x04, 0x17
        /*000a*/ 	.short	(.L_420 - .L_419)
.L_419:
        /*000c*/ 	.word	0x00000000
        /*0010*/ 	.short	0x0000
        /*0012*/ 	.short	0x0000
        /*0014*/ 	.byte	0x00, 0xf0, 0x41, 0x07


	//----- nvinfo : EIATTR_SPARSE_MMA_MASK
	.align		4
.L_420:
        /*0018*/ 	.byte	0x03, 0x50
        /*001a*/ 	.short	0x0000


	//----- nvinfo : EIATTR_MAXREG_COUNT
	.align		4
        /*001c*/ 	.byte	0x03, 0x1b
        /*001e*/ 	.short	0x00ff


	//----- nvinfo : EIATTR_NUM_BARRIERS
	.align		4
        /*0020*/ 	.byte	0x02, 0x4c
        /*0022*/ 	.byte	0x01
	.zero		1


	//----- nvinfo : EIATTR_ANNOTATIONS
	.align		4
        /*0024*/ 	.byte	0x04, 0x55
        /*0026*/ 	.short	(.L_422 - .L_421)


	//   ....[0]....
.L_421:
        /* <DEDUP_REMOVED lines=210> */


	//----- nvinfo : EIATTR_MERCURY_ISA_VERSION
	.align		4
.L_422:
        /*0d30*/ 	.byte	0x03, 0x5f
        /*0d32*/ 	.short	0x0101


	//----- nvinfo : EIATTR_COOP_GROUP_MASK_REGIDS
	.align		4
        /*0d34*/ 	.byte	0x04, 0x29
        /*0d36*/ 	.short	(.L_424 - .L_423)


	//   ....[0]....
.L_423:
        /*0d38*/ 	.word	0xffffffff


	//   ....[1]....
        /*0d3c*/ 	.word	0xffffffff


	//   ....[2]....
        /*0d40*/ 	.word	0xffffffff


	//   ....[3]....
        /*0d44*/ 	.word	0xffffffff


	//   ....[4]....
        /*0d48*/ 	.word	0xffffffff


	//   ....[5]....
        /*0d4c*/ 	.word	0xffffffff


	//   ....[6]....
        /*0d50*/ 	.word	0xffffffff


	//   ....[7]....
        /*0d54*/ 	.word	0xffffffff


	//   ....[8]....
        /*0d58*/ 	.word	0xffffffff


	//   ....[9]....
        /*0d5c*/ 	.word	0xffffffff


	//   ....[10]....
        /*0d60*/ 	.word	0xffffffff


	//   ....[11]....
        /*0d64*/ 	.word	0xffffffff


	//   ....[12]....
        /*0d68*/ 	.word	0xffffffff


	//   ....[13]....
        /*0d6c*/ 	.word	0xffffffff


	//   ....[14]....
        /*0d70*/ 	.word	0xffffffff


	//   ....[15]....
        /*0d74*/ 	.word	0xffffffff


	//   ....[16]....
        /*0d78*/ 	.word	0xffffffff


	//   ....[17]....
        /*0d7c*/ 	.word	0xffffffff


	//   ....[18]....
        /*0d80*/ 	.word	0xffffffff


	//   ....[19]....
        /*0d84*/ 	.word	0xffffffff


	//   ....[20]....
        /*0d88*/ 	.word	0xffffffff


	//   ....[21]....
        /*0d8c*/ 	.word	0xffffffff


	//   ....[22]....
        /*0d90*/ 	.word	0xffffffff


	//   ....[23]....
        /*0d94*/ 	.word	0xffffffff


	//   ....[24]....
        /*0d98*/ 	.word	0xffffffff


	//   ....[25]....
        /*0d9c*/ 	.word	0xffffffff


	//   ....[26]....
        /*0da0*/ 	.word	0xffffffff


	//   ....[27]....
        /*0da4*/ 	.word	0xffffffff


	//   ....[28]....
        /*0da8*/ 	.word	0xffffffff


	//   ....[29]....
        /*0dac*/ 	.word	0xffffffff


	//   ....[30]....
        /*0db0*/ 	.word	0xffffffff


	//   ....[31]....
        /*0db4*/ 	.word	0xffffffff


	//   ....[32]....
        /*0db8*/ 	.word	0xffffffff


	//   ....[33]....
        /*0dbc*/ 	.word	0xffffffff


	//   ....[34]....
        /*0dc0*/ 	.word	0xffffffff


	//   ....[35]....
        /*0dc4*/ 	.word	0xffffffff


	//   ....[36]....
        /*0dc8*/ 	.word	0xffffffff


	//   ....[37]....
        /*0dcc*/ 	.word	0xffffffff


	//   ....[38]....
        /*0dd0*/ 	.word	0xffffffff


	//   ....[39]....
        /*0dd4*/ 	.word	0xffffffff


	//----- nvinfo : EIATTR_COOP_GROUP_INSTR_OFFSETS
	.align		4
.L_424:
        /*0dd8*/ 	.byte	0x04, 0x28
        /*0dda*/ 	.short	(.L_426 - .L_425)


	//   ....[0]....
.L_425:
        /*0ddc*/ 	.word	0x00004c20


	//   ....[1]....
        /*0de0*/ 	.word	0x00004d90


	//   ....[2]....
        /*0de4*/ 	.word	0x00005050


	//   ....[3]....
        /*0de8*/ 	.word	0x000050f0


	//   ....[4]....
        /*0dec*/ 	.word	0x00005150


	//   ....[5]....
        /*0df0*/ 	.word	0x00005180


	//   ....[6]....
        /*0df4*/ 	.word	0x00005240


	//   ....[7]....
        /*0df8*/ 	.word	0x000052e0


	//   ....[8]....
        /*0dfc*/ 	.word	0x0000bcf0


	//   ....[9]....
        /*0e00*/ 	.word	0x0000bd10


	//   ....[10]....
        /*0e04*/ 	.word	0x0000c430


	//   ....[11]....
        /*0e08*/ 	.word	0x0000c450


	//   ....[12]....
        /*0e0c*/ 	.word	0x0000d590


	//   ....[13]....
        /*0e10*/ 	.word	0x0000d5b0


	//   ....[14]....
        /*0e14*/ 	.word	0x0000d6e0


	//   ....[15]....
        /*0e18*/ 	.word	0x0000d700


	//   ....[16]....
        /*0e1c*/ 	.word	0x00015f30


	//   ....[17]....
        /*0e20*/ 	.word	0x00015f60


	//   ....[18]....
        /*0e24*/ 	.word	0x000160e0


	//   ....[19]....
        /*0e28*/ 	.word	0x00016150


	//   ....[20]....
        /*0e2c*/ 	.word	0x00016160


	//   ....[21]....
        /*0e30*/ 	.word	0x00016180


	//   ....[22]....
        /*0e34*/ 	.word	0x000161e0


	//   ....[23]....
        /*0e38*/ 	.word	0x00016200


	//   ....[24]....
        /*0e3c*/ 	.word	0x0001f060


	//   ....[25]....
        /*0e40*/ 	.word	0x0001f140


	//   ....[26]....
        /*0e44*/ 	.word	0x0001f180


	//   ....[27]....
        /*0e48*/ 	.word	0x0001f1a0


	//   ....[28]....
        /*0e4c*/ 	.word	0x0001f1c0


	//   ....[29]....
        /*0e50*/ 	.word	0x0001f210


	//   ....[30]....
        /*0e54*/ 	.word	0x0001f2e0


	//   ....[31]....
        /*0e58*/ 	.word	0x0001f310


	//   ....[32]....
        /*0e5c*/ 	.word	0x00024a50


	//   ....[33]....
        /*0e60*/ 	.word	0x00024a70


	//   ....[34]....
        /*0e64*/ 	.word	0x00024aa0


	//   ....[35]....
        /*0e68*/ 	.word	0x00024b30


	//   ....[36]....
        /*0e6c*/ 	.word	0x00024b60


	//   ....[37]....
        /*0e70*/ 	.word	0x00024c60


	//   ....[38]....
        /*0e74*/ 	.word	0x00024c80


	//   ....[39]....
        /*0e78*/ 	.word	0x00024c90


	//----- nvinfo : EIATTR_EXIT_INSTR_OFFSETS
	.align		4
.L_426:
        /*0e7c*/ 	.byte	0x04, 0x1c
        /*0e7e*/ 	.short	(.L_428 - .L_427)


	//   ....[0]....
.L_427:
        /*0e80*/ 	.word	0x000006b0


	//   ....[1]....
        /*0e84*/ 	.word	0x00026920


	//   ....[2]....
        /*0e88*/ 	.word	0x00026a50


	//   ....[3]....
        /*0e8c*/ 	.word	0x00026a70


	//   ....[4]....
        /*0e90*/ 	.word	0x000276a0


	//   ....[5]....
        /*0e94*/ 	.word	0x00027730


	//----- nvinfo : EIATTR_CRS_STACK_SIZE
	.align		4
.L_428:
        /*0e98*/ 	.byte	0x04, 0x1e
        /*0e9a*/ 	.short	(.L_430 - .L_429)
.L_429:
        /*0e9c*/ 	.word	0x00000000


	//----- nvinfo : EIATTR_CBANK_PARAM_SIZE
	.align		4
.L_430:
        /*0ea0*/ 	.byte	0x03, 0x19
        /*0ea2*/ 	.short	0x01d0


	//----- nvinfo : EIATTR_PARAM_CBANK
	.align		4
        /*0ea4*/ 	.byte	0x04, 0x0a
        /*0ea6*/ 	.short	(.L_432 - .L_431)
	.align		4
.L_431:
        /*0ea8*/ 	.word	index@(.nv.constant0._ZN5flash16flash_fwd_kernelI23Flash_fwd_kernel_traitsILi96ELi128ELi64ELi4ELb0ELb0EN7cutlass10bfloat16_tE19Flash_kernel_traitsILi96ELi128ELi64ELi4ES3_EELb1ELb1ELb0ELb0ELb0ELb0ELb0ELb1EEEvNS_16Flash_fwd_paramsE)
        /*0eac*/ 	.short	0x0210
        /*0eae*/ 	.short	0x01d0


	//----- nvinfo : EIATTR_SW_WAR
	.align		4
.L_432:
        /*0eb0*/ 	.byte	0x04, 0x36
        /*0eb2*/ 	.short	(.L_434 - .L_433)
.L_433:
        /*0eb4*/ 	.word	0x00000008
.L_434:


//--------------------- .nv.info._ZN5flash16flash_fwd_kernelI23Flash_fwd_kernel_traitsILi96ELi128ELi64ELi4ELb0ELb0EN7cutlass10bfloat16_tE19Flash_kernel_traitsILi96ELi128ELi64ELi4ES3_EELb0ELb1ELb0ELb0ELb0ELb0ELb1ELb0EEEvNS_16Flash_fwd_paramsE --------------------------
	.section	.nv.info._ZN5flash16flash_fwd_kernelI23Flash_fwd_kernel_traitsILi96ELi128ELi64ELi4ELb0ELb0EN7cutlass10bfloat16_tE19Flash_kernel_traitsILi96ELi128ELi64ELi4ES3_EELb0ELb1ELb0ELb0ELb0ELb0ELb1ELb0EEEvNS_16Flash_fwd_paramsE,"",@"SHT_CUDA_INFO"
	.sectionflags	@""
	.align	4


	//----- nvinfo : EIATTR_CUDA_API_VERSION
	.align		4
        /*0000*/ 	.byte	0x04, 0x37
        /*0002*/ 	.short	(.L_436 - .L_435)
.L_435:
        /*0004*/ 	.word	0x00000082


	//----- nvinfo : EIATTR_KPARAM_INFO
	.align		4
.L_436:
        /*0008*/ 	.byte	0x04, 0x17
        /*000a*/ 	.short	(.L_438 - .L_437)
.L_437:
        /*000c*/ 	.word	0x00000000
        /*0010*/ 	.short	0x0000
        /*0012*/ 	.short	0x0000
        /*0014*/ 	.byte	0x00, 0xf0, 0x41, 0x07


	//----- nvinfo : EIATTR_SPARSE_MMA_MASK
	.align		4
.L_438:
        /*0018*/ 	.byte	0x03, 0x50
        /*001a*/ 	.short	0x0000


	//----- nvinfo : EIATTR_MAXREG_COUNT
	.align		4
        /*001c*/ 	.byte	0x03, 0x1b
        /*001e*/ 	.short	0x00ff


	//----- nvinfo : EIATTR_NUM_BARRIERS
	.align		4
        /*0020*/ 	.byte	0x02, 0x4c
        /*0022*/ 	.byte	0x01
	.zero		1


	//----- nvinfo : EIATTR_ANNOTATIONS
	.align		4
        /*0024*/ 	.byte	0x04, 0x55
        /*0026*/ 	.short	(.L_440 - .L_439)


	//   ....[0]....
.L_439:
        /* <DEDUP_REMOVED lines=28> */


	//----- nvinfo : EIATTR_MERCURY_ISA_VERSION
	.align		4
.L_440:
        /*01d0*/ 	.byte	0x03, 0x5f
        /*01d2*/ 	.short	0x0101


	//----- nvinfo : EIATTR_COOP_GROUP_MASK_REGIDS
	.align		4
        /*01d4*/ 	.byte	0x04, 0x29
        /*01d6*/ 	.short	(.L_442 - .L_441)


	//   ....[0]....
.L_441:
        /*01d8*/ 	.word	0xffffffff


	//   ....[1]....
        /*01dc*/ 	.word	0xffffffff


	//   ....[2]....
        /*01e0*/ 	.word	0xffffffff


	//   ....[3]....
        /*01e4*/ 	.word	0xffffffff


	//   ....[4]....
        /*01e8*/ 	.word	0xffffffff


	//   ....[5]....
        /*01ec*/ 	.word	0xffffffff


	//   ....[6]....
        /*01f0*/ 	.word	0xffffffff


	//   ....[7]....
        /*01f4*/ 	.word	0xffffffff


	//   ....[8]....
        /*01f8*/ 	.word	0xffffffff


	//   ....[9]....
        /*01fc*/ 	.word	0xffffffff


	//   ....[10]....
        /*0200*/ 	.word	0xffffffff


	//   ....[11]....
        /*0204*/ 	.word	0xffffffff


	//   ....[12]....
        /*0208*/ 	.word	0xffffffff


	//   ....[13]....
        /*020c*/ 	.word	0xffffffff


	//   ....[14]....
        /*0210*/ 	.word	0xffffffff


	//   ....[15]....
        /*0214*/ 	.word	0xffffffff


	//   ....[16]....
        /*0218*/ 	.word	0xffffffff


	//   ....[17]....
        /*021c*/ 	.word	0xffffffff


	//   ....[18]....
        /*0220*/ 	.word	0xffffffff


	//   ....[19]....
        /*0224*/ 	.word	0xffffffff


	//   ....[20]....
        /*0228*/ 	.word	0xffffffff


	//   ....[21]....
        /*022c*/ 	.word	0xffffffff


	//   ....[22]....
        /*0230*/ 	.word	0xffffffff


	//   ....[23]....
        /*0234*/ 	.word	0xffffffff


	//   ....[24]....
        /*0238*/ 	.word	0xffffffff


	//   ....[25]....
        /*023c*/ 	.word	0xffffffff


	//   ....[26]....
        /*0240*/ 	.word	0xffffffff


	//   ....[27]....
        /*0244*/ 	.word	0xffffffff


	//   ....[28]....
        /*0248*/ 	.word	0xffffffff


	//   ....[29]....
        /*024c*/ 	.word	0xffffffff


	//   ....[30]....
        /*0250*/ 	.word	0xffffffff


	//   ....[31]....
        /*0254*/ 	.word	0xffffffff


	//   ....[32]....
        /*0258*/ 	.word	0xffffffff


	//   ....[33]....
        /*025c*/ 	.word	0xffffffff


	//   ....[34]....
        /*0260*/ 	.word	0xffffffff


	//   ....[35]....
        /*0264*/ 	.word	0xffffffff


	//   ....[36]....
        /*0268*/ 	.word	0xffffffff


	//   ....[37]....
        /*026c*/ 	.word	0xffffffff


	//   ....[38]....
        /*0270*/ 	.word	0xffffffff


	//   ....[39]....
        /*0274*/ 	.word	0xffffffff


	//----- nvinfo : EIATTR_COOP_GROUP_INSTR_OFFSETS
	.align		4
.L_442:
        /*0278*/ 	.byte	0x04, 0x28
        /*027a*/ 	.short	(.L_444 - .L_443)


	//   ....[0]....
.L_443:
        /*027c*/ 	.word	0x00004990


	//   ....[1]....
        /*0280*/ 	.word	0x000049d0


	//   ....[2]....
        /*0284*/ 	.word	0x00004a50


	//   ....[3]....
        /*0288*/ 	.word	0x00004a90


	//   ....[4]....
        /*028c*/ 	.word	0x00004ab0


	//   ....[5]....
        /*0290*/ 	.word	0x00004b70


	//   ....[6]....
        /*0294*/ 	.word	0x00004c60


	//   ....[7]....
        /*0298*/ 	.word	0x00004db0


	//   ....[8]....
        /*029c*/ 	.word	0x00008a30


	//   ....[9]....
        /*02a0*/ 	.word	0x00008b30


	//   ....[10]....
        /*02a4*/ 	.word	0x00008bf0


	//   ....[11]....
        /*02a8*/ 	.word	0x00008c30


	//   ....[12]....
        /*02ac*/ 	.word	0x00008cf0


	//   ....[13]....
        /*02b0*/ 	.word	0x00008d10


	//   ....[14]....
        /*02b4*/ 	.word	0x00008d20


	//   ....[15]....
        /*02b8*/ 	.word	0x00008ff0


	//   ....[16]....
        /*02bc*/ 	.word	0x0000d270


	//   ....[17]....
        /*02c0*/ 	.word	0x0000d3b0


	//   ....[18]....
        /*02c4*/ 	.word	0x0000d410


	//   ....[19]....
        /*02c8*/ 	.word	0x0000d510


	//   ....[20]....
        /*02cc*/ 	.word	0x0000d550


	//   ....[21]....
        /*02d0*/ 	.word	0x0000d580


	//   ....[22]....
        /*02d4*/ 	.word	0x0000d5d0


	//   ....[23]....
        /*02d8*/ 	.word	0x0000d5f0


	//   ....[24]....
        /*02dc*/ 	.word	0x00011240


	//   ....[25]....
        /*02e0*/ 	.word	0x000112d0


	//   ....[26]....
        /*02e4*/ 	.word	0x000112f0


	//   ....[27]....
        /*02e8*/ 	.word	0x00011300


	//   ....[28]....
        /*02ec*/ 	.word	0x00011350


	//   ....[29]....
        /*02f0*/ 	.word	0x00011370


	//   ....[30]....
        /*02f4*/ 	.word	0x00011390


	//   ....[31]....
        /*02f8*/ 	.word	0x000113a0


	//   ....[32]....
        /*02fc*/ 	.word	0x00013560


	//   ....[33]....
        /*0300*/ 	.word	0x00013570


	//   ....[34]....
        /*0304*/ 	.word	0x00013580


	//   ....[35]....
        /*0308*/ 	.word	0x00013590


	//   ....[36]....
        /*030c*/ 	.word	0x000135c0


	//   ....[37]....
        /*0310*/ 	.word	0x000135e0


	//   ....[38]....
        /*0314*/ 	.word	0x00013600


	//   ....[39]....
        /*0318*/ 	.word	0x00013640


	//----- nvinfo : EIATTR_EXIT_INSTR_OFFSETS
	.align		4
.L_444:
        /*031c*/ 	.byte	0x04, 0x1c
        /*031e*/ 	.short	(.L_446 - .L_445)


	//   ....[0]....
.L_445:
        /*0320*/ 	.word	0x000004c0


	//   ....[1]....
        /*0324*/ 	.word	0x00015290


	//   ....[2]....
        /*0328*/ 	.word	0x000153c0


	//   ....[3]....
        /*032c*/ 	.word	0x000153e0


	//   ....[4]....
        /*0330*/ 	.word	0x00016010


	//   ....[5]....
        /*0334*/ 	.word	0x000160a0


	//----- nvinfo : EIATTR_CRS_STACK_SIZE
	.align		4
.L_446:
        /*0338*/ 	.byte	0x04, 0x1e
        /*033a*/ 	.short	(.L_448 - .L_447)
.L_447:
        /*033c*/ 	.word	0x00000000


	//----- nvinfo : EIATTR_CBANK_PARAM_SIZE
	.align		4
.L_448:
        /*0340*/ 	.byte	0x03, 0x19
        /*0342*/ 	.short	0x01d0


	//----- nvinfo : EIATTR_PARAM_CBANK
	.align		4
        /*0344*/ 	.byte	0x04, 0x0a
        /*0346*/ 	.short	(.L_450 - .L_449)
	.align		4
.L_449:
        /*0348*/ 	.word	index@(.nv.constant0._ZN5flash16flash_fwd_kernelI23Flash_fwd_kernel_traitsILi96ELi128ELi64ELi4ELb0ELb0EN7cutlass10bfloat16_tE19Flash_kernel_traitsILi96ELi128ELi64ELi4ES3_EELb0ELb1ELb0ELb0ELb0ELb0ELb1ELb0EEEvNS_16Flash_fwd_paramsE)
        /*034c*/ 	.short	0x0210
        /*034e*/ 	.short	0x01d0


	//----- nvinfo : EIATTR_SW_WAR
	.align		4
.L_450:
        /*0350*/ 	.byte	0x04, 0x36
        /*0352*/ 	.short	(.L_452 - .L_451)
.L_451:
        /*0354*/ 	.word	0x00000008
.L_452:


//--------------------- .nv.info._ZN5flash16flash_fwd_kernelI23Flash_fwd_kernel_traitsILi96ELi128ELi64ELi4ELb0ELb0EN7cutlass10bfloat16_tE19Flash_kernel_traitsILi96ELi128ELi64ELi4ES3_EELb1ELb1ELb0ELb1ELb0ELb0ELb0ELb1EEEvNS_16Flash_fwd_paramsE --------------------------
	.section	.nv.info._ZN5flash16flash_fwd_kernelI23Flash_fwd_kernel_traitsILi96ELi128ELi64ELi4ELb0ELb0EN7cutlass10bfloat16_tE19Flash_kernel_traitsILi96ELi128ELi64ELi4ES3_EELb1ELb1ELb0ELb1ELb0ELb0ELb0ELb1EEEvNS_16Flash_fwd_paramsE,"",@"SHT_CUDA_INFO"
	.sectionflags	@""
	.align	4


	//----- nvinfo : EIATTR_CUDA_API_VERSION
	.align		4
        /*0000*/ 	.byte	0x04, 0x37
        /*0002*/ 	.short	(.L_454 - .L_453)
.L_453:
        /*0004*/ 	.word	0x00000082


	//----- nvinfo : EIATTR_KPARAM_INFO
	.align		4
.L_454:
        /*0008*/ 	.byte	0x04, 0x17
        /*000a*/ 	.short	(.L_456 - .L_455)
.L_455:
        /*000c*/ 	.word	0x00000000
        /*0010*/ 	.short	0x0000
        /*0012*/ 	.short	0x0000
        /*0014*/ 	.byte	0x00, 0xf0, 0x41, 0x07


	//----- nvinfo : EIATTR_SPARSE_MMA_MASK
	.align		4
.L_456:
        /*0018*/ 	.byte	0x03, 0x50
        /*001a*/ 	.short	0x0000


	//----- nvinfo : EIATTR_MAXREG_COUNT
	.align		4
        /*001c*/ 	.byte	0x03, 0x1b
        /*001e*/ 	.short	0x00ff


	//----- nvinfo : EIATTR_NUM_BARRIERS
	.align		4
        /*0020*/ 	.byte	0x02, 0x4c
        /*0022*/ 	.byte	0x01
	.zero		1


	//----- nvinfo : EIATTR_ANNOTATIONS
	.align		4
        /*0024*/ 	.byte	0x04, 0x55
        /*0026*/ 	.short	(.L_458 - .L_457)


	//   ....[0]....
.L_457:
        /* <DEDUP_REMOVED lines=229> */


	//----- nvinfo : EIATTR_MERCURY_ISA_VERSION
	.align		4
.L_458:
        /*0e60*/ 	.byte	0x03, 0x5f
        /*0e62*/ 	.short	0x0101


	//----- nvinfo : EIATTR_COOP_GROUP_MASK_REGIDS
	.align		4
        /*0e64*/ 	.byte	0x04, 0x29
        /*0e66*/ 	.short	(.L_460 - .L_459)


	//   ....[0]....
.L_459:
        /*0e68*/ 	.word	0xffffffff


	//   ....[1]....
        /*0e6c*/ 	.word	0xffffffff


	//   ....[2]....
        /*0e70*/ 	.word	0xffffffff


	//   ....[3]....
        /*0e74*/ 	.word	0xffffffff


	//   ....[4]....
        /*0e78*/ 	.word	0xffffffff


	//   ....[5]....
        /*0e7c*/ 	.word	0xffffffff


	//   ....[6]....
        /*0e80*/ 	.word	0xffffffff


	//   ....[7]....
        /*0e84*/ 	.word	0xffffffff


	//   ....[8]....
        /*0e88*/ 	.word	0xffffffff


	//   ....[9]....
        /*0e8c*/ 	.word	0xffffffff


	//   ....[10]....
        /*0e90*/ 	.word	0xffffffff


	//   ....[11]....
        /*0e94*/ 	.word	0xffffffff


	//   ....[12]....
        /*0e98*/ 	.word	0xffffffff


	//   ....[13]....
        /*0e9c*/ 	.word	0xffffffff


	//   ....[14]....
        /*0ea0*/ 	.word	0xffffffff


	//   ....[15]....
        /*0ea4*/ 	.word	0xffffffff


	//   ....[16]....
        /*0ea8*/ 	.word	0xffffffff


	//   ....[17]....
        /*0eac*/ 	.word	0xffffffff


	//   ....[18]....
        /*0eb0*/ 	.word	0xffffffff


	//   ....[19]....
        /*0eb4*/ 	.word	0xffffffff


	//   ....[20]....
        /*0eb8*/ 	.word	0xffffffff


	//   ....[21]....
        /*0ebc*/ 	.word	0xffffffff


	//   ....[22]....
        /*0ec0*/ 	.word	0xffffffff


	//   ....[23]....
        /*0ec4*/ 	.word	0xffffffff


	//   ....[24]....
        /*0ec8*/ 	.word	0xffffffff


	//   ....[25]....
        /*0ecc*/ 	.word	0xffffffff


	//   ....[26]....
        /*0ed0*/ 	.word	0xffffffff


	//   ....[27]....
        /*0ed4*/ 	.word	0xffffffff


	//   ....[28]....
        /*0ed8*/ 	.word	0xffffffff


	//   ....[29]....
        /*0edc*/ 	.word	0xffffffff


	//   ....[30]....
        /*0ee0*/ 	.word	0xffffffff


	//   ....[31]....
        /*0ee4*/ 	.word	0xffffffff


	//   ....[32]....
        /*0ee8*/ 	.word	0xffffffff


	//   ....[33]....
        /*0eec*/ 	.word	0xffffffff


	//   ....[34]....
        /*0ef0*/ 	.word	0xffffffff


	//   ....[35]....
        /*0ef4*/ 	.word	0xffffffff


	//   ....[36]....
        /*0ef8*/ 	.word	0xffffffff


	//   ....[37]....
        /*0efc*/ 	.word	0xffffffff


	//   ....[38]....
        /*0f00*/ 	.word	0xffffffff


	//   ....[39]....
        /*0f04*/ 	.word	0xffffffff


	//   ....[40]....
        /*0f08*/ 	.word	0x05000004


	//   ....[41]....
        /*0f0c*/ 	.word	0x05000004


	//   ....[42]....
        /*0f10*/ 	.word	0x05000004


	//   ....[43]....
        /*0f14*/ 	.word	0x05000004


	//   ....[44]....
        /*0f18*/ 	.word	0x05000004


	//   ....[45]....
        /*0f1c*/ 	.word	0x05000004


	//   ....[46]....
        /*0f20*/ 	.word	0x05000004


	//   ....[47]....
        /*0f24*/ 	.word	0x05000004


	//----- nvinfo : EIATTR_COOP_GROUP_INSTR_OFFSETS
	.align		4
.L_460:
        /*0f28*/ 	.byte	0x04, 0x28
        /*0f2a*/ 	.short	(.L_462 - .L_461)


	//   ....[0]....
.L_461:
        /*0f2c*/ 	.word	0x00004a20


	//   ....[1]....
        /*0f30*/ 	.word	0x00004b00


	//   ....[2]....
        /*0f34*/ 	.word	0x00004bd0


	//   ....[3]....
        /*0f38*/ 	.word	0x00004cc0


	//   ....[4]....
        /*0f3c*/ 	.word	0x00005bb0


	//   ....[5]....
        /*0f40*/ 	.word	0x00005c80


	//   ....[6]....
        /*0f44*/ 	.word	0x00005d90


	//   ....[7]....
        /*0f48*/ 	.word	0x00005e00


	//   ....[8]....
        /*0f4c*/ 	.word	0x0000be80


	//   ....[9]....
        /*0f50*/ 	.word	0x0000bef0


	//   ....[10]....
        /*0f54*/ 	.word	0x0000c230


	//   ....[11]....
        /*0f58*/ 	.word	0x0000c250


	//   ....[12]....
        /*0f5c*/ 	.word	0x0000c560


	//   ....[13]....
        /*0f60*/ 	.word	0x0000c580


	//   ....[14]....
        /*0f64*/ 	.word	0x0000c910


	//   ....[15]....
        /*0f68*/ 	.word	0x0000c930


	//   ....[16]....
        /*0f6c*/ 	.word	0x000146e0


	//   ....[17]....
        /*0f70*/ 	.word	0x00014700


	//   ....[18]....
        /*0f74*/ 	.word	0x00014cb0


	//   ....[19]....
        /*0f78*/ 	.word	0x00014cd0


	//   ....[20]....
        /*0f7c*/ 	.word	0x00015210


	//   ....[21]....
        /*0f80*/ 	.word	0x00015230


	//   ....[22]....
        /*0f84*/ 	.word	0x00015510


	//   ....[23]....
        /*0f88*/ 	.word	0x00015530


	//   ....[24]....
        /*0f8c*/ 	.word	0x0001cc40


	//   ....[25]....
        /*0f90*/ 	.word	0x0001cc80


	//   ....[26]....
        /*0f94*/ 	.word	0x0001ccf0


	//   ....[27]....
        /*0f98*/ 	.word	0x0001cd30


	//   ....[28]....
        /*0f9c*/ 	.word	0x0001cd50


	//   ....[29]....
        /*0fa0*/ 	.word	0x0001cd60


	//   ....[30]....
        /*0fa4*/ 	.word	0x0001cd80


	//   ....[31]....
        /*0fa8*/ 	.word	0x0001cdf0


	//   ....[32]....
        /*0fac*/ 	.word	0x00022960


	//   ....[33]....
        /*0fb0*/ 	.word	0x00022970


	//   ....[34]....
        /*0fb4*/ 	.word	0x00022980


	//   ....[35]....
        /*0fb8*/ 	.word	0x00022990


	//   ....[36]....
        /*0fbc*/ 	.word	0x000229c0


	//   ....[37]....
        /*0fc0*/ 	.word	0x000229e0


	//   ....[38]....
        /*0fc4*/ 	.word	0x00022a00


	//   ....[39]....
        /*0fc8*/ 	.word	0x00022a10


	//   ....[40]....
        /*0fcc*/ 	.word	0x000255a0


	//   ....[41]....
        /*0fd0*/ 	.word	0x00025610


	//   ....[42]....
        /*0fd4*/ 	.word	0x00025680


	//   ....[43]....
        /*0fd8*/ 	.word	0x000256f0


	//   ....[44]....
        /*0fdc*/ 	.word	0x00025760


	//   ....[45]....
        /*0fe0*/ 	.word	0x000257d0


	//   ....[46]....
        /*0fe4*/ 	.word	0x00025840


	//   ....[47]....
        /*0fe8*/ 	.word	0x000258a0


	//----- nvinfo : EIATTR_EXIT_INSTR_OFFSETS
	.align		4
.L_462:
        /*0fec*/ 	.byte	0x04, 0x1c
        /*0fee*/ 	.short	(.L_464 - .L_463)


	//   ....[0]....
.L_463:
        /*0ff0*/ 	.word	0x00000060


	//----- nvinfo : EIATTR_CRS_STACK_SIZE
	.align		4
.L_464:
        /*0ff4*/ 	.byte	0x04, 0x1e
        /*0ff6*/ 	.short	(.L_466 - .L_465)
.L_465:
        /*0ff8*/ 	.word	0x00000000


	//----- nvinfo : EIATTR_CBANK_PARAM_SIZE
	.align		4
.L_466:
        /*0ffc*/ 	.byte	0x03, 0x19
        /*0ffe*/ 	.short	0x01d0


	//----- nvinfo : EIATTR_PARAM_CBANK
	.align		4
        /*1000*/ 	.byte	0x04, 0x0a
        /*1002*/ 	.short	(.L_468 - .L_467)
	.align		4
.L_467:
        /*1004*/ 	.word	index@(.nv.constant0._ZN5flash16flash_fwd_kernelI23Flash_fwd_kernel_traitsILi96ELi128ELi64ELi4ELb0ELb0EN7cutlass10bfloat16_tE19Flash_kernel_traitsILi96ELi128ELi64ELi4ES3_EELb1ELb1ELb0ELb1ELb0ELb0ELb0ELb1EEEvNS_16Flash_fwd_paramsE)
        /*1008*/ 	.short	0x0210
        /*100a*/ 	.short	0x01d0


	//----- nvinfo : EIATTR_SW_WAR
	.align		4
.L_468:
        /*100c*/ 	.byte	0x04, 0x36
        /*100e*/ 	.short	(.L_470 - .L_469)
.L_469:
        /*1010*/ 	.word	0x00000008
.L_470:


//--------------------- .nv.info._ZN5flash16flash_fwd_kernelI23Flash_fwd_kernel_traitsILi96ELi128ELi64ELi4ELb0ELb0EN7cutlass10bfloat16_tE19Flash_kernel_traitsILi96ELi128ELi64ELi4ES3_EELb0ELb1ELb0ELb1ELb0ELb0ELb1ELb0EEEvNS_16Flash_fwd_paramsE --------------------------
	.section	.nv.info._ZN5flash16flash_fwd_kernelI23Flash_fwd_kernel_traitsILi96ELi128ELi64ELi4ELb0ELb0EN7cutlass10bfloat16_tE19Flash_kernel_traitsILi96ELi128ELi64ELi4ES3_EELb0ELb1ELb0ELb1ELb0ELb0ELb1ELb0EEEvNS_16Flash_fwd_paramsE,"",@"SHT_CUDA_INFO"
	.sectionflags	@""
	.align	4


	//----- nvinfo : EIATTR_CUDA_API_VERSION
	.align		4
        /*0000*/ 	.byte	0x04, 0x37
        /*0002*/ 	.short	(.L_472 - .L_471)
.L_471:
        /*0004*/ 	.word	0x00000082


	//----- nvinfo : EIATTR_KPARAM_INFO
	.align		4
.L_472:
        /*0008*/ 	.byte	0x04, 0x17
        /*000a*/ 	.short	(.L_474 - .L_473)
.L_473:
        /*000c*/ 	.word	0x00000000
        /*0010*/ 	.short	0x0000
        /*0012*/ 	.short	0x0000
        /*0014*/ 	.byte	0x00, 0xf0, 0x41, 0x07


	//----- nvinfo : EIATTR_SPARSE_MMA_MASK
	.align		4
.L_474:
        /*0018*/ 	.byte	0x03, 0x50
        /*001a*/ 	.short	0x0000


	//----- nvinfo : EIATTR_MAXREG_COUNT
	.align		4
        /*001c*/ 	.byte	0x03, 0x1b
        /*001e*/ 	.short	0x00ff


	//----- nvinfo : EIATTR_NUM_BARRIERS
	.align		4
        /*0020*/ 	.byte	0x02, 0x4c
        /*0022*/ 	.byte	0x01
	.zero		1


	//----- nvinfo : EIATTR_ANNOTATIONS
	.align		4
        /*0024*/ 	.byte	0x04, 0x55
        /*0026*/ 	.short	(.L_476 - .L_475)


	//   ....[0]....
.L_475:
        /* <DEDUP_REMOVED lines=27> */


	//----- nvinfo : EIATTR_MERCURY_ISA_VERSION
	.align		4
.L_476:
        /*01c8*/ 	.byte	0x03, 0x5f
        /*01ca*/ 	.short	0x0101


	//----- nvinfo : EIATTR_COOP_GROUP_MASK_REGIDS
	.align		4
        /*01cc*/ 	.byte	0x04, 0x29
        /*01ce*/ 	.short	(.L_478 - .L_477)


	//   ....[0]....
.L_477:
        /*01d0*/ 	.word	0xffffffff


	//   ....[1]....
        /*01d4*/ 	.word	0xffffffff


	//   ....[2]....
        /*01d8*/ 	.word	0xffffffff


	//   ....[3]....
        /*01dc*/ 	.word	0xffffffff


	//   ....[4]....
        /*01e0*/ 	.word	0xffffffff


	//   ....[5]....
        /*01e4*/ 	.word	0xffffffff


	//   ....[6]....
        /*01e8*/ 	.word	0xffffffff


	//   ....[7]....
        /*01ec*/ 	.word	0xffffffff


	//   ....[8]....
        /*01f0*/ 	.word	0xffffffff


	//   ....[9]....
        /*01f4*/ 	.word	0xffffffff


	//   ....[10]....
        /*01f8*/ 	.word	0xffffffff


	//   ....[11]....
        /*01fc*/ 	.word	0xffffffff


	//   ....[12]....
        /*0200*/ 	.word	0xffffffff


	//   ....[13]....
        /*0204*/ 	.word	0xffffffff


	//   ....[14]....
        /*0208*/ 	.word	0xffffffff


	//   ....[15]....
        /*020c*/ 	.word	0xffffffff


	//   ....[16]....
        /*0210*/ 	.word	0xffffffff


	//   ....[17]....
        /*0214*/ 	.word	0xffffffff


	//   ....[18]....
        /*0218*/ 	.word	0xffffffff


	//   ....[19]....
        /*021c*/ 	.word	0xffffffff


	//   ....[20]....
        /*0220*/ 	.word	0xffffffff


	//   ....[21]....
        /*0224*/ 	.word	0xffffffff


	//   ....[22]....
        /*0228*/ 	.word	0xffffffff


	//   ....[23]....
        /*022c*/ 	.word	0xffffffff


	//   ....[24]....
        /*0230*/ 	.word	0xffffffff


	//   ....[25]....
        /*0234*/ 	.word	0xffffffff


	//   ....[26]....
        /*0238*/ 	.word	0xffffffff


	//   ....[27]....
        /*023c*/ 	.word	0xffffffff


	//   ....[28]....
        /*0240*/ 	.word	0xffffffff


	//   ....[29]....
        /*0244*/ 	.word	0xffffffff


	//   ....[30]....
        /*0248*/ 	.word	0xffffffff


	//   ....[31]....
        /*024c*/ 	.word	0xffffffff


	//   ....[32]....
        /*0250*/ 	.word	0xffffffff


	//   ....[33]....
        /*0254*/ 	.word	0xffffffff


	//   ....[34]....
        /*0258*/ 	.word	0xffffffff


	//   ....[35]....
        /*025c*/ 	.word	0xffffffff


	//   ....[36]....
        /*0260*/ 	.word	0xffffffff


	//   ....[37]....
        /*0264*/ 	.word	0xffffffff


	//   ....[38]....
        /*0268*/ 	.word	0xffffffff


	//   ....[39]....
        /*026c*/ 	.word	0xffffffff


	//----- nvinfo : EIATTR_COOP_GROUP_INSTR_OFFSETS
	.align		4
.L_478:
        /*0270*/ 	.byte	0x04, 0x28
        /*0272*/ 	.short	(.L_480 - .L_479)


	//   ....[0]....
.L_479:
        /*0274*/ 	.word	0x00004fa0


	//   ....[1]....
        /*0278*/ 	.word	0x00004fe0


	//   ....[2]....
        /*027c*/ 	.word	0x00005050


	//   ....[3]....
        /*0280*/ 	.word	0x00005090


	//   ....[4]....
        /*0284*/ 	.word	0x000050b0


	//   ....[5]....
        /*0288*/ 	.word	0x00005170


	//   ....[6]....
        /*028c*/ 	.word	0x00005260


	//   ....[7]....
        /*0290*/ 	.word	0x000053c0


	//   ....[8]....
        /*0294*/ 	.word	0x00009470


	//   ....[9]....
        /*0298*/ 	.word	0x00009570


	//   ....[10]....
        /*029c*/ 	.word	0x00009630


	//   ....[11]....
        /*02a0*/ 	.word	0x00009670


	//   ....[12]....
        /*02a4*/ 	.word	0x00009740


	//   ....[13]....
        /*02a8*/ 	.word	0x00009760


	//   ....[14]....
        /*02ac*/ 	.word	0x00009770


	//   ....[15]....
        /*02b0*/ 	.word	0x00009a20


	//   ....[16]....
        /*02b4*/ 	.word	0x0000e0e0


	//   ....[17]....
        /*02b8*/ 	.word	0x0000e210


	//   ....[18]....
        /*02bc*/ 	.word	0x0000e270


	//   ....[19]....
        /*02c0*/ 	.word	0x0000e370


	//   ....[20]....
        /*02c4*/ 	.word	0x0000e3b0


	//   ....[21]....
        /*02c8*/ 	.word	0x0000e3d0


	//   ....[22]....
        /*02cc*/ 	.word	0x0000e420


	//   ....[23]....
        /*02d0*/ 	.word	0x0000e440


	//   ....[24]....
        /*02d4*/ 	.word	0x00012740


	//   ....[25]....
        /*02d8*/ 	.word	0x000127c0


	//   ....[26]....
        /*02dc*/ 	.word	0x000127d0


	//   ....[27]....
        /*02e0*/ 	.word	0x000127e0


	//   ....[28]....
        /*02e4*/ 	.word	0x00012820


	//   ....[29]....
        /*02e8*/ 	.word	0x00012840


	//   ....[30]....
        /*02ec*/ 	.word	0x00012850


	//   ....[31]....
        /*02f0*/ 	.word	0x00012860


	//   ....[32]....
        /*02f4*/ 	.word	0x00014a20


	//   ....[33]....
        /*02f8*/ 	.word	0x00014a30


	//   ....[34]....
        /*02fc*/ 	.word	0x00014a40


	//   ....[35]....
        /*0300*/ 	.word	0x00014a50


	//   ....[36]....
        /*0304*/ 	.word	0x00014a90


	//   ....[37]....
        /*0308*/ 	.word	0x00014ab0


	//   ....[38]....
        /*030c*/ 	.word	0x00014ae0


	//   ....[39]....
        /*0310*/ 	.word	0x00014b00


	//----- nvinfo : EIATTR_EXIT_INSTR_OFFSETS
	.align		4
.L_480:
        /*0314*/ 	.byte	0x04, 0x1c
        /*0316*/ 	.short	(.L_482 - .L_481)


	//   ....[0]....
.L_481:
        /*0318*/ 	.word	0x000004c0


	//   ....[1]....
        /*031c*/ 	.word	0x00016770


	//   ....[2]....
        /*0320*/ 	.word	0x000168a0


	//   ....[3]....
        /*0324*/ 	.word	0x000168c0


	//   ....[4]....
        /*0328*/ 	.word	0x000174f0


	//   ....[5]....
        /*032c*/ 	.word	0x00017580


	//----- nvinfo : EIATTR_CRS_STACK_SIZE
	.align		4
.L_482:
        /*0330*/ 	.byte	0x04, 0x1e
        /*0332*/ 	.short	(.L_484 - .L_483)
.L_483:
        /*0334*/ 	.word	0x00000000


	//----- nvinfo : EIATTR_CBANK_PARAM_SIZE
	.align		4
.L_484:
        /*0338*/ 	.byte	0x03, 0x19
        /*033a*/ 	.short	0x01d0


	//----- nvinfo : EIATTR_PARAM_CBANK
	.align		4
        /*033c*/ 	.byte	0x04, 0x0a
        /*033e*/ 	.short	(.L_486 - .L_485)
	.align		4
.L_485:
        /*0340*/ 	.word	index@(.nv.constant0._ZN5flash16flash_fwd_kernelI23Flash_fwd_kernel_traitsILi96ELi128ELi64ELi4ELb0ELb0EN7cutlass10bfloat16_tE19Flash_kernel_traitsILi96ELi128ELi64ELi4ES3_EELb0ELb1ELb0ELb1ELb0ELb0ELb1ELb0EEEvNS_16Flash_fwd_paramsE)
        /*0344*/ 	.short	0x0210
        /*0346*/ 	.short	0x01d0


	//----- nvinfo : EIATTR_SW_WAR
	.align		4
.L_486:
        /*0348*/ 	.byte	0x04, 0x36
        /*034a*/ 	.short	(.L_488 - .L_487)
.L_487:
        /*034c*/ 	.word	0x00000008
.L_488:


//--------------------- .nv.info._ZN5flash16flash_fwd_kernelI23Flash_fwd_kernel_traitsILi96ELi64ELi64ELi4ELb0ELb0EN7cutlass10bfloat16_tE19Flash_kernel_traitsILi96ELi64ELi64ELi4ES3_EELb1ELb1ELb0ELb0ELb0ELb0ELb0ELb0EEEvNS_16Flash_fwd_paramsE --------------------------
	.section	.nv.info._ZN5flash16flash_fwd_kernelI23Flash_fwd_kernel_traitsILi96ELi64ELi64ELi4ELb0ELb0EN7cutlass10bfloat16_tE19Flash_kernel_traitsILi96ELi64ELi64ELi4ES3_EELb1ELb1ELb0ELb0ELb0ELb0ELb0ELb0EEEvNS_16Flash_fwd_paramsE,"",@"SHT_CUDA_INFO"
	.sectionflags	@""
	.align	4


	//----- nvinfo : EIATTR_CUDA_API_VERSION
	.align		4
        /*0000*/ 	.byte	0x04, 0x37
        /*0002*/ 	.short	(.L_490 - .L_489)
.L_489:
        /*0004*/ 	.word	0x00000082


	//----- nvinfo : EIATTR_KPARAM_INFO
	.align		4
.L_490:
        /*0008*/ 	.byte	0x04, 0x17
        /*000a*/ 	.short	(.L_492 - .L_491)
.L_491:
        /*000c*/ 	.word	0x00000000
        /*0010*/ 	.short	0x0000
        /*0012*/ 	.short	0x0000
        /*0014*/ 	.byte	0x00, 0xf0, 0x41, 0x07


	//----- nvinfo : EIATTR_SPARSE_MMA_MASK
	.align		4
.L_492:
        /*0018*/ 	.byte	0x03, 0x50
        /*001a*/ 	.short	0x0000


	//----- nvinfo : EIATTR_MAXREG_COUNT
	.align		4
        /*001c*/ 	.byte	0x03, 0x1b
        /*001e*/ 	.short	0x00ff


	//----- nvinfo : EIATTR_NUM_BARRIERS
	.align		4
        /*0020*/ 	.byte	0x02, 0x4c
        /*0022*/ 	.byte	0x01
	.zero		1


	//----- nvinfo : EIATTR_MERCURY_ISA_VERSION
	.align		4
        /*0024*/ 	.byte	0x03, 0x5f
        /*0026*/ 	.short	0x0101


	//----- nvinfo : EIATTR_COOP_GROUP_MASK_REGIDS
	.align		4
        /*0028*/ 	.byte	0x04, 0x29
        /*002a*/ 	.short	(.L_494 - .L_493)


	//   ....[0]....
.L_493:
        /*002c*/ 	.word	0xffffffff


	//   ....[1]....
        /*0030*/ 	.word	0xffffffff


	//   ....[2]....
        /*0034*/ 	.word	0xffffffff


	//   ....[3]....
        /*0038*/ 	.word	0xffffffff


	//   ....[4]....
        /*003c*/ 	.word	0xffffffff


	//   ....[5]....
        /*0040*/ 	.word	0xffffffff


	//   ....[6]....
        /*0044*/ 	.word	0xffffffff


	//   ....[7]....
        /*0048*/ 	.word	0xffffffff


	//   ....[8]....
        /*004c*/ 	.word	0xffffffff


	//   ....[9]....
        /*0050*/ 	.word	0xffffffff


	//   ....[10]....
        /*0054*/ 	.word	0xffffffff


	//   ....[11]....
        /*0058*/ 	.word	0xffffffff


	//   ....[12]....
        /*005c*/ 	.word	0xffffffff


	//   ....[13]....
        /*0060*/ 	.word	0xffffffff


	//   ....[14]....
        /*0064*/ 	.word	0xffffffff


	//   ....[15]....
        /*0068*/ 	.word	0xffffffff


	//----- nvinfo : EIATTR_COOP_GROUP_INSTR_OFFSETS
	.align		4
.L_494:
        /*006c*/ 	.byte	0x04, 0x28
        /*006e*/ 	.short	(.L_496 - .L_495)


	//   ....[0]....
.L_495:
        /*0070*/ 	.word	0x00003500


	//   ....[1]....
        /*0074*/ 	.word	0x00003590


	//   ....[2]....
        /*0078*/ 	.word	0x00003640


	//   ....[3]....
        /*007c*/ 	.word	0x00003830


	//   ....[4]....
        /*0080*/ 	.word	0x00006080


	//   ....[5]....
        /*0084*/ 	.word	0x000060c0


	//   ....[6]....
        /*0088*/ 	.word	0x000060e0


	//   ....[7]....
        /*008c*/ 	.word	0x00006110


	//   ....[8]....
        /*0090*/ 	.word	0x00008b20


	//   ....[9]....
        /*0094*/ 	.word	0x00008b40


	//   ....[10]....
        /*0098*/ 	.word	0x00008b90


	//   ....[11]....
        /*009c*/ 	.word	0x00008bc0


	//   ....[12]....
        /*00a0*/ 	.word	0x0000a490


	//   ....[13]....
        /*00a4*/ 	.word	0x0000a4d0


	//   ....[14]....
        /*00a8*/ 	.word	0x0000a530


	//   ....[15]....
        /*00ac*/ 	.word	0x0000a540


	//----- nvinfo : EIATTR_EXIT_INSTR_OFFSETS
	.align		4
.L_496:
        /*00b0*/ 	.byte	0x04, 0x1c
        /*00b2*/ 	.short	(.L_498 - .L_497)


	//   ....[0]....
.L_497:
        /*00b4*/ 	.word	0x000006a0


	//   ....[1]....
        /*00b8*/ 	.word	0x0000b6c0


	//   ....[2]....
        /*00bc*/ 	.word	0x0000b7f0


	//   ....[3]....
        /*00c0*/ 	.word	0x0000b810


	//   ....[4]....
        /*00c4*/ 	.word	0x0000bf80


	//   ....[5]....
        /*00c8*/ 	.word	0x0000c010


	//----- nvinfo : EIATTR_CRS_STACK_SIZE
	.align		4
.L_498:
        /*00cc*/ 	.byte	0x04, 0x1e
        /*00ce*/ 	.short	(.L_500 - .L_499)
.L_499:
        /*00d0*/ 	.word	0x00000000


	//----- nvinfo : EIATTR_CBANK_PARAM_SIZE
	.align		4
.L_500:
        /*00d4*/ 	.byte	0x03, 0x19
        /*00d6*/ 	.short	0x01d0


	//----- nvinfo : EIATTR_PARAM_CBANK
	.align		4
        /*00d8*/ 	.byte	0x04, 0x0a
        /*00da*/ 	.short	(.L_502 - .L_501)
	.align		4
.L_501:
        /*00dc*/ 	.word	index@(.nv.constant0._ZN5flash16flash_fwd_kernelI23Flash_fwd_kernel_traitsILi96ELi64ELi64ELi4ELb0ELb0EN7cutlass10bfloat16_tE19Flash_kernel_traitsILi96ELi64ELi64ELi4ES3_EELb1ELb1ELb0ELb0ELb0ELb0ELb0ELb0EEEvNS_16Flash_fwd_paramsE)
        /*00e0*/ 	.short	0x0210
        /*00e2*/ 	.short	0x01d0


	//----- nvinfo : EIATTR_SW_WAR
	.align		4
.L_502:
        /*00e4*/ 	.byte	0x04, 0x36
        /*00e6*/ 	.short	(.L_504 - .L_503)
.L_503:
        /*00e8*/ 	.word	0x00000008
.L_504:


//--------------------- .nv.info._ZN5flash16flash_fwd_kernelI23Flash_fwd_kernel_traitsILi96ELi64ELi64ELi4ELb0ELb0EN7cutlass10bfloat16_tE19Flash_kernel_traitsILi96ELi64ELi64ELi4ES3_EELb1ELb1ELb0ELb0ELb1ELb1ELb0ELb0EEEvNS_16Flash_fwd_paramsE --------------------------
	.section	.nv.info._ZN5flash16flash_fwd_kernelI23Flash_fwd_kernel_traitsILi96ELi64ELi64ELi4ELb0ELb0EN7cutlass10bfloat16_tE19Flash_kernel_traitsILi96ELi64ELi64ELi4ES3_EELb1ELb1ELb0ELb0ELb1ELb1ELb0ELb0EEEvNS_16Flash_fwd_paramsE,"",@"SHT_CUDA_INFO"
	.sectionflags	@""
	.align	4


	//----- nvinfo : EIATTR_CUDA_API_VERSION
	.align		4
        /*0000*/ 	.byte	0x04, 0x37
        /*0002*/ 	.short	(.L_506 - .L_505)
.L_505:
        /*0004*/ 	.word	0x00000082


	//----- nvinfo : EIATTR_KPARAM_INFO
	.align		4
.L_506:
        /*0008*/ 	.byte	0x04, 0x17
        /*000a*/ 	.short	(.L_508 - .L_507)
.L_507:
        /*000c*/ 	.word	0x00000000
        /*0010*/ 	.short	0x0000
        /*0012*/ 	.short	0x0000
        /*0014*/ 	.byte	0x00, 0xf0, 0x41, 0x07


	//----- nvinfo : EIATTR_SPARSE_MMA_MASK
	.align		4
.L_508:
        /*0018*/ 	.byte	0x03, 0x50
        /*001a*/ 	.short	0x0000


	//----- nvinfo : EIATTR_MAXREG_COUNT
	.align		4
        /*001c*/ 	.byte	0x03, 0x1b
        /*001e*/ 	.short	0x00ff


	//----- nvinfo : EIATTR_NUM_BARRIERS
	.align		4
        /*0020*/ 	.byte	0x02, 0x4c
        /*0022*/ 	.byte	0x01
	.zero		1


	//----- nvinfo : EIATTR_MERCURY_ISA_VERSION
	.align		4
        /*0024*/ 	.byte	0x03, 0x5f
        /*0026*/ 	.short	0x0101


	//----- nvinfo : EIATTR_COOP_GROUP_MASK_REGIDS
	.align		4
        /*0028*/ 	.byte	0x04, 0x29
        /*002a*/ 	.short	(.L_510 - .L_509)


	//   ....[0]....
.L_509:
        /*002c*/ 	.word	0xffffffff


	//   ....[1]....
        /*0030*/ 	.word	0xffffffff


	//   ....[2]....
        /*0034*/ 	.word	0xffffffff


	//   ....[3]....
        /*0038*/ 	.word	0xffffffff


	//   ....[4]....
        /*003c*/ 	.word	0xffffffff


	//   ....[5]....
        /*0040*/ 	.word	0xffffffff


	//   ....[6]....
        /*0044*/ 	.word	0xffffffff


	//   ....[7]....
        /*0048*/ 	.word	0xffffffff


	//   ....[8]....
        /*004c*/ 	.word	0xffffffff


	//   ....[9]....
        /*0050*/ 	.word	0xffffffff


	//   ....[10]....
        /*0054*/ 	.word	0xffffffff


	//   ....[11]....
        /*0058*/ 	.word	0xffffffff


	//----- nvinfo : EIATTR_COOP_GROUP_INSTR_OFFSETS
	.align		4
.L_510:
        /*005c*/ 	.byte	0x04, 0x28
        /*005e*/ 	.short	(.L_512 - .L_511)


	//   ....[0]....
.L_511:
        /*0060*/ 	.word	0x00001df0


	//   ....[1]....
        /*0064*/ 	.word	0x00002060


	//   ....[2]....
        /*0068*/ 	.word	0x00002200


	//   ....[3]....
        /*006c*/ 	.word	0x000023a0


	//   ....[4]....
        /*0070*/ 	.word	0x00004290


	//   ....[5]....
        /*0074*/ 	.word	0x000042c0


	//   ....[6]....
        /*0078*/ 	.word	0x00004340


	//   ....[7]....
        /*007c*/ 	.word	0x00004350


	//   ....[8]....
        /*0080*/ 	.word	0x00005bd0


	//   ....[9]....
        /*0084*/ 	.word	0x00005c10


	//   ....[10]....
        /*0088*/ 	.word	0x00005ce0


	//   ....[11]....
        /*008c*/ 	.word	0x00005cf0


	//----- nvinfo : EIATTR_EXIT_INSTR_OFFSETS
	.align		4
.L_512:
        /*0090*/ 	.byte	0x04, 0x1c
        /*0092*/ 	.short	(.L_514 - .L_513)


	//   ....[0]....
.L_513:
        /*0094*/ 	.word	0x00000340


	//   ....[1]....
        /*0098*/ 	.word	0x00006b90


	//   ....[2]....
        /*009c*/ 	.word	0x00007080


	//   ....[3]....
        /*00a0*/ 	.word	0x00007110


	//----- nvinfo : EIATTR_CRS_STACK_SIZE
	.align		4
.L_514:
        /*00a4*/ 	.byte	0x04, 0x1e
        /*00a6*/ 	.short	(.L_516 - .L_515)
.L_515:
        /*00a8*/ 	.word	0x00000000


	//----- nvinfo : EIATTR_CBANK_PARAM_SIZE
	.align		4
.L_516:
        /*00ac*/ 	.byte	0x03, 0x19
        /*00ae*/ 	.short	0x01d0


	//----- nvinfo : EIATTR_PARAM_CBANK
	.align		4
        /*00b0*/ 	.byte	0x04, 0x0a
        /*00b2*/ 	.short	(.L_518 - .L_517)
	.align		4
.L_517:
        /*00b4*/ 	.word	index@(.nv.constant0._ZN5flash16flash_fwd_kernelI23Flash_fwd_kernel_traitsILi96ELi64ELi64ELi4ELb0ELb0EN7cutlass10bfloat16_tE19Flash_kernel_traitsILi96ELi64ELi64ELi4ES3_EELb1ELb1ELb0ELb0ELb1ELb1ELb0ELb0EEEvNS_16Flash_fwd_paramsE)
        /*00b8*/ 	.short	0x0210
        /*00ba*/ 	.short	0x01d0


	//----- nvinfo : EIATTR_SW_WAR
	.align		4
.L_518:
        /*00bc*/ 	.byte	0x04, 0x36
        /*00be*/ 	.short	(.L_520 - .L_519)
.L_519:
        /*00c0*/ 	.word	0x00000008
.L_520:


//--------------------- .nv.info._ZN5flash16flash_fwd_kernelI23Flash_fwd_kernel_traitsILi96ELi64ELi64ELi4ELb0ELb0EN7cutlass10bfloat16_tE19Flash_kernel_traitsILi96ELi64ELi64ELi4ES3_EELb0ELb1ELb0ELb0ELb1ELb1ELb1ELb0EEEvNS_16Flash_fwd_paramsE --------------------------
	.section	.nv.info._ZN5flash16flash_fwd_kernelI23Flash_fwd_kernel_traitsILi96ELi64ELi64ELi4ELb0ELb0EN7cutlass10bfloat16_tE19Flash_kernel_traitsILi96ELi64ELi64ELi4ES3_EELb0ELb1ELb0ELb0ELb1ELb1ELb1ELb0EEEvNS_16Flash_fwd_paramsE,"",@"SHT_CUDA_INFO"
	.sectionflags	@""
	.align	4


	//----- nvinfo : EIATTR_CUDA_API_VERSION
	.align		4
        /*0000*/ 	.byte	0x04, 0x37
        /*0002*/ 	.short	(.L_522 - .L_521)
.L_521:
        /*0004*/ 	.word	0x00000082


	//----- nvinfo : EIATTR_KPARAM_INFO
	.align		4
.L_522:
        /*0008*/ 	.byte	0x04, 0x17
        /*000a*/ 	.short	(.L_524 - .L_523)
.L_523:
        /*000c*/ 	.word	0x00000000
        /*0010*/ 	.short	0x0000
        /*0012*/ 	.short	0x0000
        /*0014*/ 	.byte	0x00, 0xf0, 0x41, 0x07


	//----- nvinfo : EIATTR_SPARSE_MMA_MASK
	.align		4
.L_524:
        /*0018*/ 	.byte	0x03, 0x50
        /*001a*/ 	.short	0x0000


	//----- nvinfo : EIATTR_MAXREG_COUNT
	.align		4
        /*001c*/ 	.byte	0x03, 0x1b
        /*001e*/ 	.short	0x00ff


	//----- nvinfo : EIATTR_NUM_BARRIERS
	.align		4
        /*0020*/ 	.byte	0x02, 0x4c
        /*0022*/ 	.byte	0x01
	.zero		1


	//----- nvinfo : EIATTR_MERCURY_ISA_VERSION
	.align		4
        /*0024*/ 	.byte	0x03, 0x5f
        /*0026*/ 	.short	0x0101


	//----- nvinfo : EIATTR_COOP_GROUP_MASK_REGIDS
	.align		4
        /*0028*/ 	.byte	0x04, 0x29
        /*002a*/ 	.short	(.L_526 - .L_525)


	//   ....[0]....
.L_525:
        /*002c*/ 	.word	0xffffffff


	//   ....[1]....
        /*0030*/ 	.word	0xffffffff


	//   ....[2]....
        /*0034*/ 	.word	0xffffffff


	//   ....[3]....
        /*0038*/ 	.word	0xffffffff


	//   ....[4]....
        /*003c*/ 	.word	0xffffffff


	//   ....[5]....
        /*0040*/ 	.word	0xffffffff


	//   ....[6]....
        /*0044*/ 	.word	0xffffffff


	//   ....[7]....
        /*0048*/ 	.word	0xffffffff


	//   ....[8]....
        /*004c*/ 	.word	0xffffffff


	//   ....[9]....
        /*0050*/ 	.word	0xffffffff


	//   ....[10]....
        /*0054*/ 	.word	0xffffffff


	//   ....[11]....
        /*0058*/ 	.word	0xffffffff


	//----- nvinfo : EIATTR_COOP_GROUP_INSTR_OFFSETS
	.align		4
.L_526:
        /*005c*/ 	.byte	0x04, 0x28
        /*005e*/ 	.short	(.L_528 - .L_527)


	//   ....[0]....
.L_527:
        /*0060*/ 	.word	0x000020f0


	//   ....[1]....
        /*0064*/ 	.word	0x000022a0


	//   ....[2]....
        /*0068*/ 	.word	0x000022d0


	//   ....[3]....
        /*006c*/ 	.word	0x000023d0


	//   ....[4]....
        /*0070*/ 	.word	0x00003de0


	//   ....[5]....
        /*0074*/ 	.word	0x00003e20


	//   ....[6]....
        /*0078*/ 	.word	0x00003e60


	//   ....[7]....
        /*007c*/ 	.word	0x00003e80


	//   ....[8]....
        /*0080*/ 	.word	0x00004e00


	//   ....[9]....
        /*0084*/ 	.word	0x00004e40


	//   ....[10]....
        /*0088*/ 	.word	0x00004f00


	//   ....[11]....
        /*008c*/ 	.word	0x00004f30


	//----- nvinfo : EIATTR_EXIT_INSTR_OFFSETS
	.align		4
.L_528:
        /*0090*/ 	.byte	0x04, 0x1c
        /*0092*/ 	.short	(.L_530 - .L_529)


	//   ....[0]....
.L_529:
        /*0094*/ 	.word	0x000001a0


	//   ....[1]....
        /*0098*/ 	.word	0x00005d90


	//   ....[2]....
        /*009c*/ 	.word	0x000062a0


	//   ....[3]....
        /*00a0*/ 	.word	0x00006330


	//----- nvinfo : EIATTR_CRS_STACK_SIZE
	.align		4
.L_530:
        /*00a4*/ 	.byte	0x04, 0x1e
        /*00a6*/ 	.short	(.L_532 - .L_531)
.L_531:
        /*00a8*/ 	.word	0x00000000


	//----- nvinfo : EIATTR_CBANK_PARAM_SIZE
	.align		4
.L_532:
        /*00ac*/ 	.byte	0x03, 0x19
        /*00ae*/ 	.short	0x01d0


	//----- nvinfo : EIATTR_PARAM_CBANK
	.align		4
        /*00b0*/ 	.byte	0x04, 0x0a
        /*00b2*/ 	.short	(.L_534 - .L_533)
	.align		4
.L_533:
        /*00b4*/ 	.word	index@(.nv.constant0._ZN5flash16flash_fwd_kernelI23Flash_fwd_kernel_traitsILi96ELi64ELi64ELi4ELb0ELb0EN7cutlass10bfloat16_tE19Flash_kernel_traitsILi96ELi64ELi64ELi4ES3_EELb0ELb1ELb0ELb0ELb1ELb1ELb1ELb0EEEvNS_16Flash_fwd_paramsE)
        /*00b8*/ 	.short	0x0210
        /*00ba*/ 	.short	0x01d0


	//----- nvinfo : EIATTR_SW_WAR
	.align		4
.L_534:
        /*00bc*/ 	.byte	0x04, 0x36
        /*00be*/ 	.short	(.L_536 - .L_535)
.L_535:
        /*00c0*/ 	.word	0x00000008
.L_536:


//--------------------- .nv.info._ZN5flash16flash_fwd_kernelI23Flash_fwd_kernel_traitsILi96ELi64ELi64ELi4ELb0ELb0EN7cutlass10bfloat16_tE19Flash_kernel_traitsILi96ELi64ELi64ELi4ES3_EELb1ELb1ELb0ELb0ELb0ELb1ELb0ELb0EEEvNS_16Flash_fwd_paramsE --------------------------
	.section	.nv.info._ZN5flash16flash_fwd_kernelI23Flash_fwd_kernel_traitsILi96ELi64ELi64ELi4ELb0ELb0EN7cutlass10bfloat16_tE19Flash_kernel_traitsILi96ELi64ELi64ELi4ES3_EELb1ELb1ELb0ELb0ELb0ELb1ELb0ELb0EEEvNS_16Flash_fwd_paramsE,"",@"SHT_CUDA_INFO"
	.sectionflags	@""
	.align	4


	//----- nvinfo : EIATTR_CUDA_API_VERSION
	.align		4
        /*0000*/ 	.byte	0x04, 0x37
        /*0002*/ 	.short	(.L_538 - .L_537)
.L_537:
        /*0004*/ 	.word	0x00000082


	//----- nvinfo : EIATTR_KPARAM_INFO
	.align		4
.L_538:
        /*0008*/ 	.byte	0x04, 0x17
        /*000a*/ 	.short	(.L_540 - .L_539)
.L_539:
        /*000c*/ 	.word	0x00000000
        /*0010*/ 	.short	0x0000
        /*0012*/ 	.short	0x0000
        /*0014*/ 	.byte	0x00, 0xf0, 0x41, 0x07


	//----- nvinfo : EIATTR_SPARSE_MMA_MASK
	.align		4
.L_540:
        /*0018*/ 	.byte	0x03, 0x50
        /*001a*/ 	.short	0x0000


	//----- nvinfo : EIATTR_MAXREG_COUNT
	.align		4
        /*001c*/ 	.byte	0x03, 0x1b
        /*001e*/ 	.short	0x00ff


	//----- nvinfo : EIATTR_NUM_BARRIERS
	.align		4
        /*0020*/ 	.byte	0x02, 0x4c
        /*0022*/ 	.byte	0x01
	.zero		1


	//----- nvinfo : EIATTR_MERCURY_ISA_VERSION
	.align		4
        /*0024*/ 	.byte	0x03, 0x5f
        /*0026*/ 	.short	0x0101


	//----- nvinfo : EIATTR_COOP_GROUP_MASK_REGIDS
	.align		4
        /*0028*/ 	.byte	0x04, 0x29
        /*002a*/ 	.short	(.L_542 - .L_541)


	//   ....[0]....
.L_541:
        /*002c*/ 	.word	0xffffffff


	//   ....[1]....
        /*0030*/ 	.word	0xffffffff


	//   ....[2]....
        /*0034*/ 	.word	0xffffffff


	//   ....[3]....
        /*0038*/ 	.word	0xffffffff


	//   ....[4]....
        /*003c*/ 	.word	0xffffffff


	//   ....[5]....
        /*0040*/ 	.word	0xffffffff


	//   ....[6]....
        /*0044*/ 	.word	0xffffffff


	//   ....[7]....
        /*0048*/ 	.word	0xffffffff


	//   ....[8]....
        /*004c*/ 	.word	0xffffffff


	//   ....[9]....
        /*0050*/ 	.word	0xffffffff


	//   ....[10]....
        /*0054*/ 	.word	0xffffffff


	//   ....[11]....
        /*0058*/ 	.word	0xffffffff


	//   ....[12]....
        /*005c*/ 	.word	0xffffffff


	//   ....[13]....
        /*0060*/ 	.word	0xffffffff


	//   ....[14]....
        /*0064*/ 	.word	0xffffffff


	//   ....[15]....
        /*0068*/ 	.word	0xffffffff


	//----- nvinfo : EIATTR_COOP_GROUP_INSTR_OFFSETS
	.align		4
.L_542:
        /*006c*/ 	.byte	0x04, 0x28
        /*006e*/ 	.short	(.L_544 - .L_543)


	//   ....[0]....
.L_543:
        /*0070*/ 	.word	0x000026e0


	//   ....[1]....
        /*0074*/ 	.word	0x00002980


	//   ....[2]....
        /*0078*/ 	.word	0x00002b00


	//   ....[3]....
        /*007c*/ 	.word	0x00002ce0


	//   ....[4]....
        /*0080*/ 	.word	0x00005070


	//   ....[5]....
        /*0084*/ 	.word	0x00005120


	//   ....[6]....
        /*0088*/ 	.word	0x000051c0


	//   ....[7]....
        /*008c*/ 	.word	0x00005240


	//   ....[8]....
        /*0090*/ 	.word	0x000075d0


	//   ....[9]....
        /*0094*/ 	.word	0x00007690


	//   ....[10]....
        /*0098*/ 	.word	0x000076f0


	//   ....[11]....
        /*009c*/ 	.word	0x00007700


	//   ....[12]....
        /*00a0*/ 	.word	0x00008f40


	//   ....[13]....
        /*00a4*/ 	.word	0x00008f80


	//   ....[14]....
        /*00a8*/ 	.word	0x00008fe0


	//   ....[15]....
        /*00ac*/ 	.word	0x00008ff0


	//----- nvinfo : EIATTR_EXIT_INSTR_OFFSETS
	.align		4
.L_544:
        /*00b0*/ 	.byte	0x04, 0x1c
        /*00b2*/ 	.short	(.L_546 - .L_545)


	//   ....[0]....
.L_545:
        /*00b4*/ 	.word	0x000006c0


	//   ....[1]....
        /*00b8*/ 	.word	0x0000a0b0


	//   ....[2]....
        /*00bc*/ 	.word	0x0000a1b0


	//   ....[3]....
        /*00c0*/ 	.word	0x0000a880


	//   ....[4]....
        /*00c4*/ 	.word	0x0000a910


	//----- nvinfo : EIATTR_CRS_STACK_SIZE
	.align		4
.L_546:
        /*00c8*/ 	.byte	0x04, 0x1e
        /*00ca*/ 	.short	(.L_548 - .L_547)
.L_547:
        /*00cc*/ 	.word	0x00000000


	//----- nvinfo : EIATTR_CBANK_PARAM_SIZE
	.align		4
.L_548:
        /*00d0*/ 	.byte	0x03, 0x19
        /*00d2*/ 	.short	0x01d0


	//----- nvinfo : EIATTR_PARAM_CBANK
	.align		4
        /*00d4*/ 	.byte	0x04, 0x0a
        /*00d6*/ 	.short	(.L_550 - .L_549)
	.align		4
.L_549:
        /*00d8*/ 	.word	index@(.nv.constant0._ZN5flash16flash_fwd_kernelI23Flash_fwd_kernel_traitsILi96ELi64ELi64ELi4ELb0ELb0EN7cutlass10bfloat16_tE19Flash_kernel_traitsILi96ELi64ELi64ELi4ES3_EELb1ELb1ELb0ELb0ELb0ELb1ELb0ELb0EEEvNS_16Flash_fwd_paramsE)
        /*00dc*/ 	.short	0x0210
        /*00de*/ 	.short	0x01d0


	//----- nvinfo : EIATTR_SW_WAR
	.align		4
.L_550:
        /*00e0*/ 	.byte	0x04, 0x36
        /*00e2*/ 	.short	(.L_552 - .L_551)
.L_551:
        /*00e4*/ 	.word	0x00000008
.L_552:


//--------------------- .nv.info._ZN5flash16flash_fwd_kernelI23Flash_fwd_kernel_traitsILi96ELi64ELi64ELi4ELb0ELb0EN7cutlass10bfloat16_tE19Flash_kernel_traitsILi96ELi64ELi64ELi4ES3_EELb0ELb1ELb0ELb0ELb0ELb1ELb1ELb0EEEvNS_16Flash_fwd_paramsE --------------------------
	.section	.nv.info._ZN5flash16flash_fwd_kernelI23Flash_fwd_kernel_traitsILi96ELi64ELi64ELi4ELb0ELb0EN7cutlass10bfloat16_tE19Flash_kernel_traitsILi96ELi64ELi64ELi4ES3_EELb0ELb1ELb0ELb0ELb0ELb1ELb1ELb0EEEvNS_16Flash_fwd_paramsE,"",@"SHT_CUDA_INFO"
	.sectionflags	@""
	.align	4


	//----- nvinfo : EIATTR_CUDA_API_VERSION
	.align		4
        /*0000*/ 	.byte	0x04, 0x37
        /*0002*/ 	.short	(.L_554 - .L_553)
.L_553:
        /*0004*/ 	.word	0x00000082


	//----- nvinfo : EIATTR_KPARAM_INFO
	.align		4
.L_554:
        /*0008*/ 	.byte	0x04, 0x17
        /*000a*/ 	.short	(.L_556 - .L_555)
.L_555:
        /*000c*/ 	.word	0x00000000
        /*0010*/ 	.short	0x0000
        /*0012*/ 	.short	0x0000
        /*0014*/ 	.byte	0x00, 0xf0, 0x41, 0x07


	//----- nvinfo : EIATTR_SPARSE_MMA_MASK
	.align		4
.L_556:
        /*0018*/ 	.byte	0x03, 0x50
        /*001a*/ 	.short	0x0000


	//----- nvinfo : EIATTR_MAXREG_COUNT
	.align		4
        /*001c*/ 	.byte	0x03, 0x1b
        /*001e*/ 	.short	0x00ff


	//----- nvinfo : EIATTR_NUM_BARRIERS
	.align		4
        /*0020*/ 	.byte	0x02, 0x4c
        /*0022*/ 	.byte	0x01
	.zero		1


	//----- nvinfo : EIATTR_MERCURY_ISA_VERSION
	.align		4
        /*0024*/ 	.byte	0x03, 0x5f
        /*0026*/ 	.short	0x0101


	//----- nvinfo : EIATTR_COOP_GROUP_MASK_REGIDS
	.align		4
        /*0028*/ 	.byte	0x04, 0x29
        /*002a*/ 	.short	(.L_558 - .L_557)


	//   ....[0]....
.L_557:
        /*002c*/ 	.word	0xffffffff


	//   ....[1]....
        /*0030*/ 	.word	0xffffffff


	//   ....[2]....
        /*0034*/ 	.word	0xffffffff


	//   ....[3]....
        /*0038*/ 	.word	0xffffffff


	//   ....[4]....
        /*003c*/ 	.word	0xffffffff


	//   ....[5]....
        /*0040*/ 	.word	0xffffffff


	//   ....[6]....
        /*0044*/ 	.word	0xffffffff


	//   ....[7]....
        /*0048*/ 	.word	0xffffffff


	//   ....[8]....
        /*004c*/ 	.word	0xffffffff


	//   ....[9]....
        /*0050*/ 	.word	0xffffffff


	//   ....[10]....
        /*0054*/ 	.word	0xffffffff


	//   ....[11]....
        /*0058*/ 	.word	0xffffffff


	//   ....[12]....
        /*005c*/ 	.word	0xffffffff


	//   ....[13]....
        /*0060*/ 	.word	0xffffffff


	//   ....[14]....
        /*0064*/ 	.word	0xffffffff


	//   ....[15]....
        /*0068*/ 	.word	0xffffffff


	//----- nvinfo : EIATTR_COOP_GROUP_INSTR_OFFSETS
	.align		4
.L_558:
        /*006c*/ 	.byte	0x04, 0x28
        /*006e*/ 	.short	(.L_560 - .L_559)


	//   ....[0]....
.L_559:
        /*0070*/ 	.word	0x00002770


	//   ....[1]....
        /*0074*/ 	.word	0x00002960


	//   ....[2]....
        /*0078*/ 	.word	0x00002980


	//   ....[3]....
        /*007c*/ 	.word	0x00002a30


	//   ....[4]....
        /*0080*/ 	.word	0x000049f0


	//   ....[5]....
        /*0084*/ 	.word	0x00004a00


	//   ....[6]....
        /*0088*/ 	.word	0x00004a30


	//   ....[7]....
        /*008c*/ 	.word	0x00004a40


	//   ....[8]....
        /*0090*/ 	.word	0x00006950


	//   ....[9]....
        /*0094*/ 	.word	0x00006990


	//   ....[10]....
        /*0098*/ 	.word	0x000069d0


	//   ....[11]....
        /*009c*/ 	.word	0x000069f0


	//   ....[12]....
        /*00a0*/ 	.word	0x00007970


	//   ....[13]....
        /*00a4*/ 	.word	0x000079b0


	//   ....[14]....
        /*00a8*/ 	.word	0x00007a10


	//   ....[15]....
        /*00ac*/ 	.word	0x00007a20


	//----- nvinfo : EIATTR_EXIT_INSTR_OFFSETS
	.align		4
.L_560:
        /*00b0*/ 	.byte	0x04, 0x1c
        /*00b2*/ 	.short	(.L_562 - .L_561)


	//   ....[0]....
.L_561:
        /*00b4*/ 	.word	0x00000310


	//   ....[1]....
        /*00b8*/ 	.word	0x00008a40


	//   ....[2]....
        /*00bc*/ 	.word	0x00008b40


	//   ....[3]....
        /*00c0*/ 	.word	0x00009210


	//   ....[4]....
        /*00c4*/ 	.word	0x000092a0


	//----- nvinfo : EIATTR_CRS_STACK_SIZE
	.align		4
.L_562:
        /*00c8*/ 	.byte	0x04, 0x1e
        /*00ca*/ 	.short	(.L_564 - .L_563)
.L_563:
        /*00cc*/ 	.word	0x00000000


	//----- nvinfo : EIATTR_CBANK_PARAM_SIZE
	.align		4
.L_564:
        /*00d0*/ 	.byte	0x03, 0x19
        /*00d2*/ 	.short	0x01d0


	//----- nvinfo : EIATTR_PARAM_CBANK
	.align		4
        /*00d4*/ 	.byte	0x04, 0x0a
        /*00d6*/ 	.short	(.L_566 - .L_565)
	.align		4
.L_565:
        /*00d8*/ 	.word	index@(.nv.constant0._ZN5flash16flash_fwd_kernelI23Flash_fwd_kernel_traitsILi96ELi64ELi64ELi4ELb0ELb0EN7cutlass10bfloat16_tE19Flash_kernel_traitsILi96ELi64ELi64ELi4ES3_EELb0ELb1ELb0ELb0ELb0ELb1ELb1ELb0EEEvNS_16Flash_fwd_paramsE)
        /*00dc*/ 	.short	0x0210
        /*00de*/ 	.short	0x01d0


	//----- nvinfo : EIATTR_SW_WAR
	.align		4
.L_566:
        /*00e0*/ 	.byte	0x04, 0x36
        /*00e2*/ 	.short	(.L_568 - .L_567)
.L_567:
        /*00e4*/ 	.word	0x00000008
.L_568:


//--------------------- .nv.info._ZN5flash16flash_fwd_kernelI23Flash_fwd_kernel_traitsILi96ELi64ELi64ELi4ELb0ELb0EN7cutlass10bfloat16_tE19Flash_kernel_traitsILi96ELi64ELi64ELi4ES3_EELb1ELb1ELb0ELb1ELb0ELb0ELb0ELb0EEEvNS_16Flash_fwd_paramsE --------------------------
	.section	.nv.info._ZN5flash16flash_fwd_kernelI23Flash_fwd_kernel_traitsILi96ELi64ELi64ELi4ELb0ELb0EN7cutlass10bfloat16_tE19Flash_kernel_traitsILi96ELi64ELi64ELi4ES3_EELb1ELb1ELb0ELb1ELb0ELb0ELb0ELb0EEEvNS_16Flash_fwd_paramsE,"",@"SHT_CUDA_INFO"
	.sectionflags	@""
	.align	4


	//----- nvinfo : EIATTR_CUDA_API_VERSION
	.align		4
        /*0000*/ 	.byte	0x04, 0x37
        /*0002*/ 	.short	(.L_570 - .L_569)
.L_569:
        /*0004*/ 	.word	0x00000082


	//----- nvinfo : EIATTR_KPARAM_INFO
	.align		4
.L_570:
        /*0008*/ 	.byte	0x04, 0x17
        /*000a*/ 	.short	(.L_572 - .L_571)
.L_571:
        /*000c*/ 	.word	0x00000000
        /*0010*/ 	.short	0x0000
        /*0012*/ 	.short	0x0000
        /*0014*/ 	.byte	0x00, 0xf0, 0x41, 0x07


	//----- nvinfo : EIATTR_SPARSE_MMA_MASK
	.align		4
.L_572:
        /*0018*/ 	.byte	0x03, 0x50
        /*001a*/ 	.short	0x0000


	//----- nvinfo : EIATTR_MAXREG_COUNT
	.align		4
        /*001c*/ 	.byte	0x03, 0x1b
        /*001e*/ 	.short	0x00ff


	//----- nvinfo : EIATTR_NUM_BARRIERS
	.align		4
        /*0020*/ 	.byte	0x02, 0x4c
        /*0022*/ 	.byte	0x01
	.zero		1


	//----- nvinfo : EIATTR_MERCURY_ISA_VERSION
	.align		4
        /*0024*/ 	.byte	0x03, 0x5f
        /*0026*/ 	.short	0x0101


	//----- nvinfo : EIATTR_COOP_GROUP_MASK_REGIDS
	.align		4
        /*0028*/ 	.byte	0x04, 0x29
        /*002a*/ 	.short	(.L_574 - .L_573)


	//   ....[0]....
.L_573:
        /*002c*/ 	.word	0xffffffff


	//   ....[1]....
        /*0030*/ 	.word	0xffffffff


	//   ....[2]....
        /*0034*/ 	.word	0xffffffff


	//   ....[3]....
        /*0038*/ 	.word	0xffffffff


	//   ....[4]....
        /*003c*/ 	.word	0xffffffff


	//   ....[5]....
        /*0040*/ 	.word	0xffffffff


	//   ....[6]....
        /*0044*/ 	.word	0xffffffff


	//   ....[7]....
        /*0048*/ 	.word	0xffffffff


	//   ....[8]....
        /*004c*/ 	.word	0xffffffff


	//   ....[9]....
        /*0050*/ 	.word	0xffffffff


	//   ....[10]....
        /*0054*/ 	.word	0xffffffff


	//   ....[11]....
        /*0058*/ 	.word	0xffffffff


	//   ....[12]....
        /*005c*/ 	.word	0xffffffff


	//   ....[13]....
        /*0060*/ 	.word	0xffffffff


	//   ....[14]....
        /*0064*/ 	.word	0xffffffff


	//   ....[15]....
        /*0068*/ 	.word	0xffffffff


	//----- nvinfo : EIATTR_COOP_GROUP_INSTR_OFFSETS
	.align		4
.L_574:
        /*006c*/ 	.byte	0x04, 0x28
        /*006e*/ 	.short	(.L_576 - .L_575)


	//   ....[0]....
.L_575:
        /*0070*/ 	.word	0x000039e0


	//   ....[1]....
        /*0074*/ 	.word	0x00003a70


	//   ....[2]....
        /*0078*/ 	.word	0x00003aa0


	//   ....[3]....
        /*007c*/ 	.word	0x00003b60


	//   ....[4]....
        /*0080*/ 	.word	0x00006860


	//   ....[5]....
        /*0084*/ 	.word	0x000068e0


	//   ....[6]....
        /*0088*/ 	.word	0x00006930


	//   ....[7]....
        /*008c*/ 	.word	0x00006960


	//   ....[8]....
        /*0090*/ 	.word	0x00009720


	//   ....[9]....
        /*0094*/ 	.word	0x00009750


	//   ....[10]....
        /*0098*/ 	.word	0x000097e0


	//   ....[11]....
        /*009c*/ 	.word	0x00009800


	//   ....[12]....
        /*00a0*/ 	.word	0x0000b090


	//   ....[13]....
        /*00a4*/ 	.word	0x0000b0d0


	//   ....[14]....
        /*00a8*/ 	.word	0x0000b130


	//   ....[15]....
        /*00ac*/ 	.word	0x0000b140


	//----- nvinfo : EIATTR_EXIT_INSTR_OFFSETS
	.align		4
.L_576:
        /*00b0*/ 	.byte	0x04, 0x1c
        /*00b2*/ 	.short	(.L_578 - .L_577)


	//   ....[0]....
.L_577:
        /*00b4*/ 	.word	0x00000680


	//   ....[1]....
        /*00b8*/ 	.word	0x0000c2d0


	//   ....[2]....
        /*00bc*/ 	.word	0x0000c400


	//   ....[3]....
        /*00c0*/ 	.word	0x0000c420


	//   ....[4]....
        /*00c4*/ 	.word	0x0000cb90


	//   ....[5]....
        /*00c8*/ 	.word	0x0000cc20


	//----- nvinfo : EIATTR_CRS_STACK_SIZE
	.align		4
.L_578:
        /*00cc*/ 	.byte	0x04, 0x1e
        /*00ce*/ 	.short	(.L_580 - .L_579)
.L_579:
        /*00d0*/ 	.word	0x00000000


	//----- nvinfo : EIATTR_CBANK_PARAM_SIZE
	.align		4
.L_580:
        /*00d4*/ 	.byte	0x03, 0x19
        /*00d6*/ 	.short	0x01d0


	//----- nvinfo : EIATTR_PARAM_CBANK
	.align		4
        /*00d8*/ 	.byte	0x04, 0x0a
        /*00da*/ 	.short	(.L_582 - .L_581)
	.align		4
.L_581:
        /*00dc*/ 	.word	index@(.nv.constant0._ZN5flash16flash_fwd_kernelI23Flash_fwd_kernel_traitsILi96ELi64ELi64ELi4ELb0ELb0EN7cutlass10bfloat16_tE19Flash_kernel_traitsILi96ELi64ELi64ELi4ES3_EELb1ELb1ELb0ELb1ELb0ELb0ELb0ELb0EEEvNS_16Flash_fwd_paramsE)
        /*00e0*/ 	.short	0x0210
        /*00e2*/ 	.short	0x01d0


	//----- nvinfo : EIATTR_SW_WAR
	.align		4
.L_582:
        /*00e4*/ 	.byte	0x04, 0x36
        /*00e6*/ 	.short	(.L_584 - .L_583)
.L_583:
        /*00e8*/ 	.word	0x00000008
.L_584:


//--------------------- .nv.info._ZN5flash16flash_fwd_kernelI23Flash_fwd_kernel_traitsILi96ELi64ELi64ELi4ELb0ELb0EN7cutlass10bfloat16_tE19Flash_kernel_traitsILi96ELi64ELi64ELi4ES3_EELb1ELb1ELb0ELb0ELb0ELb0ELb0ELb1EEEvNS_16Flash_fwd_paramsE --------------------------
	.section	.nv.info._ZN5flash16flash_fwd_kernelI23Flash_fwd_kernel_traitsILi96ELi64ELi64ELi4ELb0ELb0EN7cutlass10bfloat16_tE19Flash_kernel_traitsILi96ELi64ELi64ELi4ES3_EELb1ELb1ELb0ELb0ELb0ELb0ELb0ELb1EEEvNS_16Flash_fwd_paramsE,"",@"SHT_CUDA_INFO"
	.sectionflags	@""
	.align	4


	//----- nvinfo : EIATTR_CUDA_API_VERSION
	.align		4
        /*0000*/ 	.byte	0x04, 0x37
        /*0002*/ 	.short	(.L_586 - .L_585)
.L_585:
        /*0004*/ 	.word	0x00000082


	//----- nvinfo : EIATTR_KPARAM_INFO
	.align		4
.L_586:
        /*0008*/ 	.byte	0x04, 0x17
        /*000a*/ 	.short	(.L_588 - .L_587)
.L_587:
        /*000c*/ 	.word	0x00000000
        /*0010*/ 	.short	0x0000
        /*0012*/ 	.short	0x0000
        /*0014*/ 	.byte	0x00, 0xf0, 0x41, 0x07


	//----- nvinfo : EIATTR_SPARSE_MMA_MASK
	.align		4
.L_588:
        /*0018*/ 	.byte	0x03, 0x50
        /*001a*/ 	.short	0x0000


	//----- nvinfo : EIATTR_MAXREG_COUNT
	.align		4
        /*001c*/ 	.byte	0x03, 0x1b
        /*001e*/ 	.short	0x00ff


	//----- nvinfo : EIATTR_NUM_BARRIERS
	.align		4
        /*0020*/ 	.byte	0x02, 0x4c
        /*0022*/ 	.byte	0x01
	.zero		1


	//----- nvinfo : EIATTR_MERCURY_ISA_VERSION
	.align		4
        /*0024*/ 	.byte	0x03, 0x5f
        /*0026*/ 	.short	0x0101


	//----- nvinfo : EIATTR_COOP_GROUP_MASK_REGIDS
	.align		4
        /*0028*/ 	.byte	0x04, 0x29
        /*002a*/ 	.short	(.L_590 - .L_589)


	//   ....[0]....
.L_589:
        /*002c*/ 	.word	0xffffffff


	//   ....[1]....
        /*0030*/ 	.word	0xffffffff


	//   ....[2]....
        /*0034*/ 	.word	0xffffffff


	//   ....[3]....
        /*0038*/ 	.word	0xffffffff


	//   ....[4]....
        /*003c*/ 	.word	0xffffffff


	//   ....[5]....
        /*0040*/ 	.word	0xffffffff


	//   ....[6]....
        /*0044*/ 	.word	0xffffffff


	//   ....[7]....
        /*0048*/ 	.word	0xffffffff


	//   ....[8]....
        /*004c*/ 	.word	0xffffffff


	//   ....[9]....
        /*0050*/ 	.word	0xffffffff


	//   ....[10]....
        /*0054*/ 	.word	0xffffffff


	//   ....[11]....
        /*0058*/ 	.word	0xffffffff


	//   ....[12]....
        /*005c*/ 	.word	0xffffffff


	//   ....[13]....
        /*0060*/ 	.word	0xffffffff


	//   ....[14]....
        /*0064*/ 	.word	0xffffffff


	//   ....[15]....
        /*0068*/ 	.word	0xffffffff


	//----- nvinfo : EIATTR_COOP_GROUP_INSTR_OFFSETS
	.align		4
.L_590:
        /*006c*/ 	.byte	0x04, 0x28
        /*006e*/ 	.short	(.L_592 - .L_591)


	//   ....[0]....
.L_591:
        /*0070*/ 	.word	0x00003730


	//   ....[1]....
        /*0074*/ 	.word	0x00003760


	//   ....[2]....
        /*0078*/ 	.word	0x000037c0


	//   ....[3]....
        /*007c*/ 	.word	0x000038a0


	//   ....[4]....
        /*0080*/ 	.word	0x000071d0


	//   ....[5]....
        /*0084*/ 	.word	0x00007250


	//   ....[6]....
        /*0088*/ 	.word	0x00007310


	//   ....[7]....
        /*008c*/ 	.word	0x00007360


	//   ....[8]....
        /*0090*/ 	.word	0x0000ac30


	//   ....[9]....
        /*0094*/ 	.word	0x0000ad40


	//   ....[10]....
        /*0098*/ 	.word	0x0000adb0


	//   ....[11]....
        /*009c*/ 	.word	0x0000ae50


	//   ....[12]....
        /*00a0*/ 	.word	0x0000d490


	//   ....[13]....
        /*00a4*/ 	.word	0x0000d4d0


	//   ....[14]....
        /*00a8*/ 	.word	0x0000d550


	//   ....[15]....
        /*00ac*/ 	.word	0x0000d560


	//----- nvinfo : EIATTR_EXIT_INSTR_OFFSETS
	.align		4
.L_592:
        /*00b0*/ 	.byte	0x04, 0x1c
        /*00b2*/ 	.short	(.L_594 - .L_593)


	//   ....[0]....
.L_593:
        /*00b4*/ 	.word	0x00000660


	//   ....[1]....
        /*00b8*/ 	.word	0x0000e700


	//   ....[2]....
        /*00bc*/ 	.word	0x0000e830


	//   ....[3]....
        /*00c0*/ 	.word	0x0000e850


	//   ....[4]....
        /*00c4*/ 	.word	0x0000eff0


	//   ....[5]....
        /*00c8*/ 	.word	0x0000f080


	//----- nvinfo : EIATTR_CRS_STACK_SIZE
	.align		4
.L_594:
        /*00cc*/ 	.byte	0x04, 0x1e
        /*00ce*/ 	.short	(.L_596 - .L_595)
.L_595:
        /*00d0*/ 	.word	0x00000000


	//----- nvinfo : EIATTR_CBANK_PARAM_SIZE
	.align		4
.L_596:
        /*00d4*/ 	.byte	0x03, 0x19
        /*00d6*/ 	.short	0x01d0


	//----- nvinfo : EIATTR_PARAM_CBANK
	.align		4
        /*00d8*/ 	.byte	0x04, 0x0a
        /*00da*/ 	.short	(.L_598 - .L_597)
	.align		4
.L_597:
        /*00dc*/ 	.word	index@(.nv.constant0._ZN5flash16flash_fwd_kernelI23Flash_fwd_kernel_traitsILi96ELi64ELi64ELi4ELb0ELb0EN7cutlass10bfloat16_tE19Flash_kernel_traitsILi96ELi64ELi64ELi4ES3_EELb1ELb1ELb0ELb0ELb0ELb0ELb0ELb1EEEvNS_16Flash_fwd_paramsE)
        /*00e0*/ 	.short	0x0210
        /*00e2*/ 	.short	0x01d0


	//----- nvinfo : EIATTR_SW_WAR
	.align		4
.L_598:
        /*00e4*/ 	.byte	0x04, 0x36
        /*00e6*/ 	.short	(.L_600 - .L_599)
.L_599:
        /*00e8*/ 	.word	0x00000008
.L_600:


//--------------------- .nv.info._ZN5flash16flash_fwd_kernelI23Flash_fwd_kernel_traitsILi96ELi64ELi64ELi4ELb0ELb0EN7cutlass10bfloat16_tE19Flash_kernel_traitsILi96ELi64ELi64ELi4ES3_EELb0ELb1ELb0ELb0ELb0ELb0ELb1ELb0EEEvNS_16Flash_fwd_paramsE --------------------------
	.section	.nv.info._ZN5flash16flash_fwd_kernelI23Flash_fwd_kernel_traitsILi96ELi64ELi64ELi4ELb0ELb0EN7cutlass10bfloat16_tE19Flash_kernel_traitsILi96ELi64ELi64ELi4ES3_EELb0ELb1ELb0ELb0ELb0ELb0ELb1ELb0EEEvNS_16Flash_fwd_paramsE,"",@"SHT_CUDA_INFO"
	.sectionflags	@""
	.align	4


	//----- nvinfo : EIATTR_CUDA_API_VERSION
	.align		4
        /*0000*/ 	.byte	0x04, 0x37
        /*0002*/ 	.short	(.L_602 - .L_601)
.L_601:
        /*0004*/ 	.word	0x00000082


	//----- nvinfo : EIATTR_KPARAM_INFO
	.align		4
.L_602:
        /*0008*/ 	.byte	0x04, 0x17
        /*000a*/ 	.short	(.L_604 - .L_603)
.L_603:
        /*000c*/ 	.word	0x00000000
        /*0010*/ 	.short	0x0000
        /*0012*/ 	.short	0x0000
        /*0014*/ 	.byte	0x00, 0xf0, 0x41, 0x07


	//----- nvinfo : EIATTR_SPARSE_MMA_MASK
	.align		4
.L_604:
        /*0018*/ 	.byte	0x03, 0x50
        /*001a*/ 	.short	0x0000


	//----- nvinfo : EIATTR_MAXREG_COUNT
	.align		4
        /*001c*/ 	.byte	0x03, 0x1b
        /*001e*/ 	.short	0x00ff


	//----- nvinfo : EIATTR_NUM_BARRIERS
	.align		4
        /*0020*/ 	.byte	0x02, 0x4c
        /*0022*/ 	.byte	0x01
	.zero		1


	//----- nvinfo : EIATTR_MERCURY_ISA_VERSION
	.align		4
        /*0024*/ 	.byte	0x03, 0x5f
        /*0026*/ 	.short	0x0101


	//----- nvinfo : EIATTR_COOP_GROUP_MASK_REGIDS
	.align		4
        /*0028*/ 	.byte	0x04, 0x29
        /*002a*/ 	.short	(.L_606 - .L_605)


	//   ....[0]....
.L_605:
        /*002c*/ 	.word	0xffffffff


	//   ....[1]....
        /*0030*/ 	.word	0xffffffff


	//   ....[2]....
        /*0034*/ 	.word	0xffffffff


	//   ....[3]....
        /*0038*/ 	.word	0xffffffff


	//   ....[4]....
        /*003c*/ 	.word	0xffffffff


	//   ....[5]....
        /*0040*/ 	.word	0xffffffff


	//   ....[6]....
        /*0044*/ 	.word	0xffffffff


	//   ....[7]....
        /*0048*/ 	.word	0xffffffff


	//   ....[8]....
        /*004c*/ 	.word	0xffffffff


	//   ....[9]....
        /*0050*/ 	.word	0xffffffff


	//   ....[10]....
        /*0054*/ 	.word	0xffffffff


	//   ....[11]....
        /*0058*/ 	.word	0xffffffff


	//   ....[12]....
        /*005c*/ 	.word	0xffffffff


	//   ....[13]....
        /*0060*/ 	.word	0xffffffff


	//   ....[14]....
        /*0064*/ 	.word	0xffffffff


	//   ....[15]....
        /*0068*/ 	.word	0xffffffff


	//----- nvinfo : EIATTR_COOP_GROUP_INSTR_OFFSETS
	.align		4
.L_606:
        /*006c*/ 	.byte	0x04, 0x28
        /*006e*/ 	.short	(.L_608 - .L_607)


	//   ....[0]....
.L_607:
        /*0070*/ 	.word	0x00003530


	//   ....[1]....
        /*0074*/ 	.word	0x00003590


	//   ....[2]....
        /*0078*/ 	.word	0x000035a0


	//   ....[3]....
        /*007c*/ 	.word	0x000035d0


	//   ....[4]....
        /*0080*/ 	.word	0x00005a50


	//   ....[5]....
        /*0084*/ 	.word	0x00005a90


	//   ....[6]....
        /*0088*/ 	.word	0x00005ab0


	//   ....[7]....
        /*008c*/ 	.word	0x00005ad0


	//   ....[8]....
        /*0090*/ 	.word	0x00007eb0


	//   ....[9]....
        /*0094*/ 	.word	0x00007ed0


	//   ....[10]....
        /*0098*/ 	.word	0x00007f10


	//   ....[11]....
        /*009c*/ 	.word	0x00007f20


	//   ....[12]....
        /*00a0*/ 	.word	0x00008e90


	//   ....[13]....
        /*00a4*/ 	.word	0x00008ed0


	//   ....[14]....
        /*00a8*/ 	.word	0x00008f40


	//   ....[15]....
        /*00ac*/ 	.word	0x00008f50


	//----- nvinfo : EIATTR_EXIT_INSTR_OFFSETS
	.align		4
.L_608:
        /*00b0*/ 	.byte	0x04, 0x1c
        /*00b2*/ 	.short	(.L_610 - .L_609)


	//   ....[0]....
.L_609:
        /*00b4*/ 	.word	0x00000310


	//   ....[1]....
        /*00b8*/ 	.word	0x00009fb0


	//   ....[2]....
        /*00bc*/ 	.word	0x0000a0e0


	//   ....[3]....
        /*00c0*/ 	.word	0x0000a100


	//   ....[4]....
        /*00c4*/ 	.word	0x0000a860


	//   ....[5]....
        /*00c8*/ 	.word	0x0000a8f0


	//----- nvinfo : EIATTR_CRS_STACK_SIZE
	.align		4
.L_610:
        /*00cc*/ 	.byte	0x04, 0x1e
        /*00ce*/ 	.short	(.L_612 - .L_611)
.L_611:
        /*00d0*/ 	.word	0x00000000


	//----- nvinfo : EIATTR_CBANK_PARAM_SIZE
	.align		4
.L_612:
        /*00d4*/ 	.byte	0x03, 0x19
        /*00d6*/ 	.short	0x01d0


	//----- nvinfo : EIATTR_PARAM_CBANK
	.align		4
        /*00d8*/ 	.byte	0x04, 0x0a
        /*00da*/ 	.short	(.L_614 - .L_613)
	.align		4
.L_613:
        /*00dc*/ 	.word	index@(.nv.constant0._ZN5flash16flash_fwd_kernelI23Flash_fwd_kernel_traitsILi96ELi64ELi64ELi4ELb0ELb0EN7cutlass10bfloat16_tE19Flash_kernel_traitsILi96ELi64ELi64ELi4ES3_EELb0ELb1ELb0ELb0ELb0ELb0ELb1ELb0EEEvNS_16Flash_fwd_paramsE)
        /*00e0*/ 	.short	0x0210
        /*00e2*/ 	.short	0x01d0


	//----- nvinfo : EIATTR_SW_WAR
	.align		4
.L_614:
        /*00e4*/ 	.byte	0x04, 0x36
        /*00e6*/ 	.short	(.L_616 - .L_615)
.L_615:
        /*00e8*/ 	.word	0x00000008
.L_616:


//--------------------- .nv.info._ZN5flash16flash_fwd_kernelI23Flash_fwd_kernel_traitsILi96ELi64ELi64ELi4ELb0ELb0EN7cutlass10bfloat16_tE19Flash_kernel_traitsILi96ELi64ELi64ELi4ES3_EELb1ELb1ELb0ELb1ELb0ELb0ELb0ELb1EEEvNS_16Flash_fwd_paramsE --------------------------
	.section	.nv.info._ZN5flash16flash_fwd_kernelI23Flash_fwd_kernel_traitsILi96ELi64ELi64ELi4ELb0ELb0EN7cutlass10bfloat16_tE19Flash_kernel_traitsILi96ELi64ELi64ELi4ES3_EELb1ELb1ELb0ELb1ELb0ELb0ELb0ELb1EEEvNS_16Flash_fwd_paramsE,"",@"SHT_CUDA_INFO"
	.sectionflags	@""
	.align	4


	//----- nvinfo : EIATTR_CUDA_API_VERSION
	.align		4
        /*0000*/ 	.byte	0x04, 0x37
        /*0002*/ 	.short	(.L_618 - .L_617)
.L_617:
        /*0004*/ 	.word	0x00000082


	//----- nvinfo : EIATTR_KPARAM_INFO
	.align		4
.L_618:
        /*0008*/ 	.byte	0x04, 0x17
        /*000a*/ 	.short	(.L_620 - .L_619)
.L_619:
        /*000c*/ 	.word	0x00000000
        /*0010*/ 	.short	0x0000
        /*0012*/ 	.short	0x0000
        /*0014*/ 	.byte	0x00, 0xf0, 0x41, 0x07


	//----- nvinfo : EIATTR_SPARSE_MMA_MASK
	.align		4
.L_620:
        /*0018*/ 	.byte	0x03, 0x50
        /*001a*/ 	.short	0x0000


	//----- nvinfo : EIATTR_MAXREG_COUNT
	.align		4
        /*001c*/ 	.byte	0x03, 0x1b
        /*001e*/ 	.short	0x00ff


	//----- nvinfo : EIATTR_NUM_BARRIERS
	.align		4
        /*0020*/ 	.byte	0x02, 0x4c
        /*0022*/ 	.byte	0x01
	.zero		1


	//----- nvinfo : EIATTR_MERCURY_ISA_VERSION
	.align		4
        /*0024*/ 	.byte	0x03, 0x5f
        /*0026*/ 	.short	0x0101


	//----- nvinfo : EIATTR_COOP_GROUP_MASK_REGIDS
	.align		4
        /*0028*/ 	.byte	0x04, 0x29
        /*002a*/ 	.short	(.L_622 - .L_621)


	//   ....[0]....
.L_621:
        /*002c*/ 	.word	0xffffffff


	//   ....[1]....
        /*0030*/ 	.word	0xffffffff


	//   ....[2]....
        /*0034*/ 	.word	0xffffffff


	//   ....[3]....
        /*0038*/ 	.word	0xffffffff


	//   ....[4]....
        /*003c*/ 	.word	0xffffffff


	//   ....[5]....
        /*0040*/ 	.word	0xffffffff


	//   ....[6]....
        /*0044*/ 	.word	0xffffffff


	//   ....[7]....
        /*0048*/ 	.word	0xffffffff


	//   ....[8]....
        /*004c*/ 	.word	0xffffffff


	//   ....[9]....
        /*0050*/ 	.word	0xffffffff


	//   ....[10]....
        /*0054*/ 	.word	0xffffffff


	//   ....[11]....
        /*0058*/ 	.word	0xffffffff


	//   ....[12]....
        /*005c*/ 	.word	0xffffffff


	//   ....[13]....
        /*0060*/ 	.word	0xffffffff


	//   ....[14]....
        /*0064*/ 	.word	0xffffffff


	//   ....[15]....
        /*0068*/ 	.word	0xffffffff


	//----- nvinfo : EIATTR_COOP_GROUP_INSTR_OFFSETS
	.align		4
.L_622:
        /*006c*/ 	.byte	0x04, 0x28
        /*006e*/ 	.short	(.L_624 - .L_623)


	//   ....[0]....
.L_623:
        /*0070*/ 	.word	0x00003ba0


	//   ....[1]....
        /*0074*/ 	.word	0x00003c90


	//   ....[2]....
        /*0078*/ 	.word	0x00003cb0


	//   ....[3]....
        /*007c*/ 	.word	0x00003d70


	//   ....[4]....
        /*0080*/ 	.word	0x000077e0


	//   ....[5]....
        /*0084*/ 	.word	0x00007810


	//   ....[6]....
        /*0088*/ 	.word	0x000078c0


	//   ....[7]....
        /*008c*/ 	.word	0x00007910


	//   ....[8]....
        /*0090*/ 	.word	0x0000b5f0


	//   ....[9]....
        /*0094*/ 	.word	0x0000b690


	//   ....[10]....
        /*0098*/ 	.word	0x0000b700


	//   ....[11]....
        /*009c*/ 	.word	0x0000b770


	//   ....[12]....
        /*00a0*/ 	.word	0x0000dd70


	//   ....[13]....
        /*00a4*/ 	.word	0x0000ddb0


	//   ....[14]....
        /*00a8*/ 	.word	0x0000de30


	//   ....[15]....
        /*00ac*/ 	.word	0x0000de50


	//----- nvinfo : EIATTR_EXIT_INSTR_OFFSETS
	.align		4
.L_624:
        /*00b0*/ 	.byte	0x04, 0x1c
        /*00b2*/ 	.short	(.L_626 - .L_625)


	//   ....[0]....
.L_625:
        /*00b4*/ 	.word	0x00000660


	//   ....[1]....
        /*00b8*/ 	.word	0x0000eeb0


	//   ....[2]....
        /*00bc*/ 	.word	0x0000efe0


	//   ....[3]....
        /*00c0*/ 	.word	0x0000f000


	//   ....[4]....
        /*00c4*/ 	.word	0x0000f7a0


	//   ....[5]....
        /*00c8*/ 	.word	0x0000f830


	//----- nvinfo : EIATTR_CRS_STACK_SIZE
	.align		4
.L_626:
        /*00cc*/ 	.byte	0x04, 0x1e
        /*00ce*/ 	.short	(.L_628 - .L_627)
.L_627:
        /*00d0*/ 	.word	0x00000000


	//----- nvinfo : EIATTR_CBANK_PARAM_SIZE
	.align		4
.L_628:
        /*00d4*/ 	.byte	0x03, 0x19
        /*00d6*/ 	.short	0x01d0


	//----- nvinfo : EIATTR_PARAM_CBANK
	.align		4
        /*00d8*/ 	.byte	0x04, 0x0a
        /*00da*/ 	.short	(.L_630 - .L_629)
	.align		4
.L_629:
        /*00dc*/ 	.word	index@(.nv.constant0._ZN5flash16flash_fwd_kernelI23Flash_fwd_kernel_traitsILi96ELi64ELi64ELi4ELb0ELb0EN7cutlass10bfloat16_tE19Flash_kernel_traitsILi96ELi64ELi64ELi4ES3_EELb1ELb1ELb0ELb1ELb0ELb0ELb0ELb1EEEvNS_16Flash_fwd_paramsE)
        /*00e0*/ 	.short	0x0210
        /*00e2*/ 	.short	0x01d0


	//----- nvinfo : EIATTR_SW_WAR
	.align		4
.L_630:
        /*00e4*/ 	.byte	0x04, 0x36
        /*00e6*/ 	.short	(.L_632 - .L_631)
.L_631:
        /*00e8*/ 	.word	0x00000008
.L_632:


//--------------------- .nv.info._ZN5flash16flash_fwd_kernelI23Flash_fwd_kernel_traitsILi96ELi64ELi64ELi4ELb0ELb0EN7cutlass10bfloat16_tE19Flash_kernel_traitsILi96ELi64ELi64ELi4ES3_EELb0ELb1ELb0ELb1ELb0ELb0ELb1ELb0EEEvNS_16Flash_fwd_paramsE --------------------------
	.section	.nv.info._ZN5flash16flash_fwd_kernelI23Flash_fwd_kernel_traitsILi96ELi64ELi64ELi4ELb0ELb0EN7cutlass10bfloat16_tE19Flash_kernel_traitsILi96ELi64ELi64ELi4ES3_EELb0ELb1ELb0ELb1ELb0ELb0ELb1ELb0EEEvNS_16Flash_fwd_paramsE,"",@"SHT_CUDA_INFO"
	.sectionflags	@""
	.align	4


	//----- nvinfo : EIATTR_CUDA_API_VERSION
	.align		4
        /*0000*/ 	.byte	0x04, 0x37
        /*0002*/ 	.short	(.L_634 - .L_633)
.L_633:
        /*0004*/ 	.word	0x00000082


	//----- nvinfo : EIATTR_KPARAM_INFO
	.align		4
.L_634:
        /*0008*/ 	.byte	0x04, 0x17
        /*000a*/ 	.short	(.L_636 - .L_635)
.L_635:
        /*000c*/ 	.word	0x00000000
        /*0010*/ 	.short	0x0000
        /*0012*/ 	.short	0x0000
        /*0014*/ 	.byte	0x00, 0xf0, 0x41, 0x07


	//----- nvinfo : EIATTR_SPARSE_MMA_MASK
	.align		4
.L_636:
        /*0018*/ 	.byte	0x03, 0x50
        /*001a*/ 	.short	0x0000


	//----- nvinfo : EIATTR_MAXREG_COUNT
	.align		4
        /*001c*/ 	.byte	0x03, 0x1b
        /*001e*/ 	.short	0x00ff


	//----- nvinfo : EIATTR_NUM_BARRIERS
	.align		4
        /*0020*/ 	.byte	0x02, 0x4c
        /*0022*/ 	.byte	0x01
	.zero		1


	//----- nvinfo : EIATTR_MERCURY_ISA_VERSION
	.align		4
        /*0024*/ 	.byte	0x03, 0x5f
        /*0026*/ 	.short	0x0101


	//----- nvinfo : EIATTR_COOP_GROUP_MASK_REGIDS
	.align		4
        /*0028*/ 	.byte	0x04, 0x29
        /*002a*/ 	.short	(.L_638 - .L_637)


	//   ....[0]....
.L_637:
        /*002c*/ 	.word	0xffffffff


	//   ....[1]....
        /*0030*/ 	.word	0xffffffff


	//   ....[2]....
        /*0034*/ 	.word	0xffffffff


	//   ....[3]....
        /*0038*/ 	.word	0xffffffff


	//   ....[4]....
        /*003c*/ 	.word	0xffffffff


	//   ....[5]....
        /*0040*/ 	.word	0xffffffff


	//   ....[6]....
        /*0044*/ 	.word	0xffffffff


	//   ....[7]....
        /*0048*/ 	.word	0xffffffff


	//   ....[8]....
        /*004c*/ 	.word	0xffffffff


	//   ....[9]....
        /*0050*/ 	.word	0xffffffff


	//   ....[10]....
        /*0054*/ 	.word	0xffffffff


	//   ....[11]....
        /*0058*/ 	.word	0xffffffff


	//   ....[12]....
        /*005c*/ 	.word	0xffffffff


	//   ....[13]....
        /*0060*/ 	.word	0xffffffff


	//   ....[14]....
        /*0064*/ 	.word	0xffffffff


	//   ....[15]....
        /*0068*/ 	.word	0xffffffff


	//----- nvinfo : EIATTR_COOP_GROUP_INSTR_OFFSETS
	.align		4
.L_638:
        /*006c*/ 	.byte	0x04, 0x28
        /*006e*/ 	.short	(.L_640 - .L_639)


	//   ....[0]....
.L_639:
        /*0070*/ 	.word	0x00003920


	//   ....[1]....
        /*0074*/ 	.word	0x00003980


	//   ....[2]....
        /*0078*/ 	.word	0x00003990


	//   ....[3]....
        /*007c*/ 	.word	0x00003a00


	//   ....[4]....
        /*0080*/ 	.word	0x000060f0


	//   ....[5]....
        /*0084*/ 	.word	0x00006130


	//   ....[6]....
        /*0088*/ 	.word	0x00006150


	//   ....[7]....
        /*008c*/ 	.word	0x00006170


	//   ....[8]....
        /*0090*/ 	.word	0x00008960


	//   ....[9]....
        /*0094*/ 	.word	0x00008990


	//   ....[10]....
        /*0098*/ 	.word	0x000089b0


	//   ....[11]....
        /*009c*/ 	.word	0x000089d0


	//   ....[12]....
        /*00a0*/ 	.word	0x00009940


	//   ....[13]....
        /*00a4*/ 	.word	0x00009980


	//   ....[14]....
        /*00a8*/ 	.word	0x000099e0


	//   ....[15]....
        /*00ac*/ 	.word	0x000099f0


	//----- nvinfo : EIATTR_EXIT_INSTR_OFFSETS
	.align		4
.L_640:
        /*00b0*/ 	.byte	0x04, 0x1c
        /*00b2*/ 	.short	(.L_642 - .L_641)


	//   ....[0]....
.L_641:
        /*00b4*/ 	.word	0x00000310


	//   ....[1]....
        /*00b8*/ 	.word	0x0000ab40


	//   ....[2]....
        /*00bc*/ 	.word	0x0000ac70


	//   ....[3]....
        /*00c0*/ 	.word	0x0000ac90


	//   ....[4]....
        /*00c4*/ 	.word	0x0000b3f0


	//   ....[5]....
        /*00c8*/ 	.word	0x0000b480


	//----- nvinfo : EIATTR_CRS_STACK_SIZE
	.align		4
.L_642:
        /*00cc*/ 	.byte	0x04, 0x1e
        /*00ce*/ 	.short	(.L_644 - .L_643)
.L_643:
        /*00d0*/ 	.word	0x00000000


	//----- nvinfo : EIATTR_CBANK_PARAM_SIZE
	.align		4
.L_644:
        /*00d4*/ 	.byte	0x03, 0x19
        /*00d6*/ 	.short	0x01d0


	//----- nvinfo : EIATTR_PARAM_CBANK
	.align		4
        /*00d8*/ 	.byte	0x04, 0x0a
        /*00da*/ 	.short	(.L_646 - .L_645)
	.align		4
.L_645:
        /*00dc*/ 	.word	index@(.nv.constant0._ZN5flash16flash_fwd_kernelI23Flash_fwd_kernel_traitsILi96ELi64ELi64ELi4ELb0ELb0EN7cutlass10bfloat16_tE19Flash_kernel_traitsILi96ELi64ELi64ELi4ES3_EELb0ELb1ELb0ELb1ELb0ELb0ELb1ELb0EEEvNS_16Flash_fwd_paramsE)
        /*00e0*/ 	.short	0x0210
        /*00e2*/ 	.short	0x01d0


	//----- nvinfo : EIATTR_SW_WAR
	.align		4
.L_646:
        /*00e4*/ 	.byte	0x04, 0x36
        /*00e6*/ 	.short	(.L_648 - .L_647)
.L_647:
        /*00e8*/ 	.word	0x00000008
.L_648:


//--------------------- .nv.callgraph             --------------------------
	.section	.nv.callgraph,"",@"SHT_CUDA_CALLGRAPH"
	.align	4
	.sectionentsize	8
	.align		4
        /*0000*/ 	.word	0x00000000
	.align		4
        /*0004*/ 	.word	0xffffffff
	.align		4
        /*0008*/ 	.word	0x00000000
	.align		4
        /*000c*/ 	.word	0xfffffffe
	.align		4
        /*0010*/ 	.word	0x00000000
	.align		4
        /*0014*/ 	.word	0xfffffffd
	.align		4
        /*0018*/ 	.word	0x00000000
	.align		4
        /*001c*/ 	.word	0xfffffffc


//--------------------- .nv.constant4             --------------------------
	.section	.nv.constant4,"a",@progbits
	.align	8
	.align		8
.nv.constant4:
        /*0000*/ 	.dword	_ZN72_INTERNAL_5bb34816_36_flash_fwd_hdim96_bf16_causal_sm80_cu_9949e2e8_39504cuda3std3__45__cpo5beginE
	.align		8
        /*0008*/ 	.dword	_ZN72_INTERNAL_5bb34816_36_flash_fwd_hdim96_bf16_causal_sm80_cu_9949e2e8_39504cuda3std3__45__cpo3endE
	.align		8
        /*0010*/ 	.dword	_ZN72_INTERNAL_5bb34816_36_flash_fwd_hdim96_bf16_causal_sm80_cu_9949e2e8_39504cuda3std3__45__cpo6cbeginE
	.align		8
        /*0018*/ 	.dword	_ZN72_INTERNAL_5bb34816_36_flash_fwd_hdim96_bf16_causal_sm80_cu_9949e2e8_39504cuda3std3__45__cpo4cendE
	.align		8
        /*0020*/ 	.dword	_ZN72_INTERNAL_5bb34816_36_flash_fwd_hdim96_bf16_causal_sm80_cu_9949e2e8_39504cuda3std3__474_GLOBAL__N__5bb34816_36_flash_fwd_hdim96_bf16_causal_sm80_cu_9949e2e8_39506ignoreE
	.align		8
        /*0028*/ 	.dword	_ZN72_INTERNAL_5bb34816_36_flash_fwd_hdim96_bf16_causal_sm80_cu_9949e2e8_39504cuda3std3__419piecewise_constructE
	.align		8
        /*0030*/ 	.dword	_ZN72_INTERNAL_5bb34816_36_flash_fwd_hdim96_bf16_causal_sm80_cu_9949e2e8_39504cuda3std3__48in_placeE
	.align		8
        /*0038*/ 	.dword	_ZN72_INTERNAL_5bb34816_36_flash_fwd_hdim96_bf16_causal_sm80_cu_9949e2e8_39504cuda3std6ranges3__45__cpo4swapE
	.align		8
        /*0040*/ 	.dword	_ZN72_INTERNAL_5bb34816_36_flash_fwd_hdim96_bf16_causal_sm80_cu_9949e2e8_39504cuda3std6ranges3__45__cpo9iter_moveE
	.align		8
        /*0048*/ 	.dword	_ZN72_INTERNAL_5bb34816_36_flash_fwd_hdim96_bf16_causal_sm80_cu_9949e2e8_39504cute7productE
	.align		8
        /*0050*/ 	.dword	_ZN72_INTERNAL_5bb34816_36_flash_fwd_hdim96_bf16_causal_sm80_cu_9949e2e8_39504cute1_E


//--------------------- .text._ZN5flash16flash_fwd_kernelI23Flash_fwd_kernel_traitsILi96ELi128ELi64ELi4ELb0ELb0EN7cutlass10bfloat16_tE19Flash_kernel_traitsILi96ELi128ELi64ELi4ES3_EELb0ELb1ELb0ELb0ELb1ELb1ELb0ELb0EEEvNS_16Flash_fwd_paramsE --------------------------
	.section	.text._ZN5flash16flash_fwd_kernelI23Flash_fwd_kernel_traitsILi96ELi128ELi64ELi4ELb0ELb0EN7cutlass10bfloat16_tE19Flash_kernel_traitsILi96ELi128ELi64ELi4ES3_EELb0ELb1ELb0ELb0ELb1ELb1ELb0ELb0EEEvNS_16Flash_fwd_paramsE,"ax",@progbits
	.align	128
        .global         _ZN5flash16flash_fwd_kernelI23Flash_fwd_kernel_traitsILi96ELi128ELi64ELi4ELb0ELb0EN7cutlass10bfloat16_tE19Flash_kernel_traitsILi96ELi128ELi64ELi4ES3_EELb0ELb1ELb0ELb0ELb1ELb1ELb0ELb0EEEvNS_16Flash_fwd_paramsE
        .type           _ZN5flash16flash_fwd_kernelI23Flash_fwd_kernel_traitsILi96ELi128ELi64ELi4ELb0ELb0EN7cutlass10bfloat16_tE19Flash_kernel_traitsILi96ELi128ELi64ELi4ES3_EELb0ELb1ELb0ELb0ELb1ELb1ELb0ELb0EEEvNS_16Flash_fwd_paramsE,@function
        .size           _ZN5flash16flash_fwd_kernelI23Flash_fwd_kernel_traitsILi96ELi128ELi64ELi4ELb0ELb0EN7cutlass10bfloat16_tE19Flash_kernel_traitsILi96ELi128ELi64ELi4ES3_EELb0ELb1ELb0ELb0ELb1ELb1ELb0ELb0EEEvNS_16Flash_fwd_paramsE,(.L_x_1141 - _ZN5flash16flash_fwd_kernelI23Flash_fwd_kernel_traitsILi96ELi128ELi64ELi4ELb0ELb0EN7cutlass10bfloat16_tE19Flash_kernel_traitsILi96ELi128ELi64ELi4ES3_EELb0ELb1ELb0ELb0ELb1ELb1ELb0ELb0EEEvNS_16Flash_fwd_paramsE)
        .other          _ZN5flash16flash_fwd_kernelI23Flash_fwd_kernel_traitsILi96ELi128ELi64ELi4ELb0ELb0EN7cutlass10bfloat16_tE19Flash_kernel_traitsILi96ELi128ELi64ELi4ES3_EELb0ELb1ELb0ELb0ELb1ELb1ELb0ELb0EEEvNS_16Flash_fwd_paramsE,@"STO_CUDA_ENTRY STV_DEFAULT"
_ZN5flash16flash_fwd_kernelI23Flash_fwd_kernel_traitsILi96ELi128ELi64ELi4ELb0ELb0EN7cutlass10bfloat16_tE19Flash_kernel_traitsILi96ELi128ELi64ELi4ES3_EELb0ELb1ELb0ELb0ELb1ELb1ELb0ELb0EEEvNS_16Flash_fwd_paramsE:
.text._ZN5flash16flash_fwd_kernelI23Flash_fwd_kernel_traitsILi96ELi128ELi64ELi4ELb0ELb0EN7cutlass10bfloat16_tE19Flash_kernel_traitsILi96ELi128ELi64ELi4ES3_EELb0ELb1ELb0ELb0ELb1ELb1ELb0ELb0EEEvNS_16Flash_fwd_paramsE:
[----:B------:R-:W1:Y:S08]  /*0000*/  LDC R1, c[0x0][0x28] ;  /* 0x00000a00ff017b82 */ /* 0x000e700000000800 */
[----:B------:R-:W2:Y:S01]  /*0010*/  LDC.64 R4, c[0x0][0x300] ;  /* 0x0000c000ff047b82 */ /* 0x000ea20000000a00 */
[----:B------:R-:W3:Y:S01]  /*0020*/  S2R R13, SR_CTAID.Y ;  /* 0x00000000000d7919 */ /* 0x000ee20000002600 */
[----:B------:R-:W-:Y:S01]  /*0030*/  IMAD.MOV.U32 R15, RZ, RZ, RZ ;  /* 0x000000ffff0f7224 */ /* 0x000fe200078e00ff */
[----:B------:R-:W-:Y:S01]  /*0040*/  ULDC.64 UR12, c[0x0][0x208] ;  /* 0x00008200000c7ab9 */ /* 0x000fe20000000a00 */
[----:B------:R-:W-:Y:S01]  /*0050*/  ULDC UR15, c[0x0][0x2c4] ;  /* 0x0000b100000f7ab9 */ /* 0x000fe20000000800 */
[----:B-1----:R-:W-:-:S03]  /*0060*/  VIADD R1, R1, 0xfffffff0 ;  /* 0xfffffff001017836 */ /* 0x002fc60000000000 */
[----:B------:R-:W1:Y:S01]  /*0070*/  LDC.64 R2, c[0x0][0x308] ;  /* 0x0000c200ff027b82 */ /* 0x000e620000000a00 */
[----:B--2---:R-:W-:-:S04]  /*0080*/  ISETP.NE.U32.AND P0, PT, R4, RZ, PT ;  /* 0x000000ff0400720c */ /* 0x004fc80003f05070 */
[----:B------:R-:W-:Y:S02]  /*0090*/  ISETP.NE.AND.EX P0, PT, R5, RZ, PT, P0 ;  /* 0x000000ff0500720c */ /* 0x000fe40003f05300 */
[----:B-1----:R-:W-:-:S04]  /*00a0*/  ISETP.NE.U32.AND P2, PT, R2, RZ, PT ;  /* 0x000000ff0200720c */ /* 0x002fc80003f45070 */
[----:B------:R-:W-:-:S07]  /*00b0*/  ISETP.NE.AND.EX P2, PT, R3, RZ, PT, P2 ;  /* 0x000000ff0300720c */ /* 0x000fce0003f45320 */
[----:B------:R-:W3:Y:S08]  /*00c0*/  @P0 LDC.64 R4, c[0x0][0x300] ;  /* 0x0000c000ff040b82 */ /* 0x000ef00000000a00 */
[----:B------:R-:W1:Y:S01]  /*00d0*/  @P2 LDC.64 R2, c[0x0][0x308] ;  /* 0x0000c200ff022b82 */ /* 0x000e620000000a00 */
[C---:B---3--:R-:W-:Y:S01]  /*00e0*/  @P0 IMAD.WIDE R6, R13.reuse, 0x4, R4 ;  /* 0x000000040d060825 */ /* 0x048fe200078e0204 */
[----:B------:R-:W2:Y:S06]  /*00f0*/  S2R R238, SR_CTAID.X ;  /* 0x0000000000ee7919 */ /* 0x000eac0000002500 */
[----:B------:R-:W3:Y:S01]  /*0100*/  @!P2 LDC.64 R4, c[0x0][0x318] ;  /* 0x0000c600ff04ab82 */ /* 0x000ee20000000a00 */
[----:B------:R-:W4:Y:S01]  /*0110*/  @P0 LDG.E R15, desc[UR12][R6.64] ;  /* 0x0000000c060f0981 */ /* 0x000f22000c1e1900 */
[----:B-1----:R-:W-:-:S06]  /*0120*/  @P2 IMAD.WIDE R8, R13, 0x4, R2 ;  /* 0x000000040d082825 */ /* 0x002fcc00078e0202 */
[----:B------:R-:W1:Y:S01]  /*0130*/  @!P2 LDC.64 R2, c[0x0][0x2c8] ;  /* 0x0000b200ff02ab82 */ /* 0x000e620000000a00 */
[----:B------:R-:W4:Y:S01]  /*0140*/  @P2 LDG.E R0, desc[UR12][R8.64] ;  /* 0x0000000c08002981 */ /* 0x000f22000c1e1900 */
[----:B--2---:R-:W-:-:S05]  /*0150*/  IMAD.SHL.U32 R133, R238, 0x80, RZ ;  /* 0x00000080ee857824 */ /* 0x004fca00078e00ff */
[----:B------:R-:W-:Y:S02]  /*0160*/  ISETP.GE.AND P1, PT, R133, UR15, PT ;  /* 0x0000000f85007c0c */ /* 0x000fe4000bf26270 */
[----:B---3--:R-:W-:-:S04]  /*0170*/  @!P2 ISETP.NE.U32.AND P0, PT, R4, RZ, PT ;  /* 0x000000ff0400a20c */ /* 0x008fc80003f05070 */
[----:B------:R-:W-:-:S04]  /*0180*/  @!P2 ISETP.NE.AND.EX P0, PT, R5, RZ, PT, P0 ;  /* 0x000000ff0500a20c */ /* 0x000fc80003f05300 */
[----:B-1----:R-:W-:Y:S01]  /*0190*/  @!P2 SEL R3, R3, RZ, P0 ;  /* 0x000000ff0303a207 */ /* 0x002fe20000000000 */
[----:B----4-:R-:W-:Y:S02]  /*01a0*/  @P2 IMAD.IADD R129, R0, 0x1, -R15 ;  /* 0x0000000100812824 */ /* 0x010fe400078e0a0f */
[----:B------:R-:W-:Y:S06]  /*01b0*/  @P1 EXIT ;  /* 0x000000000000194d */ /* 0x000fec0003800000 */
[----:B------:R-:W-:Y:S01]  /*01c0*/  VIADD R0, R133, 0xbf ;  /* 0x000000bf85007836 */ /* 0x000fe20000000000 */
[----:B------:R-:W-:Y:S01]  /*01d0*/  @!P2 IADD3 R129, R3, R2, -R15 ;  /* 0x000000020381a210 */ /* 0x000fe20007ffe80f */
[----:B------:R-:W-:Y:S01]  /*01e0*/  ULDC UR14, c[0x0][0x398] ;  /* 0x0000e600000e7ab9 */ /* 0x000fe20000000800 */
[----:B------:R-:W1:Y:S02]  /*01f0*/  S2R R23, SR_CTAID.Z ;  /* 0x0000000000177919 */ /* 0x000e640000002700 */
[C---:B------:R-:W-:Y:S01]  /*0200*/  IADD3 R3, R129.reuse, -UR15, R0 ;  /* 0x8000000f81037c10 */ /* 0x040fe2000fffe000 */
[----:B------:R-:W-:Y:S01]  /*0210*/  VIADD R5, R129, 0x3f ;  /* 0x0000003f81057836 */ /* 0x000fe20000000000 */
[----:B------:R-:W2:Y:S03]  /*0220*/  S2R R130, SR_TID.X ;  /* 0x0000000000827919 */ /* 0x000ea60000002100 */
[----:B------:R-:W-:Y:S01]  /*0230*/  VIADD R3, R3, UR14 ;  /* 0x0000000e03037c36 */ /* 0x000fe20008000000 */
[----:B------:R-:W-:-:S04]  /*0240*/  SHF.R.S32.HI R2, RZ, 0x1f, R5 ;  /* 0x0000001fff027819 */ /* 0x000fc80000011405 */
[----:B------:R-:W-:Y:S02]  /*0250*/  SHF.R.S32.HI R0, RZ, 0x1f, R3 ;  /* 0x0000001fff007819 */ /* 0x000fe40000011403 */
[----:B------:R-:W-:Y:S02]  /*0260*/  LEA.HI R2, R2, R5, RZ, 0x6 ;  /* 0x0000000502027211 */ /* 0x000fe400078f30ff */
[----:B------:R-:W-:Y:S02]  /*0270*/  LEA.HI R0, R0, R3, RZ, 0x6 ;  /* 0x0000000300007211 */ /* 0x000fe400078f30ff */
[----:B------:R-:W-:Y:S02]  /*0280*/  SHF.R.S32.HI R2, RZ, 0x6, R2 ;  /* 0x00000006ff027819 */ /* 0x000fe40000011402 */
[----:B------:R-:W-:-:S04]  /*0290*/  SHF.R.S32.HI R3, RZ, 0x6, R0 ;  /* 0x00000006ff037819 */ /* 0x000fc80000011400 */
[----:B------:R-:W-:-:S04]  /*02a0*/  VIMNMX R2, R2, R3, PT ;  /* 0x0000000302027248 */ /* 0x000fc80003fe0100 */
[----:B------:R-:W-:-:S13]  /*02b0*/  ISETP.GE.AND P0, PT, R2, 0x1, PT ;  /* 0x000000010200780c */ /* 0x000fda0003f06270 */
[----:B-12---:R-:W-:Y:S05]  /*02c0*/  @!P0 BRA `(.L_x_0) ;  /* 0x000000bc006c8947 */ /* 0x006fea0003800000 */
[----:B------:R-:W1:Y:S01]  /*02d0*/  LDC R0, c[0x0][0x278] ;  /* 0x00009e00ff007b82 */ /* 0x000e620000000800 */
[----:B------:R-:W-:Y:S01]  /*02e0*/  SHF.R.S32.HI R131, RZ, 0x1f, R130 ;  /* 0x0000001fff837819 */ /* 0x000fe20000011482 */
[----:B------:R-:W-:Y:S01]  /*02f0*/  ULDC.64 UR4, c[0x0][0x228] ;  /* 0x00008a0000047ab9 */ /* 0x000fe20000000a00 */
[----:B------:R-:W-:Y:S01]  /*0300*/  SHF.R.S32.HI R12, RZ, 0x1f, R13 ;  /* 0x0000001fff0c7819 */ /* 0x000fe2000001140d */
[----:B------:R-:W-:Y:S01]  /*0310*/  ULDC.64 UR10, c[0x0][0x240] ;  /* 0x00009000000a7ab9 */ /* 0x000fe20000000a00 */
[CC--:B------:R-:W-:Y:S01]  /*0320*/  LEA.HI R21, R131.reuse, R130.reuse, RZ, 0x2 ;  /* 0x0000008283157211 */ /* 0x0c0fe200078f10ff */
[----:B------:R-:W-:Y:S01]  /*0330*/  ULDC.64 UR6, c[0x0][0x230] ;  /* 0x00008c0000067ab9 */ /* 0x000fe20000000a00 */
[----:B------:R-:W-:Y:S01]  /*0340*/  LEA.HI R11, R131, R130, RZ, 0x3 ;  /* 0x00000082830b7211 */ /* 0x000fe200078f18ff */
[----:B------:R-:W2:Y:S01]  /*0350*/  LDC.64 R170, c[0x0][0x248] ;  /* 0x00009200ffaa7b82 */ /* 0x000ea20000000a00 */
[C---:B------:R-:W-:Y:S01]  /*0360*/  LOP3.LUT R5, R21.reuse, 0xfffffffc, RZ, 0xc0, !PT ;  /* 0xfffffffc15057812 */ /* 0x040fe200078ec0ff */
[----:B------:R-:W-:Y:S01]  /*0370*/  ULDC.64 UR8, c[0x0][0x210] ;  /* 0x0000840000087ab9 */ /* 0x000fe20000000a00 */
[----:B------:R-:W-:Y:S01]  /*0380*/  SHF.R.S32.HI R4, RZ, 0x2, R21 ;  /* 0x00000002ff047819 */ /* 0x000fe20000011415 */
[----:B------:R-:W-:Y:S01]  /*0390*/  VIADD R164, R2, 0xffffffff ;  /* 0xffffffff02a47836 */ /* 0x000fe20000000000 */
[----:B------:R-:W-:Y:S01]  /*03a0*/  SHF.R.S32.HI R19, RZ, 0x3, R11 ;  /* 0x00000003ff137819 */ /* 0x000fe2000001140b */
[----:B------:R-:W-:Y:S01]  /*03b0*/  IMAD.IADD R236, R130, 0x1, -R5 ;  /* 0x0000000182ec7824 */ /* 0x000fe200078e0a05 */
[----:B------:R-:W-:Y:S01]  /*03c0*/  LEA.HI R21, R21, R4, RZ, 0x1 ;  /* 0x0000000415157211 */ /* 0x000fe200078f08ff */
[----:B------:R-:W3:Y:S01]  /*03d0*/  S2UR UR16, SR_CgaCtaId ;  /* 0x00000000001079c3 */ /* 0x000ee20000008800 */
[--C-:B------:R-:W-:Y:S01]  /*03e0*/  SHF.R.S32.HI R5, RZ, 0x1f, R4.reuse ;  /* 0x0000001fff057819 */ /* 0x100fe20000011404 */
[----:B------:R-:W-:Y:S01]  /*03f0*/  IMAD.SHL.U32 R19, R19, 0x40, RZ ;  /* 0x0000004013137824 */ /* 0x000fe200078e00ff */
[----:B------:R-:W-:Y:S01]  /*0400*/  LOP3.LUT R21, R21, 0x7fffffe, RZ, 0xc0, !PT ;  /* 0x07fffffe15157812 */ /* 0x000fe200078ec0ff */
[----:B------:R-:W-:Y:S01]  /*0410*/  IMAD.SHL.U32 R236, R236, 0x8, RZ ;  /* 0x00000008ecec7824 */ /* 0x000fe200078e00ff */
[----:B------:R-:W-:Y:S01]  /*0420*/  IADD3 R17, P0, R4, R15, RZ ;  /* 0x0000000f04117210 */ /* 0x000fe20007f1e0ff */
[----:B------:R-:W-:Y:S01]  /*0430*/  IMAD.WIDE R238, R238, 0x80, R4 ;  /* 0x00000080eeee7825 */ /* 0x000fe200078e0204 */
[----:B------:R-:W-:Y:S01]  /*0440*/  LOP3.LUT R19, R19, 0xc0, RZ, 0xc0, !PT ;  /* 0x000000c013137812 */ /* 0x000fe200078ec0ff */
[----:B------:R-:W4:Y:S01]  /*0450*/  LDC.64 R40, c[0x0][0x250] ;  /* 0x00009400ff287b82 */ /* 0x000f220000000a00 */
[----:B-1----:R-:W-:Y:S01]  /*0460*/  IABS R3, R0 ;  /* 0x0000000000037213 */ /* 0x002fe20000000000 */
[----:B------:R-:W-:Y:S01]  /*0470*/  IMAD.IADD R21, R4, 0x1, -R21 ;  /* 0x0000000104157824 */ /* 0x000fe200078e0a15 */
[----:B------:R-:W-:Y:S01]  /*0480*/  LEA.HI.X.SX32 R15, R15, R5, 0x1, P0 ;  /* 0x000000050f0f7211 */ /* 0x000fe200000f0eff */
[----:B------:R-:W-:Y:S01]  /*0490*/  IMAD.SHL.U32 R246, R130, 0x2, RZ ;  /* 0x0000000282f67824 */ /* 0x000fe200078e00ff */
[----:B------:R-:W1:Y:S01]  /*04a0*/  I2F.RP R7, R3 ;  /* 0x0000000300077306 */ /* 0x000e620000209400 */
[----:B------:R-:W-:-:S02]  /*04b0*/  LOP3.LUT R4, R19, 0x18, R236, 0xf8, !PT ;  /* 0x0000001813047812 */ /* 0x000fc400078ef8ec */
[----:B------:R-:W-:Y:S01]  /*04c0*/  SHF.R.U32.HI R19, RZ, 0x3, R19 ;  /* 0x00000003ff137819 */ /* 0x000fe20000011613 */
[----:B--2---:R-:W-:Y:S01]  /*04d0*/  IMAD R20, R15, R170, RZ ;  /* 0x000000aa0f147224 */ /* 0x004fe200078e02ff */
[----:B------:R-:W-:Y:S01]  /*04e0*/  LEA.HI R29, R131, R130, RZ, 0x4 ;  /* 0x00000082831d7211 */ /* 0x000fe200078f20ff */
[----:B------:R-:W-:Y:S01]  /*04f0*/  IMAD.SHL.U32 R227, R170, 0x40, RZ ;  /* 0x00000040aae37824 */ /* 0x000fe200078e00ff */
[----:B------:R-:W-:Y:S01]  /*0500*/  LOP3.LUT R19, R4, R19, RZ, 0x3c, !PT ;  /* 0x0000001304137212 */ /* 0x000fe200078e3cff */
[----:B------:R-:W-:Y:S01]  /*0510*/  IMAD R20, R17, R171, R20 ;  /* 0x000000ab11147224 */ /* 0x000fe200078e0214 */
[----:B------:R-:W-:Y:S02]  /*0520*/  IABS R4, R23 ;  /* 0x0000001700047213 */ /* 0x000fe40000000000 */
[----:B------:R-:W-:Y:S02]  /*0530*/  SHF.R.S32.HI R6, RZ, 0x4, R29 ;  /* 0x00000004ff067819 */ /* 0x000fe4000001141d */
[----:B------:R-:W-:Y:S01]  /*0540*/  LOP3.LUT R27, R11, 0xfffffff8, RZ, 0xc0, !PT ;  /* 0xfffffff80b1b7812 */ /* 0x000fe200078ec0ff */
[----:B-1----:R-:W1:Y:S01]  /*0550*/  MUFU.RCP R24, R7 ;  /* 0x0000000700187308 */ /* 0x002e620000001000 */
[----:B------:R-:W-:-:S02]  /*0560*/  LEA.HI R9, R29, R6, RZ, 0x1 ;  /* 0x000000061d097211 */ /* 0x000fc400078f08ff */
[----:B------:R-:W-:Y:S01]  /*0570*/  LOP3.LUT R29, R29, 0xfffffff0, RZ, 0xc0, !PT ;  /* 0xfffffff01d1d7812 */ /* 0x000fe200078ec0ff */
[----:B------:R-:W-:Y:S01]  /*0580*/  IMAD.IADD R27, R130, 0x1, -R27 ;  /* 0x00000001821b7824 */ /* 0x000fe200078e0a1b */
[----:B------:R-:W-:Y:S01]  /*0590*/  LOP3.LUT R9, R9, 0xfffffffe, RZ, 0xc0, !PT ;  /* 0xfffffffe09097812 */ /* 0x000fe200078ec0ff */
[----:B----4-:R-:W-:Y:S01]  /*05a0*/  IMAD.SHL.U32 R229, R40, 0x40, RZ ;  /* 0x0000004028e57824 */ /* 0x010fe200078e00ff */
[----:B------:R-:W-:Y:S01]  /*05b0*/  SHF.R.S32.HI R237, RZ, 0x1f, R236 ;  /* 0x0000001fffed7819 */ /* 0x000fe200000114ec */
[----:B------:R-:W-:Y:S01]  /*05c0*/  IMAD.IADD R29, R130, 0x1, -R29 ;  /* 0x00000001821d7824 */ /* 0x000fe200078e0a1d */
[----:B------:R-:W-:Y:S01]  /*05d0*/  SHF.R.S32.HI R22, RZ, 0x1f, R23 ;  /* 0x0000001fff167819 */ /* 0x000fe20000011417 */
[----:B------:R-:W-:Y:S01]  /*05e0*/  IMAD.IADD R9, R6, 0x1, -R9 ;  /* 0x0000000106097824 */ /* 0x000fe200078e0a09 */
[----:B------:R-:W-:Y:S01]  /*05f0*/  LEA.HI R131, R131, R130, RZ, 0x5 ;  /* 0x0000008283837211 */ /* 0x000fe200078f28ff */
[----:B------:R-:W-:Y:S01]  /*0600*/  IMAD R6, R12, UR4, RZ ;  /* 0x000000040c067c24 */ /* 0x000fe2000f8e02ff */
[----:B------:R-:W-:-:S02]  /*0610*/  LEA.HI R14, R29, R29, RZ, 0x1 ;  /* 0x0000001d1d0e7211 */ /* 0x000fc400078f08ff */
[----:B------:R-:W-:Y:S01]  /*0620*/  SHF.R.S32.HI R132, RZ, 0x5, R131 ;  /* 0x00000005ff847819 */ /* 0x000fe20000011483 */
[----:B-1----:R-:W-:Y:S01]  /*0630*/  VIADD R24, R24, 0xffffffe ;  /* 0x0ffffffe18187836 */ /* 0x002fe20000000000 */
[----:B------:R-:W-:Y:S01]  /*0640*/  LOP3.LUT R128, R14, 0x7fffffe, RZ, 0xc0, !PT ;  /* 0x07fffffe0e807812 */ /* 0x000fe200078ec0ff */
[----:B------:R-:W-:Y:S01]  /*0650*/  IMAD R7, R13, UR5, R6 ;  /* 0x000000050d077c24 */ /* 0x000fe2000f8e0206 */
[----:B------:R-:W-:Y:S01]  /*0660*/  SHF.R.S32.HI R6, RZ, 0x1f, R29 ;  /* 0x0000001fff067819 */ /* 0x000fe2000001141d */
[----:B------:R-:W1:Y:S01]  /*0670*/  F2I.FTZ.U32.TRUNC.NTZ R25, R24 ;  /* 0x0000001800197305 */ /* 0x000e62000021f000 */
[----:B------:R-:W-:Y:S01]  /*0680*/  IMAD R230, R132, 0x8, R21 ;  /* 0x0000000884e67824 */ /* 0x000fe200078e0215 */
[----:B------:R-:W-:Y:S01]  /*0690*/  SHF.L.U64.HI R226, R170, 0x6, R171 ;  /* 0x00000006aae27819 */ /* 0x000fe200000102ab */
[----:B------:R-:W-:Y:S01]  /*06a0*/  IMAD.IADD R128, R29, 0x1, -R128 ;  /* 0x000000011d807824 */ /* 0x000fe200078e0a80 */
[----:B------:R-:W-:Y:S01]  /*06b0*/  SHF.L.U64.HI R228, R40, 0x6, R41 ;  /* 0x0000000628e47819 */ /* 0x000fe20000010229 */
[----:B------:R-:W-:Y:S01]  /*06c0*/  IMAD.U32 R230, R230, 0x20, R19 ;  /* 0x00000020e6e67824 */ /* 0x000fe200078e0013 */
[----:B------:R-:W-:Y:S01]  /*06d0*/  LOP3.LUT R246, R246, 0x6, RZ, 0xc0, !PT ;  /* 0x00000006f6f67812 */ /* 0x000fe200078ec0ff */
[----:B------:R-:W-:Y:S01]  /*06e0*/  IMAD R19, R239, UR10, RZ ;  /* 0x0000000aef137c24 */ /* 0x000fe2000f8e02ff */
[----:B------:R-:W-:Y:S01]  /*06f0*/  ISETP.NE.AND P4, PT, R2, 0x1, PT ;  /* 0x000000010200780c */ /* 0x000fe20003f85270 */
[----:B-1----:R-:W-:-:S02]  /*0700*/  IMAD.MOV R8, RZ, RZ, -R25 ;  /* 0x000000ffff087224 */ /* 0x002fc400078e0a19 */
[----:B------:R-:W-:Y:S02]  /*0710*/  IMAD.MOV.U32 R24, RZ, RZ, RZ ;  /* 0x000000ffff187224 */ /* 0x000fe400078e00ff */
[----:B------:R-:W-:-:S04]  /*0720*/  IMAD R5, R8, R3, RZ ;  /* 0x0000000308057224 */ /* 0x000fc800078e02ff */
[----:B------:R-:W-:-:S04]  /*0730*/  IMAD.HI.U32 R5, R25, R5, R24 ;  /* 0x0000000519057227 */ /* 0x000fc800078e0018 */
[----:B------:R-:W-:Y:S01]  /*0740*/  IMAD.WIDE.U32 R24, R13, UR4, R236 ;  /* 0x000000040d187c25 */ /* 0x000fe2000f8e00ec */
[----:B------:R-:W-:-:S03]  /*0750*/  ULDC.64 UR4, c[0x0][0x258] ;  /* 0x0000960000047ab9 */ /* 0x000fc60000000a00 */
[----:B------:R-:W-:-:S04]  /*0760*/  IMAD.HI.U32 R5, R5, R4, RZ ;  /* 0x0000000405057227 */ /* 0x000fc800078e00ff */
[----:B------:R-:W-:Y:S02]  /*0770*/  IMAD.MOV R10, RZ, RZ, -R5 ;  /* 0x000000ffff0a7224 */ /* 0x000fe400078e0a05 */
[----:B------:R-:W-:Y:S01]  /*0780*/  IMAD.IADD R25, R25, 0x1, R7 ;  /* 0x0000000119197824 */ /* 0x000fe200078e0207 */
[----:B------:R-:W-:Y:S01]  /*0790*/  LEA.HI R7, R6, R29, RZ, 0x3 ;  /* 0x0000001d06077211 */ /* 0x000fe200078f18ff */
[----:B------:R-:W-:Y:S01]  /*07a0*/  IMAD R10, R3, R10, R4 ;  /* 0x0000000a030a7224 */ /* 0x000fe200078e0204 */
[----:B------:R-:W-:Y:S01]  /*07b0*/  LEA.HI R4, R27, R27, RZ, 0x1 ;  /* 0x0000001b1b047211 */ /* 0x000fe200078f08ff */
[----:B------:R-:W-:Y:S01]  /*07c0*/  IMAD R22, R22, UR4, RZ ;  /* 0x0000000416167c24 */ /* 0x000fe2000f8e02ff */
[C---:B------:R-:W-:Y:S01]  /*07d0*/  LOP3.LUT R6, R23.reuse, R0, RZ, 0x3c, !PT ;  /* 0x0000000017067212 */ /* 0x040fe200078e3cff */
[----:B------:R-:W-:Y:S01]  /*07e0*/  IMAD.WIDE.U32 R24, R23, UR4, R24 ;  /* 0x0000000417187c25 */ /* 0x000fe2000f8e0018 */
[----:B------:R-:W-:Y:S01]  /*07f0*/  ISETP.GT.U32.AND P2, PT, R3, R10, PT ;  /* 0x0000000a0300720c */ /* 0x000fe20003f44070 */
[----:B------:R-:W-:Y:S01]  /*0800*/  USHF.L.U32 UR4, UR10, 0x6, URZ ;  /* 0x000000060a047899 */ /* 0x000fe2000800063f */
[----:B------:R-:W-:Y:S01]  /*0810*/  LOP3.LUT R8, R4, 0x3fffffe, RZ, 0xc0, !PT ;  /* 0x03fffffe04087812 */ /* 0x000fe200078ec0ff */
[----:B------:R-:W-:Y:S01]  /*0820*/  IMAD R22, R23, UR5, R22 ;  /* 0x0000000517167c24 */ /* 0x000fe2000f8e0216 */
[----:B------:R-:W-:Y:S01]  /*0830*/  ISETP.GE.AND P1, PT, R6, RZ, PT ;  /* 0x000000ff0600720c */ /* 0x000fe20003f26270 */
[----:B------:R-:W-:Y:S01]  /*0840*/  IMAD R6, R12, UR6, RZ ;  /* 0x000000060c067c24 */ /* 0x000fe2000f8e02ff */
[----:B------:R-:W-:Y:S01]  /*0850*/  UMOV UR5, 0x400 ;  /* 0x0000040000057882 */ /* 0x000fe20000000000 */
[----:B------:R-:W-:Y:S01]  /*0860*/  IMAD.IADD R8, R27, 0x1, -R8 ;  /* 0x000000011b087824 */ /* 0x000fe200078e0a08 */
[----:B---3--:R-:W-:Y:S01]  /*0870*/  ULEA UR5, UR16, UR5, 0x18 ;  /* 0x0000000510057291 */ /* 0x008fe2000f8ec03f */
[----:B------:R-:W-:Y:S01]  /*0880*/  IMAD.WIDE.U32 R26, R17, R170, R236 ;  /* 0x000000aa111a7225 */ /* 0x000fe200078e00ec */
[----:B------:R-:W-:-:S03]  /*0890*/  SHF.R.S32.HI R4, RZ, 0x1, R4 ;  /* 0x00000001ff047819 */ /* 0x000fc60000011404 */
[----:B------:R-:W-:Y:S01]  /*08a0*/  @!P2 IMAD.IADD R10, R10, 0x1, -R3 ;  /* 0x000000010a0aa824 */ /* 0x000fe200078e0a03 */
[----:B------:R-:W-:Y:S01]  /*08b0*/  LEA R230, R230, UR5, 0x1 ;  /* 0x00000005e6e67c11 */ /* 0x000fe2000f8e08ff */
[----:B------:R-:W-:Y:S01]  /*08c0*/  @!P2 VIADD R5, R5, 0x1 ;  /* 0x000000010505a836 */ /* 0x000fe20000000000 */
[----:B------:R-:W-:Y:S01]  /*08d0*/  ISETP.NE.AND P2, PT, R0, RZ, PT ;  /* 0x000000ff0000720c */ /* 0x000fe20003f45270 */
[----:B------:R-:W-:Y:S01]  /*08e0*/  IMAD.IADD R23, R25, 0x1, R22 ;  /* 0x0000000119177824 */ /* 0x000fe200078e0216 */
[----:B------:R-:W-:Y:S01]  /*08f0*/  ISETP.GE.U32.AND P0, PT, R10, R3, PT ;  /* 0x000000030a00720c */ /* 0x000fe20003f06070 */
[----:B------:R-:W-:Y:S01]  /*0900*/  IMAD.IADD R21, R27, 0x1, R20 ;  /* 0x000000011b157824 */ /* 0x000fe200078e0214 */
[----:B------:R-:W-:Y:S01]  /*0910*/  SHF.R.S32.HI R3, RZ, 0x1, R14 ;  /* 0x00000001ff037819 */ /* 0x000fe2000001140e */
[----:B------:R-:W-:Y:S01]  /*0920*/  IMAD.MOV.U32 R22, RZ, RZ, R24 ;  /* 0x000000ffff167224 */ /* 0x000fe200078e0018 */
[----:B------:R-:W-:Y:S01]  /*0930*/  SHF.R.S32.HI R14, RZ, 0x1f, R14 ;  /* 0x0000001fff0e7819 */ /* 0x000fe2000001140e */
[----:B------:R-:W-:-:S02]  /*0940*/  IMAD.MOV.U32 R20, RZ, RZ, R26 ;  /* 0x000000ffff147224 */ /* 0x000fc400078e001a */
[----:B------:R-:W-:Y:S01]  /*0950*/  IMAD R10, R238, UR11, R19 ;  /* 0x0000000bee0a7c24 */ /* 0x000fe2000f8e0213 */
[----:B------:R-:W-:Y:S01]  /*0960*/  LEA.HI R14, R14, R3, RZ, 0x2 ;  /* 0x000000030e0e7211 */ /* 0x000fe200078f10ff */
[----:B------:R-:W-:Y:S01]  /*0970*/  IMAD.WIDE.U32 R22, R238, UR10, R22 ;  /* 0x0000000aee167c25 */ /* 0x000fe2000f8e0016 */
[----:B------:R-:W-:Y:S02]  /*0980*/  USHF.L.U64.HI UR10, UR10, 0x6, UR11 ;  /* 0x000000060a0a7899 */ /* 0x000fe4000801020b */
[----:B------:R-:W-:Y:S01]  /*0990*/  LOP3.LUT R14, R14, 0xfffffffc, RZ, 0xc0, !PT ;  /* 0xfffffffc0e0e7812 */ /* 0x000fe200078ec0ff */
[----:B------:R-:W-:Y:S01]  /*09a0*/  @P0 VIADD R5, R5, 0x1 ;  /* 0x0000000105050836 */ /* 0x000fe20000000000 */
[----:B------:R-:W-:Y:S01]  /*09b0*/  LEA R18, P0, R22, UR8, 0x1 ;  /* 0x0000000816127c11 */ /* 0x000fe2000f8008ff */
[C---:B------:R-:W-:Y:S02]  /*09c0*/  IMAD R6, R13.reuse, UR7, R6 ;  /* 0x000000070d067c24 */ /* 0x040fe4000f8e0206 */
[----:B------:R-:W-:Y:S01]  /*09d0*/  IMAD.WIDE.U32 R232, R13, UR6, R20 ;  /* 0x000000060de87c25 */ /* 0x000fe2000f8e0014 */
[----:B------:R-:W-:-:S03]  /*09e0*/  ULDC.64 UR6, c[0x0][0x260] ;  /* 0x0000980000067ab9 */ /* 0x000fc60000000a00 */
[----:B------:R-:W-:Y:S01]  /*09f0*/  @!P1 IMAD.MOV R5, RZ, RZ, -R5 ;  /* 0x000000ffff059224 */ /* 0x000fe200078e0a05 */
[----:B------:R-:W-:Y:S01]  /*0a00*/  @!P2 LOP3.LUT R5, RZ, R0, RZ, 0x33, !PT ;  /* 0x00000000ff05a212 */ /* 0x000fe200078e33ff */
[----:B------:R-:W-:Y:S02]  /*0a10*/  IMAD.IADD R10, R23, 0x1, R10 ;  /* 0x00000001170a7824 */ /* 0x000fe400078e020a */
[----:B------:R-:W-:Y:S01]  /*0a20*/  IMAD.IADD R233, R233, 0x1, R6 ;  /* 0x00000001e9e97824 */ /* 0x000fe200078e0206 */
[----:B------:R-:W-:Y:S01]  /*0a30*/  SHF.R.S32.HI R6, RZ, 0x1f, R5 ;  /* 0x0000001fff067819 */ /* 0x000fe20000011405 */
[----:B------:R-:W-:Y:S01]  /*0a40*/  IMAD.IADD R3, R3, 0x1, -R14 ;  /* 0x0000000103037824 */ /* 0x000fe200078e0a0e */
[----:B------:R-:W-:Y:S01]  /*0a50*/  LEA.HI.X R19, R22, UR9, R10, 0x1, P0 ;  /* 0x0000000916137c11 */ /* 0x000fe200080f0c0a */
[----:B------:R-:W-:Y:S01]  /*0a60*/  IMAD.WIDE.U32 R232, R5, UR6, R232 ;  /* 0x0000000605e87c25 */ /* 0x000fe2000f8e00e8 */
[----:B------:R-:W-:Y:S01]  /*0a70*/  IADD3 R26, P0, R18, UR4, RZ ;  /* 0x00000004121a7c10 */ /* 0x000fe2000ff1e0ff */
[----:B------:R-:W-:Y:S01]  /*0a80*/  ULDC.64 UR8, c[0x0][0x218] ;  /* 0x0000860000087ab9 */ /* 0x000fe20000000a00 */
[----:B------:R-:W-:Y:S01]  /*0a90*/  LOP3.LUT P1, RZ, R3, 0x2, RZ, 0xc0, !PT ;  /* 0x0000000203ff7812 */ /* 0x000fe2000782c0ff */
[----:B------:R-:W-:Y:S01]  /*0aa0*/  IMAD R0, R6, UR6, RZ ;  /* 0x0000000606007c24 */ /* 0x000fe2000f8e02ff */
[----:B------:R-:W-:Y:S01]  /*0ab0*/  @!PT LDS RZ, [RZ] ;  /* 0x00000000fffff984 */ /* 0x000fe20000000800 */
[----:B------:R-:W-:Y:S01]  /*0ac0*/  @!PT LDS RZ, [RZ] ;  /* 0x00000000fffff984 */ /* 0x000fe20000000800 */
[----:B------:R-:W-:Y:S01]  /*0ad0*/  @!PT LDS RZ, [RZ] ;  /* 0x00000000fffff984 */ /* 0x000fe20000000800 */
[----:B------:R-:W-:Y:S01]  /*0ae0*/  LDGSTS.E.BYPASS.LTC128B.128 [R230], desc[UR12][R18.64] ;  /* 0x0000000012e67fae */ /* 0x000fe2000b901d4c */
[----:B------:R-:W-:Y:S01]  /*0af0*/  IADD3.X R27, R19, UR10, RZ, P0, !PT ;  /* 0x0000000a131b7c10 */ /* 0x000fe200087fe4ff */
[----:B------:R-:W-:-:S02]  /*0b00*/  IMAD R10, R226, R164, RZ ;  /* 0x000000a4e20a7224 */ /* 0x000fc400078e02ff */
[----:B------:R-:W-:Y:S01]  /*0b10*/  IMAD R235, R5, UR7, R0 ;  /* 0x0000000705eb7c24 */ /* 0x000fe2000f8e0200 */
[----:B------:R-:W-:Y:S01]  /*0b20*/  LDGSTS.E.BYPASS.LTC128B.128 [R230+0x2000], desc[UR12][R18.64+0x40] ;  /* 0x0200004012e67fae */ /* 0x000fe2000b901d4c */
[----:B------:R-:W-:Y:S01]  /*0b30*/  SHF.R.S32.HI R0, RZ, 0x1f, R164 ;  /* 0x0000001fff007819 */ /* 0x000fe200000114a4 */
[----:B------:R-:W-:Y:S01]  /*0b40*/  IMAD.MOV.U32 R234, RZ, RZ, R232 ;  /* 0x000000ffffea7224 */ /* 0x000fe200078e00e8 */
[----:B------:R-:W-:Y:S01]  /*0b50*/  ULDC.64 UR6, c[0x0][0x238] ;  /* 0x00008e0000067ab9 */ /* 0x000fe20000000a00 */
[----:B------:R1:W-:Y:S01]  /*0b60*/  LDGSTS.E.BYPASS.LTC128B.128 [R230+0x4000], desc[UR12][R18.64+0x80] ;  /* 0x0400008012e67fae */ /* 0x0003e2000b901d4c */
[----:B------:R-:W-:Y:S02]  /*0b70*/  IMAD.IADD R235, R233, 0x1, R235 ;  /* 0x00000001e9eb7824 */ /* 0x000fe400078e02eb */
[----:B------:R-:W-:Y:S01]  /*0b80*/  IMAD R14, R15, R40, RZ ;  /* 0x000000280f0e7224 */ /* 0x000fe200078e02ff */
[----:B------:R-:W-:Y:S01]  /*0b90*/  LDGSTS.E.BYPASS.LTC128B.128 [R230+0x800], desc[UR12][R26.64] ;  /* 0x008000001ae67fae */ /* 0x000fe2000b901d4c */
[----:B------:R-:W-:-:S02]  /*0ba0*/  IMAD R10, R0, R227, R10 ;  /* 0x000000e3000a7224 */ /* 0x000fc400078e020a */
[----:B------:R-:W-:Y:S01]  /*0bb0*/  IMAD.WIDE.U32 R20, R164, R227, R234 ;  /* 0x000000e3a4147225 */ /* 0x000fe200078e00ea */
[----:B------:R-:W-:Y:S03]  /*0bc0*/  LDGSTS.E.BYPASS.LTC128B.128 [R230+0x2800], desc[UR12][R26.64+0x40] ;  /* 0x028000401ae67fae */ /* 0x000fe6000b901d4c */
[----:B------:R-:W-:Y:S01]  /*0bd0*/  IMAD R14, R17, R41, R14 ;  /* 0x00000029110e7224 */ /* 0x000fe200078e020e */
[----:B------:R-:W-:Y:S01]  /*0be0*/  LDGSTS.E.BYPASS.LTC128B.128 [R230+0x4800], desc[UR12][R26.64+0x80] ;  /* 0x048000801ae67fae */ /* 0x000fe2000b901d4c */
[----:B------:R-:W-:Y:S02]  /*0bf0*/  IMAD.IADD R10, R21, 0x1, R10 ;  /* 0x00000001150a7824 */ /* 0x000fe400078e020a */
[----:B------:R-:W-:-:S04]  /*0c00*/  IMAD.WIDE.U32 R16, R17, R40, R236 ;  /* 0x0000002811107225 */ /* 0x000fc800078e00ec */
[----:B------:R-:W-:Y:S02]  /*0c10*/  IMAD.IADD R15, R17, 0x1, R14 ;  /* 0x00000001110f7824 */ /* 0x000fe400078e020e */
[----:B------:R-:W-:Y:S02]  /*0c20*/  IMAD.MOV.U32 R14, RZ, RZ, R16 ;  /* 0x000000ffff0e7224 */ /* 0x000fe400078e0010 */
[----:B------:R-:W-:Y:S02]  /*0c30*/  IMAD.SHL.U32 R43, R7, 0x20, RZ ;  /* 0x00000020072b7824 */ /* 0x000fe400078e00ff */
[----:B------:R-:W-:Y:S01]  /*0c40*/  IMAD.WIDE.U32 R14, R13, UR6, R14 ;  /* 0x000000060d0e7c25 */ /* 0x000fe2000f8e000e */
[----:B-1----:R-:W-:-:S03]  /*0c50*/  IADD3 R18, P0, R26, UR4, RZ ;  /* 0x000000041a127c10 */ /* 0x002fc6000ff1e0ff */
[----:B------:R-:W-:Y:S01]  /*0c60*/  IMAD.SHL.U32 R7, R4, 0x40, RZ ;  /* 0x0000004004077824 */ /* 0x000fe200078e00ff */
[----:B------:R-:W-:Y:S01]  /*0c70*/  LOP3.LUT R43, R43, 0xffffff00, RZ, 0xc0, !PT ;  /* 0xffffff002b2b7812 */ /* 0x000fe200078ec0ff */
[----:B------:R-:W-:Y:S01]  /*0c80*/  IMAD.SHL.U32 R42, R3, 0x40, RZ ;  /* 0x00000040032a7824 */ /* 0x000fe200078e00ff */
[----:B------:R-:W-:Y:S02]  /*0c90*/  IADD3.X R19, R27, UR10, RZ, P0, !PT ;  /* 0x0000000a1b137c10 */ /* 0x000fe400087fe4ff */
[----:B------:R-:W-:Y:S01]  /*0ca0*/  IADD3 R22, P0, R18, UR4, RZ ;  /* 0x0000000412167c10 */ /* 0x000fe2000ff1e0ff */
[----:B------:R-:W-:Y:S01]  /*0cb0*/  UIADD3 UR4, UR5, 0x6000, URZ ;  /* 0x0000600005047890 */ /* 0x000fe2000fffe03f */
[----:B------:R-:W-:Y:S01]  /*0cc0*/  LOP3.LUT R42, R42, 0xc0, RZ, 0xc0, !PT ;  /* 0x000000c02a2a7812 */ /* 0x000fe200078ec0ff */
[----:B------:R-:W-:Y:S01]  /*0cd0*/  LDGSTS.E.BYPASS.LTC128B.128 [R230+0x1000], desc[UR12][R18.64] ;  /* 0x0100000012e67fae */ /* 0x000fe2000b901d4c */
[----:B------:R-:W-:Y:S02]  /*0ce0*/  IADD3.X R23, R19, UR10, RZ, P0, !PT ;  /* 0x0000000a13177c10 */ /* 0x000fe400087fe4ff */
[C---:B------:R-:W-:Y:S01]  /*0cf0*/  LEA R24, P0, R20.reuse, UR8, 0x1 ;  /* 0x0000000814187c11 */ /* 0x040fe2000f8008ff */
[----:B------:R-:W-:Y:S03]  /*0d00*/  LDGSTS.E.BYPASS.LTC128B.128 [R230+0x3000], desc[UR12][R18.64+0x40] ;  /* 0x0300004012e67fae */ /* 0x000fe6000b901d4c */
[----:B------:R-:W-:Y:S01]  /*0d10*/  LEA.HI.X R25, R20, UR9, R10, 0x1, P0 ;  /* 0x0000000914197c11 */ /* 0x000fe200080f0c0a */
[----:B------:R-:W-:Y:S01]  /*0d20*/  LDGSTS.E.BYPASS.LTC128B.128 [R230+0x5000], desc[UR12][R18.64+0x80] ;  /* 0x0500008012e67fae */ /* 0x000fe2000b901d4c */
[----:B------:R-:W-:Y:S01]  /*0d30*/  IADD3 R16, P0, R227, R24, RZ ;  /* 0x00000018e3107210 */ /* 0x000fe20007f1e0ff */
[----:B------:R-:W-:-:S02]  /*0d40*/  IMAD R10, R12, UR6, RZ ;  /* 0x000000060c0a7c24 */ /* 0x000fc4000f8e02ff */
[----:B------:R-:W-:Y:S01]  /*0d50*/  LDGSTS.E.BYPASS.LTC128B.128 [R230+0x1800], desc[UR12][R22.64] ;  /* 0x0180000016e67fae */ /* 0x000fe2000b901d4c */
[----:B------:R-:W-:Y:S02]  /*0d60*/  IMAD R12, R228, R164, RZ ;  /* 0x000000a4e40c7224 */ /* 0x000fe400078e02ff */
[----:B------:R-:W-:Y:S01]  /*0d70*/  IMAD.X R17, R226, 0x1, R25, P0 ;  /* 0x00000001e2117824 */ /* 0x000fe200000e0619 */
[----:B------:R-:W-:Y:S01]  /*0d80*/  LDGSTS.E.BYPASS.LTC128B.128 [R230+0x3800], desc[UR12][R22.64+0x40] ;  /* 0x0380004016e67fae */ /* 0x000fe2000b901d4c */
[----:B------:R-:W-:Y:S01]  /*0d90*/  IMAD R10, R13, UR7, R10 ;  /* 0x000000070d0a7c24 */ /* 0x000fe2000f8e020a */
[----:B------:R-:W-:Y:S01]  /*0da0*/  ULDC.64 UR6, c[0x0][0x268] ;  /* 0x00009a0000067ab9 */ /* 0x000fe20000000a00 */
[----:B------:R-:W-:Y:S01]  /*0db0*/  IMAD R0, R0, R229, R12 ;  /* 0x000000e500007224 */ /* 0x000fe200078e020c */
[----:B------:R1:W-:Y:S01]  /*0dc0*/  LDGSTS.E.BYPASS.LTC128B.128 [R230+0x5800], desc[UR12][R22.64+0x80] ;  /* 0x0580008016e67fae */ /* 0x0003e2000b901d4c */
[----:B------:R-:W-:Y:S02]  /*0dd0*/  IMAD.IADD R15, R15, 0x1, R10 ;  /* 0x000000010f0f7824 */ /* 0x000fe400078e020a */
[----:B------:R-:W-:Y:S01]  /*0de0*/  IMAD R6, R6, UR6, RZ ;  /* 0x0000000606067c24 */ /* 0x000fe2000f8e02ff */
[----:B------:R-:W-:Y:S01]  /*0df0*/  LDGSTS.E.BYPASS.LTC128B.128 [R230+0x6000], desc[UR12][R24.64] ;  /* 0x0600000018e67fae */ /* 0x000fe2000b901d4c */
[----:B------:R-:W-:-:S03]  /*0e00*/  IMAD.WIDE.U32 R30, R5, UR6, R14 ;  /* 0x00000006051e7c25 */ /* 0x000fc6000f8e000e */
[----:B------:R-:W-:Y:S01]  /*0e10*/  LDGSTS.E.BYPASS.LTC128B.128 [R230+0x7000], desc[UR12][R24.64+0x40] ;  /* 0x0700004018e67fae */ /* 0x000fe2000b901d4c */
[----:B------:R-:W-:Y:S01]  /*0e20*/  IMAD R6, R5, UR7, R6 ;  /* 0x0000000705067c24 */ /* 0x000fe2000f8e0206 */
[----:B------:R-:W-:Y:S01]  /*0e30*/  ULDC.64 UR6, c[0x0][0x220] ;  /* 0x0000880000067ab9 */ /* 0x000fe20000000a00 */
[----:B------:R-:W-:Y:S01]  /*0e40*/  IMAD.MOV.U32 R216, RZ, RZ, R30 ;  /* 0x000000ffffd87224 */ /* 0x000fe200078e001e */
[----:B------:R-:W-:Y:S01]  /*0e50*/  LDGSTS.E.BYPASS.LTC128B.128 [R230+0x8000], desc[UR12][R24.64+0x80] ;  /* 0x0800008018e67fae */ /* 0x000fe2000b901d4c */
[----:B------:R-:W-:Y:S01]  /*0e60*/  IMAD.IADD R217, R31, 0x1, R6 ;  /* 0x000000011fd97824 */ /* 0x000fe200078e0206 */
[----:B------:R-:W-:Y:S01]  /*0e70*/  LOP3.LUT R6, R7, 0xc0, RZ, 0xc0, !PT ;  /* 0x000000c007067812 */ /* 0x000fe200078ec0ff */
[C---:B------:R-:W-:Y:S01]  /*0e80*/  IMAD R5, R9.reuse, 0x8, R8 ;  /* 0x0000000809057824 */ /* 0x040fe200078e0208 */
[----:B------:R-:W-:Y:S01]  /*0e90*/  LDGSTS.E.BYPASS.LTC128B.128 [R230+0x6800], desc[UR12][R16.64] ;  /* 0x0680000010e67fae */ /* 0x000fe2000b901d4c */
[----:B------:R-:W-:Y:S01]  /*0ea0*/  IMAD.SHL.U32 R9, R9, 0x8, RZ ;  /* 0x0000000809097824 */ /* 0x000fe200078e00ff */
[----:B------:R-:W-:Y:S01]  /*0eb0*/  LOP3.LUT R11, R6, 0x8, R11, 0xf8, !PT ;  /* 0x00000008060b7812 */ /* 0x000fe200078ef80b */
[----:B------:R-:W-:Y:S01]  /*0ec0*/  IMAD.WIDE.U32 R12, R164, R229, R216 ;  /* 0x000000e5a40c7225 */ /* 0x000fe200078e00d8 */
[----:B------:R-:W-:Y:S01]  /*0ed0*/  LDGSTS.E.BYPASS.LTC128B.128 [R230+0x7800], desc[UR12][R16.64+0x40] ;  /* 0x0780004010e67fae */ /* 0x000fe2000b901d4c */
[----:B------:R-:W-:-:S02]  /*0ee0*/  SHF.R.U32.HI R6, RZ, 0x3, R6 ;  /* 0x00000003ff067819 */ /* 0x000fc40000011606 */
[----:B------:R-:W-:Y:S01]  /*0ef0*/  LOP3.LUT R9, R42, 0x8, R9, 0xf8, !PT ;  /* 0x000000082a097812 */ /* 0x000fe200078ef809 */
[----:B------:R2:W-:Y:S01]  /*0f00*/  LDGSTS.E.BYPASS.LTC128B.128 [R230+0x8800], desc[UR12][R16.64+0x80] ;  /* 0x0880008010e67fae */ /* 0x0005e2000b901d4c */
[----:B------:R-:W-:Y:S01]  /*0f10*/  SHF.R.U32.HI R42, RZ, 0x3, R42 ;  /* 0x00000003ff2a7819 */ /* 0x000fe2000001162a */
[----:B------:R-:W-:Y:S01]  /*0f20*/  IMAD.IADD R0, R13, 0x1, R0 ;  /* 0x000000010d007824 */ /* 0x000fe200078e0200 */
[----:B------:R-:W-:Y:S01]  /*0f30*/  LEA R8, P0, R12, UR6, 0x1 ;  /* 0x000000060c087c11 */ /* 0x000fe2000f8008ff */
[----:B------:R-:W0:Y:S01]  /*0f40*/  LDGDEPBAR ;  /* 0x00000000000079af */ /* 0x000e220000000000 */
[C---:B------:R-:W-:Y:S01]  /*0f50*/  IMAD R7, R132.reuse, 0x200, R43 ;  /* 0x0000020084077824 */ /* 0x040fe200078e022b */
[----:B------:R-:W-:Y:S01]  /*0f60*/  LOP3.LUT R6, R11, R6, RZ, 0x3c, !PT ;  /* 0x000000060b067212 */ /* 0x000fe200078e3cff */
[----:B------:R-:W-:Y:S01]  /*0f70*/  IMAD R132, R132, 0x10, R133 ;  /* 0x0000001084847824 */ /* 0x000fe200078e0285 */
[----:B------:R-:W-:Y:S01]  /*0f80*/  LOP3.LUT R42, R9, R42, RZ, 0x3c, !PT ;  /* 0x0000002a092a7212 */ /* 0x000fe200078e3cff */
[----:B------:R-:W-:Y:S01]  /*0f90*/  IMAD R7, R128, 0x20, R7 ;  /* 0x0000002080077824 */ /* 0x000fe200078e0207 */
[----:B------:R-:W-:Y:S01]  /*0fa0*/  LEA.HI.X R9, R12, UR7, R0, 0x1, P0 ;  /* 0x000000070c097c11 */ /* 0x000fe200080f0c00 */
[----:B------:R-:W-:Y:S01]  /*0fb0*/  IMAD.U32 R0, R5, 0x20, R6 ;  /* 0x0000002005007824 */ /* 0x000fe200078e0006 */
[----:B------:R-:W-:Y:S01]  /*0fc0*/  IADD3 R10, P0, R229, R8, RZ ;  /* 0x00000008e50a7210 */ /* 0x000fe20007f1e0ff */
[----:B------:R-:W-:Y:S01]  /*0fd0*/  IMAD.IADD R225, R42, 0x1, R7 ;  /* 0x000000012ae17824 */ /* 0x000fe200078e0207 */
[----:B------:R-:W-:Y:S02]  /*0fe0*/  STL.64 [R1], R30 ;  /* 0x0000001e01007387 */ /* 0x000fe40000100a00 */
[----:B------:R-:W-:Y:S01]  /*0ff0*/  LEA R134, R0, UR5, 0x1 ;  /* 0x0000000500867c11 */ /* 0x000fe2000f8e08ff */
[----:B------:R-:W-:Y:S01]  /*1000*/  IMAD.X R11, R228, 0x1, R9, P0 ;  /* 0x00000001e40b7824 */ /* 0x000fe200000e0609 */
[----:B------:R-:W-:Y:S01]  /*1010*/  LEA R225, R225, UR5, 0x1 ;  /* 0x00000005e1e17c11 */ /* 0x000fe2000f8e08ff */
[----:B------:R-:W-:Y:S01]  /*1020*/  STL.64 [R1+0x8], R216 ;  /* 0x000008d801007387 */ /* 0x000fe20000100a00 */
[----:B------:R-:W-:Y:S01]  /*1030*/  LOP3.LUT P0, RZ, R4, 0x2, RZ, 0xc0, !PT ;  /* 0x0000000204ff7812 */ /* 0x000fe2000780c0ff */
[----:B------:R-:W-:Y:S01]  /*1040*/  IMAD.MOV.U32 R4, RZ, RZ, 0x20 ;  /* 0x00000020ff047424 */ /* 0x000fe200078e00ff */
[----:B------:R-:W-:-:S04]  /*1050*/  LEA R224, R0, UR4, 0x1 ;  /* 0x0000000400e07c11 */ /* 0x000fc8000f8e08ff */
[----:B------:R-:W-:Y:S01]  /*1060*/  SEL R3, R4, 0xffffffe0, !P0 ;  /* 0xffffffe004037807 */ /* 0x000fe20004000000 */
[----:B------:R-:W-:-:S04]  /*1070*/  DEPBAR.LE SB0, 0x0 ;  /* 0x000080000000791a */ /* 0x000fc80000000000 */
[----:B------:R-:W-:Y:S01]  /*1080*/  BAR.SYNC.DEFER_BLOCKING 0x0 ;  /* 0x0000000000007b1d */ /* 0x000fe20000010000 */
[----:B------:R-:W-:Y:S01]  /*1090*/  SEL R0, R4, 0xffffffe0, !P1 ;  /* 0xffffffe004007807 */ /* 0x000fe20004800000 */
[----:B------:R-:W-:Y:S01]  /*10a0*/  IMAD.IADD R222, R224, 0x1, R3 ;  /* 0x00000001e0de7824 */ /* 0x000fe200078e0203 */
[----:B------:R-:W-:-:S03]  /*10b0*/  LOP3.LUT R3, R131, 0xffffffe0, RZ, 0xc0, !PT ;  /* 0xffffffe083037812 */ /* 0x000fc600078ec0ff */
[----:B------:R-:W-:Y:S02]  /*10c0*/  IMAD.IADD R223, R225, 0x1, R0 ;  /* 0x00000001e1df7824 */ /* 0x000fe400078e0200 */
[----:B------:R-:W-:Y:S01]  /*10d0*/  IMAD.IADD R3, R130, 0x1, -R3 ;  /* 0x0000000182037824 */ /* 0x000fe200078e0a03 */
[----:B------:R-:W-:Y:S01]  /*10e0*/  @!PT LDS RZ, [RZ] ;  /* 0x00000000fffff984 */ /* 0x000fe20000000800 */
[----:B------:R-:W-:Y:S01]  /*10f0*/  @!PT LDS RZ, [RZ] ;  /* 0x00000000fffff984 */ /* 0x000fe20000000800 */
[----:B------:R-:W-:Y:S01]  /*1100*/  @!PT LDS RZ, [RZ] ;  /* 0x00000000fffff984 */ /* 0x000fe20000000800 */
[----:B------:R-:W-:Y:S04]  /*1110*/  LDGSTS.E.BYPASS.LTC128B.128 [R230+0x9000], desc[UR12][R8.64] ;  /* 0x0900000008e67fae */ /* 0x000fe8000b901d4c */
[----:B------:R-:W-:Y:S04]  /*1120*/  LDGSTS.E.BYPASS.LTC128B.128 [R230+0xa000], desc[UR12][R8.64+0x40] ;  /* 0x0a00004008e67fae */ /* 0x000fe8000b901d4c */
[----:B------:R-:W-:Y:S04]  /*1130*/  LDGSTS.E.BYPASS.LTC128B.128 [R230+0xb000], desc[UR12][R8.64+0x80] ;  /* 0x0b00008008e67fae */ /* 0x000fe8000b901d4c */
[----:B------:R-:W-:Y:S04]  /*1140*/  LDGSTS.E.BYPASS.LTC128B.128 [R230+0x9800], desc[UR12][R10.64] ;  /* 0x098000000ae67fae */ /* 0x000fe8000b901d4c */
[----:B------:R-:W-:Y:S04]  /*1150*/  LDGSTS.E.BYPASS.LTC128B.128 [R230+0xa800], desc[UR12][R10.64+0x40] ;  /* 0x0a8000400ae67fae */ /* 0x000fe8000b901d4c */
[----:B------:R3:W-:Y:S04]  /*1160*/  LDGSTS.E.BYPASS.LTC128B.128 [R230+0xb800], desc[UR12][R10.64+0x80] ;  /* 0x0b8000800ae67fae */ /* 0x0007e8000b901d4c */
[----:B------:R-:W-:Y:S04]  /*1170*/  LDSM.16.M88.4 R112, [R225] ;  /* 0x00000000e170783b */ /* 0x000fe80000000200 */
[----:B------:R-:W4:Y:S04]  /*1180*/  LDSM.16.M88.4 R72, [R134+0x6000] ;  /* 0x006000008648783b */ /* 0x000f280000000200 */
[----:B------:R-:W5:Y:S04]  /*1190*/  LDSM.16.M88.4 R28, [R225+0x1000] ;  /* 0x00100000e11c783b */ /* 0x000f680000000200 */
[----:B------:R-:W5:Y:S04]  /*11a0*/  LDSM.16.M88.4 R56, [R134+0x6400] ;  /* 0x006400008638783b */ /* 0x000f680000000200 */
[----:B------:R-:W5:Y:S04]  /*11b0*/  LDSM.16.M88.4 R36, [R134+0x6800] ;  /* 0x006800008624783b */ /* 0x000f680000000200 */
[----:B-1----:R-:W1:Y:S04]  /*11c0*/  LDSM.16.M88.4 R20, [R134+0x6c00] ;  /* 0x006c00008614783b */ /* 0x002e680000000200 */
[----:B------:R-:W-:Y:S04]  /*11d0*/  LDSM.16.M88.4 R12, [R222] ;  /* 0x00000000de0c783b */ /* 0x000fe80000000200 */
[----:B--2---:R-:W2:Y:S04]  /*11e0*/  LDSM.16.M88.4 R16, [R223+0x1000] ;  /* 0x00100000df10783b */ /* 0x004ea80000000200 */
[----:B------:R-:W2:Y:S04]  /*11f0*/  LDSM.16.M88.4 R4, [R223] ;  /* 0x00000000df04783b */ /* 0x000ea80000000200 */
[----:B------:R-:W2:Y:S04]  /*1200*/  LDSM.16.M88.4 R108, [R222+0x400] ;  /* 0x00040000de6c783b */ /* 0x000ea80000000200 */
[----:B------:R-:W2:Y:S04]  /*1210*/  LDSM.16.M88.4 R104, [R222+0x800] ;  /* 0x00080000de68783b */ /* 0x000ea80000000200 */
[----:B---3--:R-:W3:Y:S01]  /*1220*/  LDSM.16.M88.4 R8, [R222+0xc00] ;  /* 0x000c0000de08783b */ /* 0x008ee20000000200 */
[-C--:B----4-:R-:W-:Y:S03]  /*1230*/  HMMA.16816.F32.BF16 R84, R112, R72.reuse, RZ ;  /* 0x000000487054723c */ /* 0x090fe600000418ff */
[----:B------:R-:W-:Y:S03]  /*1240*/  LDSM.16.M88.4 R100, [R225+0x3000] ;  /* 0x00300000e164783b */ /* 0x000fe60000000200 */
[C---:B-----5:R-:W-:Y:S01]  /*1250*/  HMMA.16816.F32.BF16 R80, R28.reuse, R72, RZ ;  /* 0x000000481c50723c */ /* 0x060fe200000418ff */
[----:B------:R-:W4:Y:S04]  /*1260*/  LDSM.16.M88.4 R96, [R134+0x7000] ;  /* 0x007000008660783b */ /* 0x000f280000000200 */
[----:B------:R-:W-:Y:S01]  /*1270*/  LDSM.16.M88.4 R92, [R134+0x7400] ;  /* 0x00740000865c783b */ /* 0x000fe20000000200 */
[C---:B------:R-:W-:Y:S03]  /*1280*/  HMMA.16816.F32.BF16 R76, R28.reuse, R74, RZ ;  /* 0x0000004a1c4c723c */ /* 0x040fe600000418ff */
[----:B------:R-:W-:Y:S03]  /*1290*/  LDSM.16.M88.4 R88, [R134+0x7800] ;  /* 0x007800008658783b */ /* 0x000fe60000000200 */
[C---:B------:R-:W-:Y:S01]  /*12a0*/  HMMA.16816.F32.BF16 R64, R28.reuse, R56, RZ ;  /* 0x000000381c40723c */ /* 0x040fe200000418ff */
[----:B------:R-:W-:Y:S04]  /*12b0*/  LDSM.16.M88.4 R24, [R134+0x7c00] ;  /* 0x007c00008618783b */ /* 0x000fe80000000200 */
[----:B------:R-:W-:Y:S01]  /*12c0*/  LDSM.16.M88.4 R124, [R223+0x2000] ;  /* 0x00200000df7c783b */ /* 0x000fe20000000200 */
[C---:B------:R-:W-:Y:S03]  /*12d0*/  HMMA.16816.F32.BF16 R48, R28.reuse, R36, RZ ;  /* 0x000000241c30723c */ /* 0x040fe600000418ff */
[----:B------:R-:W-:Y:S03]  /*12e0*/  LDSM.16.M88.4 R120, [R222+0x1c00] ;  /* 0x001c0000de78783b */ /* 0x000fe60000000200 */
[C---:B------:R-:W-:Y:S01]  /*12f0*/  HMMA.16816.F32.BF16 R60, R28.reuse, R58, RZ ;  /* 0x0000003a1c3c723c */ /* 0x040fe200000418ff */
[----:B------:R-:W0:Y:S05]  /*1300*/  LDGDEPBAR ;  /* 0x00000000000079af */ /* 0x000e2a0000000000 */
[----:B------:R-:W-:Y:S06]  /*1310*/  HMMA.16816.F32.BF16 R44, R28, R38, RZ ;  /* 0x000000261c2c723c */ /* 0x000fec00000418ff */
[C---:B------:R-:W-:Y:S06]  /*1320*/  HMMA.16816.F32.BF16 R68, R112.reuse, R56, RZ ;  /* 0x000000387044723c */ /* 0x040fec00000418ff */
[C---:B------:R-:W-:Y:S06]  /*1330*/  HMMA.16816.F32.BF16 R52, R112.reuse, R36, RZ ;  /* 0x000000247034723c */ /* 0x040fec00000418ff */
[----:B------:R-:W-:Y:S06]  /*1340*/  HMMA.16816.F32.BF16 R72, R112, R74, RZ ;  /* 0x0000004a7048723c */ /* 0x000fec00000418ff */
[----:B-1----:R-:W-:Y:S06]  /*1350*/  HMMA.16816.F32.BF16 R32, R28, R20, RZ ;  /* 0x000000141c20723c */ /* 0x002fec00000418ff */
[C---:B------:R-:W-:Y:S06]  /*1360*/  HMMA.16816.F32.BF16 R56, R112.reuse, R58, RZ ;  /* 0x0000003a7038723c */ /* 0x040fec00000418ff */
[C---:B------:R-:W-:Y:S06]  /*1370*/  HMMA.16816.F32.BF16 R36, R112.reuse, R38, RZ ;  /* 0x000000267024723c */ /* 0x040fec00000418ff */
[----:B------:R-:W-:Y:S06]  /*1380*/  HMMA.16816.F32.BF16 R116, R112, R20, RZ ;  /* 0x000000147074723c */ /* 0x000fec00000418ff */
[-C--:B------:R-:W-:Y:S06]  /*1390*/  HMMA.16816.F32.BF16 R28, R28, R22.reuse, RZ ;  /* 0x000000161c1c723c */ /* 0x080fec00000418ff */
[----:B------:R-:W-:Y:S01]  /*13a0*/  HMMA.16816.F32.BF16 R112, R112, R22, RZ ;  /* 0x000000167070723c */ /* 0x000fe200000418ff */
[----:B------:R-:W1:Y:S05]  /*13b0*/  LDSM.16.M88.4 R20, [R225+0x2000] ;  /* 0x00200000e114783b */ /* 0x000e6a0000000200 */
[-C--:B--2---:R-:W-:Y:S06]  /*13c0*/  HMMA.16816.F32.BF16 R80, R16, R12.reuse, R80 ;  /* 0x0000000c1050723c */ /* 0x084fec0000041850 */
[----:B------:R-:W-:Y:S06]  /*13d0*/  HMMA.16816.F32.BF16 R84, R4, R12, R84 ;  /* 0x0000000c0454723c */ /* 0x000fec0000041854 */
[C---:B------:R-:W-:Y:S06]  /*13e0*/  HMMA.16816.F32.BF16 R64, R16.reuse, R108, R64 ;  /* 0x0000006c1040723c */ /* 0x040fec0000041840 */
[C---:B------:R-:W-:Y:S06]  /*13f0*/  HMMA.16816.F32.BF16 R48, R16.reuse, R104, R48 ;  /* 0x000000681030723c */ /* 0x040fec0000041830 */
[C---:B---3--:R-:W-:Y:S06]  /*1400*/  HMMA.16816.F32.BF16 R32, R16.reuse, R8, R32 ;  /* 0x000000081020723c */ /* 0x048fec0000041820 */
[C---:B------:R-:W-:Y:S06]  /*1410*/  HMMA.16816.F32.BF16 R76, R16.reuse, R14, R76 ;  /* 0x0000000e104c723c */ /* 0x040fec000004184c */
[C---:B------:R-:W-:Y:S06]  /*1420*/  HMMA.16816.F32.BF16 R60, R16.reuse, R110, R60 ;  /* 0x0000006e103c723c */ /* 0x040fec000004183c */
[C---:B------:R-:W-:Y:S06]  /*1430*/  HMMA.16816.F32.BF16 R44, R16.reuse, R106, R44 ;  /* 0x0000006a102c723c */ /* 0x040fec000004182c */
[----:B------:R-:W-:Y:S01]  /*1440*/  HMMA.16816.F32.BF16 R28, R16, R10, R28 ;  /* 0x0000000a101c723c */ /* 0x000fe2000004181c */
[----:B------:R-:W-:Y:S05]  /*1450*/  LDSM.16.M88.4 R16, [R223+0x3000] ;  /* 0x00300000df10783b */ /* 0x000fea0000000200 */
[C---:B------:R-:W-:Y:S06]  /*1460*/  HMMA.16816.F32.BF16 R52, R4.reuse, R104, R52 ;  /* 0x000000680434723c */ /* 0x040fec0000041834 */
[C---:B------:R-:W-:Y:S01]  /*1470*/  HMMA.16816.F32.BF16 R72, R4.reuse, R14, R72 ;  /* 0x0000000e0448723c */ /* 0x040fe20000041848 */
[----:B------:R-:W2:Y:S05]  /*1480*/  LDSM.16.M88.4 R12, [R222+0x1000] ;  /* 0x00100000de0c783b */ /* 0x000eaa0000000200 */
[C---:B------:R-:W-:Y:S01]  /*1490*/  HMMA.16816.F32.BF16 R36, R4.reuse, R106, R36 ;  /* 0x0000006a0424723c */ /* 0x040fe20000041824 */
[----:B------:R-:W-:Y:S05]  /*14a0*/  LDSM.16.M88.4 R104, [R225+0x5000] ;  /* 0x00500000e168783b */ /* 0x000fea0000000200 */
[C---:B------:R-:W-:Y:S06]  /*14b0*/  HMMA.16816.F32.BF16 R68, R4.reuse, R108, R68 ;  /* 0x0000006c0444723c */ /* 0x040fec0000041844 */
[C---:B------:R-:W-:Y:S06]  /*14c0*/  HMMA.16816.F32.BF16 R116, R4.reuse, R8, R116 ;  /* 0x000000080474723c */ /* 0x040fec0000041874 */
[C---:B------:R-:W-:Y:S01]  /*14d0*/  HMMA.16816.F32.BF16 R56, R4.reuse, R110, R56 ;  /* 0x0000006e0438723c */ /* 0x040fe20000041838 */
[----:B------:R-:W-:Y:S05]  /*14e0*/  LDSM.16.M88.4 R108, [R225+0x4000] ;  /* 0x00400000e16c783b */ /* 0x000fea0000000200 */
[----:B------:R-:W-:Y:S01]  /*14f0*/  HMMA.16816.F32.BF16 R112, R4, R10, R112 ;  /* 0x0000000a0470723c */ /* 0x000fe20000041870 */
[----:B------:R-:W3:Y:S04]  /*1500*/  LDSM.16.M88.4 R4, [R222+0x1800] ;  /* 0x00180000de04783b */ /* 0x000ee80000000200 */
[----:B------:R-:W-:Y:S01]  /*1510*/  LDSM.16.M88.4 R8, [R222+0x1400] ;  /* 0x00140000de08783b */ /* 0x000fe20000000200 */
[-C--:B----4-:R-:W-:Y:S06]  /*1520*/  HMMA.16816.F32.BF16 R80, R100, R96.reuse, R80 ;  /* 0x000000606450723c */ /* 0x090fec0000041850 */
[----:B-1----:R-:W-:Y:S06]  /*1530*/  HMMA.16816.F32.BF16 R84, R20, R96, R84 ;  /* 0x000000601454723c */ /* 0x002fec0000041854 */
[C---:B------:R-:W-:Y:S06]  /*1540*/  HMMA.16816.F32.BF16 R64, R100.reuse, R92, R64 ;  /* 0x0000005c6440723c */ /* 0x040fec0000041840 */
[C---:B------:R-:W-:Y:S06]  /*1550*/  HMMA.16816.F32.BF16 R48, R100.reuse, R88, R48 ;  /* 0x000000586430723c */ /* 0x040fec0000041830 */
[C---:B------:R-:W-:Y:S06]  /*1560*/  HMMA.16816.F32.BF16 R32, R100.reuse, R24, R32 ;  /* 0x000000186420723c */ /* 0x040fec0000041820 */
[C---:B------:R-:W-:Y:S06]  /*1570*/  HMMA.16816.F32.BF16 R76, R100.reuse, R98, R76 ;  /* 0x00000062644c723c */ /* 0x040fec000004184c */
[C---:B------:R-:W-:Y:S06]  /*1580*/  HMMA.16816.F32.BF16 R60, R100.reuse, R94, R60 ;  /* 0x0000005e643c723c */ /* 0x040fec000004183c */
[C---:B------:R-:W-:Y:S06]  /*1590*/  HMMA.16816.F32.BF16 R44, R100.reuse, R90, R44 ;  /* 0x0000005a642c723c */ /* 0x040fec000004182c */
[----:B------:R-:W-:Y:S01]  /*15a0*/  HMMA.16816.F32.BF16 R28, R100, R26, R28 ;  /* 0x0000001a641c723c */ /* 0x000fe2000004181c */
[----:B------:R-:W1:Y:S05]  /*15b0*/  LDSM.16.M88.4 R100, [R134+0x8000] ;  /* 0x008000008664783b */ /* 0x000e6a0000000200 */
[C---:B------:R-:W-:Y:S06]  /*15c0*/  HMMA.16816.F32.BF16 R52, R20.reuse, R88, R52 ;  /* 0x000000581434723c */ /* 0x040fec0000041834 */
[----:B------:R-:W-:Y:S01]  /*15d0*/  HMMA.16816.F32.BF16 R36, R20, R90, R36 ;  /* 0x0000005a1424723c */ /* 0x000fe20000041824 */
[----:B------:R-:W-:Y:S05]  /*15e0*/  LDSM.16.M88.4 R88, [R134+0x8c00] ;  /* 0x008c00008658783b */ /* 0x000fea0000000200 */
[-C--:B--2---:R-:W-:Y:S06]  /*15f0*/  HMMA.16816.F32.BF16 R80, R16, R12.reuse, R80 ;  /* 0x0000000c1050723c */ /* 0x084fec0000041850 */
[----:B------:R-:W-:Y:S06]  /*1600*/  HMMA.16816.F32.BF16 R84, R124, R12, R84 ;  /* 0x0000000c7c54723c */ /* 0x000fec0000041854 */
[C---:B------:R-:W-:Y:S01]  /*1610*/  HMMA.16816.F32.BF16 R72, R20.reuse, R98, R72 ;  /* 0x000000621448723c */ /* 0x040fe20000041848 */
[----:B------:R-:W-:Y:S05]  /*1620*/  LDSM.16.M88.4 R96, [R134+0x8400] ;  /* 0x008400008660783b */ /* 0x000fea0000000200 */
[C---:B------:R-:W-:Y:S06]  /*1630*/  HMMA.16816.F32.BF16 R68, R20.reuse, R92, R68 ;  /* 0x0000005c1444723c */ /* 0x040fec0000041844 */
[C---:B------:R-:W-:Y:S01]  /*1640*/  HMMA.16816.F32.BF16 R56, R20.reuse, R94, R56 ;  /* 0x0000005e1438723c */ /* 0x040fe20000041838 */
[----:B------:R-:W2:Y:S05]  /*1650*/  LDSM.16.M88.4 R92, [R134+0x8800] ;  /* 0x00880000865c783b */ /* 0x000eaa0000000200 */
[C---:B------:R-:W-:Y:S06]  /*1660*/  HMMA.16816.F32.BF16 R116, R20.reuse, R24, R116 ;  /* 0x000000181474723c */ /* 0x040fec0000041874 */
[----:B------:R-:W-:Y:S01]  /*1670*/  HMMA.16816.F32.BF16 R112, R20, R26, R112 ;  /* 0x0000001a1470723c */ /* 0x000fe20000041870 */
[----:B------:R-:W-:Y:S04]  /*1680*/  LDSM.16.M88.4 R24, [R223+0x5000] ;  /* 0x00500000df18783b */ /* 0x000fe80000000200 */
[----:B------:R-:W4:Y:S01]  /*1690*/  LDSM.16.M88.4 R20, [R222+0x2000] ;  /* 0x00200000de14783b */ /* 0x000f220000000200 */
[C---:B---3--:R-:W-:Y:S06]  /*16a0*/  HMMA.16816.F32.BF16 R48, R16.reuse, R4, R48 ;  /* 0x000000041030723c */ /* 0x048fec0000041830 */
[----:B------:R-:W-:Y:S06]  /*16b0*/  HMMA.16816.F32.BF16 R44, R16, R6, R44 ;  /* 0x00000006102c723c */ /* 0x000fec000004182c */
[C---:B------:R-:W-:Y:S06]  /*16c0*/  HMMA.16816.F32.BF16 R52, R124.reuse, R4, R52 ;  /* 0x000000047c34723c */ /* 0x040fec0000041834 */
[----:B------:R-:W-:Y:S01]  /*16d0*/  HMMA.16816.F32.BF16 R36, R124, R6, R36 ;  /* 0x000000067c24723c */ /* 0x000fe20000041824 */
[----:B------:R-:W3:Y:S05]  /*16e0*/  LDSM.16.M88.4 R4, [R223+0x4000] ;  /* 0x00400000df04783b */ /* 0x000eea0000000200 */
[----:B------:R-:W-:Y:S06]  /*16f0*/  HMMA.16816.F32.BF16 R76, R16, R14, R76 ;  /* 0x0000000e104c723c */ /* 0x000fec000004184c */
[-C--:B-1----:R-:W-:Y:S06]  /*1700*/  HMMA.16816.F32.BF16 R80, R104, R100.reuse, R80 ;  /* 0x000000646850723c */ /* 0x082fec0000041850 */
[----:B------:R-:W-:Y:S06]  /*1710*/  HMMA.16816.F32.BF16 R84, R108, R100, R84 ;  /* 0x000000646c54723c */ /* 0x000fec0000041854 */
[C---:B------:R-:W-:Y:S06]  /*1720*/  HMMA.16816.F32.BF16 R64, R16.reuse, R8, R64 ;  /* 0x000000081040723c */ /* 0x040fec0000041840 */
[C---:B------:R-:W-:Y:S06]  /*1730*/  HMMA.16816.F32.BF16 R60, R16.reuse, R10, R60 ;  /* 0x0000000a103c723c */ /* 0x040fec000004183c */
[C---:B------:R-:W-:Y:S06]  /*1740*/  HMMA.16816.F32.BF16 R32, R16.reuse, R120, R32 ;  /* 0x000000781020723c */ /* 0x040fec0000041820 */
[----:B------:R-:W-:Y:S01]  /*1750*/  HMMA.16816.F32.BF16 R28, R16, R122, R28 ;  /* 0x0000007a101c723c */ /* 0x000fe2000004181c */
[----:B------:R-:W-:Y:S05]  /*1760*/  LDSM.16.M88.4 R16, [R222+0x2400] ;  /* 0x00240000de10783b */ /* 0x000fea0000000200 */
[C---:B------:R-:W-:Y:S01]  /*1770*/  HMMA.16816.F32.BF16 R72, R124.reuse, R14, R72 ;  /* 0x0000000e7c48723c */ /* 0x040fe20000041848 */
[----:B------:R-:W1:Y:S05]  /*1780*/  LDSM.16.M88.4 R12, [R222+0x2800] ;  /* 0x00280000de0c783b */ /* 0x000e6a0000000200 */
[C---:B------:R-:W-:Y:S06]  /*1790*/  HMMA.16816.F32.BF16 R68, R124.reuse, R8, R68 ;  /* 0x000000087c44723c */ /* 0x040fec0000041844 */
[----:B------:R-:W-:Y:S01]  /*17a0*/  HMMA.16816.F32.BF16 R56, R124, R10, R56 ;  /* 0x0000000a7c38723c */ /* 0x000fe20000041838 */
[----:B------:R-:W5:Y:S01]  /*17b0*/  LDSM.16.M88.4 R8, [R222+0x2c00] ;  /* 0x002c0000de08783b */ /* 0x000f620000000200 */
[----:B------:R-:W-:-:S04]  /*17c0*/  DEPBAR.LE SB0, 0x0 ;  /* 0x000080000000791a */ /* 0x000fc80000000000 */
[----:B------:R-:W-:Y:S06]  /*17d0*/  HMMA.16816.F32.BF16 R76, R104, R102, R76 ;  /* 0x00000066684c723c */ /* 0x000fec000004184c */
[----:B------:R-:W-:Y:S06]  /*17e0*/  HMMA.16816.F32.BF16 R112, R124, R122, R112 ;  /* 0x0000007a7c70723c */ /* 0x000fec0000041870 */
[-C--:B--2---:R-:W-:Y:S06]  /*17f0*/  HMMA.16816.F32.BF16 R48, R104, R92.reuse, R48 ;  /* 0x0000005c6830723c */ /* 0x084fec0000041830 */
[----:B------:R-:W-:Y:S06]  /*1800*/  HMMA.16816.F32.BF16 R52, R108, R92, R52 ;  /* 0x0000005c6c34723c */ /* 0x000fec0000041834 */
[-C--:B----4-:R-:W-:Y:S06]  /*1810*/  HMMA.16816.F32.BF16 R80, R24, R20.reuse, R80 ;  /* 0x000000141850723c */ /* 0x090fec0000041850 */
[----:B---3--:R-:W-:Y:S06]  /*1820*/  HMMA.16816.F32.BF16 R84, R4, R20, R84 ;  /* 0x000000140454723c */ /* 0x008fec0000041854 */
[----:B------:R-:W-:Y:S01]  /*1830*/  HMMA.16816.F32.BF16 R64, R104, R96, R64 ;  /* 0x000000606840723c */ /* 0x000fe20000041840 */
[----:B------:R-:W-:-:S04]  /*1840*/  SHF.R.S32.HI R20, RZ, 0x1f, R3 ;  /* 0x0000001fff147819 */ /* 0x000fc80000011403 */
[----:B------:R-:W-:Y:S01]  /*1850*/  LEA.HI R20, R20, R3, RZ, 0x2 ;  /* 0x0000000314147211 */ /* 0x000fe200078f10ff */
[----:B------:R-:W-:Y:S03]  /*1860*/  HMMA.16816.F32.BF16 R60, R104, R98, R60 ;  /* 0x00000062683c723c */ /* 0x000fe6000004183c */
[----:B------:R-:W-:-:S03]  /*1870*/  SHF.R.S32.HI R231, RZ, 0x2, R20 ;  /* 0x00000002ffe77819 */ /* 0x000fc60000011414 */
[----:B------:R-:W-:Y:S01]  /*1880*/  HMMA.16816.F32.BF16 R44, R104, R94, R44 ;  /* 0x0000005e682c723c */ /* 0x000fe2000004182c */
[----:B------:R-:W-:-:S04]  /*1890*/  IADD3 R132, R132, 0x1, R231 ;  /* 0x0000000184847810 */ /* 0x000fc80007ffe0e7 */
[----:B------:R-:W-:Y:S01]  /*18a0*/  IADD3 R20, R129, -UR15, R132 ;  /* 0x8000000f81147c10 */ /* 0x000fe2000fffe084 */
[C---:B------:R-:W-:Y:S04]  /*18b0*/  HMMA.16816.F32.BF16 R32, R104.reuse, R88, R32 ;  /* 0x000000586820723c */ /* 0x040fe80000041820 */
[----:B------:R-:W-:Y:S02]  /*18c0*/  VIADD R20, R20, UR14 ;  /* 0x0000000e14147c36 */ /* 0x000fe40008000000 */
[----:B------:R-:W-:Y:S03]  /*18d0*/  HMMA.16816.F32.BF16 R28, R104, R90, R28 ;  /* 0x0000005a681c723c */ /* 0x000fe6000004181c */
[----:B------:R-:W-:-:S02]  /*18e0*/  VIADDMNMX R240, R20, 0x40, R129, PT ;  /* 0x0000004014f07846 */ /* 0x000fc40003800181 */
[----:B------:R-:W-:Y:S01]  /*18f0*/  VIADDMNMX R169, R20, 0x48, R129, PT ;  /* 0x0000004814a97846 */ /* 0x000fe20003800181 */
[----:B------:R-:W-:Y:S06]  /*1900*/  HMMA.16816.F32.BF16 R116, R124, R120, R116 ;  /* 0x000000787c74723c */ /* 0x000fec0000041874 */
[----:B------:R-:W-:Y:S06]  /*1910*/  HMMA.16816.F32.BF16 R72, R108, R102, R72 ;  /* 0x000000666c48723c */ /* 0x000fec0000041848 */
[----:B------:R-:W-:Y:S06]  /*1920*/  HMMA.16816.F32.BF16 R76, R24, R22, R76 ;  /* 0x00000016184c723c */ /* 0x000fec000004184c */
[----:B------:R-:W-:Y:S06]  /*1930*/  HMMA.16816.F32.BF16 R112, R108, R90, R112 ;  /* 0x0000005a6c70723c */ /* 0x000fec0000041870 */
[-C--:B-1----:R-:W-:Y:S06]  /*1940*/  HMMA.16816.F32.BF16 R48, R24, R12.reuse, R48 ;  /* 0x0000000c1830723c */ /* 0x082fec0000041830 */
[----:B------:R-:W-:Y:S06]  /*1950*/  HMMA.16816.F32.BF16 R52, R4, R12, R52 ;  /* 0x0000000c0434723c */ /* 0x000fec0000041834 */
[----:B------:R-:W-:Y:S01]  /*1960*/  HMMA.16816.F32.BF16 R68, R108, R96, R68 ;  /* 0x000000606c44723c */ /* 0x000fe20000041844 */
[----:B------:R-:W-:-:S05]  /*1970*/  IMAD R13, R164, 0x40, R246 ;  /* 0x00000040a40d7824 */ /* 0x000fca00078e02f6 */
[C---:B------:R-:W-:Y:S01]  /*1980*/  HMMA.16816.F32.BF16 R64, R24.reuse, R16, R64 ;  /* 0x000000101840723c */ /* 0x040fe20000041840 */
[C---:B------:R-:W-:Y:S02]  /*1990*/  ISETP.GE.AND P1, PT, R13.reuse, R169, PT ;  /* 0x000000a90d00720c */ /* 0x040fe40003f26270 */
[----:B------:R-:W-:Y:S02]  /*19a0*/  ISETP.GE.AND P3, PT, R13, R240, PT ;  /* 0x000000f00d00720c */ /* 0x000fe40003f66270 */
[----:B------:R-:W-:Y:S01]  /*19b0*/  FSEL R21, R82, -INF , !P1 ;  /* 0xff80000052157808 */ /* 0x000fe20004800000 */
[----:B------:R-:W-:Y:S01]  /*19c0*/  HMMA.16816.F32.BF16 R60, R24, R18, R60 ;  /* 0x00000012183c723c */ /* 0x000fe2000004183c */
[----:B------:R-:W-:-:S05]  /*19d0*/  FSEL R80, R80, -INF , !P3 ;  /* 0xff80000050507808 */ /* 0x000fca0005800000 */
[C---:B------:R-:W-:Y:S06]  /*19e0*/  HMMA.16816.F32.BF16 R44, R24.reuse, R14, R44 ;  /* 0x0000000e182c723c */ /* 0x040fec000004182c */
[C---:B-----5:R-:W-:Y:S06]  /*19f0*/  HMMA.16816.F32.BF16 R32, R24.reuse, R8, R32 ;  /* 0x000000081820723c */ /* 0x060fec0000041820 */
[----:B------:R-:W-:Y:S06]  /*1a00*/  HMMA.16816.F32.BF16 R28, R24, R10, R28 ;  /* 0x0000000a181c723c */ /* 0x000fec000004181c */
[----:B------:R-:W-:Y:S01]  /*1a10*/  HMMA.16816.F32.BF16 R56, R108, R98, R56 ;  /* 0x000000626c38723c */ /* 0x000fe20000041838 */
[----:B------:R-:W-:-:S02]  /*1a20*/  VIADD R27, R13, 0x1 ;  /* 0x000000010d1b7836 */ /* 0x000fc40000000000 */
[----:B------:R-:W-:-:S03]  /*1a30*/  VIADD R25, R13, 0x8 ;  /* 0x000000080d197836 */ /* 0x000fc60000000000 */
[C---:B------:R-:W-:Y:S01]  /*1a40*/  HMMA.16816.F32.BF16 R36, R108.reuse, R94, R36 ;  /* 0x0000005e6c24723c */ /* 0x040fe20000041824 */
[CC--:B------:R-:W-:Y:S02]  /*1a50*/  ISETP.GE.AND P2, PT, R27.reuse, R240.reuse, PT ;  /* 0x000000f01b00720c */ /* 0x0c0fe40003f46270 */
[-C--:B------:R-:W-:Y:S02]  /*1a60*/  ISETP.GE.AND P0, PT, R27, R169.reuse, PT ;  /* 0x000000a91b00720c */ /* 0x080fe40003f06270 */
[----:B------:R-:W-:Y:S01]  /*1a70*/  FSEL R26, R81, -INF , !P2 ;  /* 0xff800000511a7808 */ /* 0x000fe20005000000 */
[----:B------:R-:W-:Y:S01]  /*1a80*/  HMMA.16816.F32.BF16 R116, R108, R88, R116 ;  /* 0x000000586c74723c */ /* 0x000fe20000041874 */
[----:B------:R-:W-:Y:S02]  /*1a90*/  ISETP.GE.AND P1, PT, R25, R169, PT ;  /* 0x000000a91900720c */ /* 0x000fe40003f26270 */
[----:B------:R-:W-:Y:S01]  /*1aa0*/  FSEL R83, R83, -INF , !P0 ;  /* 0xff80000053537808 */ /* 0x000fe20004000000 */
[----:B------:R-:W-:Y:S01]  /*1ab0*/  BAR.SYNC.DEFER_BLOCKING 0x0 ;  /* 0x0000000000007b1d */ /* 0x000fe20000010000 */
[----:B------:R-:W-:Y:S01]  /*1ac0*/  ISETP.GE.AND P3, PT, R25, R240, PT ;  /* 0x000000f01900720c */ /* 0x000fe20003f66270 */
[----:B------:R-:W-:Y:S03]  /*1ad0*/  HMMA.16816.F32.BF16 R72, R4, R22, R72 ;  /* 0x000000160448723c */ /* 0x000fe60000041848 */
[----:B------:R-:W-:-:S03]  /*1ae0*/  FSEL R76, R76, -INF , !P3 ;  /* 0xff8000004c4c7808 */ /* 0x000fc60005800000 */
[----:B------:R-:W-:Y:S01]  /*1af0*/  HMMA.16816.F32.BF16 R112, R4, R10, R112 ;  /* 0x0000000a0470723c */ /* 0x000fe20000041870 */
[----:B------:R-:W-:-:S05]  /*1b00*/  VIADD R23, R13, 0x9 ;  /* 0x000000090d177836 */ /* 0x000fca0000000000 */
[-C--:B------:R-:W-:Y:S01]  /*1b10*/  ISETP.GE.AND P2, PT, R23, R240.reuse, PT ;  /* 0x000000f01700720c */ /* 0x080fe20003f46270 */
[C---:B------:R-:W-:Y:S01]  /*1b20*/  HMMA.16816.F32.BF16 R68, R4.reuse, R16, R68 ;  /* 0x000000100444723c */ /* 0x040fe20000041844 */
[----:B------:R-:W-:Y:S01]  /*1b30*/  FSEL R11, R78, -INF , !P1 ;  /* 0xff8000004e0b7808 */ /* 0x000fe20004800000 */
[----:B------:R-:W-:Y:S01]  /*1b40*/  VIADD R78, R13, 0x10 ;  /* 0x000000100d4e7836 */ /* 0x000fe20000000000 */
[----:B------:R-:W-:Y:S01]  /*1b50*/  FSEL R24, R77, -INF , !P2 ;  /* 0xff8000004d187808 */ /* 0x000fe20005000000 */
[----:B------:R-:W-:Y:S01]  /*1b60*/  VIADD R77, R13, 0x11 ;  /* 0x000000110d4d7836 */ /* 0x000fe20000000000 */
[----:B------:R-:W-:Y:S01]  /*1b70*/  ISETP.GE.AND P0, PT, R23, R169, PT ;  /* 0x000000a91700720c */ /* 0x000fe20003f06270 */
[----:B------:R-:W-:Y:S01]  /*1b80*/  HMMA.16816.F32.BF16 R16, R4, R18, R56 ;  /* 0x000000120410723c */ /* 0x000fe20000041838 */
[-C--:B------:R-:W-:Y:S02]  /*1b90*/  ISETP.GE.AND P3, PT, R78, R240.reuse, PT ;  /* 0x000000f04e00720c */ /* 0x080fe40003f66270 */
[----:B------:R-:W-:-:S02]  /*1ba0*/  ISETP.GE.AND P2, PT, R77, R240, PT ;  /* 0x000000f04d00720c */ /* 0x000fc40003f46270 */
[----:B------:R-:W-:Y:S01]  /*1bb0*/  FSEL R79, R79, -INF , !P0 ;  /* 0xff8000004f4f7808 */ /* 0x000fe20004000000 */
[C---:B------:R-:W-:Y:S01]  /*1bc0*/  HMMA.16816.F32.BF16 R36, R4.reuse, R14, R36 ;  /* 0x0000000e0424723c */ /* 0x040fe20000041824 */
[----:B------:R-:W-:Y:S01]  /*1bd0*/  FSEL R12, R65, -INF , !P2 ;  /* 0xff800000410c7808 */ /* 0x000fe20005000000 */
[C---:B------:R-:W-:Y:S01]  /*1be0*/  VIADD R57, R13.reuse, 0x18 ;  /* 0x000000180d397836 */ /* 0x040fe20000000000 */
[-C--:B------:R-:W-:Y:S01]  /*1bf0*/  ISETP.GE.AND P1, PT, R78, R169.reuse, PT ;  /* 0x000000a94e00720c */ /* 0x080fe20003f26270 */
[----:B------:R-:W-:Y:S01]  /*1c00*/  VIADD R65, R13, 0x19 ;  /* 0x000000190d417836 */ /* 0x000fe20000000000 */
[----:B------:R-:W-:Y:S01]  /*1c10*/  ISETP.GE.AND P0, PT, R77, R169, PT ;  /* 0x000000a94d00720c */ /* 0x000fe20003f06270 */
[----:B------:R-:W-:Y:S01]  /*1c20*/  HMMA.16816.F32.BF16 R116, R4, R8, R116 ;  /* 0x000000080474723c */ /* 0x000fe20000041874 */
[----:B------:R-:W-:Y:S02]  /*1c30*/  FSEL R14, R64, -INF , !P3 ;  /* 0xff800000400e7808 */ /* 0x000fe40005800000 */
[----:B------:R-:W-:-:S02]  /*1c40*/  ISETP.GE.AND P3, PT, R57, R240, PT ;  /* 0x000000f03900720c */ /* 0x000fc40003f66270 */
[----:B------:R-:W-:Y:S02]  /*1c50*/  ISETP.GE.AND P2, PT, R65, R240, PT ;  /* 0x000000f04100720c */ /* 0x000fe40003f46270 */
[----:B------:R-:W-:Y:S02]  /*1c60*/  FSEL R9, R66, -INF , !P1 ;  /* 0xff80000042097808 */ /* 0x000fe40004800000 */
[----:B------:R-:W-:Y:S02]  /*1c70*/  FSEL R7, R67, -INF , !P0 ;  /* 0xff80000043077808 */ /* 0x000fe40004000000 */
[-C--:B------:R-:W-:Y:S02]  /*1c80*/  ISETP.GE.AND P1, PT, R57, R169.reuse, PT ;  /* 0x000000a93900720c */ /* 0x080fe40003f26270 */
[----:B------:R-:W-:Y:S02]  /*1c90*/  ISETP.GE.AND P0, PT, R65, R169, PT ;  /* 0x000000a94100720c */ /* 0x000fe40003f06270 */
[----:B------:R-:W-:-:S02]  /*1ca0*/  FSEL R10, R60, -INF , !P3 ;  /* 0xff8000003c0a7808 */ /* 0x000fc40005800000 */
[----:B------:R-:W-:Y:S02]  /*1cb0*/  FSEL R3, R62, -INF , !P1 ;  /* 0xff8000003e037808 */ /* 0x000fe40004800000 */
[----:B------:R-:W-:Y:S02]  /*1cc0*/  FSEL R8, R61, -INF , !P2 ;  /* 0xff8000003d087808 */ /* 0x000fe40005000000 */
[----:B------:R-:W-:Y:S01]  /*1cd0*/  FSEL R5, R63, -INF , !P0 ;  /* 0xff8000003f057808 */ /* 0x000fe20004000000 */
[----:B------:R-:W-:Y:S06]  /*1ce0*/  @!P4 BRA `(.L_x_1) ;  /* 0x000000000058c947 */ /* 0x000fec0003800000 */
[----:B------:R-:W-:-:S04]  /*1cf0*/  VIADD R15, R2, 0xfffffffe ;  /* 0xfffffffe020f7836 */ /* 0x000fc80000000000 */
[----:B------:R-:W-:Y:S01]  /*1d00*/  IMAD R4, R226, R15, RZ ;  /* 0x0000000fe2047224 */ /* 0x000fe200078e02ff */
[----:B------:R-:W-:Y:S01]  /*1d10*/  SHF.R.S32.HI R6, RZ, 0x1f, R15 ;  /* 0x0000001fff067819 */ /* 0x000fe2000001140f */
[----:B------:R-:W-:-:S04]  /*1d20*/  IMAD.WIDE.U32 R58, R15, R227, R234 ;  /* 0x000000e30f3a7225 */ /* 0x000fc800078e00ea */
[----:B------:R-:W-:Y:S01]  /*1d30*/  IMAD R6, R6, R227, R4 ;  /* 0x000000e306067224 */ /* 0x000fe200078e0204 */
[----:B------:R-:W-:Y:S01]  /*1d40*/  LEA R60, P1, R58, UR8, 0x1 ;  /* 0x000000083a3c7c11 */ /* 0x000fe2000f8208ff */
[C---:B------:R-:W-:Y:S01]  /*1d50*/  IMAD.SHL.U32 R15, R170.reuse, 0x20, RZ ;  /* 0x00000020aa0f7824 */ /* 0x040fe200078e00ff */
[----:B------:R-:W-:Y:S01]  /*1d60*/  SHF.L.U64.HI R4, R170, 0x5, R171 ;  /* 0x00000005aa047819 */ /* 0x000fe200000102ab */
[----:B------:R-:W-:-:S03]  /*1d70*/  IMAD.IADD R6, R59, 0x1, R6 ;  /* 0x000000013b067824 */ /* 0x000fc600078e0206 */
[----:B------:R-:W-:Y:S02]  /*1d80*/  LEA R62, P0, R15, R60, 0x1 ;  /* 0x0000003c0f3e7211 */ /* 0x000fe400078008ff */
[----:B------:R-:W-:-:S04]  /*1d90*/  LEA.HI.X R61, R58, UR9, R6, 0x1, P1 ;  /* 0x000000093a3d7c11 */ /* 0x000fc800088f0c06 */
[----:B------:R-:W-:Y:S01]  /*1da0*/  LEA.HI.X R63, R15, R61, R4, 0x1, P0 ;  /* 0x0000003d0f3f7211 */ /* 0x000fe200000f0c04 */
[----:B------:R-:W-:Y:S01]  /*1db0*/  @!PT LDS RZ, [RZ] ;  /* 0x00000000fffff984 */ /* 0x000fe20000000800 */
[----:B------:R-:W-:Y:S01]  /*1dc0*/  @!PT LDS RZ, [RZ] ;  /* 0x00000000fffff984 */ /* 0x000fe20000000800 */
[----:B------:R-:W-:Y:S01]  /*1dd0*/  @!PT LDS RZ, [RZ] ;  /* 0x00000000fffff984 */ /* 0x000fe20000000800 */
[----:B------:R1:W-:Y:S04]  /*1de0*/  LDGSTS.E.BYPASS.LTC128B.128 [R230+0x6000], desc[UR12][R60.64] ;  /* 0x060000003ce67fae */ /* 0x0003e8000b901d4c */
[----:B------:R1:W-:Y:S04]  /*1df0*/  LDGSTS.E.BYPASS.LTC128B.128 [R230+0x7000], desc[UR12][R60.64+0x40] ;  /* 0x070000403ce67fae */ /* 0x0003e8000b901d4c */
[----:B------:R1:W-:Y:S04]  /*1e00*/  LDGSTS.E.BYPASS.LTC128B.128 [R230+0x8000], desc[UR12][R60.64+0x80] ;  /* 0x080000803ce67fae */ /* 0x0003e8000b901d4c */
[----:B------:R1:W-:Y:S04]  /*1e10*/  LDGSTS.E.BYPASS.LTC128B.128 [R230+0x6800], desc[UR12][R62.64] ;  /* 0x068000003ee67fae */ /* 0x0003e8000b901d4c */
[----:B------:R1:W-:Y:S04]  /*1e20*/  LDGSTS.E.BYPASS.LTC128B.128 [R230+0x7800], desc[UR12][R62.64+0x40] ;  /* 0x078000403ee67fae */ /* 0x0003e8000b901d4c */
[----:B------:R1:W-:Y:S04]  /*1e30*/  LDGSTS.E.BYPASS.LTC128B.128 [R230+0x8800], desc[UR12][R62.64+0x80] ;  /* 0x088000803ee67fae */ /* 0x0003e8000b901d4c */
[----:B------:R-:W0:Y:S02]  /*1e40*/  LDGDEPBAR ;  /* 0x00000000000079af */ /* 0x000e240000000000 */
.L_x_1:
[----:B------:R-:W-:Y:S01]  /*1e50*/  VIMNMX R242, R20, R129, PT ;  /* 0x0000008114f27248 */ /* 0x000fe20003fe0100 */
[C---:B------:R-:W-:Y:S01]  /*1e60*/  VIADD R67, R13.reuse, 0x21 ;  /* 0x000000210d437836 */ /* 0x040fe20000000000 */
[----:B------:R-:W-:Y:S01]  /*1e70*/  ULDC UR4, c[0x0][0x2ec] ;  /* 0x0000bb0000047ab9 */ /* 0x000fe20000000800 */
[C---:B------:R-:W-:Y:S01]  /*1e80*/  VIADD R81, R13.reuse, 0x20 ;  /* 0x000000200d517836 */ /* 0x040fe20000000000 */
[-C--:B------:R-:W-:Y:S01]  /*1e90*/  ISETP.GE.AND P2, PT, R78, R242.reuse, PT ;  /* 0x000000f24e00720c */ /* 0x080fe20003f46270 */
[----:B-1----:R-:W-:Y:S01]  /*1ea0*/  VIADD R60, R13, 0x29 ;  /* 0x000000290d3c7836 */ /* 0x002fe20000000000 */
[-C--:B------:R-:W-:Y:S01]  /*1eb0*/  ISETP.GE.AND P0, PT, R27, R242.reuse, PT ;  /* 0x000000f21b00720c */ /* 0x080fe20003f06270 */
[C---:B------:R-:W-:Y:S01]  /*1ec0*/  VIADD R61, R13.reuse, 0x28 ;  /* 0x000000280d3d7836 */ /* 0x040fe20000000000 */
[CC--:B------:R-:W-:Y:S01]  /*1ed0*/  ISETP.GE.AND P3, PT, R13.reuse, R242.reuse, PT ;  /* 0x000000f20d00720c */ /* 0x0c0fe20003f66270 */
[C---:B------:R-:W-:Y:S01]  /*1ee0*/  VIADD R56, R13.reuse, 0x30 ;  /* 0x000000300d387836 */ /* 0x040fe20000000000 */
[----:B------:R-:W-:Y:S01]  /*1ef0*/  FSEL R68, R68, -INF , !P2 ;  /* 0xff80000044447808 */ /* 0x000fe20005000000 */
[----:B------:R-:W-:Y:S01]  /*1f00*/  VIADD R59, R13, 0x31 ;  /* 0x000000310d3b7836 */ /* 0x000fe20000000000 */
[-C--:B------:R-:W-:Y:S01]  /*1f10*/  ISETP.GE.AND P2, PT, R67, R242.reuse, PT ;  /* 0x000000f24300720c */ /* 0x080fe20003f46270 */
[----:B------:R-:W-:Y:S01]  /*1f20*/  VIADD R22, R13, 0x38 ;  /* 0x000000380d167836 */ /* 0x000fe20000000000 */
[----:B------:R-:W-:Y:S01]  /*1f30*/  ISETP.GE.AND P5, PT, R25, R242, PT ;  /* 0x000000f21900720c */ /* 0x000fe20003fa6270 */
[----:B------:R-:W-:Y:S01]  /*1f40*/  VIADD R15, R13, 0x39 ;  /* 0x000000390d0f7836 */ /* 0x000fe20000000000 */
[----:B------:R-:W-:Y:S01]  /*1f50*/  FSEL R58, R85, -INF , !P0 ;  /* 0xff800000553a7808 */ /* 0x000fe20004000000 */
[----:B------:R-:W-:Y:S01]  /*1f60*/  IMAD R221, R128, 0x20, R43 ;  /* 0x0000002080dd7824 */ /* 0x000fe200078e022b */
[----:B------:R-:W-:-:S02]  /*1f70*/  FSEL R84, R84, -INF , !P3 ;  /* 0xff80000054547808 */ /* 0x000fc40005800000 */
[----:B------:R-:W-:Y:S01]  /*1f80*/  ISETP.GE.AND P1, PT, R77, R242, PT ;  /* 0x000000f24d00720c */ /* 0x000fe20003f26270 */
[----:B------:R-:W-:Y:S01]  /*1f90*/  IMAD.IADD R221, R42, 0x1, R221 ;  /* 0x000000012add7824 */ /* 0x000fe200078e02dd */
[----:B------:R-:W-:Y:S02]  /*1fa0*/  FSEL R202, R53, -INF , !P2 ;  /* 0xff80000035ca7808 */ /* 0x000fe40005000000 */
[----:B------:R-:W-:Y:S02]  /*1fb0*/  FMNMX.FTZ R53, R80, R26, !PT ;  /* 0x0000001a50357209 */ /* 0x000fe40007810000 */
[----:B------:R-:W-:Y:S02]  /*1fc0*/  ISETP.GE.AND P4, PT, R23, R242, PT ;  /* 0x000000f21700720c */ /* 0x000fe40003f86270 */
[----:B------:R-:W-:Y:S02]  /*1fd0*/  FSEL R72, R72, -INF , !P5 ;  /* 0xff80000048487808 */ /* 0x000fe40006800000 */
[----:B------:R-:W-:-:S02]  /*1fe0*/  FMNMX.FTZ R63, R84, R58, !PT ;  /* 0x0000003a543f7209 */ /* 0x000fc40007810000 */
[----:B------:R-:W-:Y:S02]  /*1ff0*/  FSEL R4, R69, -INF , !P1 ;  /* 0xff80000045047808 */ /* 0x000fe40004800000 */
[----:B------:R-:W-:Y:S02]  /*2000*/  ISETP.GE.AND P1, PT, R67, R240, PT ;  /* 0x000000f04300720c */ /* 0x000fe40003f26270 */
[----:B------:R-:W-:Y:S02]  /*2010*/  ISETP.GE.AND P3, PT, R65, R242, PT ;  /* 0x000000f24100720c */ /* 0x000fe40003f66270 */
[----:B------:R-:W-:Y:S02]  /*2020*/  FMNMX.FTZ R53, R76, R53, !PT ;  /* 0x000000354c357209 */ /* 0x000fe40007810000 */
[----:B------:R-:W-:Y:S02]  /*2030*/  FSEL R6, R73, -INF , !P4 ;  /* 0xff80000049067808 */ /* 0x000fe40006000000 */
[----:B------:R-:W-:-:S02]  /*2040*/  FMNMX.FTZ R63, R72, R63, !PT ;  /* 0x0000003f483f7209 */ /* 0x000fc40007810000 */
[----:B------:R-:W-:Y:S02]  /*2050*/  FSEL R180, R49, -INF , !P1 ;  /* 0xff80000031b47808 */ /* 0x000fe40004800000 */
[----:B------:R-:W-:Y:S02]  /*2060*/  FSEL R64, R17, -INF , !P3 ;  /* 0xff80000011407808 */ /* 0x000fe40005800000 */
[----:B------:R-:W-:Y:S02]  /*2070*/  FMNMX.FTZ R49, R24, R53, !PT ;  /* 0x0000003518317209 */ /* 0x000fe40007810000 */
[----:B------:R-:W-:Y:S02]  /*2080*/  FMNMX.FTZ R17, R6, R63, !PT ;  /* 0x0000003f06117209 */ /* 0x000fe40007810000 */
[----:B------:R-:W-:Y:S02]  /*2090*/  ISETP.GE.AND P5, PT, R81, R242, PT ;  /* 0x000000f25100720c */ /* 0x000fe40003fa6270 */
[----:B------:R-:W-:-:S02]  /*20a0*/  FMNMX.FTZ R49, R14, R49, !PT ;  /* 0x000000310e317209 */ /* 0x000fc40007810000 */
[-C--:B------:R-:W-:Y:S02]  /*20b0*/  ISETP.GE.AND P0, PT, R57, R242.reuse, PT ;  /* 0x000000f23900720c */ /* 0x080fe40003f06270 */
[----:B------:R-:W-:Y:S02]  /*20c0*/  FMNMX.FTZ R17, R68, R17, !PT ;  /* 0x0000001144117209 */ /* 0x000fe40007810000 */
[----:B------:R-:W-:Y:S02]  /*20d0*/  FSEL R176, R52, -INF , !P5 ;  /* 0xff80000034b07808 */ /* 0x000fe40006800000 */
[----:B------:R-:W-:Y:S02]  /*20e0*/  ISETP.GE.AND P5, PT, R60, R242, PT ;  /* 0x000000f23c00720c */ /* 0x000fe40003fa6270 */
[----:B------:R-:W-:Y:S02]  /*20f0*/  FMNMX.FTZ R49, R12, R49, !PT ;  /* 0x000000310c317209 */ /* 0x000fe40007810000 */
[----:B------:R-:W-:-:S02]  /*2100*/  FSEL R66, R16, -INF , !P0 ;  /* 0xff80000010427808 */ /* 0x000fc40004000000 */
[----:B------:R-:W-:Y:S02]  /*2110*/  FMNMX.FTZ R17, R4, R17, !PT ;  /* 0x0000001104117209 */ /* 0x000fe40007810000 */
[----:B------:R-:W-:Y:S02]  /*2120*/  FSEL R210, R37, -INF , !P5 ;  /* 0xff80000025d27808 */ /* 0x000fe40006800000 */
[----:B------:R-:W-:Y:S02]  /*2130*/  ISETP.GE.AND P4, PT, R81, R240, PT ;  /* 0x000000f05100720c */ /* 0x000fe40003f86270 */
[----:B------:R-:W-:Y:S02]  /*2140*/  FMNMX.FTZ R37, R10, R49, !PT ;  /* 0x000000310a257209 */ /* 0x000fe40007810000 */
[----:B------:R-:W-:Y:S02]  /*2150*/  FMNMX.FTZ R17, R66, R17, !PT ;  /* 0x0000001142117209 */ /* 0x000fe40007810000 */
[----:B------:R-:W-:-:S02]  /*2160*/  FSEL R190, R48, -INF , !P4 ;  /* 0xff80000030be7808 */ /* 0x000fc40006000000 */
[----:B------:R-:W-:Y:S02]  /*2170*/  FMNMX.FTZ R37, R8, R37, !PT ;  /* 0x0000002508257209 */ /* 0x000fe40007810000 */
[----:B------:R-:W-:Y:S02]  /*2180*/  FMNMX.FTZ R17, R64, R17, !PT ;  /* 0x0000001140117209 */ /* 0x000fe40007810000 */
[C---:B------:R-:W-:Y:S02]  /*2190*/  ISETP.GE.AND P3, PT, R61.reuse, R240, PT ;  /* 0x000000f03d00720c */ /* 0x040fe40003f66270 */
[----:B------:R-:W-:Y:S02]  /*21a0*/  FMNMX.FTZ R37, R190, R37, !PT ;  /* 0x00000025be257209 */ /* 0x000fe40007810000 */
[----:B------:R-:W-:Y:S02]  /*21b0*/  ISETP.GE.AND P0, PT, R61, R242, PT ;  /* 0x000000f23d00720c */ /* 0x000fe40003f06270 */
[----:B------:R-:W-:-:S02]  /*21c0*/  FMNMX.FTZ R17, R176, R17, !PT ;  /* 0x00000011b0117209 */ /* 0x000fc40007810000 */
[----:B------:R-:W-:Y:S02]  /*21d0*/  FMNMX.FTZ R16, R21, R83, !PT ;  /* 0x0000005315107209 */ /* 0x000fe40007810000 */
[----:B------:R-:W-:Y:S02]  /*21e0*/  ISETP.GE.AND P2, PT, R60, R240, PT ;  /* 0x000000f03c00720c */ /* 0x000fe40003f46270 */
[----:B------:R-:W-:Y:S02]  /*21f0*/  FSEL R186, R44, -INF , !P3 ;  /* 0xff8000002cba7808 */ /* 0x000fe40005800000 */
[----:B------:R-:W-:Y:S02]  /*2200*/  FMNMX.FTZ R37, R180, R37, !PT ;  /* 0x00000025b4257209 */ /* 0x000fe40007810000 */
[----:B------:R-:W-:Y:S02]  /*2210*/  FSEL R36, R36, -INF , !P0 ;  /* 0xff80000024247808 */ /* 0x000fe40004000000 */
[----:B------:R-:W-:-:S02]  /*2220*/  FMNMX.FTZ R17, R202, R17, !PT ;  /* 0x00000011ca117209 */ /* 0x000fc40007810000 */
[----:B------:R-:W-:Y:S02]  /*2230*/  FMNMX.FTZ R16, R11, R16, !PT ;  /* 0x000000100b107209 */ /* 0x000fe40007810000 */
[----:B------:R-:W-:Y:S02]  /*2240*/  ISETP.GE.AND P1, PT, R56, R240, PT ;  /* 0x000000f03800720c */ /* 0x000fe40003f26270 */
[----:B------:R-:W-:Y:S02]  /*2250*/  FSEL R184, R45, -INF , !P2 ;  /* 0xff8000002db87808 */ /* 0x000fe40005000000 */
[----:B------:R-:W-:Y:S02]  /*2260*/  FMNMX.FTZ R37, R186, R37, !PT ;  /* 0x00000025ba257209 */ /* 0x000fe40007810000 */
[----:B------:R-:W-:Y:S02]  /*2270*/  ISETP.GE.AND P4, PT, R56, R242, PT ;  /* 0x000000f23800720c */ /* 0x000fe40003f86270 */
[----:B------:R-:W-:-:S02]  /*2280*/  FMNMX.FTZ R17, R36, R17, !PT ;  /* 0x0000001124117209 */ /* 0x000fc40007810000 */
[----:B------:R-:W-:Y:S02]  /*2290*/  FMNMX.FTZ R16, R79, R16, !PT ;  /* 0x000000104f107209 */ /* 0x000fe40007810000 */
[C---:B------:R-:W-:Y:S02]  /*22a0*/  ISETP.GE.AND P0, PT, R59.reuse, R240, PT ;  /* 0x000000f03b00720c */ /* 0x040fe40003f06270 */
[----:B------:R-:W-:Y:S02]  /*22b0*/  FSEL R198, R32, -INF , !P1 ;  /* 0xff80000020c67808 */ /* 0x000fe40004800000 */
[----:B------:R-:W-:Y:S02]  /*22c0*/  FMNMX.FTZ R37, R184, R37, !PT ;  /* 0x00000025b8257209 */ /* 0x000fe40007810000 */
[----:B------:R-:W-:Y:S02]  /*22d0*/  ISETP.GE.AND P3, PT, R59, R242, PT ;  /* 0x000000f23b00720c */ /* 0x000fe40003f66270 */
[----:B------:R-:W-:-:S02]  /*22e0*/  FSEL R208, R116, -INF , !P4 ;  /* 0xff80000074d07808 */ /* 0x000fc40006000000 */
[----:B------:R-:W-:Y:S02]  /*22f0*/  FMNMX.FTZ R17, R210, R17, !PT ;  /* 0x00000011d2117209 */ /* 0x000fe40007810000 */
[----:B------:R-:W-:Y:S02]  /*2300*/  ISETP.GE.AND P1, PT, R22, R240, PT ;  /* 0x000000f01600720c */ /* 0x000fe40003f26270 */
[----:B------:R-:W-:Y:S02]  /*2310*/  FMNMX.FTZ R16, R9, R16, !PT ;  /* 0x0000001009107209 */ /* 0x000fe40007810000 */
[----:B------:R-:W-:Y:S02]  /*2320*/  FSEL R196, R33, -INF , !P0 ;  /* 0xff80000021c47808 */ /* 0x000fe40004000000 */
[----:B------:R-:W-:Y:S02]  /*2330*/  FMNMX.FTZ R33, R198, R37, !PT ;  /* 0x00000025c6217209 */ /* 0x000fe40007810000 */
[----:B------:R-:W-:-:S02]  /*2340*/  ISETP.GE.AND P5, PT, R22, R242, PT ;  /* 0x000000f21600720c */ /* 0x000fc40003fa6270 */
[----:B------:R-:W-:Y:S02]  /*2350*/  FSEL R204, R117, -INF , !P3 ;  /* 0xff80000075cc7808 */ /* 0x000fe40005800000 */
[----:B------:R-:W-:Y:S02]  /*2360*/  FMNMX.FTZ R17, R208, R17, !PT ;  /* 0x00000011d0117209 */ /* 0x000fe40007810000 */
[----:B------:R-:W-:Y:S02]  /*2370*/  FSEL R194, R28, -INF , !P1 ;  /* 0xff8000001cc27808 */ /* 0x000fe40004800000 */
[----:B------:R-:W-:Y:S02]  /*2380*/  FMNMX.FTZ R28, R7, R16, !PT ;  /* 0x00000010071c7209 */ /* 0x000fe40007810000 */
[----:B------:R-:W-:Y:S02]  /*2390*/  ISETP.GE.AND P0, PT, R15, R240, PT ;  /* 0x000000f00f00720c */ /* 0x000fe40003f06270 */
[----:B------:R-:W-:-:S02]  /*23a0*/  FMNMX.FTZ R33, R196, R33, !PT ;  /* 0x00000021c4217209 */ /* 0x000fc40007810000 */
[----:B------:R-:W-:Y:S02]  /*23b0*/  ISETP.GE.AND P4, PT, R15, R242, PT ;  /* 0x000000f20f00720c */ /* 0x000fe40003f86270 */
[----:B------:R-:W-:Y:S02]  /*23c0*/  FSEL R206, R112, -INF , !P5 ;  /* 0xff80000070ce7808 */ /* 0x000fe40006800000 */
[----:B------:R-:W-:Y:S02]  /*23d0*/  FMNMX.FTZ R17, R204, R17, !PT ;  /* 0x00000011cc117209 */ /* 0x000fe40007810000 */
[----:B------:R-:W-:Y:S02]  /*23e0*/  ISETP.GE.AND P1, PT, R81, R169, PT ;  /* 0x000000a95100720c */ /* 0x000fe40003f26270 */
[----:B------:R-:W-:Y:S02]  /*23f0*/  FMNMX.FTZ R28, R3, R28, !PT ;  /* 0x0000001c031c7209 */ /* 0x000fe40007810000 */
[----:B------:R-:W-:-:S02]  /*2400*/  FSEL R192, R29, -INF , !P0 ;  /* 0xff8000001dc07808 */ /* 0x000fc40004000000 */
[----:B------:R-:W-:Y:S02]  /*2410*/  FMNMX.FTZ R29, R194, R33, !PT ;  /* 0x00000021c21d7209 */ /* 0x000fe40007810000 */
[----:B------:R-:W-:Y:S02]  /*2420*/  FSEL R200, R113, -INF , !P4 ;  /* 0xff80000071c87808 */ /* 0x000fe40006000000 */
[----:B------:R-:W-:Y:S02]  /*2430*/  FMNMX.FTZ R17, R206, R17, !PT ;  /* 0x00000011ce117209 */ /* 0x000fe40007810000 */
[----:B------:R-:W-:Y:S02]  /*2440*/  ISETP.GE.AND P0, PT, R67, R169, PT ;  /* 0x000000a94300720c */ /* 0x000fe40003f06270 */
[----:B------:R-:W-:Y:S02]  /*2450*/  FSEL R199, R50, -INF , !P1 ;  /* 0xff80000032c77808 */ /* 0x000fe40004800000 */
[----:B------:R-:W-:-:S02]  /*2460*/  FMNMX.FTZ R28, R5, R28, !PT ;  /* 0x0000001c051c7209 */ /* 0x000fc40007810000 */
[----:B------:R-:W-:Y:S02]  /*2470*/  FMNMX.FTZ R16, R192, R29, !PT ;  /* 0x0000001dc0107209 */ /* 0x000fe40007810000 */
[----:B------:R-:W-:Y:S02]  /*2480*/  FMNMX.FTZ R17, R200, R17, !PT ;  /* 0x00000011c8117209 */ /* 0x000fe40007810000 */
[----:B------:R-:W-:Y:S01]  /*2490*/  FSEL R189, R51, -INF , !P0 ;  /* 0xff80000033bd7808 */ /* 0x000fe20004000000 */
[----:B------:R-:W1:Y:S01]  /*24a0*/  SHFL.BFLY PT, R29, R16, 0x2, 0x1f ;  /* 0x0c401f00101d7f89 */ /* 0x000e6200000e0000 */
[-C--:B------:R-:W-:Y:S02]  /*24b0*/  ISETP.GE.AND P1, PT, R61, R169.reuse, PT ;  /* 0x000000a93d00720c */ /* 0x080fe40003f26270 */
[----:B------:R-:W-:Y:S01]  /*24c0*/  FMNMX.FTZ R28, R199, R28, !PT ;  /* 0x0000001cc71c7209 */ /* 0x000fe20007810000 */
[----:B------:R-:W2:Y:S01]  /*24d0*/  SHFL.BFLY PT, R32, R17, 0x2, 0x1f ;  /* 0x0c401f0011207f89 */ /* 0x000ea200000e0000 */
[----:B------:R-:W-:-:S02]  /*24e0*/  ISETP.GE.AND P0, PT, R60, R169, PT ;  /* 0x000000a93c00720c */ /* 0x000fc40003f06270 */
[----:B------:R-:W-:Y:S02]  /*24f0*/  FSEL R195, R46, -INF , !P1 ;  /* 0xff8000002ec37808 */ /* 0x000fe40004800000 */
[----:B------:R-:W-:Y:S02]  /*2500*/  FMNMX.FTZ R28, R189, R28, !PT ;  /* 0x0000001cbd1c7209 */ /* 0x000fe40007810000 */
[----:B------:R-:W-:Y:S02]  /*2510*/  FSEL R37, R47, -INF , !P0 ;  /* 0xff8000002f257808 */ /* 0x000fe40004000000 */
[-C--:B------:R-:W-:Y:S02]  /*2520*/  ISETP.GE.AND P1, PT, R56, R169.reuse, PT ;  /* 0x000000a93800720c */ /* 0x080fe40003f26270 */
[----:B------:R-:W-:Y:S02]  /*2530*/  FMNMX.FTZ R28, R195, R28, !PT ;  /* 0x0000001cc31c7209 */ /* 0x000fe40007810000 */
        /* <DEDUP_REMOVED lines=10> */
[----:B------:R-:W-:Y:S02]  /*25e0*/  FMNMX.FTZ R28, R187, R28, !PT ;  /* 0x0000001cbb1c7209 */ /* 0x000fe40007810000 */
[----:B-1----:R-:W-:Y:S02]  /*25f0*/  FMNMX.FTZ R31, R16, R29, !PT ;  /* 0x0000001d101f7209 */ /* 0x002fe40007810000 */
[----:B--2---:R-:W-:-:S02]  /*2600*/  FMNMX.FTZ R32, R17, R32, !PT ;  /* 0x0000002011207209 */ /* 0x004fc40007810000 */
[----:B------:R-:W-:Y:S01]  /*2610*/  FMNMX.FTZ R29, R183, R28, !PT ;  /* 0x0000001cb71d7209 */ /* 0x000fe20007810000 */
[----:B------:R-:W1:Y:S01]  /*2620*/  SHFL.BFLY PT, R166, R31, 0x1, 0x1f ;  /* 0x0c201f001fa67f89 */ /* 0x000e6200000e0000 */
[----:B------:R-:W-:Y:S02]  /*2630*/  VIADDMNMX R241, R20, 0x8, R129, PT ;  /* 0x0000000814f17846 */ /* 0x000fe40003800181 */
[----:B------:R-:W-:Y:S01]  /*2640*/  LEA R221, R221, UR5, 0x1 ;  /* 0x00000005dddd7c11 */ /* 0x000fe2000f8e08ff */
[----:B------:R-:W2:Y:S01]  /*2650*/  SHFL.BFLY PT, R17, R32, 0x1, 0x1f ;  /* 0x0c201f0020117f89 */ /* 0x000ea200000e0000 */
[-C--:B------:R-:W-:Y:S02]  /*2660*/  ISETP.GE.AND P5, PT, R23, R241.reuse, PT ;  /* 0x000000f11700720c */ /* 0x080fe40003fa6270 */
[-C--:B------:R-:W-:Y:S01]  /*2670*/  ISETP.GE.AND P1, PT, R65, R241.reuse, PT ;  /* 0x000000f14100720c */ /* 0x080fe20003f26270 */
[----:B------:R-:W3:Y:S01]  /*2680*/  SHFL.BFLY PT, R16, R29, 0x2, 0x1f ;  /* 0x0c401f001d107f89 */ /* 0x000ee200000e0000 */
[-C--:B------:R-:W-:Y:S01]  /*2690*/  ISETP.GE.AND P6, PT, R25, R241.reuse, PT ;  /* 0x000000f11900720c */ /* 0x080fe20003fc6270 */
[----:B------:R-:W-:Y:S01]  /*26a0*/  IMAD.IADD R220, R0, 0x1, R221 ;  /* 0x0000000100dc7824 */ /* 0x000fe200078e02dd */
[----:B------:R-:W-:Y:S01]  /*26b0*/  ISETP.GE.AND P3, PT, R78, R241, PT ;  /* 0x000000f14e00720c */ /* 0x000fe20003f66270 */
[----:B------:R-:W-:Y:S01]  /*26c0*/  LDSM.16.MT88.4 R148, [R221+0x9000] ;  /* 0x00900000dd94783b */ /* 0x000fe20000004200 */
[----:B------:R-:W-:-:S02]  /*26d0*/  FSEL R129, R74, -INF , !P6 ;  /* 0xff8000004a817808 */ /* 0x000fc40007000000 */
[-C--:B------:R-:W-:Y:S01]  /*26e0*/  ISETP.GE.AND P6, PT, R67, R241.reuse, PT ;  /* 0x000000f14300720c */ /* 0x080fe20003fc6270 */
[----:B------:R-:W-:Y:S01]  /*26f0*/  LDSM.16.MT88.4 R96, [R221+0xa000] ;  /* 0x00a00000dd60783b */ /* 0x000fe20000004200 */
[-C--:B------:R-:W-:Y:S02]  /*2700*/  ISETP.GE.AND P4, PT, R77, R241.reuse, PT ;  /* 0x000000f14d00720c */ /* 0x080fe40003f86270 */
[----:B------:R-:W-:Y:S01]  /*2710*/  FSEL R67, R70, -INF , !P3 ;  /* 0xff80000046437808 */ /* 0x000fe20005800000 */
[----:B------:R-:W-:Y:S01]  /*2720*/  LDSM.16.MT88.4 R108, [R220+0xa000] ;  /* 0x00a00000dc6c783b */ /* 0x000fe20000004200 */
[----:B------:R-:W-:Y:S02]  /*2730*/  ISETP.GE.AND P2, PT, R57, R241, PT ;  /* 0x000000f13900720c */ /* 0x000fe40003f46270 */
[----:B------:R-:W-:Y:S01]  /*2740*/  FSEL R85, R71, -INF , !P4 ;  /* 0xff80000047557808 */ /* 0x000fe20006000000 */
[----:B------:R-:W-:Y:S01]  /*2750*/  LDSM.16.MT88.4 R120, [R221+0xb000] ;  /* 0x00b00000dd78783b */ /* 0x000fe20000004200 */
[----:B-1----:R-:W-:-:S02]  /*2760*/  FMNMX.FTZ R166, R31, R166, !PT ;  /* 0x000000a61fa67209 */ /* 0x002fc40007810000 */
[----:B------:R-:W-:Y:S02]  /*2770*/  FSEL R71, R18, -INF , !P2 ;  /* 0xff80000012477808 */ /* 0x000fe40005000000 */
[----:B--2---:R-:W-:Y:S01]  /*2780*/  FMNMX.FTZ R168, R32, R17, !PT ;  /* 0x0000001120a87209 */ /* 0x004fe20007810000 */
[----:B------:R-:W-:Y:S01]  /*2790*/  FMUL.FTZ R197, R166, UR4 ;  /* 0x00000004a6c57c20 */ /* 0x000fe20008410000 */
[----:B------:R-:W-:Y:S01]  /*27a0*/  FSEL R69, R19, -INF , !P1 ;  /* 0xff80000013457808 */ /* 0x000fe20004800000 */
[----:B------:R-:W-:Y:S01]  /*27b0*/  LDSM.16.MT88.4 R32, [R220+0xb000] ;  /* 0x00b00000dc20783b */ /* 0x000fe20000004200 */
[----:B---3--:R-:W-:Y:S01]  /*27c0*/  FMNMX.FTZ R16, R29, R16, !PT ;  /* 0x000000101d107209 */ /* 0x008fe20007810000 */
[C---:B------:R-:W-:Y:S01]  /*27d0*/  FMUL.FTZ R205, R168.reuse, UR4 ;  /* 0x00000004a8cd7c20 */ /* 0x040fe20008410000 */
[----:B------:R-:W-:Y:S01]  /*27e0*/  FSETP.NEU.FTZ.AND P0, PT, R168, -INF , PT ;  /* 0xff800000a800780b */ /* 0x000fe20003f1d000 */
[----:B------:R-:W-:Y:S01]  /*27f0*/  LDSM.16.MT88.4 R28, [R220+0xb400] ;  /* 0x00b40000dc1c783b */ /* 0x000fe20000004200 */
[----:B------:R-:W-:-:S02]  /*2800*/  FSEL R215, R55, -INF , !P6 ;  /* 0xff80000037d77808 */ /* 0x000fc40007000000 */
[----:B------:R-:W-:Y:S01]  /*2810*/  FSEL R205, R205, RZ, P0 ;  /* 0x000000ffcdcd7208 */ /* 0x000fe20000000000 */
[----:B------:R-:W1:Y:S01]  /*2820*/  SHFL.BFLY PT, R165, R16, 0x1, 0x1f ;  /* 0x0c201f0010a57f89 */ /* 0x000e6200000e0000 */
[----:B------:R-:W-:Y:S02]  /*2830*/  FSETP.NEU.FTZ.AND P0, PT, R166, -INF , PT ;  /* 0xff800000a600780b */ /* 0x000fe40003f1d000 */
[-C--:B------:R-:W-:Y:S01]  /*2840*/  ISETP.GE.AND P4, PT, R60, R241.reuse, PT ;  /* 0x000000f13c00720c */ /* 0x080fe20003f86270 */
[--C-:B------:R-:W-:Y:S01]  /*2850*/  FFMA.FTZ R62, R58, UR4, -R205.reuse ;  /* 0x000000043a3e7c23 */ /* 0x100fe200080108cd */
[----:B------:R-:W-:Y:S01]  /*2860*/  FSEL R197, R197, RZ, P0 ;  /* 0x000000ffc5c57208 */ /* 0x000fe20000000000 */
[--C-:B------:R-:W-:Y:S01]  /*2870*/  FFMA.FTZ R63, R84, UR4, -R205.reuse ;  /* 0x00000004543f7c23 */ /* 0x100fe200080108cd */
[-C--:B------:R-:W-:Y:S01]  /*2880*/  ISETP.GE.AND P0, PT, R27, R241.reuse, PT ;  /* 0x000000f11b00720c */ /* 0x080fe20003f06270 */
[----:B------:R-:W-:Y:S01]  /*2890*/  FFMA.FTZ R60, R72, UR4, -R205 ;  /* 0x00000004483c7c23 */ /* 0x000fe200080108cd */
[----:B------:R-:W-:Y:S01]  /*28a0*/  FSEL R213, R39, -INF , !P4 ;  /* 0xff80000027d57808 */ /* 0x000fe20006000000 */
[--C-:B------:R-:W-:Y:S01]  /*28b0*/  FFMA.FTZ R58, R80, UR4, -R197.reuse ;  /* 0x00000004503a7c23 */ /* 0x100fe200080108c5 */
[----:B------:R-:W-:Y:S01]  /*28c0*/  FSEL R65, R87, -INF , !P0 ;  /* 0xff80000057417808 */ /* 0x000fe20004000000 */
[--C-:B------:R-:W-:Y:S01]  /*28d0*/  FFMA.FTZ R52, R76, UR4, -R197.reuse ;  /* 0x000000044c347c23 */ /* 0x100fe200080108c5 */
[----:B------:R-:W-:Y:S01]  /*28e0*/  FSEL R87, R75, -INF , !P5 ;  /* 0xff8000004b577808 */ /* 0x000fe20006800000 */
[--C-:B------:R-:W-:Y:S01]  /*28f0*/  FFMA.FTZ R51, R24, UR4, -R197.reuse ;  /* 0x0000000418337c23 */ /* 0x100fe200080108c5 */
[-C--:B------:R-:W-:Y:S01]  /*2900*/  ISETP.GE.AND P5, PT, R13, R241.reuse, PT ;  /* 0x000000f10d00720c */ /* 0x080fe20003fa6270 */
[----:B------:R-:W-:Y:S01]  /*2910*/  FFMA.FTZ R26, R26, UR4, -R197 ;  /* 0x000000041a1a7c23 */ /* 0x000fe200080108c5 */
[-C--:B------:R-:W-:Y:S01]  /*2920*/  ISETP.GE.AND P0, PT, R81, R241.reuse, PT ;  /* 0x000000f15100720c */ /* 0x080fe20003f06270 */
[----:B------:R-:W-:Y:S01]  /*2930*/  MUFU.EX2 R58, R58 ;  /* 0x0000003a003a7308 */ /* 0x000fe20000000800 */
[----:B------:R-:W-:Y:S01]  /*2940*/  FSEL R131, R86, -INF , !P5 ;  /* 0xff80000056837808 */ /* 0x000fe20006800000 */
[----:B------:R-:W-:Y:S01]  /*2950*/  FFMA.FTZ R55, R6, UR4, -R205 ;  /* 0x0000000406377c23 */ /* 0x000fe200080108cd */
[----:B------:R-:W-:Y:S01]  /*2960*/  FSEL R207, R54, -INF , !P0 ;  /* 0xff80000036cf7808 */ /* 0x000fe20004000000 */
[----:B------:R-:W-:Y:S01]  /*2970*/  FFMA.FTZ R50, R14, UR4, -R197 ;  /* 0x000000040e327c23 */ /* 0x000fe200080108c5 */
[----:B------:R-:W-:Y:S01]  /*2980*/  ISETP.GE.AND P5, PT, R61, R241, PT ;  /* 0x000000f13d00720c */ /* 0x000fe20003fa6270 */
[----:B------:R-:W-:Y:S01]  /*2990*/  FFMA.FTZ R61, R64, UR4, -R205 ;  /* 0x00000004403d7c23 */ /* 0x000fe200080108cd */
[----:B-1----:R-:W-:Y:S01]  /*29a0*/  FMNMX.FTZ R165, R16, R165, !PT ;  /* 0x000000a510a57209 */ /* 0x002fe20007810000 */
[----:B------:R1:W2:Y:S01]  /*29b0*/  MUFU.EX2 R57, R26 ;  /* 0x0000001a00397308 */ /* 0x0002a20000000800 */
[----:B------:R-:W-:Y:S01]  /*29c0*/  FMNMX.FTZ R16, R131, R65, !PT ;  /* 0x0000004183107209 */ /* 0x000fe20007810000 */
[--C-:B------:R-:W-:Y:S01]  /*29d0*/  FFMA.FTZ R45, R12, UR4, -R197.reuse ;  /* 0x000000040c2d7c23 */ /* 0x100fe200080108c5 */
[C---:B------:R-:W-:Y:S01]  /*29e0*/  FSETP.NEU.FTZ.AND P3, PT, R165.reuse, -INF , PT ;  /* 0xff800000a500780b */ /* 0x040fe20003f7d000 */
[----:B------:R-:W-:Y:S01]  /*29f0*/  FMUL.FTZ R188, R165, UR4 ;  /* 0x00000004a5bc7c20 */ /* 0x000fe20008410000 */
[----:B------:R-:W-:Y:S01]  /*2a00*/  FMNMX.FTZ R16, R129, R16, !PT ;  /* 0x0000001081107209 */ /* 0x000fe20007810000 */
[--C-:B------:R-:W-:Y:S01]  /*2a10*/  FFMA.FTZ R44, R10, UR4, -R197.reuse ;  /* 0x000000040a2c7c23 */ /* 0x100fe200080108c5 */
[----:B------:R-:W-:Y:S01]  /*2a20*/  FSEL R209, R38, -INF , !P5 ;  /* 0xff80000026d17808 */ /* 0x000fe20006800000 */
[----:B------:R-:W-:Y:S01]  /*2a30*/  MUFU.EX2 R52, R52 ;  /* 0x0000003400347308 */ /* 0x000fe20000000800 */
[----:B------:R-:W-:Y:S01]  /*2a40*/  FMNMX.FTZ R16, R87, R16, !PT ;  /* 0x0000001057107209 */ /* 0x000fe20007810000 */
[----:B------:R-:W-:Y:S01]  /*2a50*/  FFMA.FTZ R43, R8, UR4, -R197 ;  /* 0x00000004082b7c23 */ /* 0x000fe200080108c5 */
[----:B------:R-:W-:Y:S01]  /*2a60*/  FSEL R188, R188, RZ, P3 ;  /* 0x000000ffbcbc7208 */ /* 0x000fe20001800000 */
[--C-:B------:R-:W-:Y:S01]  /*2a70*/  FFMA.FTZ R54, R66, UR4, -R205.reuse ;  /* 0x0000000442367c23 */ /* 0x100fe200080108cd */
[----:B------:R-:W-:Y:S01]  /*2a80*/  FMNMX.FTZ R16, R67, R16, !PT ;  /* 0x0000001043107209 */ /* 0x000fe20007810000 */
[--C-:B------:R-:W-:Y:S01]  /*2a90*/  FFMA.FTZ R49, R68, UR4, -R205.reuse ;  /* 0x0000000444317c23 */ /* 0x100fe200080108cd */
[-C--:B------:R-:W-:Y:S01]  /*2aa0*/  ISETP.GE.AND P3, PT, R56, R241.reuse, PT ;  /* 0x000000f13800720c */ /* 0x080fe20003f66270 */
[--C-:B------:R-:W-:Y:S01]  /*2ab0*/  FFMA.FTZ R53, R11, UR4, -R188.reuse ;  /* 0x000000040b357c23 */ /* 0x100fe200080108bc */
[----:B------:R-:W-:Y:S01]  /*2ac0*/  FMNMX.FTZ R0, R85, R16, !PT ;  /* 0x0000001055007209 */ /* 0x000fe20007810000 */
[--C-:B------:R-:W-:Y:S01]  /*2ad0*/  FFMA.FTZ R48, R79, UR4, -R188.reuse ;  /* 0x000000044f307c23 */ /* 0x100fe200080108bc */
[-C--:B------:R-:W-:Y:S01]  /*2ae0*/  ISETP.GE.AND P2, PT, R59, R241.reuse, PT ;  /* 0x000000f13b00720c */ /* 0x080fe20003f46270 */
[--C-:B------:R-:W-:Y:S01]  /*2af0*/  FFMA.FTZ R59, R83, UR4, -R188.reuse ;  /* 0x00000004533b7c23 */ /* 0x100fe200080108bc */
[----:B------:R-:W-:Y:S01]  /*2b00*/  FMNMX.FTZ R0, R71, R0, !PT ;  /* 0x0000000047007209 */ /* 0x000fe20007810000 */
[----:B------:R-:W-:Y:S01]  /*2b10*/  LDSM.16.MT88.4 R80, [R220+0x9000] ;  /* 0x00900000dc50783b */ /* 0x000fe20000004200 */
[----:B------:R-:W-:Y:S01]  /*2b20*/  FSEL R211, R118, -INF , !P3 ;  /* 0xff80000076d37808 */ /* 0x000fe20005800000 */
[--C-:B------:R-:W-:Y:S01]  /*2b30*/  FFMA.FTZ R21, R21, UR4, -R188.reuse ;  /* 0x0000000415157c23 */ /* 0x100fe200080108bc */
[----:B------:R-:W-:Y:S01]  /*2b40*/  FMNMX.FTZ R0, R69, R0, !PT ;  /* 0x0000000045007209 */ /* 0x000fe20007810000 */
[----:B------:R-:W3:Y:S01]  /*2b50*/  MUFU.EX2 R51, R51 ;  /* 0x0000003300337308 */ /* 0x000ee20000000800 */
[-C--:B------:R-:W-:Y:S01]  /*2b60*/  ISETP.GE.AND P1, PT, R22, R241.reuse, PT ;  /* 0x000000f11600720c */ /* 0x080fe20003f26270 */
[--C-:B------:R-:W-:Y:S01]  /*2b70*/  FFMA.FTZ R47, R9, UR4, -R188.reuse ;  /* 0x00000004092f7c23 */ /* 0x100fe200080108bc */
[----:B------:R-:W-:Y:S01]  /*2b80*/  FMNMX.FTZ R0, R207, R0, !PT ;  /* 0x00000000cf007209 */ /* 0x000fe20007810000 */
[----:B-1----:R-:W-:Y:S01]  /*2b90*/  LDSM.16.MT88.4 R24, [R221+0x9400] ;  /* 0x00940000dd18783b */ /* 0x002fe20000004200 */
[----:B------:R-:W-:Y:S01]  /*2ba0*/  FSEL R185, R119, -INF , !P2 ;  /* 0xff80000077b97808 */ /* 0x000fe20005000000 */
[--C-:B------:R-:W-:Y:S01]  /*2bb0*/  FFMA.FTZ R42, R7, UR4, -R188.reuse ;  /* 0x00000004072a7c23 */ /* 0x100fe200080108bc */
[----:B------:R-:W-:Y:S01]  /*2bc0*/  FMNMX.FTZ R0, R215, R0, !PT ;  /* 0x00000000d7007209 */ /* 0x000fe20007810000 */
[----:B------:R1:W-:Y:S01]  /*2bd0*/  MUFU.EX2 R56, R21 ;  /* 0x0000001500387308 */ /* 0x0003e20000000800 */
[----:B------:R-:W-:Y:S01]  /*2be0*/  ISETP.GE.AND P0, PT, R15, R241, PT ;  /* 0x000000f10f00720c */ /* 0x000fe20003f06270 */
[----:B------:R-:W-:Y:S01]  /*2bf0*/  LDSM.16.MT88.4 R16, [R221+0xa400] ;  /* 0x00a40000dd10783b */ /* 0x000fe20000004200 */
[----:B------:R-:W-:Y:S01]  /*2c00*/  FMNMX.FTZ R0, R209, R0, !PT ;  /* 0x00000000d1007209 */ /* 0x000fe20007810000 */
[--C-:B------:R-:W-:Y:S01]  /*2c10*/  FFMA.FTZ R3, R3, UR4, -R188.reuse ;  /* 0x0000000403037c23 */ /* 0x100fe200080108bc */
[----:B------:R-:W-:Y:S01]  /*2c20*/  FSEL R181, R114, -INF , !P1 ;  /* 0xff80000072b57808 */ /* 0x000fe20004800000 */
[----:B------:R-:W-:Y:S01]  /*2c30*/  LDSM.16.MT88.4 R12, [R220+0xa400] ;  /* 0x00a40000dc0c783b */ /* 0x000fe20000004200 */
[----:B------:R-:W-:Y:S01]  /*2c40*/  FMNMX.FTZ R0, R213, R0, !PT ;  /* 0x00000000d5007209 */ /* 0x000fe20007810000 */
[----:B------:R-:W4:Y:S01]  /*2c50*/  MUFU.EX2 R59, R59 ;  /* 0x0000003b003b7308 */ /* 0x000f220000000800 */
[----:B------:R-:W-:Y:S01]  /*2c60*/  FSEL R178, R115, -INF , !P0 ;  /* 0xff80000073b27808 */ /* 0x000fe20004000000 */
[----:B------:R-:W-:Y:S01]  /*2c70*/  LDSM.16.MT88.4 R8, [R221+0xb400] ;  /* 0x00b40000dd08783b */ /* 0x000fe20000004200 */
[----:B------:R-:W-:Y:S01]  /*2c80*/  FMNMX.FTZ R0, R211, R0, !PT ;  /* 0x00000000d3007209 */ /* 0x000fe20007810000 */
[----:B------:R-:W-:Y:S01]  /*2c90*/  FFMA.FTZ R46, R4, UR4, -R205 ;  /* 0x00000004042e7c23 */ /* 0x000fe200080108cd */
[----:B--2---:R-:W-:Y:S01]  /*2ca0*/  F2FP.BF16.F32.PACK_AB R132, R57, R58 ;  /* 0x0000003a3984723e */ /* 0x004fe200000010ff */
[--C-:B------:R-:W-:Y:S01]  /*2cb0*/  FFMA.FTZ R179, R186, UR4, -R197.reuse ;  /* 0x00000004bab37c23 */ /* 0x100fe200080108c5 */
[----:B------:R-:W-:Y:S01]  /*2cc0*/  FMNMX.FTZ R0, R185, R0, !PT ;  /* 0x00000000b9007209 */ /* 0x000fe20007810000 */
[----:B------:R-:W-:Y:S01]  /*2cd0*/  MUFU.EX2 R53, R53 ;  /* 0x0000003500357308 */ /* 0x000fe20000000800 */
[----:B-1----:R-:W-:Y:S01]  /*2ce0*/  LDSM.16.MT88.4 R20, [R220+0x9400] ;  /* 0x00940000dc14783b */ /* 0x002fe20000004200 */
[----:B---3--:R-:W-:Y:S01]  /*2cf0*/  F2FP.BF16.F32.PACK_AB R134, R51, R52 ;  /* 0x000000343386723e */ /* 0x008fe200000010ff */
[----:B------:R-:W-:Y:S01]  /*2d00*/  FFMA.FTZ R177, R190, UR4, -R197 ;  /* 0x00000004beb17c23 */ /* 0x000fe200080108c5 */
[----:B------:R-:W-:Y:S01]  /*2d10*/  FMNMX.FTZ R167, R181, R0, !PT ;  /* 0x00000000b5a77209 */ /* 0x000fe20007810000 */
[--C-:B------:R-:W-:Y:S01]  /*2d20*/  FFMA.FTZ R186, R199, UR4, -R188.reuse ;  /* 0x00000004c7ba7c23 */ /* 0x100fe200080108bc */
[--C-:B------:R-:W-:Y:S01]  /*2d30*/  FFMA.FTZ R190, R195, UR4, -R188.reuse ;  /* 0x00000004c3be7c23 */ /* 0x100fe200080108bc */
[--C-:B------:R-:W-:Y:S01]  /*2d40*/  FFMA.FTZ R199, R202, UR4, -R205.reuse ;  /* 0x00000004cac77c23 */ /* 0x100fe200080108cd */
[----:B------:R-:W-:Y:S01]  /*2d50*/  FMNMX.FTZ R167, R178, R167, !PT ;  /* 0x000000a7b2a77209 */ /* 0x000fe20007810000 */
[----:B------:R-:W1:Y:S01]  /*2d60*/  MUFU.EX2 R48, R48 ;  /* 0x0000003000307308 */ /* 0x000e620000000800 */
[----:B----4-:R-:W-:Y:S01]  /*2d70*/  F2FP.BF16.F32.PACK_AB R133, R59, R56 ;  /* 0x000000383b85723e */ /* 0x010fe200000010ff */
[--C-:B------:R-:W-:Y:S01]  /*2d80*/  FFMA.FTZ R195, R37, UR4, -R188.reuse ;  /* 0x0000000425c37c23 */ /* 0x100fe200080108bc */
[--C-:B------:R-:W-:Y:S01]  /*2d90*/  FFMA.FTZ R202, R36, UR4, -R205.reuse ;  /* 0x0000000424ca7c23 */ /* 0x100fe200080108cd */
[----:B------:R-:W2:Y:S01]  /*2da0*/  SHFL.BFLY PT, R0, R167, 0x2, 0x1f ;  /* 0x0c401f00a7007f89 */ /* 0x000ea200000e0000 */
[--C-:B------:R-:W-:Y:S01]  /*2db0*/  FFMA.FTZ R201, R210, UR4, -R205.reuse ;  /* 0x00000004d2c97c23 */ /* 0x100fe200080108cd */
[--C-:B------:R-:W-:Y:S01]  /*2dc0*/  FFMA.FTZ R203, R208, UR4, -R205.reuse ;  /* 0x00000004d0cb7c23 */ /* 0x100fe200080108cd */
[----:B------:R-:W-:Y:S01]  /*2dd0*/  FFMA.FTZ R176, R176, UR4, -R205 ;  /* 0x00000004b0b07c23 */ /* 0x000fe200080108cd */
[----:B------:R-:W-:Y:S01]  /*2de0*/  MUFU.EX2 R63, R63 ;  /* 0x0000003f003f7308 */ /* 0x000fe20000000800 */
[--C-:B------:R-:W-:Y:S01]  /*2df0*/  FFMA.FTZ R180, R180, UR4, -R197.reuse ;  /* 0x00000004b4b47c23 */ /* 0x100fe200080108c5 */
[----:B------:R-:W-:Y:S01]  /*2e00*/  FFMA.FTZ R184, R184, UR4, -R197 ;  /* 0x00000004b8b87c23 */ /* 0x000fe200080108c5 */
[--C-:B------:R-:W-:Y:S01]  /*2e10*/  FFMA.FTZ R189, R189, UR4, -R188.reuse ;  /* 0x00000004bdbd7c23 */ /* 0x100fe200080108bc */
[----:B------:R-:W-:Y:S01]  /*2e20*/  FADD.FTZ R57, R58, R57 ;  /* 0x000000393a397221 */ /* 0x000fe20000010000 */
[----:B------:R-:W-:Y:S01]  /*2e30*/  FADD.FTZ R56, R56, R59 ;  /* 0x0000003b38387221 */ /* 0x000fe20000010000 */
[----:B------:R-:W-:Y:S01]  /*2e40*/  FFMA.FTZ R245, R192, UR4, -R197 ;  /* 0x00000004c0f57c23 */ /* 0x000fe200080108c5 */
[----:B------:R-:W-:Y:S01]  /*2e50*/  FFMA.FTZ R192, R193, UR4, -R188 ;  /* 0x00000004c1c07c23 */ /* 0x000fe200080108bc */
[----:B------:R-:W3:Y:S01]  /*2e60*/  MUFU.EX2 R62, R62 ;  /* 0x0000003e003e7308 */ /* 0x000ee20000000800 */
[----:B-1----:R-:W-:Y:S01]  /*2e70*/  F2FP.BF16.F32.PACK_AB R135, R48, R53 ;  /* 0x000000353087723e */ /* 0x002fe200000010ff */
[----:B------:R-:W-:Y:S01]  /*2e80*/  FADD.FTZ R52, R52, R57 ;  /* 0x0000003934347221 */ /* 0x000fe20000010000 */
[----:B------:R-:W-:Y:S01]  /*2e90*/  FADD.FTZ R53, R53, R56 ;  /* 0x0000003835357221 */ /* 0x000fe20000010000 */
[--C-:B------:R-:W-:Y:S01]  /*2ea0*/  FFMA.FTZ R191, R191, UR4, -R188.reuse ;  /* 0x00000004bfbf7c23 */ /* 0x100fe200080108bc */
[----:B------:R-:W-:Y:S01]  /*2eb0*/  FFMA.FTZ R187, R187, UR4, -R188 ;  /* 0x00000004bbbb7c23 */ /* 0x000fe200080108bc */
[----:B------:R-:W-:Y:S01]  /*2ec0*/  FADD.FTZ R51, R51, R52 ;  /* 0x0000003433337221 */ /* 0x000fe20000010000 */
[----:B------:R-:W-:Y:S01]  /*2ed0*/  FADD.FTZ R48, R48, R53 ;  /* 0x0000003530307221 */ /* 0x000fe20000010000 */
[----:B------:R-:W-:Y:S01]  /*2ee0*/  MUFU.EX2 R60, R60 ;  /* 0x0000003c003c7308 */ /* 0x000fe20000000800 */
[C---:B------:R-:W-:Y:S01]  /*2ef0*/  HMMA.16816.F32.BF16 R156, R132.reuse, R148, RZ ;  /* 0x00000094849c723c */ /* 0x040fe200000418ff */
[--C-:B------:R-:W-:Y:S01]  /*2f00*/  FFMA.FTZ R204, R204, UR4, -R205.reuse ;  /* 0x00000004cccc7c23 */ /* 0x100fe200080108cd */
[--C-:B------:R-:W-:Y:S01]  /*2f10*/  FFMA.FTZ R206, R206, UR4, -R205.reuse ;  /* 0x00000004cece7c23 */ /* 0x100fe200080108cd */
[----:B--2---:R-:W-:Y:S01]  /*2f20*/  FMNMX.FTZ R167, R167, R0, !PT ;  /* 0x00000000a7a77209 */ /* 0x004fe20007810000 */
[----:B------:R-:W-:Y:S01]  /*2f30*/  FFMA.FTZ R0, R5, UR4, -R188 ;  /* 0x0000000405007c23 */ /* 0x000fe200080108bc */
[----:B------:R-:W-:Y:S01]  /*2f40*/  FFMA.FTZ R247, R200, UR4, -R205 ;  /* 0x00000004c8f77c23 */ /* 0x000fe200080108cd */
[C---:B------:R-:W-:Y:S01]  /*2f50*/  HMMA.16816.F32.BF16 R72, R132.reuse, R80, RZ ;  /* 0x000000508448723c */ /* 0x040fe200000418ff */
[----:B------:R-:W1:Y:S01]  /*2f60*/  MUFU.EX2 R55, R55 ;  /* 0x0000003700377308 */ /* 0x000e620000000800 */
[----:B------:R-:W2:Y:S01]  /*2f70*/  SHFL.BFLY PT, R38, R167, 0x1, 0x1f ;  /* 0x0c201f00a7267f89 */ /* 0x000ea200000e0000 */
[----:B---3--:R-:W-:Y:S01]  /*2f80*/  F2FP.BF16.F32.PACK_AB R128, R62, R63 ;  /* 0x0000003f3e80723e */ /* 0x008fe200000010ff */
[----:B------:R-:W-:Y:S01]  /*2f90*/  FADD.FTZ R63, R63, R62 ;  /* 0x0000003e3f3f7221 */ /* 0x000fe20000010000 */
[----:B------:R-:W-:Y:S01]  /*2fa0*/  FFMA.FTZ R188, R183, UR4, -R188 ;  /* 0x00000004b7bc7c23 */ /* 0x000fe200080108bc */
[----:B------:R-:W-:Y:S01]  /*2fb0*/  HMMA.16816.F32.BF16 R88, R132, R96, RZ ;  /* 0x000000608458723c */ /* 0x000fe200000418ff */
[--C-:B------:R-:W-:Y:S01]  /*2fc0*/  FFMA.FTZ R198, R198, UR4, -R197.reuse ;  /* 0x00000004c6c67c23 */ /* 0x100fe200080108c5 */
[--C-:B------:R-:W-:Y:S01]  /*2fd0*/  FFMA.FTZ R205, R196, UR4, -R197.reuse ;  /* 0x00000004c4cd7c23 */ /* 0x100fe200080108c5 */
[----:B------:R-:W-:Y:S01]  /*2fe0*/  MUFU.EX2 R50, R50 ;  /* 0x0000003200327308 */ /* 0x000fe20000000800 */
[----:B------:R-:W-:-:S02]  /*2ff0*/  FFMA.FTZ R194, R194, UR4, -R197 ;  /* 0x00000004c2c27c23 */ /* 0x000fc400080108c5 */
[C---:B------:R-:W-:Y:S05]  /*3000*/  HMMA.16816.F32.BF16 R100, R132.reuse, R108, RZ ;  /* 0x0000006c8464723c */ /* 0x040fea00000418ff */
[----:B------:R-:W3:Y:S01]  /*3010*/  MUFU.EX2 R45, R45 ;  /* 0x0000002d002d7308 */ /* 0x000ee20000000800 */
[----:B------:R-:W-:Y:S01]  /*3020*/  HMMA.16816.F32.BF16 R112, R132, R120, RZ ;  /* 0x000000788470723c */ /* 0x000fe200000418ff */
[----:B-1----:R-:W-:Y:S01]  /*3030*/  F2FP.BF16.F32.PACK_AB R130, R55, R60 ;  /* 0x0000003c3782723e */ /* 0x002fe200000010ff */
[----:B------:R-:W-:-:S04]  /*3040*/  FADD.FTZ R60, R60, R63 ;  /* 0x0000003f3c3c7221 */ /* 0x000fc80000010000 */
[C---:B------:R-:W-:Y:S01]  /*3050*/  HMMA.16816.F32.BF16 R124, R132.reuse, R32, RZ ;  /* 0x00000020847c723c */ /* 0x040fe200000418ff */
[----:B------:R-:W-:Y:S01]  /*3060*/  MUFU.EX2 R44, R44 ;  /* 0x0000002c002c7308 */ /* 0x000fe20000000800 */
[----:B--2---:R-:W-:Y:S01]  /*3070*/  FMNMX.FTZ R167, R167, R38, !PT ;  /* 0x00000026a7a77209 */ /* 0x004fe20007810000 */
[----:B------:R-:W-:Y:S01]  /*3080*/  FADD.FTZ R60, R55, R60 ;  /* 0x0000003c373c7221 */ /* 0x000fe20000010000 */
[----:B------:R-:W-:Y:S02]  /*3090*/  LDSM.16.MT88.4 R36, [R220+0xb800] ;  /* 0x00b80000dc24783b */ /* 0x000fe40000004200 */
[C---:B------:R-:W-:Y:S01]  /*30a0*/  FSETP.NEU.FTZ.AND P0, PT, R167.reuse, -INF , PT ;  /* 0xff800000a700780b */ /* 0x040fe20003f1d000 */
[----:B------:R-:W-:Y:S01]  /*30b0*/  FMUL.FTZ R182, R167, UR4 ;  /* 0x00000004a7b67c20 */ /* 0x000fe20008410000 */
[----:B------:R-:W-:Y:S01]  /*30c0*/  HMMA.16816.F32.BF16 R152, R132, R150, RZ ;  /* 0x000000968498723c */ /* 0x000fe200000418ff */
[----:B------:R-:W1:Y:S01]  /*30d0*/  MUFU.EX2 R43, R43 ;  /* 0x0000002b002b7308 */ /* 0x000e620000000800 */
[----:B---3--:R-:W-:Y:S01]  /*30e0*/  F2FP.BF16.F32.PACK_AB R4, R45, R50 ;  /* 0x000000322d04723e */ /* 0x008fe200000010ff */
[----:B------:R-:W-:Y:S01]  /*30f0*/  FADD.FTZ R50, R50, R51 ;  /* 0x0000003332327221 */ /* 0x000fe20000010000 */
[----:B------:R-:W-:-:S02]  /*3100*/  FSEL R182, R182, RZ, P0 ;  /* 0x000000ffb6b67208 */ /* 0x000fc40000000000 */
[C---:B------:R-:W-:Y:S01]  /*3110*/  HMMA.16816.F32.BF16 R76, R132.reuse, R82, RZ ;  /* 0x00000052844c723c */ /* 0x040fe200000418ff */
[----:B------:R-:W-:Y:S01]  /*3120*/  FADD.FTZ R45, R45, R50 ;  /* 0x000000322d2d7221 */ /* 0x000fe20000010000 */
[----:B------:R-:W-:Y:S01]  /*3130*/  ISETP.GE.AND P0, PT, R2, 0x2, PT ;  /* 0x000000020200780c */ /* 0x000fe20003f06270 */
[--C-:B------:R-:W-:Y:S01]  /*3140*/  FFMA.FTZ R64, R131, UR4, -R182.reuse ;  /* 0x0000000483407c23 */ /* 0x100fe200080108b6 */
[--C-:B------:R-:W-:Y:S01]  /*3150*/  FFMA.FTZ R65, R65, UR4, -R182.reuse ;  /* 0x0000000441417c23 */ /* 0x100fe200080108b6 */
[--C-:B------:R-:W-:Y:S01]  /*3160*/  FFMA.FTZ R173, R129, UR4, -R182.reuse ;  /* 0x0000000481ad7c23 */ /* 0x100fe200080108b6 */
[--C-:B------:R-:W-:Y:S01]  /*3170*/  FFMA.FTZ R172, R87, UR4, -R182.reuse ;  /* 0x0000000457ac7c23 */ /* 0x100fe200080108b6 */
[C---:B------:R-:W-:Y:S01]  /*3180*/  HMMA.16816.F32.BF16 R92, R132.reuse, R98, RZ ;  /* 0x00000062845c723c */ /* 0x040fe200000418ff */
[----:B------:R-:W-:Y:S01]  /*3190*/  MUFU.EX2 R47, R47 ;  /* 0x0000002f002f7308 */ /* 0x000fe20000000800 */
[--C-:B------:R-:W-:Y:S01]  /*31a0*/  FFMA.FTZ R67, R67, UR4, -R182.reuse ;  /* 0x0000000443437c23 */ /* 0x100fe200080108b6 */
[--C-:B------:R-:W-:Y:S01]  /*31b0*/  FFMA.FTZ R66, R85, UR4, -R182.reuse ;  /* 0x0000000455427c23 */ /* 0x100fe200080108b6 */
[--C-:B------:R-:W-:Y:S01]  /*31c0*/  FFMA.FTZ R174, R71, UR4, -R182.reuse ;  /* 0x0000000447ae7c23 */ /* 0x100fe200080108b6 */
[--C-:B------:R-:W-:Y:S01]  /*31d0*/  FFMA.FTZ R175, R69, UR4, -R182.reuse ;  /* 0x0000000445af7c23 */ /* 0x100fe200080108b6 */
[C---:B------:R-:W-:Y:S01]  /*31e0*/  HMMA.16816.F32.BF16 R104, R132.reuse, R110, RZ ;  /* 0x0000006e8468723c */ /* 0x040fe200000418ff */
[----:B-1----:R-:W-:Y:S01]  /*31f0*/  F2FP.BF16.F32.PACK_AB R6, R43, R44 ;  /* 0x0000002c2b06723e */ /* 0x002fe200000010ff */
[--C-:B------:R-:W-:Y:S01]  /*3200*/  FFMA.FTZ R207, R207, UR4, -R182.reuse ;  /* 0x00000004cfcf7c23 */ /* 0x100fe200080108b6 */
[----:B------:R-:W-:Y:S01]  /*3210*/  MUFU.EX2 R64, R64 ;  /* 0x0000004000407308 */ /* 0x000fe20000000800 */
[--C-:B------:R-:W-:Y:S01]  /*3220*/  FFMA.FTZ R208, R215, UR4, -R182.reuse ;  /* 0x00000004d7d07c23 */ /* 0x100fe200080108b6 */
[--C-:B------:R-:W-:Y:S01]  /*3230*/  FFMA.FTZ R209, R209, UR4, -R182.reuse ;  /* 0x00000004d1d17c23 */ /* 0x100fe200080108b6 */
[C---:B------:R-:W-:Y:S01]  /*3240*/  HMMA.16816.F32.BF16 R116, R132.reuse, R122, RZ ;  /* 0x0000007a8474723c */ /* 0x040fe200000418ff */
[--C-:B------:R-:W-:Y:S01]  /*3250*/  FFMA.FTZ R210, R213, UR4, -R182.reuse ;  /* 0x00000004d5d27c23 */ /* 0x100fe200080108b6 */
[--C-:B------:R-:W-:Y:S01]  /*3260*/  FFMA.FTZ R200, R211, UR4, -R182.reuse ;  /* 0x00000004d3c87c23 */ /* 0x100fe200080108b6 */
[--C-:B------:R-:W-:Y:S01]  /*3270*/  FFMA.FTZ R183, R185, UR4, -R182.reuse ;  /* 0x00000004b9b77c23 */ /* 0x100fe200080108b6 */
[----:B------:R-:W-:Y:S01]  /*3280*/  FADD.FTZ R44, R44, R45 ;  /* 0x0000002d2c2c7221 */ /* 0x000fe20000010000 */
[----:B------:R-:W1:Y:S01]  /*3290*/  MUFU.EX2 R65, R65 ;  /* 0x0000004100417308 */ /* 0x000e620000000800 */
[----:B------:R-:W-:Y:S01]  /*32a0*/  HMMA.16816.F32.BF16 R132, R132, R34, RZ ;  /* 0x000000228484723c */ /* 0x000fe200000418ff */
[----:B------:R-:W-:Y:S01]  /*32b0*/  FFMA.FTZ R181, R181, UR4, -R182 ;  /* 0x00000004b5b57c23 */ /* 0x000fe200080108b6 */
[----:B------:R-:W-:-:S05]  /*32c0*/  FADD.FTZ R44, R43, R44 ;  /* 0x0000002c2b2c7221 */ /* 0x000fca0000010000 */
[----:B------:R-:W-:Y:S08]  /*32d0*/  MUFU.EX2 R173, R173 ;  /* 0x000000ad00ad7308 */ /* 0x000ff00000000800 */
[----:B------:R-:W2:Y:S01]  /*32e0*/  MUFU.EX2 R172, R172 ;  /* 0x000000ac00ac7308 */ /* 0x000ea20000000800 */
[----:B-1----:R-:W-:Y:S01]  /*32f0*/  F2FP.BF16.F32.PACK_AB R129, R65, R64 ;  /* 0x000000404181723e */ /* 0x002fe200000010ff */
[----:B------:R-:W-:-:S06]  /*3300*/  FADD.FTZ R64, R64, R65 ;  /* 0x0000004140407221 */ /* 0x000fcc0000010000 */
[----:B------:R-:W1:Y:S08]  /*3310*/  MUFU.EX2 R42, R42 ;  /* 0x0000002a002a7308 */ /* 0x000e700000000800 */
[----:B------:R-:W-:Y:S01]  /*3320*/  MUFU.EX2 R3, R3 ;  /* 0x0000000300037308 */ /* 0x000fe20000000800 */
[----:B--2---:R-:W-:Y:S01]  /*3330*/  F2FP.BF16.F32.PACK_AB R131, R172, R173 ;  /* 0x000000adac83723e */ /* 0x004fe200000010ff */
[----:B------:R-:W-:-:S04]  /*3340*/  FADD.FTZ R173, R173, R64 ;  /* 0x00000040adad7221 */ /* 0x000fc80000010000 */
[----:B------:R-:W-:Y:S02]  /*3350*/  FADD.FTZ R172, R172, R173 ;  /* 0x000000adacac7221 */ /* 0x000fe40000010000 */
[----:B------:R-:W2:Y:S01]  /*3360*/  MUFU.EX2 R0, R0 ;  /* 0x0000000000007308 */ /* 0x000ea20000000800 */
[----:B------:R-:W-:Y:S01]  /*3370*/  HMMA.16816.F32.BF16 R160, R128, R148, RZ ;  /* 0x0000009480a0723c */ /* 0x000fe200000418ff */
[----:B-1----:R-:W-:Y:S01]  /*3380*/  F2FP.BF16.F32.PACK_AB R5, R42, R47 ;  /* 0x0000002f2a05723e */ /* 0x002fe200000010ff */
[----:B------:R-:W-:-:S04]  /*3390*/  FADD.FTZ R47, R47, R48 ;  /* 0x000000302f2f7221 */ /* 0x000fc80000010000 */
[----:B------:R-:W-:Y:S01]  /*33a0*/  HMMA.16816.F32.BF16 R68, R128, R80, RZ ;  /* 0x000000508044723c */ /* 0x000fe200000418ff */
[----:B------:R-:W-:Y:S01]  /*33b0*/  MUFU.EX2 R49, R49 ;  /* 0x0000003100317308 */ /* 0x000fe20000000800 */
[----:B------:R-:W-:-:S04]  /*33c0*/  FADD.FTZ R42, R42, R47 ;  /* 0x0000002f2a2a7221 */ /* 0x000fc80000010000 */
[C---:B------:R-:W-:Y:S03]  /*33d0*/  HMMA.16816.F32.BF16 R84, R128.reuse, R96, RZ ;  /* 0x000000608054723c */ /* 0x040fe600000418ff */
[----:B------:R-:W1:Y:S01]  /*33e0*/  MUFU.EX2 R46, R46 ;  /* 0x0000002e002e7308 */ /* 0x000e620000000800 */
[C---:B--2---:R-:W-:Y:S01]  /*33f0*/  F2FP.BF16.F32.PACK_AB R7, R0.reuse, R3 ;  /* 0x000000030007723e */ /* 0x044fe200000010ff */
[----:B------:R-:W-:Y:S01]  /*3400*/  FADD.FTZ R3, R3, R42 ;  /* 0x0000002a03037221 */ /* 0x000fe20000010000 */
[C---:B------:R-:W-:Y:S03]  /*3410*/  HMMA.16816.F32.BF16 R144, R128.reuse, R108, RZ ;  /* 0x0000006c8090723c */ /* 0x040fe600000418ff */
[----:B------:R-:W-:Y:S01]  /*3420*/  FADD.FTZ R3, R0, R3 ;  /* 0x0000000300037221 */ /* 0x000fe20000010000 */
[----:B------:R-:W-:Y:S01]  /*3430*/  IMAD.SHL.U32 R0, R40, 0x20, RZ ;  /* 0x0000002028007824 */ /* 0x000fe200078e00ff */
[----:B------:R-:W-:Y:S01]  /*3440*/  MUFU.EX2 R54, R54 ;  /* 0x0000003600367308 */ /* 0x000fe20000000800 */
[C---:B------:R-:W-:Y:S06]  /*3450*/  HMMA.16816.F32.BF16 R140, R128.reuse, R120, RZ ;  /* 0x00000078808c723c */ /* 0x040fec00000418ff */
[C---:B------:R-:W-:Y:S01]  /*3460*/  HMMA.16816.F32.BF16 R148, R128.reuse, R150, RZ ;  /* 0x000000968094723c */ /* 0x040fe200000418ff */
[----:B------:R-:W-:Y:S05]  /*3470*/  MUFU.EX2 R61, R61 ;  /* 0x0000003d003d7308 */ /* 0x000fea0000000800 */
[C---:B------:R-:W-:Y:S03]  /*3480*/  HMMA.16816.F32.BF16 R80, R128.reuse, R82, RZ ;  /* 0x000000528050723c */ /* 0x040fe600000418ff */
[----:B------:R-:W-:Y:S03]  /*3490*/  MUFU.EX2 R67, R67 ;  /* 0x0000004300437308 */ /* 0x000fe60000000800 */
[C---:B------:R-:W-:Y:S05]  /*34a0*/  HMMA.16816.F32.BF16 R96, R128.reuse, R98, RZ ;  /* 0x000000628060723c */ /* 0x040fea00000418ff */
[----:B------:R-:W2:Y:S01]  /*34b0*/  MUFU.EX2 R66, R66 ;  /* 0x0000004200427308 */ /* 0x000ea20000000800 */
[C---:B------:R-:W-:Y:S06]  /*34c0*/  HMMA.16816.F32.BF16 R108, R128.reuse, R110, RZ ;  /* 0x0000006e806c723c */ /* 0x040fec00000418ff */
[----:B------:R-:W-:Y:S01]  /*34d0*/  HMMA.16816.F32.BF16 R120, R128, R122, RZ ;  /* 0x0000007a8078723c */ /* 0x000fe200000418ff */
[----:B------:R-:W-:Y:S05]  /*34e0*/  MUFU.EX2 R174, R174 ;  /* 0x000000ae00ae7308 */ /* 0x000fea0000000800 */
[C---:B------:R-:W-:Y:S03]  /*34f0*/  HMMA.16816.F32.BF16 R156, R4.reuse, R24, R156 ;  /* 0x00000018049c723c */ /* 0x040fe6000004189c */
[----:B------:R-:W3:Y:S03]  /*3500*/  MUFU.EX2 R175, R175 ;  /* 0x000000af00af7308 */ /* 0x000ee60000000800 */
[C---:B------:R-:W-:Y:S05]  /*3510*/  HMMA.16816.F32.BF16 R72, R4.reuse, R20, R72 ;  /* 0x000000140448723c */ /* 0x040fea0000041848 */
[----:B------:R-:W-:Y:S01]  /*3520*/  MUFU.EX2 R176, R176 ;  /* 0x000000b000b07308 */ /* 0x000fe20000000800 */
[C---:B------:R-:W-:Y:S06]  /*3530*/  HMMA.16816.F32.BF16 R88, R4.reuse, R16, R88 ;  /* 0x000000100458723c */ /* 0x040fec0000041858 */
[C---:B------:R-:W-:Y:S01]  /*3540*/  HMMA.16816.F32.BF16 R100, R4.reuse, R12, R100 ;  /* 0x0000000c0464723c */ /* 0x040fe20000041864 */
[----:B------:R-:W-:Y:S05]  /*3550*/  MUFU.EX2 R177, R177 ;  /* 0x000000b100b17308 */ /* 0x000fea0000000800 */
[C---:B------:R-:W-:Y:S03]  /*3560*/  HMMA.16816.F32.BF16 R112, R4.reuse, R8, R112 ;  /* 0x000000080470723c */ /* 0x040fe60000041870 */
[----:B------:R-:W4:Y:S03]  /*3570*/  MUFU.EX2 R180, R180 ;  /* 0x000000b400b47308 */ /* 0x000f260000000800 */
[C---:B------:R-:W-:Y:S05]  /*3580*/  HMMA.16816.F32.BF16 R124, R4.reuse, R28, R124 ;  /* 0x0000001c047c723c */ /* 0x040fea000004187c */
[----:B------:R-:W-:Y:S01]  /*3590*/  MUFU.EX2 R179, R179 ;  /* 0x000000b300b37308 */ /* 0x000fe20000000800 */
[C---:B------:R-:W-:Y:S06]  /*35a0*/  HMMA.16816.F32.BF16 R152, R4.reuse, R26, R152 ;  /* 0x0000001a0498723c */ /* 0x040fec0000041898 */
[C---:B------:R-:W-:Y:S01]  /*35b0*/  HMMA.16816.F32.BF16 R76, R4.reuse, R22, R76 ;  /* 0x00000016044c723c */ /* 0x040fe2000004184c */
[----:B------:R-:W-:Y:S05]  /*35c0*/  MUFU.EX2 R184, R184 ;  /* 0x000000b800b87308 */ /* 0x000fea0000000800 */
[C---:B------:R-:W-:Y:S03]  /*35d0*/  HMMA.16816.F32.BF16 R92, R4.reuse, R18, R92 ;  /* 0x00000012045c723c */ /* 0x040fe6000004185c */
[----:B------:R-:W-:Y:S03]  /*35e0*/  MUFU.EX2 R186, R186 ;  /* 0x000000ba00ba7308 */ /* 0x000fe60000000800 */
[C---:B------:R-:W-:Y:S05]  /*35f0*/  HMMA.16816.F32.BF16 R104, R4.reuse, R14, R104 ;  /* 0x0000000e0468723c */ /* 0x040fea0000041868 */
[----:B------:R-:W5:Y:S01]  /*3600*/  MUFU.EX2 R189, R189 ;  /* 0x000000bd00bd7308 */ /* 0x000f620000000800 */
[C---:B------:R-:W-:Y:S06]  /*3610*/  HMMA.16816.F32.BF16 R116, R4.reuse, R10, R116 ;  /* 0x0000000a0474723c */ /* 0x040fec0000041874 */
[----:B------:R-:W-:Y:S01]  /*3620*/  HMMA.16816.F32.BF16 R132, R4, R30, R132 ;  /* 0x0000001e0484723c */ /* 0x000fe20000041884 */
[----:B------:R-:W-:Y:S05]  /*3630*/  MUFU.EX2 R190, R190 ;  /* 0x000000be00be7308 */ /* 0x000fea0000000800 */
[C---:B------:R-:W-:Y:S01]  /*3640*/  HMMA.16816.F32.BF16 R136, R128.reuse, R32, RZ ;  /* 0x000000208088723c */ /* 0x040fe200000418ff */
[----:B-1----:R-:W-:Y:S01]  /*3650*/  F2FP.BF16.F32.PACK_AB R4, R46, R49 ;  /* 0x000000312e04723e */ /* 0x002fe200000010ff */
[----:B------:R-:W-:Y:S01]  /*3660*/  FADD.FTZ R49, R49, R60 ;  /* 0x0000003c31317221 */ /* 0x000fe20000010000 */
[----:B--2---:R-:W-:Y:S01]  /*3670*/  F2FP.BF16.F32.PACK_AB R5, R66, R67 ;  /* 0x000000434205723e */ /* 0x004fe200000010ff */
[----:B------:R-:W1:Y:S01]  /*3680*/  MUFU.EX2 R195, R195 ;  /* 0x000000c300c37308 */ /* 0x000e620000000800 */
[----:B------:R-:W-:Y:S01]  /*3690*/  F2FP.BF16.F32.PACK_AB R6, R61, R54 ;  /* 0x000000363d06723e */ /* 0x000fe200000010ff */
[----:B------:R-:W-:Y:S01]  /*36a0*/  HMMA.16816.F32.BF16 R128, R128, R34, RZ ;  /* 0x000000228080723c */ /* 0x000fe200000418ff */
[----:B---3--:R-:W-:Y:S01]  /*36b0*/  F2FP.BF16.F32.PACK_AB R7, R175, R174 ;  /* 0x000000aeaf07723e */ /* 0x008fe200000010ff */
[----:B------:R-:W-:Y:S01]  /*36c0*/  FADD.FTZ R67, R67, R172 ;  /* 0x000000ac43437221 */ /* 0x000fe20000010000 */
[----:B------:R-:W-:-:S03]  /*36d0*/  FADD.FTZ R49, R46, R49 ;  /* 0x000000312e317221 */ /* 0x000fc60000010000 */
[----:B------:R-:W2:Y:S01]  /*36e0*/  MUFU.EX2 R199, R199 ;  /* 0x000000c700c77308 */ /* 0x000ea20000000800 */
[----:B------:R-:W-:Y:S01]  /*36f0*/  FADD.FTZ R67, R66, R67 ;  /* 0x0000004342437221 */ /* 0x000fe20000010000 */
[C---:B------:R-:W-:Y:S01]  /*3700*/  HMMA.16816.F32.BF16 R160, R4.reuse, R24, R160 ;  /* 0x0000001804a0723c */ /* 0x040fe200000418a0 */
[----:B------:R-:W-:Y:S02]  /*3710*/  FADD.FTZ R54, R54, R49 ;  /* 0x0000003136367221 */ /* 0x000fe40000010000 */
[----:B------:R-:W-:Y:S02]  /*3720*/  FADD.FTZ R174, R174, R67 ;  /* 0x00000043aeae7221 */ /* 0x000fe40000010000 */
[----:B------:R-:W-:Y:S01]  /*3730*/  FADD.FTZ R61, R61, R54 ;  /* 0x000000363d3d7221 */ /* 0x000fe20000010000 */
[----:B------:R-:W-:Y:S01]  /*3740*/  HMMA.16816.F32.BF16 R68, R4, R20, R68 ;  /* 0x000000140444723c */ /* 0x000fe20000041844 */
[----:B------:R-:W-:Y:S01]  /*3750*/  MUFU.EX2 R202, R202 ;  /* 0x000000ca00ca7308 */ /* 0x000fe20000000800 */
[----:B------:R-:W-:-:S04]  /*3760*/  FADD.FTZ R174, R175, R174 ;  /* 0x000000aeafae7221 */ /* 0x000fc80000010000 */
[C---:B------:R-:W-:Y:S03]  /*3770*/  HMMA.16816.F32.BF16 R84, R4.reuse, R16, R84 ;  /* 0x000000100454723c */ /* 0x040fe60000041854 */
[----:B------:R-:W-:Y:S03]  /*3780*/  MUFU.EX2 R201, R201 ;  /* 0x000000c900c97308 */ /* 0x000fe60000000800 */
[C---:B------:R-:W-:Y:S05]  /*3790*/  HMMA.16816.F32.BF16 R144, R4.reuse, R12, R144 ;  /* 0x0000000c0490723c */ /* 0x040fea0000041890 */
[----:B------:R-:W-:Y:S01]  /*37a0*/  MUFU.EX2 R207, R207 ;  /* 0x000000cf00cf7308 */ /* 0x000fe20000000800 */
[C---:B------:R-:W-:Y:S06]  /*37b0*/  HMMA.16816.F32.BF16 R140, R4.reuse, R8, R140 ;  /* 0x00000008048c723c */ /* 0x040fec000004188c */
[C---:B------:R-:W-:Y:S01]  /*37c0*/  HMMA.16816.F32.BF16 R148, R4.reuse, R26, R148 ;  /* 0x0000001a0494723c */ /* 0x040fe20000041894 */
[----:B------:R-:W3:Y:S01]  /*37d0*/  LDSM.16.MT88.4 R24, [R221+0x9800] ;  /* 0x00980000dd18783b */ /* 0x000ee20000004200 */
[----:B------:R-:W2:Y:S04]  /*37e0*/  MUFU.EX2 R208, R208 ;  /* 0x000000d000d07308 */ /* 0x000ea80000000800 */
[C---:B------:R-:W-:Y:S01]  /*37f0*/  HMMA.16816.F32.BF16 R80, R4.reuse, R22, R80 ;  /* 0x000000160450723c */ /* 0x040fe20000041850 */
[----:B------:R-:W3:Y:S03]  /*3800*/  LDSM.16.MT88.4 R20, [R220+0x9800] ;  /* 0x00980000dc14783b */ /* 0x000ee60000004200 */
[----:B------:R-:W-:Y:S02]  /*3810*/  MUFU.EX2 R209, R209 ;  /* 0x000000d100d17308 */ /* 0x000fe40000000800 */
[C---:B------:R-:W-:Y:S01]  /*3820*/  HMMA.16816.F32.BF16 R96, R4.reuse, R18, R96 ;  /* 0x000000120460723c */ /* 0x040fe20000041860 */
[----:B------:R-:W3:Y:S05]  /*3830*/  LDSM.16.MT88.4 R16, [R221+0xa800] ;  /* 0x00a80000dd10783b */ /* 0x000eea0000004200 */
[C---:B------:R-:W-:Y:S01]  /*3840*/  HMMA.16816.F32.BF16 R108, R4.reuse, R14, R108 ;  /* 0x0000000e046c723c */ /* 0x040fe2000004186c */
[----:B------:R-:W3:Y:S01]  /*3850*/  LDSM.16.MT88.4 R12, [R220+0xa800] ;  /* 0x00a80000dc0c783b */ /* 0x000ee20000004200 */
[----:B------:R-:W3:Y:S04]  /*3860*/  MUFU.EX2 R210, R210 ;  /* 0x000000d200d27308 */ /* 0x000ee80000000800 */
[C---:B------:R-:W-:Y:S01]  /*3870*/  HMMA.16816.F32.BF16 R120, R4.reuse, R10, R120 ;  /* 0x0000000a0478723c */ /* 0x040fe20000041878 */
[----:B------:R-:W3:Y:S03]  /*3880*/  LDSM.16.MT88.4 R8, [R221+0xb800] ;  /* 0x00b80000dd08783b */ /* 0x000ee60000004200 */
[----:B------:R-:W-:Y:S02]  /*3890*/  MUFU.EX2 R203, R203 ;  /* 0x000000cb00cb7308 */ /* 0x000fe40000000800 */
[C---:B------:R-:W-:Y:S06]  /*38a0*/  HMMA.16816.F32.BF16 R136, R4.reuse, R28, R136 ;  /* 0x0000001c0488723c */ /* 0x040fec0000041888 */
[----:B------:R-:W-:Y:S01]  /*38b0*/  HMMA.16816.F32.BF16 R128, R4, R30, R128 ;  /* 0x0000001e0480723c */ /* 0x000fe20000041880 */
[----:B----4-:R-:W-:Y:S01]  /*38c0*/  F2FP.BF16.F32.PACK_AB R28, R180, R177 ;  /* 0x000000b1b41c723e */ /* 0x010fe200000010ff */
[----:B------:R-:W-:Y:S01]  /*38d0*/  MUFU.EX2 R204, R204 ;  /* 0x000000cc00cc7308 */ /* 0x000fe20000000800 */
[----:B-----5:R-:W-:Y:S01]  /*38e0*/  F2FP.BF16.F32.PACK_AB R29, R189, R186 ;  /* 0x000000babd1d723e */ /* 0x020fe200000010ff */
[----:B------:R-:W-:Y:S01]  /*38f0*/  FADD.FTZ R177, R177, R44 ;  /* 0x0000002cb1b17221 */ /* 0x000fe20000010000 */
[----:B------:R-:W-:Y:S01]  /*3900*/  FADD.FTZ R186, R186, R3 ;  /* 0x00000003baba7221 */ /* 0x000fe20000010000 */
[----:B------:R-:W-:-:S02]  /*3910*/  SHF.L.U64.HI R3, R40, 0x5, R41 ;  /* 0x0000000528037819 */ /* 0x000fc40000010229 */
[----:B------:R-:W-:Y:S01]  /*3920*/  F2FP.BF16.F32.PACK_AB R30, R184, R179 ;  /* 0x000000b3b81e723e */ /* 0x000fe200000010ff */
[----:B------:R-:W-:Y:S01]  /*3930*/  FADD.FTZ R180, R180, R177 ;  /* 0x000000b1b4b47221 */ /* 0x000fe20000010000 */
[----:B-1----:R-:W-:Y:S01]  /*3940*/  F2FP.BF16.F32.PACK_AB R31, R195, R190 ;  /* 0x000000bec31f723e */ /* 0x002fe200000010ff */
[----:B------:R-:W-:Y:S01]  /*3950*/  MUFU.EX2 R200, R200 ;  /* 0x000000c800c87308 */ /* 0x000fe20000000800 */
[----:B--2---:R-:W-:Y:S01]  /*3960*/  F2FP.BF16.F32.PACK_AB R4, R199, R176 ;  /* 0x000000b0c704723e */ /* 0x004fe200000010ff */
[----:B------:R-:W-:Y:S01]  /*3970*/  FADD.FTZ R176, R176, R61 ;  /* 0x0000003db0b07221 */ /* 0x000fe20000010000 */
[----:B------:R-:W-:Y:S01]  /*3980*/  F2FP.BF16.F32.PACK_AB R5, R208, R207 ;  /* 0x000000cfd005723e */ /* 0x000fe200000010ff */
[----:B------:R-:W-:Y:S01]  /*3990*/  FADD.FTZ R207, R207, R174 ;  /* 0x000000aecfcf7221 */ /* 0x000fe20000010000 */
[----:B------:R-:W-:Y:S01]  /*39a0*/  F2FP.BF16.F32.PACK_AB R6, R201, R202 ;  /* 0x000000cac906723e */ /* 0x000fe200000010ff */
[C---:B---3--:R-:W-:Y:S01]  /*39b0*/  HMMA.16816.F32.BF16 R156, R28.reuse, R24, R156 ;  /* 0x000000181c9c723c */ /* 0x048fe2000004189c */
[----:B------:R-:W-:Y:S01]  /*39c0*/  F2FP.BF16.F32.PACK_AB R7, R210, R209 ;  /* 0x000000d1d207723e */ /* 0x000fe200000010ff */
[----:B------:R-:W-:Y:S01]  /*39d0*/  MUFU.EX2 R198, R198 ;  /* 0x000000c600c67308 */ /* 0x000fe20000000800 */
[----:B------:R-:W-:Y:S01]  /*39e0*/  FADD.FTZ R199, R199, R176 ;  /* 0x000000b0c7c77221 */ /* 0x000fe20000010000 */
[----:B------:R-:W-:Y:S01]  /*39f0*/  FADD.FTZ R208, R208, R207 ;  /* 0x000000cfd0d07221 */ /* 0x000fe20000010000 */
[----:B------:R-:W-:Y:S01]  /*3a00*/  FADD.FTZ R189, R189, R186 ;  /* 0x000000babdbd7221 */ /* 0x000fe20000010000 */
[C---:B------:R-:W-:Y:S01]  /*3a10*/  HMMA.16816.F32.BF16 R72, R28.reuse, R20, R72 ;  /* 0x000000141c48723c */ /* 0x040fe20000041848 */
[----:B------:R-:W-:Y:S01]  /*3a20*/  FADD.FTZ R202, R202, R199 ;  /* 0x000000c7caca7221 */ /* 0x000fe20000010000 */
[----:B------:R-:W-:Y:S01]  /*3a30*/  FADD.FTZ R209, R209, R208 ;  /* 0x000000d0d1d17221 */ /* 0x000fe20000010000 */
[----:B------:R-:W-:Y:S01]  /*3a40*/  FADD.FTZ R179, R179, R180 ;  /* 0x000000b4b3b37221 */ /* 0x000fe20000010000 */
[----:B------:R-:W1:Y:S01]  /*3a50*/  MUFU.EX2 R205, R205 ;  /* 0x000000cd00cd7308 */ /* 0x000e620000000800 */
[----:B------:R-:W-:Y:S01]  /*3a60*/  FADD.FTZ R190, R190, R189 ;  /* 0x000000bdbebe7221 */ /* 0x000fe20000010000 */
[----:B------:R-:W-:Y:S01]  /*3a70*/  HMMA.16816.F32.BF16 R88, R28, R16, R88 ;  /* 0x000000101c58723c */ /* 0x000fe20000041858 */
[----:B------:R-:W-:Y:S01]  /*3a80*/  FADD.FTZ R202, R201, R202 ;  /* 0x000000cac9ca7221 */ /* 0x000fe20000010000 */
[----:B------:R-:W-:Y:S01]  /*3a90*/  FADD.FTZ R209, R210, R209 ;  /* 0x000000d1d2d17221 */ /* 0x000fe20000010000 */
[----:B------:R-:W-:Y:S01]  /*3aa0*/  FADD.FTZ R179, R184, R179 ;  /* 0x000000b3b8b37221 */ /* 0x000fe20000010000 */
[----:B------:R-:W-:-:S02]  /*3ab0*/  FADD.FTZ R195, R195, R190 ;  /* 0x000000bec3c37221 */ /* 0x000fc40000010000 */
[C---:B------:R-:W-:Y:S01]  /*3ac0*/  HMMA.16816.F32.BF16 R100, R28.reuse, R12, R100 ;  /* 0x0000000c1c64723c */ /* 0x040fe20000041864 */
[----:B------:R-:W-:Y:S05]  /*3ad0*/  MUFU.EX2 R192, R192 ;  /* 0x000000c000c07308 */ /* 0x000fea0000000800 */
[C---:B------:R-:W-:Y:S03]  /*3ae0*/  HMMA.16816.F32.BF16 R112, R28.reuse, R8, R112 ;  /* 0x000000081c70723c */ /* 0x040fe60000041870 */
[----:B------:R-:W2:Y:S01]  /*3af0*/  MUFU.EX2 R191, R191 ;  /* 0x000000bf00bf7308 */ /* 0x000ea20000000800 */
[C---:B-1----:R-:W-:Y:S01]  /*3b00*/  F2FP.BF16.F32.PACK_AB R32, R205.reuse, R198 ;  /* 0x000000c6cd20723e */ /* 0x042fe200000010ff */
[----:B------:R-:W-:Y:S01]  /*3b10*/  FADD.FTZ R198, R198, R179 ;  /* 0x000000b3c6c67221 */ /* 0x000fe20000010000 */
[----:B------:R-:W-:Y:S03]  /*3b20*/  HMMA.16816.F32.BF16 R124, R28, R36, R124 ;  /* 0x000000241c7c723c */ /* 0x000fe6000004187c */
[----:B------:R-:W-:-:S02]  /*3b30*/  FADD.FTZ R205, R205, R198 ;  /* 0x000000c6cdcd7221 */ /* 0x000fc40000010000 */
[----:B------:R-:W-:Y:S01]  /*3b40*/  MUFU.EX2 R183, R183 ;  /* 0x000000b700b77308 */ /* 0x000fe20000000800 */
[C---:B------:R-:W-:Y:S06]  /*3b50*/  HMMA.16816.F32.BF16 R152, R28.reuse, R26, R152 ;  /* 0x0000001a1c98723c */ /* 0x040fec0000041898 */
[----:B------:R-:W-:Y:S01]  /*3b60*/  HMMA.16816.F32.BF16 R76, R28, R22, R76 ;  /* 0x000000161c4c723c */ /* 0x000fe2000004184c */
[----:B------:R-:W-:Y:S01]  /*3b70*/  MUFU.EX2 R206, R206 ;  /* 0x000000ce00ce7308 */ /* 0x000fe20000000800 */
[----:B--2---:R-:W-:Y:S01]  /*3b80*/  F2FP.BF16.F32.PACK_AB R33, R191, R192 ;  /* 0x000000c0bf21723e */ /* 0x004fe200000010ff */
[----:B------:R-:W-:-:S03]  /*3b90*/  FADD.FTZ R192, R192, R195 ;  /* 0x000000c3c0c07221 */ /* 0x000fc60000010000 */
[C---:B------:R-:W-:Y:S01]  /*3ba0*/  HMMA.16816.F32.BF16 R92, R28.reuse, R18, R92 ;  /* 0x000000121c5c723c */ /* 0x040fe2000004185c */
[----:B------:R-:W-:Y:S02]  /*3bb0*/  FADD.FTZ R192, R191, R192 ;  /* 0x000000c0bfc07221 */ /* 0x000fe40000010000 */
[----:B------:R-:W-:Y:S03]  /*3bc0*/  MUFU.EX2 R247, R247 ;  /* 0x000000f700f77308 */ /* 0x000fe60000000800 */
[C---:B------:R-:W-:Y:S05]  /*3bd0*/  HMMA.16816.F32.BF16 R104, R28.reuse, R14, R104 ;  /* 0x0000000e1c68723c */ /* 0x040fea0000041868 */
[----:B------:R-:W-:Y:S01]  /*3be0*/  MUFU.EX2 R194, R194 ;  /* 0x000000c200c27308 */ /* 0x000fe20000000800 */
[C---:B------:R-:W-:Y:S06]  /*3bf0*/  HMMA.16816.F32.BF16 R116, R28.reuse, R10, R116 ;  /* 0x0000000a1c74723c */ /* 0x040fec0000041874 */
[----:B------:R-:W-:Y:S01]  /*3c00*/  HMMA.16816.F32.BF16 R132, R28, R38, R132 ;  /* 0x000000261c84723c */ /* 0x000fe20000041884 */
[----:B------:R-:W1:Y:S01]  /*3c10*/  LDSM.16.MT88.4 R28, [R221+0x9c00] ;  /* 0x009c0000dd1c783b */ /* 0x000e620000004200 */
[----:B------:R-:W2:Y:S04]  /*3c20*/  MUFU.EX2 R245, R245 ;  /* 0x000000f500f57308 */ /* 0x000ea80000000800 */
[C---:B------:R-:W-:Y:S04]  /*3c30*/  HMMA.16816.F32.BF16 R160, R4.reuse, R24, R160 ;  /* 0x0000001804a0723c */ /* 0x040fe800000418a0 */
[----:B------:R-:W-:Y:S02]  /*3c40*/  MUFU.EX2 R187, R187 ;  /* 0x000000bb00bb7308 */ /* 0x000fe40000000800 */
[C---:B------:R-:W-:Y:S01]  /*3c50*/  HMMA.16816.F32.BF16 R148, R4.reuse, R26, R148 ;  /* 0x0000001a0494723c */ /* 0x040fe20000041894 */
[----:B------:R-:W3:Y:S05]  /*3c60*/  LDSM.16.MT88.4 R24, [R220+0x9c00] ;  /* 0x009c0000dc18783b */ /* 0x000eea0000004200 */
[----:B------:R-:W-:Y:S01]  /*3c70*/  HMMA.16816.F32.BF16 R68, R4, R20, R68 ;  /* 0x000000140444723c */ /* 0x000fe20000041844 */
[----:B------:R-:W4:Y:S01]  /*3c80*/  MUFU.EX2 R188, R188 ;  /* 0x000000bc00bc7308 */ /* 0x000f220000000800 */
[----:B--2---:R-:W-:Y:S01]  /*3c90*/  F2FP.BF16.F32.PACK_AB R34, R245, R194 ;  /* 0x000000c2f522723e */ /* 0x004fe200000010ff */
[----:B------:R-:W-:-:S03]  /*3ca0*/  FADD.FTZ R194, R194, R205 ;  /* 0x000000cdc2c27221 */ /* 0x000fc60000010000 */
[----:B------:R-:W-:Y:S01]  /*3cb0*/  HMMA.16816.F32.BF16 R80, R4, R22, R80 ;  /* 0x000000160450723c */ /* 0x000fe20000041850 */
[----:B------:R-:W2:Y:S01]  /*3cc0*/  LDSM.16.MT88.4 R20, [R221+0xac00] ;  /* 0x00ac0000dd14783b */ /* 0x000ea20000004200 */
[----:B------:R-:W-:-:S04]  /*3cd0*/  FADD.FTZ R245, R245, R194 ;  /* 0x000000c2f5f57221 */ /* 0x000fc80000010000 */
[C---:B------:R-:W-:Y:S06]  /*3ce0*/  HMMA.16816.F32.BF16 R84, R4.reuse, R16, R84 ;  /* 0x000000100454723c */ /* 0x040fec0000041854 */
[----:B------:R-:W-:Y:S01]  /*3cf0*/  HMMA.16816.F32.BF16 R96, R4, R18, R96 ;  /* 0x000000120460723c */ /* 0x000fe20000041860 */
[----:B------:R-:W5:Y:S01]  /*3d00*/  LDSM.16.MT88.4 R16, [R220+0xac00] ;  /* 0x00ac0000dc10783b */ /* 0x000f620000004200 */
[----:B----4-:R-:W-:Y:S01]  /*3d10*/  F2FP.BF16.F32.PACK_AB R35, R188, R187 ;  /* 0x000000bbbc23723e */ /* 0x010fe200000010ff */
[----:B------:R-:W-:-:S03]  /*3d20*/  FADD.FTZ R187, R187, R192 ;  /* 0x000000c0bbbb7221 */ /* 0x000fc60000010000 */
[----:B------:R-:W-:Y:S01]  /*3d30*/  HMMA.16816.F32.BF16 R144, R4, R12, R144 ;  /* 0x0000000c0490723c */ /* 0x000fe20000041890 */
[----:B------:R-:W-:-:S05]  /*3d40*/  FADD.FTZ R243, R188, R187 ;  /* 0x000000bbbcf37221 */ /* 0x000fca0000010000 */
[C---:B------:R-:W-:Y:S01]  /*3d50*/  HMMA.16816.F32.BF16 R108, R4.reuse, R14, R108 ;  /* 0x0000000e046c723c */ /* 0x040fe2000004186c */
[----:B------:R-:W4:Y:S05]  /*3d60*/  LDSM.16.MT88.4 R12, [R221+0xbc00] ;  /* 0x00bc0000dd0c783b */ /* 0x000f2a0000004200 */
[C---:B------:R-:W-:Y:S06]  /*3d70*/  HMMA.16816.F32.BF16 R140, R4.reuse, R8, R140 ;  /* 0x00000008048c723c */ /* 0x040fec000004188c */
[C---:B------:R-:W-:Y:S01]  /*3d80*/  HMMA.16816.F32.BF16 R120, R4.reuse, R10, R120 ;  /* 0x0000000a0478723c */ /* 0x040fe20000041878 */
[----:B------:R-:W4:Y:S05]  /*3d90*/  LDSM.16.MT88.4 R8, [R220+0xbc00] ;  /* 0x00bc0000dc08783b */ /* 0x000f2a0000004200 */
[C---:B------:R-:W-:Y:S01]  /*3da0*/  HMMA.16816.F32.BF16 R136, R4.reuse, R36, R136 ;  /* 0x000000240488723c */ /* 0x040fe20000041888 */
[----:B------:R-:W-:Y:S05]  /*3db0*/  MUFU.EX2 R36, R181 ;  /* 0x000000b500247308 */ /* 0x000fea0000000800 */
[----:B------:R-:W-:Y:S01]  /*3dc0*/  HMMA.16816.F32.BF16 R128, R4, R38, R128 ;  /* 0x000000260480723c */ /* 0x000fe20000041880 */
[----:B------:R-:W-:-:S05]  /*3dd0*/  FFMA.FTZ R37, R178, UR4, -R182 ;  /* 0x00000004b2257c23 */ /* 0x000fca00080108b6 */
[C---:B-1----:R-:W-:Y:S01]  /*3de0*/  HMMA.16816.F32.BF16 R156, R32.reuse, R28, R156 ;  /* 0x0000001c209c723c */ /* 0x042fe2000004189c */
[----:B------:R-:W1:Y:S01]  /*3df0*/  MUFU.EX2 R37, R37 ;  /* 0x0000002500257308 */ /* 0x000e620000000800 */
[----:B------:R-:W-:Y:S01]  /*3e00*/  F2FP.BF16.F32.PACK_AB R4, R204, R203 ;  /* 0x000000cbcc04723e */ /* 0x000fe200000010ff */
[----:B------:R-:W-:Y:S01]  /*3e10*/  FADD.FTZ R203, R203, R202 ;  /* 0x000000cacbcb7221 */ /* 0x000fe20000010000 */
[----:B------:R-:W-:Y:S01]  /*3e20*/  F2FP.BF16.F32.PACK_AB R5, R183, R200 ;  /* 0x000000c8b705723e */ /* 0x000fe200000010ff */
[----:B------:R-:W-:Y:S01]  /*3e30*/  FADD.FTZ R200, R200, R209 ;  /* 0x000000d1c8c87221 */ /* 0x000fe20000010000 */
[----:B------:R-:W-:Y:S01]  /*3e40*/  F2FP.BF16.F32.PACK_AB R6, R247, R206 ;  /* 0x000000cef706723e */ /* 0x000fe200000010ff */
[----:B------:R-:W-:Y:S01]  /*3e50*/  FADD.FTZ R203, R204, R203 ;  /* 0x000000cbcccb7221 */ /* 0x000fe20000010000 */
[----:B------:R-:W-:Y:S01]  /*3e60*/  HMMA.16816.F32.BF16 R152, R32, R30, R152 ;  /* 0x0000001e2098723c */ /* 0x000fe20000041898 */
[----:B------:R-:W-:Y:S02]  /*3e70*/  FADD.FTZ R183, R183, R200 ;  /* 0x000000c8b7b77221 */ /* 0x000fe40000010000 */
[----:B------:R-:W-:-:S03]  /*3e80*/  FADD.FTZ R206, R206, R203 ;  /* 0x000000cbcece7221 */ /* 0x000fc60000010000 */
[----:B---3--:R-:W-:Y:S01]  /*3e90*/  HMMA.16816.F32.BF16 R72, R32, R24, R72 ;  /* 0x000000182048723c */ /* 0x008fe20000041848 */
[----:B------:R-:W-:Y:S01]  /*3ea0*/  FADD.FTZ R247, R247, R206 ;  /* 0x000000cef7f77221 */ /* 0x000fe20000010000 */
[----:B-1----:R-:W-:Y:S01]  /*3eb0*/  F2FP.BF16.F32.PACK_AB R7, R37, R36 ;  /* 0x000000242507723e */ /* 0x002fe200000010ff */
[----:B------:R-:W-:-:S03]  /*3ec0*/  FADD.FTZ R36, R36, R183 ;  /* 0x000000b724247221 */ /* 0x000fc60000010000 */
[----:B------:R-:W-:Y:S01]  /*3ed0*/  HMMA.16816.F32.BF16 R76, R32, R26, R76 ;  /* 0x0000001a204c723c */ /* 0x000fe2000004184c */
[----:B------:R-:W-:-:S05]  /*3ee0*/  FADD.FTZ R244, R37, R36 ;  /* 0x0000002425f47221 */ /* 0x000fca0000010000 */
[C---:B--2---:R-:W-:Y:S06]  /*3ef0*/  HMMA.16816.F32.BF16 R88, R32.reuse, R20, R88 ;  /* 0x000000142058723c */ /* 0x044fec0000041858 */
[C---:B------:R-:W-:Y:S06]  /*3f00*/  HMMA.16816.F32.BF16 R92, R32.reuse, R22, R92 ;  /* 0x00000016205c723c */ /* 0x040fec000004185c */
[C---:B-----5:R-:W-:Y:S06]  /*3f10*/  HMMA.16816.F32.BF16 R100, R32.reuse, R16, R100 ;  /* 0x000000102064723c */ /* 0x060fec0000041864 */
[C---:B------:R-:W-:Y:S06]  /*3f20*/  HMMA.16816.F32.BF16 R104, R32.reuse, R18, R104 ;  /* 0x000000122068723c */ /* 0x040fec0000041868 */
[C---:B----4-:R-:W-:Y:S06]  /*3f30*/  HMMA.16816.F32.BF16 R112, R32.reuse, R12, R112 ;  /* 0x0000000c2070723c */ /* 0x050fec0000041870 */
[C---:B------:R-:W-:Y:S06]  /*3f40*/  HMMA.16816.F32.BF16 R116, R32.reuse, R14, R116 ;  /* 0x0000000e2074723c */ /* 0x040fec0000041874 */
[C---:B------:R-:W-:Y:S06]  /*3f50*/  HMMA.16816.F32.BF16 R124, R32.reuse, R8, R124 ;  /* 0x00000008207c723c */ /* 0x040fec000004187c */
[----:B------:R-:W-:Y:S06]  /*3f60*/  HMMA.16816.F32.BF16 R132, R32, R10, R132 ;  /* 0x0000000a2084723c */ /* 0x000fec0000041884 */
[C---:B------:R-:W-:Y:S06]  /*3f70*/  HMMA.16816.F32.BF16 R160, R4.reuse, R28, R160 ;  /* 0x0000001c04a0723c */ /* 0x040fec00000418a0 */
        /* <DEDUP_REMOVED lines=10> */
[----:B------:R-:W-:Y:S01]  /*4020*/  HMMA.16816.F32.BF16 R128, R4, R10, R128 ;  /* 0x0000000a0480723c */ /* 0x000fe20000041880 */
[----:B------:R-:W-:-:S08]  /*4030*/  NOP ;  /* 0x0000000000007918 */ /* 0x000fd00000000000 */
[----:B------:R-:W-:-:S15]  /*4040*/  @!P0 BRA `(.L_x_2) ;  /* 0x0000003400d08947 */ /* 0x000fde0003800000 */
[----:B------:R-:W-:Y:S01]  /*4050*/  VIADD R164, R2, 0xfffffffe ;  /* 0xfffffffe02a47836 */ /* 0x000fe20000000000 */
[----:B------:R-:W-:-:S04]  /*4060*/  DEPBAR.LE SB0, 0x0 ;  /* 0x000080000000791a */ /* 0x000fc80000000000 */
[----:B------:R-:W-:Y:S01]  /*4070*/  SHF.R.S32.HI R4, RZ, 0x1f, R164 ;  /* 0x0000001fff047819 */ /* 0x000fe200000114a4 */
[----:B------:R-:W-:Y:S02]  /*4080*/  IMAD R5, R228, R164, RZ ;  /* 0x000000a4e4057224 */ /* 0x000fe400078e02ff */
[----:B------:R-:W-:-:S04]  /*4090*/  IMAD.WIDE.U32 R6, R164, R229, R216 ;  /* 0x000000e5a4067225 */ /* 0x000fc800078e00d8 */
[----:B------:R-:W-:Y:S01]  /*40a0*/  IMAD R4, R4, R229, R5 ;  /* 0x000000e504047224 */ /* 0x000fe200078e0205 */
[----:B------:R-:W-:Y:S01]  /*40b0*/  BAR.SYNC.DEFER_BLOCKING 0x0 ;  /* 0x0000000000007b1d */ /* 0x000fe20000010000 */
[----:B------:R-:W-:Y:S02]  /*40c0*/  LEA R8, P1, R6, UR6, 0x1 ;  /* 0x0000000606087c11 */ /* 0x000fe4000f8208ff */
[----:B------:R-:W-:Y:S02]  /*40d0*/  IMAD.IADD R4, R7, 0x1, R4 ;  /* 0x0000000107047824 */ /* 0x000fe400078e0204 */
[----:B------:R-:W-:-:S03]  /*40e0*/  LEA R10, P0, R0, R8, 0x1 ;  /* 0x00000008000a7211 */ /* 0x000fc600078008ff */
[----:B------:R-:W-:-:S04]  /*40f0*/  LEA.HI.X R9, R6, UR7, R4, 0x1, P1 ;  /* 0x0000000706097c11 */ /* 0x000fc800088f0c04 */
[----:B------:R-:W-:Y:S01]  /*4100*/  LEA.HI.X R11, R0, R9, R3, 0x1, P0 ;  /* 0x00000009000b7211 */ /* 0x000fe200000f0c03 */
        /* <DEDUP_REMOVED lines=10> */
[----:B------:R-:W2:Y:S04]  /*41b0*/  LDSM.16.M88.4 R12, [R224] ;  /* 0x00000000e00c783b */ /* 0x000ea80000000200 */
[----:B------:R-:W3:Y:S04]  /*41c0*/  LDSM.16.M88.4 R184, [R225+0x1000] ;  /* 0x00100000e1b8783b */ /* 0x000ee80000000200 */
[----:B------:R-:W-:Y:S04]  /*41d0*/  LDSM.16.M88.4 R212, [R223] ;  /* 0x00000000dfd4783b */ /* 0x000fe80000000200 */
[----:B------:R-:W4:Y:S04]  /*41e0*/  LDSM.16.M88.4 R28, [R222] ;  /* 0x00000000de1c783b */ /* 0x000f280000000200 */
[----:B------:R-:W5:Y:S04]  /*41f0*/  LDSM.16.M88.4 R208, [R223+0x1000] ;  /* 0x00100000dfd0783b */ /* 0x000f680000000200 */
[----:B------:R-:W1:Y:S04]  /*4200*/  LDSM.16.M88.4 R40, [R224+0x400] ;  /* 0x00040000e028783b */ /* 0x000e680000000200 */
[----:B------:R-:W1:Y:S04]  /*4210*/  LDSM.16.M88.4 R44, [R222+0x400] ;  /* 0x00040000de2c783b */ /* 0x000e680000000200 */
[----:B------:R-:W-:Y:S04]  /*4220*/  LDSM.16.M88.4 R172, [R225+0x3000] ;  /* 0x00300000e1ac783b */ /* 0x000fe80000000200 */
[----:B------:R-:W1:Y:S04]  /*4230*/  LDSM.16.M88.4 R36, [R224+0x1000] ;  /* 0x00100000e024783b */ /* 0x000e680000000200 */
[----:B------:R-:W1:Y:S01]  /*4240*/  LDSM.16.M88.4 R176, [R225+0x2000] ;  /* 0x00200000e1b0783b */ /* 0x000e620000000200 */
[-C--:B--2---:R-:W-:Y:S03]  /*4250*/  HMMA.16816.F32.BF16 R24, R180, R12.reuse, RZ ;  /* 0x0000000cb418723c */ /* 0x084fe600000418ff */
[----:B------:R-:W2:Y:S04]  /*4260*/  LDSM.16.M88.4 R64, [R224+0x1400] ;  /* 0x00140000e040783b */ /* 0x000ea80000000200 */
[----:B------:R-:W-:Y:S01]  /*4270*/  LDSM.16.M88.4 R52, [R223+0x3000] ;  /* 0x00300000df34783b */ /* 0x000fe20000000200 */
[C---:B---3--:R-:W-:Y:S03]  /*4280*/  HMMA.16816.F32.BF16 R20, R184.reuse, R12, RZ ;  /* 0x0000000cb814723c */ /* 0x048fe600000418ff */
[----:B------:R-:W3:Y:S03]  /*4290*/  LDSM.16.M88.4 R60, [R222+0x1000] ;  /* 0x00100000de3c783b */ /* 0x000ee60000000200 */
[-C--:B------:R-:W-:Y:S01]  /*42a0*/  HMMA.16816.F32.BF16 R16, R184, R14.reuse, RZ ;  /* 0x0000000eb810723c */ /* 0x080fe200000418ff */
[----:B------:R-:W3:Y:S04]  /*42b0*/  LDSM.16.M88.4 R56, [R223+0x2000] ;  /* 0x00200000df38783b */ /* 0x000ee80000000200 */
[----:B------:R-:W-:Y:S01]  /*42c0*/  LDSM.16.M88.4 R48, [R225+0x4000] ;  /* 0x00400000e130783b */ /* 0x000fe20000000200 */
[----:B------:R-:W-:Y:S03]  /*42d0*/  HMMA.16816.F32.BF16 R12, R180, R14, RZ ;  /* 0x0000000eb40c723c */ /* 0x000fe600000418ff */
[----:B------:R-:W-:Y:S03]  /*42e0*/  LDSM.16.M88.4 R196, [R224+0x2400] ;  /* 0x00240000e0c4783b */ /* 0x000fe60000000200 */
[-C--:B----4-:R-:W-:Y:S01]  /*42f0*/  HMMA.16816.F32.BF16 R24, R212, R28.reuse, R24 ;  /* 0x0000001cd418723c */ /* 0x090fe20000041818 */
[----:B------:R-:W-:Y:S04]  /*4300*/  LDSM.16.M88.4 R192, [R222+0x2000] ;  /* 0x00200000dec0783b */ /* 0x000fe80000000200 */
[----:B------:R-:W-:Y:S01]  /*4310*/  LDSM.16.M88.4 R188, [R224+0x800] ;  /* 0x00080000e0bc783b */ /* 0x000fe20000000200 */
[C---:B-----5:R-:W-:Y:S03]  /*4320*/  HMMA.16816.F32.BF16 R20, R208.reuse, R28, R20 ;  /* 0x0000001cd014723c */ /* 0x060fe60000041814 */
[----:B------:R-:W-:Y:S03]  /*4330*/  LDSM.16.M88.4 R204, [R224+0xc00] ;  /* 0x000c0000e0cc783b */ /* 0x000fe60000000200 */
[-C--:B------:R-:W-:Y:S01]  /*4340*/  HMMA.16816.F32.BF16 R16, R208, R30.reuse, R16 ;  /* 0x0000001ed010723c */ /* 0x080fe20000041810 */
[----:B------:R-:W-:Y:S04]  /*4350*/  LDSM.16.M88.4 R248, [R222+0xc00] ;  /* 0x000c0000def8783b */ /* 0x000fe80000000200 */
[----:B------:R-:W-:Y:S01]  /*4360*/  LDSM.16.M88.4 R216, [R222+0x2400] ;  /* 0x00240000ded8783b */ /* 0x000fe20000000200 */
[----:B------:R-:W-:Y:S03]  /*4370*/  HMMA.16816.F32.BF16 R12, R212, R30, R12 ;  /* 0x0000001ed40c723c */ /* 0x000fe6000004180c */
[----:B------:R-:W0:Y:S03]  /*4380*/  LDGDEPBAR ;  /* 0x00000000000079af */ /* 0x000e260000000000 */
[-C--:B-1----:R-:W-:Y:S06]  /*4390*/  HMMA.16816.F32.BF16 R8, R180, R40.reuse, RZ ;  /* 0x00000028b408723c */ /* 0x082fec00000418ff */
[C---:B------:R-:W-:Y:S06]  /*43a0*/  HMMA.16816.F32.BF16 R4, R184.reuse, R40, RZ ;  /* 0x00000028b804723c */ /* 0x040fec00000418ff */
[-C--:B------:R-:W-:Y:S06]  /*43b0*/  HMMA.16816.F32.BF16 R32, R184, R42.reuse, RZ ;  /* 0x0000002ab820723c */ /* 0x080fec00000418ff */
[----:B------:R-:W-:Y:S01]  /*43c0*/  HMMA.16816.F32.BF16 R28, R180, R42, RZ ;  /* 0x0000002ab41c723c */ /* 0x000fe200000418ff */
[----:B------:R-:W1:Y:S05]  /*43d0*/  LDSM.16.M88.4 R40, [R222+0x1400] ;  /* 0x00140000de28783b */ /* 0x000e6a0000000200 */
[-C--:B------:R-:W-:Y:S06]  /*43e0*/  HMMA.16816.F32.BF16 R8, R212, R44.reuse, R8 ;  /* 0x0000002cd408723c */ /* 0x080fec0000041808 */
[C---:B------:R-:W-:Y:S06]  /*43f0*/  HMMA.16816.F32.BF16 R4, R208.reuse, R44, R4 ;  /* 0x0000002cd004723c */ /* 0x040fec0000041804 */
[-C--:B------:R-:W-:Y:S06]  /*4400*/  HMMA.16816.F32.BF16 R32, R208, R46.reuse, R32 ;  /* 0x0000002ed020723c */ /* 0x080fec0000041820 */
[----:B------:R-:W-:Y:S01]  /*4410*/  HMMA.16816.F32.BF16 R28, R212, R46, R28 ;  /* 0x0000002ed41c723c */ /* 0x000fe2000004181c */
[----:B------:R-:W-:Y:S05]  /*4420*/  LDSM.16.M88.4 R44, [R225+0x5000] ;  /* 0x00500000e12c783b */ /* 0x000fea0000000200 */
[-C--:B------:R-:W-:Y:S06]  /*4430*/  HMMA.16816.F32.BF16 R20, R172, R36.reuse, R20 ;  /* 0x00000024ac14723c */ /* 0x080fec0000041814 */
[----:B------:R-:W-:Y:S06]  /*4440*/  HMMA.16816.F32.BF16 R24, R176, R36, R24 ;  /* 0x00000024b018723c */ /* 0x000fec0000041818 */
[-C--:B------:R-:W-:Y:S06]  /*4450*/  HMMA.16816.F32.BF16 R16, R172, R38.reuse, R16 ;  /* 0x00000026ac10723c */ /* 0x080fec0000041810 */
[C---:B------:R-:W-:Y:S01]  /*4460*/  HMMA.16816.F32.BF16 R12, R176.reuse, R38, R12 ;  /* 0x00000026b00c723c */ /* 0x040fe2000004180c */
[----:B------:R-:W4:Y:S05]  /*4470*/  LDSM.16.M88.4 R36, [R224+0x2000] ;  /* 0x00200000e024783b */ /* 0x000f2a0000000200 */
[-C--:B--2---:R-:W-:Y:S06]  /*4480*/  HMMA.16816.F32.BF16 R8, R176, R64.reuse, R8 ;  /* 0x00000040b008723c */ /* 0x084fec0000041808 */
[C---:B------:R-:W-:Y:S06]  /*4490*/  HMMA.16816.F32.BF16 R4, R172.reuse, R64, R4 ;  /* 0x00000040ac04723c */ /* 0x040fec0000041804 */
[-C--:B------:R-:W-:Y:S06]  /*44a0*/  HMMA.16816.F32.BF16 R32, R172, R66.reuse, R32 ;  /* 0x00000042ac20723c */ /* 0x080fec0000041820 */
[----:B------:R-:W-:Y:S06]  /*44b0*/  HMMA.16816.F32.BF16 R28, R176, R66, R28 ;  /* 0x00000042b01c723c */ /* 0x000fec000004181c */
[-C--:B---3--:R-:W-:Y:S06]  /*44c0*/  HMMA.16816.F32.BF16 R20, R52, R60.reuse, R20 ;  /* 0x0000003c3414723c */ /* 0x088fec0000041814 */
[----:B------:R-:W-:Y:S06]  /*44d0*/  HMMA.16816.F32.BF16 R24, R56, R60, R24 ;  /* 0x0000003c3818723c */ /* 0x000fec0000041818 */
[-C--:B------:R-:W-:Y:S06]  /*44e0*/  HMMA.16816.F32.BF16 R16, R52, R62.reuse, R16 ;  /* 0x0000003e3410723c */ /* 0x080fec0000041810 */
[C---:B------:R-:W-:Y:S06]  /*44f0*/  HMMA.16816.F32.BF16 R12, R56.reuse, R62, R12 ;  /* 0x0000003e380c723c */ /* 0x040fec000004180c */
[-C--:B-1----:R-:W-:Y:S06]  /*4500*/  HMMA.16816.F32.BF16 R8, R56, R40.reuse, R8 ;  /* 0x000000283808723c */ /* 0x082fec0000041808 */
[C---:B------:R-:W-:Y:S06]  /*4510*/  HMMA.16816.F32.BF16 R4, R52.reuse, R40, R4 ;  /* 0x000000283404723c */ /* 0x040fec0000041804 */
[-C--:B------:R-:W-:Y:S06]  /*4520*/  HMMA.16816.F32.BF16 R32, R52, R42.reuse, R32 ;  /* 0x0000002a3420723c */ /* 0x080fec0000041820 */
[----:B------:R-:W-:Y:S01]  /*4530*/  HMMA.16816.F32.BF16 R28, R56, R42, R28 ;  /* 0x0000002a381c723c */ /* 0x000fe2000004181c */
[----:B------:R-:W1:Y:S05]  /*4540*/  LDSM.16.M88.4 R40, [R223+0x4000] ;  /* 0x00400000df28783b */ /* 0x000e6a0000000200 */
[-C--:B----4-:R-:W-:Y:S06]  /*4550*/  HMMA.16816.F32.BF16 R20, R44, R36.reuse, R20 ;  /* 0x000000242c14723c */ /* 0x090fec0000041814 */
[----:B------:R-:W-:Y:S06]  /*4560*/  HMMA.16816.F32.BF16 R24, R48, R36, R24 ;  /* 0x000000243018723c */ /* 0x000fec0000041818 */
[-C--:B------:R-:W-:Y:S06]  /*4570*/  HMMA.16816.F32.BF16 R16, R44, R38.reuse, R16 ;  /* 0x000000262c10723c */ /* 0x080fec0000041810 */
[C---:B------:R-:W-:Y:S01]  /*4580*/  HMMA.16816.F32.BF16 R12, R48.reuse, R38, R12 ;  /* 0x00000026300c723c */ /* 0x040fe2000004180c */
[----:B------:R-:W2:Y:S05]  /*4590*/  LDSM.16.M88.4 R36, [R223+0x5000] ;  /* 0x00500000df24783b */ /* 0x000eaa0000000200 */
[-C--:B------:R-:W-:Y:S06]  /*45a0*/  HMMA.16816.F32.BF16 R8, R48, R196.reuse, R8 ;  /* 0x000000c43008723c */ /* 0x080fec0000041808 */
[C---:B------:R-:W-:Y:S06]  /*45b0*/  HMMA.16816.F32.BF16 R4, R44.reuse, R196, R4 ;  /* 0x000000c42c04723c */ /* 0x040fec0000041804 */
[-C--:B------:R-:W-:Y:S06]  /*45c0*/  HMMA.16816.F32.BF16 R32, R44, R198.reuse, R32 ;  /* 0x000000c62c20723c */ /* 0x080fec0000041820 */
[----:B------:R-:W-:Y:S06]  /*45d0*/  HMMA.16816.F32.BF16 R28, R48, R198, R28 ;  /* 0x000000c6301c723c */ /* 0x000fec000004181c */
[C---:B-1----:R-:W-:Y:S06]  /*45e0*/  HMMA.16816.F32.BF16 R24, R40.reuse, R192, R24 ;  /* 0x000000c02818723c */ /* 0x042fec0000041818 */
[----:B------:R-:W-:Y:S06]  /*45f0*/  HMMA.16816.F32.BF16 R12, R40, R194, R12 ;  /* 0x000000c2280c723c */ /* 0x000fec000004180c */
[C---:B--2---:R-:W-:Y:S06]  /*4600*/  HMMA.16816.F32.BF16 R20, R36.reuse, R192, R20 ;  /* 0x000000c02414723c */ /* 0x044fec0000041814 */
[----:B------:R-:W-:Y:S06]  /*4610*/  HMMA.16816.F32.BF16 R16, R36, R194, R16 ;  /* 0x000000c22410723c */ /* 0x000fec0000041810 */
[C---:B------:R-:W-:Y:S06]  /*4620*/  HMMA.16816.F32.BF16 R196, R184.reuse, R188, RZ ;  /* 0x000000bcb8c4723c */ /* 0x040fec00000418ff */
[----:B------:R-:W-:Y:S06]  /*4630*/  HMMA.16816.F32.BF16 R192, R184, R190, RZ ;  /* 0x000000beb8c0723c */ /* 0x000fec00000418ff */
[C---:B------:R-:W-:Y:S06]  /*4640*/  HMMA.16816.F32.BF16 R200, R180.reuse, R188, RZ ;  /* 0x000000bcb4c8723c */ /* 0x040fec00000418ff */
[-C--:B------:R-:W-:Y:S06]  /*4650*/  HMMA.16816.F32.BF16 R64, R180, R204.reuse, RZ ;  /* 0x000000ccb440723c */ /* 0x080fec00000418ff */
[----:B------:R-:W-:Y:S06]  /*4660*/  HMMA.16816.F32.BF16 R60, R184, R204, RZ ;  /* 0x000000ccb83c723c */ /* 0x000fec00000418ff */
[----:B------:R-:W-:Y:S06]  /*4670*/  HMMA.16816.F32.BF16 R188, R180, R190, RZ ;  /* 0x000000beb4bc723c */ /* 0x000fec00000418ff */
[-C--:B------:R-:W-:Y:S06]  /*4680*/  HMMA.16816.F32.BF16 R184, R184, R206.reuse, RZ ;  /* 0x000000ceb8b8723c */ /* 0x080fec00000418ff */
[----:B------:R-:W-:Y:S01]  /*4690*/  HMMA.16816.F32.BF16 R180, R180, R206, RZ ;  /* 0x000000ceb4b4723c */ /* 0x000fe200000418ff */
[----:B------:R-:W1:Y:S05]  /*46a0*/  LDSM.16.M88.4 R204, [R222+0x800] ;  /* 0x00080000decc783b */ /* 0x000e6a0000000200 */
[-C--:B------:R-:W-:Y:S06]  /*46b0*/  HMMA.16816.F32.BF16 R60, R208, R248.reuse, R60 ;  /* 0x000000f8d03c723c */ /* 0x080fec000004183c */
[----:B------:R-:W-:Y:S06]  /*46c0*/  HMMA.16816.F32.BF16 R64, R212, R248, R64 ;  /* 0x000000f8d440723c */ /* 0x000fec0000041840 */
[-C--:B------:R-:W-:Y:S06]  /*46d0*/  HMMA.16816.F32.BF16 R184, R208, R250.reuse, R184 ;  /* 0x000000fad0b8723c */ /* 0x080fec00000418b8 */
[----:B------:R-:W-:Y:S06]  /*46e0*/  HMMA.16816.F32.BF16 R180, R212, R250, R180 ;  /* 0x000000fad4b4723c */ /* 0x000fec00000418b4 */
[-C--:B------:R-:W-:Y:S06]  /*46f0*/  HMMA.16816.F32.BF16 R8, R40, R216.reuse, R8 ;  /* 0x000000d82808723c */ /* 0x080fec0000041808 */
[----:B------:R-:W-:Y:S06]  /*4700*/  HMMA.16816.F32.BF16 R4, R36, R216, R4 ;  /* 0x000000d82404723c */ /* 0x000fec0000041804 */
[C---:B-1----:R-:W-:Y:S06]  /*4710*/  HMMA.16816.F32.BF16 R196, R208.reuse, R204, R196 ;  /* 0x000000ccd0c4723c */ /* 0x042fec00000418c4 */
[----:B------:R-:W-:Y:S01]  /*4720*/  HMMA.16816.F32.BF16 R192, R208, R206, R192 ;  /* 0x000000ced0c0723c */ /* 0x000fe200000418c0 */
[----:B------:R-:W1:Y:S05]  /*4730*/  LDSM.16.M88.4 R208, [R224+0x1800] ;  /* 0x00180000e0d0783b */ /* 0x000e6a0000000200 */
[C---:B------:R-:W-:Y:S06]  /*4740*/  HMMA.16816.F32.BF16 R200, R212.reuse, R204, R200 ;  /* 0x000000ccd4c8723c */ /* 0x040fec00000418c8 */
[----:B------:R-:W-:Y:S01]  /*4750*/  HMMA.16816.F32.BF16 R188, R212, R206, R188 ;  /* 0x000000ced4bc723c */ /* 0x000fe200000418bc */
[----:B------:R-:W2:Y:S05]  /*4760*/  LDSM.16.M88.4 R204, [R224+0x1c00] ;  /* 0x001c0000e0cc783b */ /* 0x000eaa0000000200 */
[-C--:B------:R-:W-:Y:S06]  /*4770*/  HMMA.16816.F32.BF16 R32, R36, R218.reuse, R32 ;  /* 0x000000da2420723c */ /* 0x080fec0000041820 */
[----:B------:R-:W-:Y:S06]  /*4780*/  HMMA.16816.F32.BF16 R28, R40, R218, R28 ;  /* 0x000000da281c723c */ /* 0x000fec000004181c */
[C---:B-1----:R-:W-:Y:S06]  /*4790*/  HMMA.16816.F32.BF16 R196, R172.reuse, R208, R196 ;  /* 0x000000d0acc4723c */ /* 0x042fec00000418c4 */
[C---:B------:R-:W-:Y:S06]  /*47a0*/  HMMA.16816.F32.BF16 R192, R172.reuse, R210, R192 ;  /* 0x000000d2acc0723c */ /* 0x040fec00000418c0 */
[C---:B--2---:R-:W-:Y:S06]  /*47b0*/  HMMA.16816.F32.BF16 R60, R172.reuse, R204, R60 ;  /* 0x000000ccac3c723c */ /* 0x044fec000004183c */
[----:B------:R-:W-:Y:S01]  /*47c0*/  HMMA.16816.F32.BF16 R184, R172, R206, R184 ;  /* 0x000000ceacb8723c */ /* 0x000fe200000418b8 */
[----:B------:R-:W1:Y:S05]  /*47d0*/  LDSM.16.M88.4 R172, [R222+0x1800] ;  /* 0x00180000deac783b */ /* 0x000e6a0000000200 */
[C---:B------:R-:W-:Y:S06]  /*47e0*/  HMMA.16816.F32.BF16 R200, R176.reuse, R208, R200 ;  /* 0x000000d0b0c8723c */ /* 0x040fec00000418c8 */
[C---:B------:R-:W-:Y:S01]  /*47f0*/  HMMA.16816.F32.BF16 R188, R176.reuse, R210, R188 ;  /* 0x000000d2b0bc723c */ /* 0x040fe200000418bc */
[----:B------:R-:W-:Y:S05]  /*4800*/  LDSM.16.M88.4 R208, [R224+0x2800] ;  /* 0x00280000e0d0783b */ /* 0x000fea0000000200 */
[C---:B------:R-:W-:Y:S06]  /*4810*/  HMMA.16816.F32.BF16 R64, R176.reuse, R204, R64 ;  /* 0x000000ccb040723c */ /* 0x040fec0000041840 */
[----:B------:R-:W-:Y:S01]  /*4820*/  HMMA.16816.F32.BF16 R180, R176, R206, R180 ;  /* 0x000000ceb0b4723c */ /* 0x000fe200000418b4 */
[----:B------:R-:W2:Y:S04]  /*4830*/  LDSM.16.M88.4 R176, [R222+0x1c00] ;  /* 0x001c0000deb0783b */ /* 0x000ea80000000200 */
[----:B------:R-:W3:Y:S01]  /*4840*/  LDSM.16.M88.4 R204, [R224+0x2c00] ;  /* 0x002c0000e0cc783b */ /* 0x000ee20000000200 */
[C---:B-1----:R-:W-:Y:S06]  /*4850*/  HMMA.16816.F32.BF16 R196, R52.reuse, R172, R196 ;  /* 0x000000ac34c4723c */ /* 0x042fec00000418c4 */
[----:B------:R-:W-:Y:S06]  /*4860*/  HMMA.16816.F32.BF16 R192, R52, R174, R192 ;  /* 0x000000ae34c0723c */ /* 0x000fec00000418c0 */
[C---:B------:R-:W-:Y:S06]  /*4870*/  HMMA.16816.F32.BF16 R200, R56.reuse, R172, R200 ;  /* 0x000000ac38c8723c */ /* 0x040fec00000418c8 */
[----:B------:R-:W-:Y:S06]  /*4880*/  HMMA.16816.F32.BF16 R188, R56, R174, R188 ;  /* 0x000000ae38bc723c */ /* 0x000fec00000418bc */
[C---:B--2---:R-:W-:Y:S06]  /*4890*/  HMMA.16816.F32.BF16 R60, R52.reuse, R176, R60 ;  /* 0x000000b0343c723c */ /* 0x044fec000004183c */
[----:B------:R-:W-:Y:S06]  /*48a0*/  HMMA.16816.F32.BF16 R184, R52, R178, R184 ;  /* 0x000000b234b8723c */ /* 0x000fec00000418b8 */
[----:B------:R-:W-:Y:S01]  /*48b0*/  HMMA.16816.F32.BF16 R196, R44, R208, R196 ;  /* 0x000000d02cc4723c */ /* 0x000fe200000418c4 */
[----:B------:R-:W-:-:S04]  /*48c0*/  IMAD R54, R164, 0x40, R246 ;  /* 0x00000040a4367824 */ /* 0x000fc800078e02f6 */
[C---:B------:R-:W-:Y:S01]  /*48d0*/  VIADD R52, R54.reuse, 0x1 ;  /* 0x0000000136347836 */ /* 0x040fe20000000000 */
[C---:B------:R-:W-:Y:S01]  /*48e0*/  HMMA.16816.F32.BF16 R192, R44.reuse, R210, R192 ;  /* 0x000000d22cc0723c */ /* 0x040fe200000418c0 */
[CC--:B------:R-:W-:Y:S02]  /*48f0*/  ISETP.GE.AND P6, PT, R54.reuse, R242.reuse, PT ;  /* 0x000000f23600720c */ /* 0x0c0fe40003fc6270 */
[-C--:B------:R-:W-:Y:S02]  /*4900*/  ISETP.GE.AND P0, PT, R54, R241.reuse, PT ;  /* 0x000000f13600720c */ /* 0x080fe40003f06270 */
[----:B------:R-:W-:Y:S01]  /*4910*/  ISETP.GE.AND P3, PT, R52, R242, PT ;  /* 0x000000f23400720c */ /* 0x000fe20003f66270 */
[----:B---3--:R-:W-:Y:S01]  /*4920*/  HMMA.16816.F32.BF16 R60, R44, R204, R60 ;  /* 0x000000cc2c3c723c */ /* 0x008fe2000004183c */
[----:B------:R-:W-:Y:S02]  /*4930*/  FSEL R53, R26, -INF , !P0 ;  /* 0xff8000001a357808 */ /* 0x000fe40004000000 */
[----:B------:R-:W-:-:S02]  /*4940*/  ISETP.GE.AND P4, PT, R52, R241, PT ;  /* 0x000000f13400720c */ /* 0x000fc40003f86270 */
[-C--:B------:R-:W-:Y:S01]  /*4950*/  ISETP.GE.AND P1, PT, R52, R240.reuse, PT ;  /* 0x000000f03400720c */ /* 0x080fe20003f26270 */
[----:B------:R-:W-:Y:S01]  /*4960*/  HMMA.16816.F32.BF16 R184, R44, R206, R184 ;  /* 0x000000ce2cb8723c */ /* 0x000fe200000418b8 */
[----:B------:R-:W-:Y:S02]  /*4970*/  FSEL R55, R27, -INF , !P4 ;  /* 0xff8000001b377808 */ /* 0x000fe40006000000 */
[----:B------:R-:W-:Y:S02]  /*4980*/  ISETP.GE.AND P4, PT, R54, R240, PT ;  /* 0x000000f03600720c */ /* 0x000fe40003f86270 */
[----:B------:R-:W-:Y:S01]  /*4990*/  ISETP.GE.AND P2, PT, R52, R169, PT ;  /* 0x000000a93400720c */ /* 0x000fe20003f46270 */
[----:B------:R-:W-:Y:S01]  /*49a0*/  HMMA.16816.F32.BF16 R64, R56, R176, R64 ;  /* 0x000000b03840723c */ /* 0x000fe20000041840 */
[----:B------:R-:W-:Y:S01]  /*49b0*/  VIADD R44, R54, 0x8 ;  /* 0x00000008362c7836 */ /* 0x000fe20000000000 */
[----:B------:R-:W-:Y:S02]  /*49c0*/  FSEL R52, R20, -INF , !P4 ;  /* 0xff80000014347808 */ /* 0x000fe40006000000 */
[----:B------:R-:W-:-:S02]  /*49d0*/  FSEL R246, R21, -INF , !P1 ;  /* 0xff80000015f67808 */ /* 0x000fc40004800000 */
[----:B------:R-:W-:Y:S01]  /*49e0*/  HMMA.16816.F32.BF16 R180, R56, R178, R180 ;  /* 0x000000b238b4723c */ /* 0x000fe200000418b4 */
[C---:B------:R-:W-:Y:S02]  /*49f0*/  ISETP.GE.AND P5, PT, R44.reuse, R242, PT ;  /* 0x000000f22c00720c */ /* 0x040fe40003fa6270 */
[-C--:B------:R-:W-:Y:S02]  /*4a00*/  ISETP.GE.AND P0, PT, R44, R169.reuse, PT ;  /* 0x000000a92c00720c */ /* 0x080fe40003f06270 */
[----:B------:R-:W-:Y:S01]  /*4a10*/  ISETP.GE.AND P1, PT, R54, R169, PT ;  /* 0x000000a93600720c */ /* 0x000fe20003f26270 */
[C---:B------:R-:W-:Y:S01]  /*4a20*/  HMMA.16816.F32.BF16 R200, R48.reuse, R208, R200 ;  /* 0x000000d030c8723c */ /* 0x040fe200000418c8 */
[----:B------:R-:W-:Y:S01]  /*4a30*/  FSEL R59, R24, -INF , !P6 ;  /* 0xff800000183b7808 */ /* 0x000fe20007000000 */
[----:B------:R-:W-:Y:S01]  /*4a40*/  VIADD R56, R54, 0x9 ;  /* 0x0000000936387836 */ /* 0x000fe20000000000 */
[----:B------:R-:W-:Y:S02]  /*4a50*/  FSEL R57, R25, -INF , !P3 ;  /* 0xff80000019397808 */ /* 0x000fe40005800000 */
[C---:B------:R-:W-:Y:S01]  /*4a60*/  ISETP.GE.AND P6, PT, R44.reuse, R241, PT ;  /* 0x000000f12c00720c */ /* 0x040fe20003fc6270 */
[----:B------:R-:W-:Y:S01]  /*4a70*/  HMMA.16816.F32.BF16 R188, R48, R210, R188 ;  /* 0x000000d230bc723c */ /* 0x000fe200000418bc */
[-C--:B------:R-:W-:Y:S01]  /*4a80*/  ISETP.GE.AND P3, PT, R44, R240.reuse, PT ;  /* 0x000000f02c00720c */ /* 0x080fe20003f66270 */
[----:B------:R-:W1:Y:S01]  /*4a90*/  LDSM.16.M88.4 R24, [R222+0x2c00] ;  /* 0x002c0000de18783b */ /* 0x000e620000000200 */
[----:B------:R-:W-:-:S02]  /*4aa0*/  ISETP.GE.AND P4, PT, R56, R240, PT ;  /* 0x000000f03800720c */ /* 0x000fc40003f86270 */
[----:B------:R-:W-:Y:S01]  /*4ab0*/  FSEL R20, R16, -INF , !P3 ;  /* 0xff80000010147808 */ /* 0x000fe20005800000 */
[----:B------:R-:W2:Y:S01]  /*4ac0*/  LDSM.16.M88.4 R44, [R222+0x2800] ;  /* 0x00280000de2c783b */ /* 0x000ea20000000200 */
[----:B------:R-:W-:Y:S01]  /*4ad0*/  FSEL R16, R17, -INF , !P4 ;  /* 0xff80000011107808 */ /* 0x000fe20006000000 */
[C---:B------:R-:W-:Y:S01]  /*4ae0*/  HMMA.16816.F32.BF16 R64, R48.reuse, R204, R64 ;  /* 0x000000cc3040723c */ /* 0x040fe20000041840 */
[----:B------:R-:W-:Y:S01]  /*4af0*/  FSEL R17, R22, -INF , !P1 ;  /* 0xff80000016117808 */ /* 0x000fe20004800000 */
[----:B------:R-:W-:Y:S01]  /*4b00*/  VIADD R22, R54, 0x10 ;  /* 0x0000001036167836 */ /* 0x000fe20000000000 */
[----:B------:R-:W-:Y:S01]  /*4b10*/  FSEL R21, R12, -INF , !P5 ;  /* 0xff8000000c157808 */ /* 0x000fe20006800000 */
[----:B------:R-:W-:Y:S01]  /*4b20*/  VIADD R12, R54, 0x11 ;  /* 0x00000011360c7836 */ /* 0x000fe20000000000 */
[C---:B------:R-:W-:Y:S01]  /*4b30*/  ISETP.GE.AND P3, PT, R56.reuse, R242, PT ;  /* 0x000000f23800720c */ /* 0x040fe20003f66270 */
[----:B------:R-:W-:Y:S01]  /*4b40*/  HMMA.16816.F32.BF16 R180, R48, R206, R180 ;  /* 0x000000ce30b4723c */ /* 0x000fe200000418b4 */
[----:B------:R-:W-:Y:S01]  /*4b50*/  ISETP.GE.AND P1, PT, R56, R169, PT ;  /* 0x000000a93800720c */ /* 0x000fe20003f26270 */
[----:B------:R-:W-:-:S04]  /*4b60*/  DEPBAR.LE SB0, 0x0 ;  /* 0x000080000000791a */ /* 0x000fc80000000000 */
[----:B------:R-:W-:Y:S02]  /*4b70*/  FSEL R23, R23, -INF , !P2 ;  /* 0xff80000017177808 */ /* 0x000fe40005000000 */
[----:B------:R-:W-:Y:S02]  /*4b80*/  ISETP.GE.AND P4, PT, R56, R241, PT ;  /* 0x000000f13800720c */ /* 0x000fe40003f86270 */
[-C--:B------:R-:W-:Y:S02]  /*4b90*/  ISETP.GE.AND P2, PT, R22, R242.reuse, PT ;  /* 0x000000f21600720c */ /* 0x080fe40003f46270 */
[----:B------:R-:W-:Y:S01]  /*4ba0*/  FSEL R49, R14, -INF , !P6 ;  /* 0xff8000000e317808 */ /* 0x000fe20007000000 */
[----:B------:R-:W-:Y:S01]  /*4bb0*/  VIADD R14, R54, 0x18 ;  /* 0x00000018360e7836 */ /* 0x000fe20000000000 */
[----:B------:R-:W-:Y:S02]  /*4bc0*/  ISETP.GE.AND P6, PT, R12, R242, PT ;  /* 0x000000f20c00720c */ /* 0x000fe40003fc6270 */
[----:B------:R-:W-:-:S02]  /*4bd0*/  FSEL R51, R13, -INF , !P3 ;  /* 0xff8000000d337808 */ /* 0x000fc40005800000 */
[CC--:B------:R-:W-:Y:S02]  /*4be0*/  ISETP.GE.AND P5, PT, R22.reuse, R241.reuse, PT ;  /* 0x000000f11600720c */ /* 0x0c0fe40003fa6270 */
[----:B------:R-:W-:Y:S02]  /*4bf0*/  FSEL R19, R19, -INF , !P1 ;  /* 0xff80000013137808 */ /* 0x000fe40004800000 */
[-C--:B------:R-:W-:Y:S02]  /*4c00*/  ISETP.GE.AND P3, PT, R22, R240.reuse, PT ;  /* 0x000000f01600720c */ /* 0x080fe40003f66270 */
[----:B------:R-:W-:Y:S02]  /*4c10*/  FSEL R15, R15, -INF , !P4 ;  /* 0xff8000000f0f7808 */ /* 0x000fe40006000000 */
[----:B------:R-:W-:Y:S02]  /*4c20*/  ISETP.GE.AND P1, PT, R12, R241, PT ;  /* 0x000000f10c00720c */ /* 0x000fe40003f26270 */
[----:B------:R-:W-:Y:S01]  /*4c30*/  FSEL R8, R8, -INF , !P2 ;  /* 0xff80000008087808 */ /* 0x000fe20005000000 */
[----:B-1----:R-:W-:Y:S01]  /*4c40*/  HMMA.16816.F32.BF16 R64, R40, R24, R64 ;  /* 0x000000182840723c */ /* 0x002fe20000041840 */
[----:B------:R-:W-:-:S02]  /*4c50*/  ISETP.GE.AND P4, PT, R12, R240, PT ;  /* 0x000000f00c00720c */ /* 0x000fc40003f86270 */
[----:B------:R-:W-:Y:S02]  /*4c60*/  ISETP.GE.AND P2, PT, R12, R169, PT ;  /* 0x000000a90c00720c */ /* 0x000fe40003f46270 */
[----:B------:R-:W-:Y:S01]  /*4c70*/  FSEL R12, R9, -INF , !P6 ;  /* 0xff800000090c7808 */ /* 0x000fe20007000000 */
[C---:B--2---:R-:W-:Y:S01]  /*4c80*/  HMMA.16816.F32.BF16 R200, R40.reuse, R44, R200 ;  /* 0x0000002c28c8723c */ /* 0x044fe200000418c8 */
[----:B------:R-:W-:Y:S01]  /*4c90*/  FSEL R9, R10, -INF , !P5 ;  /* 0xff8000000a097808 */ /* 0x000fe20006800000 */
[C---:B------:R-:W-:Y:S01]  /*4ca0*/  VIADD R10, R54.reuse, 0x19 ;  /* 0x00000019360a7836 */ /* 0x040fe20000000000 */
[----:B------:R-:W-:Y:S01]  /*4cb0*/  FSEL R211, R11, -INF , !P1 ;  /* 0xff8000000bd37808 */ /* 0x000fe20004800000 */
[----:B------:R-:W-:Y:S01]  /*4cc0*/  VIADD R11, R54, 0x30 ;  /* 0x00000030360b7836 */ /* 0x000fe20000000000 */
[----:B------:R-:W-:Y:S01]  /*4cd0*/  FSEL R172, R4, -INF , !P3 ;  /* 0xff80000004ac7808 */ /* 0x000fe20005800000 */
[----:B------:R-:W-:Y:S01]  /*4ce0*/  HMMA.16816.F32.BF16 R188, R40, R46, R188 ;  /* 0x0000002e28bc723c */ /* 0x000fe200000418bc */
[----:B------:R-:W-:Y:S01]  /*4cf0*/  ISETP.GE.AND P6, PT, R14, R242, PT ;  /* 0x000000f20e00720c */ /* 0x000fe20003fc6270 */
[----:B------:R-:W-:Y:S01]  /*4d00*/  VIADD R4, R54, 0x20 ;  /* 0x0000002036047836 */ /* 0x000fe20000000000 */
[----:B------:R-:W-:-:S02]  /*4d10*/  ISETP.GE.AND P5, PT, R14, R241, PT ;  /* 0x000000f10e00720c */ /* 0x000fc40003fa6270 */
[C---:B------:R-:W-:Y:S01]  /*4d20*/  ISETP.GE.AND P1, PT, R14.reuse, R240, PT ;  /* 0x000000f00e00720c */ /* 0x040fe20003f26270 */
[----:B------:R-:W-:Y:S01]  /*4d30*/  HMMA.16816.F32.BF16 R180, R40, R26, R180 ;  /* 0x0000001a28b4723c */ /* 0x000fe200000418b4 */
[----:B------:R-:W-:Y:S02]  /*4d40*/  ISETP.GE.AND P3, PT, R14, R169, PT ;  /* 0x000000a90e00720c */ /* 0x000fe40003f66270 */
[----:B------:R-:W-:Y:S02]  /*4d50*/  FMNMX.FTZ R14, R168, R59, !PT ;  /* 0x0000003ba80e7209 */ /* 0x000fe40007810000 */
[----:B------:R-:W-:Y:S01]  /*4d60*/  FSEL R13, R18, -INF , !P0 ;  /* 0xff800000120d7808 */ /* 0x000fe20004000000 */
[----:B------:R-:W-:Y:S01]  /*4d70*/  HMMA.16816.F32.BF16 R60, R36, R24, R60 ;  /* 0x00000018243c723c */ /* 0x000fe2000004183c */
[----:B------:R-:W-:Y:S02]  /*4d80*/  FSEL R174, R5, -INF , !P4 ;  /* 0xff80000005ae7808 */ /* 0x000fe40006000000 */
[----:B------:R-:W-:-:S02]  /*4d90*/  ISETP.GE.AND P0, PT, R22, R169, PT ;  /* 0x000000a91600720c */ /* 0x000fc40003f06270 */
[----:B------:R-:W-:Y:S01]  /*4da0*/  ISETP.GE.AND P4, PT, R10, R240, PT ;  /* 0x000000f00a00720c */ /* 0x000fe20003f86270 */
[C---:B------:R-:W-:Y:S01]  /*4db0*/  HMMA.16816.F32.BF16 R196, R36.reuse, R44, R196 ;  /* 0x0000002c24c4723c */ /* 0x040fe200000418c4 */
[----:B------:R-:W-:Y:S02]  /*4dc0*/  FMNMX.FTZ R14, R57, R14, !PT ;  /* 0x0000000e390e7209 */ /* 0x000fe40007810000 */
[----:B------:R-:W-:Y:S02]  /*4dd0*/  FSEL R178, R32, -INF , !P1 ;  /* 0xff80000020b27808 */ /* 0x000fe40004800000 */
[----:B------:R-:W-:Y:S01]  /*4de0*/  FSEL R216, R33, -INF , !P4 ;  /* 0xff80000021d87808 */ /* 0x000fe20006000000 */
[----:B------:R-:W-:Y:S01]  /*4df0*/  HMMA.16816.F32.BF16 R192, R36, R46, R192 ;  /* 0x0000002e24c0723c */ /* 0x000fe200000418c0 */
[----:B------:R-:W-:Y:S01]  /*4e00*/  FSEL R214, R6, -INF , !P0 ;  /* 0xff80000006d67808 */ /* 0x000fe20004000000 */
[----:B------:R-:W-:Y:S01]  /*4e10*/  VIADD R6, R54, 0x29 ;  /* 0x0000002936067836 */ /* 0x000fe20000000000 */
[----:B------:R-:W-:-:S02]  /*4e20*/  ISETP.GE.AND P1, PT, R10, R242, PT ;  /* 0x000000f20a00720c */ /* 0x000fc40003f26270 */
[C---:B------:R-:W-:Y:S01]  /*4e30*/  ISETP.GE.AND P4, PT, R10.reuse, R241, PT ;  /* 0x000000f10a00720c */ /* 0x040fe20003f86270 */
[----:B------:R-:W-:Y:S01]  /*4e40*/  HMMA.16816.F32.BF16 R184, R36, R26, R184 ;  /* 0x0000001a24b8723c */ /* 0x000fe200000418b8 */
[----:B------:R-:W-:Y:S01]  /*4e50*/  ISETP.GE.AND P0, PT, R10, R169, PT ;  /* 0x000000a90a00720c */ /* 0x000fe20003f06270 */
[----:B------:R-:W-:Y:S01]  /*4e60*/  VIADD R10, R54, 0x28 ;  /* 0x00000028360a7836 */ /* 0x000fe20000000000 */
[----:B------:R-:W-:Y:S02]  /*4e70*/  FSEL R212, R7, -INF , !P2 ;  /* 0xff80000007d47808 */ /* 0x000fe40005000000 */
[----:B------:R-:W-:Y:S02]  /*4e80*/  FMNMX.FTZ R14, R21, R14, !PT ;  /* 0x0000000e150e7209 */ /* 0x000fe40007810000 */
[----:B------:R-:W-:Y:S02]  /*4e90*/  ISETP.GE.AND P2, PT, R4, R242, PT ;  /* 0x000000f20400720c */ /* 0x000fe40003f46270 */
[----:B------:R-:W-:-:S02]  /*4ea0*/  FSEL R5, R28, -INF , !P6 ;  /* 0xff8000001c057808 */ /* 0x000fc40007000000 */
[----:B------:R-:W-:Y:S02]  /*4eb0*/  FSEL R29, R29, -INF , !P1 ;  /* 0xff8000001d1d7808 */ /* 0x000fe40004800000 */
[----:B------:R-:W-:Y:S02]  /*4ec0*/  FSEL R210, R34, -INF , !P3 ;  /* 0xff80000022d27808 */ /* 0x000fe40005800000 */
[----:B------:R-:W-:Y:S02]  /*4ed0*/  FMNMX.FTZ R7, R51, R14, !PT ;  /* 0x0000000e33077209 */ /* 0x000fe40007810000 */
[C---:B------:R-:W-:Y:S01]  /*4ee0*/  ISETP.GE.AND P1, PT, R4.reuse, R241, PT ;  /* 0x000000f10400720c */ /* 0x040fe20003f26270 */
[----:B------:R-:W-:Y:S01]  /*4ef0*/  BAR.SYNC.DEFER_BLOCKING 0x0 ;  /* 0x0000000000007b1d */ /* 0x000fe20000010000 */
[C---:B------:R-:W-:Y:S02]  /*4f00*/  ISETP.GE.AND P6, PT, R4.reuse, R240, PT ;  /* 0x000000f00400720c */ /* 0x040fe40003fc6270 */
[----:B------:R-:W-:Y:S01]  /*4f10*/  ISETP.GE.AND P3, PT, R4, R169, PT ;  /* 0x000000a90400720c */ /* 0x000fe20003f66270 */
[----:B------:R-:W-:Y:S01]  /*4f20*/  VIADD R4, R54, 0x21 ;  /* 0x0000002136047836 */ /* 0x000fe20000000000 */
[----:B------:R-:W-:-:S02]  /*4f30*/  FSEL R215, R200, -INF , !P2 ;  /* 0xff800000c8d77808 */ /* 0x000fc40005000000 */
[----:B------:R-:W-:Y:S02]  /*4f40*/  ISETP.GE.AND P2, PT, R10, R242, PT ;  /* 0x000000f20a00720c */ /* 0x000fe40003f46270 */
[----:B------:R-:W-:Y:S02]  /*4f50*/  FMNMX.FTZ R7, R8, R7, !PT ;  /* 0x0000000708077209 */ /* 0x000fe40007810000 */
[----:B------:R-:W-:Y:S02]  /*4f60*/  FSEL R208, R35, -INF , !P0 ;  /* 0xff80000023d07808 */ /* 0x000fe40004000000 */
[----:B------:R-:W-:Y:S02]  /*4f70*/  FSEL R206, R30, -INF , !P5 ;  /* 0xff8000001ece7808 */ /* 0x000fe40006800000 */
[----:B------:R-:W-:Y:S02]  /*4f80*/  FSEL R251, R31, -INF , !P4 ;  /* 0xff8000001ffb7808 */ /* 0x000fe40006000000 */
[----:B------:R-:W-:-:S02]  /*4f90*/  FSEL R205, R188, -INF , !P2 ;  /* 0xff800000bccd7808 */ /* 0x000fc40005000000 */
[C---:B------:R-:W-:Y:S02]  /*4fa0*/  ISETP.GE.AND P4, PT, R4.reuse, R242, PT ;  /* 0x000000f20400720c */ /* 0x040fe40003f86270 */
[C---:B------:R-:W-:Y:S02]  /*4fb0*/  ISETP.GE.AND P0, PT, R4.reuse, R241, PT ;  /* 0x000000f10400720c */ /* 0x040fe40003f06270 */
[C---:B------:R-:W-:Y:S02]  /*4fc0*/  ISETP.GE.AND P5, PT, R4.reuse, R240, PT ;  /* 0x000000f00400720c */ /* 0x040fe40003fa6270 */
[----:B------:R-:W-:Y:S02]  /*4fd0*/  ISETP.GE.AND P2, PT, R4, R169, PT ;  /* 0x000000a90400720c */ /* 0x000fe40003f46270 */
[----:B------:R-:W-:Y:S01]  /*4fe0*/  FMNMX.FTZ R4, R12, R7, !PT ;  /* 0x000000070c047209 */ /* 0x000fe20007810000 */
[----:B------:R-:W-:Y:S01]  /*4ff0*/  VIADD R7, R54, 0x31 ;  /* 0x0000003136077836 */ /* 0x000fe20000000000 */
[----:B------:R-:W-:-:S02]  /*5000*/  FSEL R213, R201, -INF , !P4 ;  /* 0xff800000c9d57808 */ /* 0x000fc40006000000 */
[----:B------:R-:W-:Y:S02]  /*5010*/  FMNMX.FTZ R4, R5, R4, !PT ;  /* 0x0000000405047209 */ /* 0x000fe40007810000 */
[----:B------:R-:W-:Y:S02]  /*5020*/  FSEL R203, R203, -INF , !P0 ;  /* 0xff800000cbcb7808 */ /* 0x000fe40004000000 */
[----:B------:R-:W-:Y:S02]  /*5030*/  FMNMX.FTZ R4, R29, R4, !PT ;  /* 0x000000041d047209 */ /* 0x000fe40007810000 */
[----:B------:R-:W-:Y:S02]  /*5040*/  ISETP.GE.AND P4, PT, R6, R242, PT ;  /* 0x000000f20600720c */ /* 0x000fe40003f86270 */
[----:B------:R-:W-:Y:S01]  /*5050*/  FMNMX.FTZ R14, R215, R4, !PT ;  /* 0x00000004d70e7209 */ /* 0x000fe20007810000 */
[C---:B------:R-:W-:Y:S01]  /*5060*/  VIADD R4, R54.reuse, 0x38 ;  /* 0x0000003836047836 */ /* 0x040fe20000000000 */
[----:B------:R-:W-:Y:S01]  /*5070*/  ISETP.GE.AND P0, PT, R11, R242, PT ;  /* 0x000000f20b00720c */ /* 0x000fe20003f06270 */
[----:B------:R-:W-:Y:S01]  /*5080*/  VIADD R54, R54, 0x39 ;  /* 0x0000003936367836 */ /* 0x000fe20000000000 */
[----:B------:R-:W-:-:S02]  /*5090*/  FSEL R209, R189, -INF , !P4 ;  /* 0xff800000bdd17808 */ /* 0x000fc40006000000 */
[----:B------:R-:W-:Y:S02]  /*50a0*/  FSEL R207, R64, -INF , !P0 ;  /* 0xff80000040cf7808 */ /* 0x000fe40004000000 */
[----:B------:R-:W-:Y:S02]  /*50b0*/  FSEL R189, R202, -INF , !P1 ;  /* 0xff800000cabd7808 */ /* 0x000fe40004800000 */
[----:B------:R-:W-:Y:S02]  /*50c0*/  FMNMX.FTZ R14, R213, R14, !PT ;  /* 0x0000000ed50e7209 */ /* 0x000fe40007810000 */
[----:B------:R-:W-:Y:S02]  /*50d0*/  ISETP.GE.AND P0, PT, R54, R242, PT ;  /* 0x000000f23600720c */ /* 0x000fe40003f06270 */
[-C--:B------:R-:W-:Y:S02]  /*50e0*/  ISETP.GE.AND P4, PT, R10, R241.reuse, PT ;  /* 0x000000f10a00720c */ /* 0x080fe40003f86270 */
[----:B------:R-:W-:-:S02]  /*50f0*/  ISETP.GE.AND P1, PT, R6, R241, PT ;  /* 0x000000f10600720c */ /* 0x000fc40003f26270 */
[----:B------:R-:W-:Y:S02]  /*5100*/  FMNMX.FTZ R14, R205, R14, !PT ;  /* 0x0000000ecd0e7209 */ /* 0x000fe40007810000 */
[----:B------:R-:W-:Y:S02]  /*5110*/  FSEL R181, R181, -INF , !P0 ;  /* 0xff800000b5b57808 */ /* 0x000fe40004000000 */
[----:B------:R-:W-:Y:S02]  /*5120*/  FSEL R179, R190, -INF , !P4 ;  /* 0xff800000beb37808 */ /* 0x000fe40006000000 */
[----:B------:R-:W-:Y:S02]  /*5130*/  FSEL R191, R191, -INF , !P1 ;  /* 0xff800000bfbf7808 */ /* 0x000fe40004800000 */
[----:B------:R-:W-:Y:S02]  /*5140*/  ISETP.NE.AND P0, PT, R2, 0x2, PT ;  /* 0x000000020200780c */ /* 0x000fe40003f05270 */
[----:B------:R-:W-:-:S02]  /*5150*/  ISETP.GE.AND P4, PT, R7, R242, PT ;  /* 0x000000f20700720c */ /* 0x000fc40003f86270 */
[----:B------:R-:W-:Y:S02]  /*5160*/  ISETP.GE.AND P1, PT, R4, R242, PT ;  /* 0x000000f20400720c */ /* 0x000fe40003f26270 */
[----:B------:R-:W-:Y:S02]  /*5170*/  FMNMX.FTZ R14, R209, R14, !PT ;  /* 0x0000000ed10e7209 */ /* 0x000fe40007810000 */
[----:B------:R-:W-:Y:S02]  /*5180*/  FSEL R201, R65, -INF , !P4 ;  /* 0xff80000041c97808 */ /* 0x000fe40006000000 */
[----:B------:R-:W-:Y:S02]  /*5190*/  FSEL R180, R180, -INF , !P1 ;  /* 0xff800000b4b47808 */ /* 0x000fe40004800000 */
[C---:B------:R-:W-:Y:S02]  /*51a0*/  ISETP.GE.AND P4, PT, R10.reuse, R240, PT ;  /* 0x000000f00a00720c */ /* 0x040fe40003f86270 */
[----:B------:R-:W-:-:S02]  /*51b0*/  ISETP.GE.AND P1, PT, R10, R169, PT ;  /* 0x000000a90a00720c */ /* 0x000fc40003f26270 */
[----:B------:R-:W-:-:S04]  /*51c0*/  FMNMX.FTZ R10, R207, R14, !PT ;  /* 0x0000000ecf0a7209 */ /* 0x000fc80007810000 */
[----:B------:R-:W-:-:S04]  /*51d0*/  FMNMX.FTZ R25, R201, R10, !PT ;  /* 0x0000000ac9197209 */ /* 0x000fc80007810000 */
[----:B------:R-:W-:Y:S01]  /*51e0*/  FMNMX.FTZ R14, R180, R25, !PT ;  /* 0x00000019b40e7209 */ /* 0x000fe20007810000 */
[----:B------:R-:W-:Y:S06]  /*51f0*/  @!P0 BRA `(.L_x_3) ;  /* 0x0000000000588947 */ /* 0x000fec0003800000 */
[----:B------:R-:W-:-:S05]  /*5200*/  VIADD R25, R2, 0xfffffffd ;  /* 0xfffffffd02197836 */ /* 0x000fca0000000000 */
[----:B------:R-:W-:-:S05]  /*5210*/  SHF.R.S32.HI R27, RZ, 0x1f, R25 ;  /* 0x0000001fff1b7819 */ /* 0x000fca0000011419 */
[-C--:B------:R-:W-:Y:S02]  /*5220*/  IMAD R10, R27, R170.reuse, RZ ;  /* 0x000000aa1b0a7224 */ /* 0x080fe400078e02ff */
[----:B------:R-:W-:-:S04]  /*5230*/  IMAD.WIDE.U32 R26, R25, R170, RZ ;  /* 0x000000aa191a7225 */ /* 0x000fc800078e00ff */
[----:B------:R-:W-:Y:S01]  /*5240*/  IMAD R10, R25, R171, R10 ;  /* 0x000000ab190a7224 */ /* 0x000fe200078e020a */
[----:B------:R-:W-:-:S03]  /*5250*/  LEA R18, P0, R26, R232, 0x6 ;  /* 0x000000e81a127211 */ /* 0x000fc600078030ff */
[----:B------:R-:W-:-:S05]  /*5260*/  IMAD.IADD R25, R27, 0x1, R10 ;  /* 0x000000011b197824 */ /* 0x000fca00078e020a */
[----:B------:R-:W-:Y:S02]  /*5270*/  LEA.HI.X R25, R26, R235, R25, 0x6, P0 ;  /* 0x000000eb1a197211 */ /* 0x000fe400000f3419 */
[----:B------:R-:W-:-:S04]  /*5280*/  LEA R24, P0, R18, UR8, 0x1 ;  /* 0x0000000812187c11 */ /* 0x000fc8000f8008ff */
[----:B------:R-:W-:Y:S02]  /*5290*/  LEA.HI.X R25, R18, UR9, R25, 0x1, P0 ;  /* 0x0000000912197c11 */ /* 0x000fe400080f0c19 */
[----:B------:R-:W-:-:S03]  /*52a0*/  IADD3 R26, P0, R227, R24, RZ ;  /* 0x00000018e31a7210 */ /* 0x000fc60007f1e0ff */
[----:B------:R-:W-:Y:S01]  /*52b0*/  @!PT LDS RZ, [RZ] ;  /* 0x00000000fffff984 */ /* 0x000fe20000000800 */
[----:B------:R-:W-:Y:S01]  /*52c0*/  @!PT LDS RZ, [RZ] ;  /* 0x00000000fffff984 */ /* 0x000fe20000000800 */
[----:B------:R-:W-:Y:S01]  /*52d0*/  @!PT LDS RZ, [RZ] ;  /* 0x00000000fffff984 */ /* 0x000fe20000000800 */
[----:B------:R1:W-:Y:S02]  /*52e0*/  LDGSTS.E.BYPASS.LTC128B.128 [R230+0x6000], desc[UR12][R24.64] ;  /* 0x0600000018e67fae */ /* 0x0003e4000b901d4c */
[----:B------:R-:W-:Y:S02]  /*52f0*/  IMAD.X R27, R226, 0x1, R25, P0 ;  /* 0x00000001e21b7824 */ /* 0x000fe400000e0619 */
[----:B------:R1:W-:Y:S04]  /*5300*/  LDGSTS.E.BYPASS.LTC128B.128 [R230+0x7000], desc[UR12][R24.64+0x40] ;  /* 0x0700004018e67fae */ /* 0x0003e8000b901d4c */
[----:B------:R1:W-:Y:S04]  /*5310*/  LDGSTS.E.BYPASS.LTC128B.128 [R230+0x8000], desc[UR12][R24.64+0x80] ;  /* 0x0800008018e67fae */ /* 0x0003e8000b901d4c */
[----:B------:R1:W-:Y:S04]  /*5320*/  LDGSTS.E.BYPASS.LTC128B.128 [R230+0x6800], desc[UR12][R26.64] ;  /* 0x068000001ae67fae */ /* 0x0003e8000b901d4c */
[----:B------:R1:W-:Y:S04]  /*5330*/  LDGSTS.E.BYPASS.LTC128B.128 [R230+0x7800], desc[UR12][R26.64+0x40] ;  /* 0x078000401ae67fae */ /* 0x0003e8000b901d4c */
[----:B------:R1:W-:Y:S04]  /*5340*/  LDGSTS.E.BYPASS.LTC128B.128 [R230+0x8800], desc[UR12][R26.64+0x80] ;  /* 0x088000801ae67fae */ /* 0x0003e8000b901d4c */
[----:B------:R-:W0:Y:S02]  /*5350*/  LDGDEPBAR ;  /* 0x00000000000079af */ /* 0x000e240000000000 */
.L_x_3:
[----:B------:R-:W-:Y:S02]  /*5360*/  FMNMX.FTZ R10, R181, R14, !PT ;  /* 0x0000000eb50a7209 */ /* 0x000fe40007810000 */
[----:B------:R-:W-:Y:S02]  /*5370*/  ISETP.GE.AND P0, PT, R6, R240, PT ;  /* 0x000000f00600720c */ /* 0x000fe40003f06270 */
[----:B------:R-:W-:Y:S01]  /*5380*/  FSEL R204, R196, -INF , !P6 ;  /* 0xff800000c4cc7808 */ /* 0x000fe20007000000 */
[----:B-1----:R-:W1:Y:S01]  /*5390*/  SHFL.BFLY PT, R25, R10, 0x2, 0x1f ;  /* 0x0c401f000a197f89 */ /* 0x002e6200000e0000 */
[----:B------:R-:W-:Y:S02]  /*53a0*/  FSEL R200, R192, -INF , !P4 ;  /* 0xff800000c0c87808 */ /* 0x000fe40006000000 */
[----:B------:R-:W-:Y:S02]  /*53b0*/  FSEL R196, R193, -INF , !P0 ;  /* 0xff800000c1c47808 */ /* 0x000fe40004000000 */
[----:B------:R-:W-:-:S02]  /*53c0*/  FMNMX.FTZ R18, R167, R53, !PT ;  /* 0x00000035a7127209 */ /* 0x000fc40007810000 */
[-C--:B------:R-:W-:Y:S02]  /*53d0*/  ISETP.GE.AND P4, PT, R7, R241.reuse, PT ;  /* 0x000000f10700720c */ /* 0x080fe40003f86270 */
[----:B------:R-:W-:Y:S02]  /*53e0*/  ISETP.GE.AND P0, PT, R4, R241, PT ;  /* 0x000000f10400720c */ /* 0x000fe40003f06270 */
[----:B------:R-:W-:Y:S02]  /*53f0*/  FMNMX.FTZ R27, R166, R52, !PT ;  /* 0x00000034a61b7209 */ /* 0x000fe40007810000 */
[----:B------:R-:W-:Y:S02]  /*5400*/  FMNMX.FTZ R14, R55, R18, !PT ;  /* 0x00000012370e7209 */ /* 0x000fe40007810000 */
[----:B------:R-:W-:Y:S02]  /*5410*/  FSEL R39, R67, -INF , !P4 ;  /* 0xff80000043277808 */ /* 0x000fe40006000000 */
[----:B------:R-:W-:-:S02]  /*5420*/  FSEL R37, R182, -INF , !P0 ;  /* 0xff800000b6257808 */ /* 0x000fc40004000000 */
[----:B------:R-:W-:Y:S02]  /*5430*/  FMNMX.FTZ R27, R246, R27, !PT ;  /* 0x0000001bf61b7209 */ /* 0x000fe40007810000 */
[C---:B------:R-:W-:Y:S02]  /*5440*/  ISETP.GE.AND P4, PT, R7.reuse, R240, PT ;  /* 0x000000f00700720c */ /* 0x040fe40003f86270 */
[----:B------:R-:W-:Y:S02]  /*5450*/  ISETP.GE.AND P0, PT, R7, R169, PT ;  /* 0x000000a90700720c */ /* 0x000fe40003f06270 */
[----:B-1----:R-:W-:Y:S02]  /*5460*/  FMNMX.FTZ R25, R10, R25, !PT ;  /* 0x000000190a197209 */ /* 0x002fe40007810000 */
[----:B------:R-:W-:Y:S02]  /*5470*/  FMNMX.FTZ R10, R165, R17, !PT ;  /* 0x00000011a50a7209 */ /* 0x000fe40007810000 */
[----:B------:R-:W-:Y:S01]  /*5480*/  ISETP.GE.AND P6, PT, R6, R169, PT ;  /* 0x000000a90600720c */ /* 0x000fe20003fc6270 */
[----:B------:R-:W1:Y:S01]  /*5490*/  SHFL.BFLY PT, R40, R25, 0x1, 0x1f ;  /* 0x0c201f0019287f89 */ /* 0x000e6200000e0000 */
[----:B------:R-:W-:-:S02]  /*54a0*/  FMNMX.FTZ R10, R23, R10, !PT ;  /* 0x0000000a170a7209 */ /* 0x000fc40007810000 */
[----:B------:R-:W-:Y:S02]  /*54b0*/  FMNMX.FTZ R6, R49, R14, !PT ;  /* 0x0000000e31067209 */ /* 0x000fe40007810000 */
[----:B------:R-:W-:Y:S02]  /*54c0*/  FMNMX.FTZ R10, R13, R10, !PT ;  /* 0x0000000a0d0a7209 */ /* 0x000fe40007810000 */
[----:B------:R-:W-:Y:S02]  /*54d0*/  FMNMX.FTZ R27, R20, R27, !PT ;  /* 0x0000001b141b7209 */ /* 0x000fe40007810000 */
[----:B------:R-:W-:Y:S02]  /*54e0*/  FMNMX.FTZ R7, R19, R10, !PT ;  /* 0x0000000a13077209 */ /* 0x000fe40007810000 */
[----:B------:R-:W-:Y:S02]  /*54f0*/  FSEL R202, R197, -INF , !P5 ;  /* 0xff800000c5ca7808 */ /* 0x000fe40006800000 */
[----:B------:R-:W-:-:S02]  /*5500*/  FMNMX.FTZ R7, R214, R7, !PT ;  /* 0x00000007d6077209 */ /* 0x000fc40007810000 */
[----:B------:R-:W-:Y:S02]  /*5510*/  ISETP.GE.AND P5, PT, R11, R241, PT ;  /* 0x000000f10b00720c */ /* 0x000fe40003fa6270 */
[----:B------:R-:W-:Y:S02]  /*5520*/  FMNMX.FTZ R6, R15, R6, !PT ;  /* 0x000000060f067209 */ /* 0x000fe40007810000 */
[----:B------:R-:W-:Y:S02]  /*5530*/  FMNMX.FTZ R27, R16, R27, !PT ;  /* 0x0000001b101b7209 */ /* 0x000fe40007810000 */
[----:B------:R-:W-:Y:S02]  /*5540*/  FMNMX.FTZ R7, R212, R7, !PT ;  /* 0x00000007d4077209 */ /* 0x000fe40007810000 */
[----:B------:R-:W-:Y:S02]  /*5550*/  FSEL R219, R199, -INF , !P2 ;  /* 0xff800000c7db7808 */ /* 0x000fe40005000000 */
[----:B------:R-:W-:-:S02]  /*5560*/  FSEL R193, R66, -INF , !P5 ;  /* 0xff80000042c17808 */ /* 0x000fc40006800000 */
[----:B------:R-:W-:Y:S02]  /*5570*/  FMNMX.FTZ R6, R9, R6, !PT ;  /* 0x0000000609067209 */ /* 0x000fe40007810000 */
[C---:B------:R-:W-:Y:S02]  /*5580*/  ISETP.GE.AND P2, PT, R11.reuse, R240, PT ;  /* 0x000000f00b00720c */ /* 0x040fe40003f46270 */
[----:B------:R-:W-:Y:S02]  /*5590*/  ISETP.GE.AND P5, PT, R11, R169, PT ;  /* 0x000000a90b00720c */ /* 0x000fe40003fa6270 */
[----:B------:R-:W-:Y:S02]  /*55a0*/  FMNMX.FTZ R11, R172, R27, !PT ;  /* 0x0000001bac0b7209 */ /* 0x000fe40007810000 */
[----:B------:R-:W-:Y:S02]  /*55b0*/  FMNMX.FTZ R7, R210, R7, !PT ;  /* 0x00000007d2077209 */ /* 0x000fe40007810000 */
[----:B------:R-:W-:-:S02]  /*55c0*/  FMNMX.FTZ R31, R211, R6, !PT ;  /* 0x00000006d31f7209 */ /* 0x000fc40007810000 */
[----:B------:R-:W-:Y:S02]  /*55d0*/  FMNMX.FTZ R11, R174, R11, !PT ;  /* 0x0000000bae0b7209 */ /* 0x000fe40007810000 */
[----:B------:R-:W-:Y:S02]  /*55e0*/  FSEL R249, R198, -INF , !P3 ;  /* 0xff800000c6f97808 */ /* 0x000fe40005800000 */
[----:B------:R-:W-:Y:S02]  /*55f0*/  FMNMX.FTZ R10, R208, R7, !PT ;  /* 0x00000007d00a7209 */ /* 0x000fe40007810000 */
[----:B------:R-:W-:Y:S02]  /*5600*/  FMNMX.FTZ R6, R206, R31, !PT ;  /* 0x0000001fce067209 */ /* 0x000fe40007810000 */
[----:B------:R-:W-:Y:S02]  /*5610*/  FMNMX.FTZ R11, R178, R11, !PT ;  /* 0x0000000bb20b7209 */ /* 0x000fe40007810000 */
[----:B------:R-:W-:-:S02]  /*5620*/  FMNMX.FTZ R10, R249, R10, !PT ;  /* 0x0000000af90a7209 */ /* 0x000fc40007810000 */
[----:B------:R-:W-:Y:S02]  /*5630*/  FMNMX.FTZ R6, R251, R6, !PT ;  /* 0x00000006fb067209 */ /* 0x000fe40007810000 */
[----:B------:R-:W-:Y:S02]  /*5640*/  ISETP.GE.AND P3, PT, R54, R241, PT ;  /* 0x000000f13600720c */ /* 0x000fe40003f66270 */
[----:B------:R-:W-:Y:S02]  /*5650*/  FMNMX.FTZ R11, R216, R11, !PT ;  /* 0x0000000bd80b7209 */ /* 0x000fe40007810000 */
[----:B------:R-:W-:Y:S02]  /*5660*/  FSEL R241, R194, -INF , !P1 ;  /* 0xff800000c2f17808 */ /* 0x000fe40004800000 */
[----:B------:R-:W-:Y:S02]  /*5670*/  FMNMX.FTZ R14, R219, R10, !PT ;  /* 0x0000000adb0e7209 */ /* 0x000fe40007810000 */
[----:B------:R-:W-:-:S02]  /*5680*/  FMNMX.FTZ R6, R189, R6, !PT ;  /* 0x00000006bd067209 */ /* 0x000fc40007810000 */
[----:B------:R-:W-:Y:S02]  /*5690*/  FMNMX.FTZ R11, R204, R11, !PT ;  /* 0x0000000bcc0b7209 */ /* 0x000fe40007810000 */
[----:B------:R-:W-:Y:S02]  /*56a0*/  FSEL R217, R195, -INF , !P6 ;  /* 0xff800000c3d97808 */ /* 0x000fe40007000000 */
[----:B------:R-:W-:Y:S02]  /*56b0*/  FMNMX.FTZ R14, R241, R14, !PT ;  /* 0x0000000ef10e7209 */ /* 0x000fe40007810000 */
[----:B------:R-:W-:Y:S02]  /*56c0*/  FMNMX.FTZ R6, R203, R6, !PT ;  /* 0x00000006cb067209 */ /* 0x000fe40007810000 */
[----:B------:R-:W-:Y:S02]  /*56d0*/  FSEL R176, R60, -INF , !P2 ;  /* 0xff8000003cb07808 */ /* 0x000fe40005000000 */
[----:B------:R-:W-:-:S02]  /*56e0*/  FMNMX.FTZ R11, R202, R11, !PT ;  /* 0x0000000bca0b7209 */ /* 0x000fc40007810000 */
[----:B------:R-:W-:Y:S02]  /*56f0*/  ISETP.GE.AND P2, PT, R54, R240, PT ;  /* 0x000000f03600720c */ /* 0x000fe40003f46270 */
[----:B------:R-:W-:Y:S02]  /*5700*/  FSEL R177, R62, -INF , !P5 ;  /* 0xff8000003eb17808 */ /* 0x000fe40006800000 */
[----:B------:R-:W-:Y:S02]  /*5710*/  FMNMX.FTZ R14, R217, R14, !PT ;  /* 0x0000000ed90e7209 */ /* 0x000fe40007810000 */
[----:B------:R-:W-:Y:S02]  /*5720*/  FMNMX.FTZ R6, R179, R6, !PT ;  /* 0x00000006b3067209 */ /* 0x000fe40007810000 */
[----:B------:R-:W-:Y:S02]  /*5730*/  FSEL R67, R183, -INF , !P3 ;  /* 0xff800000b7437808 */ /* 0x000fe40005800000 */
[----:B------:R-:W-:-:S02]  /*5740*/  ISETP.GE.AND P3, PT, R4, R240, PT ;  /* 0x000000f00400720c */ /* 0x000fc40003f66270 */
[----:B------:R-:W-:Y:S02]  /*5750*/  FMNMX.FTZ R11, R200, R11, !PT ;  /* 0x0000000bc80b7209 */ /* 0x000fe40007810000 */
[----:B------:R-:W-:Y:S02]  /*5760*/  FSEL R185, R185, -INF , !P2 ;  /* 0xff800000b9b97808 */ /* 0x000fe40005000000 */
[----:B------:R-:W-:Y:S02]  /*5770*/  ISETP.GE.AND P2, PT, R4, R169, PT ;  /* 0x000000a90400720c */ /* 0x000fe40003f46270 */
[----:B------:R-:W-:Y:S02]  /*5780*/  FSEL R175, R63, -INF , !P0 ;  /* 0xff8000003faf7808 */ /* 0x000fe40004000000 */
[----:B------:R-:W-:Y:S02]  /*5790*/  FMNMX.FTZ R14, R177, R14, !PT ;  /* 0x0000000eb10e7209 */ /* 0x000fe40007810000 */
[----:B------:R-:W-:-:S02]  /*57a0*/  FMNMX.FTZ R6, R191, R6, !PT ;  /* 0x00000006bf067209 */ /* 0x000fc40007810000 */
[----:B------:R-:W-:Y:S02]  /*57b0*/  FMNMX.FTZ R11, R196, R11, !PT ;  /* 0x0000000bc40b7209 */ /* 0x000fe40007810000 */
[----:B------:R-:W-:Y:S02]  /*57c0*/  FSEL R184, R184, -INF , !P3 ;  /* 0xff800000b8b87808 */ /* 0x000fe40005800000 */
[----:B------:R-:W-:Y:S02]  /*57d0*/  ISETP.GE.AND P3, PT, R54, R169, PT ;  /* 0x000000a93600720c */ /* 0x000fe40003f66270 */
[----:B------:R-:W-:Y:S02]  /*57e0*/  FSEL R173, R186, -INF , !P2 ;  /* 0xff800000baad7808 */ /* 0x000fe40005000000 */
[----:B------:R-:W-:Y:S02]  /*57f0*/  FMNMX.FTZ R4, R175, R14, !PT ;  /* 0x0000000eaf047209 */ /* 0x000fe40007810000 */
[----:B------:R-:W-:-:S02]  /*5800*/  FMNMX.FTZ R6, R193, R6, !PT ;  /* 0x00000006c1067209 */ /* 0x000fc40007810000 */
[----:B------:R-:W-:Y:S02]  /*5810*/  FSEL R38, R61, -INF , !P4 ;  /* 0xff8000003d267808 */ /* 0x000fe40006000000 */
[----:B------:R-:W-:Y:S02]  /*5820*/  FMNMX.FTZ R11, R176, R11, !PT ;  /* 0x0000000bb00b7209 */ /* 0x000fe40007810000 */
[----:B------:R-:W-:Y:S02]  /*5830*/  FSEL R187, R187, -INF , !P3 ;  /* 0xff800000bbbb7808 */ /* 0x000fe40005800000 */
[----:B------:R-:W-:Y:S02]  /*5840*/  FMNMX.FTZ R4, R173, R4, !PT ;  /* 0x00000004ad047209 */ /* 0x000fe40007810000 */
[----:B------:R-:W-:Y:S02]  /*5850*/  FMNMX.FTZ R6, R39, R6, !PT ;  /* 0x0000000627067209 */ /* 0x000fe40007810000 */
[----:B------:R-:W-:-:S02]  /*5860*/  FMNMX.FTZ R11, R38, R11, !PT ;  /* 0x0000000b260b7209 */ /* 0x000fc40007810000 */
[----:B------:R-:W-:Y:S02]  /*5870*/  FMNMX.FTZ R41, R187, R4, !PT ;  /* 0x00000004bb297209 */ /* 0x000fe40007810000 */
[----:B------:R-:W-:Y:S02]  /*5880*/  FMNMX.FTZ R6, R37, R6, !PT ;  /* 0x0000000625067209 */ /* 0x000fe40007810000 */
[----:B------:R-:W-:Y:S01]  /*5890*/  FMNMX.FTZ R10, R184, R11, !PT ;  /* 0x0000000bb80a7209 */ /* 0x000fe20007810000 */
[----:B------:R-:W2:Y:S01]  /*58a0*/  SHFL.BFLY PT, R4, R41, 0x2, 0x1f ;  /* 0x0c401f0029047f89 */ /* 0x000ea200000e0000 */
[----:B------:R-:W-:Y:S02]  /*58b0*/  FMNMX.FTZ R6, R67, R6, !PT ;  /* 0x0000000643067209 */ /* 0x000fe40007810000 */
[----:B------:R-:W-:Y:S02]  /*58c0*/  FMNMX.FTZ R10, R185, R10, !PT ;  /* 0x0000000ab90a7209 */ /* 0x000fe40007810000 */
[----:B-1----:R-:W-:Y:S01]  /*58d0*/  FMNMX.FTZ R40, R25, R40, !PT ;  /* 0x0000002819287209 */ /* 0x002fe20007810000 */
[----:B------:R-:W1:Y:S03]  /*58e0*/  SHFL.BFLY PT, R7, R6, 0x2, 0x1f ;  /* 0x0c401f0006077f89 */ /* 0x000e6600000e0000 */
[C---:B------:R-:W-:Y:S01]  /*58f0*/  FSETP.NEU.FTZ.AND P1, PT, R40.reuse, -INF , PT ;  /* 0xff8000002800780b */ /* 0x040fe20003f3d000 */
[----:B------:R-:W3:Y:S01]  /*5900*/  SHFL.BFLY PT, R11, R10, 0x2, 0x1f ;  /* 0x0c401f000a0b7f89 */ /* 0x000ee200000e0000 */
[----:B------:R-:W-:-:S03]  /*5910*/  FMUL.FTZ R182, R40, UR4 ;  /* 0x0000000428b67c20 */ /* 0x000fc60008410000 */
[----:B------:R-:W-:Y:S02]  /*5920*/  LDSM.16.MT88.4 R24, [R221+0x9000] ;  /* 0x00900000dd18783b */ /* 0x000fe40000004200 */
[----:B------:R-:W-:-:S05]  /*5930*/  FSEL R182, R182, RZ, P1 ;  /* 0x000000ffb6b67208 */ /* 0x000fca0000800000 */
[--C-:B------:R-:W-:Y:S01]  /*5940*/  FFMA.FTZ R64, R59, UR4, -R182.reuse ;  /* 0x000000043b407c23 */ /* 0x100fe200080108b6 */
[--C-:B------:R-:W-:Y:S01]  /*5950*/  FFMA.FTZ R59, R5, UR4, -R182.reuse ;  /* 0x00000004053b7c23 */ /* 0x100fe200080108b6 */
[--C-:B------:R-:W-:Y:S01]  /*5960*/  FFMA.FTZ R62, R57, UR4, -R182.reuse ;  /* 0x00000004393e7c23 */ /* 0x100fe200080108b6 */
[----:B--2---:R-:W-:Y:S01]  /*5970*/  FMNMX.FTZ R41, R41, R4, !PT ;  /* 0x0000000429297209 */ /* 0x004fe20007810000 */
[--C-:B------:R-:W-:Y:S01]  /*5980*/  FFMA.FTZ R60, R51, UR4, -R182.reuse ;  /* 0x00000004333c7c23 */ /* 0x100fe200080108b6 */
[--C-:B------:R-:W-:Y:S01]  /*5990*/  FFMA.FTZ R63, R21, UR4, -R182.reuse ;  /* 0x00000004153f7c23 */ /* 0x100fe200080108b6 */
[--C-:B------:R-:W-:Y:S01]  /*59a0*/  FFMA.FTZ R61, R8, UR4, -R182.reuse ;  /* 0x00000004083d7c23 */ /* 0x100fe200080108b6 */
[--C-:B------:R-:W-:Y:S01]  /*59b0*/  FFMA.FTZ R58, R12, UR4, -R182.reuse ;  /* 0x000000040c3a7c23 */ /* 0x100fe200080108b6 */
[----:B------:R-:W2:Y:S01]  /*59c0*/  SHFL.BFLY PT, R4, R41, 0x1, 0x1f ;  /* 0x0c201f0029047f89 */ /* 0x000ea200000e0000 */
[----:B-1----:R-:W-:Y:S01]  /*59d0*/  FMNMX.FTZ R7, R6, R7, !PT ;  /* 0x0000000706077209 */ /* 0x002fe20007810000 */
[--C-:B------:R-:W-:Y:S01]  /*59e0*/  FFMA.FTZ R56, R29, UR4, -R182.reuse ;  /* 0x000000041d387c23 */ /* 0x100fe200080108b6 */
[----:B------:R-:W-:Y:S01]  /*59f0*/  FSEL R29, R40, RZ, P1 ;  /* 0x000000ff281d7208 */ /* 0x000fe20000800000 */
[----:B------:R-:W-:Y:S01]  /*5a00*/  MUFU.EX2 R64, R64 ;  /* 0x0000004000407308 */ /* 0x000fe20000000800 */
[----:B---3--:R-:W-:Y:S01]  /*5a10*/  FMNMX.FTZ R11, R10, R11, !PT ;  /* 0x0000000b0a0b7209 */ /* 0x008fe20007810000 */
[----:B------:R-:W1:Y:S01]  /*5a20*/  SHFL.BFLY PT, R6, R7, 0x1, 0x1f ;  /* 0x0c201f0007067f89 */ /* 0x000e6200000e0000 */
[--C-:B------:R-:W-:Y:S01]  /*5a30*/  FFMA.FTZ R194, R215, UR4, -R182.reuse ;  /* 0x00000004d7c27c23 */ /* 0x100fe200080108b6 */
[----:B------:R-:W-:Y:S01]  /*5a40*/  FADD.FTZ R29, R168, -R29 ;  /* 0x8000001da81d7221 */ /* 0x000fe20000010000 */
[--C-:B------:R-:W-:Y:S01]  /*5a50*/  FFMA.FTZ R213, R213, UR4, -R182.reuse ;  /* 0x00000004d5d57c23 */ /* 0x100fe200080108b6 */
[----:B------:R-:W3:Y:S01]  /*5a60*/  SHFL.BFLY PT, R42, R11, 0x1, 0x1f ;  /* 0x0c201f000b2a7f89 */ /* 0x000ee200000e0000 */
[--C-:B------:R-:W-:Y:S01]  /*5a70*/  FFMA.FTZ R201, R201, UR4, -R182.reuse ;  /* 0x00000004c9c97c23 */ /* 0x100fe200080108b6 */
[----:B------:R-:W-:Y:S01]  /*5a80*/  FMUL.FTZ R29, R29, UR4 ;  /* 0x000000041d1d7c20 */ /* 0x000fe20008410000 */
[----:B------:R-:W-:Y:S01]  /*5a90*/  MUFU.EX2 R62, R62 ;  /* 0x0000003e003e7308 */ /* 0x000fe20000000800 */
[--C-:B------:R-:W-:Y:S01]  /*5aa0*/  FFMA.FTZ R180, R180, UR4, -R182.reuse ;  /* 0x00000004b4b47c23 */ /* 0x100fe200080108b6 */
[----:B------:R-:W-:Y:S01]  /*5ab0*/  FFMA.FTZ R181, R181, UR4, -R182 ;  /* 0x00000004b5b57c23 */ /* 0x000fe200080108b6 */
[----:B------:R-:W-:-:S05]  /*5ac0*/  MOV R168, R40 ;  /* 0x0000002800a87202 */ /* 0x000fca0000000f00 */
[----:B------:R-:W-:Y:S01]  /*5ad0*/  MUFU.EX2 R63, R63 ;  /* 0x0000003f003f7308 */ /* 0x000fe20000000800 */
[----:B--2---:R-:W-:-:S04]  /*5ae0*/  FMNMX.FTZ R41, R41, R4, !PT ;  /* 0x0000000429297209 */ /* 0x004fc80007810000 */
[C---:B------:R-:W-:Y:S01]  /*5af0*/  FSETP.NEU.FTZ.AND P0, PT, R41.reuse, -INF , PT ;  /* 0xff8000002900780b */ /* 0x040fe20003f1d000 */
[----:B------:R-:W-:Y:S01]  /*5b00*/  FMUL.FTZ R36, R41, UR4 ;  /* 0x0000000429247c20 */ /* 0x000fe20008410000 */
[----:B-1----:R-:W-:Y:S01]  /*5b10*/  FMNMX.FTZ R43, R7, R6, !PT ;  /* 0x00000006072b7209 */ /* 0x002fe20007810000 */
[----:B------:R-:W-:Y:S01]  /*5b20*/  MUFU.EX2 R60, R60 ;  /* 0x0000003c003c7308 */ /* 0x000fe20000000800 */
[----:B------:R-:W-:Y:S02]  /*5b30*/  FSEL R4, R41, RZ, P0 ;  /* 0x000000ff29047208 */ /* 0x000fe40000000000 */
[----:B---3--:R-:W-:Y:S01]  /*5b40*/  FMNMX.FTZ R42, R11, R42, !PT ;  /* 0x0000002a0b2a7209 */ /* 0x008fe20007810000 */
[C---:B------:R-:W-:Y:S01]  /*5b50*/  FMUL.FTZ R170, R43.reuse, UR4 ;  /* 0x000000042baa7c20 */ /* 0x040fe20008410000 */
[----:B------:R-:W-:Y:S01]  /*5b60*/  FSETP.NEU.FTZ.AND P3, PT, R43, -INF , PT ;  /* 0xff8000002b00780b */ /* 0x000fe20003f7d000 */
[----:B------:R-:W-:Y:S01]  /*5b70*/  FADD.FTZ R4, R165, -R4 ;  /* 0x80000004a5047221 */ /* 0x000fe20000010000 */
[C---:B------:R-:W-:Y:S01]  /*5b80*/  FSETP.NEU.FTZ.AND P2, PT, R42.reuse, -INF , PT ;  /* 0xff8000002a00780b */ /* 0x040fe20003f5d000 */
[----:B------:R-:W-:Y:S01]  /*5b90*/  FMUL.FTZ R183, R42, UR4 ;  /* 0x000000042ab77c20 */ /* 0x000fe20008410000 */
[----:B------:R-:W-:Y:S01]  /*5ba0*/  FSEL R170, R170, RZ, P3 ;  /* 0x000000ffaaaa7208 */ /* 0x000fe20001800000 */
[----:B------:R-:W-:Y:S01]  /*5bb0*/  FMUL.FTZ R4, R4, UR4 ;  /* 0x0000000404047c20 */ /* 0x000fe20008410000 */
[----:B------:R-:W-:Y:S01]  /*5bc0*/  FSEL R36, R36, RZ, P0 ;  /* 0x000000ff24247208 */ /* 0x000fe20000000000 */
[----:B------:R-:W-:Y:S01]  /*5bd0*/  MUFU.EX2 R171, R29 ;  /* 0x0000001d00ab7308 */ /* 0x000fe20000000800 */
[----:B------:R-:W-:Y:S01]  /*5be0*/  FSEL R183, R183, RZ, P2 ;  /* 0x000000ffb7b77208 */ /* 0x000fe20001000000 */
[----:B------:R-:W-:Y:S01]  /*5bf0*/  FFMA.FTZ R57, R53, UR4, -R170 ;  /* 0x0000000435397c23 */ /* 0x000fe200080108aa */
[----:B------:R-:W-:Y:S01]  /*5c00*/  FSEL R5, R42, RZ, P2 ;  /* 0x000000ff2a057208 */ /* 0x000fe20001000000 */
[--C-:B------:R-:W-:Y:S01]  /*5c10*/  FFMA.FTZ R48, R17, UR4, -R36.reuse ;  /* 0x0000000411307c23 */ /* 0x100fe20008010824 */
[--C-:B------:R-:W-:Y:S01]  /*5c20*/  FFMA.FTZ R46, R23, UR4, -R36.reuse ;  /* 0x00000004172e7c23 */ /* 0x100fe20008010824 */
[--C-:B------:R-:W-:Y:S01]  /*5c30*/  FFMA.FTZ R50, R20, UR4, -R183.reuse ;  /* 0x0000000414327c23 */ /* 0x100fe200080108b7 */
[----:B------:R-:W-:Y:S01]  /*5c40*/  FFMA.FTZ R47, R16, UR4, -R183 ;  /* 0x00000004102f7c23 */ /* 0x000fe200080108b7 */
[--C-:B------:R-:W-:Y:S01]  /*5c50*/  FFMA.FTZ R45, R13, UR4, -R36.reuse ;  /* 0x000000040d2d7c23 */ /* 0x100fe20008010824 */
[----:B------:R-:W-:Y:S01]  /*5c60*/  FFMA.FTZ R44, R19, UR4, -R36 ;  /* 0x00000004132c7c23 */ /* 0x000fe20008010824 */
[----:B------:R-:W-:Y:S01]  /*5c70*/  FADD.FTZ R66, R166, -R5 ;  /* 0x80000005a6427221 */ /* 0x000fe20000010000 */
[----:B------:R-:W1:Y:S01]  /*5c80*/  MUFU.EX2 R65, R4 ;  /* 0x0000000400417308 */ /* 0x000e620000000800 */
[--C-:B------:R-:W-:Y:S01]  /*5c90*/  FFMA.FTZ R53, R15, UR4, -R170.reuse ;  /* 0x000000040f357c23 */ /* 0x100fe200080108aa */
[--C-:B------:R-:W-:Y:S01]  /*5ca0*/  FFMA.FTZ R51, R9, UR4, -R170.reuse ;  /* 0x0000000409337c23 */ /* 0x100fe200080108aa */
[----:B------:R-:W2:Y:S01]  /*5cb0*/  LDSM.16.MT88.4 R20, [R220+0x9000] ;  /* 0x00900000dc14783b */ /* 0x000ea20000004200 */
[----:B------:R-:W-:Y:S01]  /*5cc0*/  FSEL R28, R43, RZ, P3 ;  /* 0x000000ff2b1c7208 */ /* 0x000fe20001800000 */
[--C-:B------:R-:W-:Y:S01]  /*5cd0*/  FFMA.FTZ R54, R49, UR4, -R170.reuse ;  /* 0x0000000431367c23 */ /* 0x100fe200080108aa */
[--C-:B------:R-:W-:Y:S01]  /*5ce0*/  FFMA.FTZ R169, R172, UR4, -R183.reuse ;  /* 0x00000004aca97c23 */ /* 0x100fe200080108b7 */
[----:B------:R-:W3:Y:S01]  /*5cf0*/  LDSM.16.MT88.4 R16, [R221+0xa000] ;  /* 0x00a00000dd10783b */ /* 0x000ee20000004200 */
[----:B------:R-:W-:Y:S01]  /*5d00*/  FFMA.FTZ R55, R55, UR4, -R170 ;  /* 0x0000000437377c23 */ /* 0x000fe200080108aa */
[----:B------:R-:W-:Y:S01]  /*5d10*/  FADD.FTZ R28, R167, -R28 ;  /* 0x8000001ca71c7221 */ /* 0x000fe20000010000 */
[--C-:B------:R-:W-:Y:S01]  /*5d20*/  FFMA.FTZ R52, R52, UR4, -R183.reuse ;  /* 0x0000000434347c23 */ /* 0x100fe200080108b7 */
[----:B------:R-:W4:Y:S01]  /*5d30*/  LDSM.16.MT88.4 R8, [R220+0xa000] ;  /* 0x00a00000dc08783b */ /* 0x000f220000004200 */
[--C-:B------:R-:W-:Y:S01]  /*5d40*/  FFMA.FTZ R49, R246, UR4, -R183.reuse ;  /* 0x00000004f6317c23 */ /* 0x100fe200080108b7 */
[----:B------:R-:W-:Y:S01]  /*5d50*/  FMUL.FTZ R66, R66, UR4 ;  /* 0x0000000442427c20 */ /* 0x000fe20008410000 */
[----:B------:R-:W-:Y:S01]  /*5d60*/  FMUL.FTZ R172, R28, UR4 ;  /* 0x000000041cac7c20 */ /* 0x000fe20008410000 */
[----:B------:R-:W-:Y:S01]  /*5d70*/  LDSM.16.MT88.4 R12, [R220+0xb000] ;  /* 0x00b00000dc0c783b */ /* 0x000fe20000004200 */
[----:B------:R-:W-:Y:S01]  /*5d80*/  MUFU.EX2 R57, R57 ;  /* 0x0000003900397308 */ /* 0x000fe20000000800 */
[-C--:B-1----:R-:W-:Y:S01]  /*5d90*/  FMUL.FTZ R158, R158, R65.reuse ;  /* 0x000000419e9e7220 */ /* 0x082fe20000410000 */
[-C--:B------:R-:W-:Y:S01]  /*5da0*/  FMUL.FTZ R159, R159, R65.reuse ;  /* 0x000000419f9f7220 */ /* 0x080fe20000410000 */
[----:B------:R-:W1:Y:S01]  /*5db0*/  LDSM.16.MT88.4 R4, [R221+0xb000] ;  /* 0x00b00000dd04783b */ /* 0x000e620000004200 */
[-C--:B------:R-:W-:Y:S01]  /*5dc0*/  FMUL.FTZ R154, R154, R65.reuse ;  /* 0x000000419a9a7220 */ /* 0x080fe20000410000 */
[-C--:B------:R-:W-:Y:S01]  /*5dd0*/  FMUL.FTZ R155, R155, R65.reuse ;  /* 0x000000419b9b7220 */ /* 0x080fe20000410000 */
[-C--:B------:R-:W-:Y:S01]  /*5de0*/  FMUL.FTZ R74, R74, R65.reuse ;  /* 0x000000414a4a7220 */ /* 0x080fe20000410000 */
[-C--:B------:R-:W-:Y:S01]  /*5df0*/  FMUL.FTZ R75, R75, R65.reuse ;  /* 0x000000414b4b7220 */ /* 0x080fe20000410000 */
[----:B------:R-:W5:Y:S01]  /*5e00*/  MUFU.EX2 R55, R55 ;  /* 0x0000003700377308 */ /* 0x000f620000000800 */
[-C--:B------:R-:W-:Y:S01]  /*5e10*/  FMUL.FTZ R78, R78, R65.reuse ;  /* 0x000000414e4e7220 */ /* 0x080fe20000410000 */
[-C--:B------:R-:W-:Y:S01]  /*5e20*/  FMUL.FTZ R79, R79, R65.reuse ;  /* 0x000000414f4f7220 */ /* 0x080fe20000410000 */
[-C--:B------:R-:W-:Y:S01]  /*5e30*/  FMUL.FTZ R90, R90, R65.reuse ;  /* 0x000000415a5a7220 */ /* 0x080fe20000410000 */
[-C--:B------:R-:W-:Y:S01]  /*5e40*/  FMUL.FTZ R91, R91, R65.reuse ;  /* 0x000000415b5b7220 */ /* 0x080fe20000410000 */
[-C--:B------:R-:W-:Y:S01]  /*5e50*/  FMUL.FTZ R94, R94, R65.reuse ;  /* 0x000000415e5e7220 */ /* 0x080fe20000410000 */
[-C--:B------:R-:W-:Y:S01]  /*5e60*/  FMUL.FTZ R95, R95, R65.reuse ;  /* 0x000000415f5f7220 */ /* 0x080fe20000410000 */
[-C--:B------:R-:W-:Y:S01]  /*5e70*/  FMUL.FTZ R102, R102, R65.reuse ;  /* 0x0000004166667220 */ /* 0x080fe20000410000 */
[----:B------:R-:W-:Y:S01]  /*5e80*/  MUFU.EX2 R54, R54 ;  /* 0x0000003600367308 */ /* 0x000fe20000000800 */
[-C--:B------:R-:W-:Y:S01]  /*5e90*/  FMUL.FTZ R103, R103, R65.reuse ;  /* 0x0000004167677220 */ /* 0x080fe20000410000 */
[----:B------:R-:W-:Y:S01]  /*5ea0*/  F2FP.BF16.F32.PACK_AB R28, R62, R64 ;  /* 0x000000403e1c723e */ /* 0x000fe200000010ff */
[-C--:B------:R-:W-:Y:S01]  /*5eb0*/  FMUL.FTZ R106, R106, R65.reuse ;  /* 0x000000416a6a7220 */ /* 0x080fe20000410000 */
[-C--:B------:R-:W-:Y:S01]  /*5ec0*/  FMUL.FTZ R107, R107, R65.reuse ;  /* 0x000000416b6b7220 */ /* 0x080fe20000410000 */
[-C--:B------:R-:W-:Y:S01]  /*5ed0*/  FMUL.FTZ R114, R114, R65.reuse ;  /* 0x0000004172727220 */ /* 0x080fe20000410000 */
[----:B------:R-:W-:Y:S01]  /*5ee0*/  FMUL.FTZ R115, R115, R65 ;  /* 0x0000004173737220 */ /* 0x000fe20000410000 */
[----:B------:R-:W-:Y:S01]  /*5ef0*/  F2FP.BF16.F32.PACK_AB R30, R60, R63 ;  /* 0x0000003f3c1e723e */ /* 0x000fe200000010ff */
[----:B------:R-:W-:Y:S01]  /*5f00*/  MUFU.EX2 R52, R52 ;  /* 0x0000003400347308 */ /* 0x000fe20000000800 */
[----:B-----5:R-:W-:Y:S01]  /*5f10*/  F2FP.BF16.F32.PACK_AB R29, R55, R57 ;  /* 0x00000039371d723e */ /* 0x020fe200000010ff */
[-C--:B------:R-:W-:Y:S01]  /*5f20*/  FMUL.FTZ R118, R118, R65.reuse ;  /* 0x0000004176767220 */ /* 0x080fe20000410000 */
[-C--:B------:R-:W-:Y:S01]  /*5f30*/  FMUL.FTZ R119, R119, R65.reuse ;  /* 0x0000004177777220 */ /* 0x080fe20000410000 */
[-C--:B------:R-:W-:Y:S01]  /*5f40*/  FMUL.FTZ R126, R126, R65.reuse ;  /* 0x000000417e7e7220 */ /* 0x080fe20000410000 */
[----:B------:R-:W-:Y:S01]  /*5f50*/  FMUL.FTZ R127, R127, R65 ;  /* 0x000000417f7f7220 */ /* 0x000fe20000410000 */
[----:B------:R-:W-:Y:S01]  /*5f60*/  FMUL.FTZ R160, R160, R171 ;  /* 0x000000aba0a07220 */ /* 0x000fe20000410000 */
[-C--:B------:R-:W-:Y:S01]  /*5f70*/  FMUL.FTZ R134, R134, R65.reuse ;  /* 0x0000004186867220 */ /* 0x080fe20000410000 */
[----:B------:R-:W5:Y:S01]  /*5f80*/  MUFU.EX2 R49, R49 ;  /* 0x0000003100317308 */ /* 0x000f620000000800 */
[----:B------:R-:W-:Y:S01]  /*5f90*/  FMUL.FTZ R135, R135, R65 ;  /* 0x0000004187877220 */ /* 0x000fe20000410000 */
        /* <DEDUP_REMOVED lines=8> */
[-C--:B------:R-:W-:Y:S01]  /*6020*/  FMUL.FTZ R84, R84, R171.reuse ;  /* 0x000000ab54547220 */ /* 0x080fe20000410000 */
[-C--:B------:R-:W-:Y:S01]  /*6030*/  FMUL.FTZ R85, R85, R171.reuse ;  /* 0x000000ab55557220 */ /* 0x080fe20000410000 */
[-C--:B------:R-:W-:Y:S01]  /*6040*/  FMUL.FTZ R96, R96, R171.reuse ;  /* 0x000000ab60607220 */ /* 0x080fe20000410000 */
[-C--:B------:R-:W-:Y:S01]  /*6050*/  FMUL.FTZ R97, R97, R171.reuse ;  /* 0x000000ab61617220 */ /* 0x080fe20000410000 */
[-C--:B------:R-:W-:Y:S01]  /*6060*/  FMUL.FTZ R144, R144, R171.reuse ;  /* 0x000000ab90907220 */ /* 0x080fe20000410000 */
[-C--:B------:R-:W-:Y:S01]  /*6070*/  FMUL.FTZ R145, R145, R171.reuse ;  /* 0x000000ab91917220 */ /* 0x080fe20000410000 */
[----:B------:R-:W2:Y:S01]  /*6080*/  MUFU.EX2 R47, R47 ;  /* 0x0000002f002f7308 */ /* 0x000ea20000000800 */
[----:B-----5:R-:W-:Y:S01]  /*6090*/  F2FP.BF16.F32.PACK_AB R32, R49, R52 ;  /* 0x000000343120723e */ /* 0x020fe200000010ff */
        /* <DEDUP_REMOVED lines=11> */
[----:B------:R-:W-:Y:S01]  /*6150*/  FFMA.FTZ R192, R211, UR4, -R170 ;  /* 0x00000004d3c07c23 */ /* 0x000fe200080108aa */
[--C-:B------:R-:W-:Y:S01]  /*6160*/  FFMA.FTZ R174, R174, UR4, -R183.reuse ;  /* 0x00000004aeae7c23 */ /* 0x100fe200080108b7 */
[--C-:B------:R-:W-:Y:S01]  /*6170*/  FFMA.FTZ R178, R178, UR4, -R183.reuse ;  /* 0x00000004b2b27c23 */ /* 0x100fe200080108b7 */
[----:B------:R-:W5:Y:S01]  /*6180*/  MUFU.EX2 R46, R46 ;  /* 0x0000002e002e7308 */ /* 0x000f620000000800 */
[----:B--2---:R-:W-:Y:S01]  /*6190*/  F2FP.BF16.F32.PACK_AB R34, R47, R50 ;  /* 0x000000322f22723e */ /* 0x004fe200000010ff */
[--C-:B------:R-:W-:Y:S01]  /*61a0*/  FFMA.FTZ R195, R216, UR4, -R183.reuse ;  /* 0x00000004d8c37c23 */ /* 0x100fe200080108b7 */
[--C-:B------:R-:W-:Y:S01]  /*61b0*/  FFMA.FTZ R186, R214, UR4, -R36.reuse ;  /* 0x00000004d6ba7c23 */ /* 0x100fe20008010824 */
[--C-:B------:R-:W-:Y:S01]  /*61c0*/  FFMA.FTZ R197, R212, UR4, -R36.reuse ;  /* 0x00000004d4c57c23 */ /* 0x100fe20008010824 */
[--C-:B------:R-:W-:Y:S01]  /*61d0*/  FFMA.FTZ R188, R210, UR4, -R36.reuse ;  /* 0x00000004d2bc7c23 */ /* 0x100fe20008010824 */
[----:B------:R-:W-:Y:S01]  /*61e0*/  FFMA.FTZ R199, R208, UR4, -R36 ;  /* 0x00000004d0c77c23 */ /* 0x000fe20008010824 */
[--C-:B------:R-:W-:Y:S01]  /*61f0*/  FFMA.FTZ R190, R206, UR4, -R170.reuse ;  /* 0x00000004cebe7c23 */ /* 0x100fe200080108aa */
[----:B------:R-:W-:Y:S01]  /*6200*/  MUFU.EX2 R45, R45 ;  /* 0x0000002d002d7308 */ /* 0x000fe20000000800 */
[----:B------:R-:W-:Y:S01]  /*6210*/  FFMA.FTZ R211, R251, UR4, -R170 ;  /* 0x00000004fbd37c23 */ /* 0x000fe200080108aa */
[--C-:B------:R-:W-:Y:S01]  /*6220*/  FFMA.FTZ R198, R204, UR4, -R183.reuse ;  /* 0x00000004ccc67c23 */ /* 0x100fe200080108b7 */
[--C-:B------:R-:W-:Y:S01]  /*6230*/  FFMA.FTZ R215, R202, UR4, -R183.reuse ;  /* 0x00000004cad77c23 */ /* 0x100fe200080108b7 */
[--C-:B------:R-:W-:Y:S01]  /*6240*/  FFMA.FTZ R251, R196, UR4, -R183.reuse ;  /* 0x00000004c4fb7c23 */ /* 0x100fe200080108b7 */
[----:B------:R-:W-:Y:S01]  /*6250*/  FFMA.FTZ R204, R205, UR4, -R182 ;  /* 0x00000004cdcc7c23 */ /* 0x000fe200080108b6 */
[----:B------:R-:W-:Y:S01]  /*6260*/  FFMA.FTZ R200, R200, UR4, -R183 ;  /* 0x00000004c8c87c23 */ /* 0x000fe200080108b7 */
[--C-:B------:R-:W-:Y:S01]  /*6270*/  FFMA.FTZ R196, R249, UR4, -R36.reuse ;  /* 0x00000004f9c47c23 */ /* 0x100fe20008010824 */
[----:B------:R-:W2:Y:S01]  /*6280*/  MUFU.EX2 R44, R44 ;  /* 0x0000002c002c7308 */ /* 0x000ea20000000800 */
[----:B-----5:R-:W-:Y:S01]  /*6290*/  F2FP.BF16.F32.PACK_AB R33, R46, R48 ;  /* 0x000000302e21723e */ /* 0x020fe200000010ff */
[--C-:B------:R-:W-:Y:S01]  /*62a0*/  FFMA.FTZ R219, R219, UR4, -R36.reuse ;  /* 0x00000004dbdb7c23 */ /* 0x100fe20008010824 */
[--C-:B------:R-:W-:Y:S01]  /*62b0*/  FFMA.FTZ R202, R241, UR4, -R36.reuse ;  /* 0x00000004f1ca7c23 */ /* 0x100fe20008010824 */
[----:B------:R-:W-:Y:S01]  /*62c0*/  FFMA.FTZ R217, R217, UR4, -R36 ;  /* 0x00000004d9d97c23 */ /* 0x000fe20008010824 */
[----:B------:R-:W-:Y:S01]  /*62d0*/  FFMA.FTZ R205, R209, UR4, -R182 ;  /* 0x00000004d1cd7c23 */ /* 0x000fe200080108b6 */
[--C-:B------:R-:W-:Y:S01]  /*62e0*/  FFMA.FTZ R189, R189, UR4, -R170.reuse ;  /* 0x00000004bdbd7c23 */ /* 0x100fe200080108aa */
[--C-:B------:R-:W-:Y:S01]  /*62f0*/  FFMA.FTZ R208, R203, UR4, -R170.reuse ;  /* 0x00000004cbd07c23 */ /* 0x100fe200080108aa */
[----:B------:R-:W5:Y:S01]  /*6300*/  MUFU.EX2 R66, R66 ;  /* 0x0000004200427308 */ /* 0x000f620000000800 */
[--C-:B------:R-:W-:Y:S01]  /*6310*/  FFMA.FTZ R179, R179, UR4, -R170.reuse ;  /* 0x00000004b3b37c23 */ /* 0x100fe200080108aa */
[----:B------:R-:W-:Y:S01]  /*6320*/  FFMA.FTZ R210, R191, UR4, -R170 ;  /* 0x00000004bfd27c23 */ /* 0x000fe200080108aa */
[----:B------:R-:W-:Y:S01]  /*6330*/  FFMA.FTZ R171, R247, R171, R64 ;  /* 0x000000abf7ab7223 */ /* 0x000fe20000010040 */
[----:B------:R-:W-:Y:S01]  /*6340*/  FFMA.FTZ R65, R243, R65, R48 ;  /* 0x00000041f3417223 */ /* 0x000fe20000010030 */
[----:B------:R-:W-:Y:S01]  /*6350*/  FFMA.FTZ R206, R207, UR4, -R182 ;  /* 0x00000004cfce7c23 */ /* 0x000fe200080108b6 */
[----:B------:R-:W-:Y:S01]  /*6360*/  FFMA.FTZ R212, R175, UR4, -R36 ;  /* 0x00000004afd47c23 */ /* 0x000fe20008010824 */
[----:B------:R-:W-:Y:S01]  /*6370*/  FADD.FTZ R62, R62, R171 ;  /* 0x000000ab3e3e7221 */ /* 0x000fe20000010000 */
[----:B------:R-:W3:Y:S01]  /*6380*/  MUFU.EX2 R53, R53 ;  /* 0x0000003500357308 */ /* 0x000ee20000000800 */
[----:B--2---:R-:W-:Y:S01]  /*6390*/  F2FP.BF16.F32.PACK_AB R35, R44, R45 ;  /* 0x0000002d2c23723e */ /* 0x004fe200000010ff */
[----:B------:R-:W-:Y:S01]  /*63a0*/  FADD.FTZ R46, R46, R65 ;  /* 0x000000412e2e7221 */ /* 0x000fe20000010000 */
[----:B------:R-:W-:Y:S01]  /*63b0*/  FADD.FTZ R63, R63, R62 ;  /* 0x0000003e3f3f7221 */ /* 0x000fe20000010000 */
[----:B------:R-:W-:Y:S01]  /*63c0*/  FFMA.FTZ R182, R193, UR4, -R170 ;  /* 0x00000004c1b67c23 */ /* 0x000fe200080108aa */
[----:B------:R-:W-:Y:S01]  /*63d0*/  FFMA.FTZ R176, R176, UR4, -R183 ;  /* 0x00000004b0b07c23 */ /* 0x000fe200080108b7 */
[----:B------:R-:W-:Y:S01]  /*63e0*/  FADD.FTZ R45, R45, R46 ;  /* 0x0000002e2d2d7221 */ /* 0x000fe20000010000 */
[----:B------:R-:W-:Y:S01]  /*63f0*/  FADD.FTZ R60, R60, R63 ;  /* 0x0000003f3c3c7221 */ /* 0x000fe20000010000 */
[----:B------:R-:W2:Y:S01]  /*6400*/  MUFU.EX2 R172, R172 ;  /* 0x000000ac00ac7308 */ /* 0x000ea20000000800 */
[-C--:B-----5:R-:W-:Y:S01]  /*6410*/  FMUL.FTZ R156, R156, R66.reuse ;  /* 0x000000429c9c7220 */ /* 0x0a0fe20000410000 */
[-C--:B------:R-:W-:Y:S01]  /*6420*/  FMUL.FTZ R157, R157, R66.reuse ;  /* 0x000000429d9d7220 */ /* 0x080fe20000410000 */
        /* <DEDUP_REMOVED lines=17> */
[----:B------:R-:W-:Y:S01]  /*6540*/  FMUL.FTZ R117, R117, R66 ;  /* 0x0000004275757220 */ /* 0x000fe20000410000 */
[----:B---3--:R-:W-:Y:S01]  /*6550*/  F2FP.BF16.F32.PACK_AB R31, R53, R54 ;  /* 0x00000036351f723e */ /* 0x008fe200000010ff */
[-C--:B------:R-:W-:Y:S01]  /*6560*/  FMUL.FTZ R124, R124, R66.reuse ;  /* 0x000000427c7c7220 */ /* 0x080fe20000410000 */
[-C--:B------:R-:W-:Y:S01]  /*6570*/  FMUL.FTZ R125, R125, R66.reuse ;  /* 0x000000427d7d7220 */ /* 0x080fe20000410000 */
[-C--:B------:R-:W-:Y:S01]  /*6580*/  FMUL.FTZ R132, R132, R66.reuse ;  /* 0x0000004284847220 */ /* 0x080fe20000410000 */
[----:B------:R-:W-:Y:S01]  /*6590*/  FMUL.FTZ R133, R133, R66 ;  /* 0x0000004285857220 */ /* 0x000fe20000410000 */
[-C--:B--2---:R-:W-:Y:S01]  /*65a0*/  FMUL.FTZ R162, R162, R172.reuse ;  /* 0x000000aca2a27220 */ /* 0x084fe20000410000 */
        /* <DEDUP_REMOVED lines=19> */
[C---:B------:R-:W-:Y:S01]  /*66e0*/  HMMA.16816.F32.BF16 R156, R32.reuse, R24, R156 ;  /* 0x00000018209c723c */ /* 0x040fe2000004189c */
[-C--:B------:R-:W-:Y:S01]  /*66f0*/  FMUL.FTZ R138, R138, R172.reuse ;  /* 0x000000ac8a8a7220 */ /* 0x080fe20000410000 */
[-C--:B------:R-:W-:Y:S01]  /*6700*/  FMUL.FTZ R139, R139, R172.reuse ;  /* 0x000000ac8b8b7220 */ /* 0x080fe20000410000 */
[-C--:B------:R-:W-:Y:S01]  /*6710*/  FMUL.FTZ R130, R130, R172.reuse ;  /* 0x000000ac82827220 */ /* 0x080fe20000410000 */
[-C--:B------:R-:W-:Y:S01]  /*6720*/  FMUL.FTZ R131, R131, R172.reuse ;  /* 0x000000ac83837220 */ /* 0x080fe20000410000 */
[----:B------:R-:W-:Y:S01]  /*6730*/  MUFU.EX2 R61, R61 ;  /* 0x0000003d003d7308 */ /* 0x000fe20000000800 */
[C---:B------:R-:W-:Y:S01]  /*6740*/  HMMA.16816.F32.BF16 R152, R32.reuse, R26, R152 ;  /* 0x0000001a2098723c */ /* 0x040fe20000041898 */
[----:B------:R-:W-:Y:S01]  /*6750*/  FFMA.FTZ R172, R244, R172, R57 ;  /* 0x000000acf4ac7223 */ /* 0x000fe20000010039 */
[----:B------:R-:W-:Y:S01]  /*6760*/  FFMA.FTZ R52, R245, R66, R52 ;  /* 0x00000042f5347223 */ /* 0x000fe20000010034 */
[----:B------:R-:W-:Y:S01]  /*6770*/  FADD.FTZ R45, R44, R45 ;  /* 0x0000002d2c2d7221 */ /* 0x000fe20000010000 */
[----:B------:R-:W-:Y:S01]  /*6780*/  FFMA.FTZ R191, R38, UR4, -R183 ;  /* 0x0000000426bf7c23 */ /* 0x000fe200080108b7 */
[----:B------:R-:W-:Y:S01]  /*6790*/  FADD.FTZ R55, R55, R172 ;  /* 0x000000ac37377221 */ /* 0x000fe20000010000 */
[C---:B------:R-:W-:Y:S01]  /*67a0*/  HMMA.16816.F32.BF16 R72, R32.reuse, R20, R72 ;  /* 0x000000142048723c */ /* 0x040fe20000041848 */
[----:B------:R-:W-:Y:S01]  /*67b0*/  MUFU.EX2 R58, R58 ;  /* 0x0000003a003a7308 */ /* 0x000fe20000000800 */
[----:B------:R-:W-:Y:S01]  /*67c0*/  FADD.FTZ R49, R49, R52 ;  /* 0x0000003431317221 */ /* 0x000fe20000010000 */
[----:B------:R-:W-:Y:S01]  /*67d0*/  FADD.FTZ R54, R54, R55 ;  /* 0x0000003736367221 */ /* 0x000fe20000010000 */
[----:B------:R-:W-:Y:S01]  /*67e0*/  FFMA.FTZ R177, R177, UR4, -R36 ;  /* 0x00000004b1b17c23 */ /* 0x000fe20008010824 */
[----:B------:R-:W-:Y:S01]  /*67f0*/  FFMA.FTZ R175, R39, UR4, -R170 ;  /* 0x0000000427af7c23 */ /* 0x000fe200080108aa */
[C---:B------:R-:W-:Y:S01]  /*6800*/  HMMA.16816.F32.BF16 R76, R32.reuse, R22, R76 ;  /* 0x00000016204c723c */ /* 0x040fe2000004184c */
[----:B------:R-:W-:Y:S01]  /*6810*/  FADD.FTZ R50, R50, R49 ;  /* 0x0000003132327221 */ /* 0x000fe20000010000 */
[----:B------:R-:W-:Y:S01]  /*6820*/  FADD.FTZ R54, R53, R54 ;  /* 0x0000003635367221 */ /* 0x000fe20000010000 */
[----:B------:R-:W-:Y:S01]  /*6830*/  MUFU.EX2 R59, R59 ;  /* 0x0000003b003b7308 */ /* 0x000fe20000000800 */
[--C-:B------:R-:W-:Y:S01]  /*6840*/  FFMA.FTZ R184, R184, UR4, -R183.reuse ;  /* 0x00000004b8b87c23 */ /* 0x100fe200080108b7 */
[----:B------:R-:W-:Y:S01]  /*6850*/  FADD.FTZ R50, R47, R50 ;  /* 0x000000322f327221 */ /* 0x000fe20000010000 */
[C---:B------:R-:W-:Y:S01]  /*6860*/  HMMA.16816.F32.BF16 R88, R32.reuse, R16, R88 ;  /* 0x000000102058723c */ /* 0x040fe20000041858 */
[----:B------:R-:W-:Y:S01]  /*6870*/  FFMA.FTZ R183, R185, UR4, -R183 ;  /* 0x00000004b9b77c23 */ /* 0x000fe200080108b7 */
[--C-:B------:R-:W-:Y:S01]  /*6880*/  FFMA.FTZ R173, R173, UR4, -R36.reuse ;  /* 0x00000004adad7c23 */ /* 0x100fe20008010824 */
[----:B------:R-:W-:Y:S01]  /*6890*/  FFMA.FTZ R214, R187, UR4, -R36 ;  /* 0x00000004bbd67c23 */ /* 0x000fe20008010824 */
[----:B------:R-:W-:Y:S01]  /*68a0*/  FFMA.FTZ R185, R37, UR4, -R170 ;  /* 0x0000000425b97c23 */ /* 0x000fe200080108aa */
[----:B------:R-:W-:Y:S01]  /*68b0*/  MUFU.EX2 R56, R56 ;  /* 0x0000003800387308 */ /* 0x000fe20000000800 */
[----:B------:R-:W-:Y:S01]  /*68c0*/  HMMA.16816.F32.BF16 R92, R32, R18, R92 ;  /* 0x00000012205c723c */ /* 0x000fe2000004185c */
[----:B------:R-:W-:-:S02]  /*68d0*/  ISETP.GE.AND P0, PT, R2, 0x3, PT ;  /* 0x000000030200780c */ /* 0x000fc40003f06270 */
[----:B------:R-:W-:Y:S02]  /*68e0*/  MOV R167, R43 ;  /* 0x0000002b00a77202 */ /* 0x000fe40000000f00 */
[----:B------:R-:W-:Y:S01]  /*68f0*/  MOV R165, R41 ;  /* 0x0000002900a57202 */ /* 0x000fe20000000f00 */
[----:B----4-:R-:W-:Y:S01]  /*6900*/  HMMA.16816.F32.BF16 R100, R32, R8, R100 ;  /* 0x000000082064723c */ /* 0x010fe20000041864 */
[----:B------:R-:W-:Y:S01]  /*6910*/  MUFU.EX2 R51, R51 ;  /* 0x0000003300337308 */ /* 0x000fe20000000800 */
[----:B------:R-:W-:-:S04]  /*6920*/  MOV R166, R42 ;  /* 0x0000002a00a67202 */ /* 0x000fc80000000f00 */
[C---:B------:R-:W-:Y:S02]  /*6930*/  HMMA.16816.F32.BF16 R104, R32.reuse, R10, R104 ;  /* 0x0000000a2068723c */ /* 0x040fe40000041868 */
[----:B------:R-:W-:Y:S01]  /*6940*/  @P0 MOV R167, R43 ;  /* 0x0000002b00a70202 */ /* 0x000fe20000000f00 */
[----:B------:R-:W-:Y:S01]  /*6950*/  MUFU.EX2 R169, R169 ;  /* 0x000000a900a97308 */ /* 0x000fe20000000800 */
[----:B------:R-:W-:Y:S02]  /*6960*/  @P0 MOV R168, R40 ;  /* 0x0000002800a80202 */ /* 0x000fe40000000f00 */
[C---:B-1----:R-:W-:Y:S01]  /*6970*/  HMMA.16816.F32.BF16 R112, R32.reuse, R4, R112 ;  /* 0x000000042070723c */ /* 0x042fe20000041870 */
[----:B------:R-:W-:Y:S02]  /*6980*/  @P0 MOV R165, R41 ;  /* 0x0000002900a50202 */ /* 0x000fe40000000f00 */
[----:B------:R-:W-:Y:S02]  /*6990*/  @P0 MOV R166, R42 ;  /* 0x0000002a00a60202 */ /* 0x000fe40000000f00 */
[----:B------:R-:W1:Y:S01]  /*69a0*/  MUFU.EX2 R174, R174 ;  /* 0x000000ae00ae7308 */ /* 0x000e620000000800 */
[----:B------:R-:W-:Y:S01]  /*69b0*/  HMMA.16816.F32.BF16 R116, R32, R6, R116 ;  /* 0x000000062074723c */ /* 0x000fe20000041874 */
[----:B------:R-:W-:-:S05]  /*69c0*/  @P0 IADD3 R242, R2, -0x3, RZ ;  /* 0xfffffffd02f20810 */ /* 0x000fca0007ffe0ff */
[C---:B------:R-:W-:Y:S01]  /*69d0*/  HMMA.16816.F32.BF16 R124, R32.reuse, R12, R124 ;  /* 0x0000000c207c723c */ /* 0x040fe2000004187c */
[----:B------:R-:W-:Y:S05]  /*69e0*/  MUFU.EX2 R178, R178 ;  /* 0x000000b200b27308 */ /* 0x000fea0000000800 */
[----:B------:R-:W-:Y:S01]  /*69f0*/  HMMA.16816.F32.BF16 R132, R32, R14, R132 ;  /* 0x0000000e2084723c */ /* 0x000fe20000041884 */
[----:B------:R-:W2:Y:S02]  /*6a00*/  LDSM.16.MT88.4 R32, [R221+0x9400] ;  /* 0x00940000dd20783b */ /* 0x000ea40000004200 */
[----:B------:R-:W-:Y:S03]  /*6a10*/  MUFU.EX2 R195, R195 ;  /* 0x000000c300c37308 */ /* 0x000fe60000000800 */
[C---:B------:R-:W-:Y:S05]  /*6a20*/  HMMA.16816.F32.BF16 R160, R28.reuse, R24, R160 ;  /* 0x000000181ca0723c */ /* 0x040fea00000418a0 */
[----:B------:R-:W-:Y:S01]  /*6a30*/  MUFU.EX2 R186, R186 ;  /* 0x000000ba00ba7308 */ /* 0x000fe20000000800 */
[C---:B------:R-:W-:Y:S01]  /*6a40*/  HMMA.16816.F32.BF16 R148, R28.reuse, R26, R148 ;  /* 0x0000001a1c94723c */ /* 0x040fe20000041894 */
[----:B------:R-:W3:Y:S05]  /*6a50*/  LDSM.16.MT88.4 R24, [R220+0x9400] ;  /* 0x00940000dc18783b */ /* 0x000eea0000004200 */
[C---:B------:R-:W-:Y:S01]  /*6a60*/  HMMA.16816.F32.BF16 R68, R28.reuse, R20, R68 ;  /* 0x000000141c44723c */ /* 0x040fe20000041844 */
[----:B------:R-:W4:Y:S05]  /*6a70*/  MUFU.EX2 R197, R197 ;  /* 0x000000c500c57308 */ /* 0x000f2a0000000800 */
[C---:B------:R-:W-:Y:S01]  /*6a80*/  HMMA.16816.F32.BF16 R80, R28.reuse, R22, R80 ;  /* 0x000000161c50723c */ /* 0x040fe20000041850 */
[----:B------:R-:W5:Y:S02]  /*6a90*/  LDSM.16.MT88.4 R20, [R221+0xa400] ;  /* 0x00a40000dd14783b */ /* 0x000f640000004200 */
[----:B------:R-:W-:Y:S03]  /*6aa0*/  MUFU.EX2 R188, R188 ;  /* 0x000000bc00bc7308 */ /* 0x000fe60000000800 */
[C---:B------:R-:W-:Y:S05]  /*6ab0*/  HMMA.16816.F32.BF16 R84, R28.reuse, R16, R84 ;  /* 0x000000101c54723c */ /* 0x040fea0000041854 */
[----:B------:R-:W2:Y:S01]  /*6ac0*/  MUFU.EX2 R199, R199 ;  /* 0x000000c700c77308 */ /* 0x000ea20000000800 */
[C---:B------:R-:W-:Y:S01]  /*6ad0*/  HMMA.16816.F32.BF16 R96, R28.reuse, R18, R96 ;  /* 0x000000121c60723c */ /* 0x040fe20000041860 */
[----:B------:R-:W5:Y:S05]  /*6ae0*/  LDSM.16.MT88.4 R16, [R220+0xa400] ;  /* 0x00a40000dc10783b */ /* 0x000f6a0000004200 */
[C---:B------:R-:W-:Y:S01]  /*6af0*/  HMMA.16816.F32.BF16 R144, R28.reuse, R8, R144 ;  /* 0x000000081c90723c */ /* 0x040fe20000041890 */
[----:B------:R-:W3:Y:S05]  /*6b00*/  MUFU.EX2 R192, R192 ;  /* 0x000000c000c07308 */ /* 0x000eea0000000800 */
[C---:B------:R-:W-:Y:S01]  /*6b10*/  HMMA.16816.F32.BF16 R108, R28.reuse, R10, R108 ;  /* 0x0000000a1c6c723c */ /* 0x040fe2000004186c */
[----:B------:R-:W5:Y:S02]  /*6b20*/  LDSM.16.MT88.4 R8, [R221+0xb400] ;  /* 0x00b40000dd08783b */ /* 0x000f640000004200 */
[----:B------:R-:W-:Y:S03]  /*6b30*/  MUFU.EX2 R190, R190 ;  /* 0x000000be00be7308 */ /* 0x000fe60000000800 */
[C---:B------:R-:W-:Y:S05]  /*6b40*/  HMMA.16816.F32.BF16 R140, R28.reuse, R4, R140 ;  /* 0x000000041c8c723c */ /* 0x040fea000004188c */
[----:B------:R-:W3:Y:S01]  /*6b50*/  MUFU.EX2 R211, R211 ;  /* 0x000000d300d37308 */ /* 0x000ee20000000800 */
[C---:B------:R-:W-:Y:S01]  /*6b60*/  HMMA.16816.F32.BF16 R120, R28.reuse, R6, R120 ;  /* 0x000000061c78723c */ /* 0x040fe20000041878 */
[----:B------:R-:W5:Y:S05]  /*6b70*/  LDSM.16.MT88.4 R4, [R220+0xb400] ;  /* 0x00b40000dc04783b */ /* 0x000f6a0000004200 */
[C---:B------:R-:W-:Y:S01]  /*6b80*/  HMMA.16816.F32.BF16 R136, R28.reuse, R12, R136 ;  /* 0x0000000c1c88723c */ /* 0x040fe20000041888 */
[----:B------:R-:W-:Y:S05]  /*6b90*/  MUFU.EX2 R194, R194 ;  /* 0x000000c200c27308 */ /* 0x000fea0000000800 */
[----:B------:R-:W-:Y:S01]  /*6ba0*/  HMMA.16816.F32.BF16 R128, R28, R14, R128 ;  /* 0x0000000e1c80723c */ /* 0x000fe20000041880 */
[----:B-1----:R-:W-:Y:S01]  /*6bb0*/  F2FP.BF16.F32.PACK_AB R12, R174, R169 ;  /* 0x000000a9ae0c723e */ /* 0x002fe200000010ff */
[----:B------:R-:W-:Y:S01]  /*6bc0*/  FADD.FTZ R169, R169, R50 ;  /* 0x00000032a9a97221 */ /* 0x000fe20000010000 */
[----:B----4-:R-:W-:Y:S01]  /*6bd0*/  F2FP.BF16.F32.PACK_AB R13, R197, R186 ;  /* 0x000000bac50d723e */ /* 0x010fe200000010ff */
[----:B------:R-:W1:Y:S01]  /*6be0*/  MUFU.EX2 R213, R213 ;  /* 0x000000d500d57308 */ /* 0x000e620000000800 */
[----:B------:R-:W-:Y:S01]  /*6bf0*/  FADD.FTZ R186, R186, R45 ;  /* 0x0000002dbaba7221 */ /* 0x000fe20000010000 */
[----:B------:R-:W-:Y:S01]  /*6c00*/  FADD.FTZ R169, R174, R169 ;  /* 0x000000a9aea97221 */ /* 0x000fe20000010000 */
[----:B------:R-:W-:-:S02]  /*6c10*/  F2FP.BF16.F32.PACK_AB R14, R195, R178 ;  /* 0x000000b2c30e723e */ /* 0x000fc400000010ff */
[----:B--2---:R-:W-:Y:S01]  /*6c20*/  F2FP.BF16.F32.PACK_AB R15, R199, R188 ;  /* 0x000000bcc70f723e */ /* 0x004fe200000010ff */
[----:B------:R-:W-:Y:S01]  /*6c30*/  FADD.FTZ R197, R197, R186 ;  /* 0x000000bac5c57221 */ /* 0x000fe20000010000 */
[----:B------:R-:W-:Y:S01]  /*6c40*/  F2FP.BF16.F32.PACK_AB R28, R58, R61 ;  /* 0x0000003d3a1c723e */ /* 0x000fe200000010ff */
[----:B------:R-:W-:Y:S01]  /*6c50*/  MUFU.EX2 R198, R198 ;  /* 0x000000c600c67308 */ /* 0x000fe20000000800 */
[----:B---3--:R-:W-:Y:S01]  /*6c60*/  F2FP.BF16.F32.PACK_AB R29, R192, R51 ;  /* 0x00000033c01d723e */ /* 0x008fe200000010ff */
[----:B------:R-:W-:Y:S01]  /*6c70*/  FADD.FTZ R61, R61, R60 ;  /* 0x0000003c3d3d7221 */ /* 0x000fe20000010000 */
[----:B------:R-:W-:Y:S01]  /*6c80*/  F2FP.BF16.F32.PACK_AB R30, R56, R59 ;  /* 0x0000003b381e723e */ /* 0x000fe200000010ff */
[C---:B------:R-:W-:Y:S01]  /*6c90*/  HMMA.16816.F32.BF16 R156, R12.reuse, R32, R156 ;  /* 0x000000200c9c723c */ /* 0x040fe2000004189c */
[----:B------:R-:W-:Y:S01]  /*6ca0*/  F2FP.BF16.F32.PACK_AB R31, R211, R190 ;  /* 0x000000bed31f723e */ /* 0x000fe200000010ff */
[----:B------:R-:W-:Y:S01]  /*6cb0*/  FADD.FTZ R51, R51, R54 ;  /* 0x0000003633337221 */ /* 0x000fe20000010000 */
[----:B------:R-:W-:Y:S01]  /*6cc0*/  FADD.FTZ R58, R58, R61 ;  /* 0x0000003d3a3a7221 */ /* 0x000fe20000010000 */
[----:B------:R-:W-:Y:S01]  /*6cd0*/  MUFU.EX2 R215, R215 ;  /* 0x000000d700d77308 */ /* 0x000fe20000000800 */
[----:B------:R-:W-:Y:S01]  /*6ce0*/  FADD.FTZ R178, R178, R169 ;  /* 0x000000a9b2b27221 */ /* 0x000fe20000010000 */
[C---:B------:R-:W-:Y:S01]  /*6cf0*/  HMMA.16816.F32.BF16 R152, R12.reuse, R34, R152 ;  /* 0x000000220c98723c */ /* 0x040fe20000041898 */
[----:B------:R-:W-:Y:S01]  /*6d00*/  FADD.FTZ R51, R192, R51 ;  /* 0x00000033c0337221 */ /* 0x000fe20000010000 */
[----:B------:R-:W-:Y:S01]  /*6d10*/  FADD.FTZ R59, R59, R58 ;  /* 0x0000003a3b3b7221 */ /* 0x000fe20000010000 */
[----:B------:R-:W-:Y:S01]  /*6d20*/  FADD.FTZ R188, R188, R197 ;  /* 0x000000c5bcbc7221 */ /* 0x000fe20000010000 */
[----:B------:R-:W-:Y:S01]  /*6d30*/  FADD.FTZ R195, R195, R178 ;  /* 0x000000b2c3c37221 */ /* 0x000fe20000010000 */
[----:B------:R-:W-:Y:S01]  /*6d40*/  FADD.FTZ R190, R190, R51 ;  /* 0x00000033bebe7221 */ /* 0x000fe20000010000 */
[----:B------:R-:W-:Y:S01]  /*6d50*/  HMMA.16816.F32.BF16 R72, R12, R24, R72 ;  /* 0x000000180c48723c */ /* 0x000fe20000041848 */
[----:B------:R-:W-:Y:S01]  /*6d60*/  MUFU.EX2 R200, R200 ;  /* 0x000000c800c87308 */ /* 0x000fe20000000800 */
[----:B------:R-:W-:Y:S01]  /*6d70*/  FADD.FTZ R59, R56, R59 ;  /* 0x0000003b383b7221 */ /* 0x000fe20000010000 */
[----:B------:R-:W-:Y:S01]  /*6d80*/  FADD.FTZ R190, R211, R190 ;  /* 0x000000bed3be7221 */ /* 0x000fe20000010000 */
[----:B------:R-:W-:-:S02]  /*6d90*/  FADD.FTZ R199, R199, R188 ;  /* 0x000000bcc7c77221 */ /* 0x000fc40000010000 */
[C---:B------:R-:W-:Y:S03]  /*6da0*/  HMMA.16816.F32.BF16 R76, R12.reuse, R26, R76 ;  /* 0x0000001a0c4c723c */ /* 0x040fe6000004184c */
[----:B------:R-:W-:Y:S03]  /*6db0*/  MUFU.EX2 R251, R251 ;  /* 0x000000fb00fb7308 */ /* 0x000fe60000000800 */
[C---:B-----5:R-:W-:Y:S05]  /*6dc0*/  HMMA.16816.F32.BF16 R88, R12.reuse, R20, R88 ;  /* 0x000000140c58723c */ /* 0x060fea0000041858 */
[----:B------:R-:W-:Y:S01]  /*6dd0*/  MUFU.EX2 R196, R196 ;  /* 0x000000c400c47308 */ /* 0x000fe20000000800 */
[C---:B------:R-:W-:Y:S06]  /*6de0*/  HMMA.16816.F32.BF16 R92, R12.reuse, R22, R92 ;  /* 0x000000160c5c723c */ /* 0x040fec000004185c */
[C---:B------:R-:W-:Y:S01]  /*6df0*/  HMMA.16816.F32.BF16 R100, R12.reuse, R16, R100 ;  /* 0x000000100c64723c */ /* 0x040fe20000041864 */
[----:B------:R-:W-:Y:S05]  /*6e00*/  MUFU.EX2 R219, R219 ;  /* 0x000000db00db7308 */ /* 0x000fea0000000800 */
[C---:B------:R-:W-:Y:S03]  /*6e10*/  HMMA.16816.F32.BF16 R104, R12.reuse, R18, R104 ;  /* 0x000000120c68723c */ /* 0x040fe60000041868 */
[----:B------:R-:W-:Y:S03]  /*6e20*/  MUFU.EX2 R202, R202 ;  /* 0x000000ca00ca7308 */ /* 0x000fe60000000800 */
[C---:B------:R-:W-:Y:S05]  /*6e30*/  HMMA.16816.F32.BF16 R112, R12.reuse, R8, R112 ;  /* 0x000000080c70723c */ /* 0x040fea0000041870 */
[----:B------:R-:W-:Y:S01]  /*6e40*/  MUFU.EX2 R217, R217 ;  /* 0x000000d900d97308 */ /* 0x000fe20000000800 */
[C---:B------:R-:W-:Y:S06]  /*6e50*/  HMMA.16816.F32.BF16 R116, R12.reuse, R10, R116 ;  /* 0x0000000a0c74723c */ /* 0x040fec0000041874 */
[C---:B------:R-:W-:Y:S01]  /*6e60*/  HMMA.16816.F32.BF16 R124, R12.reuse, R4, R124 ;  /* 0x000000040c7c723c */ /* 0x040fe2000004187c */
[----:B------:R-:W-:Y:S05]  /*6e70*/  MUFU.EX2 R204, R204 ;  /* 0x000000cc00cc7308 */ /* 0x000fea0000000800 */
[----:B------:R-:W-:Y:S01]  /*6e80*/  HMMA.16816.F32.BF16 R132, R12, R6, R132 ;  /* 0x000000060c84723c */ /* 0x000fe20000041884 */
[----:B------:R-:W-:Y:S02]  /*6e90*/  LDSM.16.MT88.4 R12, [R221+0xa800] ;  /* 0x00a80000dd0c783b */ /* 0x000fe40000004200 */
[----:B------:R-:W2:Y:S03]  /*6ea0*/  MUFU.EX2 R205, R205 ;  /* 0x000000cd00cd7308 */ /* 0x000ea60000000800 */
[C---:B------:R-:W-:Y:S05]  /*6eb0*/  HMMA.16816.F32.BF16 R160, R28.reuse, R32, R160 ;  /* 0x000000201ca0723c */ /* 0x040fea00000418a0 */
[----:B------:R-:W-:Y:S01]  /*6ec0*/  MUFU.EX2 R189, R189 ;  /* 0x000000bd00bd7308 */ /* 0x000fe20000000800 */
[----:B------:R-:W-:Y:S01]  /*6ed0*/  HMMA.16816.F32.BF16 R148, R28, R34, R148 ;  /* 0x000000221c94723c */ /* 0x000fe20000041894 */
[----:B-1----:R-:W-:Y:S01]  /*6ee0*/  F2FP.BF16.F32.PACK_AB R32, R213, R194 ;  /* 0x000000c2d520723e */ /* 0x002fe200000010ff */
[----:B------:R-:W-:-:S04]  /*6ef0*/  FADD.FTZ R194, R194, R59 ;  /* 0x0000003bc2c27221 */ /* 0x000fc80000010000 */
[----:B------:R-:W-:Y:S01]  /*6f00*/  HMMA.16816.F32.BF16 R68, R28, R24, R68 ;  /* 0x000000181c44723c */ /* 0x000fe20000041844 */
[----:B------:R-:W1:Y:S01]  /*6f10*/  MUFU.EX2 R208, R208 ;  /* 0x000000d000d07308 */ /* 0x000e620000000800 */
[----:B--2---:R-:W-:Y:S01]  /*6f20*/  F2FP.BF16.F32.PACK_AB R34, R205, R204 ;  /* 0x000000cccd22723e */ /* 0x004fe200000010ff */
[----:B------:R-:W-:-:S03]  /*6f30*/  FADD.FTZ R213, R213, R194 ;  /* 0x000000c2d5d57221 */ /* 0x000fc60000010000 */
[C---:B------:R-:W-:Y:S01]  /*6f40*/  HMMA.16816.F32.BF16 R80, R28.reuse, R26, R80 ;  /* 0x0000001a1c50723c */ /* 0x040fe20000041850 */
[----:B------:R-:W-:Y:S01]  /*6f50*/  F2FP.BF16.F32.PACK_AB R24, R215, R198 ;  /* 0x000000c6d718723e */ /* 0x000fe200000010ff */
[----:B------:R-:W-:Y:S01]  /*6f60*/  FADD.FTZ R198, R198, R195 ;  /* 0x000000c3c6c67221 */ /* 0x000fe20000010000 */
[----:B------:R-:W-:Y:S01]  /*6f70*/  MUFU.EX2 R179, R179 ;  /* 0x000000b300b37308 */ /* 0x000fe20000000800 */
[----:B------:R-:W-:Y:S01]  /*6f80*/  F2FP.BF16.F32.PACK_AB R25, R219, R196 ;  /* 0x000000c4db19723e */ /* 0x000fe200000010ff */
[----:B------:R-:W-:Y:S01]  /*6f90*/  FADD.FTZ R196, R196, R199 ;  /* 0x000000c7c4c47221 */ /* 0x000fe20000010000 */
[C---:B------:R-:W-:Y:S01]  /*6fa0*/  HMMA.16816.F32.BF16 R84, R28.reuse, R20, R84 ;  /* 0x000000141c54723c */ /* 0x040fe20000041854 */
[----:B------:R-:W-:Y:S01]  /*6fb0*/  F2FP.BF16.F32.PACK_AB R26, R251, R200 ;  /* 0x000000c8fb1a723e */ /* 0x000fe200000010ff */
[----:B------:R-:W-:Y:S01]  /*6fc0*/  FADD.FTZ R215, R215, R198 ;  /* 0x000000c6d7d77221 */ /* 0x000fe20000010000 */
[----:B------:R-:W-:Y:S01]  /*6fd0*/  F2FP.BF16.F32.PACK_AB R27, R217, R202 ;  /* 0x000000cad91b723e */ /* 0x000fe200000010ff */
[----:B------:R-:W-:Y:S01]  /*6fe0*/  FADD.FTZ R219, R219, R196 ;  /* 0x000000c4dbdb7221 */ /* 0x000fe20000010000 */
[----:B------:R-:W2:Y:S01]  /*6ff0*/  MUFU.EX2 R210, R210 ;  /* 0x000000d200d27308 */ /* 0x000ea20000000800 */
[C---:B------:R-:W-:Y:S01]  /*7000*/  HMMA.16816.F32.BF16 R96, R28.reuse, R22, R96 ;  /* 0x000000161c60723c */ /* 0x040fe20000041860 */
[----:B------:R-:W3:Y:S01]  /*7010*/  LDSM.16.MT88.4 R20, [R221+0x9800] ;  /* 0x00980000dd14783b */ /* 0x000ee20000004200 */
[----:B-1----:R-:W-:Y:S01]  /*7020*/  F2FP.BF16.F32.PACK_AB R33, R208, R189 ;  /* 0x000000bdd021723e */ /* 0x002fe200000010ff */
[----:B------:R-:W-:Y:S01]  /*7030*/  FADD.FTZ R189, R189, R190 ;  /* 0x000000bebdbd7221 */ /* 0x000fe20000010000 */
[----:B------:R-:W-:Y:S01]  /*7040*/  FADD.FTZ R204, R204, R213 ;  /* 0x000000d5cccc7221 */ /* 0x000fe20000010000 */
[----:B------:R-:W-:Y:S01]  /*7050*/  FADD.FTZ R200, R200, R215 ;  /* 0x000000d7c8c87221 */ /* 0x000fe20000010000 */
[C---:B------:R-:W-:Y:S01]  /*7060*/  HMMA.16816.F32.BF16 R144, R28.reuse, R16, R144 ;  /* 0x000000101c90723c */ /* 0x040fe20000041890 */
[----:B------:R-:W-:Y:S01]  /*7070*/  MUFU.EX2 R206, R206 ;  /* 0x000000ce00ce7308 */ /* 0x000fe20000000800 */
[----:B------:R-:W-:Y:S01]  /*7080*/  FADD.FTZ R208, R208, R189 ;  /* 0x000000bdd0d07221 */ /* 0x000fe20000010000 */
[----:B------:R-:W-:Y:S01]  /*7090*/  FADD.FTZ R202, R202, R219 ;  /* 0x000000dbcaca7221 */ /* 0x000fe20000010000 */
[----:B------:R-:W-:Y:S01]  /*70a0*/  FADD.FTZ R205, R205, R204 ;  /* 0x000000cccdcd7221 */ /* 0x000fe20000010000 */
[----:B------:R-:W-:Y:S01]  /*70b0*/  FADD.FTZ R251, R251, R200 ;  /* 0x000000c8fbfb7221 */ /* 0x000fe20000010000 */
[C---:B------:R-:W-:Y:S01]  /*70c0*/  HMMA.16816.F32.BF16 R108, R28.reuse, R18, R108 ;  /* 0x000000121c6c723c */ /* 0x040fe2000004186c */
[----:B------:R-:W1:Y:S01]  /*70d0*/  LDSM.16.MT88.4 R16, [R220+0x9800] ;  /* 0x00980000dc10783b */ /* 0x000e620000004200 */
[----:B------:R-:W-:Y:S01]  /*70e0*/  FADD.FTZ R202, R217, R202 ;  /* 0x000000cad9ca7221 */ /* 0x000fe20000010000 */
[----:B------:R-:W-:Y:S01]  /*70f0*/  MUFU.EX2 R201, R201 ;  /* 0x000000c900c97308 */ /* 0x000fe20000000800 */
[C---:B--2---:R-:W-:Y:S01]  /*7100*/  F2FP.BF16.F32.PACK_AB R35, R210.reuse, R179 ;  /* 0x000000b3d223723e */ /* 0x044fe200000010ff */
[----:B------:R-:W-:Y:S01]  /*7110*/  FADD.FTZ R179, R179, R208 ;  /* 0x000000d0b3b37221 */ /* 0x000fe20000010000 */
[----:B------:R-:W-:Y:S03]  /*7120*/  HMMA.16816.F32.BF16 R140, R28, R8, R140 ;  /* 0x000000081c8c723c */ /* 0x000fe6000004188c */
[----:B------:R-:W-:-:S02]  /*7130*/  FADD.FTZ R179, R210, R179 ;  /* 0x000000b3d2b37221 */ /* 0x000fc40000010000 */
[----:B------:R-:W-:Y:S01]  /*7140*/  MUFU.EX2 R182, R182 ;  /* 0x000000b600b67308 */ /* 0x000fe20000000800 */
[C---:B------:R-:W-:Y:S01]  /*7150*/  HMMA.16816.F32.BF16 R120, R28.reuse, R10, R120 ;  /* 0x0000000a1c78723c */ /* 0x040fe20000041878 */
[----:B------:R-:W2:Y:S05]  /*7160*/  LDSM.16.MT88.4 R8, [R220+0xa800] ;  /* 0x00a80000dc08783b */ /* 0x000eaa0000004200 */
[C---:B------:R-:W-:Y:S01]  /*7170*/  HMMA.16816.F32.BF16 R136, R28.reuse, R4, R136 ;  /* 0x000000041c88723c */ /* 0x040fe20000041888 */
[----:B------:R-:W-:Y:S05]  /*7180*/  MUFU.EX2 R176, R176 ;  /* 0x000000b000b07308 */ /* 0x000fea0000000800 */
[----:B------:R-:W-:Y:S01]  /*7190*/  HMMA.16816.F32.BF16 R128, R28, R6, R128 ;  /* 0x000000061c80723c */ /* 0x000fe20000041880 */
[----:B------:R-:W4:Y:S02]  /*71a0*/  LDSM.16.MT88.4 R4, [R221+0xb800] ;  /* 0x00b80000dd04783b */ /* 0x000f240000004200 */
[----:B------:R-:W5:Y:S02]  /*71b0*/  MUFU.EX2 R191, R191 ;  /* 0x000000bf00bf7308 */ /* 0x000f640000000800 */
[----:B------:R-:W4:Y:S01]  /*71c0*/  LDSM.16.MT88.4 R28, [R220+0xb800] ;  /* 0x00b80000dc1c783b */ /* 0x000f220000004200 */
[C---:B---3--:R-:W-:Y:S05]  /*71d0*/  HMMA.16816.F32.BF16 R156, R24.reuse, R20, R156 ;  /* 0x00000014189c723c */ /* 0x048fea000004189c */
[----:B------:R-:W-:Y:S01]  /*71e0*/  MUFU.EX2 R177, R177 ;  /* 0x000000b100b17308 */ /* 0x000fe20000000800 */
[C---:B------:R-:W-:Y:S06]  /*71f0*/  HMMA.16816.F32.BF16 R152, R24.reuse, R22, R152 ;  /* 0x000000161898723c */ /* 0x040fec0000041898 */
[----:B-1----:R-:W-:Y:S01]  /*7200*/  HMMA.16816.F32.BF16 R72, R24, R16, R72 ;  /* 0x000000101848723c */ /* 0x002fe20000041848 */
[----:B------:R-:W1:Y:S01]  /*7210*/  MUFU.EX2 R212, R212 ;  /* 0x000000d400d47308 */ /* 0x000e620000000800 */
[----:B-----5:R-:W-:Y:S01]  /*7220*/  F2FP.BF16.F32.PACK_AB R36, R191, R176 ;  /* 0x000000b0bf24723e */ /* 0x020fe200000010ff */
[----:B------:R-:W-:-:S03]  /*7230*/  FADD.FTZ R176, R176, R251 ;  /* 0x000000fbb0b07221 */ /* 0x000fc60000010000 */
[C---:B------:R-:W-:Y:S01]  /*7240*/  HMMA.16816.F32.BF16 R76, R24.reuse, R18, R76 ;  /* 0x00000012184c723c */ /* 0x040fe2000004184c */
[----:B------:R-:W-:Y:S02]  /*7250*/  FADD.FTZ R191, R191, R176 ;  /* 0x000000b0bfbf7221 */ /* 0x000fe40000010000 */
[----:B------:R-:W-:Y:S03]  /*7260*/  MUFU.EX2 R175, R175 ;  /* 0x000000af00af7308 */ /* 0x000fe60000000800 */
[C---:B------:R-:W-:Y:S05]  /*7270*/  HMMA.16816.F32.BF16 R88, R24.reuse, R12, R88 ;  /* 0x0000000c1858723c */ /* 0x040fea0000041858 */
[----:B------:R-:W-:Y:S01]  /*7280*/  MUFU.EX2 R180, R180 ;  /* 0x000000b400b47308 */ /* 0x000fe20000000800 */
[----:B------:R-:W-:Y:S01]  /*7290*/  HMMA.16816.F32.BF16 R92, R24, R14, R92 ;  /* 0x0000000e185c723c */ /* 0x000fe2000004185c */
[----:B-1----:R-:W-:Y:S01]  /*72a0*/  F2FP.BF16.F32.PACK_AB R37, R212, R177 ;  /* 0x000000b1d425723e */ /* 0x002fe200000010ff */
[----:B------:R-:W-:-:S04]  /*72b0*/  FADD.FTZ R177, R177, R202 ;  /* 0x000000cab1b17221 */ /* 0x000fc80000010000 */
[----:B--2---:R-:W-:Y:S01]  /*72c0*/  HMMA.16816.F32.BF16 R100, R24, R8, R100 ;  /* 0x000000081864723c */ /* 0x004fe20000041864 */
[----:B------:R-:W-:Y:S01]  /*72d0*/  MUFU.EX2 R181, R181 ;  /* 0x000000b500b57308 */ /* 0x000fe20000000800 */
[----:B------:R-:W-:-:S04]  /*72e0*/  FADD.FTZ R212, R212, R177 ;  /* 0x000000b1d4d47221 */ /* 0x000fc80000010000 */
[C---:B------:R-:W-:Y:S03]  /*72f0*/  HMMA.16816.F32.BF16 R104, R24.reuse, R10, R104 ;  /* 0x0000000a1868723c */ /* 0x040fe60000041868 */
[----:B------:R-:W-:Y:S03]  /*7300*/  MUFU.EX2 R184, R184 ;  /* 0x000000b800b87308 */ /* 0x000fe60000000800 */
[C---:B----4-:R-:W-:Y:S05]  /*7310*/  HMMA.16816.F32.BF16 R112, R24.reuse, R4, R112 ;  /* 0x000000041870723c */ /* 0x050fea0000041870 */
[----:B------:R-:W1:Y:S01]  /*7320*/  MUFU.EX2 R183, R183 ;  /* 0x000000b700b77308 */ /* 0x000e620000000800 */
[C---:B------:R-:W-:Y:S06]  /*7330*/  HMMA.16816.F32.BF16 R116, R24.reuse, R6, R116 ;  /* 0x000000061874723c */ /* 0x040fec0000041874 */
[C---:B------:R-:W-:Y:S01]  /*7340*/  HMMA.16816.F32.BF16 R124, R24.reuse, R28, R124 ;  /* 0x0000001c187c723c */ /* 0x040fe2000004187c */
[----:B------:R-:W-:Y:S05]  /*7350*/  MUFU.EX2 R173, R173 ;  /* 0x000000ad00ad7308 */ /* 0x000fea0000000800 */
[----:B------:R-:W-:Y:S01]  /*7360*/  HMMA.16816.F32.BF16 R132, R24, R30, R132 ;  /* 0x0000001e1884723c */ /* 0x000fe20000041884 */
[----:B------:R-:W2:Y:S02]  /*7370*/  LDSM.16.MT88.4 R24, [R221+0x9c00] ;  /* 0x009c0000dd18783b */ /* 0x000ea40000004200 */
[----:B------:R-:W3:Y:S01]  /*7380*/  MUFU.EX2 R214, R214 ;  /* 0x000000d600d67308 */ /* 0x000ee20000000800 */
[C---:B-1----:R-:W-:Y:S01]  /*7390*/  F2FP.BF16.F32.PACK_AB R38, R183.reuse, R184 ;  /* 0x000000b8b726723e */ /* 0x042fe200000010ff */
[----:B------:R-:W-:Y:S01]  /*73a0*/  FADD.FTZ R184, R184, R191 ;  /* 0x000000bfb8b87221 */ /* 0x000fe20000010000 */
[----:B------:R-:W-:Y:S03]  /*73b0*/  HMMA.16816.F32.BF16 R160, R32, R20, R160 ;  /* 0x0000001420a0723c */ /* 0x000fe600000418a0 */
[----:B------:R-:W-:-:S02]  /*73c0*/  FADD.FTZ R245, R183, R184 ;  /* 0x000000b8b7f57221 */ /* 0x000fc40000010000 */
[----:B------:R-:W-:Y:S01]  /*73d0*/  MUFU.EX2 R185, R185 ;  /* 0x000000b900b97308 */ /* 0x000fe20000000800 */
[C---:B------:R-:W-:Y:S01]  /*73e0*/  HMMA.16816.F32.BF16 R148, R32.reuse, R22, R148 ;  /* 0x000000162094723c */ /* 0x040fe20000041894 */
[----:B------:R-:W1:Y:S05]  /*73f0*/  LDSM.16.MT88.4 R20, [R220+0x9c00] ;  /* 0x009c0000dc14783b */ /* 0x000e6a0000004200 */
[----:B------:R-:W-:Y:S01]  /*7400*/  HMMA.16816.F32.BF16 R68, R32, R16, R68 ;  /* 0x000000102044723c */ /* 0x000fe20000041844 */
[----:B---3--:R-:W-:Y:S01]  /*7410*/  F2FP.BF16.F32.PACK_AB R39, R214, R173 ;  /* 0x000000add627723e */ /* 0x008fe200000010ff */
[----:B------:R-:W-:-:S04]  /*7420*/  FADD.FTZ R173, R173, R212 ;  /* 0x000000d4adad7221 */ /* 0x000fc80000010000 */
[----:B------:R-:W-:Y:S01]  /*7430*/  HMMA.16816.F32.BF16 R80, R32, R18, R80 ;  /* 0x000000122050723c */ /* 0x000fe20000041850 */
[----:B------:R-:W3:Y:S01]  /*7440*/  LDSM.16.MT88.4 R16, [R221+0xac00] ;  /* 0x00ac0000dd10783b */ /* 0x000ee20000004200 */
[----:B------:R-:W-:-:S04]  /*7450*/  FADD.FTZ R243, R214, R173 ;  /* 0x000000add6f37221 */ /* 0x000fc80000010000 */
[C---:B------:R-:W-:Y:S06]  /*7460*/  HMMA.16816.F32.BF16 R84, R32.reuse, R12, R84 ;  /* 0x0000000c2054723c */ /* 0x040fec0000041854 */
[C---:B------:R-:W-:Y:S01]  /*7470*/  HMMA.16816.F32.BF16 R96, R32.reuse, R14, R96 ;  /* 0x0000000e2060723c */ /* 0x040fe20000041860 */
[----:B------:R-:W4:Y:S05]  /*7480*/  LDSM.16.MT88.4 R12, [R220+0xac00] ;  /* 0x00ac0000dc0c783b */ /* 0x000f2a0000004200 */
[C---:B------:R-:W-:Y:S06]  /*7490*/  HMMA.16816.F32.BF16 R144, R32.reuse, R8, R144 ;  /* 0x000000082090723c */ /* 0x040fec0000041890 */
[C---:B------:R-:W-:Y:S01]  /*74a0*/  HMMA.16816.F32.BF16 R108, R32.reuse, R10, R108 ;  /* 0x0000000a206c723c */ /* 0x040fe2000004186c */
[----:B------:R-:W5:Y:S05]  /*74b0*/  LDSM.16.MT88.4 R8, [R221+0xbc00] ;  /* 0x00bc0000dd08783b */ /* 0x000f6a0000004200 */
[C---:B------:R-:W-:Y:S06]  /*74c0*/  HMMA.16816.F32.BF16 R140, R32.reuse, R4, R140 ;  /* 0x00000004208c723c */ /* 0x040fec000004188c */
[C---:B------:R-:W-:Y:S01]  /*74d0*/  HMMA.16816.F32.BF16 R120, R32.reuse, R6, R120 ;  /* 0x000000062078723c */ /* 0x040fe20000041878 */
[----:B------:R-:W5:Y:S05]  /*74e0*/  LDSM.16.MT88.4 R4, [R220+0xbc00] ;  /* 0x00bc0000dc04783b */ /* 0x000f6a0000004200 */
[C---:B------:R-:W-:Y:S06]  /*74f0*/  HMMA.16816.F32.BF16 R136, R32.reuse, R28, R136 ;  /* 0x0000001c2088723c */ /* 0x040fec0000041888 */
[----:B------:R-:W-:Y:S01]  /*7500*/  HMMA.16816.F32.BF16 R128, R32, R30, R128 ;  /* 0x0000001e2080723c */ /* 0x000fe20000041880 */
[----:B------:R-:W-:Y:S01]  /*7510*/  F2FP.BF16.F32.PACK_AB R28, R201, R206 ;  /* 0x000000cec91c723e */ /* 0x000fe200000010ff */
[----:B------:R-:W-:Y:S01]  /*7520*/  FADD.FTZ R206, R206, R205 ;  /* 0x000000cdcece7221 */ /* 0x000fe20000010000 */
[----:B------:R-:W-:Y:S01]  /*7530*/  F2FP.BF16.F32.PACK_AB R29, R175, R182 ;  /* 0x000000b6af1d723e */ /* 0x000fe200000010ff */
[----:B------:R-:W-:-:S02]  /*7540*/  FADD.FTZ R182, R182, R179 ;  /* 0x000000b3b6b67221 */ /* 0x000fc40000010000 */
[----:B------:R-:W-:Y:S01]  /*7550*/  FADD.FTZ R201, R201, R206 ;  /* 0x000000cec9c97221 */ /* 0x000fe20000010000 */
[----:B------:R-:W-:Y:S01]  /*7560*/  FFMA.FTZ R32, R67, UR4, -R170 ;  /* 0x0000000443207c23 */ /* 0x000fe200080108aa */
[----:B------:R-:W-:Y:S01]  /*7570*/  F2FP.BF16.F32.PACK_AB R30, R181, R180 ;  /* 0x000000b4b51e723e */ /* 0x000fe200000010ff */
[----:B------:R-:W-:Y:S01]  /*7580*/  FADD.FTZ R182, R175, R182 ;  /* 0x000000b6afb67221 */ /* 0x000fe20000010000 */
[----:B------:R-:W-:Y:S01]  /*7590*/  FADD.FTZ R180, R180, R201 ;  /* 0x000000c9b4b47221 */ /* 0x000fe20000010000 */
[----:B--2---:R-:W-:Y:S02]  /*75a0*/  HMMA.16816.F32.BF16 R156, R36, R24, R156 ;  /* 0x00000018249c723c */ /* 0x004fe4000004189c */
[----:B------:R-:W2:Y:S01]  /*75b0*/  MUFU.EX2 R32, R32 ;  /* 0x0000002000207308 */ /* 0x000ea20000000800 */
[----:B------:R-:W-:-:S03]  /*75c0*/  FADD.FTZ R247, R181, R180 ;  /* 0x000000b4b5f77221 */ /* 0x000fc60000010000 */
[C---:B------:R-:W-:Y:S06]  /*75d0*/  HMMA.16816.F32.BF16 R152, R36.reuse, R26, R152 ;  /* 0x0000001a2498723c */ /* 0x040fec0000041898 */
[C---:B-1----:R-:W-:Y:S06]  /*75e0*/  HMMA.16816.F32.BF16 R72, R36.reuse, R20, R72 ;  /* 0x000000142448723c */ /* 0x042fec0000041848 */
[----:B------:R-:W-:Y:S01]  /*75f0*/  HMMA.16816.F32.BF16 R76, R36, R22, R76 ;  /* 0x00000016244c723c */ /* 0x000fe2000004184c */
[----:B--2---:R-:W-:Y:S01]  /*7600*/  F2FP.BF16.F32.PACK_AB R31, R32, R185 ;  /* 0x000000b9201f723e */ /* 0x004fe200000010ff */
[----:B------:R-:W-:-:S04]  /*7610*/  FADD.FTZ R185, R185, R182 ;  /* 0x000000b6b9b97221 */ /* 0x000fc80000010000 */
[----:B---3--:R-:W-:Y:S01]  /*7620*/  HMMA.16816.F32.BF16 R88, R36, R16, R88 ;  /* 0x000000102458723c */ /* 0x008fe20000041858 */
[----:B------:R-:W-:-:S05]  /*7630*/  FADD.FTZ R244, R32, R185 ;  /* 0x000000b920f47221 */ /* 0x000fca0000010000 */
[C---:B------:R-:W-:Y:S06]  /*7640*/  HMMA.16816.F32.BF16 R92, R36.reuse, R18, R92 ;  /* 0x00000012245c723c */ /* 0x040fec000004185c */
[C---:B----4-:R-:W-:Y:S06]  /*7650*/  HMMA.16816.F32.BF16 R100, R36.reuse, R12, R100 ;  /* 0x0000000c2464723c */ /* 0x050fec0000041864 */
[C---:B------:R-:W-:Y:S06]  /*7660*/  HMMA.16816.F32.BF16 R104, R36.reuse, R14, R104 ;  /* 0x0000000e2468723c */ /* 0x040fec0000041868 */
[C---:B-----5:R-:W-:Y:S06]  /*7670*/  HMMA.16816.F32.BF16 R112, R36.reuse, R8, R112 ;  /* 0x000000082470723c */ /* 0x060fec0000041870 */
        /* <DEDUP_REMOVED lines=16> */
[----:B------:R-:W-:-:S15]  /*7780*/  @P0 BRA `(.L_x_4) ;  /* 0x0000000000040947 */ /* 0x000fde0003800000 */
.L_x_2:
[----:B------:R-:W-:-:S07]  /*7790*/  IADD3 R242, R164, -0x1, RZ ;  /* 0xffffffffa4f27810 */ /* 0x000fce0007ffe0ff */
.L_x_4:
[----:B------:R-:W-:-:S13]  /*77a0*/  ISETP.GE.AND P0, PT, R242, RZ, PT ;  /* 0x000000fff200720c */ /* 0x000fda0003f06270 */
[----:B------:R-:W-:Y:S05]  /*77b0*/  @!P0 BRA `(.L_x_5) ;  /* 0x0000002c00c88947 */ /* 0x000fea0003800000 */
[----:B------:R-:W2:Y:S01]  /*77c0*/  LDL.LU.64 R6, [R1+0x8] ;  /* 0x0000080001067983 */ /* 0x000ea20000300a00 */
[C---:B------:R-:W-:Y:S01]  /*77d0*/  SHF.L.U64.HI R240, R0.reuse, 0x1, R3 ;  /* 0x0000000100f07819 */ /* 0x040fe20000010203 */
[----:B------:R-:W-:Y:S01]  /*77e0*/  IMAD.SHL.U32 R241, R0, 0x2, RZ ;  /* 0x0000000200f17824 */ /* 0x000fe200078e00ff */
[----:B------:R-:W-:Y:S01]  /*77f0*/  MOV R2, R167 ;  /* 0x000000a700027202 */ /* 0x000fe20000000f00 */
[----:B------:R-:W3:Y:S01]  /*7800*/  LDL.LU.64 R4, [R1] ;  /* 0x0000000001047983 */ /* 0x000ee20000300a00 */
[----:B------:R-:W-:Y:S01]  /*7810*/  IMAD.MOV.U32 R169, RZ, RZ, R168 ;  /* 0x000000ffffa97224 */ /* 0x000fe200078e00a8 */
[----:B------:R-:W-:Y:S01]  /*7820*/  MOV R0, R165 ;  /* 0x000000a500007202 */ /* 0x000fe20000000f00 */
[----:B------:R-:W-:Y:S01]  /*7830*/  IMAD.MOV.U32 R3, RZ, RZ, R166 ;  /* 0x000000ffff037224 */ /* 0x000fe200078e00a6 */
[----:B------:R-:W-:Y:S01]  /*7840*/  ULDC UR4, c[0x0][0x2ec] ;  /* 0x0000bb0000047ab9 */ /* 0x000fe20000000800 */
[----:B------:R-:W-:Y:S01]  /*7850*/  ULDC.64 UR10, c[0x0][0x220] ;  /* 0x00008800000a7ab9 */ /* 0x000fe20000000a00 */
[----:B------:R-:W-:Y:S01]  /*7860*/  ULDC.64 UR6, c[0x0][0x218] ;  /* 0x0000860000067ab9 */ /* 0x000fe20000000a00 */
[----:B------:R-:W-:Y:S01]  /*7870*/  ULDC.64 UR8, c[0x0][0x248] ;  /* 0x0000920000087ab9 */ /* 0x000fe20000000a00 */
[----:B--2---:R-:W-:Y:S01]  /*7880*/  IMAD.MOV.U32 R249, RZ, RZ, R7 ;  /* 0x000000fffff97224 */ /* 0x004fe200078e0007 */
[----:B---3--:R-:W-:Y:S01]  /*7890*/  MOV R248, R4 ;  /* 0x0000000400f87202 */ /* 0x008fe20000000f00 */
[----:B------:R-:W-:Y:S06]  /*78a0*/  BRA `(.L_x_6) ;  /* 0x00000000005c7947 */ /* 0x000fec0003800000 */
.L_x_8:
[----:B------:R-:W-:Y:S04]  /*78b0*/  VIADD R165, R242, 0xffffffff ;  /* 0xfffffffff2a57836 */ /* 0x000fe80000000000 */
[C---:B------:R-:W-:Y:S01]  /*78c0*/  IMAD.WIDE.U32 R166, R165.reuse, UR8, RZ ;  /* 0x00000008a5a67c25 */ /* 0x040fe2000f8e00ff */
[----:B------:R-:W-:Y:S05]  /*78d0*/  SHF.R.S32.HI R164, RZ, 0x1f, R165 ;  /* 0x0000001fffa47819 */ /* 0x000fea00000114a5 */
[----:B------:R-:W-:Y:S04]  /*78e0*/  IMAD R164, R164, UR8, RZ ;  /* 0x00000008a4a47c24 */ /* 0x000fe8000f8e02ff */
[----:B------:R-:W-:Y:S01]  /*78f0*/  IMAD R164, R165, UR9, R164 ;  /* 0x00000009a5a47c24 */ /* 0x000fe2000f8e02a4 */
[C---:B------:R-:W-:Y:S03]  /*7900*/  LEA R165, P1, R166.reuse, R232, 0x6 ;  /* 0x000000e8a6a57211 */ /* 0x040fe600078230ff */
[----:B------:R-:W-:Y:S01]  /*7910*/  IMAD.IADD R167, R167, 0x1, R164 ;  /* 0x00000001a7a77824 */ /* 0x000fe200078e02a4 */
[----:B------:R-:W-:Y:S04]  /*7920*/  LEA R172, P2, R165, UR6, 0x1 ;  /* 0x00000006a5ac7c11 */ /* 0x000fe8000f8408ff */
[----:B------:R-:W-:Y:S02]  /*7930*/  LEA.HI.X R164, R166, R235, R167, 0x6, P1 ;  /* 0x000000eba6a47211 */ /* 0x000fe400008f34a7 */
[----:B------:R-:W-:Y:S02]  /*7940*/  IADD3 R174, P1, R227, R172, RZ ;  /* 0x000000ace3ae7210 */ /* 0x000fe40007f3e0ff */
[----:B------:R-:W-:Y:S05]  /*7950*/  LEA.HI.X R173, R165, UR7, R164, 0x1, P2 ;  /* 0x00000007a5ad7c11 */ /* 0x000fea00090f0ca4 */
[----:B------:R-:W-:Y:S01]  /*7960*/  @!PT LDS RZ, [RZ] ;  /* 0x00000000fffff984 */ /* 0x000fe20000000800 */
[----:B------:R-:W-:Y:S01]  /*7970*/  @!PT LDS RZ, [RZ] ;  /* 0x00000000fffff984 */ /* 0x000fe20000000800 */
[----:B------:R-:W-:Y:S01]  /*7980*/  @!PT LDS RZ, [RZ] ;  /* 0x00000000fffff984 */ /* 0x000fe20000000800 */
[----:B------:R1:W-:Y:S01]  /*7990*/  LDGSTS.E.BYPASS.LTC128B.128 [R230+0x6000], desc[UR12][R172.64] ;  /* 0x06000000ace67fae */ /* 0x0003e2000b901d4c */
[----:B------:R-:W-:Y:S03]  /*79a0*/  IMAD.X R175, R226, 0x1, R173, P1 ;  /* 0x00000001e2af7824 */ /* 0x000fe600008e06ad */
[----:B------:R1:W-:Y:S04]  /*79b0*/  LDGSTS.E.BYPASS.LTC128B.128 [R230+0x7000], desc[UR12][R172.64+0x40] ;  /* 0x07000040ace67fae */ /* 0x0003e8000b901d4c */
[----:B------:R1:W-:Y:S04]  /*79c0*/  LDGSTS.E.BYPASS.LTC128B.128 [R230+0x8000], desc[UR12][R172.64+0x80] ;  /* 0x08000080ace67fae */ /* 0x0003e8000b901d4c */
[----:B------:R1:W-:Y:S04]  /*79d0*/  LDGSTS.E.BYPASS.LTC128B.128 [R230+0x6800], desc[UR12][R174.64] ;  /* 0x06800000aee67fae */ /* 0x0003e8000b901d4c */
[----:B------:R1:W-:Y:S04]  /*79e0*/  LDGSTS.E.BYPASS.LTC128B.128 [R230+0x7800], desc[UR12][R174.64+0x40] ;  /* 0x07800040aee67fae */ /* 0x0003e8000b901d4c */
[----:B------:R1:W-:Y:S04]  /*79f0*/  LDGSTS.E.BYPASS.LTC128B.128 [R230+0x8800], desc[UR12][R174.64+0x80] ;  /* 0x08800080aee67fae */ /* 0x0003e8000b901d4c */
[----:B------:R-:W0:Y:S01]  /*7a00*/  LDGDEPBAR ;  /* 0x00000000000079af */ /* 0x000e220000000000 */
[----:B------:R-:W-:Y:S05]  /*7a10*/  BRA `(.L_x_7) ;  /* 0x0000000c00547947 */ /* 0x000fea0003800000 */
.L_x_6:
[----:B------:R-:W-:Y:S04]  /*7a20*/  DEPBAR.LE SB0, 0x0 ;  /* 0x000080000000791a */ /* 0x000fe80000000000 */
[----:B------:R-:W-:Y:S01]  /*7a30*/  BAR.SYNC.DEFER_BLOCKING 0x0 ;  /* 0x0000000000007b1d */ /* 0x000fe20000010000 */
[----:B------:R-:W-:Y:S01]  /*7a40*/  SHF.R.S32.HI R170, RZ, 0x1f, R242 ;  /* 0x0000001fffaa7819 */ /* 0x000fe200000114f2 */
[----:B------:R-:W-:Y:S02]  /*7a50*/  IMAD R168, R228, R242, RZ ;  /* 0x000000f2e4a87224 */ /* 0x000fe400078e02ff */
[-C--:B------:R-:W-:Y:S04]  /*7a60*/  IMAD.WIDE.U32 R250, R242, R229.reuse, R248 ;  /* 0x000000e5f2fa7225 */ /* 0x080fe800078e00f8 */
[----:B------:R-:W-:Y:S01]  /*7a70*/  IMAD R168, R170, R229, R168 ;  /* 0x000000e5aaa87224 */ /* 0x000fe200078e02a8 */
[C---:B------:R-:W-:Y:S03]  /*7a80*/  LEA R170, P1, R250.reuse, UR10, 0x1 ;  /* 0x0000000afaaa7c11 */ /* 0x040fe6000f8208ff */
[----:B------:R-:W-:Y:S01]  /*7a90*/  IMAD.IADD R168, R251, 0x1, R168 ;  /* 0x00000001fba87824 */ /* 0x000fe200078e02a8 */
[----:B------:R-:W-:Y:S04]  /*7aa0*/  IADD3 R34, P0, R241, R170, RZ ;  /* 0x000000aaf1227210 */ /* 0x000fe80007f1e0ff */
[----:B------:R-:W-:Y:S05]  /*7ab0*/  LEA.HI.X R171, R250, UR11, R168, 0x1, P1 ;  /* 0x0000000bfaab7c11 */ /* 0x000fea00088f0ca8 */
[----:B------:R-:W-:Y:S01]  /*7ac0*/  IMAD.X R35, R240, 0x1, R171, P0 ;  /* 0x00000001f0237824 */ /* 0x000fe200000e06ab */
[----:B------:R-:W-:Y:S01]  /*7ad0*/  ISETP.GT.AND P0, PT, R242, RZ, PT ;  /* 0x000000fff200720c */ /* 0x000fe20003f04270 */
[----:B------:R-:W-:Y:S01]  /*7ae0*/  @!PT LDS RZ, [RZ] ;  /* 0x00000000fffff984 */ /* 0x000fe20000000800 */
[----:B------:R-:W-:Y:S01]  /*7af0*/  @!PT LDS RZ, [RZ] ;  /* 0x00000000fffff984 */ /* 0x000fe20000000800 */
[----:B------:R-:W-:Y:S01]  /*7b00*/  @!PT LDS RZ, [RZ] ;  /* 0x00000000fffff984 */ /* 0x000fe20000000800 */
[----:B------:R-:W-:Y:S06]  /*7b10*/  LDGSTS.E.BYPASS.LTC128B.128 [R230+0x9000], desc[UR12][R170.64] ;  /* 0x09000000aae67fae */ /* 0x000fec000b901d4c */
[----:B------:R-:W-:Y:S06]  /*7b20*/  LDGSTS.E.BYPASS.LTC128B.128 [R230+0xa000], desc[UR12][R170.64+0x40] ;  /* 0x0a000040aae67fae */ /* 0x000fec000b901d4c */
[----:B------:R-:W-:Y:S06]  /*7b30*/  LDGSTS.E.BYPASS.LTC128B.128 [R230+0xb000], desc[UR12][R170.64+0x80] ;  /* 0x0b000080aae67fae */ /* 0x000fec000b901d4c */
[----:B------:R-:W-:Y:S06]  /*7b40*/  LDGSTS.E.BYPASS.LTC128B.128 [R230+0x9800], desc[UR12][R34.64] ;  /* 0x0980000022e67fae */ /* 0x000fec000b901d4c */
[----:B------:R-:W-:Y:S06]  /*7b50*/  LDGSTS.E.BYPASS.LTC128B.128 [R230+0xa800], desc[UR12][R34.64+0x40] ;  /* 0x0a80004022e67fae */ /* 0x000fec000b901d4c */
[----:B------:R1:W-:Y:S06]  /*7b60*/  LDGSTS.E.BYPASS.LTC128B.128 [R230+0xb800], desc[UR12][R34.64+0x80] ;  /* 0x0b80008022e67fae */ /* 0x0003ec000b901d4c */
[----:B------:R-:W-:Y:S06]  /*7b70*/  LDSM.16.M88.4 R164, [R225] ;  /* 0x00000000e1a4783b */ /* 0x000fec0000000200 */
[----:B------:R-:W2:Y:S06]  /*7b80*/  LDSM.16.M88.4 R172, [R224] ;  /* 0x00000000e0ac783b */ /* 0x000eac0000000200 */
[----:B------:R-:W3:Y:S06]  /*7b90*/  LDSM.16.M88.4 R176, [R225+0x1000] ;  /* 0x00100000e1b0783b */ /* 0x000eec0000000200 */
[----:B------:R-:W4:Y:S06]  /*7ba0*/  LDSM.16.M88.4 R180, [R224+0x400] ;  /* 0x00040000e0b4783b */ /* 0x000f2c0000000200 */
[----:B------:R-:W0:Y:S06]  /*7bb0*/  LDGDEPBAR ;  /* 0x00000000000079af */ /* 0x000e2c0000000000 */
[----:B------:R-:W5:Y:S06]  /*7bc0*/  LDSM.16.M88.4 R184, [R224+0x800] ;  /* 0x00080000e0b8783b */ /* 0x000f6c0000000200 */
[----:B------:R-:W5:Y:S06]  /*7bd0*/  LDSM.16.M88.4 R188, [R224+0xc00] ;  /* 0x000c0000e0bc783b */ /* 0x000f6c0000000200 */
[----:B------:R-:W-:Y:S01]  /*7be0*/  LDSM.16.M88.4 R192, [R223] ;  /* 0x00000000dfc0783b */ /* 0x000fe20000000200 */
[-C--:B--2---:R-:W-:Y:S05]  /*7bf0*/  HMMA.16816.F32.BF16 R4, R164, R172.reuse, RZ ;  /* 0x000000aca404723c */ /* 0x084fea00000418ff */
[----:B------:R-:W2:Y:S01]  /*7c00*/  LDSM.16.M88.4 R196, [R222] ;  /* 0x00000000dec4783b */ /* 0x000ea20000000200 */
[C---:B---3--:R-:W-:Y:S05]  /*7c10*/  HMMA.16816.F32.BF16 R8, R176.reuse, R172, RZ ;  /* 0x000000acb008723c */ /* 0x048fea00000418ff */
[----:B------:R-:W3:Y:S01]  /*7c20*/  LDSM.16.M88.4 R200, [R223+0x1000] ;  /* 0x00100000dfc8783b */ /* 0x000ee20000000200 */
[-C--:B------:R-:W-:Y:S05]  /*7c30*/  HMMA.16816.F32.BF16 R12, R176, R174.reuse, RZ ;  /* 0x000000aeb00c723c */ /* 0x080fea00000418ff */
[----:B------:R-:W3:Y:S01]  /*7c40*/  LDSM.16.M88.4 R204, [R222+0x400] ;  /* 0x00040000decc783b */ /* 0x000ee20000000200 */
[C---:B------:R-:W-:Y:S05]  /*7c50*/  HMMA.16816.F32.BF16 R16, R164.reuse, R174, RZ ;  /* 0x000000aea410723c */ /* 0x040fea00000418ff */
[----:B------:R-:W3:Y:S01]  /*7c60*/  LDSM.16.M88.4 R208, [R222+0x800] ;  /* 0x00080000ded0783b */ /* 0x000ee20000000200 */
[-C--:B----4-:R-:W-:Y:S05]  /*7c70*/  HMMA.16816.F32.BF16 R20, R164, R180.reuse, RZ ;  /* 0x000000b4a414723c */ /* 0x090fea00000418ff */
[----:B------:R-:W4:Y:S01]  /*7c80*/  LDSM.16.M88.4 R172, [R222+0xc00] ;  /* 0x000c0000deac783b */ /* 0x000f220000000200 */
[C---:B------:R-:W-:Y:S05]  /*7c90*/  HMMA.16816.F32.BF16 R24, R176.reuse, R180, RZ ;  /* 0x000000b4b018723c */ /* 0x040fea00000418ff */
[----:B------:R-:W-:Y:S01]  /*7ca0*/  LDSM.16.M88.4 R212, [R224+0x1000] ;  /* 0x00100000e0d4783b */ /* 0x000fe20000000200 */
[-C--:B------:R-:W-:Y:S05]  /*7cb0*/  HMMA.16816.F32.BF16 R28, R176, R182.reuse, RZ ;  /* 0x000000b6b01c723c */ /* 0x080fea00000418ff */
[----:B------:R-:W-:Y:S01]  /*7cc0*/  LDSM.16.M88.4 R216, [R225+0x3000] ;  /* 0x00300000e1d8783b */ /* 0x000fe20000000200 */
[C---:B-1----:R-:W-:Y:S05]  /*7cd0*/  HMMA.16816.F32.BF16 R32, R164.reuse, R182, RZ ;  /* 0x000000b6a420723c */ /* 0x042fea00000418ff */
[----:B------:R-:W1:Y:S01]  /*7ce0*/  LDSM.16.M88.4 R180, [R225+0x2000] ;  /* 0x00200000e1b4783b */ /* 0x000e620000000200 */
[-C--:B-----5:R-:W-:Y:S06]  /*7cf0*/  HMMA.16816.F32.BF16 R36, R164, R184.reuse, RZ ;  /* 0x000000b8a424723c */ /* 0x0a0fec00000418ff */
[C---:B------:R-:W-:Y:S06]  /*7d00*/  HMMA.16816.F32.BF16 R40, R176.reuse, R184, RZ ;  /* 0x000000b8b028723c */ /* 0x040fec00000418ff */
[-C--:B------:R-:W-:Y:S06]  /*7d10*/  HMMA.16816.F32.BF16 R44, R176, R186.reuse, RZ ;  /* 0x000000bab02c723c */ /* 0x080fec00000418ff */
[C---:B------:R-:W-:Y:S01]  /*7d20*/  HMMA.16816.F32.BF16 R48, R164.reuse, R186, RZ ;  /* 0x000000baa430723c */ /* 0x040fe200000418ff */
[----:B------:R-:W-:Y:S05]  /*7d30*/  LDSM.16.M88.4 R184, [R224+0x1c00] ;  /* 0x001c0000e0b8783b */ /* 0x000fea0000000200 */
[-C--:B------:R-:W-:Y:S06]  /*7d40*/  HMMA.16816.F32.BF16 R52, R164, R188.reuse, RZ ;  /* 0x000000bca434723c */ /* 0x080fec00000418ff */
[C---:B------:R-:W-:Y:S06]  /*7d50*/  HMMA.16816.F32.BF16 R56, R176.reuse, R188, RZ ;  /* 0x000000bcb038723c */ /* 0x040fec00000418ff */
[-C--:B------:R-:W-:Y:S01]  /*7d60*/  HMMA.16816.F32.BF16 R60, R176, R190.reuse, RZ ;  /* 0x000000beb03c723c */ /* 0x080fe200000418ff */
[----:B------:R-:W-:Y:S05]  /*7d70*/  LDSM.16.M88.4 R176, [R224+0x1800] ;  /* 0x00180000e0b0783b */ /* 0x000fea0000000200 */
[----:B------:R-:W-:Y:S01]  /*7d80*/  HMMA.16816.F32.BF16 R64, R164, R190, RZ ;  /* 0x000000bea440723c */ /* 0x000fe200000418ff */
[----:B------:R-:W5:Y:S05]  /*7d90*/  LDSM.16.M88.4 R164, [R224+0x1400] ;  /* 0x00140000e0a4783b */ /* 0x000f6a0000000200 */
[-C--:B--2---:R-:W-:Y:S01]  /*7da0*/  HMMA.16816.F32.BF16 R4, R192, R196.reuse, R4 ;  /* 0x000000c4c004723c */ /* 0x084fe20000041804 */
[----:B------:R-:W-:Y:S05]  /*7db0*/  LDSM.16.M88.4 R188, [R222+0x1000] ;  /* 0x00100000debc783b */ /* 0x000fea0000000200 */
[C---:B---3--:R-:W-:Y:S06]  /*7dc0*/  HMMA.16816.F32.BF16 R8, R200.reuse, R196, R8 ;  /* 0x000000c4c808723c */ /* 0x048fec0000041808 */
[-C--:B------:R-:W-:Y:S06]  /*7dd0*/  HMMA.16816.F32.BF16 R12, R200, R198.reuse, R12 ;  /* 0x000000c6c80c723c */ /* 0x080fec000004180c */
[C---:B------:R-:W-:Y:S01]  /*7de0*/  HMMA.16816.F32.BF16 R16, R192.reuse, R198, R16 ;  /* 0x000000c6c010723c */ /* 0x040fe20000041810 */
[----:B------:R-:W-:Y:S05]  /*7df0*/  LDSM.16.M88.4 R196, [R222+0x1400] ;  /* 0x00140000dec4783b */ /* 0x000fea0000000200 */
[-C--:B------:R-:W-:Y:S06]  /*7e00*/  HMMA.16816.F32.BF16 R20, R192, R204.reuse, R20 ;  /* 0x000000ccc014723c */ /* 0x080fec0000041814 */
[C---:B------:R-:W-:Y:S06]  /*7e10*/  HMMA.16816.F32.BF16 R24, R200.reuse, R204, R24 ;  /* 0x000000ccc818723c */ /* 0x040fec0000041818 */
        /* <DEDUP_REMOVED lines=8> */
[-C--:B----4-:R-:W-:Y:S06]  /*7ea0*/  HMMA.16816.F32.BF16 R52, R192, R172.reuse, R52 ;  /* 0x000000acc034723c */ /* 0x090fec0000041834 */
[C---:B------:R-:W-:Y:S06]  /*7eb0*/  HMMA.16816.F32.BF16 R56, R200.reuse, R172, R56 ;  /* 0x000000acc838723c */ /* 0x040fec0000041838 */
[-C--:B------:R-:W-:Y:S01]  /*7ec0*/  HMMA.16816.F32.BF16 R60, R200, R174.reuse, R60 ;  /* 0x000000aec83c723c */ /* 0x080fe2000004183c */
[----:B------:R-:W-:Y:S05]  /*7ed0*/  LDSM.16.M88.4 R200, [R222+0x1800] ;  /* 0x00180000dec8783b */ /* 0x000fea0000000200 */
[----:B------:R-:W-:Y:S01]  /*7ee0*/  HMMA.16816.F32.BF16 R64, R192, R174, R64 ;  /* 0x000000aec040723c */ /* 0x000fe20000041840 */
[----:B------:R-:W2:Y:S05]  /*7ef0*/  LDSM.16.M88.4 R172, [R223+0x2000] ;  /* 0x00200000dfac783b */ /* 0x000eaa0000000200 */
[-C--:B-1----:R-:W-:Y:S01]  /*7f00*/  HMMA.16816.F32.BF16 R4, R180, R212.reuse, R4 ;  /* 0x000000d4b404723c */ /* 0x082fe20000041804 */
[----:B------:R-:W1:Y:S05]  /*7f10*/  LDSM.16.M88.4 R192, [R223+0x3000] ;  /* 0x00300000dfc0783b */ /* 0x000e6a0000000200 */
[C---:B------:R-:W-:Y:S06]  /*7f20*/  HMMA.16816.F32.BF16 R8, R216.reuse, R212, R8 ;  /* 0x000000d4d808723c */ /* 0x040fec0000041808 */
[-C--:B------:R-:W-:Y:S06]  /*7f30*/  HMMA.16816.F32.BF16 R12, R216, R214.reuse, R12 ;  /* 0x000000d6d80c723c */ /* 0x080fec000004180c */
[C---:B------:R-:W-:Y:S06]  /*7f40*/  HMMA.16816.F32.BF16 R16, R180.reuse, R214, R16 ;  /* 0x000000d6b410723c */ /* 0x040fec0000041810 */
[-C--:B-----5:R-:W-:Y:S06]  /*7f50*/  HMMA.16816.F32.BF16 R20, R180, R164.reuse, R20 ;  /* 0x000000a4b414723c */ /* 0x0a0fec0000041814 */
        /* <DEDUP_REMOVED lines=8> */
[----:B------:R-:W3:Y:S05]  /*7fe0*/  LDSM.16.M88.4 R176, [R224+0x2000] ;  /* 0x00200000e0b0783b */ /* 0x000eea0000000200 */
[-C--:B------:R-:W-:Y:S06]  /*7ff0*/  HMMA.16816.F32.BF16 R52, R180, R184.reuse, R52 ;  /* 0x000000b8b434723c */ /* 0x080fec0000041834 */
[C---:B------:R-:W-:Y:S06]  /*8000*/  HMMA.16816.F32.BF16 R56, R216.reuse, R184, R56 ;  /* 0x000000b8d838723c */ /* 0x040fec0000041838 */
[-C--:B------:R-:W-:Y:S06]  /*8010*/  HMMA.16816.F32.BF16 R60, R216, R186.reuse, R60 ;  /* 0x000000bad83c723c */ /* 0x080fec000004183c */
[----:B------:R-:W-:Y:S01]  /*8020*/  HMMA.16816.F32.BF16 R64, R180, R186, R64 ;  /* 0x000000bab440723c */ /* 0x000fe20000041840 */
[----:B------:R-:W4:Y:S05]  /*8030*/  LDSM.16.M88.4 R180, [R225+0x5000] ;  /* 0x00500000e1b4783b */ /* 0x000f2a0000000200 */
[-C--:B--2---:R-:W-:Y:S01]  /*8040*/  HMMA.16816.F32.BF16 R4, R172, R188.reuse, R4 ;  /* 0x000000bcac04723c */ /* 0x084fe20000041804 */
[----:B------:R-:W2:Y:S05]  /*8050*/  LDSM.16.M88.4 R184, [R224+0x2400] ;  /* 0x00240000e0b8783b */ /* 0x000eaa0000000200 */
[C---:B-1----:R-:W-:Y:S06]  /*8060*/  HMMA.16816.F32.BF16 R8, R192.reuse, R188, R8 ;  /* 0x000000bcc008723c */ /* 0x042fec0000041808 */
[-C--:B------:R-:W-:Y:S06]  /*8070*/  HMMA.16816.F32.BF16 R12, R192, R190.reuse, R12 ;  /* 0x000000bec00c723c */ /* 0x080fec000004180c */
[C---:B------:R-:W-:Y:S01]  /*8080*/  HMMA.16816.F32.BF16 R16, R172.reuse, R190, R16 ;  /* 0x000000beac10723c */ /* 0x040fe20000041810 */
[----:B------:R-:W1:Y:S05]  /*8090*/  LDSM.16.M88.4 R188, [R224+0x2800] ;  /* 0x00280000e0bc783b */ /* 0x000e6a0000000200 */
        /* <DEDUP_REMOVED lines=12> */
[-C--:B------:R-:W-:Y:S01]  /*8160*/  HMMA.16816.F32.BF16 R60, R192, R206.reuse, R60 ;  /* 0x000000cec03c723c */ /* 0x080fe2000004183c */
[----:B------:R-:W5:Y:S05]  /*8170*/  LDSM.16.M88.4 R192, [R224+0x2c00] ;  /* 0x002c0000e0c0783b */ /* 0x000f6a0000000200 */
[----:B------:R-:W-:Y:S01]  /*8180*/  HMMA.16816.F32.BF16 R64, R172, R206, R64 ;  /* 0x000000ceac40723c */ /* 0x000fe20000041840 */
[----:B------:R-:W5:Y:S05]  /*8190*/  LDSM.16.M88.4 R172, [R223+0x4000] ;  /* 0x00400000dfac783b */ /* 0x000f6a0000000200 */
[-C--:B---3--:R-:W-:Y:S01]  /*81a0*/  HMMA.16816.F32.BF16 R4, R164, R176.reuse, R4 ;  /* 0x000000b0a404723c */ /* 0x088fe20000041804 */
[----:B------:R-:W3:Y:S05]  /*81b0*/  LDSM.16.M88.4 R204, [R222+0x2400] ;  /* 0x00240000decc783b */ /* 0x000eea0000000200 */
[C---:B----4-:R-:W-:Y:S06]  /*81c0*/  HMMA.16816.F32.BF16 R8, R180.reuse, R176, R8 ;  /* 0x000000b0b408723c */ /* 0x050fec0000041808 */
[-C--:B------:R-:W-:Y:S06]  /*81d0*/  HMMA.16816.F32.BF16 R12, R180, R178.reuse, R12 ;  /* 0x000000b2b40c723c */ /* 0x080fec000004180c */
[C---:B------:R-:W-:Y:S01]  /*81e0*/  HMMA.16816.F32.BF16 R16, R164.reuse, R178, R16 ;  /* 0x000000b2a410723c */ /* 0x040fe20000041810 */
[----:B------:R-:W4:Y:S01]  /*81f0*/  LDSM.16.M88.4 R176, [R222+0x2800] ;  /* 0x00280000deb0783b */ /* 0x000f220000000200 */
[----:B------:R-:W-:Y:S04]  /*8200*/  DEPBAR.LE SB0, 0x0 ;  /* 0x000080000000791a */ /* 0x000fe80000000000 */
[-C--:B--2---:R-:W-:Y:S01]  /*8210*/  HMMA.16816.F32.BF16 R20, R164, R184.reuse, R20 ;  /* 0x000000b8a414723c */ /* 0x084fe20000041814 */
[----:B------:R-:W-:Y:S05]  /*8220*/  BAR.SYNC.DEFER_BLOCKING 0x0 ;  /* 0x0000000000007b1d */ /* 0x000fea0000010000 */
[C---:B------:R-:W-:Y:S06]  /*8230*/  HMMA.16816.F32.BF16 R24, R180.reuse, R184, R24 ;  /* 0x000000b8b418723c */ /* 0x040fec0000041818 */
[-C--:B------:R-:W-:Y:S06]  /*8240*/  HMMA.16816.F32.BF16 R28, R180, R186.reuse, R28 ;  /* 0x000000bab41c723c */ /* 0x080fec000004181c */
[C---:B------:R-:W-:Y:S06]  /*8250*/  HMMA.16816.F32.BF16 R32, R164.reuse, R186, R32 ;  /* 0x000000baa420723c */ /* 0x040fec0000041820 */
[-C--:B-1----:R-:W-:Y:S06]  /*8260*/  HMMA.16816.F32.BF16 R36, R164, R188.reuse, R36 ;  /* 0x000000bca424723c */ /* 0x082fec0000041824 */
[C---:B------:R-:W-:Y:S06]  /*8270*/  HMMA.16816.F32.BF16 R40, R180.reuse, R188, R40 ;  /* 0x000000bcb428723c */ /* 0x040fec0000041828 */
[-C--:B------:R-:W-:Y:S06]  /*8280*/  HMMA.16816.F32.BF16 R44, R180, R190.reuse, R44 ;  /* 0x000000beb42c723c */ /* 0x080fec000004182c */
[C---:B------:R-:W-:Y:S06]  /*8290*/  HMMA.16816.F32.BF16 R48, R164.reuse, R190, R48 ;  /* 0x000000bea430723c */ /* 0x040fec0000041830 */
[-C--:B-----5:R-:W-:Y:S06]  /*82a0*/  HMMA.16816.F32.BF16 R52, R164, R192.reuse, R52 ;  /* 0x000000c0a434723c */ /* 0x0a0fec0000041834 */
[C---:B------:R-:W-:Y:S06]  /*82b0*/  HMMA.16816.F32.BF16 R56, R180.reuse, R192, R56 ;  /* 0x000000c0b438723c */ /* 0x040fec0000041838 */
[-C--:B------:R-:W-:Y:S06]  /*82c0*/  HMMA.16816.F32.BF16 R60, R180, R194.reuse, R60 ;  /* 0x000000c2b43c723c */ /* 0x080fec000004183c */
[----:B------:R-:W-:Y:S06]  /*82d0*/  HMMA.16816.F32.BF16 R64, R164, R194, R64 ;  /* 0x000000c2a440723c */ /* 0x000fec0000041840 */
[-C--:B------:R-:W-:Y:S06]  /*82e0*/  HMMA.16816.F32.BF16 R4, R172, R196.reuse, R4 ;  /* 0x000000c4ac04723c */ /* 0x080fec0000041804 */
[C---:B------:R-:W-:Y:S06]  /*82f0*/  HMMA.16816.F32.BF16 R8, R200.reuse, R196, R8 ;  /* 0x000000c4c808723c */ /* 0x040fec0000041808 */
[-C--:B------:R-:W-:Y:S06]  /*8300*/  HMMA.16816.F32.BF16 R12, R200, R198.reuse, R12 ;  /* 0x000000c6c80c723c */ /* 0x080fec000004180c */
[C---:B------:R-:W-:Y:S06]  /*8310*/  HMMA.16816.F32.BF16 R16, R172.reuse, R198, R16 ;  /* 0x000000c6ac10723c */ /* 0x040fec0000041810 */
[----:B------:R-:W-:Y:S01]  /*8320*/  FMNMX.FTZ R170, R4, R169, !PT ;  /* 0x000000a904aa7209 */ /* 0x000fe20007810000 */
[-C--:B---3--:R-:W-:Y:S04]  /*8330*/  HMMA.16816.F32.BF16 R20, R172, R204.reuse, R20 ;  /* 0x000000ccac14723c */ /* 0x088fe80000041814 */
[----:B------:R-:W-:Y:S02]  /*8340*/  FMNMX.FTZ R168, R6, R2, !PT ;  /* 0x0000000206a87209 */ /* 0x000fe40007810000 */
[----:B------:R-:W-:Y:S01]  /*8350*/  FMNMX.FTZ R171, R5, R170, !PT ;  /* 0x000000aa05ab7209 */ /* 0x000fe20007810000 */
[C---:B------:R-:W-:Y:S04]  /*8360*/  HMMA.16816.F32.BF16 R24, R200.reuse, R204, R24 ;  /* 0x000000ccc818723c */ /* 0x040fe80000041818 */
[----:B------:R-:W-:Y:S02]  /*8370*/  FMNMX.FTZ R251, R7, R168, !PT ;  /* 0x000000a807fb7209 */ /* 0x000fe40007810000 */
[----:B------:R-:W-:Y:S01]  /*8380*/  FMNMX.FTZ R246, R8, R3, !PT ;  /* 0x0000000308f67209 */ /* 0x000fe20007810000 */
[-C--:B------:R-:W-:Y:S04]  /*8390*/  HMMA.16816.F32.BF16 R28, R200, R206.reuse, R28 ;  /* 0x000000cec81c723c */ /* 0x080fe8000004181c */
[----:B------:R-:W-:Y:S02]  /*83a0*/  FMNMX.FTZ R168, R16, R171, !PT ;  /* 0x000000ab10a87209 */ /* 0x000fe40007810000 */
[----:B------:R-:W-:Y:S01]  /*83b0*/  FMNMX.FTZ R170, R18, R251, !PT ;  /* 0x000000fb12aa7209 */ /* 0x000fe20007810000 */
[C---:B------:R-:W-:Y:S04]  /*83c0*/  HMMA.16816.F32.BF16 R32, R172.reuse, R206, R32 ;  /* 0x000000ceac20723c */ /* 0x040fe80000041820 */
[----:B------:R-:W-:Y:S02]  /*83d0*/  FMNMX.FTZ R171, R17, R168, !PT ;  /* 0x000000a811ab7209 */ /* 0x000fe40007810000 */
[----:B------:R-:W-:Y:S01]  /*83e0*/  FMNMX.FTZ R168, R10, R0, !PT ;  /* 0x000000000aa87209 */ /* 0x000fe20007810000 */
[-C--:B----4-:R-:W-:Y:S04]  /*83f0*/  HMMA.16816.F32.BF16 R36, R172, R176.reuse, R36 ;  /* 0x000000b0ac24723c */ /* 0x090fe80000041824 */
        /* <DEDUP_REMOVED lines=20> */
[----:B------:R-:W-:Y:S04]  /*8540*/  HMMA.16816.F32.BF16 R64, R172, R210, R64 ;  /* 0x000000d2ac40723c */ /* 0x000fe80000041840 */
[----:B------:R-:W-:Y:S02]  /*8550*/  FMNMX.FTZ R171, R33, R168, !PT ;  /* 0x000000a821ab7209 */ /* 0x000fe40007810000 */
[----:B------:R-:W-:Y:S02]  /*8560*/  FMNMX.FTZ R168, R26, R251, !PT ;  /* 0x000000fb1aa87209 */ /* 0x000fe40007810000 */
[----:B------:R-:W-:Y:S03]  /*8570*/  FMNMX.FTZ R251, R35, R170, !PT ;  /* 0x000000aa23fb7209 */ /* 0x000fe60007810000 */
[----:B------:R-:W-:Y:S02]  /*8580*/  FMNMX.FTZ R246, R25, R246, !PT ;  /* 0x000000f619f67209 */ /* 0x000fe40007810000 */
        /* <DEDUP_REMOVED lines=28> */
[----:B------:R-:W-:Y:S01]  /*8750*/  FMNMX.FTZ R168, R65, R168, !PT ;  /* 0x000000a841a87209 */ /* 0x000fe20007810000 */
[----:B------:R-:W-:Y:S06]  /*8760*/  @P0 BRA `(.L_x_8) ;  /* 0xfffffff000500947 */ /* 0x000fec000383ffff */
.L_x_7:
[----:B------:R-:W-:Y:S01]  /*8770*/  FMNMX.FTZ R165, R57, R246, !PT ;  /* 0x000000f639a57209 */ /* 0x000fe20007810000 */
[----:B-1----:R-:W1:Y:S01]  /*8780*/  SHFL.BFLY PT, R175, R168, 0x2, 0x1f ;  /* 0x0c401f00a8af7f89 */ /* 0x002e6200000e0000 */
[----:B------:R-:W-:Y:S02]  /*8790*/  FMNMX.FTZ R172, R58, R251, !PT ;  /* 0x000000fb3aac7209 */ /* 0x000fe40007810000 */
[----:B------:R-:W-:Y:S05]  /*87a0*/  FMNMX.FTZ R164, R60, R165, !PT ;  /* 0x000000a53ca47209 */ /* 0x000fea0007810000 */
[----:B------:R-:W-:Y:S01]  /*87b0*/  LDSM.16.MT88.4 R176, [R220+0x9000] ;  /* 0x00900000dcb0783b */ /* 0x000fe20000004200 */
[----:B------:R-:W-:Y:S02]  /*87c0*/  FMNMX.FTZ R165, R59, R172, !PT ;  /* 0x000000ac3ba57209 */ /* 0x000fe40007810000 */
[----:B------:R-:W-:Y:S02]  /*87d0*/  FMNMX.FTZ R171, R67, R170, !PT ;  /* 0x000000aa43ab7209 */ /* 0x000fe40007810000 */
[----:B------:R-:W-:Y:S02]  /*87e0*/  FMNMX.FTZ R166, R61, R164, !PT ;  /* 0x000000a43da67209 */ /* 0x000fe40007810000 */
[----:B------:R-:W-:Y:S01]  /*87f0*/  FMNMX.FTZ R164, R62, R165, !PT ;  /* 0x000000a53ea47209 */ /* 0x000fe20007810000 */
[----:B------:R-:W2:Y:S01]  /*8800*/  SHFL.BFLY PT, R170, R171, 0x2, 0x1f ;  /* 0x0c401f00abaa7f89 */ /* 0x000ea200000e0000 */
[----:B------:R-:W-:Y:S02]  /*8810*/  IADD3 R242, R242, -0x1, RZ ;  /* 0xfffffffff2f27810 */ /* 0x000fe40007ffe0ff */
[----:B------:R-:W-:Y:S05]  /*8820*/  FMNMX.FTZ R167, R63, R164, !PT ;  /* 0x000000a43fa77209 */ /* 0x000fea0007810000 */
[----:B------:R-:W3:Y:S08]  /*8830*/  SHFL.BFLY PT, R165, R166, 0x2, 0x1f ;  /* 0x0c401f00a6a57f89 */ /* 0x000ef000000e0000 */
[----:B------:R-:W4:Y:S01]  /*8840*/  SHFL.BFLY PT, R164, R167, 0x2, 0x1f ;  /* 0x0c401f00a7a47f89 */ /* 0x000f2200000e0000 */
[----:B-1----:R-:W-:Y:S07]  /*8850*/  FMNMX.FTZ R175, R168, R175, !PT ;  /* 0x000000afa8af7209 */ /* 0x002fee0007810000 */
[----:B------:R-:W1:Y:S01]  /*8860*/  SHFL.BFLY PT, R168, R175, 0x1, 0x1f ;  /* 0x0c201f00afa87f89 */ /* 0x000e6200000e0000 */
[----:B--2---:R-:W-:Y:S02]  /*8870*/  FMNMX.FTZ R174, R171, R170, !PT ;  /* 0x000000aaabae7209 */ /* 0x004fe40007810000 */
[----:B---3--:R-:W-:Y:S05]  /*8880*/  FMNMX.FTZ R172, R166, R165, !PT ;  /* 0x000000a5a6ac7209 */ /* 0x008fea0007810000 */
[----:B------:R-:W2:Y:S01]  /*8890*/  SHFL.BFLY PT, R173, R174, 0x1, 0x1f ;  /* 0x0c201f00aead7f89 */ /* 0x000ea200000e0000 */
[----:B----4-:R-:W-:Y:S07]  /*88a0*/  FMNMX.FTZ R170, R167, R164, !PT ;  /* 0x000000a4a7aa7209 */ /* 0x010fee0007810000 */
[----:B------:R-:W3:Y:S08]  /*88b0*/  SHFL.BFLY PT, R171, R172, 0x1, 0x1f ;  /* 0x0c201f00acab7f89 */ /* 0x000ef000000e0000 */
[----:B------:R-:W4:Y:S01]  /*88c0*/  SHFL.BFLY PT, R165, R170, 0x1, 0x1f ;  /* 0x0c201f00aaa57f89 */ /* 0x000f2200000e0000 */
[----:B-1----:R-:W-:Y:S04]  /*88d0*/  FMNMX.FTZ R168, R175, R168, !PT ;  /* 0x000000a8afa87209 */ /* 0x002fe80007810000 */
[C---:B------:R-:W-:Y:S01]  /*88e0*/  FSETP.NEU.FTZ.AND P1, PT, R168.reuse, -INF , PT ;  /* 0xff800000a800780b */ /* 0x040fe20003f3d000 */
[C---:B------:R-:W-:Y:S01]  /*88f0*/  FADD.FTZ R166, -R168.reuse, R169 ;  /* 0x000000a9a8a67221 */ /* 0x040fe20000010100 */
[----:B------:R-:W-:Y:S03]  /*8900*/  FMUL.FTZ R196, R168, UR4 ;  /* 0x00000004a8c47c20 */ /* 0x000fe60008410000 */
[----:B------:R-:W-:Y:S02]  /*8910*/  FMUL.FTZ R164, R166, UR4 ;  /* 0x00000004a6a47c20 */ /* 0x000fe40008410000 */
[----:B------:R-:W-:Y:S02]  /*8920*/  FSEL R196, R196, RZ, P1 ;  /* 0x000000ffc4c47208 */ /* 0x000fe40000800000 */
[----:B--2---:R-:W-:Y:S02]  /*8930*/  FMNMX.FTZ R167, R174, R173, !PT ;  /* 0x000000adaea77209 */ /* 0x004fe40007810000 */
[----:B------:R-:W-:Y:S01]  /*8940*/  MUFU.EX2 R164, R164 ;  /* 0x000000a400a47308 */ /* 0x000fe20000000800 */
[----:B---3--:R-:W-:Y:S01]  /*8950*/  FMNMX.FTZ R166, R172, R171, !PT ;  /* 0x000000abaca67209 */ /* 0x008fe20007810000 */
[----:B------:R-:W-:Y:S01]  /*8960*/  FFMA.FTZ R181, R4, UR4, -R196 ;  /* 0x0000000404b57c23 */ /* 0x000fe200080108c4 */
[C---:B------:R-:W-:Y:S01]  /*8970*/  FADD.FTZ R2, -R167.reuse, R2 ;  /* 0x00000002a7027221 */ /* 0x040fe20000010100 */
[C---:B------:R-:W-:Y:S01]  /*8980*/  FMUL.FTZ R195, R167.reuse, UR4 ;  /* 0x00000004a7c37c20 */ /* 0x040fe20008410000 */
[----:B----4-:R-:W-:Y:S01]  /*8990*/  FMNMX.FTZ R165, R170, R165, !PT ;  /* 0x000000a5aaa57209 */ /* 0x010fe20007810000 */
[----:B------:R-:W1:Y:S01]  /*89a0*/  LDSM.16.MT88.4 R172, [R221+0x9000] ;  /* 0x00900000ddac783b */ /* 0x000e620000004200 */
[----:B------:R-:W-:Y:S01]  /*89b0*/  FMUL.FTZ R169, R2, UR4 ;  /* 0x0000000402a97c20 */ /* 0x000fe20008410000 */
[----:B------:R-:W-:Y:S01]  /*89c0*/  FADD.FTZ R2, -R166, R3 ;  /* 0x00000003a6027221 */ /* 0x000fe20000010100 */
[----:B------:R-:W-:Y:S01]  /*89d0*/  FSETP.NEU.FTZ.AND P1, PT, R167, -INF , PT ;  /* 0xff800000a700780b */ /* 0x000fe20003f3d000 */
[----:B------:R-:W-:Y:S01]  /*89e0*/  FADD.FTZ R0, -R165, R0 ;  /* 0x00000000a5007221 */ /* 0x000fe20000010100 */
[----:B------:R2:W-:Y:S01]  /*89f0*/  MUFU.EX2 R3, R169 ;  /* 0x000000a900037308 */ /* 0x0005e20000000800 */
[----:B------:R-:W-:Y:S01]  /*8a00*/  FMUL.FTZ R170, R2, UR4 ;  /* 0x0000000402aa7c20 */ /* 0x000fe20008410000 */
[----:B------:R-:W-:Y:S01]  /*8a10*/  FSEL R195, R195, RZ, P1 ;  /* 0x000000ffc3c37208 */ /* 0x000fe20000800000 */
[----:B------:R-:W-:Y:S01]  /*8a20*/  FMUL.FTZ R171, R0, UR4 ;  /* 0x0000000400ab7c20 */ /* 0x000fe20008410000 */
[C---:B------:R-:W-:Y:S01]  /*8a30*/  FMUL.FTZ R194, R166.reuse, UR4 ;  /* 0x00000004a6c27c20 */ /* 0x040fe20008410000 */
[----:B------:R-:W-:Y:S01]  /*8a40*/  FSETP.NEU.FTZ.AND P1, PT, R166, -INF , PT ;  /* 0xff800000a600780b */ /* 0x000fe20003f3d000 */
[----:B------:R-:W-:Y:S01]  /*8a50*/  FMUL.FTZ R192, R165, UR4 ;  /* 0x00000004a5c07c20 */ /* 0x000fe20008410000 */
[----:B------:R-:W-:Y:S03]  /*8a60*/  FFMA.FTZ R180, R5, UR4, -R196 ;  /* 0x0000000405b47c23 */ /* 0x000fe600080108c4 */
[----:B------:R3:W4:Y:S01]  /*8a70*/  MUFU.EX2 R2, R170 ;  /* 0x000000aa00027308 */ /* 0x0007220000000800 */
[----:B------:R-:W-:Y:S01]  /*8a80*/  FSEL R194, R194, RZ, P1 ;  /* 0x000000ffc2c27208 */ /* 0x000fe20000800000 */
[--C-:B------:R-:W-:Y:S01]  /*8a90*/  FFMA.FTZ R184, R6, UR4, -R195.reuse ;  /* 0x0000000406b87c23 */ /* 0x100fe200080108c3 */
[----:B------:R-:W-:Y:S01]  /*8aa0*/  FSETP.NEU.FTZ.AND P1, PT, R165, -INF , PT ;  /* 0xff800000a500780b */ /* 0x000fe20003f3d000 */
[--C-:B------:R-:W-:Y:S01]  /*8ab0*/  FFMA.FTZ R182, R18, UR4, -R195.reuse ;  /* 0x0000000412b67c23 */ /* 0x100fe200080108c3 */
[--C-:B------:R-:W-:Y:S01]  /*8ac0*/  FFMA.FTZ R183, R19, UR4, -R195.reuse ;  /* 0x0000000413b77c23 */ /* 0x100fe200080108c3 */
[--C-:B------:R-:W-:Y:S01]  /*8ad0*/  FFMA.FTZ R187, R12, UR4, -R194.reuse ;  /* 0x000000040cbb7c23 */ /* 0x100fe200080108c2 */
[----:B------:R-:W-:Y:S03]  /*8ae0*/  FSEL R192, R192, RZ, P1 ;  /* 0x000000ffc0c07208 */ /* 0x000fe60000800000 */
[----:B------:R5:W1:Y:S01]  /*8af0*/  MUFU.EX2 R0, R171 ;  /* 0x000000ab00007308 */ /* 0x000a620000000800 */
[--C-:B--2---:R-:W-:Y:S01]  /*8b00*/  FFMA.FTZ R169, R7, UR4, -R195.reuse ;  /* 0x0000000407a97c23 */ /* 0x104fe200080108c3 */
[--C-:B------:R-:W-:Y:S01]  /*8b10*/  FFMA.FTZ R188, R13, UR4, -R194.reuse ;  /* 0x000000040dbc7c23 */ /* 0x100fe200080108c2 */
[----:B------:R-:W-:Y:S01]  /*8b20*/  FFMA.FTZ R189, R8, UR4, -R194 ;  /* 0x0000000408bd7c23 */ /* 0x000fe200080108c2 */
[--C-:B------:R-:W-:Y:S01]  /*8b30*/  FFMA.FTZ R190, R14, UR4, -R192.reuse ;  /* 0x000000040ebe7c23 */ /* 0x100fe200080108c0 */
[----:B------:R-:W-:Y:S01]  /*8b40*/  FFMA.FTZ R193, R15, UR4, -R192 ;  /* 0x000000040fc17c23 */ /* 0x000fe200080108c0 */
[----:B------:R-:W-:Y:S01]  /*8b50*/  FFMA.FTZ R185, R9, UR4, -R194 ;  /* 0x0000000409b97c23 */ /* 0x000fe200080108c2 */
[----:B------:R-:W-:Y:S03]  /*8b60*/  FFMA.FTZ R191, R10, UR4, -R192 ;  /* 0x000000040abf7c23 */ /* 0x000fe600080108c0 */
[----:B------:R-:W-:Y:S01]  /*8b70*/  MUFU.EX2 R181, R181 ;  /* 0x000000b500b57308 */ /* 0x000fe20000000800 */
[----:B---3--:R-:W-:Y:S01]  /*8b80*/  FFMA.FTZ R170, R16, UR4, -R196 ;  /* 0x0000000410aa7c23 */ /* 0x008fe200080108c4 */
[----:B------:R-:W-:Y:S01]  /*8b90*/  FFMA.FTZ R186, R11, UR4, -R192 ;  /* 0x000000040bba7c23 */ /* 0x000fe200080108c0 */
[C---:B----4-:R-:W-:Y:S01]  /*8ba0*/  FMUL.FTZ R8, R2.reuse, R156 ;  /* 0x0000009c02087220 */ /* 0x050fe20000410000 */
[----:B------:R-:W-:Y:S01]  /*8bb0*/  FMUL.FTZ R9, R2, R157 ;  /* 0x0000009d02097220 */ /* 0x000fe20000410000 */
[C---:B------:R-:W-:Y:S01]  /*8bc0*/  FMUL.FTZ R4, R164.reuse, R160 ;  /* 0x000000a0a4047220 */ /* 0x040fe20000410000 */
[----:B------:R-:W-:Y:S01]  /*8bd0*/  FMUL.FTZ R5, R164, R161 ;  /* 0x000000a1a4057220 */ /* 0x000fe20000410000 */
[----:B------:R-:W-:Y:S03]  /*8be0*/  FMUL.FTZ R6, R3, R162 ;  /* 0x000000a203067220 */ /* 0x000fe60000410000 */
[----:B------:R-:W2:Y:S01]  /*8bf0*/  MUFU.EX2 R180, R180 ;  /* 0x000000b400b47308 */ /* 0x000ea20000000800 */
[--C-:B-----5:R-:W-:Y:S01]  /*8c00*/  FFMA.FTZ R171, R17, UR4, -R196.reuse ;  /* 0x0000000411ab7c23 */ /* 0x120fe200080108c4 */
[C---:B-1----:R-:W-:Y:S01]  /*8c10*/  FMUL.FTZ R10, R0.reuse, R158 ;  /* 0x0000009e000a7220 */ /* 0x042fe20000410000 */
[----:B------:R-:W-:Y:S01]  /*8c20*/  FMUL.FTZ R11, R0, R159 ;  /* 0x0000009f000b7220 */ /* 0x000fe20000410000 */
[C---:B------:R-:W-:Y:S01]  /*8c30*/  FMUL.FTZ R7, R3.reuse, R163 ;  /* 0x000000a303077220 */ /* 0x040fe20000410000 */
[C---:B------:R-:W-:Y:S01]  /*8c40*/  FMUL.FTZ R12, R2.reuse, R152 ;  /* 0x00000098020c7220 */ /* 0x040fe20000410000 */
[----:B------:R-:W-:Y:S01]  /*8c50*/  FMUL.FTZ R13, R2, R153 ;  /* 0x00000099020d7220 */ /* 0x000fe20000410000 */
[C---:B------:R-:W-:Y:S03]  /*8c60*/  FMUL.FTZ R14, R0.reuse, R154 ;  /* 0x0000009a000e7220 */ /* 0x040fe60000410000 */
[----:B------:R-:W-:Y:S01]  /*8c70*/  MUFU.EX2 R184, R184 ;  /* 0x000000b800b87308 */ /* 0x000fe20000000800 */
[----:B------:R-:W-:Y:S01]  /*8c80*/  FMUL.FTZ R15, R0, R155 ;  /* 0x0000009b000f7220 */ /* 0x000fe20000410000 */
[C---:B------:R-:W-:Y:S01]  /*8c90*/  FMUL.FTZ R16, R164.reuse, R148 ;  /* 0x00000094a4107220 */ /* 0x040fe20000410000 */
[C---:B------:R-:W-:Y:S01]  /*8ca0*/  FMUL.FTZ R17, R164.reuse, R149 ;  /* 0x00000095a4117220 */ /* 0x040fe20000410000 */
[C---:B------:R-:W-:Y:S01]  /*8cb0*/  FMUL.FTZ R18, R3.reuse, R150 ;  /* 0x0000009603127220 */ /* 0x040fe20000410000 */
[C---:B------:R-:W-:Y:S01]  /*8cc0*/  FMUL.FTZ R19, R3.reuse, R151 ;  /* 0x0000009703137220 */ /* 0x040fe20000410000 */
[----:B------:R-:W-:Y:S01]  /*8cd0*/  FMUL.FTZ R68, R164, R68 ;  /* 0x00000044a4447220 */ /* 0x000fe20000410000 */
[----:B------:R-:W1:Y:S03]  /*8ce0*/  LDSM.16.MT88.4 R148, [R221+0xa000] ;  /* 0x00a00000dd94783b */ /* 0x000e660000004200 */
[----:B------:R-:W3:Y:S01]  /*8cf0*/  MUFU.EX2 R169, R169 ;  /* 0x000000a900a97308 */ /* 0x000ee20000000800 */
[----:B--2---:R-:W-:Y:S01]  /*8d00*/  F2FP.BF16.F32.PACK_AB R156, R180, R181 ;  /* 0x000000b5b49c723e */ /* 0x004fe200000010ff */
[----:B------:R-:W-:Y:S01]  /*8d10*/  FMUL.FTZ R69, R164, R69 ;  /* 0x00000045a4457220 */ /* 0x000fe20000410000 */
[C---:B------:R-:W-:Y:S01]  /*8d20*/  FMUL.FTZ R70, R3.reuse, R70 ;  /* 0x0000004603467220 */ /* 0x040fe20000410000 */
[----:B------:R-:W-:Y:S01]  /*8d30*/  FMUL.FTZ R71, R3, R71 ;  /* 0x0000004703477220 */ /* 0x000fe20000410000 */
[C---:B------:R-:W-:Y:S01]  /*8d40*/  FMUL.FTZ R72, R2.reuse, R72 ;  /* 0x0000004802487220 */ /* 0x040fe20000410000 */
[----:B------:R-:W-:Y:S01]  /*8d50*/  FMUL.FTZ R73, R2, R73 ;  /* 0x0000004902497220 */ /* 0x000fe20000410000 */
[C---:B------:R-:W-:Y:S03]  /*8d60*/  FMUL.FTZ R74, R0.reuse, R74 ;  /* 0x0000004a004a7220 */ /* 0x040fe60000410000 */
[----:B------:R-:W-:Y:S01]  /*8d70*/  MUFU.EX2 R170, R170 ;  /* 0x000000aa00aa7308 */ /* 0x000fe20000000800 */
[----:B------:R-:W-:Y:S01]  /*8d80*/  FMUL.FTZ R75, R0, R75 ;  /* 0x0000004b004b7220 */ /* 0x000fe20000410000 */
[C---:B------:R-:W-:Y:S01]  /*8d90*/  FMUL.FTZ R76, R2.reuse, R76 ;  /* 0x0000004c024c7220 */ /* 0x040fe20000410000 */
[----:B------:R-:W-:Y:S01]  /*8da0*/  FMUL.FTZ R77, R2, R77 ;  /* 0x0000004d024d7220 */ /* 0x000fe20000410000 */
[C---:B------:R-:W-:Y:S01]  /*8db0*/  FMUL.FTZ R78, R0.reuse, R78 ;  /* 0x0000004e004e7220 */ /* 0x040fe20000410000 */
[----:B------:R-:W-:Y:S01]  /*8dc0*/  FMUL.FTZ R79, R0, R79 ;  /* 0x0000004f004f7220 */ /* 0x000fe20000410000 */
[----:B------:R-:W2:Y:S01]  /*8dd0*/  LDSM.16.MT88.4 R152, [R220+0xa000] ;  /* 0x00a00000dc98783b */ /* 0x000ea20000004200 */
[--C-:B------:R-:W-:Y:S03]  /*8de0*/  FFMA.FTZ R205, R36, UR4, -R196.reuse ;  /* 0x0000000424cd7c23 */ /* 0x100fe600080108c4 */
[----:B------:R-:W4:Y:S01]  /*8df0*/  MUFU.EX2 R171, R171 ;  /* 0x000000ab00ab7308 */ /* 0x000f220000000800 */
[----:B---3--:R-:W-:Y:S01]  /*8e00*/  F2FP.BF16.F32.PACK_AB R157, R169, R184 ;  /* 0x000000b8a99d723e */ /* 0x008fe200000010ff */
[--C-:B------:R-:W-:Y:S01]  /*8e10*/  FFMA.FTZ R206, R37, UR4, -R196.reuse ;  /* 0x0000000425ce7c23 */ /* 0x100fe200080108c4 */
[--C-:B------:R-:W-:Y:S01]  /*8e20*/  FFMA.FTZ R207, R38, UR4, -R195.reuse ;  /* 0x0000000426cf7c23 */ /* 0x100fe200080108c3 */
[--C-:B------:R-:W-:Y:S01]  /*8e30*/  FFMA.FTZ R208, R39, UR4, -R195.reuse ;  /* 0x0000000427d07c23 */ /* 0x100fe200080108c3 */
[--C-:B------:R-:W-:Y:S01]  /*8e40*/  FFMA.FTZ R209, R48, UR4, -R196.reuse ;  /* 0x0000000430d17c23 */ /* 0x100fe200080108c4 */
[----:B------:R-:W-:Y:S01]  /*8e50*/  LDSM.16.MT88.4 R36, [R221+0xb400] ;  /* 0x00b40000dd24783b */ /* 0x000fe20000004200 */
[----:B------:R-:W-:Y:S03]  /*8e60*/  FFMA.FTZ R210, R49, UR4, -R196 ;  /* 0x0000000431d27c23 */ /* 0x000fe600080108c4 */
[----:B------:R-:W-:Y:S01]  /*8e70*/  MUFU.EX2 R182, R182 ;  /* 0x000000b600b67308 */ /* 0x000fe20000000800 */
[--C-:B------:R-:W-:Y:S01]  /*8e80*/  FFMA.FTZ R211, R50, UR4, -R195.reuse ;  /* 0x0000000432d37c23 */ /* 0x100fe200080108c3 */
[--C-:B------:R-:W-:Y:S01]  /*8e90*/  FFMA.FTZ R212, R51, UR4, -R195.reuse ;  /* 0x0000000433d47c23 */ /* 0x100fe200080108c3 */
[--C-:B------:R-:W-:Y:S01]  /*8ea0*/  FFMA.FTZ R213, R40, UR4, -R194.reuse ;  /* 0x0000000428d57c23 */ /* 0x100fe200080108c2 */
[----:B------:R-:W-:Y:S01]  /*8eb0*/  FFMA.FTZ R214, R41, UR4, -R194 ;  /* 0x0000000429d67c23 */ /* 0x000fe200080108c2 */
[--C-:B------:R-:W-:Y:S01]  /*8ec0*/  FFMA.FTZ R215, R42, UR4, -R192.reuse ;  /* 0x000000042ad77c23 */ /* 0x100fe200080108c0 */
[----:B------:R-:W-:Y:S01]  /*8ed0*/  LDSM.16.MT88.4 R48, [R220+0xb400] ;  /* 0x00b40000dc30783b */ /* 0x000fe20000004200 */
[----:B------:R-:W-:Y:S03]  /*8ee0*/  FFMA.FTZ R216, R43, UR4, -R192 ;  /* 0x000000042bd87c23 */ /* 0x000fe600080108c0 */
[----:B------:R-:W3:Y:S01]  /*8ef0*/  MUFU.EX2 R183, R183 ;  /* 0x000000b700b77308 */ /* 0x000ee20000000800 */
[----:B----4-:R-:W-:Y:S01]  /*8f00*/  F2FP.BF16.F32.PACK_AB R158, R171, R170 ;  /* 0x000000aaab9e723e */ /* 0x010fe200000010ff */
[--C-:B------:R-:W-:Y:S01]  /*8f10*/  FFMA.FTZ R250, R52, UR4, -R196.reuse ;  /* 0x0000000434fa7c23 */ /* 0x100fe200080108c4 */
[----:B------:R-:W-:Y:S01]  /*8f20*/  FFMA.FTZ R251, R53, UR4, -R196 ;  /* 0x0000000435fb7c23 */ /* 0x000fe200080108c4 */
[--C-:B------:R-:W-:Y:S01]  /*8f30*/  FFMA.FTZ R252, R54, UR4, -R195.reuse ;  /* 0x0000000436fc7c23 */ /* 0x100fe200080108c3 */
[--C-:B------:R-:W-:Y:S01]  /*8f40*/  FFMA.FTZ R56, R56, UR4, -R194.reuse ;  /* 0x0000000438387c23 */ /* 0x100fe200080108c2 */
[----:B------:R-:W-:Y:S01]  /*8f50*/  LDSM.16.MT88.4 R40, [R221+0x9800] ;  /* 0x00980000dd28783b */ /* 0x000fe20000004200 */
[----:B------:R-:W-:Y:S03]  /*8f60*/  FFMA.FTZ R57, R57, UR4, -R194 ;  /* 0x0000000439397c23 */ /* 0x000fe600080108c2 */
[----:B------:R-:W-:Y:S01]  /*8f70*/  MUFU.EX2 R189, R189 ;  /* 0x000000bd00bd7308 */ /* 0x000fe20000000800 */
[----:B------:R-:W-:Y:S01]  /*8f80*/  FFMA.FTZ R64, R64, UR4, -R196 ;  /* 0x0000000440407c23 */ /* 0x000fe200080108c4 */
[--C-:B------:R-:W-:Y:S01]  /*8f90*/  FFMA.FTZ R66, R66, UR4, -R195.reuse ;  /* 0x0000000442427c23 */ /* 0x100fe200080108c3 */
[--C-:B------:R-:W-:Y:S01]  /*8fa0*/  FFMA.FTZ R58, R58, UR4, -R192.reuse ;  /* 0x000000043a3a7c23 */ /* 0x100fe200080108c0 */
[----:B------:R-:W-:Y:S01]  /*8fb0*/  FFMA.FTZ R59, R59, UR4, -R192 ;  /* 0x000000043b3b7c23 */ /* 0x000fe200080108c0 */
[C---:B------:R-:W-:Y:S01]  /*8fc0*/  FMUL.FTZ R84, R164.reuse, R84 ;  /* 0x00000054a4547220 */ /* 0x040fe20000410000 */
[----:B------:R-:W-:Y:S01]  /*8fd0*/  FMUL.FTZ R85, R164, R85 ;  /* 0x00000055a4557220 */ /* 0x000fe20000410000 */
[----:B------:R-:W-:Y:S03]  /*8fe0*/  FMUL.FTZ R86, R3, R86 ;  /* 0x0000005603567220 */ /* 0x000fe60000410000 */
[----:B------:R-:W4:Y:S01]  /*8ff0*/  MUFU.EX2 R185, R185 ;  /* 0x000000b900b97308 */ /* 0x000f220000000800 */
[----:B---3--:R-:W-:Y:S01]  /*9000*/  F2FP.BF16.F32.PACK_AB R159, R183, R182 ;  /* 0x000000b6b79f723e */ /* 0x008fe200000010ff */
[C---:B------:R-:W-:Y:S01]  /*9010*/  FMUL.FTZ R87, R3.reuse, R87 ;  /* 0x0000005703577220 */ /* 0x040fe20000410000 */
[C---:B------:R-:W-:Y:S01]  /*9020*/  FMUL.FTZ R88, R2.reuse, R88 ;  /* 0x0000005802587220 */ /* 0x040fe20000410000 */
[----:B------:R-:W-:Y:S01]  /*9030*/  FMUL.FTZ R89, R2, R89 ;  /* 0x0000005902597220 */ /* 0x000fe20000410000 */
[C---:B------:R-:W-:Y:S01]  /*9040*/  FMUL.FTZ R90, R0.reuse, R90 ;  /* 0x0000005a005a7220 */ /* 0x040fe20000410000 */
[----:B------:R-:W-:Y:S01]  /*9050*/  FMUL.FTZ R91, R0, R91 ;  /* 0x0000005b005b7220 */ /* 0x000fe20000410000 */
[----:B------:R-:W-:Y:S01]  /*9060*/  FMUL.FTZ R92, R2, R92 ;  /* 0x0000005c025c7220 */ /* 0x000fe20000410000 */
[-C--:B------:R-:W-:Y:S02]  /*9070*/  HMMA.16816.F32.BF16 R4, R156, R172.reuse, R4 ;  /* 0x000000ac9c04723c */ /* 0x080fe40000041804 */
[----:B------:R-:W-:Y:S03]  /*9080*/  MUFU.EX2 R191, R191 ;  /* 0x000000bf00bf7308 */ /* 0x000fe60000000800 */
[C---:B------:R-:W-:Y:S01]  /*9090*/  FMUL.FTZ R80, R164.reuse, R80 ;  /* 0x00000050a4507220 */ /* 0x040fe20000410000 */
[----:B------:R-:W-:Y:S01]  /*90a0*/  FMUL.FTZ R81, R164, R81 ;  /* 0x00000051a4517220 */ /* 0x000fe20000410000 */
[C---:B------:R-:W-:Y:S01]  /*90b0*/  FMUL.FTZ R82, R3.reuse, R82 ;  /* 0x0000005203527220 */ /* 0x040fe20000410000 */
[----:B------:R-:W-:Y:S04]  /*90c0*/  FMUL.FTZ R83, R3, R83 ;  /* 0x0000005303537220 */ /* 0x000fe80000410000 */
[----:B------:R-:W3:Y:S01]  /*90d0*/  MUFU.EX2 R186, R186 ;  /* 0x000000ba00ba7308 */ /* 0x000ee20000000800 */
[----:B----4-:R-:W-:Y:S01]  /*90e0*/  F2FP.BF16.F32.PACK_AB R160, R185, R189 ;  /* 0x000000bdb9a0723e */ /* 0x010fe200000010ff */
[----:B------:R-:W-:Y:S01]  /*90f0*/  FMUL.FTZ R93, R2, R93 ;  /* 0x0000005d025d7220 */ /* 0x000fe20000410000 */
[C---:B------:R-:W-:Y:S01]  /*9100*/  FMUL.FTZ R94, R0.reuse, R94 ;  /* 0x0000005e005e7220 */ /* 0x040fe20000410000 */
[----:B------:R-:W-:Y:S01]  /*9110*/  FMUL.FTZ R95, R0, R95 ;  /* 0x0000005f005f7220 */ /* 0x000fe20000410000 */
[C---:B------:R-:W-:Y:S01]  /*9120*/  FMUL.FTZ R96, R164.reuse, R96 ;  /* 0x00000060a4607220 */ /* 0x040fe20000410000 */
[----:B------:R-:W-:Y:S04]  /*9130*/  FMUL.FTZ R97, R164, R97 ;  /* 0x00000061a4617220 */ /* 0x000fe80000410000 */
[----:B------:R-:W-:Y:S01]  /*9140*/  MUFU.EX2 R187, R187 ;  /* 0x000000bb00bb7308 */ /* 0x000fe20000000800 */
[C---:B------:R-:W-:Y:S01]  /*9150*/  FMUL.FTZ R98, R3.reuse, R98 ;  /* 0x0000006203627220 */ /* 0x040fe20000410000 */
[C---:B------:R-:W-:Y:S01]  /*9160*/  FMUL.FTZ R99, R3.reuse, R99 ;  /* 0x0000006303637220 */ /* 0x040fe20000410000 */
[C---:B------:R-:W-:Y:S01]  /*9170*/  FMUL.FTZ R112, R2.reuse, R112 ;  /* 0x0000007002707220 */ /* 0x040fe20000410000 */
[----:B------:R-:W-:Y:S01]  /*9180*/  FMUL.FTZ R113, R2, R113 ;  /* 0x0000007102717220 */ /* 0x000fe20000410000 */
[C---:B------:R-:W-:Y:S01]  /*9190*/  FMUL.FTZ R114, R0.reuse, R114 ;  /* 0x0000007200727220 */ /* 0x040fe20000410000 */
[----:B------:R-:W-:Y:S01]  /*91a0*/  FMUL.FTZ R115, R0, R115 ;  /* 0x0000007300737220 */ /* 0x000fe20000410000 */
[----:B------:R-:W-:Y:S03]  /*91b0*/  FMUL.FTZ R116, R2, R116 ;  /* 0x0000007402747220 */ /* 0x000fe60000410000 */
[----:B------:R-:W4:Y:S01]  /*91c0*/  MUFU.EX2 R188, R188 ;  /* 0x000000bc00bc7308 */ /* 0x000f220000000800 */
[----:B---3--:R-:W-:Y:S01]  /*91d0*/  F2FP.BF16.F32.PACK_AB R161, R186, R191 ;  /* 0x000000bfbaa1723e */ /* 0x008fe200000010ff */
[----:B------:R-:W-:Y:S01]  /*91e0*/  FMUL.FTZ R117, R2, R117 ;  /* 0x0000007502757220 */ /* 0x000fe20000410000 */
[C---:B------:R-:W-:Y:S01]  /*91f0*/  FMUL.FTZ R118, R0.reuse, R118 ;  /* 0x0000007600767220 */ /* 0x040fe20000410000 */
[----:B------:R-:W-:Y:S01]  /*9200*/  FMUL.FTZ R119, R0, R119 ;  /* 0x0000007700777220 */ /* 0x000fe20000410000 */
[C---:B------:R-:W-:Y:S01]  /*9210*/  FMUL.FTZ R120, R164.reuse, R120 ;  /* 0x00000078a4787220 */ /* 0x040fe20000410000 */
[----:B------:R-:W-:Y:S01]  /*9220*/  FMUL.FTZ R121, R164, R121 ;  /* 0x00000079a4797220 */ /* 0x000fe20000410000 */
[C---:B------:R-:W-:Y:S03]  /*9230*/  FMUL.FTZ R122, R3.reuse, R122 ;  /* 0x0000007a037a7220 */ /* 0x040fe60000410000 */
[----:B------:R-:W-:Y:S01]  /*9240*/  MUFU.EX2 R190, R190 ;  /* 0x000000be00be7308 */ /* 0x000fe20000000800 */
[C---:B------:R-:W-:Y:S01]  /*9250*/  FMUL.FTZ R123, R3.reuse, R123 ;  /* 0x0000007b037b7220 */ /* 0x040fe20000410000 */
[C---:B------:R-:W-:Y:S01]  /*9260*/  FMUL.FTZ R124, R2.reuse, R124 ;  /* 0x0000007c027c7220 */ /* 0x040fe20000410000 */
[----:B------:R-:W-:Y:S01]  /*9270*/  FMUL.FTZ R125, R2, R125 ;  /* 0x0000007d027d7220 */ /* 0x000fe20000410000 */
[C---:B------:R-:W-:Y:S01]  /*9280*/  FMUL.FTZ R126, R0.reuse, R126 ;  /* 0x0000007e007e7220 */ /* 0x040fe20000410000 */
[----:B------:R-:W-:Y:S01]  /*9290*/  FMUL.FTZ R127, R0, R127 ;  /* 0x0000007f007f7220 */ /* 0x000fe20000410000 */
[C---:B------:R-:W-:Y:S01]  /*92a0*/  FMUL.FTZ R128, R164.reuse, R128 ;  /* 0x00000080a4807220 */ /* 0x040fe20000410000 */
[----:B------:R-:W-:Y:S03]  /*92b0*/  FMUL.FTZ R129, R164, R129 ;  /* 0x00000081a4817220 */ /* 0x000fe60000410000 */
[----:B------:R-:W3:Y:S01]  /*92c0*/  MUFU.EX2 R193, R193 ;  /* 0x000000c100c17308 */ /* 0x000ee20000000800 */
[----:B----4-:R-:W-:Y:S01]  /*92d0*/  F2FP.BF16.F32.PACK_AB R162, R188, R187 ;  /* 0x000000bbbca2723e */ /* 0x010fe200000010ff */
[C---:B------:R-:W-:Y:S01]  /*92e0*/  FMUL.FTZ R130, R3.reuse, R130 ;  /* 0x0000008203827220 */ /* 0x040fe20000410000 */
[----:B------:R-:W-:Y:S01]  /*92f0*/  FMUL.FTZ R131, R3, R131 ;  /* 0x0000008303837220 */ /* 0x000fe20000410000 */
[--C-:B------:R-:W-:Y:S01]  /*9300*/  FFMA.FTZ R217, R44, UR4, -R194.reuse ;  /* 0x000000042cd97c23 */ /* 0x100fe200080108c2 */
[----:B------:R-:W-:Y:S01]  /*9310*/  FFMA.FTZ R218, R45, UR4, -R194 ;  /* 0x000000042dda7c23 */ /* 0x000fe200080108c2 */
[--C-:B------:R-:W-:Y:S01]  /*9320*/  FFMA.FTZ R219, R46, UR4, -R192.reuse ;  /* 0x000000042edb7c23 */ /* 0x100fe200080108c0 */
[----:B------:R-:W-:Y:S03]  /*9330*/  FFMA.FTZ R246, R47, UR4, -R192 ;  /* 0x000000042ff67c23 */ /* 0x000fe600080108c0 */
[----:B------:R-:W-:Y:S01]  /*9340*/  MUFU.EX2 R213, R213 ;  /* 0x000000d500d57308 */ /* 0x000fe20000000800 */
[C---:B------:R-:W-:Y:S01]  /*9350*/  FMUL.FTZ R100, R2.reuse, R100 ;  /* 0x0000006402647220 */ /* 0x040fe20000410000 */
[----:B------:R-:W-:Y:S01]  /*9360*/  FMUL.FTZ R101, R2, R101 ;  /* 0x0000006502657220 */ /* 0x000fe20000410000 */
[C---:B------:R-:W-:Y:S01]  /*9370*/  FMUL.FTZ R102, R0.reuse, R102 ;  /* 0x0000006600667220 */ /* 0x040fe20000410000 */
[----:B------:R-:W-:Y:S01]  /*9380*/  FMUL.FTZ R103, R0, R103 ;  /* 0x0000006700677220 */ /* 0x000fe20000410000 */
[C---:B------:R-:W-:Y:S01]  /*9390*/  FMUL.FTZ R104, R2.reuse, R104 ;  /* 0x0000006802687220 */ /* 0x040fe20000410000 */
[----:B------:R-:W-:Y:S01]  /*93a0*/  FMUL.FTZ R105, R2, R105 ;  /* 0x0000006902697220 */ /* 0x000fe20000410000 */
[C---:B------:R-:W-:Y:S03]  /*93b0*/  FMUL.FTZ R106, R0.reuse, R106 ;  /* 0x0000006a006a7220 */ /* 0x040fe60000410000 */
[----:B------:R-:W4:Y:S01]  /*93c0*/  MUFU.EX2 R214, R214 ;  /* 0x000000d600d67308 */ /* 0x000f220000000800 */
[----:B---3--:R-:W-:Y:S01]  /*93d0*/  F2FP.BF16.F32.PACK_AB R163, R193, R190 ;  /* 0x000000bec1a3723e */ /* 0x008fe200000010ff */
[----:B------:R-:W-:Y:S01]  /*93e0*/  FMUL.FTZ R107, R0, R107 ;  /* 0x0000006b006b7220 */ /* 0x000fe20000410000 */
[C---:B------:R-:W-:Y:S01]  /*93f0*/  FMUL.FTZ R108, R164.reuse, R108 ;  /* 0x0000006ca46c7220 */ /* 0x040fe20000410000 */
[----:B------:R-:W-:Y:S01]  /*9400*/  FMUL.FTZ R109, R164, R109 ;  /* 0x0000006da46d7220 */ /* 0x000fe20000410000 */
[C---:B------:R-:W-:Y:S01]  /*9410*/  FMUL.FTZ R110, R3.reuse, R110 ;  /* 0x0000006e036e7220 */ /* 0x040fe20000410000 */
[----:B------:R-:W-:Y:S01]  /*9420*/  FMUL.FTZ R111, R3, R111 ;  /* 0x0000006f036f7220 */ /* 0x000fe20000410000 */
[--C-:B------:R-:W-:Y:S01]  /*9430*/  FFMA.FTZ R197, R24, UR4, -R194.reuse ;  /* 0x0000000418c57c23 */ /* 0x100fe200080108c2 */
[C---:B------:R-:W-:Y:S02]  /*9440*/  HMMA.16816.F32.BF16 R8, R160.reuse, R172, R8 ;  /* 0x000000aca008723c */ /* 0x040fe40000041808 */
[----:B------:R-:W-:Y:S02]  /*9450*/  MUFU.EX2 R215, R215 ;  /* 0x000000d700d77308 */ /* 0x000fe40000000800 */
[----:B------:R-:W-:Y:S01]  /*9460*/  FMUL.FTZ R24, R164, R136 ;  /* 0x00000088a4187220 */ /* 0x000fe20000410000 */
[----:B------:R-:W-:Y:S01]  /*9470*/  FFMA.FTZ R198, R25, UR4, -R194 ;  /* 0x0000000419c67c23 */ /* 0x000fe200080108c2 */
[-C--:B------:R-:W-:Y:S06]  /*9480*/  HMMA.16816.F32.BF16 R12, R160, R174.reuse, R12 ;  /* 0x000000aea00c723c */ /* 0x080fec000004180c */
[----:B------:R-:W3:Y:S01]  /*9490*/  MUFU.EX2 R216, R216 ;  /* 0x000000d800d87308 */ /* 0x000ee20000000800 */
[----:B----4-:R-:W-:Y:S01]  /*94a0*/  F2FP.BF16.F32.PACK_AB R44, R214, R213 ;  /* 0x000000d5d62c723e */ /* 0x010fe200000010ff */
[C---:B------:R-:W-:Y:S04]  /*94b0*/  HMMA.16816.F32.BF16 R16, R156.reuse, R174, R16 ;  /* 0x000000ae9c10723c */ /* 0x040fe80000041810 */
[--C-:B------:R-:W-:Y:S02]  /*94c0*/  FFMA.FTZ R172, R20, UR4, -R196.reuse ;  /* 0x0000000414ac7c23 */ /* 0x100fe400080108c4 */
[-C--:B------:R-:W-:Y:S02]  /*94d0*/  HMMA.16816.F32.BF16 R68, R156, R176.reuse, R68 ;  /* 0x000000b09c44723c */ /* 0x080fe40000041844 */
[----:B------:R-:W-:Y:S03]  /*94e0*/  MUFU.EX2 R217, R217 ;  /* 0x000000d900d97308 */ /* 0x000fe60000000800 */
[----:B------:R-:W-:Y:S01]  /*94f0*/  FMUL.FTZ R20, R164, R144 ;  /* 0x00000090a4147220 */ /* 0x000fe20000410000 */
[C---:B------:R-:W-:Y:S06]  /*9500*/  HMMA.16816.F32.BF16 R72, R160.reuse, R176, R72 ;  /* 0x000000b0a048723c */ /* 0x040fec0000041848 */
[----:B------:R-:W4:Y:S01]  /*9510*/  MUFU.EX2 R218, R218 ;  /* 0x000000da00da7308 */ /* 0x000f220000000800 */
[----:B---3--:R-:W-:Y:S01]  /*9520*/  F2FP.BF16.F32.PACK_AB R45, R216, R215 ;  /* 0x000000d7d82d723e */ /* 0x008fe200000010ff */
[-C--:B------:R-:W-:Y:S03]  /*9530*/  HMMA.16816.F32.BF16 R76, R160, R178.reuse, R76 ;  /* 0x000000b2a04c723c */ /* 0x080fe6000004184c */
[--C-:B------:R-:W-:Y:S03]  /*9540*/  FFMA.FTZ R173, R21, UR4, -R196.reuse ;  /* 0x0000000415ad7c23 */ /* 0x100fe600080108c4 */
[C---:B------:R-:W-:Y:S02]  /*9550*/  HMMA.16816.F32.BF16 R80, R156.reuse, R178, R80 ;  /* 0x000000b29c50723c */ /* 0x040fe40000041850 */
[----:B------:R-:W-:Y:S03]  /*9560*/  MUFU.EX2 R219, R219 ;  /* 0x000000db00db7308 */ /* 0x000fe60000000800 */
[----:B------:R-:W-:Y:S01]  /*9570*/  FMUL.FTZ R21, R164, R145 ;  /* 0x00000091a4157220 */ /* 0x000fe20000410000 */
[-C--:B-1----:R-:W-:Y:S06]  /*9580*/  HMMA.16816.F32.BF16 R84, R156, R148.reuse, R84 ;  /* 0x000000949c54723c */ /* 0x082fec0000041854 */
[----:B------:R-:W1:Y:S01]  /*9590*/  MUFU.EX2 R246, R246 ;  /* 0x000000f600f67308 */ /* 0x000e620000000800 */
[----:B----4-:R-:W-:Y:S01]  /*95a0*/  F2FP.BF16.F32.PACK_AB R46, R218, R217 ;  /* 0x000000d9da2e723e */ /* 0x010fe200000010ff */
[C---:B------:R-:W-:Y:S04]  /*95b0*/  HMMA.16816.F32.BF16 R88, R160.reuse, R148, R88 ;  /* 0x00000094a058723c */ /* 0x040fe80000041858 */
[--C-:B------:R-:W-:Y:S02]  /*95c0*/  FFMA.FTZ R174, R22, UR4, -R195.reuse ;  /* 0x0000000416ae7c23 */ /* 0x100fe400080108c3 */
[-C--:B------:R-:W-:Y:S02]  /*95d0*/  HMMA.16816.F32.BF16 R92, R160, R150.reuse, R92 ;  /* 0x00000096a05c723c */ /* 0x080fe4000004185c */
[----:B------:R-:W-:Y:S03]  /*95e0*/  MUFU.EX2 R172, R172 ;  /* 0x000000ac00ac7308 */ /* 0x000fe60000000800 */
[----:B------:R-:W-:Y:S01]  /*95f0*/  FMUL.FTZ R22, R3, R146 ;  /* 0x0000009203167220 */ /* 0x000fe20000410000 */
[C---:B------:R-:W-:Y:S01]  /*9600*/  HMMA.16816.F32.BF16 R96, R156.reuse, R150, R96 ;  /* 0x000000969c60723c */ /* 0x040fe20000041860 */
[----:B------:R-:W3:Y:S05]  /*9610*/  LDSM.16.MT88.4 R148, [R221+0xb000] ;  /* 0x00b00000dd94783b */ /* 0x000eea0000004200 */
[----:B------:R-:W4:Y:S01]  /*9620*/  MUFU.EX2 R173, R173 ;  /* 0x000000ad00ad7308 */ /* 0x000f220000000800 */
[--C-:B------:R-:W-:Y:S01]  /*9630*/  FFMA.FTZ R175, R23, UR4, -R195.reuse ;  /* 0x0000000417af7c23 */ /* 0x100fe200080108c3 */
[----:B------:R-:W-:Y:S03]  /*9640*/  FMUL.FTZ R23, R3, R147 ;  /* 0x0000009303177220 */ /* 0x000fe60000410000 */
[----:B-1----:R-:W-:Y:S01]  /*9650*/  F2FP.BF16.F32.PACK_AB R47, R246, R219 ;  /* 0x000000dbf62f723e */ /* 0x002fe200000010ff */
[--C-:B------:R-:W-:Y:S01]  /*9660*/  FFMA.FTZ R176, R32, UR4, -R196.reuse ;  /* 0x0000000420b07c23 */ /* 0x100fe200080108c4 */
[----:B------:R-:W1:Y:S01]  /*9670*/  LDSM.16.MT88.4 R144, [R220+0xb000] ;  /* 0x00b00000dc90783b */ /* 0x000e620000004200 */
[C---:B------:R-:W-:Y:S01]  /*9680*/  FMUL.FTZ R32, R164.reuse, R140 ;  /* 0x0000008ca4207220 */ /* 0x040fe20000410000 */
[--C-:B------:R-:W-:Y:S01]  /*9690*/  FFMA.FTZ R177, R33, UR4, -R196.reuse ;  /* 0x0000000421b17c23 */ /* 0x100fe200080108c4 */
[-C--:B--2---:R-:W-:Y:S01]  /*96a0*/  HMMA.16816.F32.BF16 R20, R156, R152.reuse, R20 ;  /* 0x000000989c14723c */ /* 0x084fe20000041814 */
[----:B------:R-:W-:Y:S02]  /*96b0*/  MUFU.EX2 R174, R174 ;  /* 0x000000ae00ae7308 */ /* 0x000fe40000000800 */
[----:B------:R-:W-:Y:S01]  /*96c0*/  FMUL.FTZ R33, R164, R141 ;  /* 0x0000008da4217220 */ /* 0x000fe20000410000 */
[----:B------:R-:W-:Y:S01]  /*96d0*/  FFMA.FTZ R196, R65, UR4, -R196 ;  /* 0x0000000441c47c23 */ /* 0x000fe200080108c4 */
[--C-:B------:R-:W-:Y:S01]  /*96e0*/  FFMA.FTZ R178, R34, UR4, -R195.reuse ;  /* 0x0000000422b27c23 */ /* 0x100fe200080108c3 */
[C---:B------:R-:W-:Y:S05]  /*96f0*/  HMMA.16816.F32.BF16 R100, R160.reuse, R152, R100 ;  /* 0x00000098a064723c */ /* 0x040fea0000041864 */
[----:B------:R-:W-:Y:S01]  /*9700*/  MUFU.EX2 R153, R56 ;  /* 0x0000003800997308 */ /* 0x000fe20000000800 */
[----:B------:R-:W-:Y:S01]  /*9710*/  FMUL.FTZ R34, R3, R142 ;  /* 0x0000008e03227220 */ /* 0x000fe20000410000 */
[-C--:B------:R-:W-:Y:S04]  /*9720*/  HMMA.16816.F32.BF16 R104, R160, R154.reuse, R104 ;  /* 0x0000009aa068723c */ /* 0x080fe80000041868 */
[----:B------:R-:W-:Y:S02]  /*9730*/  FFMA.FTZ R179, R35, UR4, -R195 ;  /* 0x0000000423b37c23 */ /* 0x000fe400080108c3 */
[C---:B------:R-:W-:Y:S02]  /*9740*/  HMMA.16816.F32.BF16 R108, R156.reuse, R154, R108 ;  /* 0x0000009a9c6c723c */ /* 0x040fe4000004186c */
[----:B------:R-:W-:Y:S03]  /*9750*/  MUFU.EX2 R155, R57 ;  /* 0x00000039009b7308 */ /* 0x000fe60000000800 */
[C---:B------:R-:W-:Y:S01]  /*9760*/  FMUL.FTZ R35, R3.reuse, R143 ;  /* 0x0000008f03237220 */ /* 0x040fe20000410000 */
[----:B------:R-:W-:Y:S01]  /*9770*/  FMUL.FTZ R25, R164, R137 ;  /* 0x00000089a4197220 */ /* 0x000fe20000410000 */
[----:B------:R-:W2:Y:S01]  /*9780*/  LDSM.16.MT88.4 R140, [R221+0x9400] ;  /* 0x00940000dd8c783b */ /* 0x000ea20000004200 */
[--C-:B------:R-:W-:Y:S04]  /*9790*/  FFMA.FTZ R199, R26, UR4, -R192.reuse ;  /* 0x000000041ac77c23 */ /* 0x100fe800080108c0 */
[----:B------:R-:W-:Y:S01]  /*97a0*/  MUFU.EX2 R152, R58 ;  /* 0x0000003a00987308 */ /* 0x000fe20000000800 */
[----:B------:R-:W-:Y:S01]  /*97b0*/  FMUL.FTZ R26, R3, R138 ;  /* 0x0000008a031a7220 */ /* 0x000fe20000410000 */
[-C--:B---3--:R-:W-:Y:S03]  /*97c0*/  HMMA.16816.F32.BF16 R32, R156, R148.reuse, R32 ;  /* 0x000000949c20723c */ /* 0x088fe60000041820 */
[----:B------:R-:W-:Y:S01]  /*97d0*/  FFMA.FTZ R200, R27, UR4, -R192 ;  /* 0x000000041bc87c23 */ /* 0x000fe200080108c0 */
[----:B------:R-:W-:Y:S04]  /*97e0*/  FMUL.FTZ R27, R3, R139 ;  /* 0x0000008b031b7220 */ /* 0x000fe80000410000 */
[----:B------:R-:W3:Y:S01]  /*97f0*/  MUFU.EX2 R175, R175 ;  /* 0x000000af00af7308 */ /* 0x000ee20000000800 */
[C---:B------:R-:W-:Y:S04]  /*9800*/  HMMA.16816.F32.BF16 R112, R160.reuse, R148, R112 ;  /* 0x00000094a070723c */ /* 0x040fe80000041870 */
[--C-:B------:R-:W-:Y:S02]  /*9810*/  FFMA.FTZ R201, R28, UR4, -R194.reuse ;  /* 0x000000041cc97c23 */ /* 0x100fe400080108c2 */
[-C--:B------:R-:W-:Y:S03]  /*9820*/  HMMA.16816.F32.BF16 R116, R160, R150.reuse, R116 ;  /* 0x00000096a074723c */ /* 0x080fe60000041874 */
[----:B------:R-:W-:Y:S02]  /*9830*/  MUFU.EX2 R176, R176 ;  /* 0x000000b000b07308 */ /* 0x000fe40000000800 */
[----:B------:R-:W-:Y:S01]  /*9840*/  FMUL.FTZ R28, R2, R132 ;  /* 0x00000084021c7220 */ /* 0x000fe20000410000 */
[C---:B------:R-:W-:Y:S01]  /*9850*/  HMMA.16816.F32.BF16 R120, R156.reuse, R150, R120 ;  /* 0x000000969c78723c */ /* 0x040fe20000041878 */
[----:B------:R-:W5:Y:S06]  /*9860*/  LDSM.16.MT88.4 R148, [R220+0x9400] ;  /* 0x00940000dc94783b */ /* 0x000f6c0000004200 */
[----:B------:R-:W2:Y:S01]  /*9870*/  MUFU.EX2 R177, R177 ;  /* 0x000000b100b17308 */ /* 0x000ea20000000800 */
[----:B----4-:R-:W-:Y:S01]  /*9880*/  F2FP.BF16.F32.PACK_AB R132, R173, R172 ;  /* 0x000000acad84723e */ /* 0x010fe200000010ff */
[-C--:B-1----:R-:W-:Y:S08]  /*9890*/  HMMA.16816.F32.BF16 R24, R156, R144.reuse, R24 ;  /* 0x000000909c18723c */ /* 0x082ff00000041818 */
[----:B------:R-:W-:Y:S01]  /*98a0*/  MUFU.EX2 R178, R178 ;  /* 0x000000b200b27308 */ /* 0x000fe20000000800 */
[C---:B------:R-:W-:Y:S04]  /*98b0*/  HMMA.16816.F32.BF16 R124, R160.reuse, R144, R124 ;  /* 0x00000090a07c723c */ /* 0x040fe8000004187c */
[----:B------:R-:W-:Y:S01]  /*98c0*/  FFMA.FTZ R202, R29, UR4, -R194 ;  /* 0x000000041dca7c23 */ /* 0x000fe200080108c2 */
[--C-:B------:R-:W-:Y:S04]  /*98d0*/  FFMA.FTZ R203, R30, UR4, -R192.reuse ;  /* 0x000000041ecb7c23 */ /* 0x100fe800080108c0 */
[----:B------:R-:W1:Y:S02]  /*98e0*/  MUFU.EX2 R179, R179 ;  /* 0x000000b300b37308 */ /* 0x000e640000000800 */
[----:B------:R-:W-:Y:S01]  /*98f0*/  FFMA.FTZ R204, R31, UR4, -R192 ;  /* 0x000000041fcc7c23 */ /* 0x000fe200080108c0 */
[----:B------:R-:W-:Y:S01]  /*9900*/  FMUL.FTZ R29, R2, R133 ;  /* 0x00000085021d7220 */ /* 0x000fe20000410000 */
[C---:B------:R-:W-:Y:S01]  /*9910*/  FMUL.FTZ R30, R0.reuse, R134 ;  /* 0x00000086001e7220 */ /* 0x040fe20000410000 */
[----:B------:R-:W-:Y:S01]  /*9920*/  FMUL.FTZ R31, R0, R135 ;  /* 0x00000087001f7220 */ /* 0x000fe20000410000 */
[----:B---3--:R-:W-:Y:S04]  /*9930*/  F2FP.BF16.F32.PACK_AB R133, R175, R174 ;  /* 0x000000aeaf85723e */ /* 0x008fe800000010ff */
[----:B------:R-:W-:Y:S01]  /*9940*/  MUFU.EX2 R197, R197 ;  /* 0x000000c500c57308 */ /* 0x000fe20000000800 */
[----:B--2---:R-:W-:Y:S01]  /*9950*/  F2FP.BF16.F32.PACK_AB R134, R177, R176 ;  /* 0x000000b0b186723e */ /* 0x004fe200000010ff */
[--C-:B------:R-:W-:Y:S01]  /*9960*/  FFMA.FTZ R60, R60, UR4, -R194.reuse ;  /* 0x000000043c3c7c23 */ /* 0x100fe200080108c2 */
[----:B------:R-:W-:Y:S01]  /*9970*/  FFMA.FTZ R194, R61, UR4, -R194 ;  /* 0x000000043dc27c23 */ /* 0x000fe200080108c2 */
[----:B------:R-:W-:Y:S01]  /*9980*/  FFMA.FTZ R181, R164, R247, R181 ;  /* 0x000000f7a4b57223 */ /* 0x000fe200000100b5 */
[-C--:B------:R-:W-:Y:S05]  /*9990*/  HMMA.16816.F32.BF16 R28, R160, R146.reuse, R28 ;  /* 0x00000092a01c723c */ /* 0x080fea000004181c */
[----:B------:R-:W2:Y:S01]  /*99a0*/  MUFU.EX2 R198, R198 ;  /* 0x000000c600c67308 */ /* 0x000ea20000000800 */
[----:B-1----:R-:W-:Y:S01]  /*99b0*/  F2FP.BF16.F32.PACK_AB R135, R179, R178 ;  /* 0x000000b2b387723e */ /* 0x002fe200000010ff */
[----:B------:R-:W-:Y:S01]  /*99c0*/  FFMA.FTZ R184, R3, R244, R184 ;  /* 0x000000f403b87223 */ /* 0x000fe200000100b8 */
[----:B------:R-:W-:Y:S01]  /*99d0*/  HMMA.16816.F32.BF16 R128, R156, R146, R128 ;  /* 0x000000929c80723c */ /* 0x000fe20000041880 */
[----:B------:R-:W1:Y:S06]  /*99e0*/  LDSM.16.MT88.4 R144, [R221+0xa400] ;  /* 0x00a40000dd90783b */ /* 0x000e6c0000004200 */
[----:B------:R-:W-:Y:S01]  /*99f0*/  MUFU.EX2 R199, R199 ;  /* 0x000000c700c77308 */ /* 0x000fe20000000800 */
[-C--:B------:R-:W-:Y:S05]  /*9a00*/  HMMA.16816.F32.BF16 R4, R132, R140.reuse, R4 ;  /* 0x0000008c8404723c */ /* 0x080fea0000041804 */
[----:B------:R-:W-:Y:S01]  /*9a10*/  MOV R3, R166 ;  /* 0x000000a600037202 */ /* 0x000fe20000000f00 */
[----:B------:R-:W-:Y:S03]  /*9a20*/  FFMA.FTZ R189, R2, R245, R189 ;  /* 0x000000f502bd7223 */ /* 0x000fe600000100bd */
[----:B------:R-:W3:Y:S02]  /*9a30*/  MUFU.EX2 R200, R200 ;  /* 0x000000c800c87308 */ /* 0x000ee40000000800 */
[----:B--2---:R-:W-:Y:S02]  /*9a40*/  F2FP.BF16.F32.PACK_AB R136, R198, R197 ;  /* 0x000000c5c688723e */ /* 0x004fe400000010ff */
[----:B------:R-:W-:Y:S01]  /*9a50*/  MOV R2, R167 ;  /* 0x000000a700027202 */ /* 0x000fe20000000f00 */
[----:B------:R-:W-:Y:S01]  /*9a60*/  FFMA.FTZ R191, R0, R243, R191 ;  /* 0x000000f300bf7223 */ /* 0x000fe200000100bf */
[----:B------:R-:W-:Y:S01]  /*9a70*/  FADD.FTZ R181, R180, R181 ;  /* 0x000000b5b4b57221 */ /* 0x000fe20000010000 */
[----:B------:R-:W-:Y:S03]  /*9a80*/  FADD.FTZ R169, R169, R184 ;  /* 0x000000b8a9a97221 */ /* 0x000fe60000010000 */
[----:B------:R-:W-:Y:S01]  /*9a90*/  MUFU.EX2 R201, R201 ;  /* 0x000000c900c97308 */ /* 0x000fe20000000800 */
[----:B------:R-:W-:Y:S01]  /*9aa0*/  FADD.FTZ R0, R185, R189 ;  /* 0x000000bdb9007221 */ /* 0x000fe20000010000 */
[----:B------:R-:W-:Y:S01]  /*9ab0*/  FADD.FTZ R191, R186, R191 ;  /* 0x000000bfbabf7221 */ /* 0x000fe20000010000 */
[----:B------:R-:W-:Y:S01]  /*9ac0*/  FADD.FTZ R170, R170, R181 ;  /* 0x000000b5aaaa7221 */ /* 0x000fe20000010000 */
[----:B------:R-:W-:Y:S01]  /*9ad0*/  FADD.FTZ R182, R182, R169 ;  /* 0x000000a9b6b67221 */ /* 0x000fe20000010000 */
[----:B------:R-:W-:Y:S01]  /*9ae0*/  FADD.FTZ R187, R187, R0 ;  /* 0x00000000bbbb7221 */ /* 0x000fe20000010000 */
[----:B------:R-:W-:Y:S01]  /*9af0*/  FADD.FTZ R190, R190, R191 ;  /* 0x000000bfbebe7221 */ /* 0x000fe20000010000 */
[----:B------:R-:W-:Y:S03]  /*9b00*/  FADD.FTZ R171, R171, R170 ;  /* 0x000000aaabab7221 */ /* 0x000fe60000010000 */
[----:B------:R-:W2:Y:S01]  /*9b10*/  MUFU.EX2 R202, R202 ;  /* 0x000000ca00ca7308 */ /* 0x000ea20000000800 */
[----:B---3--:R-:W-:Y:S01]  /*9b20*/  F2FP.BF16.F32.PACK_AB R137, R200, R199 ;  /* 0x000000c7c889723e */ /* 0x008fe200000010ff */
[----:B------:R-:W-:Y:S01]  /*9b30*/  FADD.FTZ R183, R183, R182 ;  /* 0x000000b6b7b77221 */ /* 0x000fe20000010000 */
[----:B------:R-:W-:Y:S01]  /*9b40*/  MOV R0, R165 ;  /* 0x000000a500007202 */ /* 0x000fe20000000f00 */
[----:B------:R-:W-:Y:S01]  /*9b50*/  FADD.FTZ R188, R188, R187 ;  /* 0x000000bbbcbc7221 */ /* 0x000fe20000010000 */
[----:B------:R-:W-:Y:S01]  /*9b60*/  FADD.FTZ R190, R193, R190 ;  /* 0x000000bec1be7221 */ /* 0x000fe20000010000 */
        /* <DEDUP_REMOVED lines=10> */
[----:B------:R-:W3:Y:S01]  /*9c10*/  MUFU.EX2 R204, R204 ;  /* 0x000000cc00cc7308 */ /* 0x000ee20000000800 */
[----:B--2---:R-:W-:Y:S01]  /*9c20*/  F2FP.BF16.F32.PACK_AB R138, R202, R201 ;  /* 0x000000c9ca8a723e */ /* 0x004fe200000010ff */
[----:B------:R-:W-:Y:S01]  /*9c30*/  FADD.FTZ R178, R178, R175 ;  /* 0x000000afb2b27221 */ /* 0x000fe20000010000 */
[----:B------:R-:W-:Y:S01]  /*9c40*/  MOV R169, R168 ;  /* 0x000000a800a97202 */ /* 0x000fe20000000f00 */
[----:B------:R-:W-:Y:S01]  /*9c50*/  FADD.FTZ R201, R201, R198 ;  /* 0x000000c6c9c97221 */ /* 0x000fe20000010000 */
[----:B------:R-:W-:Y:S01]  /*9c60*/  FADD.FTZ R176, R177, R176 ;  /* 0x000000b0b1b07221 */ /* 0x000fe20000010000 */
[----:B------:R-:W-:Y:S04]  /*9c70*/  FADD.FTZ R178, R179, R178 ;  /* 0x000000b2b3b27221 */ /* 0x000fe80000010000 */
[----:B------:R-:W-:Y:S01]  /*9c80*/  MUFU.EX2 R162, R64 ;  /* 0x0000004000a27308 */ /* 0x000fe20000000800 */
[----:B------:R-:W-:Y:S04]  /*9c90*/  FADD.FTZ R202, R202, R201 ;  /* 0x000000c9caca7221 */ /* 0x000fe80000010000 */
[----:B------:R-:W-:Y:S05]  /*9ca0*/  FADD.FTZ R213, R213, R202 ;  /* 0x000000cad5d57221 */ /* 0x000fea0000010000 */
[----:B------:R-:W2:Y:S01]  /*9cb0*/  MUFU.EX2 R161, R66 ;  /* 0x0000004200a17308 */ /* 0x000ea20000000800 */
[----:B---3--:R-:W-:Y:S01]  /*9cc0*/  F2FP.BF16.F32.PACK_AB R139, R204, R203 ;  /* 0x000000cbcc8b723e */ /* 0x008fe200000010ff */
[----:B------:R-:W-:Y:S01]  /*9cd0*/  FADD.FTZ R203, R203, R200 ;  /* 0x000000c8cbcb7221 */ /* 0x000fe20000010000 */
[----:B------:R-:W-:Y:S03]  /*9ce0*/  FADD.FTZ R214, R214, R213 ;  /* 0x000000d5d6d67221 */ /* 0x000fe60000010000 */
[----:B------:R-:W-:Y:S01]  /*9cf0*/  FADD.FTZ R204, R204, R203 ;  /* 0x000000cbcccc7221 */ /* 0x000fe20000010000 */
[----:B------:R-:W-:Y:S01]  /*9d00*/  FADD.FTZ R217, R217, R214 ;  /* 0x000000d6d9d97221 */ /* 0x000fe20000010000 */
[C---:B------:R-:W-:Y:S02]  /*9d10*/  HMMA.16816.F32.BF16 R8, R136.reuse, R140, R8 ;  /* 0x0000008c8808723c */ /* 0x040fe40000041808 */
[----:B------:R3:W-:Y:S02]  /*9d20*/  MUFU.EX2 R163, R59 ;  /* 0x0000003b00a37308 */ /* 0x0007e40000000800 */
[----:B------:R-:W-:Y:S01]  /*9d30*/  FADD.FTZ R215, R215, R204 ;  /* 0x000000ccd7d77221 */ /* 0x000fe20000010000 */
[----:B------:R-:W-:Y:S01]  /*9d40*/  FADD.FTZ R217, R218, R217 ;  /* 0x000000d9dad97221 */ /* 0x000fe20000010000 */
[-C--:B------:R-:W-:Y:S06]  /*9d50*/  HMMA.16816.F32.BF16 R12, R136, R142.reuse, R12 ;  /* 0x0000008e880c723c */ /* 0x080fec000004180c */
[----:B------:R-:W-:Y:S01]  /*9d60*/  MUFU.EX2 R205, R205 ;  /* 0x000000cd00cd7308 */ /* 0x000fe20000000800 */
[----:B------:R-:W-:Y:S01]  /*9d70*/  FADD.FTZ R216, R216, R215 ;  /* 0x000000d7d8d87221 */ /* 0x000fe20000010000 */
[C---:B------:R-:W-:Y:S01]  /*9d80*/  HMMA.16816.F32.BF16 R16, R132.reuse, R142, R16 ;  /* 0x0000008e8410723c */ /* 0x040fe20000041810 */
[----:B------:R-:W4:Y:S07]  /*9d90*/  LDSM.16.MT88.4 R140, [R220+0xa400] ;  /* 0x00a40000dc8c783b */ /* 0x000f2e0000004200 */
[----:B------:R-:W2:Y:S01]  /*9da0*/  MUFU.EX2 R206, R206 ;  /* 0x000000ce00ce7308 */ /* 0x000ea20000000800 */
[-C--:B-----5:R-:W-:Y:S01]  /*9db0*/  HMMA.16816.F32.BF16 R68, R132, R148.reuse, R68 ;  /* 0x000000948444723c */ /* 0x0a0fe20000041844 */
[----:B---3--:R-:W-:Y:S02]  /*9dc0*/  LDSM.16.MT88.4 R56, [R221+0xac00] ;  /* 0x00ac0000dd38783b */ /* 0x008fe40000004200 */
[----:B------:R-:W-:Y:S03]  /*9dd0*/  FADD.FTZ R219, R219, R216 ;  /* 0x000000d8dbdb7221 */ /* 0x000fe60000010000 */
[C---:B------:R-:W-:Y:S03]  /*9de0*/  HMMA.16816.F32.BF16 R72, R136.reuse, R148, R72 ;  /* 0x000000948848723c */ /* 0x040fe60000041848 */
[----:B------:R-:W-:Y:S02]  /*9df0*/  MUFU.EX2 R207, R207 ;  /* 0x000000cf00cf7308 */ /* 0x000fe40000000800 */
[----:B------:R-:W-:Y:S01]  /*9e00*/  FADD.FTZ R219, R246, R219 ;  /* 0x000000dbf6db7221 */ /* 0x000fe20000010000 */
[-C--:B------:R-:W-:Y:S07]  /*9e10*/  HMMA.16816.F32.BF16 R76, R136, R150.reuse, R76 ;  /* 0x00000096884c723c */ /* 0x080fee000004184c */
[----:B------:R-:W3:Y:S01]  /*9e20*/  MUFU.EX2 R208, R208 ;  /* 0x000000d000d07308 */ /* 0x000ee20000000800 */
[C---:B------:R-:W-:Y:S01]  /*9e30*/  HMMA.16816.F32.BF16 R80, R132.reuse, R150, R80 ;  /* 0x000000968450723c */ /* 0x040fe20000041850 */
[----:B------:R-:W-:Y:S08]  /*9e40*/  LDSM.16.MT88.4 R148, [R221+0x9c00] ;  /* 0x009c0000dd94783b */ /* 0x000ff00000004200 */
[----:B------:R-:W-:Y:S01]  /*9e50*/  MUFU.EX2 R209, R209 ;  /* 0x000000d100d17308 */ /* 0x000fe20000000800 */
[-C--:B-1----:R-:W-:Y:S06]  /*9e60*/  HMMA.16816.F32.BF16 R84, R132, R144.reuse, R84 ;  /* 0x000000908454723c */ /* 0x082fec0000041854 */
[C---:B------:R-:W-:Y:S03]  /*9e70*/  HMMA.16816.F32.BF16 R88, R136.reuse, R144, R88 ;  /* 0x000000908858723c */ /* 0x040fe60000041858 */
[----:B------:R-:W1:Y:S03]  /*9e80*/  MUFU.EX2 R210, R210 ;  /* 0x000000d200d27308 */ /* 0x000e660000000800 */
[-C--:B------:R-:W-:Y:S07]  /*9e90*/  HMMA.16816.F32.BF16 R92, R136, R146.reuse, R92 ;  /* 0x00000092885c723c */ /* 0x080fee000004185c */
[----:B------:R-:W-:Y:S01]  /*9ea0*/  MUFU.EX2 R211, R211 ;  /* 0x000000d300d37308 */ /* 0x000fe20000000800 */
[C---:B------:R-:W-:Y:S09]  /*9eb0*/  HMMA.16816.F32.BF16 R96, R132.reuse, R146, R96 ;  /* 0x000000928460723c */ /* 0x040ff20000041860 */
[----:B------:R-:W5:Y:S01]  /*9ec0*/  MUFU.EX2 R212, R212 ;  /* 0x000000d400d47308 */ /* 0x000f620000000800 */
[-C--:B----4-:R-:W-:Y:S06]  /*9ed0*/  HMMA.16816.F32.BF16 R20, R132, R140.reuse, R20 ;  /* 0x0000008c8414723c */ /* 0x090fec0000041814 */
[C---:B------:R-:W-:Y:S03]  /*9ee0*/  HMMA.16816.F32.BF16 R100, R136.reuse, R140, R100 ;  /* 0x0000008c8864723c */ /* 0x040fe60000041864 */
[----:B------:R2:W-:Y:S03]  /*9ef0*/  MUFU.EX2 R61, R194 ;  /* 0x000000c2003d7308 */ /* 0x0005e60000000800 */
[-C--:B------:R-:W-:Y:S07]  /*9f00*/  HMMA.16816.F32.BF16 R104, R136, R142.reuse, R104 ;  /* 0x0000008e8868723c */ /* 0x080fee0000041868 */
[----:B------:R-:W-:Y:S01]  /*9f10*/  MUFU.EX2 R250, R250 ;  /* 0x000000fa00fa7308 */ /* 0x000fe20000000800 */
[C---:B------:R-:W-:Y:S01]  /*9f20*/  HMMA.16816.F32.BF16 R108, R132.reuse, R142, R108 ;  /* 0x0000008e846c723c */ /* 0x040fe2000004186c */
[----:B------:R-:W4:Y:S08]  /*9f30*/  LDSM.16.MT88.4 R140, [R220+0x9800] ;  /* 0x00980000dc8c783b */ /* 0x000f300000004200 */
[----:B------:R-:W-:Y:S01]  /*9f40*/  MUFU.EX2 R251, R251 ;  /* 0x000000fb00fb7308 */ /* 0x000fe20000000800 */
[-C--:B------:R-:W-:Y:S03]  /*9f50*/  HMMA.16816.F32.BF16 R32, R132, R36.reuse, R32 ;  /* 0x000000248420723c */ /* 0x080fe60000041820 */
[----:B--2---:R-:W-:Y:S03]  /*9f60*/  MOV R194, R161 ;  /* 0x000000a100c27202 */ /* 0x004fe60000000f00 */
[C---:B------:R-:W-:Y:S03]  /*9f70*/  HMMA.16816.F32.BF16 R112, R136.reuse, R36, R112 ;  /* 0x000000248870723c */ /* 0x040fe60000041870 */
[----:B------:R-:W-:Y:S03]  /*9f80*/  MUFU.EX2 R252, R252 ;  /* 0x000000fc00fc7308 */ /* 0x000fe60000000800 */
[-C--:B------:R-:W-:Y:S07]  /*9f90*/  HMMA.16816.F32.BF16 R116, R136, R38.reuse, R116 ;  /* 0x000000268874723c */ /* 0x080fee0000041874 */
[----:B------:R-:W-:Y:S01]  /*9fa0*/  MUFU.EX2 R196, R196 ;  /* 0x000000c400c47308 */ /* 0x000fe20000000800 */
[----:B------:R-:W-:Y:S01]  /*9fb0*/  F2FP.BF16.F32.PACK_AB R36, R206, R205 ;  /* 0x000000cdce24723e */ /* 0x000fe200000010ff */
[C---:B------:R-:W-:Y:S04]  /*9fc0*/  HMMA.16816.F32.BF16 R120, R132.reuse, R38, R120 ;  /* 0x000000268478723c */ /* 0x040fe80000041878 */
[----:B---3--:R-:W-:Y:S02]  /*9fd0*/  F2FP.BF16.F32.PACK_AB R37, R208, R207 ;  /* 0x000000cfd025723e */ /* 0x008fe400000010ff */
[-C--:B------:R-:W-:Y:S02]  /*9fe0*/  HMMA.16816.F32.BF16 R24, R132, R48.reuse, R24 ;  /* 0x000000308418723c */ /* 0x080fe40000041818 */
[----:B------:R-:W2:Y:S03]  /*9ff0*/  MUFU.EX2 R60, R60 ;  /* 0x0000003c003c7308 */ /* 0x000ea60000000800 */
[----:B-1----:R-:W-:Y:S01]  /*a000*/  F2FP.BF16.F32.PACK_AB R38, R210, R209 ;  /* 0x000000d1d226723e */ /* 0x002fe200000010ff */
[C---:B------:R-:W-:Y:S05]  /*a010*/  HMMA.16816.F32.BF16 R124, R136.reuse, R48, R124 ;  /* 0x00000030887c723c */ /* 0x040fea000004187c */
[----:B-----5:R-:W-:Y:S01]  /*a020*/  F2FP.BF16.F32.PACK_AB R39, R212, R211 ;  /* 0x000000d3d427723e */ /* 0x020fe200000010ff */
[-C--:B------:R-:W-:Y:S05]  /*a030*/  HMMA.16816.F32.BF16 R28, R136, R50.reuse, R28 ;  /* 0x00000032881c723c */ /* 0x080fea000004181c */
[----:B------:R-:W-:Y:S01]  /*a040*/  FADD.FTZ R205, R205, R176 ;  /* 0x000000b0cdcd7221 */ /* 0x000fe20000010000 */
[----:B------:R-:W-:Y:S01]  /*a050*/  HMMA.16816.F32.BF16 R128, R132, R50, R128 ;  /* 0x000000328480723c */ /* 0x000fe20000041880 */
[----:B------:R-:W1:Y:S04]  /*a060*/  LDSM.16.MT88.4 R48, [R221+0xa800] ;  /* 0x00a80000dd30783b */ /* 0x000e680000004200 */
[----:B------:R-:W-:Y:S01]  /*a070*/  FADD.FTZ R207, R207, R178 ;  /* 0x000000b2cfcf7221 */ /* 0x000fe20000010000 */
[-C--:B------:R-:W-:Y:S05]  /*a080*/  HMMA.16816.F32.BF16 R4, R36, R40.reuse, R4 ;  /* 0x000000282404723c */ /* 0x080fea0000041804 */
[--C-:B------:R-:W-:Y:S01]  /*a090*/  FFMA.FTZ R132, R55, UR4, -R195.reuse ;  /* 0x0000000437847c23 */ /* 0x100fe200080108c3 */
[C---:B------:R-:W-:Y:S01]  /*a0a0*/  HMMA.16816.F32.BF16 R8, R44.reuse, R40, R8 ;  /* 0x000000282c08723c */ /* 0x040fe20000041808 */
[----:B------:R-:W-:Y:S02]  /*a0b0*/  LDSM.16.MT88.4 R52, [R221+0xb800] ;  /* 0x00b80000dd34783b */ /* 0x000fe40000004200 */
[----:B------:R-:W3:Y:S02]  /*a0c0*/  MUFU.EX2 R154, R132 ;  /* 0x00000084009a7308 */ /* 0x000ee40000000800 */
[----:B------:R-:W-:Y:S01]  /*a0d0*/  FFMA.FTZ R195, R67, UR4, -R195 ;  /* 0x0000000443c37c23 */ /* 0x000fe200080108c3 */
[-C--:B------:R-:W-:Y:S03]  /*a0e0*/  HMMA.16816.F32.BF16 R12, R44, R42.reuse, R12 ;  /* 0x0000002a2c0c723c */ /* 0x080fe6000004180c */
[----:B------:R-:W-:Y:S04]  /*a0f0*/  LDSM.16.MT88.4 R64, [R220+0xac00] ;  /* 0x00ac0000dc40783b */ /* 0x000fe80000004200 */
[----:B------:R-:W5:Y:S01]  /*a100*/  MUFU.EX2 R195, R195 ;  /* 0x000000c300c37308 */ /* 0x000f620000000800 */
[C---:B------:R-:W-:Y:S03]  /*a110*/  HMMA.16816.F32.BF16 R16, R36.reuse, R42, R16 ;  /* 0x0000002a2410723c */ /* 0x040fe60000041810 */
[----:B------:R-:W3:Y:S03]  /*a120*/  LDSM.16.MT88.4 R40, [R220+0xa800] ;  /* 0x00a80000dc28783b */ /* 0x000ee60000004200 */
[-C--:B----4-:R-:W-:Y:S05]  /*a130*/  HMMA.16816.F32.BF16 R68, R36, R140.reuse, R68 ;  /* 0x0000008c2444723c */ /* 0x090fea0000041844 */
[----:B--2---:R-:W-:Y:S01]  /*a140*/  F2FP.BF16.F32.PACK_AB R134, R61, R60 ;  /* 0x0000003c3d86723e */ /* 0x004fe200000010ff */
[C---:B------:R-:W-:Y:S05]  /*a150*/  HMMA.16816.F32.BF16 R72, R44.reuse, R140, R72 ;  /* 0x0000008c2c48723c */ /* 0x040fea0000041848 */
[----:B------:R-:W-:Y:S01]  /*a160*/  FADD.FTZ R206, R206, R205 ;  /* 0x000000cdcece7221 */ /* 0x000fe20000010000 */
[-C--:B------:R-:W-:Y:S05]  /*a170*/  HMMA.16816.F32.BF16 R76, R44, R142.reuse, R76 ;  /* 0x0000008e2c4c723c */ /* 0x080fea000004184c */
[----:B------:R-:W-:Y:S01]  /*a180*/  FADD.FTZ R208, R208, R207 ;  /* 0x000000cfd0d07221 */ /* 0x000fe20000010000 */
[C---:B------:R-:W-:Y:S05]  /*a190*/  HMMA.16816.F32.BF16 R80, R36.reuse, R142, R80 ;  /* 0x0000008e2450723c */ /* 0x040fea0000041850 */
[----:B------:R-:W-:Y:S01]  /*a1a0*/  FADD.FTZ R209, R209, R206 ;  /* 0x000000ced1d17221 */ /* 0x000fe20000010000 */
[-C--:B-1----:R-:W-:Y:S05]  /*a1b0*/  HMMA.16816.F32.BF16 R84, R36, R48.reuse, R84 ;  /* 0x000000302454723c */ /* 0x082fea0000041854 */
[----:B------:R-:W-:Y:S01]  /*a1c0*/  FADD.FTZ R211, R211, R208 ;  /* 0x000000d0d3d37221 */ /* 0x000fe20000010000 */
[C---:B------:R-:W-:Y:S05]  /*a1d0*/  HMMA.16816.F32.BF16 R88, R44.reuse, R48, R88 ;  /* 0x000000302c58723c */ /* 0x040fea0000041858 */
[----:B------:R-:W-:Y:S01]  /*a1e0*/  FADD.FTZ R209, R210, R209 ;  /* 0x000000d1d2d17221 */ /* 0x000fe20000010000 */
[-C--:B------:R-:W-:Y:S05]  /*a1f0*/  HMMA.16816.F32.BF16 R92, R44, R50.reuse, R92 ;  /* 0x000000322c5c723c */ /* 0x080fea000004185c */
[----:B------:R-:W-:Y:S01]  /*a200*/  FADD.FTZ R211, R212, R211 ;  /* 0x000000d3d4d37221 */ /* 0x000fe20000010000 */
[C---:B------:R-:W-:Y:S01]  /*a210*/  HMMA.16816.F32.BF16 R96, R36.reuse, R50, R96 ;  /* 0x000000322460723c */ /* 0x040fe20000041860 */
[----:B------:R-:W1:Y:S04]  /*a220*/  LDSM.16.MT88.4 R48, [R220+0xb800] ;  /* 0x00b80000dc30783b */ /* 0x000e680000004200 */
[----:B------:R-:W-:Y:S01]  /*a230*/  FADD.FTZ R211, R252, R211 ;  /* 0x000000d3fcd37221 */ /* 0x000fe20000010000 */
[-C--:B---3--:R-:W-:Y:S06]  /*a240*/  HMMA.16816.F32.BF16 R20, R36, R40.reuse, R20 ;  /* 0x000000282414723c */ /* 0x088fec0000041814 */
[C---:B------:R-:W-:Y:S06]  /*a250*/  HMMA.16816.F32.BF16 R100, R44.reuse, R40, R100 ;  /* 0x000000282c64723c */ /* 0x040fec0000041864 */
[-C--:B------:R-:W-:Y:S06]  /*a260*/  HMMA.16816.F32.BF16 R104, R44, R42.reuse, R104 ;  /* 0x0000002a2c68723c */ /* 0x080fec0000041868 */
[C---:B------:R-:W-:Y:S01]  /*a270*/  HMMA.16816.F32.BF16 R108, R36.reuse, R42, R108 ;  /* 0x0000002a246c723c */ /* 0x040fe2000004186c */
[----:B------:R-:W2:Y:S05]  /*a280*/  LDSM.16.MT88.4 R40, [R220+0x9c00] ;  /* 0x009c0000dc28783b */ /* 0x000eaa0000004200 */
[-C--:B------:R-:W-:Y:S06]  /*a290*/  HMMA.16816.F32.BF16 R32, R36, R52.reuse, R32 ;  /* 0x000000342420723c */ /* 0x080fec0000041820 */
[C---:B------:R-:W-:Y:S06]  /*a2a0*/  HMMA.16816.F32.BF16 R112, R44.reuse, R52, R112 ;  /* 0x000000342c70723c */ /* 0x040fec0000041870 */
[-C--:B------:R-:W-:Y:S05]  /*a2b0*/  HMMA.16816.F32.BF16 R116, R44, R54.reuse, R116 ;  /* 0x000000362c74723c */ /* 0x080fea0000041874 */
[--C-:B------:R-:W-:Y:S01]  /*a2c0*/  FFMA.FTZ R52, R62, UR4, -R192.reuse ;  /* 0x000000043e347c23 */ /* 0x100fe200080108c0 */
[C---:B------:R-:W-:Y:S05]  /*a2d0*/  HMMA.16816.F32.BF16 R120, R36.reuse, R54, R120 ;  /* 0x000000362478723c */ /* 0x040fea0000041878 */
[----:B------:R-:W-:Y:S01]  /*a2e0*/  MOV R62, R162 ;  /* 0x000000a2003e7202 */ /* 0x000fe20000000f00 */
[-C--:B-1----:R-:W-:Y:S01]  /*a2f0*/  HMMA.16816.F32.BF16 R24, R36, R48.reuse, R24 ;  /* 0x000000302418723c */ /* 0x082fe20000041818 */
[----:B------:R-:W-:Y:S04]  /*a300*/  MUFU.EX2 R52, R52 ;  /* 0x0000003400347308 */ /* 0x000fe80000000800 */
[----:B------:R-:W-:Y:S01]  /*a310*/  FFMA.FTZ R192, R63, UR4, -R192 ;  /* 0x000000043fc07c23 */ /* 0x000fe200080108c0 */
[C---:B------:R-:W-:Y:S05]  /*a320*/  HMMA.16816.F32.BF16 R124, R44.reuse, R48, R124 ;  /* 0x000000302c7c723c */ /* 0x040fea000004187c */
[----:B------:R1:W3:Y:S01]  /*a330*/  MUFU.EX2 R53, R192 ;  /* 0x000000c000357308 */ /* 0x0002e20000000800 */
[----:B------:R-:W-:Y:S01]  /*a340*/  MOV R63, R163 ;  /* 0x000000a3003f7202 */ /* 0x000fe20000000f00 */
[-C--:B------:R-:W-:Y:S01]  /*a350*/  HMMA.16816.F32.BF16 R28, R44, R50.reuse, R28 ;  /* 0x000000322c1c723c */ /* 0x080fe2000004181c */
[----:B------:R-:W4:Y:S03]  /*a360*/  LDSM.16.MT88.4 R44, [R221+0xbc00] ;  /* 0x00bc0000dd2c783b */ /* 0x000f260000004200 */
[----:B------:R-:W-:Y:S02]  /*a370*/  MOV R54, R154 ;  /* 0x0000009a00367202 */ /* 0x000fe40000000f00 */
[----:B------:R-:W-:Y:S05]  /*a380*/  HMMA.16816.F32.BF16 R128, R36, R50, R128 ;  /* 0x000000322480723c */ /* 0x000fea0000041880 */
[----:B------:R-:W-:Y:S01]  /*a390*/  MOV R55, R155 ;  /* 0x0000009b00377202 */ /* 0x000fe20000000f00 */
[----:B------:R-:W-:Y:S01]  /*a3a0*/  FADD.FTZ R211, R54, R211 ;  /* 0x000000d336d37221 */ /* 0x000fe20000010000 */
[C---:B------:R-:W-:Y:S01]  /*a3b0*/  F2FP.BF16.F32.PACK_AB R36, R251.reuse, R250 ;  /* 0x000000fafb24723e */ /* 0x040fe200000010ff */
[----:B------:R-:W-:Y:S03]  /*a3c0*/  FADD.FTZ R250, R250, R209 ;  /* 0x000000d1fafa7221 */ /* 0x000fe60000010000 */
[----:B------:R-:W-:Y:S01]  /*a3d0*/  F2FP.BF16.F32.PACK_AB R37, R54, R252 ;  /* 0x000000fc3625723e */ /* 0x000fe200000010ff */
[----:B------:R-:W-:Y:S01]  /*a3e0*/  FADD.FTZ R250, R251, R250 ;  /* 0x000000fafbfa7221 */ /* 0x000fe20000010000 */
[----:B------:R-:W-:Y:S01]  /*a3f0*/  F2FP.BF16.F32.PACK_AB R38, R196, R62 ;  /* 0x0000003ec426723e */ /* 0x000fe200000010ff */
[----:B------:R-:W-:Y:S01]  /*a400*/  FADD.FTZ R244, R194, R211 ;  /* 0x000000d3c2f47221 */ /* 0x000fe20000010000 */
[C---:B-----5:R-:W-:Y:S01]  /*a410*/  F2FP.BF16.F32.PACK_AB R39, R195.reuse, R194 ;  /* 0x000000c2c327723e */ /* 0x060fe200000010ff */
[----:B------:R-:W-:Y:S01]  /*a420*/  FADD.FTZ R247, R62, R250 ;  /* 0x000000fa3ef77221 */ /* 0x000fe20000010000 */
[----:B-1----:R-:W-:Y:S01]  /*a430*/  MOV R192, R152 ;  /* 0x0000009800c07202 */ /* 0x002fe20000000f00 */
[----:B------:R-:W-:Y:S01]  /*a440*/  FADD.FTZ R244, R195, R244 ;  /* 0x000000f4c3f47221 */ /* 0x000fe20000010000 */
[----:B------:R-:W-:Y:S01]  /*a450*/  MOV R49, R153 ;  /* 0x0000009900317202 */ /* 0x000fe20000000f00 */
[----:B------:R-:W-:Y:S01]  /*a460*/  FADD.FTZ R247, R196, R247 ;  /* 0x000000f7c4f77221 */ /* 0x000fe20000010000 */
[----:B------:R-:W-:Y:S01]  /*a470*/  F2FP.BF16.F32.PACK_AB R133, R63, R192 ;  /* 0x000000c03f85723e */ /* 0x000fe200000010ff */
[-C--:B------:R-:W-:Y:S01]  /*a480*/  HMMA.16816.F32.BF16 R160, R36, R148.reuse, R4 ;  /* 0x0000009424a0723c */ /* 0x080fe20000041804 */
[----:B------:R-:W1:Y:S02]  /*a490*/  LDSM.16.MT88.4 R4, [R220+0xbc00] ;  /* 0x00bc0000dc04783b */ /* 0x000e640000004200 */
[----:B------:R-:W-:Y:S01]  /*a4a0*/  F2FP.BF16.F32.PACK_AB R132, R55, R49 ;  /* 0x000000313784723e */ /* 0x000fe200000010ff */
[----:B------:R-:W-:Y:S01]  /*a4b0*/  FADD.FTZ R217, R49, R217 ;  /* 0x000000d931d97221 */ /* 0x000fe20000010000 */
[----:B---3--:R-:W-:Y:S01]  /*a4c0*/  F2FP.BF16.F32.PACK_AB R135, R53, R52 ;  /* 0x000000343587723e */ /* 0x008fe200000010ff */
[----:B------:R-:W-:Y:S02]  /*a4d0*/  FADD.FTZ R219, R192, R219 ;  /* 0x000000dbc0db7221 */ /* 0x000fe40000010000 */
[----:B------:R-:W-:Y:S03]  /*a4e0*/  FADD.FTZ R217, R55, R217 ;  /* 0x000000d937d97221 */ /* 0x000fe60000010000 */
[----:B------:R-:W-:Y:S01]  /*a4f0*/  FADD.FTZ R219, R63, R219 ;  /* 0x000000db3fdb7221 */ /* 0x000fe20000010000 */
[C---:B------:R-:W-:Y:S04]  /*a500*/  HMMA.16816.F32.BF16 R156, R132.reuse, R148, R8 ;  /* 0x00000094849c723c */ /* 0x040fe80000041808 */
[----:B------:R-:W-:Y:S01]  /*a510*/  FADD.FTZ R60, R60, R217 ;  /* 0x000000d93c3c7221 */ /* 0x000fe20000010000 */
[----:B------:R-:W-:Y:S01]  /*a520*/  FADD.FTZ R52, R52, R219 ;  /* 0x000000db34347221 */ /* 0x000fe20000010000 */
[-C--:B------:R-:W-:Y:S05]  /*a530*/  HMMA.16816.F32.BF16 R152, R132, R150.reuse, R12 ;  /* 0x000000968498723c */ /* 0x080fea000004180c */
[----:B------:R-:W-:Y:S01]  /*a540*/  FADD.FTZ R245, R61, R60 ;  /* 0x0000003c3df57221 */ /* 0x000fe20000010000 */
[C---:B------:R-:W-:Y:S05]  /*a550*/  HMMA.16816.F32.BF16 R148, R36.reuse, R150, R16 ;  /* 0x000000962494723c */ /* 0x040fea0000041810 */
[----:B------:R-:W-:Y:S01]  /*a560*/  FADD.FTZ R243, R53, R52 ;  /* 0x0000003435f37221 */ /* 0x000fe20000010000 */
[-C--:B--2---:R-:W-:Y:S06]  /*a570*/  HMMA.16816.F32.BF16 R68, R36, R40.reuse, R68 ;  /* 0x000000282444723c */ /* 0x084fec0000041844 */
[C---:B------:R-:W-:Y:S06]  /*a580*/  HMMA.16816.F32.BF16 R72, R132.reuse, R40, R72 ;  /* 0x000000288448723c */ /* 0x040fec0000041848 */
[-C--:B------:R-:W-:Y:S06]  /*a590*/  HMMA.16816.F32.BF16 R76, R132, R42.reuse, R76 ;  /* 0x0000002a844c723c */ /* 0x080fec000004184c */
        /* <DEDUP_REMOVED lines=9> */
[-C--:B----4-:R-:W-:Y:S06]  /*a630*/  HMMA.16816.F32.BF16 R140, R36, R44.reuse, R32 ;  /* 0x0000002c248c723c */ /* 0x090fec0000041820 */
[C---:B------:R-:W-:Y:S06]  /*a640*/  HMMA.16816.F32.BF16 R112, R132.reuse, R44, R112 ;  /* 0x0000002c8470723c */ /* 0x040fec0000041870 */
[-C--:B------:R-:W-:Y:S06]  /*a650*/  HMMA.16816.F32.BF16 R116, R132, R46.reuse, R116 ;  /* 0x0000002e8474723c */ /* 0x080fec0000041874 */
[C---:B------:R-:W-:Y:S06]  /*a660*/  HMMA.16816.F32.BF16 R120, R36.reuse, R46, R120 ;  /* 0x0000002e2478723c */ /* 0x040fec0000041878 */
[-C--:B-1----:R-:W-:Y:S06]  /*a670*/  HMMA.16816.F32.BF16 R136, R36, R4.reuse, R24 ;  /* 0x000000042488723c */ /* 0x082fec0000041818 */
[C---:B------:R-:W-:Y:S06]  /*a680*/  HMMA.16816.F32.BF16 R124, R132.reuse, R4, R124 ;  /* 0x00000004847c723c */ /* 0x040fec000004187c */
[-C--:B------:R-:W-:Y:S06]  /*a690*/  HMMA.16816.F32.BF16 R132, R132, R6.reuse, R28 ;  /* 0x000000068484723c */ /* 0x080fec000004181c */
[----:B------:R-:W-:Y:S01]  /*a6a0*/  HMMA.16816.F32.BF16 R128, R36, R6, R128 ;  /* 0x000000062480723c */ /* 0x000fe20000041880 */
[----:B------:R-:W-:Y:S11]  /*a6b0*/  @!UPT UIADD3 URZ, URZ, URZ, URZ ;  /* 0x0000003f3f3ff290 */ /* 0x000ff6000fffe03f */
[----:B------:R-:W-:Y:S01]  /*a6c0*/  @!UPT UIADD3 URZ, URZ, URZ, URZ ;  /* 0x0000003f3f3ff290 */ /* 0x000fe2000fffe03f */
[----:B------:R-:W-:Y:S11]  /*a6d0*/  @P0 BRA `(.L_x_6) ;  /* 0xffffffd000d00947 */ /* 0x000ff6000383ffff */
.L_x_5:
[----:B------:R-:W1:Y:S01]  /*a6e0*/  SHFL.BFLY PT, R0, R247, 0x2, 0x1f ;  /* 0x0c401f00f7007f89 */ /* 0x000e6200000e0000 */
[----:B------:R-:W2:Y:S01]  /*a6f0*/  S2UR UR4, SR_CgaCtaId ;  /* 0x00000000000479c3 */ /* 0x000ea20000008800 */
[----:B------:R-:W-:Y:S01]  /*a700*/  MOV R9, 0x3f800000 ;  /* 0x3f80000000097802 */ /* 0x000fe20000000f00 */
[----:B------:R-:W-:Y:S01]  /*a710*/  UMOV UR5, 0x400 ;  /* 0x0000040000057882 */ /* 0x000fe20000000000 */
[----:B------:R-:W3:Y:S01]  /*a720*/  SHFL.BFLY PT, R6, R245, 0x2, 0x1f ;  /* 0x0c401f00f5067f89 */ /* 0x000ee200000e0000 */
[----:B------:R-:W-:Y:S01]  /*a730*/  UMOV UR16, URZ ;  /* 0x0000003f00107c82 */ /* 0x000fe20008000000 */
[----:B------:R-:W-:Y:S01]  /*a740*/  UMOV UR17, URZ ;  /* 0x0000003f00117c82 */ /* 0x000fe20008000000 */
[----:B------:R-:W-:Y:S01]  /*a750*/  BSSY B0, `(.L_x_9) ;  /* 0x000015e000007945 */ /* 0x000fe20003800000 */
[----:B------:R-:W4:Y:S01]  /*a760*/  SHFL.BFLY PT, R5, R244, 0x2, 0x1f ;  /* 0x0c401f00f4057f89 */ /* 0x000f2200000e0000 */
[----:B------:R-:W5:Y:S01]  /*a770*/  S2UR UR11, SR_CTAID.Y ;  /* 0x00000000000b79c3 */ /* 0x000f620000002600 */
[----:B------:R-:W-:-:S02]  /*a780*/  MOV R16, 0x7f800000 ;  /* 0x7f80000000107802 */ /* 0x000fc40000000f00 */
[----:B------:R-:W5:Y:S01]  /*a790*/  SHFL.BFLY PT, R4, R243, 0x2, 0x1f ;  /* 0x0c401f00f3047f89 */ /* 0x000f6200000e0000 */
[----:B------:R-:W-:-:S04]  /*a7a0*/  MOV R14, 0x7f800000 ;  /* 0x7f800000000e7802 */ /* 0x000fc80000000f00 */
[----:B------:R-:W5:Y:S01]  /*a7b0*/  S2UR UR10, SR_CTAID.X ;  /* 0x00000000000a79c3 */ /* 0x000f620000002500 */
[----:B-1----:R-:W-:Y:S01]  /*a7c0*/  FADD.FTZ R3, R0, R247 ;  /* 0x000000f700037221 */ /* 0x002fe20000010000 */
[----:B--2---:R-:W-:Y:S01]  /*a7d0*/  ULEA UR4, UR4, UR5, 0x18 ;  /* 0x0000000504047291 */ /* 0x004fe2000f8ec03f */
[----:B------:R-:W1:Y:S01]  /*a7e0*/  S2R R0, SR_TID.X ;  /* 0x0000000000007919 */ /* 0x000e620000002100 */
[----:B---3--:R-:W-:Y:S01]  /*a7f0*/  FADD.FTZ R6, R6, R245 ;  /* 0x000000f506067221 */ /* 0x008fe20000010000 */
[----:B------:R-:W-:Y:S01]  /*a800*/  ULDC.U8 UR5, c[0x0][0x3d8] ;  /* 0x0000f60000057ab9 */ /* 0x000fe20000000000 */
[----:B------:R-:W2:Y:S01]  /*a810*/  SHFL.BFLY PT, R8, R3, 0x1, 0x1f ;  /* 0x0c201f0003087f89 */ /* 0x000ea200000e0000 */
[----:B------:R-:W-:Y:S01]  /*a820*/  UISETP.NE.AND UP1, UPT, UR5, URZ, UPT ;  /* 0x0000003f0500728c */ /* 0x000fe2000bf25270 */
[----:B----4-:R-:W-:Y:S02]  /*a830*/  FADD.FTZ R2, R5, R244 ;  /* 0x000000f405027221 */ /* 0x010fe40000010000 */
[----:B------:R-:W3:Y:S01]  /*a840*/  SHFL.BFLY PT, R5, R6, 0x1, 0x1f ;  /* 0x0c201f0006057f89 */ /* 0x000ee200000e0000 */
[----:B-----5:R-:W-:-:S03]  /*a850*/  FADD.FTZ R11, R4, R243 ;  /* 0x000000f3040b7221 */ /* 0x020fc60000010000 */
[----:B------:R-:W4:Y:S04]  /*a860*/  SHFL.BFLY PT, R7, R2, 0x1, 0x1f ;  /* 0x0c201f0002077f89 */ /* 0x000f2800000e0000 */
[----:B------:R-:W5:Y:S01]  /*a870*/  SHFL.BFLY PT, R10, R11, 0x1, 0x1f ;  /* 0x0c201f000b0a7f89 */ /* 0x000f6200000e0000 */
[----:B--2---:R-:W-:Y:S01]  /*a880*/  FADD.FTZ R8, R3, R8 ;  /* 0x0000000803087221 */ /* 0x004fe20000010000 */
[----:B-1----:R-:W-:Y:S01]  /*a890*/  SHF.R.S32.HI R13, RZ, 0x1f, R0 ;  /* 0x0000001fff0d7819 */ /* 0x002fe20000011400 */
[----:B---3--:R-:W-:-:S03]  /*a8a0*/  FADD.FTZ R6, R6, R5 ;  /* 0x0000000506067221 */ /* 0x008fc60000010000 */
[----:B------:R-:W-:Y:S02]  /*a8b0*/  FSETP.NE.FTZ.AND P5, PT, R8, RZ, PT ;  /* 0x000000ff0800720b */ /* 0x000fe40003fb5000 */
[CC--:B------:R-:W-:Y:S01]  /*a8c0*/  LEA.HI R3, R13.reuse, R0.reuse, RZ, 0x5 ;  /* 0x000000000d037211 */ /* 0x0c0fe200078f28ff */
[----:B----4-:R-:W-:Y:S01]  /*a8d0*/  FADD.FTZ R7, R2, R7 ;  /* 0x0000000702077221 */ /* 0x010fe20000010000 */
[----:B------:R-:W-:Y:S02]  /*a8e0*/  LEA.HI R4, R13, R0, RZ, 0x2 ;  /* 0x000000000d047211 */ /* 0x000fe400078f10ff */
[----:B------:R-:W-:Y:S01]  /*a8f0*/  FSETP.NE.FTZ.AND P3, PT, R6, RZ, PT ;  /* 0x000000ff0600720b */ /* 0x000fe20003f75000 */
[----:B-----5:R-:W-:Y:S01]  /*a900*/  FADD.FTZ R10, R11, R10 ;  /* 0x0000000a0b0a7221 */ /* 0x020fe20000010000 */
[----:B------:R-:W-:Y:S02]  /*a910*/  LOP3.LUT R13, R3, 0xffffffe0, RZ, 0xc0, !PT ;  /* 0xffffffe0030d7812 */ /* 0x000fe400078ec0ff */
[----:B------:R-:W-:-:S02]  /*a920*/  LOP3.LUT R5, R4, 0xfffffffc, RZ, 0xc0, !PT ;  /* 0xfffffffc04057812 */ /* 0x000fc400078ec0ff */
[-C--:B------:R-:W-:Y:S01]  /*a930*/  IADD3 R2, -R13, R0.reuse, RZ ;  /* 0x000000000d027210 */ /* 0x080fe20007ffe1ff */
[----:B------:R-:W1:Y:S01]  /*a940*/  @P5 MUFU.RCP R9, R8 ;  /* 0x0000000800095308 */ /* 0x000e620000001000 */
[----:B------:R-:W-:Y:S02]  /*a950*/  IADD3 R5, -R5, R0, RZ ;  /* 0x0000000005057210 */ /* 0x000fe40007ffe1ff */
[----:B------:R-:W-:Y:S02]  /*a960*/  MOV R0, 0x3f800000 ;  /* 0x3f80000000007802 */ /* 0x000fe40000000f00 */
[----:B------:R-:W-:Y:S02]  /*a970*/  SHF.R.S32.HI R4, RZ, 0x2, R4 ;  /* 0x00000002ff047819 */ /* 0x000fe40000011404 */
[----:B------:R-:W-:Y:S01]  /*a980*/  FSETP.NE.FTZ.AND P4, PT, R7, RZ, PT ;  /* 0x000000ff0700720b */ /* 0x000fe20003f95000 */
[----:B------:R-:W-:Y:S01]  /*a990*/  @P5 MUFU.LG2 R8, R8 ;  /* 0x0000000800085308 */ /* 0x000fe20000000c00 */
[----:B------:R-:W-:-:S02]  /*a9a0*/  SHF.R.S32.HI R13, RZ, 0x1f, R4 ;  /* 0x0000001fff0d7819 */ /* 0x000fc40000011404 */
[----:B------:R-:W-:Y:S02]  /*a9b0*/  FSETP.NE.FTZ.AND P2, PT, R10, RZ, PT ;  /* 0x000000ff0a00720b */ /* 0x000fe40003f55000 */
[----:B------:R-:W-:Y:S02]  /*a9c0*/  LEA.HI R13, R13, R4, RZ, 0x3 ;  /* 0x000000040d0d7211 */ /* 0x000fe400078f18ff */
[----:B------:R-:W-:Y:S01]  /*a9d0*/  MOV R11, 0x3f800000 ;  /* 0x3f800000000b7802 */ /* 0x000fe20000000f00 */
[----:B------:R-:W2:Y:S01]  /*a9e0*/  @P3 MUFU.RCP R0, R6 ;  /* 0x0000000600003308 */ /* 0x000ea20000001000 */
[----:B------:R-:W-:Y:S01]  /*a9f0*/  LOP3.LUT R13, R13, 0xfffffff8, RZ, 0xc0, !PT ;  /* 0xfffffff80d0d7812 */ /* 0x000fe200078ec0ff */
[C---:B-1----:R-:W-:Y:S01]  /*aa00*/  FMUL.FTZ R160, R9.reuse, R160 ;  /* 0x000000a009a07220 */ /* 0x042fe20000410000 */
[----:B------:R-:W-:Y:S01]  /*aa10*/  LOP3.LUT P6, RZ, R2, 0x3, RZ, 0xc0, !PT ;  /* 0x0000000302ff7812 */ /* 0x000fe200078cc0ff */
[C---:B------:R-:W-:Y:S01]  /*aa20*/  FMUL.FTZ R161, R9.reuse, R161 ;  /* 0x000000a109a17220 */ /* 0x040fe20000410000 */
[----:B------:R-:W-:Y:S01]  /*aa30*/  IADD3 R13, R4, -R13, RZ ;  /* 0x8000000d040d7210 */ /* 0x000fe20007ffe0ff */
[C---:B------:R-:W-:Y:S01]  /*aa40*/  FMUL.FTZ R148, R9.reuse, R148 ;  /* 0x0000009409947220 */ /* 0x040fe20000410000 */
[----:B------:R-:W-:Y:S01]  /*aa50*/  MOV R2, 0x3f800000 ;  /* 0x3f80000000027802 */ /* 0x000fe20000000f00 */
[----:B------:R-:W1:Y:S01]  /*aa60*/  @P4 MUFU.RCP R11, R7 ;  /* 0x00000007000b4308 */ /* 0x000e620000001000 */
[----:B------:R-:W-:Y:S01]  /*aa70*/  SHF.R.S32.HI R12, RZ, 0x5, R3 ;  /* 0x00000005ff0c7819 */ /* 0x000fe20000011403 */
[C---:B------:R-:W-:Y:S01]  /*aa80*/  FMUL.FTZ R149, R9.reuse, R149 ;  /* 0x0000009509957220 */ /* 0x040fe20000410000 */
[C---:B------:R-:W-:Y:S01]  /*aa90*/  FMUL.FTZ R68, R9.reuse, R68 ;  /* 0x0000004409447220 */ /* 0x040fe20000410000 */
[C---:B------:R-:W-:Y:S01]  /*aaa0*/  FMUL.FTZ R69, R9.reuse, R69 ;  /* 0x0000004509457220 */ /* 0x040fe20000410000 */
[----:B------:R-:W-:Y:S01]  /*aab0*/  LEA R5, R12, R5, 0x8 ;  /* 0x000000050c057211 */ /* 0x000fe200078e40ff */
[C---:B------:R-:W-:Y:S01]  /*aac0*/  FMUL.FTZ R80, R9.reuse, R80 ;  /* 0x0000005009507220 */ /* 0x040fe20000410000 */
[----:B------:R-:W-:Y:S01]  /*aad0*/  FMUL.FTZ R81, R9, R81 ;  /* 0x0000005109517220 */ /* 0x000fe20000410000 */
[----:B------:R-:W3:Y:S01]  /*aae0*/  @P2 MUFU.RCP R2, R10 ;  /* 0x0000000a00022308 */ /* 0x000ee20000001000 */
[C---:B--2---:R-:W-:Y:S01]  /*aaf0*/  FMUL.FTZ R156, R0.reuse, R156 ;  /* 0x0000009c009c7220 */ /* 0x044fe20000410000 */
[C---:B------:R-:W-:Y:S01]  /*ab00*/  FMUL.FTZ R157, R0.reuse, R157 ;  /* 0x0000009d009d7220 */ /* 0x040fe20000410000 */
        /* <DEDUP_REMOVED lines=21> */
[----:B------:R-:W-:Y:S01]  /*ac60*/  FMUL.FTZ R133, R0, R133 ;  /* 0x0000008500857220 */ /* 0x000fe20000410000 */
[----:B------:R-:W-:Y:S01]  /*ac70*/  LEA.HI R0, R13, R13, RZ, 0x1 ;  /* 0x0000000d0d007211 */ /* 0x000fe200078f08ff */
[C---:B-1----:R-:W-:Y:S01]  /*ac80*/  FMUL.FTZ R162, R11.reuse, R162 ;  /* 0x000000a20ba27220 */ /* 0x042fe20000410000 */
[C---:B------:R-:W-:Y:S01]  /*ac90*/  FMUL.FTZ R163, R11.reuse, R163 ;  /* 0x000000a30ba37220 */ /* 0x040fe20000410000 */
[C---:B------:R-:W-:Y:S01]  /*aca0*/  FMUL.FTZ R150, R11.reuse, R150 ;  /* 0x000000960b967220 */ /* 0x040fe20000410000 */
[----:B------:R-:W-:Y:S01]  /*acb0*/  LOP3.LUT R4, R0, 0x3fffffe, RZ, 0xc0, !PT ;  /* 0x03fffffe00047812 */ /* 0x000fe200078ec0ff */
[----:B------:R-:W-:Y:S01]  /*acc0*/  FMUL.FTZ R151, R11, R151 ;  /* 0x000000970b977220 */ /* 0x000fe20000410000 */
[----:B------:R-:W-:Y:S01]  /*acd0*/  SHF.R.S32.HI R0, RZ, 0x1, R0 ;  /* 0x00000001ff007819 */ /* 0x000fe20000011400 */
[C---:B---3--:R-:W-:Y:S01]  /*ace0*/  FMUL.FTZ R159, R2.reuse, R159 ;  /* 0x0000009f029f7220 */ /* 0x048fe20000410000 */
[----:B------:R-:W-:Y:S01]  /*acf0*/  IADD3 R4, R13, -R4, RZ ;  /* 0x800000040d047210 */ /* 0x000fe20007ffe0ff */
[----:B------:R-:W-:Y:S01]  /*ad00*/  FMUL.FTZ R158, R2, R158 ;  /* 0x0000009e029e7220 */ /* 0x000fe20000410000 */
[----:B------:R-:W-:Y:S01]  /*ad10*/  SHF.L.U32 R3, R0, 0x6, RZ ;  /* 0x0000000600037819 */ /* 0x000fe200000006ff */
[----:B------:R-:W-:Y:S01]  /*ad20*/  FMUL.FTZ R155, R2, R155 ;  /* 0x0000009b029b7220 */ /* 0x000fe20000410000 */
[----:B------:R-:W-:Y:S01]  /*ad30*/  LEA R4, R4, R5, 0x4 ;  /* 0x0000000504047211 */ /* 0x000fe200078e20ff */
[----:B------:R-:W-:Y:S01]  /*ad40*/  FMUL.FTZ R154, R2, R154 ;  /* 0x0000009a029a7220 */ /* 0x000fe20000410000 */
[----:B------:R-:W-:Y:S01]  /*ad50*/  LOP3.LUT R3, R3, 0xc0, RZ, 0xc0, !PT ;  /* 0x000000c003037812 */ /* 0x000fe200078ec0ff */
[C---:B------:R-:W-:Y:S01]  /*ad60*/  FMUL.FTZ R70, R11.reuse, R70 ;  /* 0x000000460b467220 */ /* 0x040fe20000410000 */
[----:B------:R-:W-:Y:S01]  /*ad70*/  LOP3.LUT R5, R0, 0x1, RZ, 0xc0, !PT ;  /* 0x0000000100057812 */ /* 0x000fe200078ec0ff */
[----:B------:R-:W-:Y:S01]  /*ad80*/  FMUL.FTZ R71, R11, R71 ;  /* 0x000000470b477220 */ /* 0x000fe20000410000 */
[----:B------:R-:W-:Y:S01]  /*ad90*/  LEA.HI R3, R3, R3, RZ, 0x1d ;  /* 0x0000000303037211 */ /* 0x000fe200078fe8ff */
[----:B------:R-:W-:Y:S01]  /*ada0*/  FMUL.FTZ R82, R11, R82 ;  /* 0x000000520b527220 */ /* 0x000fe20000410000 */
[----:B------:R-:W-:Y:S01]  /*adb0*/  ISETP.NE.U32.AND P1, PT, R5, 0x1, PT ;  /* 0x000000010500780c */ /* 0x000fe20003f25070 */
[----:B------:R-:W-:Y:S01]  /*adc0*/  FMUL.FTZ R83, R11, R83 ;  /* 0x000000530b537220 */ /* 0x000fe20000410000 */
[----:B------:R-:W-:Y:S01]  /*add0*/  LEA R3, R4, R3, 0x1 ;  /* 0x0000000304037211 */ /* 0x000fe200078e08ff */
[----:B------:R-:W-:Y:S01]  /*ade0*/  FMUL.FTZ R75, R2, R75 ;  /* 0x0000004b024b7220 */ /* 0x000fe20000410000 */
[----:B------:R-:W-:Y:S01]  /*adf0*/  LOP3.LUT P0, RZ, R0, 0x2, RZ, 0xc0, !PT ;  /* 0x0000000200ff7812 */ /* 0x000fe2000780c0ff */
[C---:B------:R-:W-:Y:S01]  /*ae00*/  FMUL.FTZ R74, R2.reuse, R74 ;  /* 0x0000004a024a7220 */ /* 0x040fe20000410000 */
[----:B------:R-:W-:Y:S01]  /*ae10*/  LEA R3, R3, UR4, 0x1 ;  /* 0x0000000403037c11 */ /* 0x000fe2000f8e08ff */
[C---:B------:R-:W-:Y:S01]  /*ae20*/  FMUL.FTZ R79, R2.reuse, R79 ;  /* 0x0000004f024f7220 */ /* 0x040fe20000410000 */
[----:B------:R-:W-:Y:S01]  /*ae30*/  MOV R0, 0x20 ;  /* 0x0000002000007802 */ /* 0x000fe20000000f00 */
[----:B------:R-:W-:Y:S01]  /*ae40*/  FMUL.FTZ R78, R2, R78 ;  /* 0x0000004e024e7220 */ /* 0x000fe20000410000 */
[----:B------:R-:W-:Y:S01]  /*ae50*/  F2FP.BF16.F32.PACK_AB R160, R161, R160 ;  /* 0x000000a0a1a0723e */ /* 0x000fe200000010ff */
[----:B------:R-:W-:Y:S01]  /*ae60*/  FMUL.FTZ R84, R9, R84 ;  /* 0x0000005409547220 */ /* 0x000fe20000410000 */
[----:B------:R-:W-:Y:S01]  /*ae70*/  F2FP.BF16.F32.PACK_AB R162, R163, R162 ;  /* 0x000000a2a3a2723e */ /* 0x000fe200000010ff */
[----:B------:R-:W-:Y:S01]  /*ae80*/  FMUL.FTZ R85, R9, R85 ;  /* 0x0000005509557220 */ /* 0x000fe20000410000 */
[----:B------:R-:W-:Y:S01]  /*ae90*/  IADD3 R5, R3, -0x10, RZ ;  /* 0xfffffff003057810 */ /* 0x000fe20007ffe0ff */
[C---:B------:R-:W-:Y:S01]  /*aea0*/  FMUL.FTZ R86, R11.reuse, R86 ;  /* 0x000000560b567220 */ /* 0x040fe20000410000 */
[----:B------:R-:W-:Y:S01]  /*aeb0*/  SEL R0, R0, 0xffffffe0, !P0 ;  /* 0xffffffe000007807 */ /* 0x000fe20004000000 */
[----:B------:R-:W-:Y:S01]  /*aec0*/  FMUL.FTZ R87, R11, R87 ;  /* 0x000000570b577220 */ /* 0x000fe20000410000 */
[----:B------:R-:W-:Y:S01]  /*aed0*/  F2FP.BF16.F32.PACK_AB R148, R149, R148 ;  /* 0x000000949594723e */ /* 0x000fe200000010ff */
[----:B------:R-:W-:Y:S01]  /*aee0*/  FMUL.FTZ R96, R9, R96 ;  /* 0x0000006009607220 */ /* 0x000fe20000410000 */
[----:B------:R-:W-:Y:S01]  /*aef0*/  F2FP.BF16.F32.PACK_AB R150, R151, R150 ;  /* 0x000000969796723e */ /* 0x000fe200000010ff */
[----:B------:R-:W-:Y:S01]  /*af00*/  FMUL.FTZ R97, R9, R97 ;  /* 0x0000006109617220 */ /* 0x000fe20000410000 */
[----:B------:R-:W-:Y:S01]  /*af10*/  @P1 IADD3 R5, R3, 0x10, RZ ;  /* 0x0000001003051810 */ /* 0x000fe20007ffe0ff */
[----:B------:R-:W-:Y:S01]  /*af20*/  FMUL.FTZ R98, R11, R98 ;  /* 0x000000620b627220 */ /* 0x000fe20000410000 */
[----:B------:R-:W-:Y:S01]  /*af30*/  F2FP.BF16.F32.PACK_AB R156, R157, R156 ;  /* 0x0000009c9d9c723e */ /* 0x000fe200000010ff */
[----:B------:R-:W-:Y:S01]  /*af40*/  FMUL.FTZ R99, R11, R99 ;  /* 0x000000630b637220 */ /* 0x000fe20000410000 */
[----:B------:R-:W-:Y:S01]  /*af50*/  F2FP.BF16.F32.PACK_AB R158, R159, R158 ;  /* 0x0000009e9f9e723e */ /* 0x000fe200000010ff */
[C---:B------:R-:W-:Y:S01]  /*af60*/  FMUL.FTZ R91, R2.reuse, R91 ;  /* 0x0000005b025b7220 */ /* 0x040fe20000410000 */
[----:B------:R-:W-:Y:S01]  /*af70*/  F2FP.BF16.F32.PACK_AB R152, R153, R152 ;  /* 0x000000989998723e */ /* 0x000fe200000010ff */
[C---:B------:R-:W-:Y:S01]  /*af80*/  FMUL.FTZ R90, R2.reuse, R90 ;  /* 0x0000005a025a7220 */ /* 0x040fe20000410000 */
[----:B------:R-:W-:Y:S01]  /*af90*/  F2FP.BF16.F32.PACK_AB R154, R155, R154 ;  /* 0x0000009a9b9a723e */ /* 0x000fe200000010ff */
[----:B------:R-:W-:Y:S01]  /*afa0*/  STS [R3], R160 ;  /* 0x000000a003007388 */ /* 0x000fe20000000800 */
[----:B------:R-:W-:Y:S01]  /*afb0*/  F2FP.BF16.F32.PACK_AB R68, R69, R68 ;  /* 0x000000444544723e */ /* 0x000fe200000010ff */
[C---:B------:R-:W-:Y:S01]  /*afc0*/  FMUL.FTZ R95, R2.reuse, R95 ;  /* 0x0000005f025f7220 */ /* 0x040fe20000410000 */
[----:B------:R-:W-:Y:S01]  /*afd0*/  F2FP.BF16.F32.PACK_AB R70, R71, R70 ;  /* 0x000000464746723e */ /* 0x000fe200000010ff */
[----:B------:R-:W-:Y:S01]  /*afe0*/  STS [R3+0x200], R162 ;  /* 0x000200a203007388 */ /* 0x000fe20000000800 */
[----:B------:R-:W-:Y:S01]  /*aff0*/  IADD3 R13, R3, R0, RZ ;  /* 0x00000000030d7210 */ /* 0x000fe20007ffe0ff */
[----:B------:R-:W-:Y:S01]  /*b000*/  FMUL.FTZ R94, R2, R94 ;  /* 0x0000005e025e7220 */ /* 0x000fe20000410000 */
[----:B------:R-:W-:Y:S01]  /*b010*/  F2FP.BF16.F32.PACK_AB R80, R81, R80 ;  /* 0x000000505150723e */ /* 0x000fe200000010ff */
[----:B------:R-:W-:Y:S01]  /*b020*/  STS [R5], R148 ;  /* 0x0000009405007388 */ /* 0x000fe20000000800 */
[----:B------:R-:W-:Y:S01]  /*b030*/  F2FP.BF16.F32.PACK_AB R82, R83, R82 ;  /* 0x000000525352723e */ /* 0x000fe200000010ff */
[----:B------:R-:W-:Y:S01]  /*b040*/  FMUL.FTZ R144, R9, R144 ;  /* 0x0000009009907220 */ /* 0x000fe20000410000 */
[----:B------:R-:W-:Y:S01]  /*b050*/  IADD3 R15, R0, R5, RZ ;  /* 0x00000005000f7210 */ /* 0x000fe20007ffe0ff */
[----:B------:R-:W-:Y:S01]  /*b060*/  STS [R5+0x200], R150 ;  /* 0x0002009605007388 */ /* 0x000fe20000000800 */
[----:B------:R-:W-:Y:S01]  /*b070*/  F2FP.BF16.F32.PACK_AB R72, R73, R72 ;  /* 0x000000484948723e */ /* 0x000fe200000010ff */
[----:B------:R-:W-:Y:S01]  /*b080*/  FMUL.FTZ R145, R9, R145 ;  /* 0x0000009109917220 */ /* 0x000fe20000410000 */
[----:B------:R-:W-:Y:S01]  /*b090*/  F2FP.BF16.F32.PACK_AB R74, R75, R74 ;  /* 0x0000004a4b4a723e */ /* 0x000fe200000010ff */
[C---:B------:R-:W-:Y:S01]  /*b0a0*/  FMUL.FTZ R146, R11.reuse, R146 ;  /* 0x000000920b927220 */ /* 0x040fe20000410000 */
[----:B------:R-:W-:Y:S01]  /*b0b0*/  FMUL.FTZ R147, R11, R147 ;  /* 0x000000930b937220 */ /* 0x000fe20000410000 */
[----:B------:R-:W-:Y:S01]  /*b0c0*/  F2FP.BF16.F32.PACK_AB R76, R77, R76 ;  /* 0x0000004c4d4c723e */ /* 0x000fe200000010ff */
[----:B------:R-:W-:Y:S01]  /*b0d0*/  STS [R3+0x1000], R156 ;  /* 0x0010009c03007388 */ /* 0x000fe20000000800 */
[----:B------:R-:W-:Y:S01]  /*b0e0*/  F2FP.BF16.F32.PACK_AB R78, R79, R78 ;  /* 0x0000004e4f4e723e */ /* 0x000fe200000010ff */
[C---:B------:R-:W-:Y:S01]  /*b0f0*/  FMUL.FTZ R108, R9.reuse, R108 ;  /* 0x0000006c096c7220 */ /* 0x040fe20000410000 */
[----:B------:R-:W-:Y:S01]  /*b100*/  FMUL.FTZ R109, R9, R109 ;  /* 0x0000006d096d7220 */ /* 0x000fe20000410000 */
[----:B------:R-:W-:Y:S01]  /*b110*/  STS [R3+0x1200], R158 ;  /* 0x0012009e03007388 */ /* 0x000fe20000000800 */
[C---:B------:R-:W-:Y:S01]  /*b120*/  FMUL.FTZ R110, R11.reuse, R110 ;  /* 0x0000006e0b6e7220 */ /* 0x040fe20000410000 */
[----:B------:R-:W-:Y:S01]  /*b130*/  FMUL.FTZ R111, R11, R111 ;  /* 0x0000006f0b6f7220 */ /* 0x000fe20000410000 */
[----:B------:R-:W-:Y:S01]  /*b140*/  F2FP.BF16.F32.PACK_AB R84, R85, R84 ;  /* 0x000000545554723e */ /* 0x000fe200000010ff */
[----:B------:R-:W-:Y:S01]  /*b150*/  STS [R5+0x1000], R152 ;  /* 0x0010009805007388 */ /* 0x000fe20000000800 */
[----:B------:R-:W-:Y:S01]  /*b160*/  F2FP.BF16.F32.PACK_AB R86, R87, R86 ;  /* 0x000000565756723e */ /* 0x000fe200000010ff */
[C---:B------:R-:W-:Y:S01]  /*b170*/  FMUL.FTZ R103, R2.reuse, R103 ;  /* 0x0000006702677220 */ /* 0x040fe20000410000 */
[C---:B------:R-:W-:Y:S01]  /*b180*/  FMUL.FTZ R102, R2.reuse, R102 ;  /* 0x0000006602667220 */ /* 0x040fe20000410000 */
[----:B------:R-:W-:Y:S01]  /*b190*/  STS [R5+0x1200], R154 ;  /* 0x0012009a05007388 */ /* 0x000fe20000000800 */
[----:B------:R-:W-:Y:S01]  /*b1a0*/  F2FP.BF16.F32.PACK_AB R96, R97, R96 ;  /* 0x000000606160723e */ /* 0x000fe200000010ff */
[C---:B------:R-:W-:Y:S01]  /*b1b0*/  FMUL.FTZ R107, R2.reuse, R107 ;  /* 0x0000006b026b7220 */ /* 0x040fe20000410000 */
[----:B------:R-:W-:Y:S01]  /*b1c0*/  F2FP.BF16.F32.PACK_AB R98, R99, R98 ;  /* 0x000000626362723e */ /* 0x000fe200000010ff */
[----:B------:R-:W-:Y:S01]  /*b1d0*/  STS [R13], R68 ;  /* 0x000000440d007388 */ /* 0x000fe20000000800 */
[C---:B------:R-:W-:Y:S01]  /*b1e0*/  FMUL.FTZ R106, R2.reuse, R106 ;  /* 0x0000006a026a7220 */ /* 0x040fe20000410000 */
[----:B------:R-:W-:Y:S01]  /*b1f0*/  F2FP.BF16.F32.PACK_AB R88, R89, R88 ;  /* 0x000000585958723e */ /* 0x000fe200000010ff */
[----:B------:R-:W-:Y:S01]  /*b200*/  FMUL.FTZ R140, R9, R140 ;  /* 0x0000008c098c7220 */ /* 0x000fe20000410000 */
[----:B------:R-:W-:Y:S01]  /*b210*/  STS [R13+0x200], R70 ;  /* 0x000200460d007388 */ /* 0x000fe20000000800 */
[----:B------:R-:W-:Y:S01]  /*b220*/  F2FP.BF16.F32.PACK_AB R90, R91, R90 ;  /* 0x0000005a5b5a723e */ /* 0x000fe200000010ff */
[----:B------:R-:W-:Y:S01]  /*b230*/  FMUL.FTZ R141, R9, R141 ;  /* 0x0000008d098d7220 */ /* 0x000fe20000410000 */
[C---:B------:R-:W-:Y:S01]  /*b240*/  FMUL.FTZ R142, R11.reuse, R142 ;  /* 0x0000008e0b8e7220 */ /* 0x040fe20000410000 */
[----:B------:R-:W-:Y:S01]  /*b250*/  STS [R15], R80 ;  /* 0x000000500f007388 */ /* 0x000fe20000000800 */
[----:B------:R-:W-:Y:S01]  /*b260*/  FMUL.FTZ R143, R11, R143 ;  /* 0x0000008f0b8f7220 */ /* 0x000fe20000410000 */
[----:B------:R-:W-:Y:S01]  /*b270*/  F2FP.BF16.F32.PACK_AB R92, R93, R92 ;  /* 0x0000005c5d5c723e */ /* 0x000fe200000010ff */
[----:B------:R-:W-:Y:S01]  /*b280*/  FMUL.FTZ R120, R9, R120 ;  /* 0x0000007809787220 */ /* 0x000fe20000410000 */
[----:B------:R-:W-:Y:S01]  /*b290*/  STS [R15+0x200], R82 ;  /* 0x000200520f007388 */ /* 0x000fe20000000800 */
[----:B------:R-:W-:Y:S01]  /*b2a0*/  F2FP.BF16.F32.PACK_AB R94, R95, R94 ;  /* 0x0000005e5f5e723e */ /* 0x000fe200000010ff */
[----:B------:R-:W-:Y:S01]  /*b2b0*/  FMUL.FTZ R121, R9, R121 ;  /* 0x0000007909797220 */ /* 0x000fe20000410000 */
[C---:B------:R-:W-:Y:S01]  /*b2c0*/  FMUL.FTZ R122, R11.reuse, R122 ;  /* 0x0000007a0b7a7220 */ /* 0x040fe20000410000 */
[----:B------:R-:W-:Y:S01]  /*b2d0*/  STS [R13+0x1000], R72 ;  /* 0x001000480d007388 */ /* 0x000fe20000000800 */
[----:B------:R-:W-:Y:S01]  /*b2e0*/  FMUL.FTZ R123, R11, R123 ;  /* 0x0000007b0b7b7220 */ /* 0x000fe20000410000 */
[----:B------:R-:W-:Y:S01]  /*b2f0*/  F2FP.BF16.F32.PACK_AB R144, R145, R144 ;  /* 0x000000909190723e */ /* 0x000fe200000010ff */
[C---:B------:R-:W-:Y:S01]  /*b300*/  FMUL.FTZ R115, R2.reuse, R115 ;  /* 0x0000007302737220 */ /* 0x040fe20000410000 */
[----:B------:R-:W-:Y:S01]  /*b310*/  STS [R13+0x1200], R74 ;  /* 0x0012004a0d007388 */ /* 0x000fe20000000800 */
[----:B------:R-:W-:Y:S01]  /*b320*/  F2FP.BF16.F32.PACK_AB R146, R147, R146 ;  /* 0x000000929392723e */ /* 0x000fe200000010ff */
[C---:B------:R-:W-:Y:S01]  /*b330*/  FMUL.FTZ R114, R2.reuse, R114 ;  /* 0x0000007202727220 */ /* 0x040fe20000410000 */
[----:B------:R-:W-:Y:S01]  /*b340*/  F2FP.BF16.F32.PACK_AB R108, R109, R108 ;  /* 0x0000006c6d6c723e */ /* 0x000fe200000010ff */
[----:B------:R-:W-:Y:S01]  /*b350*/  STS [R15+0x1000], R76 ;  /* 0x0010004c0f007388 */ /* 0x000fe20000000800 */
[----:B------:R-:W-:Y:S01]  /*b360*/  F2FP.BF16.F32.PACK_AB R110, R111, R110 ;  /* 0x0000006e6f6e723e */ /* 0x000fe200000010ff */
[----:B------:R-:W-:Y:S01]  /*b370*/  ULDC.U8 UR4, c[0x0][0x3d9] ;  /* 0x0000f64000047ab9 */ /* 0x000fe20000000000 */
[----:B------:R-:W-:Y:S01]  /*b380*/  F2FP.BF16.F32.PACK_AB R100, R101, R100 ;  /* 0x000000646564723e */ /* 0x000fe200000010ff */
[----:B------:R-:W-:Y:S01]  /*b390*/  STS [R15+0x1200], R78 ;  /* 0x0012004e0f007388 */ /* 0x000fe20000000800 */
[----:B------:R-:W-:Y:S01]  /*b3a0*/  F2FP.BF16.F32.PACK_AB R102, R103, R102 ;  /* 0x000000666766723e */ /* 0x000fe200000010ff */
[----:B------:R-:W-:Y:S01]  /*b3b0*/  UISETP.NE.AND UP0, UPT, UR4, URZ, UPT ;  /* 0x0000003f0400728c */ /* 0x000fe2000bf05270 */
[----:B------:R-:W-:Y:S01]  /*b3c0*/  F2FP.BF16.F32.PACK_AB R104, R105, R104 ;  /* 0x000000686968723e */ /* 0x000fe200000010ff */
[----:B------:R-:W-:Y:S01]  /*b3d0*/  STS [R3+0x2000], R84 ;  /* 0x0020005403007388 */ /* 0x000fe20000000800 */
[----:B------:R-:W-:Y:S01]  /*b3e0*/  F2FP.BF16.F32.PACK_AB R106, R107, R106 ;  /* 0x0000006a6b6a723e */ /* 0x000fe200000010ff */
[C---:B------:R-:W-:Y:S01]  /*b3f0*/  FMUL.FTZ R119, R2.reuse, R119 ;  /* 0x0000007702777220 */ /* 0x040fe20000410000 */
[----:B------:R-:W-:Y:S01]  /*b400*/  F2FP.BF16.F32.PACK_AB R140, R141, R140 ;  /* 0x0000008c8d8c723e */ /* 0x000fe200000010ff */
[----:B------:R-:W-:Y:S01]  /*b410*/  STS [R3+0x2200], R86 ;  /* 0x0022005603007388 */ /* 0x000fe20000000800 */
[----:B------:R-:W-:Y:S01]  /*b420*/  F2FP.BF16.F32.PACK_AB R142, R143, R142 ;  /* 0x0000008e8f8e723e */ /* 0x000fe200000010ff */
[C---:B------:R-:W-:Y:S01]  /*b430*/  FMUL.FTZ R118, R2.reuse, R118 ;  /* 0x0000007602767220 */ /* 0x040fe20000410000 */
[----:B------:R-:W-:Y:S01]  /*b440*/  F2FP.BF16.F32.PACK_AB R120, R121, R120 ;  /* 0x000000787978723e */ /* 0x000fe200000010ff */
[----:B------:R-:W-:Y:S01]  /*b450*/  STS [R5+0x2000], R96 ;  /* 0x0020006005007388 */ /* 0x000fe20000000800 */
[----:B------:R-:W-:Y:S01]  /*b460*/  F2FP.BF16.F32.PACK_AB R122, R123, R122 ;  /* 0x0000007a7b7a723e */ /* 0x000fe200000010ff */
[----:B------:R-:W-:Y:S01]  /*b470*/  @UP0 ULDC.64 UR8, c[0x0][0x2c0] ;  /* 0x0000b00000080ab9 */ /* 0x000fe20000000a00 */
[----:B------:R-:W-:Y:S01]  /*b480*/  F2FP.BF16.F32.PACK_AB R112, R113, R112 ;  /* 0x000000707170723e */ /* 0x000fe200000010ff */
[----:B------:R-:W-:Y:S01]  /*b490*/  STS [R5+0x2200], R98 ;  /* 0x0022006205007388 */ /* 0x000fe20000000800 */
[----:B------:R-:W-:Y:S01]  /*b4a0*/  F2FP.BF16.F32.PACK_AB R114, R115, R114 ;  /* 0x000000727372723e */ /* 0x000fe200000010ff */
[----:B------:R-:W-:Y:S01]  /*b4b0*/  @UP0 UIMAD UR15, UR9, UR8, URZ ;  /* 0x00000008090f02a4 */ /* 0x000fe2000f8e023f */
[C---:B------:R-:W-:Y:S01]  /*b4c0*/  FMUL.FTZ R136, R9.reuse, R136 ;  /* 0x0000008809887220 */ /* 0x040fe20000410000 */
[----:B------:R-:W-:Y:S01]  /*b4d0*/  STS [R3+0x3000], R88 ;  /* 0x0030005803007388 */ /* 0x000fe20000000800 */
[C---:B------:R-:W-:Y:S01]  /*b4e0*/  FMUL.FTZ R137, R9.reuse, R137 ;  /* 0x0000008909897220 */ /* 0x040fe20000410000 */
[----:B------:R-:W-:Y:S01]  /*b4f0*/  FMUL.FTZ R128, R9, R128 ;  /* 0x0000008009807220 */ /* 0x000fe20000410000 */
[C---:B------:R-:W-:Y:S01]  /*b500*/  FMUL.FTZ R138, R11.reuse, R138 ;  /* 0x0000008a0b8a7220 */ /* 0x040fe20000410000 */
[----:B------:R-:W-:Y:S01]  /*b510*/  STS [R3+0x3200], R90 ;  /* 0x0032005a03007388 */ /* 0x000fe20000000800 */
[----:B------:R-:W-:Y:S01]  /*b520*/  FMUL.FTZ R139, R11, R139 ;  /* 0x0000008b0b8b7220 */ /* 0x000fe20000410000 */
[----:B------:R-:W1:Y:S01]  /*b530*/  S2UR UR8, SR_CTAID.Z ;  /* 0x00000000000879c3 */ /* 0x000e620000002700 */
[----:B------:R-:W-:Y:S01]  /*b540*/  FMUL.FTZ R9, R9, R129 ;  /* 0x0000008109097220 */ /* 0x000fe20000410000 */
[----:B------:R-:W-:Y:S01]  /*b550*/  STS [R5+0x3000], R92 ;  /* 0x0030005c05007388 */ /* 0x000fe20000000800 */
[C---:B------:R-:W-:Y:S01]  /*b560*/  FMUL.FTZ R130, R11.reuse, R130 ;  /* 0x000000820b827220 */ /* 0x040fe20000410000 */
[----:B------:R-:W-:Y:S01]  /*b570*/  FMUL.FTZ R11, R11, R131 ;  /* 0x000000830b0b7220 */ /* 0x000fe20000410000 */
[C---:B------:R-:W-:Y:S01]  /*b580*/  FMUL.FTZ R127, R2.reuse, R127 ;  /* 0x0000007f027f7220 */ /* 0x040fe20000410000 */
[----:B------:R-:W-:Y:S01]  /*b590*/  STS [R5+0x3200], R94 ;  /* 0x0032005e05007388 */ /* 0x000fe20000000800 */
[C---:B------:R-:W-:Y:S01]  /*b5a0*/  FMUL.FTZ R126, R2.reuse, R126 ;  /* 0x0000007e027e7220 */ /* 0x040fe20000410000 */
[C---:B------:R-:W-:Y:S01]  /*b5b0*/  FMUL.FTZ R135, R2.reuse, R135 ;  /* 0x0000008702877220 */ /* 0x040fe20000410000 */
[----:B------:R-:W-:Y:S01]  /*b5c0*/  F2FP.BF16.F32.PACK_AB R116, R117, R116 ;  /* 0x000000747574723e */ /* 0x000fe200000010ff */
[----:B------:R-:W-:Y:S01]  /*b5d0*/  STS [R13+0x2000], R144 ;  /* 0x002000900d007388 */ /* 0x000fe20000000800 */
[----:B------:R-:W-:Y:S01]  /*b5e0*/  F2FP.BF16.F32.PACK_AB R118, R119, R118 ;  /* 0x000000767776723e */ /* 0x000fe200000010ff */
[----:B------:R-:W-:Y:S01]  /*b5f0*/  FMUL.FTZ R2, R2, R134 ;  /* 0x0000008602027220 */ /* 0x000fe20000410000 */
[----:B------:R-:W-:Y:S01]  /*b600*/  F2FP.BF16.F32.PACK_AB R136, R137, R136 ;  /* 0x000000888988723e */ /* 0x000fe200000010ff */
[----:B------:R-:W-:Y:S01]  /*b610*/  STS [R13+0x2200], R146 ;  /* 0x002200920d007388 */ /* 0x000fe20000000800 */
[----:B------:R-:W-:Y:S01]  /*b620*/  F2FP.BF16.F32.PACK_AB R138, R139, R138 ;  /* 0x0000008a8b8a723e */ /* 0x000fe200000010ff */
[----:B------:R-:W-:Y:S01]  /*b630*/  @!UP0 ULDC UR6, c[0x0][0x2e4] ;  /* 0x0000b90000068ab9 */ /* 0x000fe20000000800 */
[----:B------:R-:W-:Y:S01]  /*b640*/  F2FP.BF16.F32.PACK_AB R9, R9, R128 ;  /* 0x000000800909723e */ /* 0x000fe200000010ff */
[----:B------:R-:W-:Y:S01]  /*b650*/  STS [R15+0x2000], R108 ;  /* 0x0020006c0f007388 */ /* 0x000fe20000000800 */
[----:B------:R-:W-:Y:S01]  /*b660*/  @!UP0 ULDC UR9, c[0x0][0x2c4] ;  /* 0x0000b10000098ab9 */ /* 0x000fe20000000800 */
[----:B------:R-:W-:Y:S01]  /*b670*/  UISETP.NE.OR UP2, UPT, UR4, URZ, !UP1 ;  /* 0x0000003f0400728c */ /* 0x000fe2000cf45670 */
[----:B------:R-:W-:Y:S01]  /*b680*/  F2FP.BF16.F32.PACK_AB R11, R11, R130 ;  /* 0x000000820b0b723e */ /* 0x000fe200000010ff */
[----:B------:R-:W-:Y:S01]  /*b690*/  STS [R15+0x2200], R110 ;  /* 0x0022006e0f007388 */ /* 0x000fe20000000800 */
[----:B------:R-:W-:Y:S01]  /*b6a0*/  @!UP0 USEL UR15, UR9, UR6, !UP1 ;  /* 0x00000006090f8287 */ /* 0x000fe2000c800000 */
[----:B------:R-:W-:Y:S01]  /*b6b0*/  F2FP.BF16.F32.PACK_AB R124, R125, R124 ;  /* 0x0000007c7d7c723e */ /* 0x000fe200000010ff */
[----:B------:R-:W-:Y:S01]  /*b6c0*/  @!UP0 ULDC UR5, c[0x0][0x270] ;  /* 0x00009c0000058ab9 */ /* 0x000fe20000000800 */
[----:B------:R-:W-:Y:S01]  /*b6d0*/  STS [R13+0x3000], R100 ;  /* 0x003000640d007388 */ /* 0x000fe20000000800 */
[----:B------:R-:W-:Y:S01]  /*b6e0*/  F2FP.BF16.F32.PACK_AB R126, R127, R126 ;  /* 0x0000007e7f7e723e */ /* 0x000fe200000010ff */
[----:B------:R-:W-:Y:S01]  /*b6f0*/  @UP0 UMOV UR7, 0x1 ;  /* 0x0000000100070882 */ /* 0x000fe20000000000 */
[----:B------:R-:W-:Y:S01]  /*b700*/  F2FP.BF16.F32.PACK_AB R2, R135, R2 ;  /* 0x000000028702723e */ /* 0x000fe200000010ff */
[----:B------:R-:W-:Y:S01]  /*b710*/  STS [R13+0x3200], R102 ;  /* 0x003200660d007388 */ /* 0x000fe20000000800 */
[----:B------:R-:W2:Y:S01]  /*b720*/  @P4 LDC R18, c[0x0][0x2e8] ;  /* 0x0000ba00ff124b82 */ /* 0x000ea20000000800 */
[----:B------:R-:W-:Y:S01]  /*b730*/  @!UP0 UIMAD UR7, UR15, UR5, URZ ;  /* 0x000000050f0782a4 */ /* 0x000fe2000f8e023f */
[----:B------:R-:W3:Y:S01]  /*b740*/  @P4 MUFU.LG2 R7, R7 ;  /* 0x0000000700074308 */ /* 0x000ee20000000c00 */
[----:B------:R-:W-:Y:S01]  /*b750*/  STS [R15+0x3000], R104 ;  /* 0x003000680f007388 */ /* 0x000fe20000000800 */
[----:B------:R-:W-:Y:S01]  /*b760*/  MOV R0, 0x7f800000 ;  /* 0x7f80000000007802 */ /* 0x000fe20000000f00 */
[----:B------:R-:W-:Y:S01]  /*b770*/  UIMAD UR6, UR11, UR7, URZ ;  /* 0x000000070b0672a4 */ /* 0x000fe2000f8e023f */
[----:B------:R-:W-:Y:S01]  /*b780*/  F2FP.BF16.F32.PACK_AB R132, R133, R132 ;  /* 0x000000848584723e */ /* 0x000fe200000010ff */
[----:B------:R-:W-:Y:S01]  /*b790*/  STS [R15+0x3200], R106 ;  /* 0x0032006a0f007388 */ /* 0x000fe20000000800 */
[----:B------:R-:W-:Y:S01]  /*b7a0*/  @UP0 ULDC UR14, c[0x0][0x2c0] ;  /* 0x0000b000000e0ab9 */ /* 0x000fe20000000800 */
[----:B------:R-:W-:Y:S01]  /*b7b0*/  @!UP2 ULDC UR4, c[0x0][0x2c4] ;  /* 0x0000b1000004aab9 */ /* 0x000fe20000000800 */
[----:B------:R-:W4:Y:S01]  /*b7c0*/  @P3 MUFU.LG2 R6, R6 ;  /* 0x0000000600063308 */ /* 0x000f220000000c00 */
[----:B------:R-:W-:Y:S01]  /*b7d0*/  STS [R3+0x4000], R140 ;  /* 0x0040008c03007388 */ /* 0x000fe20000000800 */
[----:B------:R-:W-:Y:S01]  /*b7e0*/  @!UP0 UMOV UR14, 0x1 ;  /* 0x00000001000e8882 */ /* 0x000fe20000000000 */
[----:B------:R-:W-:-:S02]  /*b7f0*/  @!UP2 UIMAD UR4, UR11, UR4, URZ ;  /* 0x000000040b04a2a4 */ /* 0x000fc4000f8e023f */
[----:B------:R-:W-:Y:S01]  /*b800*/  STS [R3+0x4200], R142 ;  /* 0x0042008e03007388 */ /* 0x000fe20000000800 */
[----:B------:R-:W-:Y:S02]  /*b810*/  USEL UR6, UR6, URZ, UP2 ;  /* 0x0000003f06067287 */ /* 0x000fe40009000000 */
[----:B------:R-:W5:Y:S01]  /*b820*/  @P2 MUFU.LG2 R10, R10 ;  /* 0x0000000a000a2308 */ /* 0x000f620000000c00 */
[----:B------:R-:W-:Y:S01]  /*b830*/  STS [R5+0x4000], R120 ;  /* 0x0040007805007388 */ /* 0x000fe20000000800 */
[----:B------:R-:W-:Y:S01]  /*b840*/  UIMAD UR5, UR10, UR14, URZ ;  /* 0x0000000e0a0572a4 */ /* 0x000fe2000f8e023f */
[----:B---3--:R-:W-:Y:S01]  /*b850*/  @P4 FMUL.FTZ R20, R7, 0.69314718246459960938 ;  /* 0x3f31721807144820 */ /* 0x008fe20000410000 */
[----:B-1----:R-:W-:Y:S01]  /*b860*/  UIMAD UR15, UR8, UR15, UR6 ;  /* 0x0000000f080f72a4 */ /* 0x002fe2000f8e0206 */
[----:B------:R-:W-:Y:S01]  /*b870*/  STS [R5+0x4200], R122 ;  /* 0x0042007a05007388 */ /* 0x000fe20000000800 */
[----:B------:R-:W-:Y:S01]  /*b880*/  USHF.L.U32 UR7, UR5, 0x7, URZ ;  /* 0x0000000705077899 */ /* 0x000fe2000800063f */
[----:B--2---:R-:W-:Y:S01]  /*b890*/  @P4 FFMA.FTZ R16, R167, R18, R20 ;  /* 0x00000012a7104223 */ /* 0x004fe20000010014 */
[----:B------:R-:W-:Y:S01]  /*b8a0*/  @!UP2 UMOV UR16, UR4 ;  /* 0x000000040010ac82 */ /* 0x000fe20008000000 */
[----:B------:R-:W-:Y:S01]  /*b8b0*/  STS [R3+0x5000], R112 ;  /* 0x0050007003007388 */ /* 0x000fe20000000800 */
[----:B------:R-:W-:Y:S01]  /*b8c0*/  USHF.R.S32.HI UR6, URZ, 0x1f, UR15 ;  /* 0x0000001f3f067899 */ /* 0x000fe2000801140f */
[----:B----4-:R-:W-:Y:S01]  /*b8d0*/  @P3 FMUL.FTZ R7, R6, 0.69314718246459960938 ;  /* 0x3f31721806073820 */ /* 0x010fe20000410000 */
[----:B------:R-:W-:Y:S01]  /*b8e0*/  @!UP2 USHF.R.S32.HI UR17, URZ, 0x1f, UR4 ;  /* 0x0000001f3f11a899 */ /* 0x000fe20008011404 */
[----:B------:R1:W-:Y:S01]  /*b8f0*/  STS [R3+0x5200], R114 ;  /* 0x0052007203007388 */ /* 0x0003e20000000800 */
[----:B------:R-:W-:-:S02]  /*b900*/  USHF.R.S32.HI UR5, URZ, 0x1f, UR7 ;  /* 0x0000001f3f057899 */ /* 0x000fc40008011407 */
[----:B------:R-:W-:Y:S01]  /*b910*/  UIADD3 UR15, UP1, UP0, UR7, UR16, UR15 ;  /* 0x00000010070f7290 */ /* 0x000fe2000f83e00f */
[----:B------:R-:W-:Y:S01]  /*b920*/  STS [R5+0x5000], R116 ;  /* 0x0050007405007388 */ /* 0x000fe20000000800 */
[----:B-----5:R-:W-:Y:S02]  /*b930*/  @P2 FMUL.FTZ R10, R10, 0.69314718246459960938 ;  /* 0x3f3172180a0a2820 */ /* 0x020fe40000410000 */
[----:B------:R-:W-:Y:S01]  /*b940*/  UIADD3.X UR16, UR5, UR17, UR6, UP1, UP0 ;  /* 0x0000001105107290 */ /* 0x000fe20008fe0406 */
[----:B------:R2:W-:Y:S04]  /*b950*/  STS [R5+0x5200], R118 ;  /* 0x0052007605007388 */ /* 0x0005e80000000800 */
[----:B------:R-:W-:Y:S04]  /*b960*/  STS [R13+0x4000], R136 ;  /* 0x004000880d007388 */ /* 0x000fe80000000800 */
[----:B------:R-:W-:Y:S04]  /*b970*/  STS [R13+0x4200], R138 ;  /* 0x0042008a0d007388 */ /* 0x000fe80000000800 */
[----:B------:R3:W-:Y:S04]  /*b980*/  STS [R15+0x4000], R9 ;  /* 0x004000090f007388 */ /* 0x0007e80000000800 */
[----:B------:R-:W-:Y:S01]  /*b990*/  STS [R15+0x4200], R11 ;  /* 0x0042000b0f007388 */ /* 0x000fe20000000800 */
[----:B-1----:R-:W1:Y:S03]  /*b9a0*/  @P5 LDC R3, c[0x0][0x2e8] ;  /* 0x0000ba00ff035b82 */ /* 0x002e660000000800 */
[----:B------:R-:W-:Y:S04]  /*b9b0*/  STS [R13+0x5000], R124 ;  /* 0x0050007c0d007388 */ /* 0x000fe80000000800 */
[----:B------:R-:W-:Y:S01]  /*b9c0*/  STS [R13+0x5200], R126 ;  /* 0x0052007e0d007388 */ /* 0x000fe20000000800 */
[----:B--2---:R-:W-:-:S02]  /*b9d0*/  @P5 FMUL.FTZ R5, R8, 0.69314718246459960938 ;  /* 0x3f31721808055820 */ /* 0x004fc40000410000 */
[----:B------:R-:W2:Y:S01]  /*b9e0*/  @P2 LDC R8, c[0x0][0x2e8] ;  /* 0x0000ba00ff082b82 */ /* 0x000ea20000000800 */
[----:B------:R4:W-:Y:S04]  /*b9f0*/  STS [R15+0x5200], R2 ;  /* 0x005200020f007388 */ /* 0x0009e80000000800 */
[----:B------:R5:W-:Y:S03]  /*ba00*/  STS [R15+0x5000], R132 ;  /* 0x005000840f007388 */ /* 0x000be60000000800 */
[----:B---3--:R-:W3:Y:S01]  /*ba10*/  @P3 LDC R9, c[0x0][0x2e8] ;  /* 0x0000ba00ff093b82 */ /* 0x008ee20000000800 */
[----:B-1----:R-:W-:-:S07]  /*ba20*/  @P5 FFMA.FTZ R0, R168, R3, R5 ;  /* 0x00000003a8005223 */ /* 0x002fce0000010005 */
[----:B------:R-:W1:Y:S08]  /*ba30*/  LDC.64 R4, c[0x0][0x290] ;  /* 0x0000a400ff047b82 */ /* 0x000e700000000a00 */
[----:B----4-:R-:W4:Y:S01]  /*ba40*/  LDC.64 R2, c[0x0][0x2a0] ;  /* 0x0000a800ff027b82 */ /* 0x010f220000000a00 */
[----:B-----5:R-:W-:Y:S01]  /*ba50*/  MOV R15, 0x7f800000 ;  /* 0x7f800000000f7802 */ /* 0x020fe20000000f00 */
[----:B--2---:R-:W-:Y:S01]  /*ba60*/  @P2 FFMA.FTZ R15, R165, R8, R10 ;  /* 0x00000008a50f2223 */ /* 0x004fe2000001000a */
[----:B---3--:R-:W-:-:S05]  /*ba70*/  @P3 FFMA.FTZ R14, R166, R9, R7 ;  /* 0x00000009a60e3223 */ /* 0x008fca0000010007 */
[----:B------:R-:W-:Y:S06]  /*ba80*/  BAR.SYNC.DEFER_BLOCKING 0x0 ;  /* 0x0000000000007b1d */ /* 0x000fec0000010000 */
[----:B------:R-:W-:Y:S05]  /*ba90*/  @P6 BRA `(.L_x_10) ;  /* 0x0000000000a46947 */ /* 0x000fea0003800000 */
[----:B------:R-:W-:Y:S01]  /*baa0*/  SHF.R.S32.HI R7, RZ, 0x1f, R12 ;  /* 0x0000001fff077819 */ /* 0x000fe2000001140c */
[----:B------:R-:W-:-:S03]  /*bab0*/  UIMAD UR4, UR10, -0x80, UR9 ;  /* 0xffffff800a0478a4 */ /* 0x000fc6000f8e0209 */
[----:B------:R-:W-:-:S04]  /*bac0*/  LEA.HI R7, R7, R12, RZ, 0x2 ;  /* 0x0000000c07077211 */ /* 0x000fc800078f10ff */
[----:B------:R-:W-:-:S05]  /*bad0*/  LOP3.LUT R7, R7, 0xffffffc, RZ, 0xc0, !PT ;  /* 0x0ffffffc07077812 */ /* 0x000fca00078ec0ff */
[----:B------:R-:W-:-:S04]  /*bae0*/  IMAD.IADD R18, R12, 0x1, -R7 ;  /* 0x000000010c127824 */ /* 0x000fc800078e0a07 */
[----:B------:R-:W-:-:S04]  /*baf0*/  IMAD R18, R18, 0x10, R231 ;  /* 0x0000001012127824 */ /* 0x000fc800078e02e7 */
[C---:B------:R-:W-:Y:S01]  /*bb00*/  VIADD R21, R18.reuse, 0x8 ;  /* 0x0000000812157836 */ /* 0x040fe20000000000 */
[C---:B------:R-:W-:Y:S01]  /*bb10*/  ISETP.GE.AND P6, PT, R18.reuse, UR4, PT ;  /* 0x0000000412007c0c */ /* 0x040fe2000bfc6270 */
[C---:B------:R-:W-:Y:S02]  /*bb20*/  VIADD R20, R18.reuse, 0x40 ;  /* 0x0000004012147836 */ /* 0x040fe40000000000 */
[----:B------:R-:W-:Y:S01]  /*bb30*/  VIADD R19, R18, 0x48 ;  /* 0x0000004812137836 */ /* 0x000fe20000000000 */
[----:B------:R-:W-:Y:S02]  /*bb40*/  ISETP.GE.AND P5, PT, R21, UR4, PT ;  /* 0x0000000415007c0c */ /* 0x000fe4000bfa6270 */
[----:B------:R-:W-:Y:S02]  /*bb50*/  ISETP.GE.AND P4, PT, R20, UR4, PT ;  /* 0x0000000414007c0c */ /* 0x000fe4000bf86270 */
[----:B------:R-:W-:-:S05]  /*bb60*/  ISETP.GE.AND P3, PT, R19, UR4, PT ;  /* 0x0000000413007c0c */ /* 0x000fca000bf66270 */
[----:B------:R-:W2:Y:S01]  /*bb70*/  @!P6 LDC.64 R12, c[0x0][0x2b0] ;  /* 0x0000ac00ff0ceb82 */ /* 0x000ea20000000a00 */
[----:B------:R-:W-:-:S03]  /*bb80*/  @!P6 IMAD R18, R18, UR14, RZ ;  /* 0x0000000e1212ec24 */ /* 0x000fc6000f8e02ff */
[----:B------:R-:W-:Y:S02]  /*bb90*/  @!P5 IMAD R21, R21, UR14, RZ ;  /* 0x0000000e1515dc24 */ /* 0x000fe4000f8e02ff */
[----:B------:R-:W-:Y:S01]  /*bba0*/  @!P6 IADD3 R17, P0, R18, UR15, RZ ;  /* 0x0000000f1211ec10 */ /* 0x000fe2000ff1e0ff */
[----:B------:R-:W-:Y:S01]  /*bbb0*/  @!P4 IMAD R20, R20, UR14, RZ ;  /* 0x0000000e1414cc24 */ /* 0x000fe2000f8e02ff */
[----:B------:R-:W3:Y:S01]  /*bbc0*/  @!P5 LDC.64 R10, c[0x0][0x2b0] ;  /* 0x0000ac00ff0adb82 */ /* 0x000ee20000000a00 */
[----:B------:R-:W-:Y:S01]  /*bbd0*/  @!P3 IMAD R19, R19, UR14, RZ ;  /* 0x0000000e1313bc24 */ /* 0x000fe2000f8e02ff */
[----:B------:R-:W-:-:S06]  /*bbe0*/  @!P6 LEA.HI.X.SX32 R18, R18, UR16, 0x1, P0 ;  /* 0x000000101212ec11 */ /* 0x000fcc00080f0eff */
[----:B------:R-:W5:Y:S08]  /*bbf0*/  @!P4 LDC.64 R8, c[0x0][0x2b0] ;  /* 0x0000ac00ff08cb82 */ /* 0x000f700000000a00 */
[----:B------:R-:W1:Y:S01]  /*bc00*/  @!P3 LDC.64 R6, c[0x0][0x2b0] ;  /* 0x0000ac00ff06bb82 */ /* 0x000e620000000a00 */
[----:B--2---:R-:W-:Y:S02]  /*bc10*/  @!P6 LEA R22, P1, R17, R12, 0x2 ;  /* 0x0000000c1116e211 */ /* 0x004fe400078210ff */
[----:B------:R-:W-:-:S02]  /*bc20*/  @!P5 IADD3 R12, P0, R21, UR15, RZ ;  /* 0x0000000f150cdc10 */ /* 0x000fc4000ff1e0ff */
[----:B------:R-:W-:Y:S02]  /*bc30*/  @!P6 LEA.HI.X R23, R17, R13, R18, 0x2, P1 ;  /* 0x0000000d1117e211 */ /* 0x000fe400008f1412 */
[----:B------:R-:W-:Y:S02]  /*bc40*/  @!P5 LEA.HI.X.SX32 R21, R21, UR16, 0x1, P0 ;  /* 0x000000101515dc11 */ /* 0x000fe400080f0eff */
[----:B---3--:R-:W-:Y:S01]  /*bc50*/  @!P5 LEA R24, P2, R12, R10, 0x2 ;  /* 0x0000000a0c18d211 */ /* 0x008fe200078410ff */
[----:B------:R2:W-:Y:S01]  /*bc60*/  @!P6 STG.E desc[UR12][R22.64], R0 ;  /* 0x000000001600e986 */ /* 0x0005e2000c10190c */
[----:B------:R-:W-:Y:S02]  /*bc70*/  @!P4 IADD3 R10, P1, R20, UR15, RZ ;  /* 0x0000000f140acc10 */ /* 0x000fe4000ff3e0ff */
[----:B------:R-:W-:Y:S02]  /*bc80*/  @!P3 IADD3 R13, P0, R19, UR15, RZ ;  /* 0x0000000f130dbc10 */ /* 0x000fe4000ff1e0ff */
[----:B------:R-:W-:-:S02]  /*bc90*/  @!P5 LEA.HI.X R25, R12, R11, R21, 0x2, P2 ;  /* 0x0000000b0c19d211 */ /* 0x000fc400010f1415 */
[----:B------:R-:W-:Y:S02]  /*bca0*/  @!P4 LEA.HI.X.SX32 R20, R20, UR16, 0x1, P1 ;  /* 0x000000101414cc11 */ /* 0x000fe400088f0eff */
[----:B------:R-:W-:Y:S01]  /*bcb0*/  @!P3 LEA.HI.X.SX32 R12, R19, UR16, 0x1, P0 ;  /* 0x00000010130cbc11 */ /* 0x000fe200080f0eff */
[----:B------:R2:W-:Y:S01]  /*bcc0*/  @!P5 STG.E desc[UR12][R24.64], R16 ;  /* 0x000000101800d986 */ /* 0x0005e2000c10190c */
[C---:B-----5:R-:W-:Y:S02]  /*bcd0*/  @!P4 LEA R8, P1, R10.reuse, R8, 0x2 ;  /* 0x000000080a08c211 */ /* 0x060fe400078210ff */
[C---:B-1----:R-:W-:Y:S02]  /*bce0*/  @!P3 LEA R6, P0, R13.reuse, R6, 0x2 ;  /* 0x000000060d06b211 */ /* 0x042fe400078010ff */
[----:B------:R-:W-:Y:S02]  /*bcf0*/  @!P4 LEA.HI.X R9, R10, R9, R20, 0x2, P1 ;  /* 0x000000090a09c211 */ /* 0x000fe400008f1414 */
[----:B------:R-:W-:-:S03]  /*bd00*/  @!P3 LEA.HI.X R7, R13, R7, R12, 0x2, P0 ;  /* 0x000000070d07b211 */ /* 0x000fc600000f140c */
[----:B------:R2:W-:Y:S04]  /*bd10*/  @!P4 STG.E desc[UR12][R8.64], R14 ;  /* 0x0000000e0800c986 */ /* 0x0005e8000c10190c */
[----:B------:R2:W-:Y:S02]  /*bd20*/  @!P3 STG.E desc[UR12][R6.64], R15 ;  /* 0x0000000f0600b986 */ /* 0x0005e4000c10190c */
.L_x_10:
[----:B------:R-:W-:Y:S05]  /*bd30*/  BSYNC B0 ;  /* 0x0000000000007941 */ /* 0x000fea0003800000 */
.L_x_9:
[----:B------:R-:W-:Y:S01]  /*bd40*/  USHF.R.S32.HI UR4, URZ, 0x1f, UR11 ;  /* 0x0000001f3f047899 */ /* 0x000fe2000801140b */
[----:B------:R-:W-:Y:S01]  /*bd50*/  SHF.R.S32.HI R237, RZ, 0x1f, R236 ;  /* 0x0000001fffed7819 */ /* 0x000fe200000114ec */
[----:B------:R-:W3:Y:S01]  /*bd60*/  LDS.128 R44, [R230] ;  /* 0x00000000e62c7984 */ /* 0x000ee20000000c00 */
[----:B------:R-:W-:-:S03]  /*bd70*/  ULDC.64 UR6, c[0x0][0x298] ;  /* 0x0000a60000067ab9 */ /* 0x000fc60000000a00 */
[C---:B-12---:R-:W-:Y:S01]  /*bd80*/  IMAD R0, R4.reuse, UR4, RZ ;  /* 0x0000000404007c24 */ /* 0x046fe2000f8e02ff */
[----:B------:R-:W-:Y:S01]  /*bd90*/  USHF.R.S32.HI UR4, URZ, 0x1f, UR8 ;  /* 0x0000001f3f047899 */ /* 0x000fe20008011408 */
[----:B------:R-:W-:Y:S01]  /*bda0*/  IMAD.WIDE.U32 R52, R4, UR11, R236 ;  /* 0x0000000b04347c25 */ /* 0x000fe2000f8e00ec */
[----:B------:R-:W1:Y:S03]  /*bdb0*/  LDS.128 R28, [R230+0x2000] ;  /* 0x00200000e61c7984 */ /* 0x000e660000000c00 */
[----:B------:R-:W-:Y:S01]  /*bdc0*/  IMAD R5, R5, UR11, R0 ;  /* 0x0000000b05057c24 */ /* 0x000fe2000f8e0200 */
[----:B------:R-:W2:Y:S01]  /*bdd0*/  LDS.128 R12, [R230+0x4000] ;  /* 0x00400000e60c7984 */ /* 0x000ea20000000c00 */
[----:B----4-:R-:W-:Y:S01]  /*bde0*/  IMAD R0, R2, UR4, RZ ;  /* 0x0000000402007c24 */ /* 0x010fe2000f8e02ff */
[----:B------:R-:W-:Y:S02]  /*bdf0*/  ULDC.64 UR4, c[0x0][0x280] ;  /* 0x0000a00000047ab9 */ /* 0x000fe40000000a00 */
[----:B------:R-:W-:Y:S01]  /*be00*/  IADD3 R53, R53, R5, RZ ;  /* 0x0000000535357210 */ /* 0x000fe20007ffe0ff */
[----:B------:R-:W4:Y:S01]  /*be10*/  LDS.128 R40, [R230+0x800] ;  /* 0x00080000e6287984 */ /* 0x000f220000000c00 */
[----:B------:R-:W-:-:S03]  /*be20*/  IMAD R3, R3, UR8, R0 ;  /* 0x0000000803037c24 */ /* 0x000fc6000f8e0200 */
[----:B------:R-:W5:Y:S01]  /*be30*/  LDS.128 R24, [R230+0x2800] ;  /* 0x00280000e6187984 */ /* 0x000f620000000c00 */
[----:B------:R-:W-:-:S03]  /*be40*/  IMAD.WIDE.U32 R52, R2, UR8, R52 ;  /* 0x0000000802347c25 */ /* 0x000fc6000f8e0034 */
[----:B------:R-:W5:Y:S02]  /*be50*/  LDS.128 R8, [R230+0x4800] ;  /* 0x00480000e6087984 */ /* 0x000f640000000c00 */
[----:B------:R-:W-:Y:S01]  /*be60*/  IADD3 R53, R53, R3, RZ ;  /* 0x0000000335357210 */ /* 0x000fe20007ffe0ff */
[----:B------:R-:W-:Y:S01]  /*be70*/  IMAD R3, R239, UR6, RZ ;  /* 0x00000006ef037c24 */ /* 0x000fe2000f8e02ff */
[----:B------:R-:W5:Y:S01]  /*be80*/  LDS.128 R36, [R230+0x1000] ;  /* 0x00100000e6247984 */ /* 0x000f620000000c00 */
[----:B------:R-:W-:-:S03]  /*be90*/  IMAD.WIDE.U32 R52, R238, UR6, R52 ;  /* 0x00000006ee347c25 */ /* 0x000fc6000f8e0034 */
[----:B------:R-:W5:Y:S01]  /*bea0*/  LDS.128 R20, [R230+0x3000] ;  /* 0x00300000e6147984 */ /* 0x000f620000000c00 */
[----:B------:R-:W-:-:S03]  /*beb0*/  IMAD R3, R238, UR7, R3 ;  /* 0x00000007ee037c24 */ /* 0x000fc6000f8e0203 */
[----:B------:R-:W5:Y:S01]  /*bec0*/  LDS.128 R4, [R230+0x5000] ;  /* 0x00500000e6047984 */ /* 0x000f620000000c00 */
[C---:B------:R-:W-:Y:S01]  /*bed0*/  LEA R2, P0, R52.reuse, UR4, 0x1 ;  /* 0x0000000434027c11 */ /* 0x040fe2000f8008ff */
[----:B------:R-:W-:Y:S02]  /*bee0*/  USHF.L.U32 UR4, UR6, 0x6, URZ ;  /* 0x0000000606047899 */ /* 0x000fe4000800063f */
[----:B------:R-:W5:Y:S01]  /*bef0*/  LDS.128 R32, [R230+0x1800] ;  /* 0x00180000e6207984 */ /* 0x000f620000000c00 */
[----:B------:R-:W-:Y:S01]  /*bf00*/  IADD3 R3, R53, R3, RZ ;  /* 0x0000000335037210 */ /* 0x000fe20007ffe0ff */
[----:B------:R-:W-:Y:S02]  /*bf10*/  USHF.L.U64.HI UR6, UR6, 0x6, UR7 ;  /* 0x0000000606067899 */ /* 0x000fe40008010207 */
[----:B------:R-:W5:Y:S01]  /*bf20*/  LDS.128 R16, [R230+0x3800] ;  /* 0x00380000e6107984 */ /* 0x000f620000000c00 */
[----:B------:R-:W-:Y:S02]  /*bf30*/  LEA.HI.X R3, R52, UR5, R3, 0x1, P0 ;  /* 0x0000000534037c11 */ /* 0x000fe400080f0c03 */
[----:B------:R-:W-:Y:S01]  /*bf40*/  IADD3 R52, P0, R2, UR4, RZ ;  /* 0x0000000402347c10 */ /* 0x000fe2000ff1e0ff */
[----:B------:R-:W5:Y:S03]  /*bf50*/  LDS.128 R48, [R230+0x5800] ;  /* 0x00580000e6307984 */ /* 0x000f660000000c00 */
[----:B------:R-:W-:Y:S01]  /*bf60*/  IADD3.X R53, R3, UR6, RZ, P0, !PT ;  /* 0x0000000603357c10 */ /* 0x000fe200087fe4ff */
[----:B---3--:R-:W-:Y:S01]  /*bf70*/  STG.E.128 desc[UR12][R2.64], R44 ;  /* 0x0000002c02007986 */ /* 0x008fe2000c101d0c */
[----:B------:R-:W-:-:S03]  /*bf80*/  IADD3 R54, P0, R52, UR4, RZ ;  /* 0x0000000434367c10 */ /* 0x000fc6000ff1e0ff */
[----:B-1----:R-:W-:Y:S01]  /*bf90*/  STG.E.128 desc[UR12][R2.64+0x40], R28 ;  /* 0x0000401c02007986 */ /* 0x002fe2000c101d0c */
[----:B------:R-:W-:Y:S02]  /*bfa0*/  IADD3.X R55, R53, UR6, RZ, P0, !PT ;  /* 0x0000000635377c10 */ /* 0x000fe400087fe4ff */
[----:B------:R-:W-:Y:S01]  /*bfb0*/  IADD3 R56, P0, R54, UR4, RZ ;  /* 0x0000000436387c10 */ /* 0x000fe2000ff1e0ff */
[----:B--2---:R-:W-:Y:S03]  /*bfc0*/  STG.E.128 desc[UR12][R2.64+0x80], R12 ;  /* 0x0000800c02007986 */ /* 0x004fe6000c101d0c */
[----:B------:R-:W-:Y:S01]  /*bfd0*/  IADD3.X R57, R55, UR6, RZ, P0, !PT ;  /* 0x0000000637397c10 */ /* 0x000fe200087fe4ff */
[----:B----4-:R-:W-:Y:S04]  /*bfe0*/  STG.E.128 desc[UR12][R52.64], R40 ;  /* 0x0000002834007986 */ /* 0x010fe8000c101d0c */
[----:B-----5:R-:W-:Y:S04]  /*bff0*/  STG.E.128 desc[UR12][R52.64+0x40], R24 ;  /* 0x0000401834007986 */ /* 0x020fe8000c101d0c */
[----:B------:R-:W-:Y:S04]  /*c000*/  STG.E.128 desc[UR12][R52.64+0x80], R8 ;  /* 0x0000800834007986 */ /* 0x000fe8000c101d0c */
[----:B------:R-:W-:Y:S04]  /*c010*/  STG.E.128 desc[UR12][R54.64], R36 ;  /* 0x0000002436007986 */ /* 0x000fe8000c101d0c */
[----:B------:R-:W-:Y:S04]  /*c020*/  STG.E.128 desc[UR12][R54.64+0x40], R20 ;  /* 0x0000401436007986 */ /* 0x000fe8000c101d0c */
[----:B------:R-:W-:Y:S04]  /*c030*/  STG.E.128 desc[UR12][R54.64+0x80], R4 ;  /* 0x0000800436007986 */ /* 0x000fe8000c101d0c */
[----:B------:R-:W-:Y:S04]  /*c040*/  STG.E.128 desc[UR12][R56.64], R32 ;  /* 0x0000002038007986 */ /* 0x000fe8000c101d0c */
[----:B------:R-:W-:Y:S04]  /*c050*/  STG.E.128 desc[UR12][R56.64+0x40], R16 ;  /* 0x0000401038007986 */ /* 0x000fe8000c101d0c */
[----:B------:R-:W-:Y:S01]  /*c060*/  STG.E.128 desc[UR12][R56.64+0x80], R48 ;  /* 0x0000803038007986 */ /* 0x000fe2000c101d0c */
[----:B------:R-:W-:Y:S05]  /*c070*/  EXIT ;  /* 0x000000000000794d */ /* 0x000fea0003800000 */
.L_x_0:
[----:B------:R-:W-:Y:S01]  /*c080*/  SHF.R.S32.HI R3, RZ, 0x1f, R130 ;  /* 0x0000001fff037819 */ /* 0x000fe20000011482 */
[----:B------:R-:W-:Y:S01]  /*c090*/  ULDC.64 UR4, c[0x0][0x290] ;  /* 0x0000a40000047ab9 */ /* 0x000fe20000000a00 */
[----:B------:R-:W-:Y:S01]  /*c0a0*/  SHF.R.S32.HI R0, RZ, 0x1f, R13 ;  /* 0x0000001fff007819 */ /* 0x000fe2000001140d */
[----:B------:R-:W-:Y:S01]  /*c0b0*/  ULDC.U8 UR8, c[0x0][0x3d9] ;  /* 0x0000f64000087ab9 */ /* 0x000fe20000000000 */
[----:B------:R-:W-:Y:S01]  /*c0c0*/  LEA.HI R2, R3, R130, RZ, 0x2 ;  /* 0x0000008203027211 */ /* 0x000fe200078f10ff */
[----:B------:R-:W-:Y:S01]  /*c0d0*/  UISETP.NE.AND UP1, UPT, UR8, URZ, UPT ;  /* 0x0000003f0800728c */ /* 0x000fe2000bf25270 */
[----:B------:R-:W-:Y:S01]  /*c0e0*/  LOP3.LUT P3, RZ, R130, 0x3, RZ, 0xc0, !PT ;  /* 0x0000000382ff7812 */ /* 0x000fe2000786c0ff */
[----:B------:R-:W-:Y:S01]  /*c0f0*/  IMAD R0, R0, UR4, RZ ;  /* 0x0000000400007c24 */ /* 0x000fe2000f8e02ff */
[----:B------:R-:W-:Y:S01]  /*c100*/  LOP3.LUT R3, R2, 0x1ffffffc, RZ, 0xc0, !PT ;  /* 0x1ffffffc02037812 */ /* 0x000fe200078ec0ff */
[----:B------:R-:W-:Y:S01]  /*c110*/  ULDC.U8 UR10, c[0x0][0x3d8] ;  /* 0x0000f600000a7ab9 */ /* 0x000fe20000000000 */
[----:B------:R-:W-:Y:S01]  /*c120*/  SHF.R.S32.HI R2, RZ, 0x2, R2 ;  /* 0x00000002ff027819 */ /* 0x000fe20000011402 */
[----:B------:R-:W-:Y:S01]  /*c130*/  ULDC.64 UR6, c[0x0][0x298] ;  /* 0x0000a60000067ab9 */ /* 0x000fe20000000a00 */
[----:B------:R-:W-:Y:S01]  /*c140*/  ISETP.NE.AND P1, PT, RZ, UR10, PT ;  /* 0x0000000aff007c0c */ /* 0x000fe2000bf25270 */
[----:B------:R-:W-:Y:S01]  /*c150*/  IMAD.IADD R4, R130, 0x1, -R3 ;  /* 0x0000000182047824 */ /* 0x000fe200078e0a03 */
[----:B------:R-:W-:Y:S01]  /*c160*/  BSSY B0, `(.L_x_11) ;  /* 0x0000051000007945 */ /* 0x000fe20003800000 */
[----:B------:R-:W-:Y:S01]  /*c170*/  IMAD R3, R13, UR5, R0 ;  /* 0x000000050d037c24 */ /* 0x000fe2000f8e0200 */
[----:B------:R-:W-:Y:S01]  /*c180*/  SHF.R.S32.HI R0, RZ, 0x1f, R23 ;  /* 0x0000001fff007819 */ /* 0x000fe20000011417 */
[----:B------:R-:W-:Y:S01]  /*c190*/  IMAD.SHL.U32 R4, R4, 0x8, RZ ;  /* 0x0000000804047824 */ /* 0x000fe200078e00ff */
[----:B------:R-:W-:Y:S01]  /*c1a0*/  @!UP1 UISETP.NE.AND UP0, UPT, UR10, URZ, UPT ;  /* 0x0000003f0a00928c */ /* 0x000fe2000bf05270 */
[----:B------:R-:W-:Y:S01]  /*c1b0*/  ISETP.EQ.AND P1, PT, RZ, UR8, P1 ;  /* 0x00000008ff007c0c */ /* 0x000fe20008f22270 */
[----:B------:R-:W-:Y:S01]  /*c1c0*/  @UP1 ULDC UR9, c[0x0][0x2c0] ;  /* 0x0000b00000091ab9 */ /* 0x000fe20000000800 */
[----:B------:R-:W-:Y:S01]  /*c1d0*/  VIADD R7, R2, 0x60 ;  /* 0x0000006002077836 */ /* 0x000fe20000000000 */
[----:B------:R-:W-:Y:S01]  /*c1e0*/  SHF.R.S32.HI R5, RZ, 0x1f, R4 ;  /* 0x0000001fff057819 */ /* 0x000fe20000011404 */
[----:B------:R-:W-:-:S02]  /*c1f0*/  @UP1 UIMAD UR9, UR15, UR9, URZ ;  /* 0x000000090f0912a4 */ /* 0x000fc4000f8e023f */
[----:B------:R-:W-:Y:S01]  /*c200*/  IMAD.WIDE.U32 R4, R13, UR4, R4 ;  /* 0x000000040d047c25 */ /* 0x000fe2000f8e0004 */
[----:B------:R-:W-:-:S03]  /*c210*/  ULDC.64 UR4, c[0x0][0x2a0] ;  /* 0x0000a80000047ab9 */ /* 0x000fc60000000a00 */
[----:B------:R-:W-:Y:S01]  /*c220*/  IMAD.IADD R5, R3, 0x1, R5 ;  /* 0x0000000103057824 */ /* 0x000fe200078e0205 */
[----:B------:R-:W-:Y:S01]  /*c230*/  SHF.R.S32.HI R3, RZ, 0x1f, R2 ;  /* 0x0000001fff037819 */ /* 0x000fe20000011402 */
[----:B------:R-:W-:Y:S02]  /*c240*/  IMAD R0, R0, UR4, RZ ;  /* 0x0000000400007c24 */ /* 0x000fe4000f8e02ff */
[----:B------:R-:W-:Y:S01]  /*c250*/  IMAD.WIDE.U32 R8, R23, UR4, R4 ;  /* 0x0000000417087c25 */ /* 0x000fe2000f8e0004 */
[----:B------:R-:W-:Y:S02]  /*c260*/  @!UP1 ULDC UR4, c[0x0][0x2e4] ;  /* 0x0000b90000049ab9 */ /* 0x000fe40000000800 */
[----:B------:R-:W-:Y:S01]  /*c270*/  @!UP1 USEL UR9, UR15, UR4, !UP0 ;  /* 0x000000040f099287 */ /* 0x000fe2000c000000 */
[----:B------:R-:W-:Y:S02]  /*c280*/  IMAD.WIDE R10, R238, 0x80, R2 ;  /* 0x00000080ee0a7825 */ /* 0x000fe400078e0202 */
[----:B------:R-:W-:-:S02]  /*c290*/  @!UP1 ULDC UR4, c[0x0][0x270] ;  /* 0x00009c0000049ab9 */ /* 0x000fc40000000800 */
[----:B------:R-:W-:Y:S01]  /*c2a0*/  IMAD R0, R23, UR5, R0 ;  /* 0x0000000517007c24 */ /* 0x000fe2000f8e0200 */
[----:B------:R-:W-:Y:S01]  /*c2b0*/  @UP1 UMOV UR5, 0x1 ;  /* 0x0000000100051882 */ /* 0x000fe20000000000 */
[----:B------:R-:W-:Y:S01]  /*c2c0*/  IMAD R5, R11, UR6, RZ ;  /* 0x000000060b057c24 */ /* 0x000fe2000f8e02ff */
[----:B------:R-:W-:Y:S01]  /*c2d0*/  @!UP1 UIMAD UR5, UR9, UR4, URZ ;  /* 0x00000004090592a4 */ /* 0x000fe2000f8e023f */
[----:B------:R-:W-:Y:S02]  /*c2e0*/  IMAD.IADD R9, R0, 0x1, R9 ;  /* 0x0000000100097824 */ /* 0x000fe400078e0209 */
[C---:B------:R-:W-:Y:S01]  /*c2f0*/  IMAD R5, R10.reuse, UR7, R5 ;  /* 0x000000070a057c24 */ /* 0x040fe2000f8e0205 */
[----:B------:R-:W-:Y:S01]  /*c300*/  USHF.L.U64.HI UR7, UR6, 0x6, UR7 ;  /* 0x0000000606077899 */ /* 0x000fe20008010207 */
[----:B------:R-:W-:-:S04]  /*c310*/  IMAD.WIDE.U32 R10, R10, UR6, R8 ;  /* 0x000000060a0a7c25 */ /* 0x000fc8000f8e0008 */
[----:B------:R-:W-:Y:S01]  /*c320*/  IMAD R6, R13, UR5, RZ ;  /* 0x000000050d067c24 */ /* 0x000fe2000f8e02ff */
[----:B------:R-:W-:Y:S01]  /*c330*/  ULDC.64 UR4, c[0x0][0x280] ;  /* 0x0000a00000047ab9 */ /* 0x000fe20000000a00 */
[----:B------:R-:W-:Y:S01]  /*c340*/  IMAD.IADD R0, R5, 0x1, R11 ;  /* 0x0000000105007824 */ /* 0x000fe200078e020b */
[----:B------:R-:W-:Y:S01]  /*c350*/  LEA R8, P0, R10, UR4, 0x1 ;  /* 0x000000040a087c11 */ /* 0x000fe2000f8008ff */
[----:B------:R-:W-:Y:S01]  /*c360*/  USHF.L.U32 UR4, UR6, 0x6, URZ ;  /* 0x0000000606047899 */ /* 0x000fe2000800063f */
[----:B------:R-:W-:Y:S01]  /*c370*/  IMAD R4, R13, UR15, RZ ;  /* 0x0000000f0d047c24 */ /* 0x000fe2000f8e02ff */
[----:B------:R-:W-:Y:S01]  /*c380*/  SEL R6, R6, RZ, !P1 ;  /* 0x000000ff06067207 */ /* 0x000fe20004800000 */
[----:B------:R-:W-:Y:S01]  /*c390*/  @UP1 ULDC UR6, c[0x0][0x2c0] ;  /* 0x0000b00000061ab9 */ /* 0x000fe20000000800 */
[----:B------:R-:W-:Y:S01]  /*c3a0*/  LEA.HI.X R9, R10, UR5, R0, 0x1, P0 ;  /* 0x000000050a097c11 */ /* 0x000fe200080f0c00 */
[----:B------:R-:W-:Y:S01]  /*c3b0*/  @!UP1 UMOV UR6, 0x1 ;  /* 0x0000000100069882 */ /* 0x000fe20000000000 */
[----:B------:R-:W-:Y:S01]  /*c3c0*/  IADD3 R12, P0, R8, UR4, RZ ;  /* 0x00000004080c7c10 */ /* 0x000fe2000ff1e0ff */
[----:B------:R-:W-:Y:S01]  /*c3d0*/  IMAD R23, R23, UR9, R6 ;  /* 0x0000000917177c24 */ /* 0x000fe2000f8e0206 */
[----:B------:R-:W-:Y:S01]  /*c3e0*/  IADD3 R6, -R133, UR15, RZ ;  /* 0x0000000f85067c10 */ /* 0x000fe2000fffe1ff */
[----:B------:R1:W-:Y:S01]  /*c3f0*/  STG.E.128 desc[UR12][R8.64], RZ ;  /* 0x000000ff08007986 */ /* 0x0003e2000c101d0c */
[----:B------:R-:W-:Y:S01]  /*c400*/  IADD3.X R13, R9, UR7, RZ, P0, !PT ;  /* 0x00000007090d7c10 */ /* 0x000fe200087fe4ff */
[----:B------:R-:W-:Y:S01]  /*c410*/  IMAD R133, R133, UR6, RZ ;  /* 0x0000000685857c24 */ /* 0x000fe2000f8e02ff */
[----:B------:R-:W-:Y:S01]  /*c420*/  IADD3 R14, P0, R12, UR4, RZ ;  /* 0x000000040c0e7c10 */ /* 0x000fe2000ff1e0ff */
[----:B------:R1:W-:Y:S01]  /*c430*/  STG.E.128 desc[UR12][R8.64+0x40], RZ ;  /* 0x000040ff08007986 */ /* 0x0003e2000c101d0c */
[C---:B------:R-:W-:Y:S01]  /*c440*/  ISETP.GE.OR P6, PT, R2.reuse, R6, P3 ;  /* 0x000000060200720c */ /* 0x040fe20001fc6670 */
[----:B------:R-:W-:Y:S01]  /*c450*/  VIADD R5, R2, 0x20 ;  /* 0x0000002002057836 */ /* 0x000fe20000000000 */
[----:B------:R-:W-:Y:S01]  /*c460*/  IADD3.X R15, R13, UR7, RZ, P0, !PT ;  /* 0x000000070d0f7c10 */ /* 0x000fe200087fe4ff */
[----:B------:R1:W-:Y:S01]  /*c470*/  STG.E.128 desc[UR12][R8.64+0x80], RZ ;  /* 0x000080ff08007986 */ /* 0x0003e2000c101d0c */
[----:B------:R-:W-:Y:S01]  /*c480*/  IADD3 R16, P0, R14, UR4, RZ ;  /* 0x000000040e107c10 */ /* 0x000fe2000ff1e0ff */
[----:B------:R-:W-:Y:S01]  /*c490*/  VIADD R11, R2, 0x40 ;  /* 0x00000040020b7836 */ /* 0x000fe20000000000 */
[----:B------:R-:W-:Y:S01]  /*c4a0*/  SHF.R.S32.HI R0, RZ, 0x1f, R4 ;  /* 0x0000001fff007819 */ /* 0x000fe20000011404 */
[----:B------:R1:W-:Y:S01]  /*c4b0*/  STG.E.128 desc[UR12][R12.64], RZ ;  /* 0x000000ff0c007986 */ /* 0x0003e2000c101d0c */
[----:B------:R-:W-:-:S02]  /*c4c0*/  IADD3.X R17, R15, UR7, RZ, P0, !PT ;  /* 0x000000070f117c10 */ /* 0x000fc400087fe4ff */
[----:B------:R-:W-:Y:S01]  /*c4d0*/  SEL R4, R4, RZ, P1 ;  /* 0x000000ff04047207 */ /* 0x000fe20000800000 */
[----:B------:R1:W-:Y:S01]  /*c4e0*/  STG.E.128 desc[UR12][R12.64+0x40], RZ ;  /* 0x000040ff0c007986 */ /* 0x0003e2000c101d0c */
[----:B------:R-:W-:Y:S02]  /*c4f0*/  SEL R0, R0, RZ, P1 ;  /* 0x000000ff00007207 */ /* 0x000fe40000800000 */
[----:B------:R-:W-:Y:S01]  /*c500*/  IADD3 R4, P2, P1, R133, R4, R23 ;  /* 0x0000000485047210 */ /* 0x000fe2000795e017 */
[----:B------:R1:W-:Y:S01]  /*c510*/  STG.E.128 desc[UR12][R12.64+0x80], RZ ;  /* 0x000080ff0c007986 */ /* 0x0003e2000c101d0c */
[----:B------:R-:W-:Y:S02]  /*c520*/  SHF.R.S32.HI R133, RZ, 0x1f, R133 ;  /* 0x0000001fff857819 */ /* 0x000fe40000011485 */
[----:B------:R-:W-:Y:S01]  /*c530*/  SHF.R.S32.HI R23, RZ, 0x1f, R23 ;  /* 0x0000001fff177819 */ /* 0x000fe20000011417 */
[----:B------:R1:W-:Y:S01]  /*c540*/  STG.E.128 desc[UR12][R14.64], RZ ;  /* 0x000000ff0e007986 */ /* 0x0003e2000c101d0c */
[----:B------:R-:W-:-:S02]  /*c550*/  ISETP.GE.OR P5, PT, R5, R6, P3 ;  /* 0x000000060500720c */ /* 0x000fc40001fa6670 */
[-C--:B------:R-:W-:Y:S01]  /*c560*/  ISETP.GE.OR P4, PT, R11, R6.reuse, P3 ;  /* 0x000000060b00720c */ /* 0x080fe20001f86670 */
[----:B------:R1:W-:Y:S01]  /*c570*/  STG.E.128 desc[UR12][R14.64+0x40], RZ ;  /* 0x000040ff0e007986 */ /* 0x0003e2000c101d0c */
[----:B------:R-:W-:Y:S02]  /*c580*/  ISETP.GE.OR P3, PT, R7, R6, P3 ;  /* 0x000000060700720c */ /* 0x000fe40001f66670 */
[----:B------:R-:W-:Y:S01]  /*c590*/  IADD3.X R0, R133, R0, R23, P2, P1 ;  /* 0x0000000085007210 */ /* 0x000fe200017e2417 */
[----:B------:R1:W-:Y:S04]  /*c5a0*/  STG.E.128 desc[UR12][R14.64+0x80], RZ ;  /* 0x000080ff0e007986 */ /* 0x0003e8000c101d0c */
[----:B------:R1:W-:Y:S04]  /*c5b0*/  STG.E.128 desc[UR12][R16.64], RZ ;  /* 0x000000ff10007986 */ /* 0x0003e8000c101d0c */
[----:B------:R1:W-:Y:S04]  /*c5c0*/  STG.E.128 desc[UR12][R16.64+0x40], RZ ;  /* 0x000040ff10007986 */ /* 0x0003e8000c101d0c */
[----:B------:R1:W-:Y:S01]  /*c5d0*/  STG.E.128 desc[UR12][R16.64+0x80], RZ ;  /* 0x000080ff10007986 */ /* 0x0003e2000c101d0c */
[----:B------:R-:W-:Y:S05]  /*c5e0*/  @P6 BRA `(.L_x_12) ;  /* 0x0000000000206947 */ /* 0x000fea0003800000 */
[----:B-1----:R-:W-:Y:S01]  /*c5f0*/  IMAD R9, R2, UR6, RZ ;  /* 0x0000000602097c24 */ /* 0x002fe2000f8e02ff */
[----:B------:R-:W-:-:S04]  /*c600*/  ULDC.64 UR4, c[0x0][0x2b0] ;  /* 0x0000ac0000047ab9 */ /* 0x000fc80000000a00 */
[----:B------:R-:W-:-:S04]  /*c610*/  IADD3 R3, P0, R9, R4, RZ ;  /* 0x0000000409037210 */ /* 0x000fc80007f1e0ff */
[----:B------:R-:W-:Y:S02]  /*c620*/  LEA.HI.X.SX32 R2, R9, R0, 0x1, P0 ;  /* 0x0000000009027211 */ /* 0x000fe400000f0eff */
[----:B------:R-:W-:-:S04]  /*c630*/  LEA R8, P0, R3, UR4, 0x2 ;  /* 0x0000000403087c11 */ /* 0x000fc8000f8010ff */
[----:B------:R-:W-:Y:S01]  /*c640*/  LEA.HI.X R9, R3, UR5, R2, 0x2, P0 ;  /* 0x0000000503097c11 */ /* 0x000fe200080f1402 */
[----:B------:R-:W-:-:S05]  /*c650*/  IMAD.MOV.U32 R3, RZ, RZ, 0x7f800000 ;  /* 0x7f800000ff037424 */ /* 0x000fca00078e00ff */
[----:B------:R2:W-:Y:S03]  /*c660*/  STG.E desc[UR12][R8.64], R3 ;  /* 0x0000000308007986 */ /* 0x0005e6000c10190c */
.L_x_12:
[----:B------:R-:W-:Y:S05]  /*c670*/  BSYNC B0 ;  /* 0x0000000000007941 */ /* 0x000fea0003800000 */
.L_x_11:
[----:B------:R-:W-:Y:S04]  /*c680*/  BSSY B0, `(.L_x_13) ;  /* 0x000000a000007945 */ /* 0x000fe80003800000 */
[----:B------:R-:W-:Y:S05]  /*c690*/  @P5 BRA `(.L_x_14) ;  /* 0x0000000000205947 */ /* 0x000fea0003800000 */
[----:B------:R-:W-:Y:S01]  /*c6a0*/  IMAD R5, R5, UR6, RZ ;  /* 0x0000000605057c24 */ /* 0x000fe2000f8e02ff */
[----:B------:R-:W-:-:S04]  /*c6b0*/  ULDC.64 UR4, c[0x0][0x2b0] ;  /* 0x0000ac0000047ab9 */ /* 0x000fc80000000a00 */
[----:B--2---:R-:W-:-:S04]  /*c6c0*/  IADD3 R3, P0, R5, R4, RZ ;  /* 0x0000000405037210 */ /* 0x004fc80007f1e0ff */
[----:B------:R-:W-:Y:S02]  /*c6d0*/  LEA.HI.X.SX32 R2, R5, R0, 0x1, P0 ;  /* 0x0000000005027211 */ /* 0x000fe400000f0eff */
[----:B-1----:R-:W-:-:S04]  /*c6e0*/  LEA R8, P0, R3, UR4, 0x2 ;  /* 0x0000000403087c11 */ /* 0x002fc8000f8010ff */
[----:B------:R-:W-:Y:S01]  /*c6f0*/  LEA.HI.X R9, R3, UR5, R2, 0x2, P0 ;  /* 0x0000000503097c11 */ /* 0x000fe200080f1402 */
[----:B------:R-:W-:-:S05]  /*c700*/  IMAD.MOV.U32 R3, RZ, RZ, 0x7f800000 ;  /* 0x7f800000ff037424 */ /* 0x000fca00078e00ff */
[----:B------:R3:W-:Y:S03]  /*c710*/  STG.E desc[UR12][R8.64], R3 ;  /* 0x0000000308007986 */ /* 0x0007e6000c10190c */
.L_x_14:
[----:B------:R-:W-:Y:S05]  /*c720*/  BSYNC B0 ;  /* 0x0000000000007941 */ /* 0x000fea0003800000 */
.L_x_13:
[----:B------:R-:W-:Y:S04]  /*c730*/  BSSY B0, `(.L_x_15) ;  /* 0x000000a000007945 */ /* 0x000fe80003800000 */
[----:B------:R-:W-:Y:S05]  /*c740*/  @P4 BRA `(.L_x_16) ;  /* 0x0000000000204947 */ /* 0x000fea0003800000 */
[----:B------:R-:W-:Y:S01]  /*c750*/  IMAD R11, R11, UR6, RZ ;  /* 0x000000060b0b7c24 */ /* 0x000fe2000f8e02ff */
[----:B------:R-:W-:-:S04]  /*c760*/  ULDC.64 UR4, c[0x0][0x2b0] ;  /* 0x0000ac0000047ab9 */ /* 0x000fc80000000a00 */
[----:B--23--:R-:W-:-:S04]  /*c770*/  IADD3 R3, P0, R11, R4, RZ ;  /* 0x000000040b037210 */ /* 0x00cfc80007f1e0ff */
[----:B------:R-:W-:Y:S02]  /*c780*/  LEA.HI.X.SX32 R2, R11, R0, 0x1, P0 ;  /* 0x000000000b027211 */ /* 0x000fe400000f0eff */
[----:B-1----:R-:W-:-:S04]  /*c790*/  LEA R8, P0, R3, UR4, 0x2 ;  /* 0x0000000403087c11 */ /* 0x002fc8000f8010ff */
[----:B------:R-:W-:Y:S01]  /*c7a0*/  LEA.HI.X R9, R3, UR5, R2, 0x2, P0 ;  /* 0x0000000503097c11 */ /* 0x000fe200080f1402 */
[----:B------:R-:W-:-:S05]  /*c7b0*/  IMAD.MOV.U32 R3, RZ, RZ, 0x7f800000 ;  /* 0x7f800000ff037424 */ /* 0x000fca00078e00ff */
[----:B------:R4:W-:Y:S03]  /*c7c0*/  STG.E desc[UR12][R8.64], R3 ;  /* 0x0000000308007986 */ /* 0x0009e6000c10190c */
.L_x_16:
[----:B------:R-:W-:Y:S05]  /*c7d0*/  BSYNC B0 ;  /* 0x0000000000007941 */ /* 0x000fea0003800000 */
.L_x_15:
[----:B------:R-:W-:Y:S05]  /*c7e0*/  @P3 EXIT ;  /* 0x000000000000394d */ /* 0x000fea0003800000 */
[----:B------:R-:W-:Y:S01]  /*c7f0*/  IMAD R7, R7, UR6, RZ ;  /* 0x0000000607077c24 */ /* 0x000fe2000f8e02ff */
[----:B------:R-:W-:Y:S01]  /*c800*/  ULDC.64 UR4, c[0x0][0x2b0] ;  /* 0x0000ac0000047ab9 */ /* 0x000fe20000000a00 */
[----:B------:R-:W-:-:S03]  /*c810*/  IMAD.MOV.U32 R5, RZ, RZ, 0x7f800000 ;  /* 0x7f800000ff057424 */ /* 0x000fc600078e00ff */
[----:B------:R-:W-:-:S04]  /*c820*/  IADD3 R4, P0, R7, R4, RZ ;  /* 0x0000000407047210 */ /* 0x000fc80007f1e0ff */
[----:B------:R-:W-:Y:S02]  /*c830*/  LEA.HI.X.SX32 R7, R7, R0, 0x1, P0 ;  /* 0x0000000007077211 */ /* 0x000fe400000f0eff */
[----:B------:R-:W-:-:S04]  /*c840*/  LEA R2, P0, R4, UR4, 0x2 ;  /* 0x0000000404027c11 */ /* 0x000fc8000f8010ff */
[----:B--234-:R-:W-:-:S05]  /*c850*/  LEA.HI.X R3, R4, UR5, R7, 0x2, P0 ;  /* 0x0000000504037c11 */ /* 0x01cfca00080f1407 */
[----:B------:R-:W-:Y:S01]  /*c860*/  STG.E desc[UR12][R2.64], R5 ;  /* 0x0000000502007986 */ /* 0x000fe2000c10190c */
[----:B------:R-:W-:Y:S05]  /*c870*/  EXIT ;  /* 0x000000000000794d */ /* 0x000fea0003800000 */
.L_x_17:
[----:B------:R-:W-:-:S00]  /*c880*/  BRA `(.L_x_17) ;  /* 0xfffffffc00fc7947 */ /* 0x000fc0000383ffff */
[----:B------:R-:W-:-:S00]  /*c890*/  NOP ;  /* 0x0000000000007918 */ /* 0x000fc00000000000 */
        /* <DEDUP_REMOVED lines=14> */
.L_x_1141:


//--------------------- .text._ZN5flash16flash_fwd_kernelI23Flash_fwd_kernel_traitsILi96ELi128ELi64ELi4ELb0ELb0EN7cutlass10bfloat16_tE19Flash_kernel_traitsILi96ELi128ELi64ELi4ES3_EELb0ELb1ELb0ELb0ELb0ELb1ELb0ELb0EEEvNS_16Flash_fwd_paramsE --------------------------
	.section	.text._ZN5flash16flash_fwd_kernelI23Flash_fwd_kernel_traitsILi96ELi128ELi64ELi4ELb0ELb0EN7cutlass10bfloat16_tE19Flash_kernel_traitsILi96ELi128ELi64ELi4ES3_EELb0ELb1ELb0ELb0ELb0ELb1ELb0ELb0EEEvNS_16Flash_fwd_paramsE,"ax",@progbits
	.align	128
        .global         _ZN5flash16flash_fwd_kernelI23Flash_fwd_kernel_traitsILi96ELi128ELi64ELi4ELb0ELb0EN7cutlass10bfloat16_tE19Flash_kernel_traitsILi96ELi128ELi64ELi4ES3_EELb0ELb1ELb0ELb0ELb0ELb1ELb0ELb0EEEvNS_16Flash_fwd_paramsE
        .type           _ZN5flash16flash_fwd_kernelI23Flash_fwd_kernel_traitsILi96ELi128ELi64ELi4ELb0ELb0EN7cutlass10bfloat16_tE19Flash_kernel_traitsILi96ELi128ELi64ELi4ES3_EELb0ELb1ELb0ELb0ELb0ELb1ELb0ELb0EEEvNS_16Flash_fwd_paramsE,@function
        .size           _ZN5flash16flash_fwd_kernelI23Flash_fwd_kernel_traitsILi96ELi128ELi64ELi4ELb0ELb0EN7cutlass10bfloat16_tE19Flash_kernel_traitsILi96ELi128ELi64ELi4ES3_EELb0ELb1ELb0ELb0ELb0ELb1ELb0ELb0EEEvNS_16Flash_fwd_paramsE,(.L_x_1142 - _ZN5flash16flash_fwd_kernelI23Flash_fwd_kernel_traitsILi96ELi128ELi64ELi4ELb0ELb0EN7cutlass10bfloat16_tE19Flash_kernel_traitsILi96ELi128ELi64ELi4ES3_EELb0ELb1ELb0ELb0ELb0ELb1ELb0ELb0EEEvNS_16Flash_fwd_paramsE)
        .other          _ZN5flash16flash_fwd_kernelI23Flash_fwd_kernel_traitsILi96ELi128ELi64ELi4ELb0ELb0EN7cutlass10bfloat16_tE19Flash_kernel_traitsILi96ELi128ELi64ELi4ES3_EELb0ELb1ELb0ELb0ELb0ELb1ELb0ELb0EEEvNS_16Flash_fwd_paramsE,@"STO_CUDA_ENTRY STV_DEFAULT"
_ZN5flash16flash_fwd_kernelI23Flash_fwd_kernel_traitsILi96ELi128ELi64ELi4ELb0ELb0EN7cutlass10bfloat16_tE19Flash_kernel_traitsILi96ELi128ELi64ELi4ES3_EELb0ELb1ELb0ELb0ELb0ELb1ELb0ELb0EEEvNS_16Flash_fwd_paramsE:
.text._ZN5flash16flash_fwd_kernelI23Flash_fwd_kernel_traitsILi96ELi128ELi64ELi4ELb0ELb0EN7cutlass10bfloat16_tE19Flash_kernel_traitsILi96ELi128ELi64ELi4ES3_EELb0ELb1ELb0ELb0ELb0ELb1ELb0ELb0EEEvNS_16Flash_fwd_paramsE:
[----:B------:R-:W-:Y:S08]  /*0000*/  LDC R1, c[0x0][0x28] ;  /* 0x00000a00ff017b82 */ /* 0x000ff00000000800 */
[----:B------:R-:W1:Y:S01]  /*0010*/  S2UR UR8, SR_CTAID.Y ;  /* 0x00000000000879c3 */ /* 0x000e620000002600 */
[----:B------:R-:W-:Y:S01]  /*0020*/  ULDC.64 UR4, c[0x0][0x300] ;  /* 0x0000c00000047ab9 */ /* 0x000fe20000000a00 */
[----:B------:R-:W-:Y:S01]  /*0030*/  ULDC.64 UR6, c[0x0][0x2f0] ;  /* 0x0000bc0000067ab9 */ /* 0x000fe20000000a00 */
[----:B------:R-:W-:-:S02]  /*0040*/  UISETP.NE.U32.AND UP1, UPT, UR4, URZ, UPT ;  /* 0x0000003f0400728c */ /* 0x000fc4000bf25070 */
[----:B------:R-:W-:Y:S02]  /*0050*/  UISETP.NE.U32.AND UP2, UPT, UR6, URZ, UPT ;  /* 0x0000003f0600728c */ /* 0x000fe4000bf45070 */
[----:B------:R-:W-:Y:S02]  /*0060*/  UISETP.NE.AND.EX UP1, UPT, UR5, URZ, UPT, UP1 ;  /* 0x0000003f0500728c */ /* 0x000fe4000bf25310 */
[----:B------:R-:W-:Y:S01]  /*0070*/  UISETP.NE.AND.EX UP2, UPT, UR7, URZ, UPT, UP2 ;  /* 0x0000003f0700728c */ /* 0x000fe2000bf45320 */
[----:B------:R-:W-:Y:S01]  /*0080*/  ULDC.64 UR10, c[0x0][0x2f0] ;  /* 0x0000bc00000a7ab9 */ /* 0x000fe20000000a00 */
[----:B------:R-:W-:Y:S02]  /*0090*/  ULDC.U8 UR6, c[0x0][0x3c2] ;  /* 0x0000f08000067ab9 */ /* 0x000fe40000000000 */
[----:B------:R-:W-:Y:S01]  /*00a0*/  PLOP3.LUT P0, PT, PT, PT, UP1, 0x80, 0x0 ;  /* 0x000000000000781c */ /* 0x000fe20003f0f018 */
[----:B------:R-:W-:Y:S01]  /*00b0*/  ULDC.64 UR4, c[0x0][0x2f8] ;  /* 0x0000be0000047ab9 */ /* 0x000fe20000000a00 */
[----:B------:R-:W-:Y:S01]  /*00c0*/  PLOP3.LUT P2, PT, PT, PT, UP2, 0x80, 0x0 ;  /* 0x000000000000781c */ /* 0x000fe20003f4f028 */
[----:B------:R-:W-:-:S02]  /*00d0*/  UISETP.NE.AND UP3, UPT, UR6, URZ, UPT ;  /* 0x0000003f0600728c */ /* 0x000fc4000bf65270 */
[----:B------:R-:W-:Y:S01]  /*00e0*/  UISETP.EQ.U32.AND UP0, UPT, UR4, URZ, UPT ;  /* 0x0000003f0400728c */ /* 0x000fe2000bf02070 */
[----:B------:R-:W-:Y:S01]  /*00f0*/  ULDC.64 UR18, c[0x0][0x208] ;  /* 0x0000820000127ab9 */ /* 0x000fe20000000a00 */
[----:B------:R-:W-:Y:S02]  /*0100*/  ULDC.64 UR6, c[0x0][0x2f8] ;  /* 0x0000be0000067ab9 */ /* 0x000fe40000000a00 */
[----:B------:R-:W-:Y:S02]  /*0110*/  UISETP.EQ.OR.EX UP0, UPT, UR5, URZ, !UP3, UP0 ;  /* 0x0000003f0500728c */ /* 0x000fe4000df02700 */
[----:B-1----:R-:W-:-:S06]  /*0120*/  UIMAD.WIDE UR10, UR8, 0x4, UR10 ;  /* 0x00000004080a78a5 */ /* 0x002fcc000f8e020a */
[----:B------:R-:W-:Y:S02]  /*0130*/  IMAD.U32 R10, RZ, RZ, UR10 ;  /* 0x0000000aff0a7e24 */ /* 0x000fe4000f8e00ff */
[----:B------:R-:W-:Y:S01]  /*0140*/  IMAD.U32 R11, RZ, RZ, UR11 ;  /* 0x0000000bff0b7e24 */ /* 0x000fe2000f8e00ff */
[----:B------:R-:W-:Y:S02]  /*0150*/  @UP1 ULDC.64 UR10, c[0x0][0x300] ;  /* 0x0000c000000a1ab9 */ /* 0x000fe40000000a00 */
[----:B------:R-:W-:Y:S02]  /*0160*/  @UP1 UIMAD.WIDE UR10, UR8, 0x4, UR10 ;  /* 0x00000004080a18a5 */ /* 0x000fe4000f8e020a */
[----:B------:R-:W2:Y:S04]  /*0170*/  @P2 LDG.E R4, desc[UR18][R10.64] ;  /* 0x000000120a042981 */ /* 0x000ea8000c1e1900 */
[----:B------:R-:W-:Y:S01]  /*0180*/  IMAD.U32 R8, RZ, RZ, UR10 ;  /* 0x0000000aff087e24 */ /* 0x000fe2000f8e00ff */
[----:B------:R-:W3:Y:S01]  /*0190*/  @P2 LDG.E R0, desc[UR18][R10.64+0x4] ;  /* 0x000004120a002981 */ /* 0x000ee2000c1e1900 */
[----:B------:R-:W-:Y:S01]  /*01a0*/  IMAD.U32 R9, RZ, RZ, UR11 ;  /* 0x0000000bff097e24 */ /* 0x000fe2000f8e00ff */
[----:B------:R-:W-:Y:S01]  /*01b0*/  PLOP3.LUT P1, PT, PT, PT, UP0, 0x80, 0x0 ;  /* 0x000000000000781c */ /* 0x000fe20003f2f008 */
[----:B------:R-:W-:-:S03]  /*01c0*/  UIMAD.WIDE UR6, UR8, 0x4, UR6 ;  /* 0x00000004080678a5 */ /* 0x000fc6000f8e0206 */
[----:B------:R-:W4:Y:S03]  /*01d0*/  @P0 LDG.E R2, desc[UR18][R8.64] ;  /* 0x0000001208020981 */ /* 0x000f26000c1e1900 */
[----:B------:R-:W-:Y:S02]  /*01e0*/  IMAD.U32 R6, RZ, RZ, UR6 ;  /* 0x00000006ff067e24 */ /* 0x000fe4000f8e00ff */
[----:B------:R-:W-:-:S05]  /*01f0*/  IMAD.U32 R7, RZ, RZ, UR7 ;  /* 0x00000007ff077e24 */ /* 0x000fca000f8e00ff */
[----:B------:R-:W5:Y:S01]  /*0200*/  @!P1 LDG.E R3, desc[UR18][R6.64] ;  /* 0x0000001206039981 */ /* 0x000f62000c1e1900 */
[----:B------:R-:W-:Y:S01]  /*0210*/  UMOV UR15, 0xffffffff ;  /* 0xffffffff000f7882 */ /* 0x000fe20000000000 */
[----:B------:R-:W-:Y:S01]  /*0220*/  UMOV UR9, URZ ;  /* 0x0000003f00097c82 */ /* 0x000fe20008000000 */
[----:B------:R-:W-:Y:S01]  /*0230*/  UMOV UR21, 0xffffffff ;  /* 0xffffffff00157882 */ /* 0x000fe20000000000 */
[----:B------:R-:W1:Y:S08]  /*0240*/  S2UR UR16, SR_CTAID.X ;  /* 0x00000000001079c3 */ /* 0x000e700000002500 */
[----:B------:R-:W1:Y:S01]  /*0250*/  S2UR UR10, SR_CTAID.Z ;  /* 0x00000000000a79c3 */ /* 0x000e620000002700 */
[----:B--2---:R-:W-:-:S02]  /*0260*/  @P2 R2UR UR15, R4 ;  /* 0x00000000040f22ca */ /* 0x004fc400000e0000 */
[----:B---3--:R-:W-:Y:S02]  /*0270*/  @P2 R2UR UR27, R0 ;  /* 0x00000000001b22ca */ /* 0x008fe400000e0000 */
[----:B----4-:R-:W-:Y:S02]  /*0280*/  @P0 R2UR UR9, R2 ;  /* 0x00000000020902ca */ /* 0x010fe400000e0000 */
[----:B------:R-:W-:-:S04]  /*0290*/  ISETP.NE.U32.AND P0, PT, RZ, UR4, PT ;  /* 0x00000004ff007c0c */ /* 0x000fc8000bf05070 */
[----:B------:R-:W-:-:S05]  /*02a0*/  ISETP.NE.AND.EX P0, PT, RZ, UR5, PT, P0 ;  /* 0x00000005ff007c0c */ /* 0x000fca000bf05300 */
[----:B------:R-:W-:Y:S01]  /*02b0*/  @UP2 UIADD3 UR27, UR27, -UR15, URZ ;  /* 0x8000000f1b1b2290 */ /* 0x000fe2000fffe03f */
[----:B-----5:R-:W-:-:S06]  /*02c0*/  @!P1 R2UR UR21, R3 ;  /* 0x00000000031592ca */ /* 0x020fcc00000e0000 */
[----:B------:R-:W-:Y:S01]  /*02d0*/  @!UP2 ULDC UR27, c[0x0][0x2c4] ;  /* 0x0000b100001baab9 */ /* 0x000fe20000000800 */
[----:B-1----:R-:W-:Y:S08]  /*02e0*/  @!P0 BRA `(.L_x_18) ;  /* 0x00000000001c8947 */ /* 0x002ff00003800000 */
[----:B------:R-:W-:-:S13]  /*02f0*/  PLOP3.LUT P0, PT, PT, PT, UP3, 0x80, 0x0 ;  /* 0x000000000000781c */ /* 0x000fda0003f0f038 */
[----:B------:R-:W2:Y:S04]  /*0300*/  @P0 LDG.E R0, desc[UR18][R6.64+0x4] ;  /* 0x0000041206000981 */ /* 0x000ea8000c1e1900 */
[----:B------:R-:W3:Y:S01]  /*0310*/  @!P0 LDG.E R2, desc[UR18][R6.64] ;  /* 0x0000001206028981 */ /* 0x000ee2000c1e1900 */
[----:B--2---:R-:W-:-:S13]  /*0320*/  @P0 R2UR UR6, R0 ;  /* 0x00000000000602ca */ /* 0x004fda00000e0000 */
[----:B------:R-:W-:-:S07]  /*0330*/  @UP3 UIADD3 UR6, UR6, -UR21, URZ ;  /* 0x8000001506063290 */ /* 0x000fce000fffe03f */
[----:B---3--:R-:W-:Y:S01]  /*0340*/  @!P0 R2UR UR6, R2 ;  /* 0x00000000020682ca */ /* 0x008fe200000e0000 */
[----:B------:R-:W-:-:S14]  /*0350*/  BRA `(.L_x_19) ;  /* 0x0000000000047947 */ /* 0x000fdc0003800000 */
.L_x_18:
[----:B------:R-:W-:-:S05]  /*0360*/  ULDC UR6, c[0x0][0x2c8] ;  /* 0x0000b20000067ab9 */ /* 0x000fca0000000800 */
.L_x_19:
[----:B------:R-:W-:Y:S02]  /*0370*/  ULDC.64 UR4, c[0x0][0x308] ;  /* 0x0000c20000047ab9 */ /* 0x000fe40000000a00 */
[----:B------:R-:W-:-:S04]  /*0380*/  UISETP.NE.U32.AND UP2, UPT, UR4, URZ, UPT ;  /* 0x0000003f0400728c */ /* 0x000fc8000bf45070 */
[----:B------:R-:W-:-:S06]  /*0390*/  UISETP.NE.AND.EX UP2, UPT, UR5, URZ, UPT, UP2 ;  /* 0x0000003f0500728c */ /* 0x000fcc000bf45320 */
[----:B------:R-:W-:-:S05]  /*03a0*/  PLOP3.LUT P0, PT, PT, PT, UP2, 0x80, 0x0 ;  /* 0x000000000000781c */ /* 0x000fca0003f0f028 */
[----:B------:R-:W-:Y:S02]  /*03b0*/  @UP2 ULDC.64 UR4, c[0x0][0x308] ;  /* 0x0000c20000042ab9 */ /* 0x000fe40000000a00 */
[----:B------:R-:W-:-:S06]  /*03c0*/  @UP2 UIMAD.WIDE UR4, UR8, 0x4, UR4 ;  /* 0x00000004080428a5 */ /* 0x000fcc000f8e0204 */
[----:B------:R-:W-:Y:S02]  /*03d0*/  IMAD.U32 R2, RZ, RZ, UR4 ;  /* 0x00000004ff027e24 */ /* 0x000fe4000f8e00ff */
[----:B------:R-:W-:Y:S01]  /*03e0*/  IMAD.U32 R3, RZ, RZ, UR5 ;  /* 0x00000005ff037e24 */ /* 0x000fe2000f8e00ff */
[----:B------:R-:W-:Y:S01]  /*03f0*/  USHF.L.U32 UR26, UR16, 0x7, URZ ;  /* 0x00000007101a7899 */ /* 0x000fe2000800063f */
[----:B------:R-:W-:-:S03]  /*0400*/  @!UP2 ULDC.64 UR4, c[0x0][0x318] ;  /* 0x0000c6000004aab9 */ /* 0x000fc60000000a00 */
[----:B------:R-:W2:Y:S01]  /*0410*/  @P0 LDG.E R0, desc[UR18][R2.64] ;  /* 0x0000001202000981 */ /* 0x000ea2000c1e1900 */
[----:B------:R-:W-:Y:S02]  /*0420*/  UISETP.GT.AND UP1, UPT, UR27, UR26, UPT ;  /* 0x0000001a1b00728c */ /* 0x000fe4000bf24270 */
[----:B------:R-:W-:-:S03]  /*0430*/  @!UP2 UISETP.NE.U32.AND UP0, UPT, UR4, URZ, UPT ;  /* 0x0000003f0400a28c */ /* 0x000fc6000bf05070 */
[----:B------:R-:W-:Y:S01]  /*0440*/  @!UP2 ULDC UR4, c[0x0][0x2cc] ;  /* 0x0000b3000004aab9 */ /* 0x000fe20000000800 */
[----:B------:R-:W-:-:S04]  /*0450*/  @!UP2 UISETP.NE.AND.EX UP0, UPT, UR5, URZ, UPT, UP0 ;  /* 0x0000003f0500a28c */ /* 0x000fc8000bf05300 */
[----:B------:R-:W-:Y:S01]  /*0460*/  @!UP2 USEL UR4, UR4, URZ, UP0 ;  /* 0x0000003f0404a287 */ /* 0x000fe20008000000 */
[----:B--2---:R-:W-:Y:S02]  /*0470*/  @P0 R2UR UR24, R0 ;  /* 0x00000000001802ca */ /* 0x004fe400000e0000 */
[----:B------:R-:W-:-:S11]  /*0480*/  PLOP3.LUT P0, PT, PT, PT, UP1, 0x80, 0x0 ;  /* 0x000000000000781c */ /* 0x000fd60003f0f018 */
[----:B------:R-:W-:Y:S02]  /*0490*/  @UP2 UIADD3 UR24, UR24, -UR9, URZ ;  /* 0x8000000918182290 */ /* 0x000fe4000fffe03f */
[----:B------:R-:W-:Y:S01]  /*04a0*/  @!UP2 UIADD3 UR24, UR4, UR6, -UR9 ;  /* 0x000000060418a290 */ /* 0x000fe2000fffe809 */
[----:B------:R-:W-:Y:S11]  /*04b0*/  @!P0 EXIT ;  /* 0x000000000000894d */ /* 0x000ff60003800000 */
[----:B------:R-:W-:Y:S01]  /*04c0*/  UIADD3 UR5, -UR27, 0xbf, UR26 ;  /* 0x000000bf1b057890 */ /* 0x000fe2000fffe11a */
[----:B------:R-:W1:Y:S01]  /*04d0*/  S2R R2, SR_TID.X ;  /* 0x0000000000027919 */ /* 0x000e620000002100 */
[----:B------:R-:W-:Y:S01]  /*04e0*/  ULDC UR25, c[0x0][0x398] ;  /* 0x0000e60000197ab9 */ /* 0x000fe20000000800 */
[----:B------:R-:W-:Y:S02]  /*04f0*/  UIADD3 UR7, UR24, 0x3f, URZ ;  /* 0x0000003f18077890 */ /* 0x000fe4000fffe03f */
[----:B------:R-:W-:Y:S02]  /*0500*/  UIADD3 UR5, UR5, UR25, UR24 ;  /* 0x0000001905057290 */ /* 0x000fe4000fffe018 */
[----:B------:R-:W-:Y:S02]  /*0510*/  USHF.R.S32.HI UR6, URZ, 0x1f, UR7 ;  /* 0x0000001f3f067899 */ /* 0x000fe40008011407 */
[----:B------:R-:W-:Y:S02]  /*0520*/  USHF.R.S32.HI UR4, URZ, 0x1f, UR5 ;  /* 0x0000001f3f047899 */ /* 0x000fe40008011405 */
[----:B------:R-:W-:-:S02]  /*0530*/  ULEA.HI UR6, UR6, UR7, URZ, 0x6 ;  /* 0x0000000706067291 */ /* 0x000fc4000f8f303f */
[----:B------:R-:W-:Y:S02]  /*0540*/  ULEA.HI UR4, UR4, UR5, URZ, 0x6 ;  /* 0x0000000504047291 */ /* 0x000fe4000f8f303f */
[----:B------:R-:W-:Y:S02]  /*0550*/  USHF.R.S32.HI UR6, URZ, 0x6, UR6 ;  /* 0x000000063f067899 */ /* 0x000fe40008011406 */
[----:B------:R-:W-:-:S04]  /*0560*/  USHF.R.S32.HI UR4, URZ, 0x6, UR4 ;  /* 0x000000063f047899 */ /* 0x000fc80008011404 */
[----:B------:R-:W-:-:S04]  /*0570*/  UISETP.LT.AND UP0, UPT, UR6, UR4, UPT ;  /* 0x000000040600728c */ /* 0x000fc8000bf01270 */
[----:B------:R-:W-:-:S04]  /*0580*/  USEL UR23, UR6, UR4, UP0 ;  /* 0x0000000406177287 */ /* 0x000fc80008000000 */
[----:B------:R-:W-:-:S06]  /*0590*/  UISETP.GE.AND UP0, UPT, UR23, 0x1, UPT ;  /* 0x000000011700788c */ /* 0x000fcc000bf06270 */
[----:B------:R-:W-:-:S13]  /*05a0*/  PLOP3.LUT P0, PT, PT, PT, UP0, 0x80, 0x0 ;  /* 0x000000000000781c */ /* 0x000fda0003f0f008 */
[----:B-1----:R-:W-:Y:S05]  /*05b0*/  @!P0 BRA `(.L_x_20) ;  /* 0x0000010000688947 */ /* 0x002fea0003800000 */
[----:B------:R-:W1:Y:S01]  /*05c0*/  LDC R20, c[0x0][0x278] ;  /* 0x00009e00ff147b82 */ /* 0x000e620000000800 */
[----:B------:R-:W2:Y:S01]  /*05d0*/  S2R R3, SR_CTAID.Z ;  /* 0x0000000000037919 */ /* 0x000ea20000002700 */
[----:B------:R-:W-:Y:S01]  /*05e0*/  SHF.R.S32.HI R19, RZ, 0x1f, R2 ;  /* 0x0000001fff137819 */ /* 0x000fe20000011402 */
[----:B------:R-:W-:Y:S01]  /*05f0*/  UIADD3 UR14, -UR26, UR27, URZ ;  /* 0x0000001b1a0e7290 */ /* 0x000fe2000fffe13f */
[----:B------:R-:W-:Y:S01]  /*0600*/  IMAD.U32 R13, RZ, RZ, UR16 ;  /* 0x00000010ff0d7e24 */ /* 0x000fe2000f8e00ff */
[----:B------:R-:W-:Y:S01]  /*0610*/  UISETP.NE.AND UP0, UPT, UR15, -0x1, UPT ;  /* 0xffffffff0f00788c */ /* 0x000fe2000bf05270 */
[CC--:B------:R-:W-:Y:S01]  /*0620*/  LEA.HI R15, R19.reuse, R2.reuse, RZ, 0x2 ;  /* 0x00000002130f7211 */ /* 0x0c0fe200078f10ff */
[----:B------:R-:W-:Y:S01]  /*0630*/  ULDC.64 UR6, c[0x0][0x258] ;  /* 0x0000960000067ab9 */ /* 0x000fe20000000a00 */
[----:B------:R-:W-:Y:S01]  /*0640*/  LEA.HI R127, R19, R2, RZ, 0x5 ;  /* 0x00000002137f7211 */ /* 0x000fe200078f28ff */
[----:B------:R-:W-:Y:S01]  /*0650*/  IMAD.U32 R22, RZ, RZ, UR6 ;  /* 0x00000006ff167e24 */ /* 0x000fe2000f8e00ff */
[----:B------:R-:W-:-:S02]  /*0660*/  SHF.R.S32.HI R26, RZ, 0x2, R15 ;  /* 0x00000002ff1a7819 */ /* 0x000fc4000001140f */
[----:B------:R-:W-:Y:S02]  /*0670*/  SHF.R.S32.HI R128, RZ, 0x5, R127 ;  /* 0x00000005ff807819 */ /* 0x000fe4000001147f */
[C---:B------:R-:W-:Y:S01]  /*0680*/  ISETP.GE.AND P3, PT, R26.reuse, UR14, PT ;  /* 0x0000000e1a007c0c */ /* 0x040fe2000bf66270 */
[----:B------:R-:W-:Y:S01]  /*0690*/  VIADD R14, R26, 0x20 ;  /* 0x000000201a0e7836 */ /* 0x000fe20000000000 */
[----:B------:R-:W-:Y:S01]  /*06a0*/  @UP0 ULDC.64 UR4, c[0x0][0x240] ;  /* 0x0000900000040ab9 */ /* 0x000fe20000000a00 */
[--C-:B------:R-:W-:Y:S01]  /*06b0*/  SHF.R.S32.HI R27, RZ, 0x1f, R26.reuse ;  /* 0x0000001fff1b7819 */ /* 0x100fe2000001141a */
[----:B------:R-:W-:Y:S02]  /*06c0*/  @UP0 UIMAD.WIDE.U32 UR12, UR15, UR4, URZ ;  /* 0x000000040f0c02a5 */ /* 0x000fe4000f8e003f */
[----:B------:R-:W-:Y:S02]  /*06d0*/  ISETP.GE.AND P2, PT, R14, UR14, PT ;  /* 0x0000000e0e007c0c */ /* 0x000fe4000bf46270 */
[----:B------:R-:W-:Y:S01]  /*06e0*/  @UP0 UIMAD UR11, UR15, UR5, UR13 ;  /* 0x000000050f0b02a4 */ /* 0x000fe2000f8e020d */
[----:B------:R-:W-:Y:S01]  /*06f0*/  IMAD.WIDE R12, R13, 0x80, R26 ;  /* 0x000000800d0c7825 */ /* 0x000fe200078e021a */
[----:B-1----:R-:W-:Y:S01]  /*0700*/  IABS R4, R20 ;  /* 0x0000001400047213 */ /* 0x002fe20000000000 */
[----:B------:R-:W-:Y:S01]  /*0710*/  @!UP0 USHF.R.S32.HI UR13, URZ, 0x1f, UR8 ;  /* 0x0000001f3f0d8899 */ /* 0x000fe20008011408 */
[----:B------:R-:W-:-:S02]  /*0720*/  @!UP0 ULDC.64 UR4, c[0x0][0x228] ;  /* 0x00008a0000048ab9 */ /* 0x000fc40000000a00 */
[----:B------:R-:W1:Y:S01]  /*0730*/  I2F.RP R0, R4 ;  /* 0x0000000400007306 */ /* 0x000e620000209400 */
[----:B------:R-:W-:Y:S02]  /*0740*/  @!UP0 UIMAD UR13, UR13, UR4, URZ ;  /* 0x000000040d0d82a4 */ /* 0x000fe4000f8e023f */
[----:B------:R-:W-:Y:S01]  /*0750*/  @!UP0 UIMAD.WIDE.U32 UR28, UR8, UR4, URZ ;  /* 0x00000004081c82a5 */ /* 0x000fe2000f8e003f */
[----:B--2---:R-:W-:Y:S01]  /*0760*/  IABS R3, R3 ;  /* 0x0000000300037213 */ /* 0x004fe20000000000 */
[----:B------:R-:W-:Y:S02]  /*0770*/  @!UP0 UIMAD UR13, UR8, UR5, UR13 ;  /* 0x00000005080d82a4 */ /* 0x000fe4000f8e020d */
[----:B------:R-:W-:Y:S02]  /*0780*/  UIADD3 UR5, UR23, -0x1, URZ ;  /* 0xffffffff17057890 */ /* 0x000fe4000fffe03f */
[----:B------:R-:W-:Y:S02]  /*0790*/  @!UP0 UIADD3 UR11, UR29, UR13, URZ ;  /* 0x0000000d1d0b8290 */ /* 0x000fe4000fffe03f */
[----:B------:R-:W-:Y:S01]  /*07a0*/  UIMAD UR17, UR5, -0x40, UR24 ;  /* 0xffffffc0051178a4 */ /* 0x000fe2000f8e0218 */
[----:B------:R-:W-:Y:S01]  /*07b0*/  @!UP0 UMOV UR12, UR28 ;  /* 0x0000001c000c8c82 */ /* 0x000fe20008000000 */
[----:B-1----:R-:W1:Y:S01]  /*07c0*/  MUFU.RCP R6, R0 ;  /* 0x0000000000067308 */ /* 0x002e620000001000 */
[----:B------:R-:W-:-:S02]  /*07d0*/  USHF.R.S32.HI UR4, URZ, 0x1f, UR10 ;  /* 0x0000001f3f047899 */ /* 0x000fc4000801140a */
[----:B------:R-:W-:Y:S02]  /*07e0*/  UISETP.NE.AND UP0, UPT, UR21, -0x1, UPT ;  /* 0xffffffff1500788c */ /* 0x000fe4000bf05270 */
[----:B------:R-:W-:Y:S01]  /*07f0*/  UIMAD UR4, UR4, UR6, URZ ;  /* 0x00000006040472a4 */ /* 0x000fe2000f8e023f */
[----:B------:R-:W2:Y:S03]  /*0800*/  S2UR UR6, SR_CgaCtaId ;  /* 0x00000000000679c3 */ /* 0x000ea60000008800 */
[----:B------:R-:W-:-:S05]  /*0810*/  UIMAD UR4, UR10, UR7, UR4 ;  /* 0x000000070a0472a4 */ /* 0x000fca000f8e0204 */
[----:B------:R-:W-:Y:S02]  /*0820*/  @UP0 UIADD3 UR20, UR9, UR21, URZ ;  /* 0x0000001509140290 */ /* 0x000fe4000fffe03f */
[----:B------:R-:W-:Y:S01]  /*0830*/  @UP0 UIADD3 UR21, UR9, UR21, URZ ;  /* 0x0000001509150290 */ /* 0x000fe2000fffe03f */
[----:B-1----:R-:W-:Y:S02]  /*0840*/  VIADD R6, R6, 0xffffffe ;  /* 0x0ffffffe06067836 */ /* 0x002fe40000000000 */
[----:B------:R-:W-:Y:S02]  /*0850*/  VIADD R0, R26, 0x60 ;  /* 0x000000601a007836 */ /* 0x000fe40000000000 */
[----:B------:R-:W1:Y:S03]  /*0860*/  F2I.FTZ.U32.TRUNC.NTZ R7, R6 ;  /* 0x0000000600077305 */ /* 0x000e66000021f000 */
[----:B------:R-:W-:-:S02]  /*0870*/  ISETP.GE.AND P0, PT, R0, UR14, PT ;  /* 0x0000000e00007c0c */ /* 0x000fc4000bf06270 */
[----:B------:R-:W-:Y:S01]  /*0880*/  LEA.HI R0, R19, R2, RZ, 0x3 ;  /* 0x0000000213007211 */ /* 0x000fe200078f18ff */
[----:B-1----:R-:W-:-:S10]  /*0890*/  IMAD.MOV R5, RZ, RZ, -R7 ;  /* 0x000000ffff057224 */ /* 0x002fd400078e0a07 */
[----:B------:R-:W1:Y:S01]  /*08a0*/  @!P0 S2R R28, SR_CgaCtaId ;  /* 0x00000000001c8919 */ /* 0x000e620000008800 */
[----:B------:R-:W-:Y:S01]  /*08b0*/  IMAD.MOV.U32 R6, RZ, RZ, RZ ;  /* 0x000000ffff067224 */ /* 0x000fe200078e00ff */
[----:B------:R-:W-:Y:S01]  /*08c0*/  @!P0 MOV R29, 0x400 ;  /* 0x00000400001d8802 */ /* 0x000fe20000000f00 */
[----:B------:R-:W-:Y:S02]  /*08d0*/  IMAD R18, R5, R4, RZ ;  /* 0x0000000405127224 */ /* 0x000fe400078e02ff */
[----:B------:R-:W-:Y:S02]  /*08e0*/  VIADD R5, R26, 0x40 ;  /* 0x000000401a057836 */ /* 0x000fe40000000000 */
[----:B------:R-:W-:-:S03]  /*08f0*/  IMAD.HI.U32 R18, R7, R18, R6 ;  /* 0x0000001207127227 */ /* 0x000fc600078e0006 */
[----:B------:R-:W-:Y:S02]  /*0900*/  ISETP.GE.AND P1, PT, R5, UR14, PT ;  /* 0x0000000e05007c0c */ /* 0x000fe4000bf26270 */
[C---:B------:R-:W-:Y:S01]  /*0910*/  LOP3.LUT R5, R15.reuse, 0xfffffffc, RZ, 0xc0, !PT ;  /* 0xfffffffc0f057812 */ /* 0x040fe200078ec0ff */
[----:B------:R-:W-:Y:S01]  /*0920*/  IMAD.HI.U32 R18, R18, R3, RZ ;  /* 0x0000000312127227 */ /* 0x000fe200078e00ff */
[----:B------:R-:W-:-:S03]  /*0930*/  LEA.HI R15, R15, R26, RZ, 0x1 ;  /* 0x0000001a0f0f7211 */ /* 0x000fc600078f08ff */
[----:B------:R-:W-:Y:S01]  /*0940*/  IMAD.MOV R7, RZ, RZ, -R18 ;  /* 0x000000ffff077224 */ /* 0x000fe200078e0a12 */
[----:B------:R-:W-:Y:S01]  /*0950*/  LOP3.LUT R15, R15, 0x7fffffe, RZ, 0xc0, !PT ;  /* 0x07fffffe0f0f7812 */ /* 0x000fe200078ec0ff */
[----:B------:R-:W-:Y:S02]  /*0960*/  IMAD.IADD R16, R2, 0x1, -R5 ;  /* 0x0000000102107824 */ /* 0x000fe400078e0a05 */
[----:B------:R-:W-:Y:S01]  /*0970*/  IMAD R7, R4, R7, R3 ;  /* 0x0000000704077224 */ /* 0x000fe200078e0203 */
[----:B------:R-:W-:Y:S01]  /*0980*/  SHF.R.S32.HI R3, RZ, 0x3, R0 ;  /* 0x00000003ff037819 */ /* 0x000fe20000011400 */
[----:B------:R-:W-:Y:S01]  /*0990*/  IMAD.SHL.U32 R16, R16, 0x8, RZ ;  /* 0x0000000810107824 */ /* 0x000fe200078e00ff */
[----:B------:R-:W3:Y:S01]  /*09a0*/  @!P1 S2R R30, SR_CgaCtaId ;  /* 0x00000000001e9919 */ /* 0x000ee20000008800 */
[----:B------:R-:W-:Y:S01]  /*09b0*/  IMAD.IADD R15, R26, 0x1, -R15 ;  /* 0x000000011a0f7824 */ /* 0x000fe200078e0a0f */
[----:B------:R-:W-:Y:S01]  /*09c0*/  ISETP.GT.U32.AND P6, PT, R4, R7, PT ;  /* 0x000000070400720c */ /* 0x000fe20003fc4070 */
[----:B------:R-:W-:Y:S01]  /*09d0*/  IMAD.SHL.U32 R5, R3, 0x40, RZ ;  /* 0x0000004003057824 */ /* 0x000fe200078e00ff */
[----:B------:R-:W-:Y:S01]  /*09e0*/  SHF.R.S32.HI R17, RZ, 0x1f, R16 ;  /* 0x0000001fff117819 */ /* 0x000fe20000011410 */
[----:B------:R-:W-:-:S03]  /*09f0*/  IMAD R15, R128, 0x8, R15 ;  /* 0x00000008800f7824 */ /* 0x000fc600078e020f */
[----:B------:R-:W-:Y:S02]  /*0a00*/  LOP3.LUT R5, R5, 0xc0, RZ, 0xc0, !PT ;  /* 0x000000c005057812 */ /* 0x000fe400078ec0ff */
[----:B-1----:R-:W-:Y:S02]  /*0a10*/  @!P0 LEA R28, R28, R29, 0x18 ;  /* 0x0000001d1c1c8211 */ /* 0x002fe400078ec0ff */
[----:B------:R-:W-:Y:S02]  /*0a20*/  LOP3.LUT R9, R5, 0x18, R16, 0xf8, !PT ;  /* 0x0000001805097812 */ /* 0x000fe400078ef810 */
[----:B------:R-:W-:Y:S01]  /*0a30*/  SHF.R.U32.HI R10, RZ, 0x3, R5 ;  /* 0x00000003ff0a7819 */ /* 0x000fe20000011605 */
[----:B------:R-:W-:Y:S01]  /*0a40*/  @!P6 IMAD.IADD R7, R7, 0x1, -R4 ;  /* 0x000000010707e824 */ /* 0x000fe200078e0a04 */
[----:B------:R-:W-:Y:S01]  /*0a50*/  LOP3.LUT R5, R20, UR10, RZ, 0x3c, !PT ;  /* 0x0000000a14057c12 */ /* 0x000fe2000f8e3cff */
[----:B------:R-:W-:Y:S01]  /*0a60*/  @!P6 VIADD R18, R18, 0x1 ;  /* 0x000000011212e836 */ /* 0x000fe20000000000 */
[----:B------:R-:W-:-:S02]  /*0a70*/  LOP3.LUT R10, R9, R10, RZ, 0x3c, !PT ;  /* 0x0000000a090a7212 */ /* 0x000fc400078e3cff */
[----:B------:R-:W-:Y:S01]  /*0a80*/  ISETP.GE.U32.AND P4, PT, R7, R4, PT ;  /* 0x000000040700720c */ /* 0x000fe20003f86070 */
[----:B------:R-:W1:Y:S01]  /*0a90*/  @!P3 LDC.64 R8, c[0x0][0x240] ;  /* 0x00009000ff08bb82 */ /* 0x000e620000000a00 */
[----:B------:R-:W-:Y:S01]  /*0aa0*/  ISETP.GE.AND P5, PT, R5, RZ, PT ;  /* 0x000000ff0500720c */ /* 0x000fe20003fa6270 */
[----:B------:R-:W-:Y:S01]  /*0ab0*/  IMAD.U32 R15, R15, 0x20, R10 ;  /* 0x000000200f0f7824 */ /* 0x000fe200078e000a */
[----:B------:R-:W-:-:S05]  /*0ac0*/  ISETP.GE.AND P6, PT, R26, UR17, PT ;  /* 0x000000111a007c0c */ /* 0x000fca000bfc6270 */
[----:B------:R-:W4:Y:S04]  /*0ad0*/  @!P2 LDC.64 R6, c[0x0][0x240] ;  /* 0x00009000ff06ab82 */ /* 0x000f280000000a00 */
[----:B------:R-:W-:Y:S01]  /*0ae0*/  @P4 VIADD R18, R18, 0x1 ;  /* 0x0000000112124836 */ /* 0x000fe20000000000 */
[----:B------:R-:W-:Y:S01]  /*0af0*/  IADD3 R24, P4, R16, UR12, RZ ;  /* 0x0000000c10187c10 */ /* 0x000fe2000ff9e0ff */
[----:B------:R-:W-:Y:S02]  /*0b00*/  @UP0 ULDC.64 UR12, c[0x0][0x248] ;  /* 0x00009200000c0ab9 */ /* 0x000fe40000000a00 */
[----:B------:R-:W-:Y:S01]  /*0b10*/  @!P5 IMAD.MOV R18, RZ, RZ, -R18 ;  /* 0x000000ffff12d224 */ /* 0x000fe200078e0a12 */
[----:B------:R-:W-:Y:S01]  /*0b20*/  ISETP.NE.AND P5, PT, R20, RZ, PT ;  /* 0x000000ff1400720c */ /* 0x000fe20003fa5270 */
[----:B------:R-:W5:Y:S01]  /*0b30*/  @!P2 LDC.64 R4, c[0x0][0x210] ;  /* 0x00008400ff04ab82 */ /* 0x000f620000000a00 */
[----:B------:R-:W-:Y:S01]  /*0b40*/  IADD3.X R25, R17, UR11, RZ, P4, !PT ;  /* 0x0000000b11197c10 */ /* 0x000fe2000a7fe4ff */
[----:B------:R-:W-:Y:S01]  /*0b50*/  @UP0 UIMAD.WIDE.U32 UR28, UR20, UR12, URZ ;  /* 0x0000000c141c02a5 */ /* 0x000fe2000f8e003f */
[----:B------:R-:W-:Y:S01]  /*0b60*/  @!P2 IADD3 R39, P4, R12, 0x20, RZ ;  /* 0x000000200c27a810 */ /* 0x000fe20007f9e0ff */
[----:B------:R-:W-:Y:S01]  /*0b70*/  @UP0 UIMAD UR20, UR20, UR13, URZ ;  /* 0x0000000d141402a4 */ /* 0x000fe2000f8e023f */
[----:B------:R-:W-:Y:S01]  /*0b80*/  IMAD.WIDE.U32 R22, R22, UR10, R24 ;  /* 0x0000000a16167c25 */ /* 0x000fe2000f8e0018 */
[----:B------:R-:W-:Y:S01]  /*0b90*/  @UP0 ULDC.64 UR10, c[0x0][0x250] ;  /* 0x00009400000a0ab9 */ /* 0x000fe20000000a00 */
[----:B------:R-:W3:Y:S01]  /*0ba0*/  @!P6 S2R R24, SR_CgaCtaId ;  /* 0x000000000018e919 */ /* 0x000ee20000008800 */
[----:B------:R-:W3:Y:S01]  /*0bb0*/  @!P3 LDC.64 R10, c[0x0][0x210] ;  /* 0x00008400ff0abb82 */ /* 0x000ee20000000a00 */
[----:B------:R-:W-:-:S03]  /*0bc0*/  @!P2 IMAD.X R21, RZ, RZ, R13, P4 ;  /* 0x000000ffff15a224 */ /* 0x000fc600020e060d */
[----:B------:R-:W-:Y:S01]  /*0bd0*/  @!P5 LOP3.LUT R18, RZ, R20, RZ, 0x33, !PT ;  /* 0x00000014ff12d212 */ /* 0x000fe200078e33ff */
[----:B------:R-:W-:Y:S01]  /*0be0*/  @!P2 IMAD.MOV.U32 R20, RZ, RZ, R22 ;  /* 0x000000ffff14a224 */ /* 0x000fe200078e0016 */
[----:B------:R-:W-:Y:S01]  /*0bf0*/  ISETP.GE.AND P5, PT, R14, UR17, PT ;  /* 0x000000110e007c0c */ /* 0x000fe2000bfa6270 */
[-C--:B----4-:R-:W-:Y:S02]  /*0c00*/  @!P2 IMAD R36, R21, R6.reuse, RZ ;  /* 0x000000061524a224 */ /* 0x090fe400078e02ff */
[----:B------:R-:W-:Y:S01]  /*0c10*/  VIADD R21, R23, UR4 ;  /* 0x0000000417157c36 */ /* 0x000fe20008000000 */
[----:B------:R-:W-:Y:S01]  /*0c20*/  UMOV UR4, 0x400 ;  /* 0x0000040000047882 */ /* 0x000fe20000000000 */
[C---:B------:R-:W-:Y:S01]  /*0c30*/  @!P2 IMAD R36, R39.reuse, R7, R36 ;  /* 0x000000072724a224 */ /* 0x040fe200078e0224 */
[----:B--2---:R-:W-:Y:S01]  /*0c40*/  ULEA UR4, UR6, UR4, 0x18 ;  /* 0x0000000406047291 */ /* 0x004fe2000f8ec03f */
[----:B------:R-:W-:Y:S01]  /*0c50*/  @!P2 IMAD.WIDE.U32 R38, R39, R6, R20 ;  /* 0x000000062726a225 */ /* 0x000fe200078e0014 */
[----:B------:R-:W-:Y:S01]  /*0c60*/  @UP0 UIMAD.WIDE.U32 UR6, UR21, UR10, URZ ;  /* 0x0000000a150602a5 */ /* 0x000fe2000f8e003f */
[----:B------:R-:W2:Y:S01]  /*0c70*/  @!P2 S2R R6, SR_CgaCtaId ;  /* 0x000000000006a919 */ /* 0x000ea20000008800 */
[----:B------:R-:W-:Y:S01]  /*0c80*/  @UP0 UIMAD UR21, UR21, UR11, URZ ;  /* 0x0000000b151502a4 */ /* 0x000fe2000f8e023f */
[----:B-1----:R-:W-:Y:S01]  /*0c90*/  @!P3 IMAD R7, R13, R8, RZ ;  /* 0x000000080d07b224 */ /* 0x002fe200078e02ff */
[----:B-----5:R-:W-:Y:S01]  /*0ca0*/  @!P2 LEA R34, P4, R38, R4, 0x1 ;  /* 0x000000042622a211 */ /* 0x020fe200078808ff */
[----:B------:R-:W-:Y:S01]  /*0cb0*/  @!P3 IMAD.MOV.U32 R40, RZ, RZ, R22 ;  /* 0x000000ffff28b224 */ /* 0x000fe200078e0016 */
[----:B------:R-:W-:Y:S01]  /*0cc0*/  LEA R226, R15, UR4, 0x1 ;  /* 0x000000040fe27c11 */ /* 0x000fe2000f8e08ff */
[----:B------:R-:W-:Y:S01]  /*0cd0*/  @!P3 IMAD.MOV.U32 R41, RZ, RZ, R21 ;  /* 0x000000ffff29b224 */ /* 0x000fe200078e0015 */
[----:B------:R-:W-:Y:S01]  /*0ce0*/  @!P5 MOV R25, 0x400 ;  /* 0x000004000019d802 */ /* 0x000fe20000000f00 */
[C---:B------:R-:W-:Y:S01]  /*0cf0*/  @!P3 IMAD R7, R12.reuse, R9, R7 ;  /* 0x000000090c07b224 */ /* 0x040fe200078e0207 */
[----:B------:R-:W-:Y:S01]  /*0d00*/  LEA.HI R9, R19, R2, RZ, 0x4 ;  /* 0x0000000213097211 */ /* 0x000fe200078f20ff */
[----:B------:R-:W-:Y:S01]  /*0d10*/  @!P3 IMAD.WIDE.U32 R40, R12, R8, R40 ;  /* 0x000000080c28b225 */ /* 0x000fe200078e0028 */
[----:B------:R-:W-:Y:S01]  /*0d20*/  @UP0 UIADD3 UR21, UR7, UR21, URZ ;  /* 0x0000001507150290 */ /* 0x000fe2000fffe03f */
[----:B------:R-:W1:Y:S01]  /*0d30*/  @!P5 S2R R8, SR_CgaCtaId ;  /* 0x000000000008d919 */ /* 0x000e620000008800 */
[----:B------:R-:W-:Y:S01]  /*0d40*/  SHF.R.S32.HI R32, RZ, 0x4, R9 ;  /* 0x00000004ff207819 */ /* 0x000fe20000011409 */
[----:B------:R-:W-:Y:S01]  /*0d50*/  @!P2 IMAD.IADD R36, R39, 0x1, R36 ;  /* 0x000000012724a824 */ /* 0x000fe200078e0224 */
[----:B------:R-:W-:-:S02]  /*0d60*/  @UP0 UMOV UR22, UR6 ;  /* 0x0000000600160c82 */ /* 0x000fc40008000000 */
[----:B------:R-:W-:Y:S02]  /*0d70*/  LEA.HI R19, R9, R32, RZ, 0x1 ;  /* 0x0000002009137211 */ /* 0x000fe400078f08ff */
[----:B------:R-:W-:Y:S01]  /*0d80*/  @!P2 LEA.HI.X R35, R38, R5, R36, 0x1, P4 ;  /* 0x000000052623a211 */ /* 0x000fe200020f0c24 */
[----:B------:R-:W-:Y:S01]  /*0d90*/  @!P3 IMAD.IADD R36, R41, 0x1, R7 ;  /* 0x000000012924b824 */ /* 0x000fe200078e0207 */
[----:B------:R-:W4:Y:S01]  /*0da0*/  @!P1 LDC.64 R4, c[0x0][0x240] ;  /* 0x00009000ff049b82 */ /* 0x000f220000000a00 */
[C---:B---3--:R-:W-:Y:S02]  /*0db0*/  @!P3 LEA R38, P4, R40.reuse, R10, 0x1 ;  /* 0x0000000a2826b211 */ /* 0x048fe400078808ff */
[----:B------:R-:W-:Y:S02]  /*0dc0*/  @!P6 MOV R7, 0x400 ;  /* 0x000004000007e802 */ /* 0x000fe40000000f00 */
[----:B------:R-:W-:Y:S02]  /*0dd0*/  @!P3 LEA.HI.X R39, R40, R11, R36, 0x1, P4 ;  /* 0x0000000b2827b211 */ /* 0x000fe400020f0c24 */
[----:B------:R-:W-:-:S02]  /*0de0*/  LOP3.LUT R19, R19, 0xfffffffe, RZ, 0xc0, !PT ;  /* 0xfffffffe13137812 */ /* 0x000fc400078ec0ff */
[----:B------:R-:W-:Y:S01]  /*0df0*/  ISETP.GE.AND P4, PT, R14, UR17, PT ;  /* 0x000000110e007c0c */ /* 0x000fe2000bf86270 */
[----:B------:R-:W-:Y:S01]  /*0e00*/  @!PT LDS RZ, [RZ] ;  /* 0x00000000fffff984 */ /* 0x000fe20000000800 */
[----:B------:R-:W-:Y:S01]  /*0e10*/  @!PT LDS RZ, [RZ] ;  /* 0x00000000fffff984 */ /* 0x000fe20000000800 */
[----:B------:R-:W-:Y:S01]  /*0e20*/  @!PT LDS RZ, [RZ] ;  /* 0x00000000fffff984 */ /* 0x000fe20000000800 */
[----:B------:R3:W-:Y:S01]  /*0e30*/  @!P3 LDGSTS.E.BYPASS.LTC128B.128 [R226], desc[UR18][R38.64] ;  /* 0x0000000026e2bfae */ /* 0x0007e2000b901d52 */
[----:B------:R-:W-:Y:S01]  /*0e40*/  @!P6 LEA R24, R24, R7, 0x18 ;  /* 0x000000071818e211 */ /* 0x000fe200078ec0ff */
[----:B------:R-:W-:Y:S01]  /*0e50*/  IMAD.IADD R14, R32, 0x1, -R19 ;  /* 0x00000001200e7824 */ /* 0x000fe200078e0a13 */
[----:B------:R-:W-:Y:S01]  /*0e60*/  @!P1 MOV R7, 0x400 ;  /* 0x0000040000079802 */ /* 0x000fe20000000f00 */
[----:B------:R3:W-:Y:S01]  /*0e70*/  @!P3 LDGSTS.E.BYPASS.LTC128B.128 [R226+0x2000], desc[UR18][R38.64+0x40] ;  /* 0x0200004026e2bfae */ /* 0x0007e2000b901d52 */
[----:B------:R-:W-:Y:S02]  /*0e80*/  @!P2 MOV R19, 0x400 ;  /* 0x000004000013a802 */ /* 0x000fe40000000f00 */
[----:B------:R-:W-:Y:S01]  /*0e90*/  @!P1 LEA R30, R30, R7, 0x18 ;  /* 0x000000071e1e9211 */ /* 0x000fe200078ec0ff */
[----:B------:R3:W-:Y:S01]  /*0ea0*/  @!P3 LDGSTS.E.BYPASS.LTC128B.128 [R226+0x4000], desc[UR18][R38.64+0x80] ;  /* 0x0400008026e2bfae */ /* 0x0007e2000b901d52 */
[----:B------:R-:W-:-:S02]  /*0eb0*/  @!P1 IADD3 R11, P3, R12, 0x40, RZ ;  /* 0x000000400c0b9810 */ /* 0x000fc40007f7e0ff */
[----:B--2---:R-:W-:Y:S02]  /*0ec0*/  @!P2 LEA R10, R6, R19, 0x18 ;  /* 0x00000013060aa211 */ /* 0x004fe400078ec0ff */
[----:B------:R-:W2:Y:S01]  /*0ed0*/  @!P1 LDC.64 R6, c[0x0][0x210] ;  /* 0x00008400ff069b82 */ /* 0x000ea20000000a00 */
[--C-:B------:R-:W-:Y:S01]  /*0ee0*/  @!P1 IMAD.X R31, RZ, RZ, R13.reuse, P3 ;  /* 0x000000ffff1f9224 */ /* 0x100fe200018e060d */
[----:B------:R-:W-:Y:S02]  /*0ef0*/  @!P0 IADD3 R19, P3, R12, 0x60, RZ ;  /* 0x000000600c138810 */ /* 0x000fe40007f7e0ff */
[----:B-1----:R-:W-:Y:S01]  /*0f00*/  @!P5 LEA R8, R8, R25, 0x18 ;  /* 0x000000190808d211 */ /* 0x002fe200078ec0ff */
[----:B----4-:R-:W-:Y:S01]  /*0f10*/  @!P1 IMAD R12, R31, R4, RZ ;  /* 0x000000041f0c9224 */ /* 0x010fe200078e02ff */
[----:B------:R-:W-:Y:S01]  /*0f20*/  LOP3.LUT R9, R9, 0xfffffff0, RZ, 0xc0, !PT ;  /* 0xfffffff009097812 */ /* 0x000fe200078ec0ff */
[----:B------:R-:W-:Y:S01]  /*0f30*/  @!P0 IMAD.X R25, RZ, RZ, R13, P3 ;  /* 0x000000ffff198224 */ /* 0x000fe200018e060d */
[----:B------:R-:W-:Y:S01]  /*0f40*/  ISETP.GE.AND P3, PT, R26, UR17, PT ;  /* 0x000000111a007c0c */ /* 0x000fe2000bf66270 */
[----:B------:R-:W-:Y:S01]  /*0f50*/  @!P1 IMAD R5, R11, R5, R12 ;  /* 0x000000050b059224 */ /* 0x000fe200078e020c */
[----:B------:R-:W-:Y:S01]  /*0f60*/  @UP0 UIADD3 UR17, UR29, UR20, URZ ;  /* 0x000000141d110290 */ /* 0x000fe2000fffe03f */
[----:B------:R-:W-:-:S02]  /*0f70*/  @!P1 IMAD.MOV.U32 R12, RZ, RZ, R22 ;  /* 0x000000ffff0c9224 */ /* 0x000fc400078e0016 */
[----:B------:R-:W-:Y:S01]  /*0f80*/  @!P1 IMAD.MOV.U32 R13, RZ, RZ, R21 ;  /* 0x000000ffff0d9224 */ /* 0x000fe200078e0015 */
[----:B------:R-:W-:Y:S01]  /*0f90*/  @UP0 UMOV UR20, UR28 ;  /* 0x0000001c00140c82 */ /* 0x000fe20008000000 */
[----:B------:R-:W-:-:S04]  /*0fa0*/  @!P1 IMAD.WIDE.U32 R12, R11, R4, R12 ;  /* 0x000000040b0c9225 */ /* 0x000fc800078e000c */
[----:B------:R-:W-:Y:S02]  /*0fb0*/  @!P2 IMAD R11, R15, 0x2, R10 ;  /* 0x000000020f0ba824 */ /* 0x000fe400078e020a */
[----:B------:R-:W-:Y:S01]  /*0fc0*/  @!P1 IMAD.IADD R4, R13, 0x1, R5 ;  /* 0x000000010d049824 */ /* 0x000fe200078e0205 */
[----:B------:R-:W-:Y:S02]  /*0fd0*/  LOP3.LUT R5, R0, 0xfffffff8, RZ, 0xc0, !PT ;  /* 0xfffffff800057812 */ /* 0x000fe400078ec0ff */
[----:B------:R3:W-:Y:S04]  /*0fe0*/  @!P2 LDGSTS.E.BYPASS.LTC128B.128 [R11+0x800], desc[UR18][R34.64] ;  /* 0x00800000220bafae */ /* 0x0007e8000b901d52 */
[----:B------:R3:W-:Y:S04]  /*0ff0*/  @!P2 LDGSTS.E.BYPASS.LTC128B.128 [R11+0x2800], desc[UR18][R34.64+0x40] ;  /* 0x02800040220bafae */ /* 0x0007e8000b901d52 */
[----:B------:R3:W-:Y:S01]  /*1000*/  @!P2 LDGSTS.E.BYPASS.LTC128B.128 [R11+0x4800], desc[UR18][R34.64+0x80] ;  /* 0x04800080220bafae */ /* 0x0007e2000b901d52 */
[----:B--2---:R-:W-:-:S04]  /*1010*/  @!P1 LEA R32, P2, R12, R6, 0x1 ;  /* 0x000000060c209211 */ /* 0x004fc800078408ff */
[----:B------:R-:W-:Y:S01]  /*1020*/  @!P1 LEA.HI.X R33, R12, R7, R4, 0x1, P2 ;  /* 0x000000070c219211 */ /* 0x000fe200010f0c04 */
[C---:B------:R-:W-:Y:S01]  /*1030*/  IMAD.IADD R7, R2.reuse, 0x1, -R9 ;  /* 0x0000000102077824 */ /* 0x040fe200078e0a09 */
[----:B------:R-:W-:Y:S01]  /*1040*/  PLOP3.LUT P2, PT, PT, PT, UP0, 0x80, 0x0 ;  /* 0x000000000000781c */ /* 0x000fe20003f4f008 */
[----:B------:R-:W-:-:S03]  /*1050*/  IMAD.IADD R4, R2, 0x1, -R5 ;  /* 0x0000000102047824 */ /* 0x000fc600078e0a05 */
[-C--:B------:R-:W-:Y:S02]  /*1060*/  LEA.HI R5, R7, R7.reuse, RZ, 0x1 ;  /* 0x0000000707057211 */ /* 0x080fe400078f08ff */
[----:B------:R-:W-:Y:S02]  /*1070*/  LEA.HI R0, R4, R4, RZ, 0x1 ;  /* 0x0000000404007211 */ /* 0x000fe400078f08ff */
[----:B------:R-:W-:Y:S02]  /*1080*/  LOP3.LUT R126, R5, 0x7fffffe, RZ, 0xc0, !PT ;  /* 0x07fffffe057e7812 */ /* 0x000fe400078ec0ff */
[----:B------:R-:W-:Y:S02]  /*1090*/  LOP3.LUT R13, R0, 0x7fffffe, RZ, 0xc0, !PT ;  /* 0x07fffffe000d7812 */ /* 0x000fe400078ec0ff */
[----:B------:R-:W-:Y:S01]  /*10a0*/  SHF.R.S32.HI R12, RZ, 0x1f, R7 ;  /* 0x0000001fff0c7819 */ /* 0x000fe20000011407 */
[----:B------:R-:W-:Y:S02]  /*10b0*/  IMAD.IADD R126, R7, 0x1, -R126 ;  /* 0x00000001077e7824 */ /* 0x000fe400078e0a7e */
[----:B------:R-:W-:Y:S01]  /*10c0*/  IMAD.IADD R13, R4, 0x1, -R13 ;  /* 0x00000001040d7824 */ /* 0x000fe200078e0a0d */
[----:B------:R-:W-:Y:S01]  /*10d0*/  LEA.HI R12, R12, R7, RZ, 0x3 ;  /* 0x000000070c0c7211 */ /* 0x000fe200078f18ff */
[----:B------:R-:W-:Y:S06]  /*10e0*/  @P2 BRA `(.L_x_21) ;  /* 0x0000000000342947 */ /* 0x000fec0003800000 */
[----:B------:R-:W-:Y:S01]  /*10f0*/  USHF.R.S32.HI UR20, URZ, 0x1f, UR9 ;  /* 0x0000001f3f147899 */ /* 0x000fe20008011409 */
[----:B------:R-:W-:Y:S01]  /*1100*/  ULDC.64 UR12, c[0x0][0x248] ;  /* 0x00009200000c7ab9 */ /* 0x000fe20000000a00 */
[----:B------:R-:W-:Y:S02]  /*1110*/  USHF.R.S32.HI UR17, URZ, 0x1f, UR8 ;  /* 0x0000001f3f117899 */ /* 0x000fe40008011408 */
[----:B------:R-:W-:Y:S02]  /*1120*/  UIMAD UR20, UR20, UR12, URZ ;  /* 0x0000000c141472a4 */ /* 0x000fe4000f8e023f */
[----:B------:R-:W-:Y:S02]  /*1130*/  UIMAD.WIDE.U32 UR28, UR9, UR12, URZ ;  /* 0x0000000c091c72a5 */ /* 0x000fe4000f8e003f */
[----:B------:R-:W-:Y:S01]  /*1140*/  UIMAD UR20, UR9, UR13, UR20 ;  /* 0x0000000d091472a4 */ /* 0x000fe2000f8e0214 */
[----:B------:R-:W-:-:S03]  /*1150*/  ULDC.64 UR6, c[0x0][0x230] ;  /* 0x00008c0000067ab9 */ /* 0x000fc60000000a00 */
[----:B------:R-:W-:Y:S02]  /*1160*/  UIADD3 UR29, UR29, UR20, URZ ;  /* 0x000000141d1d7290 */ /* 0x000fe4000fffe03f */
[----:B------:R-:W-:Y:S02]  /*1170*/  UIMAD UR17, UR17, UR6, URZ ;  /* 0x00000006111172a4 */ /* 0x000fe4000f8e023f */
[----:B------:R-:W-:Y:S02]  /*1180*/  UIMAD.WIDE.U32 UR28, UR8, UR6, UR28 ;  /* 0x00000006081c72a5 */ /* 0x000fe4000f8e001c */
[----:B------:R-:W-:-:S04]  /*1190*/  UIMAD UR7, UR8, UR7, UR17 ;  /* 0x00000007080772a4 */ /* 0x000fc8000f8e0211 */
[----:B------:R-:W-:Y:S01]  /*11a0*/  UIADD3 UR17, UR29, UR7, URZ ;  /* 0x000000071d117290 */ /* 0x000fe2000fffe03f */
[----:B------:R-:W-:Y:S02]  /*11b0*/  UMOV UR20, UR28 ;  /* 0x0000001c00147c82 */ /* 0x000fe40008000000 */
.L_x_21:
[--C-:B------:R-:W-:Y:S02]  /*11c0*/  SHF.R.S32.HI R4, RZ, 0x1, R5.reuse ;  /* 0x00000001ff047819 */ /* 0x100fe40000011405 */
[----:B------:R-:W-:Y:S02]  /*11d0*/  SHF.R.S32.HI R5, RZ, 0x1f, R5 ;  /* 0x0000001fff057819 */ /* 0x000fe40000011405 */
[----:B------:R-:W-:Y:S01]  /*11e0*/  SHF.R.S32.HI R0, RZ, 0x1, R0 ;  /* 0x00000001ff007819 */ /* 0x000fe20000011400 */
[----:B------:R-:W-:Y:S06]  /*11f0*/  @P2 BRA `(.L_x_22) ;  /* 0x0000000000342947 */ /* 0x000fec0003800000 */
[----:B------:R-:W-:Y:S01]  /*1200*/  USHF.R.S32.HI UR21, URZ, 0x1f, UR9 ;  /* 0x0000001f3f157899 */ /* 0x000fe20008011409 */
[----:B------:R-:W-:Y:S01]  /*1210*/  ULDC.64 UR10, c[0x0][0x250] ;  /* 0x00009400000a7ab9 */ /* 0x000fe20000000a00 */
[----:B------:R-:W-:Y:S02]  /*1220*/  ULDC.64 UR6, c[0x0][0x238] ;  /* 0x00008e0000067ab9 */ /* 0x000fe40000000a00 */
[----:B------:R-:W-:Y:S02]  /*1230*/  UIMAD UR21, UR21, UR10, URZ ;  /* 0x0000000a151572a4 */ /* 0x000fe4000f8e023f */
[----:B------:R-:W-:Y:S02]  /*1240*/  UIMAD.WIDE.U32 UR28, UR9, UR10, URZ ;  /* 0x0000000a091c72a5 */ /* 0x000fe4000f8e003f */
[----:B------:R-:W-:Y:S02]  /*1250*/  UIMAD UR21, UR9, UR11, UR21 ;  /* 0x0000000b091572a4 */ /* 0x000fe4000f8e0215 */
[----:B------:R-:W-:-:S02]  /*1260*/  USHF.R.S32.HI UR9, URZ, 0x1f, UR8 ;  /* 0x0000001f3f097899 */ /* 0x000fc40008011408 */
[----:B------:R-:W-:Y:S02]  /*1270*/  UIADD3 UR29, UR29, UR21, URZ ;  /* 0x000000151d1d7290 */ /* 0x000fe4000fffe03f */
[----:B------:R-:W-:-:S04]  /*1280*/  UIMAD UR9, UR9, UR6, URZ ;  /* 0x00000006090972a4 */ /* 0x000fc8000f8e023f */
[----:B------:R-:W-:Y:S02]  /*1290*/  UIMAD UR7, UR8, UR7, UR9 ;  /* 0x00000007080772a4 */ /* 0x000fe4000f8e0209 */
[----:B------:R-:W-:-:S04]  /*12a0*/  UIMAD.WIDE.U32 UR8, UR8, UR6, UR28 ;  /* 0x00000006080872a5 */ /* 0x000fc8000f8e001c */
[----:B------:R-:W-:-:S03]  /*12b0*/  UIADD3 UR21, UR9, UR7, URZ ;  /* 0x0000000709157290 */ /* 0x000fc6000fffe03f */
[----:B------:R-:W-:-:S09]  /*12c0*/  UMOV UR22, UR8 ;  /* 0x0000000800167c82 */ /* 0x000fd20008000000 */
.L_x_22:
[----:B---3--:R-:W1:Y:S01]  /*12d0*/  @!P0 LDC.64 R10, c[0x0][0x240] ;  /* 0x00009000ff0a8b82 */ /* 0x008e620000000a00 */
[C---:B------:R-:W-:Y:S01]  /*12e0*/  IMAD R23, R27.reuse, UR12, RZ ;  /* 0x0000000c1b177c24 */ /* 0x040fe2000f8e02ff */
[----:B------:R-:W-:Y:S01]  /*12f0*/  SHF.R.S32.HI R20, RZ, 0x1f, R18 ;  /* 0x0000001fff147819 */ /* 0x000fe20000011412 */
[--C-:B------:R-:W-:Y:S01]  /*1300*/  IMAD.WIDE.U32 R34, R26, UR12, R16.reuse ;  /* 0x0000000c1a227c25 */ /* 0x100fe2000f8e0010 */
[----:B------:R-:W-:Y:S01]  /*1310*/  ULDC.64 UR8, c[0x0][0x260] ;  /* 0x0000980000087ab9 */ /* 0x000fe20000000a00 */
[----:B------:R-:W-:Y:S02]  /*1320*/  USHF.L.U32 UR29, UR12, 0x5, URZ ;  /* 0x000000050c1d7899 */ /* 0x000fe4000800063f */
[----:B------:R-:W-:Y:S01]  /*1330*/  IMAD R9, R27, UR10, RZ ;  /* 0x0000000a1b097c24 */ /* 0x000fe2000f8e02ff */
[----:B------:R-:W-:Y:S01]  /*1340*/  IADD3 R228, P2, R34, UR20, RZ ;  /* 0x0000001422e47c10 */ /* 0x000fe2000ff5e0ff */
[----:B------:R-:W-:Y:S01]  /*1350*/  IMAD.WIDE.U32 R6, R26, UR10, R16 ;  /* 0x0000000a1a067c25 */ /* 0x000fe2000f8e0010 */
[----:B------:R-:W-:Y:S01]  /*1360*/  USHF.L.U32 UR20, UR12, 0x6, URZ ;  /* 0x000000060c147899 */ /* 0x000fe2000800063f */
[----:B------:R-:W-:-:S02]  /*1370*/  ULDC.64 UR6, c[0x0][0x268] ;  /* 0x00009a0000067ab9 */ /* 0x000fc40000000a00 */
[C---:B------:R-:W-:Y:S01]  /*1380*/  IMAD R16, R26.reuse, UR13, R23 ;  /* 0x0000000d1a107c24 */ /* 0x040fe2000f8e0217 */
[----:B------:R-:W-:Y:S01]  /*1390*/  USHF.L.U64.HI UR28, UR12, 0x5, UR13 ;  /* 0x000000050c1c7899 */ /* 0x000fe2000801020d */
[----:B------:R-:W-:Y:S01]  /*13a0*/  IMAD R26, R26, UR11, R9 ;  /* 0x0000000b1a1a7c24 */ /* 0x000fe2000f8e0209 */
[----:B------:R-:W-:Y:S01]  /*13b0*/  LEA.HI R9, R5, R4, RZ, 0x2 ;  /* 0x0000000405097211 */ /* 0x000fe200078f10ff */
[----:B------:R-:W-:Y:S01]  /*13c0*/  IMAD.SHL.U32 R224, R0, 0x40, RZ ;  /* 0x0000004000e07824 */ /* 0x000fe200078e00ff */
[----:B------:R-:W-:Y:S01]  /*13d0*/  IADD3.X R229, R35, UR17, R16, P2, !PT ;  /* 0x0000001123e57c10 */ /* 0x000fe200097fe410 */
[----:B------:R-:W-:Y:S01]  /*13e0*/  IMAD.SHL.U32 R5, R3, 0x8, RZ ;  /* 0x0000000803057824 */ /* 0x000fe200078e00ff */
[----:B------:R-:W-:Y:S01]  /*13f0*/  LOP3.LUT R3, R9, 0xfffffffc, RZ, 0xc0, !PT ;  /* 0xfffffffc09037812 */ /* 0x000fe200078ec0ff */
[C---:B------:R-:W-:Y:S01]  /*1400*/  @!P1 IMAD R23, R15.reuse, 0x2, R30 ;  /* 0x000000020f179824 */ /* 0x040fe200078e021e */
[----:B------:R-:W-:Y:S01]  /*1410*/  IADD3 R232, P2, R6, UR22, RZ ;  /* 0x0000001606e87c10 */ /* 0x000fe2000ff5e0ff */
[C---:B------:R-:W-:Y:S01]  /*1420*/  @!P0 IMAD R17, R15.reuse, 0x2, R28 ;  /* 0x000000020f118824 */ /* 0x040fe200078e021c */
[----:B------:R-:W-:Y:S01]  /*1430*/  LOP3.LUT R224, R224, 0xc0, RZ, 0xc0, !PT ;  /* 0x000000c0e0e07812 */ /* 0x000fe200078ec0ff */
[----:B------:R-:W-:Y:S01]  /*1440*/  @!P6 IMAD R16, R15, 0x2, R24 ;  /* 0x000000020f10e824 */ /* 0x000fe200078e0218 */
[----:B------:R-:W-:Y:S01]  /*1450*/  IADD3.X R233, R7, UR21, R26, P2, !PT ;  /* 0x0000001507e97c10 */ /* 0x000fe200097fe41a */
[----:B------:R-:W-:Y:S01]  /*1460*/  @!P5 IMAD R15, R15, 0x2, R8 ;  /* 0x000000020f0fd824 */ /* 0x000fe200078e0208 */
[----:B------:R-:W-:Y:S01]  /*1470*/  LOP3.LUT R5, R224, 0x8, R5, 0xf8, !PT ;  /* 0x00000008e0057812 */ /* 0x000fe200078ef805 */
[----:B------:R-:W2:Y:S01]  /*1480*/  @!P0 LDC.64 R8, c[0x0][0x210] ;  /* 0x00008400ff088b82 */ /* 0x000ea20000000a00 */
[----:B------:R-:W-:Y:S01]  /*1490*/  IMAD.IADD R3, R4, 0x1, -R3 ;  /* 0x0000000104037824 */ /* 0x000fe200078e0a03 */
[----:B------:R-:W-:Y:S01]  /*14a0*/  SHF.R.U32.HI R224, RZ, 0x3, R224 ;  /* 0x00000003ffe07819 */ /* 0x000fe200000116e0 */
[----:B-1----:R-:W-:Y:S01]  /*14b0*/  @!P0 IMAD R4, R25, R10, RZ ;  /* 0x0000000a19048224 */ /* 0x002fe200078e02ff */
[----:B------:R-:W-:Y:S01]  /*14c0*/  USHF.L.U64.HI UR17, UR12, 0x6, UR13 ;  /* 0x000000060c117899 */ /* 0x000fe2000801020d */
[----:B------:R-:W-:Y:S01]  /*14d0*/  @!P0 IMAD.MOV.U32 R27, RZ, RZ, R21 ;  /* 0x000000ffff1b8224 */ /* 0x000fe200078e0015 */
[----:B------:R-:W-:Y:S01]  /*14e0*/  LOP3.LUT R224, R5, R224, RZ, 0x3c, !PT ;  /* 0x000000e005e07212 */ /* 0x000fe200078e3cff */
[C---:B------:R-:W-:Y:S01]  /*14f0*/  @!P0 IMAD R21, R19.reuse, R11, R4 ;  /* 0x0000000b13158224 */ /* 0x040fe200078e0204 */
[----:B------:R-:W1:Y:S01]  /*1500*/  @!P6 LDC.64 R6, c[0x0][0x218] ;  /* 0x00008600ff06eb82 */ /* 0x000e620000000a00 */
[----:B------:R-:W-:Y:S01]  /*1510*/  IMAD R231, R20, UR8, RZ ;  /* 0x0000000814e77c24 */ /* 0x000fe2000f8e02ff */
[----:B------:R-:W-:Y:S01]  /*1520*/  @!PT LDS RZ, [RZ] ;  /* 0x00000000fffff984 */ /* 0x000fe20000000800 */
[----:B------:R-:W-:Y:S01]  /*1530*/  @!PT LDS RZ, [RZ] ;  /* 0x00000000fffff984 */ /* 0x000fe20000000800 */
[----:B------:R-:W-:Y:S01]  /*1540*/  @!PT LDS RZ, [RZ] ;  /* 0x00000000fffff984 */ /* 0x000fe20000000800 */
[----:B------:R-:W-:Y:S01]  /*1550*/  @!P1 LDGSTS.E.BYPASS.LTC128B.128 [R23+0x1000], desc[UR18][R32.64] ;  /* 0x0100000020179fae */ /* 0x000fe2000b901d52 */
[----:B------:R-:W-:Y:S01]  /*1560*/  @!P0 IMAD.MOV.U32 R26, RZ, RZ, R22 ;  /* 0x000000ffff1a8224 */ /* 0x000fe200078e0016 */
[----:B------:R-:W-:Y:S01]  /*1570*/  USHF.L.U64.HI UR21, UR10, 0x6, UR11 ;  /* 0x000000060a157899 */ /* 0x000fe2000801020b */
[C---:B------:R-:W-:Y:S01]  /*1580*/  IMAD.WIDE.U32 R228, R18.reuse, UR8, R228 ;  /* 0x0000000812e47c25 */ /* 0x040fe2000f8e00e4 */
[----:B------:R-:W-:Y:S01]  /*1590*/  USHF.R.S32.HI UR8, URZ, 0x1f, UR5 ;  /* 0x0000001f3f087899 */ /* 0x000fe20008011405 */
[----:B------:R-:W-:Y:S01]  /*15a0*/  @!P1 LDGSTS.E.BYPASS.LTC128B.128 [R23+0x3000], desc[UR18][R32.64+0x40] ;  /* 0x0300004020179fae */ /* 0x000fe2000b901d52 */
[----:B------:R-:W3:Y:S01]  /*15b0*/  @!P5 LDC.64 R4, c[0x0][0x218] ;  /* 0x00008600ff04db82 */ /* 0x000ee20000000a00 */
[----:B------:R-:W-:Y:S01]  /*15c0*/  IMAD R231, R18, UR9, R231 ;  /* 0x0000000912e77c24 */ /* 0x000fe2000f8e02e7 */
[----:B------:R-:W-:Y:S01]  /*15d0*/  UIMAD UR9, UR17, UR5, URZ ;  /* 0x00000005110972a4 */ /* 0x000fe2000f8e023f */
[----:B------:R-:W-:Y:S01]  /*15e0*/  @!P0 IMAD.WIDE.U32 R26, R19, R10, R26 ;  /* 0x0000000a131a8225 */ /* 0x000fe200078e001a */
[----:B------:R4:W-:Y:S01]  /*15f0*/  @!P1 LDGSTS.E.BYPASS.LTC128B.128 [R23+0x5000], desc[UR18][R32.64+0x80] ;  /* 0x0500008020179fae */ /* 0x0009e2000b901d52 */
[----:B------:R-:W-:-:S02]  /*1600*/  USHF.L.U32 UR22, UR10, 0x6, URZ ;  /* 0x000000060a167899 */ /* 0x000fc4000800063f */
[----:B------:R-:W-:Y:S01]  /*1610*/  IMAD.U32 R11, RZ, RZ, UR5 ;  /* 0x00000005ff0b7e24 */ /* 0x000fe2000f8e00ff */
[----:B------:R-:W-:Y:S01]  /*1620*/  UIMAD UR9, UR8, UR20, UR9 ;  /* 0x00000014080972a4 */ /* 0x000fe2000f8e0209 */
[----:B------:R-:W-:Y:S01]  /*1630*/  IMAD.IADD R231, R229, 0x1, R231 ;  /* 0x00000001e5e77824 */ /* 0x000fe200078e02e7 */
[----:B--2---:R-:W-:Y:S01]  /*1640*/  @!P0 LEA R24, P1, R26, R8, 0x1 ;  /* 0x000000081a188211 */ /* 0x004fe200078208ff */
[----:B------:R-:W-:Y:S01]  /*1650*/  IMAD.MOV.U32 R230, RZ, RZ, R228 ;  /* 0x000000ffffe67224 */ /* 0x000fe200078e00e4 */
[----:B------:R-:W-:Y:S01]  /*1660*/  UISETP.GE.AND UP0, UPT, UR23, 0x2, UPT ;  /* 0x000000021700788c */ /* 0x000fe2000bf06270 */
[----:B------:R-:W-:Y:S02]  /*1670*/  @!P0 IMAD.IADD R10, R27, 0x1, R21 ;  /* 0x000000011b0a8824 */ /* 0x000fe400078e0215 */
[----:B------:R-:W-:Y:S02]  /*1680*/  IMAD R241, R20, UR6, RZ ;  /* 0x0000000614f17c24 */ /* 0x000fe4000f8e02ff */
[----:B------:R-:W-:Y:S01]  /*1690*/  IMAD.WIDE.U32 R232, R18, UR6, R232 ;  /* 0x0000000612e87c25 */ /* 0x000fe2000f8e00e8 */
[----:B------:R-:W-:Y:S01]  /*16a0*/  @!P0 LEA.HI.X R25, R26, R9, R10, 0x1, P1 ;  /* 0x000000091a198211 */ /* 0x000fe200008f0c0a */
[----:B------:R-:W-:-:S02]  /*16b0*/  UIMAD UR6, UR21, UR5, URZ ;  /* 0x00000005150672a4 */ /* 0x000fc4000f8e023f */
[----:B------:R-:W-:Y:S02]  /*16c0*/  IMAD R241, R18, UR7, R241 ;  /* 0x0000000712f17c24 */ /* 0x000fe4000f8e02f1 */
[----:B------:R-:W-:Y:S01]  /*16d0*/  @!P0 LDGSTS.E.BYPASS.LTC128B.128 [R17+0x1800], desc[UR18][R24.64] ;  /* 0x0180000018118fae */ /* 0x000fe2000b901d52 */
[----:B------:R-:W-:Y:S01]  /*16e0*/  IMAD.SHL.U32 R124, R3, 0x40, RZ ;  /* 0x00000040037c7824 */ /* 0x000fe200078e00ff */
[----:B------:R-:W-:Y:S01]  /*16f0*/  UIMAD UR6, UR8, UR22, UR6 ;  /* 0x00000016080672a4 */ /* 0x000fe2000f8e0206 */
[----:B------:R-:W-:Y:S01]  /*1700*/  IMAD.SHL.U32 R9, R14, 0x8, RZ ;  /* 0x000000080e097824 */ /* 0x000fe200078e00ff */
[----:B------:R-:W-:Y:S01]  /*1710*/  @!P0 LDGSTS.E.BYPASS.LTC128B.128 [R17+0x3800], desc[UR18][R24.64+0x40] ;  /* 0x0380004018118fae */ /* 0x000fe2000b901d52 */
[----:B------:R-:W-:Y:S01]  /*1720*/  IMAD.SHL.U32 R12, R12, 0x20, RZ ;  /* 0x000000200c0c7824 */ /* 0x000fe200078e00ff */
[----:B------:R-:W-:Y:S01]  /*1730*/  LOP3.LUT R124, R124, 0xc0, RZ, 0xc0, !PT ;  /* 0x000000c07c7c7812 */ /* 0x000fe200078ec0ff */
[----:B------:R-:W-:Y:S01]  /*1740*/  IMAD.IADD R241, R233, 0x1, R241 ;  /* 0x00000001e9f17824 */ /* 0x000fe200078e02f1 */
[----:B------:R-:W-:Y:S01]  /*1750*/  @!P0 LDGSTS.E.BYPASS.LTC128B.128 [R17+0x5800], desc[UR18][R24.64+0x80] ;  /* 0x0580008018118fae */ /* 0x000fe2000b901d52 */
[----:B----4-:R-:W-:Y:S01]  /*1760*/  IMAD.WIDE.U32 R22, R11, UR20, R230 ;  /* 0x000000140b167c25 */ /* 0x010fe2000f8e00e6 */
[----:B------:R-:W-:Y:S01]  /*1770*/  LOP3.LUT R9, R124, 0x8, R9, 0xf8, !PT ;  /* 0x000000087c097812 */ /* 0x000fe200078ef809 */
[----:B------:R-:W-:Y:S01]  /*1780*/  USHF.L.U64.HI UR8, UR10, 0x5, UR11 ;  /* 0x000000050a087899 */ /* 0x000fe2000801020b */
[----:B------:R-:W-:Y:S01]  /*1790*/  LOP3.LUT R125, R12, 0xffffff00, RZ, 0xc0, !PT ;  /* 0xffffff000c7d7812 */ /* 0x000fe200078ec0ff */
[----:B------:R-:W-:Y:S01]  /*17a0*/  VIADD R8, R23, UR9 ;  /* 0x0000000917087c36 */ /* 0x000fe20008000000 */
[C---:B-1----:R-:W-:Y:S01]  /*17b0*/  @!P6 LEA R20, P2, R22.reuse, R6, 0x1 ;  /* 0x000000061614e211 */ /* 0x042fe200078408ff */
[----:B------:R-:W-:Y:S01]  /*17c0*/  IMAD.MOV.U32 R240, RZ, RZ, R232 ;  /* 0x000000fffff07224 */ /* 0x000fe200078e00e8 */
[C---:B------:R-:W-:Y:S01]  /*17d0*/  @!P5 IADD3 R6, P1, R22.reuse, UR29, RZ ;  /* 0x0000001d1606dc10 */ /* 0x040fe2000ff3e0ff */
[----:B------:R-:W-:Y:S01]  /*17e0*/  USHF.L.U32 UR9, UR10, 0x5, URZ ;  /* 0x000000050a097899 */ /* 0x000fe2000800063f */
[----:B------:R-:W-:Y:S01]  /*17f0*/  @!P6 LEA.HI.X R21, R22, R7, R8, 0x1, P2 ;  /* 0x000000071615e211 */ /* 0x000fe200010f0c08 */
[----:B------:R-:W-:Y:S01]  /*1800*/  IMAD.WIDE.U32 R10, R11, UR22, R240 ;  /* 0x000000160b0a7c25 */ /* 0x000fe2000f8e00f0 */
[----:B------:R-:W-:-:S02]  /*1810*/  @!P5 IADD3.X R8, R8, UR28, RZ, P1, !PT ;  /* 0x0000001c0808dc10 */ /* 0x000fc40008ffe4ff */
[----:B---3--:R-:W-:Y:S01]  /*1820*/  @!P5 LEA R18, P1, R6, R4, 0x1 ;  /* 0x000000040612d211 */ /* 0x008fe200078208ff */
[----:B------:R-:W-:Y:S01]  /*1830*/  @!P6 LDGSTS.E.BYPASS.LTC128B.128 [R16+0x6000], desc[UR18][R20.64] ;  /* 0x060000001410efae */ /* 0x000fe2000b901d52 */
[----:B------:R-:W-:Y:S01]  /*1840*/  SHF.R.U32.HI R124, RZ, 0x3, R124 ;  /* 0x00000003ff7c7819 */ /* 0x000fe2000001167c */
[----:B------:R-:W-:Y:S01]  /*1850*/  IMAD R13, R14, 0x8, R13 ;  /* 0x000000080e0d7824 */ /* 0x000fe200078e020d */
[----:B------:R-:W-:Y:S01]  /*1860*/  @!P5 LEA.HI.X R19, R6, R5, R8, 0x1, P1 ;  /* 0x000000050613d211 */ /* 0x000fe200008f0c08 */
[----:B------:R-:W-:Y:S01]  /*1870*/  @!P6 LDGSTS.E.BYPASS.LTC128B.128 [R16+0x7000], desc[UR18][R20.64+0x40] ;  /* 0x070000401410efae */ /* 0x000fe2000b901d52 */
[----:B------:R-:W1:Y:S01]  /*1880*/  @!P3 LDC.64 R6, c[0x0][0x220] ;  /* 0x00008800ff06bb82 */ /* 0x000e620000000a00 */
[----:B------:R-:W-:Y:S01]  /*1890*/  VIADD R8, R11, UR6 ;  /* 0x000000060b087c36 */ /* 0x000fe20008000000 */
[----:B------:R-:W-:Y:S01]  /*18a0*/  LOP3.LUT R124, R9, R124, RZ, 0x3c, !PT ;  /* 0x0000007c097c7212 */ /* 0x000fe200078e3cff */
[----:B------:R-:W-:Y:S01]  /*18b0*/  @!P6 LDGSTS.E.BYPASS.LTC128B.128 [R16+0x8000], desc[UR18][R20.64+0x80] ;  /* 0x080000801410efae */ /* 0x000fe2000b901d52 */
[C---:B------:R-:W-:Y:S01]  /*18c0*/  IMAD R9, R128.reuse, 0x200, R125 ;  /* 0x0000020080097824 */ /* 0x040fe200078e027d */
[----:B------:R-:W-:Y:S01]  /*18d0*/  LEA R128, R128, UR26, 0x4 ;  /* 0x0000001a80807c11 */ /* 0x000fe2000f8e20ff */
[----:B------:R-:W-:Y:S01]  /*18e0*/  IMAD.U32 R224, R13, 0x20, R224 ;  /* 0x000000200de07824 */ /* 0x000fe200078e00e0 */
[----:B------:R-:W-:Y:S01]  /*18f0*/  @!P5 LDGSTS.E.BYPASS.LTC128B.128 [R15+0x6800], desc[UR18][R18.64] ;  /* 0x06800000120fdfae */ /* 0x000fe2000b901d52 */
[----:B------:R-:W2:Y:S01]  /*1900*/  @!P4 LDC.64 R4, c[0x0][0x220] ;  /* 0x00008800ff04cb82 */ /* 0x000ea20000000a00 */
[----:B------:R-:W-:-:S02]  /*1910*/  IMAD R9, R126, 0x20, R9 ;  /* 0x000000207e097824 */ /* 0x000fc400078e0209 */
[----:B------:R-:W-:Y:S01]  /*1920*/  @!P5 LDGSTS.E.BYPASS.LTC128B.128 [R15+0x7800], desc[UR18][R18.64+0x40] ;  /* 0x07800040120fdfae */ /* 0x000fe2000b901d52 */
[----:B------:R-:W-:Y:S01]  /*1930*/  LEA R224, R224, UR4, 0x1 ;  /* 0x00000004e0e07c11 */ /* 0x000fe2000f8e08ff */
[----:B------:R-:W-:Y:S02]  /*1940*/  IMAD.IADD R225, R124, 0x1, R9 ;  /* 0x000000017ce17824 */ /* 0x000fe400078e0209 */
[----:B------:R3:W-:Y:S01]  /*1950*/  @!P5 LDGSTS.E.BYPASS.LTC128B.128 [R15+0x8800], desc[UR18][R18.64+0x80] ;  /* 0x08800080120fdfae */ /* 0x0007e2000b901d52 */
[----:B------:R-:W-:Y:S02]  /*1960*/  IMAD.SHL.U32 R242, R2, 0x2, RZ ;  /* 0x0000000202f27824 */ /* 0x000fe400078e00ff */
[----:B------:R-:W-:Y:S01]  /*1970*/  LEA R225, R225, UR4, 0x1 ;  /* 0x00000004e1e17c11 */ /* 0x000fe2000f8e08ff */
[----:B------:R-:W0:Y:S01]  /*1980*/  LDGDEPBAR ;  /* 0x00000000000079af */ /* 0x000e220000000000 */
[----:B------:R-:W-:Y:S01]  /*1990*/  IMAD.U32 R236, RZ, RZ, UR24 ;  /* 0x00000018ffec7e24 */ /* 0x000fe2000f8e00ff */
[----:B------:R-:W-:-:S02]  /*19a0*/  LOP3.LUT R242, R242, 0x6, RZ, 0xc0, !PT ;  /* 0x00000006f2f27812 */ /* 0x000fc400078ec0ff */
[C---:B-1----:R-:W-:Y:S02]  /*19b0*/  @!P3 LEA R14, P1, R10.reuse, R6, 0x1 ;  /* 0x000000060a0eb211 */ /* 0x042fe400078208ff */
[C---:B------:R-:W-:Y:S02]  /*19c0*/  @!P4 IADD3 R6, P0, R10.reuse, UR9, RZ ;  /* 0x000000090a06cc10 */ /* 0x040fe4000ff1e0ff */
[----:B---3--:R-:W-:Y:S01]  /*19d0*/  @!P3 LEA.HI.X R15, R10, R7, R8, 0x1, P1 ;  /* 0x000000070a0fb211 */ /* 0x008fe200008f0c08 */
[----:B------:R-:W-:-:S04]  /*19e0*/  DEPBAR.LE SB0, 0x0 ;  /* 0x000080000000791a */ /* 0x000fc80000000000 */
[----:B------:R-:W-:Y:S01]  /*19f0*/  BAR.SYNC.DEFER_BLOCKING 0x0 ;  /* 0x0000000000007b1d */ /* 0x000fe20000010000 */
[----:B------:R-:W-:Y:S02]  /*1a00*/  @!P4 IADD3.X R8, R8, UR8, RZ, P0, !PT ;  /* 0x000000080808cc10 */ /* 0x000fe400087fe4ff */
[C---:B--2---:R-:W-:Y:S02]  /*1a10*/  @!P4 LEA R4, P0, R6.reuse, R4, 0x1 ;  /* 0x000000040604c211 */ /* 0x044fe400078008ff */
[----:B------:R-:W-:Y:S02]  /*1a20*/  LOP3.LUT P1, RZ, R3, 0x2, RZ, 0xc0, !PT ;  /* 0x0000000203ff7812 */ /* 0x000fe4000782c0ff */
[----:B------:R-:W-:Y:S02]  /*1a30*/  @!P4 LEA.HI.X R5, R6, R5, R8, 0x1, P0 ;  /* 0x000000050605c211 */ /* 0x000fe400000f0c08 */
[----:B------:R-:W-:Y:S01]  /*1a40*/  LOP3.LUT P0, RZ, R0, 0x2, RZ, 0xc0, !PT ;  /* 0x0000000200ff7812 */ /* 0x000fe2000780c0ff */
[----:B------:R-:W-:-:S05]  /*1a50*/  IMAD.MOV.U32 R0, RZ, RZ, 0x10 ;  /* 0x00000010ff007424 */ /* 0x000fca00078e00ff */
[C---:B------:R-:W-:Y:S02]  /*1a60*/  SEL R3, R0.reuse, 0xfffffff0, !P0 ;  /* 0xfffffff000037807 */ /* 0x040fe40004000000 */
[----:B------:R-:W-:-:S03]  /*1a70*/  SEL R0, R0, 0xfffffff0, !P1 ;  /* 0xfffffff000007807 */ /* 0x000fc60004800000 */
[----:B------:R-:W-:Y:S01]  /*1a80*/  IMAD R221, R3, 0x2, R224 ;  /* 0x0000000203dd7824 */ /* 0x000fe200078e02e0 */
[----:B------:R-:W-:Y:S01]  /*1a90*/  LOP3.LUT R3, R127, 0xffffffe0, RZ, 0xc0, !PT ;  /* 0xffffffe07f037812 */ /* 0x000fe200078ec0ff */
[----:B------:R-:W-:Y:S01]  /*1aa0*/  IMAD R223, R0, 0x2, R225 ;  /* 0x0000000200df7824 */ /* 0x000fe200078e02e1 */
[----:B------:R-:W-:Y:S03]  /*1ab0*/  @P3 STS [R226+0x9000], RZ ;  /* 0x009000ffe2003388 */ /* 0x000fe60000000800 */
[----:B------:R-:W-:Y:S01]  /*1ac0*/  IMAD.IADD R3, R2, 0x1, -R3 ;  /* 0x0000000102037824 */ /* 0x000fe200078e0a03 */
[----:B------:R-:W-:Y:S04]  /*1ad0*/  @P3 STS [R226+0x9004], RZ ;  /* 0x009004ffe2003388 */ /* 0x000fe80000000800 */
[----:B------:R-:W-:Y:S04]  /*1ae0*/  @P3 STS.64 [R226+0x9008], RZ ;  /* 0x009008ffe2003388 */ /* 0x000fe80000000a00 */
[----:B------:R-:W-:Y:S04]  /*1af0*/  @P3 STS.128 [R226+0xa000], RZ ;  /* 0x00a000ffe2003388 */ /* 0x000fe80000000c00 */
[----:B------:R-:W-:Y:S04]  /*1b00*/  @P3 STS.128 [R226+0xb000], RZ ;  /* 0x00b000ffe2003388 */ /* 0x000fe80000000c00 */
[----:B------:R-:W-:Y:S01]  /*1b10*/  @!PT LDS RZ, [RZ] ;  /* 0x00000000fffff984 */ /* 0x000fe20000000800 */
[----:B------:R-:W-:Y:S01]  /*1b20*/  @!PT LDS RZ, [RZ] ;  /* 0x00000000fffff984 */ /* 0x000fe20000000800 */
[----:B------:R-:W-:Y:S01]  /*1b30*/  @!PT LDS RZ, [RZ] ;  /* 0x00000000fffff984 */ /* 0x000fe20000000800 */
[----:B------:R-:W-:Y:S04]  /*1b40*/  @!P3 LDGSTS.E.BYPASS.LTC128B.128 [R226+0x9000], desc[UR18][R14.64] ;  /* 0x090000000ee2bfae */ /* 0x000fe8000b901d52 */
[----:B------:R-:W-:Y:S04]  /*1b50*/  @!P3 LDGSTS.E.BYPASS.LTC128B.128 [R226+0xa000], desc[UR18][R14.64+0x40] ;  /* 0x0a0000400ee2bfae */ /* 0x000fe8000b901d52 */
[----:B------:R-:W-:Y:S04]  /*1b60*/  @!P3 LDGSTS.E.BYPASS.LTC128B.128 [R226+0xb000], desc[UR18][R14.64+0x80] ;  /* 0x0b0000800ee2bfae */ /* 0x000fe8000b901d52 */
[----:B------:R-:W-:Y:S04]  /*1b70*/  @P4 STS.128 [R226+0x9800], RZ ;  /* 0x009800ffe2004388 */ /* 0x000fe80000000c00 */
[----:B------:R-:W-:Y:S04]  /*1b80*/  @P4 STS.128 [R226+0xa800], RZ ;  /* 0x00a800ffe2004388 */ /* 0x000fe80000000c00 */
[----:B------:R-:W-:Y:S04]  /*1b90*/  @P4 STS.128 [R226+0xb800], RZ ;  /* 0x00b800ffe2004388 */ /* 0x000fe80000000c00 */
[----:B------:R-:W-:Y:S01]  /*1ba0*/  @!PT LDS RZ, [RZ] ;  /* 0x00000000fffff984 */ /* 0x000fe20000000800 */
[----:B------:R-:W-:Y:S01]  /*1bb0*/  @!PT LDS RZ, [RZ] ;  /* 0x00000000fffff984 */ /* 0x000fe20000000800 */
[----:B------:R-:W-:Y:S01]  /*1bc0*/  @!PT LDS RZ, [RZ] ;  /* 0x00000000fffff984 */ /* 0x000fe20000000800 */
[----:B------:R-:W-:Y:S04]  /*1bd0*/  @!P4 LDGSTS.E.BYPASS.LTC128B.128 [R226+0x9800], desc[UR18][R4.64] ;  /* 0x0980000004e2cfae */ /* 0x000fe8000b901d52 */
[----:B------:R-:W-:Y:S04]  /*1be0*/  @!P4 LDGSTS.E.BYPASS.LTC128B.128 [R226+0xa800], desc[UR18][R4.64+0x40] ;  /* 0x0a80004004e2cfae */ /* 0x000fe8000b901d52 */
[----:B------:R1:W-:Y:S04]  /*1bf0*/  @!P4 LDGSTS.E.BYPASS.LTC128B.128 [R226+0xb800], desc[UR18][R4.64+0x80] ;  /* 0x0b80008004e2cfae */ /* 0x0003e8000b901d52 */
[----:B------:R-:W-:Y:S04]  /*1c00*/  LDSM.16.M88.4 R108, [R225] ;  /* 0x00000000e16c783b */ /* 0x000fe80000000200 */
[----:B------:R-:W-:Y:S04]  /*1c10*/  LDSM.16.M88.4 R28, [R225+0x1000] ;  /* 0x00100000e11c783b */ /* 0x000fe80000000200 */
[----:B------:R-:W2:Y:S04]  /*1c20*/  LDSM.16.M88.4 R52, [R224+0x6400] ;  /* 0x00640000e034783b */ /* 0x000ea80000000200 */
[----:B------:R-:W3:Y:S04]  /*1c30*/  LDSM.16.M88.4 R68, [R224+0x6000] ;  /* 0x00600000e044783b */ /* 0x000ee80000000200 */
[----:B------:R-:W4:Y:S04]  /*1c40*/  LDSM.16.M88.4 R36, [R224+0x6800] ;  /* 0x00680000e024783b */ /* 0x000f280000000200 */
[----:B------:R-:W5:Y:S04]  /*1c50*/  LDSM.16.M88.4 R20, [R224+0x6c00] ;  /* 0x006c0000e014783b */ /* 0x000f680000000200 */
[----:B------:R-:W-:Y:S04]  /*1c60*/  LDSM.16.M88.4 R16, [R223+0x1000] ;  /* 0x00100000df10783b */ /* 0x000fe80000000200 */
[----:B------:R-:W5:Y:S04]  /*1c70*/  LDSM.16.M88.4 R104, [R221+0x6400] ;  /* 0x00640000dd68783b */ /* 0x000f680000000200 */
[----:B-1----:R-:W1:Y:S04]  /*1c80*/  LDSM.16.M88.4 R4, [R223] ;  /* 0x00000000df04783b */ /* 0x002e680000000200 */
[----:B------:R-:W1:Y:S04]  /*1c90*/  LDSM.16.M88.4 R12, [R221+0x6000] ;  /* 0x00600000dd0c783b */ /* 0x000e680000000200 */
[----:B------:R-:W1:Y:S04]  /*1ca0*/  LDSM.16.M88.4 R100, [R221+0x6800] ;  /* 0x00680000dd64783b */ /* 0x000e680000000200 */
[----:B------:R-:W1:Y:S01]  /*1cb0*/  LDSM.16.M88.4 R8, [R221+0x6c00] ;  /* 0x006c0000dd08783b */ /* 0x000e620000000200 */
[-C--:B--2---:R-:W-:Y:S03]  /*1cc0*/  HMMA.16816.F32.BF16 R60, R28, R52.reuse, RZ ;  /* 0x000000341c3c723c */ /* 0x084fe600000418ff */
[----:B------:R-:W-:Y:S04]  /*1cd0*/  LDSM.16.M88.4 R96, [R225+0x3000] ;  /* 0x00300000e160783b */ /* 0x000fe80000000200 */
[----:B------:R-:W2:Y:S01]  /*1ce0*/  LDSM.16.M88.4 R88, [R224+0x7400] ;  /* 0x00740000e058783b */ /* 0x000ea20000000200 */
[C---:B------:R-:W-:Y:S03]  /*1cf0*/  HMMA.16816.F32.BF16 R64, R108.reuse, R52, RZ ;  /* 0x000000346c40723c */ /* 0x040fe600000418ff */
[----:B------:R-:W-:Y:S03]  /*1d00*/  LDSM.16.M88.4 R92, [R224+0x7000] ;  /* 0x00700000e05c783b */ /* 0x000fe60000000200 */
[-C--:B---3--:R-:W-:Y:S01]  /*1d10*/  HMMA.16816.F32.BF16 R80, R108, R68.reuse, RZ ;  /* 0x000000446c50723c */ /* 0x088fe200000418ff */
[----:B------:R-:W-:Y:S04]  /*1d20*/  LDSM.16.M88.4 R84, [R224+0x7800] ;  /* 0x00780000e054783b */ /* 0x000fe80000000200 */
[----:B------:R-:W-:Y:S01]  /*1d30*/  LDSM.16.M88.4 R24, [R224+0x7c00] ;  /* 0x007c0000e018783b */ /* 0x000fe20000000200 */
[C---:B------:R-:W-:Y:S03]  /*1d40*/  HMMA.16816.F32.BF16 R76, R28.reuse, R68, RZ ;  /* 0x000000441c4c723c */ /* 0x040fe600000418ff */
[----:B------:R-:W-:Y:S03]  /*1d50*/  LDSM.16.M88.4 R120, [R223+0x2000] ;  /* 0x00200000df78783b */ /* 0x000fe60000000200 */
[C---:B------:R-:W-:Y:S01]  /*1d60*/  HMMA.16816.F32.BF16 R72, R28.reuse, R70, RZ ;  /* 0x000000461c48723c */ /* 0x040fe200000418ff */
[----:B------:R-:W-:Y:S04]  /*1d70*/  LDSM.16.M88.4 R116, [R221+0x7c00] ;  /* 0x007c0000dd74783b */ /* 0x000fe80000000200 */
[----:B------:R-:W0:Y:S01]  /*1d80*/  LDGDEPBAR ;  /* 0x00000000000079af */ /* 0x000e220000000000 */
[C---:B----4-:R-:W-:Y:S06]  /*1d90*/  HMMA.16816.F32.BF16 R44, R28.reuse, R36, RZ ;  /* 0x000000241c2c723c */ /* 0x050fec00000418ff */
[C---:B------:R-:W-:Y:S06]  /*1da0*/  HMMA.16816.F32.BF16 R56, R28.reuse, R54, RZ ;  /* 0x000000361c38723c */ /* 0x040fec00000418ff */
[----:B------:R-:W-:Y:S06]  /*1db0*/  HMMA.16816.F32.BF16 R40, R28, R38, RZ ;  /* 0x000000261c28723c */ /* 0x000fec00000418ff */
[C---:B------:R-:W-:Y:S06]  /*1dc0*/  HMMA.16816.F32.BF16 R48, R108.reuse, R36, RZ ;  /* 0x000000246c30723c */ /* 0x040fec00000418ff */
[----:B------:R-:W-:Y:S06]  /*1dd0*/  HMMA.16816.F32.BF16 R68, R108, R70, RZ ;  /* 0x000000466c44723c */ /* 0x000fec00000418ff */
[----:B-----5:R-:W-:Y:S06]  /*1de0*/  HMMA.16816.F32.BF16 R32, R28, R20, RZ ;  /* 0x000000141c20723c */ /* 0x020fec00000418ff */
[C---:B------:R-:W-:Y:S06]  /*1df0*/  HMMA.16816.F32.BF16 R52, R108.reuse, R54, RZ ;  /* 0x000000366c34723c */ /* 0x040fec00000418ff */
[C---:B------:R-:W-:Y:S06]  /*1e00*/  HMMA.16816.F32.BF16 R36, R108.reuse, R38, RZ ;  /* 0x000000266c24723c */ /* 0x040fec00000418ff */
[----:B------:R-:W-:Y:S06]  /*1e10*/  HMMA.16816.F32.BF16 R112, R108, R20, RZ ;  /* 0x000000146c70723c */ /* 0x000fec00000418ff */
[-C--:B------:R-:W-:Y:S06]  /*1e20*/  HMMA.16816.F32.BF16 R28, R28, R22.reuse, RZ ;  /* 0x000000161c1c723c */ /* 0x080fec00000418ff */
[----:B------:R-:W-:Y:S01]  /*1e30*/  HMMA.16816.F32.BF16 R108, R108, R22, RZ ;  /* 0x000000166c6c723c */ /* 0x000fe200000418ff */
[----:B------:R-:W3:Y:S05]  /*1e40*/  LDSM.16.M88.4 R20, [R225+0x2000] ;  /* 0x00200000e114783b */ /* 0x000eea0000000200 */
[-C--:B------:R-:W-:Y:S06]  /*1e50*/  HMMA.16816.F32.BF16 R60, R16, R104.reuse, R60 ;  /* 0x00000068103c723c */ /* 0x080fec000004183c */
        /* <DEDUP_REMOVED lines=8> */
[----:B------:R-:W-:Y:S05]  /*1ee0*/  LDSM.16.M88.4 R16, [R223+0x3000] ;  /* 0x00300000df10783b */ /* 0x000fea0000000200 */
[C---:B------:R-:W-:Y:S06]  /*1ef0*/  HMMA.16816.F32.BF16 R80, R4.reuse, R12, R80 ;  /* 0x0000000c0450723c */ /* 0x040fec0000041850 */
[C---:B------:R-:W-:Y:S06]  /*1f00*/  HMMA.16816.F32.BF16 R48, R4.reuse, R100, R48 ;  /* 0x000000640430723c */ /* 0x040fec0000041830 */
[C---:B------:R-:W-:Y:S06]  /*1f10*/  HMMA.16816.F32.BF16 R112, R4.reuse, R8, R112 ;  /* 0x000000080470723c */ /* 0x040fec0000041870 */
[C---:B------:R-:W-:Y:S01]  /*1f20*/  HMMA.16816.F32.BF16 R68, R4.reuse, R14, R68 ;  /* 0x0000000e0444723c */ /* 0x040fe20000041844 */
[----:B------:R-:W-:Y:S05]  /*1f30*/  LDSM.16.M88.4 R12, [R221+0x7000] ;  /* 0x00700000dd0c783b */ /* 0x000fea0000000200 */
[C---:B------:R-:W-:Y:S01]  /*1f40*/  HMMA.16816.F32.BF16 R36, R4.reuse, R102, R36 ;  /* 0x000000660424723c */ /* 0x040fe20000041824 */
[----:B------:R-:W-:Y:S05]  /*1f50*/  LDSM.16.M88.4 R100, [R225+0x5000] ;  /* 0x00500000e164783b */ /* 0x000fea0000000200 */
[C---:B------:R-:W-:Y:S01]  /*1f60*/  HMMA.16816.F32.BF16 R108, R4.reuse, R10, R108 ;  /* 0x0000000a046c723c */ /* 0x040fe2000004186c */
[----:B------:R-:W1:Y:S05]  /*1f70*/  LDSM.16.M88.4 R8, [R221+0x7400] ;  /* 0x00740000dd08783b */ /* 0x000e6a0000000200 */
[----:B------:R-:W-:Y:S01]  /*1f80*/  HMMA.16816.F32.BF16 R52, R4, R106, R52 ;  /* 0x0000006a0434723c */ /* 0x000fe20000041834 */
[----:B------:R-:W4:Y:S04]  /*1f90*/  LDSM.16.M88.4 R4, [R221+0x7800] ;  /* 0x00780000dd04783b */ /* 0x000f280000000200 */
[----:B------:R-:W-:Y:S01]  /*1fa0*/  LDSM.16.M88.4 R104, [R225+0x4000] ;  /* 0x00400000e168783b */ /* 0x000fe20000000200 */
[-C--:B--2---:R-:W-:Y:S06]  /*1fb0*/  HMMA.16816.F32.BF16 R60, R96, R88.reuse, R60 ;  /* 0x00000058603c723c */ /* 0x084fec000004183c */
[----:B---3--:R-:W-:Y:S06]  /*1fc0*/  HMMA.16816.F32.BF16 R64, R20, R88, R64 ;  /* 0x000000581440723c */ /* 0x008fec0000041840 */
        /* <DEDUP_REMOVED lines=11> */
[C---:B------:R-:W-:Y:S06]  /*2080*/  HMMA.16816.F32.BF16 R48, R20.reuse, R84, R48 ;  /* 0x000000541430723c */ /* 0x040fec0000041830 */
[----:B------:R-:W-:Y:S01]  /*2090*/  HMMA.16816.F32.BF16 R36, R20, R86, R36 ;  /* 0x000000561424723c */ /* 0x000fe20000041824 */
[----:B------:R-:W-:Y:S05]  /*20a0*/  LDSM.16.M88.4 R84, [R224+0x8c00] ;  /* 0x008c0000e054783b */ /* 0x000fea0000000200 */
[-C--:B-1----:R-:W-:Y:S06]  /*20b0*/  HMMA.16816.F32.BF16 R60, R16, R8.reuse, R60 ;  /* 0x00000008103c723c */ /* 0x082fec000004183c */
[----:B------:R-:W-:Y:S06]  /*20c0*/  HMMA.16816.F32.BF16 R64, R120, R8, R64 ;  /* 0x000000087840723c */ /* 0x000fec0000041840 */
[C---:B------:R-:W-:Y:S01]  /*20d0*/  HMMA.16816.F32.BF16 R52, R20.reuse, R90, R52 ;  /* 0x0000005a1434723c */ /* 0x040fe20000041834 */
[----:B------:R-:W1:Y:S05]  /*20e0*/  LDSM.16.M88.4 R88, [R224+0x8800] ;  /* 0x00880000e058783b */ /* 0x000e6a0000000200 */
[C---:B------:R-:W-:Y:S06]  /*20f0*/  HMMA.16816.F32.BF16 R112, R20.reuse, R24, R112 ;  /* 0x000000181470723c */ /* 0x040fec0000041870 */
[----:B------:R-:W-:Y:S01]  /*2100*/  HMMA.16816.F32.BF16 R108, R20, R26, R108 ;  /* 0x0000001a146c723c */ /* 0x000fe2000004186c */
[----:B------:R-:W-:Y:S04]  /*2110*/  LDSM.16.M88.4 R24, [R223+0x5000] ;  /* 0x00500000df18783b */ /* 0x000fe80000000200 */
[----:B------:R-:W-:Y:S01]  /*2120*/  LDSM.16.M88.4 R20, [R221+0x8000] ;  /* 0x00800000dd14783b */ /* 0x000fe20000000200 */
[C---:B------:R-:W-:Y:S06]  /*2130*/  HMMA.16816.F32.BF16 R76, R16.reuse, R12, R76 ;  /* 0x0000000c104c723c */ /* 0x040fec000004184c */
[C---:B------:R-:W-:Y:S06]  /*2140*/  HMMA.16816.F32.BF16 R72, R16.reuse, R14, R72 ;  /* 0x0000000e1048723c */ /* 0x040fec0000041848 */
[C---:B------:R-:W-:Y:S06]  /*2150*/  HMMA.16816.F32.BF16 R56, R16.reuse, R10, R56 ;  /* 0x0000000a1038723c */ /* 0x040fec0000041838 */
[C---:B------:R-:W-:Y:S06]  /*2160*/  HMMA.16816.F32.BF16 R32, R16.reuse, R116, R32 ;  /* 0x000000741020723c */ /* 0x040fec0000041820 */
[C---:B----4-:R-:W-:Y:S06]  /*2170*/  HMMA.16816.F32.BF16 R44, R16.reuse, R4, R44 ;  /* 0x00000004102c723c */ /* 0x050fec000004182c */
[C---:B------:R-:W-:Y:S06]  /*2180*/  HMMA.16816.F32.BF16 R40, R16.reuse, R6, R40 ;  /* 0x000000061028723c */ /* 0x040fec0000041828 */
[----:B------:R-:W-:Y:S01]  /*2190*/  HMMA.16816.F32.BF16 R28, R16, R118, R28 ;  /* 0x00000076101c723c */ /* 0x000fe2000004181c */
[----:B------:R-:W3:Y:S05]  /*21a0*/  LDSM.16.M88.4 R16, [R221+0x8400] ;  /* 0x00840000dd10783b */ /* 0x000eea0000000200 */
[C---:B------:R-:W-:Y:S06]  /*21b0*/  HMMA.16816.F32.BF16 R48, R120.reuse, R4, R48 ;  /* 0x000000047830723c */ /* 0x040fec0000041830 */
[----:B------:R-:W-:Y:S01]  /*21c0*/  HMMA.16816.F32.BF16 R36, R120, R6, R36 ;  /* 0x000000067824723c */ /* 0x000fe20000041824 */
[----:B------:R-:W4:Y:S05]  /*21d0*/  LDSM.16.M88.4 R4, [R223+0x4000] ;  /* 0x00400000df04783b */ /* 0x000f2a0000000200 */
[-C--:B--2---:R-:W-:Y:S06]  /*21e0*/  HMMA.16816.F32.BF16 R60, R100, R92.reuse, R60 ;  /* 0x0000005c643c723c */ /* 0x084fec000004183c */
[----:B------:R-:W-:Y:S06]  /*21f0*/  HMMA.16816.F32.BF16 R64, R104, R92, R64 ;  /* 0x0000005c6840723c */ /* 0x000fec0000041840 */
[C---:B------:R-:W-:Y:S01]  /*2200*/  HMMA.16816.F32.BF16 R52, R120.reuse, R10, R52 ;  /* 0x0000000a7834723c */ /* 0x040fe20000041834 */
[----:B------:R-:W-:Y:S05]  /*2210*/  LDSM.16.M88.4 R8, [R221+0x8c00] ;  /* 0x008c0000dd08783b */ /* 0x000fea0000000200 */
[C---:B------:R-:W-:Y:S06]  /*2220*/  HMMA.16816.F32.BF16 R80, R120.reuse, R12, R80 ;  /* 0x0000000c7850723c */ /* 0x040fec0000041850 */
[----:B------:R-:W-:Y:S01]  /*2230*/  HMMA.16816.F32.BF16 R68, R120, R14, R68 ;  /* 0x0000000e7844723c */ /* 0x000fe20000041844 */
[----:B------:R-:W2:Y:S01]  /*2240*/  LDSM.16.M88.4 R12, [R221+0x8800] ;  /* 0x00880000dd0c783b */ /* 0x000ea20000000200 */
[----:B------:R-:W-:-:S04]  /*2250*/  DEPBAR.LE SB0, 0x0 ;  /* 0x000080000000791a */ /* 0x000fc80000000000 */
[C---:B------:R-:W-:Y:S06]  /*2260*/  HMMA.16816.F32.BF16 R112, R120.reuse, R116, R112 ;  /* 0x000000747870723c */ /* 0x040fec0000041870 */
[----:B------:R-:W-:Y:S06]  /*2270*/  HMMA.16816.F32.BF16 R108, R120, R118, R108 ;  /* 0x00000076786c723c */ /* 0x000fec000004186c */
[C---:B------:R-:W-:Y:S06]  /*2280*/  HMMA.16816.F32.BF16 R76, R100.reuse, R96, R76 ;  /* 0x00000060644c723c */ /* 0x040fec000004184c */
[C---:B------:R-:W-:Y:S06]  /*2290*/  HMMA.16816.F32.BF16 R72, R100.reuse, R98, R72 ;  /* 0x000000626448723c */ /* 0x040fec0000041848 */
[-C--:B-1----:R-:W-:Y:S06]  /*22a0*/  HMMA.16816.F32.BF16 R40, R100, R90.reuse, R40 ;  /* 0x0000005a6428723c */ /* 0x082fec0000041828 */
[----:B------:R-:W-:Y:S06]  /*22b0*/  HMMA.16816.F32.BF16 R36, R104, R90, R36 ;  /* 0x0000005a6824723c */ /* 0x000fec0000041824 */
[-C--:B---3--:R-:W-:Y:S06]  /*22c0*/  HMMA.16816.F32.BF16 R60, R24, R16.reuse, R60 ;  /* 0x00000010183c723c */ /* 0x088fec000004183c */
[----:B----4-:R-:W-:Y:S06]  /*22d0*/  HMMA.16816.F32.BF16 R64, R4, R16, R64 ;  /* 0x000000100440723c */ /* 0x010fec0000041840 */
[----:B------:R-:W-:Y:S01]  /*22e0*/  HMMA.16816.F32.BF16 R56, R100, R94, R56 ;  /* 0x0000005e6438723c */ /* 0x000fe20000041838 */
[----:B------:R-:W-:Y:S01]  /*22f0*/  SHF.R.S32.HI R16, RZ, 0x1f, R3 ;  /* 0x0000001fff107819 */ /* 0x000fe20000011403 */
[----:B------:R-:W-:-:S03]  /*2300*/  IMAD.U32 R17, RZ, RZ, UR27 ;  /* 0x0000001bff117e24 */ /* 0x000fc6000f8e00ff */
[----:B------:R-:W-:Y:S01]  /*2310*/  LEA.HI R16, R16, R3, RZ, 0x2 ;  /* 0x0000000310107211 */ /* 0x000fe200078f10ff */
[----:B------:R-:W-:Y:S01]  /*2320*/  HMMA.16816.F32.BF16 R52, R104, R94, R52 ;  /* 0x0000005e6834723c */ /* 0x000fe20000041834 */
[----:B------:R-:W-:Y:S02]  /*2330*/  IMAD.U32 R3, RZ, RZ, UR5 ;  /* 0x00000005ff037e24 */ /* 0x000fe4000f8e00ff */
[----:B------:R-:W-:-:S03]  /*2340*/  SHF.R.S32.HI R227, RZ, 0x2, R16 ;  /* 0x00000002ffe37819 */ /* 0x000fc60000011410 */
[----:B------:R-:W-:Y:S01]  /*2350*/  HMMA.16816.F32.BF16 R80, R104, R96, R80 ;  /* 0x000000606850723c */ /* 0x000fe20000041850 */
[----:B------:R-:W-:-:S04]  /*2360*/  IADD3 R128, R128, 0x1, R227 ;  /* 0x0000000180807810 */ /* 0x000fc80007ffe0e3 */
[----:B------:R-:W-:Y:S01]  /*2370*/  IADD3 R17, R128, UR24, -R17 ;  /* 0x0000001880117c10 */ /* 0x000fe2000fffe811 */
[C---:B------:R-:W-:Y:S04]  /*2380*/  HMMA.16816.F32.BF16 R68, R104.reuse, R98, R68 ;  /* 0x000000626844723c */ /* 0x040fe80000041844 */
[----:B------:R-:W-:Y:S02]  /*2390*/  VIADD R17, R17, UR25 ;  /* 0x0000001911117c36 */ /* 0x000fe40008000000 */
[----:B------:R-:W-:Y:S03]  /*23a0*/  HMMA.16816.F32.BF16 R48, R104, R88, R48 ;  /* 0x000000586830723c */ /* 0x000fe60000041830 */
[----:B------:R-:W-:-:S03]  /*23b0*/  VIADDMNMX R2, R17, 0x48, R236, PT ;  /* 0x0000004811027846 */ /* 0x000fc600038001ec */
[C---:B------:R-:W-:Y:S06]  /*23c0*/  HMMA.16816.F32.BF16 R112, R104.reuse, R84, R112 ;  /* 0x000000546870723c */ /* 0x040fec0000041870 */
[----:B------:R-:W-:Y:S06]  /*23d0*/  HMMA.16816.F32.BF16 R108, R104, R86, R108 ;  /* 0x00000056686c723c */ /* 0x000fec000004186c */
[C---:B------:R-:W-:Y:S06]  /*23e0*/  HMMA.16816.F32.BF16 R76, R24.reuse, R20, R76 ;  /* 0x00000014184c723c */ /* 0x040fec000004184c */
[----:B------:R-:W-:Y:S06]  /*23f0*/  HMMA.16816.F32.BF16 R72, R24, R22, R72 ;  /* 0x000000161848723c */ /* 0x000fec0000041848 */
[----:B------:R-:W-:Y:S06]  /*2400*/  HMMA.16816.F32.BF16 R28, R100, R86, R28 ;  /* 0x00000056641c723c */ /* 0x000fec000004181c */
[-C--:B--2---:R-:W-:Y:S06]  /*2410*/  HMMA.16816.F32.BF16 R40, R24, R14.reuse, R40 ;  /* 0x0000000e1828723c */ /* 0x084fec0000041828 */
[----:B------:R-:W-:Y:S06]  /*2420*/  HMMA.16816.F32.BF16 R36, R4, R14, R36 ;  /* 0x0000000e0424723c */ /* 0x000fec0000041824 */
[----:B------:R-:W-:Y:S01]  /*2430*/  HMMA.16816.F32.BF16 R44, R100, R88, R44 ;  /* 0x00000058642c723c */ /* 0x000fe2000004182c */
[----:B------:R-:W-:Y:S01]  /*2440*/  IMAD R15, R3, 0x40, R242 ;  /* 0x00000040030f7824 */ /* 0x000fe200078e02f2 */
[----:B------:R-:W-:-:S03]  /*2450*/  VIADDMNMX R3, R17, 0x40, R236, PT ;  /* 0x0000004011037846 */ /* 0x000fc600038001ec */
[C---:B------:R-:W-:Y:S01]  /*2460*/  VIADD R87, R15.reuse, 0x9 ;  /* 0x000000090f577836 */ /* 0x040fe20000000000 */
[----:B------:R-:W-:Y:S01]  /*2470*/  HMMA.16816.F32.BF16 R56, R24, R18, R56 ;  /* 0x000000121838723c */ /* 0x000fe20000041838 */
[C---:B------:R-:W-:Y:S01]  /*2480*/  ISETP.GE.AND P1, PT, R15.reuse, R2, PT ;  /* 0x000000020f00720c */ /* 0x040fe20003f26270 */
[C---:B------:R-:W-:Y:S01]  /*2490*/  VIADD R89, R15.reuse, 0x8 ;  /* 0x000000080f597836 */ /* 0x040fe20000000000 */
[----:B------:R-:W-:-:S03]  /*24a0*/  ISETP.GE.AND P3, PT, R15, R3, PT ;  /* 0x000000030f00720c */ /* 0x000fc60003f66270 */
[----:B------:R-:W-:Y:S01]  /*24b0*/  HMMA.16816.F32.BF16 R52, R4, R18, R52 ;  /* 0x000000120434723c */ /* 0x000fe20000041834 */
[----:B------:R-:W-:Y:S02]  /*24c0*/  FSEL R76, R76, -INF , !P3 ;  /* 0xff8000004c4c7808 */ /* 0x000fe40005800000 */
[----:B------:R-:W-:-:S03]  /*24d0*/  ISETP.GE.AND P3, PT, R89, R3, PT ;  /* 0x000000035900720c */ /* 0x000fc60003f66270 */
[----:B------:R-:W-:Y:S01]  /*24e0*/  HMMA.16816.F32.BF16 R32, R100, R84, R32 ;  /* 0x000000546420723c */ /* 0x000fe20000041820 */
[----:B------:R-:W-:Y:S01]  /*24f0*/  VIADD R19, R15, 0x1 ;  /* 0x000000010f137836 */ /* 0x000fe20000000000 */
[----:B------:R-:W-:-:S04]  /*2500*/  FSEL R72, R72, -INF , !P3 ;  /* 0xff80000048487808 */ /* 0x000fc80005800000 */
[C---:B------:R-:W-:Y:S01]  /*2510*/  ISETP.GE.AND P2, PT, R19.reuse, R3, PT ;  /* 0x000000031300720c */ /* 0x040fe20003f46270 */
[----:B------:R-:W-:Y:S01]  /*2520*/  HMMA.16816.F32.BF16 R80, R4, R20, R80 ;  /* 0x000000140450723c */ /* 0x000fe20000041850 */
[----:B------:R-:W-:Y:S01]  /*2530*/  ISETP.GE.AND P0, PT, R19, R2, PT ;  /* 0x000000021300720c */ /* 0x000fe20003f06270 */
[----:B------:R-:W-:-:S03]  /*2540*/  VIADD R85, R15, 0x10 ;  /* 0x000000100f557836 */ /* 0x000fc60000000000 */
[----:B------:R-:W-:Y:S01]  /*2550*/  FSEL R79, R79, -INF , !P0 ;  /* 0xff8000004f4f7808 */ /* 0x000fe20004000000 */
[C---:B------:R-:W-:Y:S01]  /*2560*/  HMMA.16816.F32.BF16 R68, R4.reuse, R22, R68 ;  /* 0x000000160444723c */ /* 0x040fe20000041844 */
[----:B------:R-:W-:Y:S02]  /*2570*/  ISETP.GE.AND P0, PT, R87, R2, PT ;  /* 0x000000025700720c */ /* 0x000fe40003f06270 */
[----:B------:R-:W-:Y:S02]  /*2580*/  ISETP.GE.AND P3, PT, R85, R3, PT ;  /* 0x000000035500720c */ /* 0x000fe40003f66270 */
[----:B------:R-:W-:Y:S01]  /*2590*/  FSEL R75, R75, -INF , !P0 ;  /* 0xff8000004b4b7808 */ /* 0x000fe20004000000 */
[----:B------:R-:W-:Y:S01]  /*25a0*/  HMMA.16816.F32.BF16 R48, R4, R12, R48 ;  /* 0x0000000c0430723c */ /* 0x000fe20000041830 */
[----:B------:R-:W-:-:S05]  /*25b0*/  FSEL R14, R60, -INF , !P3 ;  /* 0xff8000003c0e7808 */ /* 0x000fca0005800000 */
[C---:B------:R-:W-:Y:S06]  /*25c0*/  HMMA.16816.F32.BF16 R112, R4.reuse, R8, R112 ;  /* 0x000000080470723c */ /* 0x040fec0000041870 */
[-C--:B------:R-:W-:Y:S06]  /*25d0*/  HMMA.16816.F32.BF16 R108, R4, R10.reuse, R108 ;  /* 0x0000000a046c723c */ /* 0x080fec000004186c */
[C---:B------:R-:W-:Y:S01]  /*25e0*/  HMMA.16816.F32.BF16 R28, R24.reuse, R10, R28 ;  /* 0x0000000a181c723c */ /* 0x040fe2000004181c */
[----:B------:R-:W-:Y:S01]  /*25f0*/  FSEL R6, R77, -INF , !P2 ;  /* 0xff8000004d067808 */ /* 0x000fe20005000000 */
[----:B------:R-:W-:Y:S01]  /*2600*/  VIADD R77, R15, 0x11 ;  /* 0x000000110f4d7836 */ /* 0x000fe20000000000 */
[----:B------:R-:W-:Y:S01]  /*2610*/  FSEL R7, R78, -INF , !P1 ;  /* 0xff8000004e077808 */ /* 0x000fe20004800000 */
[----:B------:R-:W-:Y:S01]  /*2620*/  BAR.SYNC.DEFER_BLOCKING 0x0 ;  /* 0x0000000000007b1d */ /* 0x000fe20000010000 */
[-C--:B------:R-:W-:Y:S01]  /*2630*/  ISETP.GE.AND P1, PT, R89, R2.reuse, PT ;  /* 0x000000025900720c */ /* 0x080fe20003f26270 */
[----:B------:R-:W-:Y:S01]  /*2640*/  HMMA.16816.F32.BF16 R44, R24, R12, R44 ;  /* 0x0000000c182c723c */ /* 0x000fe2000004182c */
[----:B------:R-:W-:-:S02]  /*2650*/  ISETP.GE.AND P0, PT, R77, R2, PT ;  /* 0x000000024d00720c */ /* 0x000fc40003f06270 */
[-C--:B------:R-:W-:Y:S02]  /*2660*/  ISETP.GE.AND P2, PT, R87, R3.reuse, PT ;  /* 0x000000035700720c */ /* 0x080fe40003f46270 */
[----:B------:R-:W-:Y:S01]  /*2670*/  FSEL R11, R63, -INF , !P0 ;  /* 0xff8000003f0b7808 */ /* 0x000fe20004000000 */
[----:B------:R-:W-:Y:S01]  /*2680*/  VIADD R63, R15, 0x19 ;  /* 0x000000190f3f7836 */ /* 0x000fe20000000000 */
[----:B------:R-:W-:Y:S01]  /*2690*/  FSEL R5, R74, -INF , !P1 ;  /* 0xff8000004a057808 */ /* 0x000fe20004800000 */
[----:B------:R-:W-:Y:S01]  /*26a0*/  HMMA.16816.F32.BF16 R32, R24, R8, R32 ;  /* 0x000000081820723c */ /* 0x000fe20000041820 */
[----:B------:R-:W-:Y:S01]  /*26b0*/  FSEL R74, R73, -INF , !P2 ;  /* 0xff800000494a7808 */ /* 0x000fe20005000000 */
[----:B------:R-:W-:Y:S01]  /*26c0*/  VIADD R73, R15, 0x18 ;  /* 0x000000180f497836 */ /* 0x000fe20000000000 */
[----:B------:R-:W-:Y:S02]  /*26d0*/  ISETP.GE.AND P0, PT, R63, R2, PT ;  /* 0x000000023f00720c */ /* 0x000fe40003f06270 */
[----:B------:R-:W-:-:S02]  /*26e0*/  ISETP.GE.AND P2, PT, R77, R3, PT ;  /* 0x000000034d00720c */ /* 0x000fc40003f46270 */
[----:B------:R-:W-:Y:S02]  /*26f0*/  FSEL R25, R59, -INF , !P0 ;  /* 0xff8000003b197808 */ /* 0x000fe40004000000 */
[----:B------:R-:W-:Y:S01]  /*2700*/  FSEL R12, R61, -INF , !P2 ;  /* 0xff8000003d0c7808 */ /* 0x000fe20005000000 */
[----:B------:R-:W-:Y:S01]  /*2710*/  VIADD R61, R15, 0x20 ;  /* 0x000000200f3d7836 */ /* 0x000fe20000000000 */
[----:B------:R-:W-:Y:S02]  /*2720*/  PLOP3.LUT P0, PT, PT, PT, UP0, 0x80, 0x0 ;  /* 0x000000000000781c */ /* 0x000fe40003f0f008 */
[----:B------:R-:W-:Y:S02]  /*2730*/  ISETP.GE.AND P1, PT, R85, R2, PT ;  /* 0x000000025500720c */ /* 0x000fe40003f26270 */
[----:B------:R-:W-:Y:S02]  /*2740*/  ISETP.GE.AND P2, PT, R63, R3, PT ;  /* 0x000000033f00720c */ /* 0x000fe40003f46270 */
[----:B------:R-:W-:-:S02]  /*2750*/  FSEL R13, R62, -INF , !P1 ;  /* 0xff8000003e0d7808 */ /* 0x000fc40004800000 */
[----:B------:R-:W-:Y:S01]  /*2760*/  FSEL R8, R57, -INF , !P2 ;  /* 0xff80000039087808 */ /* 0x000fe20005000000 */
[----:B------:R-:W-:Y:S01]  /*2770*/  VIADD R57, R15, 0x21 ;  /* 0x000000210f397836 */ /* 0x000fe20000000000 */
[CC--:B------:R-:W-:Y:S02]  /*2780*/  ISETP.GE.AND P3, PT, R73.reuse, R3.reuse, PT ;  /* 0x000000034900720c */ /* 0x0c0fe40003f66270 */
[----:B------:R-:W-:Y:S02]  /*2790*/  ISETP.GE.AND P1, PT, R73, R2, PT ;  /* 0x000000024900720c */ /* 0x000fe40003f26270 */
[----:B------:R-:W-:Y:S02]  /*27a0*/  FSEL R10, R56, -INF , !P3 ;  /* 0xff800000380a7808 */ /* 0x000fe40005800000 */
[----:B------:R-:W-:Y:S02]  /*27b0*/  FSEL R9, R58, -INF , !P1 ;  /* 0xff8000003a097808 */ /* 0x000fe40004800000 */
[----:B------:R-:W-:-:S02]  /*27c0*/  ISETP.GE.AND P4, PT, R61, R3, PT ;  /* 0x000000033d00720c */ /* 0x000fc40003f86270 */
[-C--:B------:R-:W-:Y:S02]  /*27d0*/  ISETP.GE.AND P2, PT, R61, R2.reuse, PT ;  /* 0x000000023d00720c */ /* 0x080fe40003f46270 */
[C---:B------:R-:W-:Y:S02]  /*27e0*/  ISETP.GE.AND P3, PT, R57.reuse, R3, PT ;  /* 0x000000033900720c */ /* 0x040fe40003f66270 */
[----:B------:R-:W-:Y:S02]  /*27f0*/  ISETP.GE.AND P1, PT, R57, R2, PT ;  /* 0x000000023900720c */ /* 0x000fe40003f26270 */
[----:B------:R-:W-:Y:S02]  /*2800*/  FSEL R172, R44, -INF , !P4 ;  /* 0xff8000002cac7808 */ /* 0x000fe40006000000 */
[----:B------:R-:W-:Y:S02]  /*2810*/  FSEL R179, R46, -INF , !P2 ;  /* 0xff8000002eb37808 */ /* 0x000fe40005000000 */
[----:B------:R-:W-:-:S02]  /*2820*/  FSEL R176, R45, -INF , !P3 ;  /* 0xff8000002db07808 */ /* 0x000fc40005800000 */
[----:B------:R-:W-:Y:S01]  /*2830*/  FSEL R181, R47, -INF , !P1 ;  /* 0xff8000002fb57808 */ /* 0x000fe20004800000 */
[----:B------:R-:W-:Y:S06]  /*2840*/  @!P0 BRA `(.L_x_23) ;  /* 0x0000000000608947 */ /* 0x000fec0003800000 */
[----:B------:R-:W-:Y:S01]  /*2850*/  UIADD3 UR7, UR23, -0x2, URZ ;  /* 0xfffffffe17077890 */ /* 0x000fe2000fffe03f */
[----:B------:R-:W-:-:S03]  /*2860*/  IMAD.U32 R4, RZ, RZ, UR28 ;  /* 0x0000001cff047e24 */ /* 0x000fc6000f8e00ff */
[----:B------:R-:W-:Y:S02]  /*2870*/  USHF.R.S32.HI UR6, URZ, 0x1f, UR7 ;  /* 0x0000001f3f067899 */ /* 0x000fe40008011407 */
[----:B------:R-:W-:Y:S01]  /*2880*/  UIMAD UR25, UR17, UR7, URZ ;  /* 0x00000007111972a4 */ /* 0x000fe2000f8e023f */
[----:B------:R-:W-:-:S03]  /*2890*/  IMAD.U32 R21, RZ, RZ, UR7 ;  /* 0x00000007ff157e24 */ /* 0x000fc6000f8e00ff */
[----:B------:R-:W-:Y:S01]  /*28a0*/  UIMAD UR25, UR6, UR20, UR25 ;  /* 0x00000014061972a4 */ /* 0x000fe2000f8e0219 */
[----:B------:R-:W-:Y:S02]  /*28b0*/  IMAD.WIDE.U32 R20, R21, UR20, R230 ;  /* 0x0000001415147c25 */ /* 0x000fe4000f8e00e6 */
[----:B------:R-:W-:-:S03]  /*28c0*/  ULDC.64 UR6, c[0x0][0x218] ;  /* 0x0000860000067ab9 */ /* 0x000fc60000000a00 */
[----:B------:R-:W-:Y:S01]  /*28d0*/  VIADD R16, R21, UR25 ;  /* 0x0000001915107c36 */ /* 0x000fe20008000000 */
[C---:B------:R-:W-:Y:S02]  /*28e0*/  LEA R22, P1, R20.reuse, UR6, 0x1 ;  /* 0x0000000614167c11 */ /* 0x040fe4000f8208ff */
[----:B------:R-:W-:Y:S02]  /*28f0*/  MOV R21, UR29 ;  /* 0x0000001d00157c02 */ /* 0x000fe40008000f00 */
[----:B------:R-:W-:Y:S02]  /*2900*/  LEA.HI.X R23, R20, UR7, R16, 0x1, P1 ;  /* 0x0000000714177c11 */ /* 0x000fe400088f0c10 */
[----:B------:R-:W-:-:S03]  /*2910*/  LEA R20, P1, R21, R22, 0x1 ;  /* 0x0000001615147211 */ /* 0x000fc600078208ff */
[----:B------:R-:W-:Y:S01]  /*2920*/  @!PT LDS RZ, [RZ] ;  /* 0x00000000fffff984 */ /* 0x000fe20000000800 */
[----:B------:R-:W-:Y:S01]  /*2930*/  @!PT LDS RZ, [RZ] ;  /* 0x00000000fffff984 */ /* 0x000fe20000000800 */
[----:B------:R-:W-:Y:S01]  /*2940*/  @!PT LDS RZ, [RZ] ;  /* 0x00000000fffff984 */ /* 0x000fe20000000800 */
[----:B------:R1:W-:Y:S01]  /*2950*/  LDGSTS.E.BYPASS.LTC128B.128 [R226+0x6000], desc[UR18][R22.64] ;  /* 0x0600000016e27fae */ /* 0x0003e2000b901d52 */
[----:B------:R-:W-:-:S03]  /*2960*/  LEA.HI.X R21, R21, R23, R4, 0x1, P1 ;  /* 0x0000001715157211 */ /* 0x000fc600008f0c04 */
[----:B------:R1:W-:Y:S04]  /*2970*/  LDGSTS.E.BYPASS.LTC128B.128 [R226+0x7000], desc[UR18][R22.64+0x40] ;  /* 0x0700004016e27fae */ /* 0x0003e8000b901d52 */
[----:B------:R1:W-:Y:S04]  /*2980*/  LDGSTS.E.BYPASS.LTC128B.128 [R226+0x8000], desc[UR18][R22.64+0x80] ;  /* 0x0800008016e27fae */ /* 0x0003e8000b901d52 */
[----:B------:R1:W-:Y:S04]  /*2990*/  LDGSTS.E.BYPASS.LTC128B.128 [R226+0x6800], desc[UR18][R20.64] ;  /* 0x0680000014e27fae */ /* 0x0003e8000b901d52 */
[----:B------:R1:W-:Y:S04]  /*29a0*/  LDGSTS.E.BYPASS.LTC128B.128 [R226+0x7800], desc[UR18][R20.64+0x40] ;  /* 0x0780004014e27fae */ /* 0x0003e8000b901d52 */
[----:B------:R1:W-:Y:S04]  /*29b0*/  LDGSTS.E.BYPASS.LTC128B.128 [R226+0x8800], desc[UR18][R20.64+0x80] ;  /* 0x0880008014e27fae */ /* 0x0003e8000b901d52 */
[----:B------:R-:W0:Y:S02]  /*29c0*/  LDGDEPBAR ;  /* 0x00000000000079af */ /* 0x000e240000000000 */
.L_x_23:
[----:B------:R-:W-:Y:S01]  /*29d0*/  VIMNMX R238, R17, UR24, PT ;  /* 0x0000001811ee7c48 */ /* 0x000fe2000bfe0100 */
[----:B------:R-:W-:Y:S01]  /*29e0*/  VIADD R47, R15, 0x29 ;  /* 0x000000290f2f7836 */ /* 0x000fe20000000000 */
[----:B------:R-:W-:Y:S01]  /*29f0*/  FMNMX.FTZ R24, R7, R79, !PT ;  /* 0x0000004f07187209 */ /* 0x000fe20007810000 */
[----:B------:R-:W-:Y:S01]  /*2a00*/  VIADD R59, R15, 0x28 ;  /* 0x000000280f3b7836 */ /* 0x000fe20000000000 */
[-C--:B------:R-:W-:Y:S01]  /*2a10*/  ISETP.GE.AND P2, PT, R85, R238.reuse, PT ;  /* 0x000000ee5500720c */ /* 0x080fe20003f46270 */
[----:B------:R-:W-:Y:S01]  /*2a20*/  VIADD R45, R15, 0x30 ;  /* 0x000000300f2d7836 */ /* 0x000fe20000000000 */
[-C--:B------:R-:W-:Y:S01]  /*2a30*/  ISETP.GE.AND P4, PT, R87, R238.reuse, PT ;  /* 0x000000ee5700720c */ /* 0x080fe20003f86270 */
[C---:B------:R-:W-:Y:S01]  /*2a40*/  VIADD R27, R15.reuse, 0x31 ;  /* 0x000000310f1b7836 */ /* 0x040fe20000000000 */
[----:B------:R-:W-:Y:S01]  /*2a50*/  FSEL R64, R64, -INF , !P2 ;  /* 0xff80000040407808 */ /* 0x000fe20005000000 */
[----:B-1----:R-:W-:Y:S01]  /*2a60*/  VIADD R23, R15, 0x38 ;  /* 0x000000380f177836 */ /* 0x002fe20000000000 */
[----:B------:R-:W-:Y:S01]  /*2a70*/  ISETP.GE.AND P2, PT, R57, R238, PT ;  /* 0x000000ee3900720c */ /* 0x000fe20003f46270 */
[----:B------:R-:W-:Y:S01]  /*2a80*/  VIADD R21, R15, 0x39 ;  /* 0x000000390f157836 */ /* 0x000fe20000000000 */
[----:B------:R-:W-:Y:S01]  /*2a90*/  FSEL R44, R69, -INF , !P4 ;  /* 0xff800000452c7808 */ /* 0x000fe20006000000 */
[----:B------:R-:W-:Y:S01]  /*2aa0*/  ULDC UR24, c[0x0][0x2ec] ;  /* 0x0000bb0000187ab9 */ /* 0x000fe20000000800 */
[----:B------:R-:W-:Y:S01]  /*2ab0*/  FSEL R188, R49, -INF , !P2 ;  /* 0xff80000031bc7808 */ /* 0x000fe20005000000 */
[----:B------:R-:W-:Y:S01]  /*2ac0*/  IMAD R125, R126, 0x20, R125 ;  /* 0x000000207e7d7824 */ /* 0x000fe200078e027d */
[----:B------:R-:W-:Y:S01]  /*2ad0*/  FMNMX.FTZ R49, R76, R6, !PT ;  /* 0x000000064c317209 */ /* 0x000fe20007810000 */
[----:B------:R-:W-:Y:S01]  /*2ae0*/  UMOV UR25, UR5 ;  /* 0x0000000500197c82 */ /* 0x000fe20008000000 */
[----:B------:R-:W-:Y:S01]  /*2af0*/  ISETP.GE.AND P4, PT, R61, R238, PT ;  /* 0x000000ee3d00720c */ /* 0x000fe20003f86270 */
[----:B------:R-:W-:Y:S01]  /*2b00*/  IMAD.IADD R222, R124, 0x1, R125 ;  /* 0x000000017cde7824 */ /* 0x000fe200078e027d */
[----:B------:R-:W-:-:S02]  /*2b10*/  FMNMX.FTZ R49, R72, R49, !PT ;  /* 0x0000003148317209 */ /* 0x000fc40007810000 */
[----:B------:R-:W-:Y:S02]  /*2b20*/  FSEL R170, R48, -INF , !P4 ;  /* 0xff80000030aa7808 */ /* 0x000fe40006000000 */
[-C--:B------:R-:W-:Y:S02]  /*2b30*/  ISETP.GE.AND P4, PT, R47, R238.reuse, PT ;  /* 0x000000ee2f00720c */ /* 0x080fe40003f86270 */
[----:B------:R-:W-:Y:S02]  /*2b40*/  FMNMX.FTZ R49, R74, R49, !PT ;  /* 0x000000314a317209 */ /* 0x000fe40007810000 */
[----:B------:R-:W-:Y:S02]  /*2b50*/  FSEL R212, R37, -INF , !P4 ;  /* 0xff80000025d47808 */ /* 0x000fe40006000000 */
[----:B------:R-:W-:Y:S02]  /*2b60*/  FMNMX.FTZ R37, R14, R49, !PT ;  /* 0x000000310e257209 */ /* 0x000fe40007810000 */
[----:B------:R-:W-:-:S02]  /*2b70*/  ISETP.GE.AND P5, PT, R15, R238, PT ;  /* 0x000000ee0f00720c */ /* 0x000fc40003fa6270 */
[----:B------:R-:W-:Y:S02]  /*2b80*/  FMNMX.FTZ R37, R12, R37, !PT ;  /* 0x000000250c257209 */ /* 0x000fe40007810000 */
[----:B------:R-:W-:Y:S02]  /*2b90*/  FSEL R80, R80, -INF , !P5 ;  /* 0xff80000050507808 */ /* 0x000fe40006800000 */
[----:B------:R-:W-:Y:S02]  /*2ba0*/  FMNMX.FTZ R37, R10, R37, !PT ;  /* 0x000000250a257209 */ /* 0x000fe40007810000 */
[-C--:B------:R-:W-:Y:S02]  /*2bb0*/  ISETP.GE.AND P5, PT, R73, R238.reuse, PT ;  /* 0x000000ee4900720c */ /* 0x080fe40003fa6270 */
[----:B------:R-:W-:Y:S02]  /*2bc0*/  ISETP.GE.AND P3, PT, R19, R238, PT ;  /* 0x000000ee1300720c */ /* 0x000fe40003f66270 */
[----:B------:R-:W-:-:S02]  /*2bd0*/  FMNMX.FTZ R37, R8, R37, !PT ;  /* 0x0000002508257209 */ /* 0x000fc40007810000 */
[----:B------:R-:W-:Y:S02]  /*2be0*/  FSEL R18, R52, -INF , !P5 ;  /* 0xff80000034127808 */ /* 0x000fe40006800000 */
[----:B------:R-:W-:Y:S02]  /*2bf0*/  FSEL R4, R81, -INF , !P3 ;  /* 0xff80000051047808 */ /* 0x000fe40005800000 */
[----:B------:R-:W-:Y:S02]  /*2c00*/  ISETP.GE.AND P5, PT, R59, R3, PT ;  /* 0x000000033b00720c */ /* 0x000fe40003fa6270 */
[----:B------:R-:W-:Y:S02]  /*2c10*/  FMNMX.FTZ R37, R172, R37, !PT ;  /* 0x00000025ac257209 */ /* 0x000fe40007810000 */
[----:B------:R-:W-:Y:S02]  /*2c20*/  ISETP.GE.AND P3, PT, R77, R238, PT ;  /* 0x000000ee4d00720c */ /* 0x000fe40003f66270 */
[----:B------:R-:W-:-:S02]  /*2c30*/  ISETP.GE.AND P2, PT, R47, R3, PT ;  /* 0x000000032f00720c */ /* 0x000fc40003f46270 */
[----:B------:R-:W-:Y:S02]  /*2c40*/  FSEL R184, R40, -INF , !P5 ;  /* 0xff80000028b87808 */ /* 0x000fe40006800000 */
[----:B------:R-:W-:Y:S02]  /*2c50*/  FMNMX.FTZ R37, R176, R37, !PT ;  /* 0x00000025b0257209 */ /* 0x000fe40007810000 */
[----:B------:R-:W-:Y:S02]  /*2c60*/  FSEL R20, R65, -INF , !P3 ;  /* 0xff80000041147808 */ /* 0x000fe40005800000 */
[----:B------:R-:W-:Y:S02]  /*2c70*/  ISETP.GE.AND P3, PT, R59, R238, PT ;  /* 0x000000ee3b00720c */ /* 0x000fe40003f66270 */
[----:B------:R-:W-:Y:S02]  /*2c80*/  FSEL R182, R41, -INF , !P2 ;  /* 0xff80000029b67808 */ /* 0x000fe40005000000 */
[----:B------:R-:W-:-:S02]  /*2c90*/  ISETP.GE.AND P2, PT, R45, R3, PT ;  /* 0x000000032d00720c */ /* 0x000fc40003f46270 */
[----:B------:R-:W-:Y:S02]  /*2ca0*/  FMNMX.FTZ R37, R184, R37, !PT ;  /* 0x00000025b8257209 */ /* 0x000fe40007810000 */
[----:B------:R-:W-:Y:S02]  /*2cb0*/  FSEL R36, R36, -INF , !P3 ;  /* 0xff80000024247808 */ /* 0x000fe40005800000 */
[C---:B------:R-:W-:Y:S02]  /*2cc0*/  ISETP.GE.AND P3, PT, R27.reuse, R238, PT ;  /* 0x000000ee1b00720c */ /* 0x040fe40003f66270 */
[----:B------:R-:W-:Y:S02]  /*2cd0*/  ISETP.GE.AND P4, PT, R27, R3, PT ;  /* 0x000000031b00720c */ /* 0x000fe40003f86270 */
[----:B------:R-:W-:Y:S02]  /*2ce0*/  FSEL R194, R32, -INF , !P2 ;  /* 0xff80000020c27808 */ /* 0x000fe40005000000 */
[----:B------:R-:W-:-:S02]  /*2cf0*/  FMNMX.FTZ R37, R182, R37, !PT ;  /* 0x00000025b6257209 */ /* 0x000fc40007810000 */
[----:B------:R-:W-:Y:S02]  /*2d00*/  FMNMX.FTZ R24, R5, R24, !PT ;  /* 0x0000001805187209 */ /* 0x000fe40007810000 */
[----:B------:R-:W-:Y:S02]  /*2d10*/  FSEL R202, R113, -INF , !P3 ;  /* 0xff80000071ca7808 */ /* 0x000fe40005800000 */
[----:B------:R-:W-:Y:S02]  /*2d20*/  ISETP.GE.AND P3, PT, R23, R3, PT ;  /* 0x000000031700720c */ /* 0x000fe40003f66270 */
[----:B------:R-:W-:Y:S02]  /*2d30*/  FSEL R193, R33, -INF , !P4 ;  /* 0xff80000021c17808 */ /* 0x000fe40006000000 */
[----:B------:R-:W-:Y:S02]  /*2d40*/  FMNMX.FTZ R22, R194, R37, !PT ;  /* 0x00000025c2167209 */ /* 0x000fe40007810000 */
[----:B------:R-:W-:-:S02]  /*2d50*/  FMNMX.FTZ R24, R75, R24, !PT ;  /* 0x000000184b187209 */ /* 0x000fc40007810000 */
[----:B------:R-:W-:Y:S02]  /*2d60*/  ISETP.GE.AND P2, PT, R21, R3, PT ;  /* 0x000000031500720c */ /* 0x000fe40003f46270 */
[----:B------:R-:W-:Y:S02]  /*2d70*/  FSEL R192, R28, -INF , !P3 ;  /* 0xff8000001cc07808 */ /* 0x000fe40005800000 */
[----:B------:R-:W-:Y:S02]  /*2d80*/  FMNMX.FTZ R37, R193, R22, !PT ;  /* 0x00000016c1257209 */ /* 0x000fe40007810000 */
[----:B------:R-:W-:Y:S02]  /*2d90*/  FMNMX.FTZ R24, R13, R24, !PT ;  /* 0x000000180d187209 */ /* 0x000fe40007810000 */
[----:B------:R-:W-:Y:S02]  /*2da0*/  FSEL R190, R29, -INF , !P2 ;  /* 0xff8000001dbe7808 */ /* 0x000fe40005000000 */
[----:B------:R-:W-:-:S02]  /*2db0*/  FMNMX.FTZ R29, R192, R37, !PT ;  /* 0x00000025c01d7209 */ /* 0x000fc40007810000 */
[----:B------:R-:W-:Y:S02]  /*2dc0*/  FMNMX.FTZ R24, R11, R24, !PT ;  /* 0x000000180b187209 */ /* 0x000fe40007810000 */
[----:B------:R-:W-:Y:S02]  /*2dd0*/  ISETP.GE.AND P1, PT, R89, R238, PT ;  /* 0x000000ee5900720c */ /* 0x000fe40003f26270 */
[----:B------:R-:W-:Y:S02]  /*2de0*/  FMNMX.FTZ R22, R190, R29, !PT ;  /* 0x0000001dbe167209 */ /* 0x000fe40007810000 */
[----:B------:R-:W-:Y:S02]  /*2df0*/  FMNMX.FTZ R24, R9, R24, !PT ;  /* 0x0000001809187209 */ /* 0x000fe40007810000 */
[----:B------:R-:W-:Y:S01]  /*2e00*/  FSEL R68, R68, -INF , !P1 ;  /* 0xff80000044447808 */ /* 0x000fe20004800000 */
[----:B------:R-:W1:Y:S01]  /*2e10*/  SHFL.BFLY PT, R29, R22, 0x2, 0x1f ;  /* 0x0c401f00161d7f89 */ /* 0x000e6200000e0000 */
[----:B------:R-:W-:-:S02]  /*2e20*/  ISETP.GE.AND P1, PT, R63, R238, PT ;  /* 0x000000ee3f00720c */ /* 0x000fc40003f26270 */
[----:B------:R-:W-:Y:S02]  /*2e30*/  FMNMX.FTZ R24, R25, R24, !PT ;  /* 0x0000001819187209 */ /* 0x000fe40007810000 */
[----:B------:R-:W-:Y:S02]  /*2e40*/  ISETP.GE.AND P2, PT, R47, R2, PT ;  /* 0x000000022f00720c */ /* 0x000fe40003f46270 */
[----:B------:R-:W-:Y:S02]  /*2e50*/  FSEL R16, R53, -INF , !P1 ;  /* 0xff80000035107808 */ /* 0x000fe40004800000 */
[----:B------:R-:W-:Y:S02]  /*2e60*/  ISETP.GE.AND P5, PT, R45, R238, PT ;  /* 0x000000ee2d00720c */ /* 0x000fe40003fa6270 */
[----:B------:R-:W-:Y:S02]  /*2e70*/  ISETP.GE.AND P1, PT, R59, R2, PT ;  /* 0x000000023b00720c */ /* 0x000fe40003f26270 */
[----:B------:R-:W-:-:S02]  /*2e80*/  FMNMX.FTZ R24, R179, R24, !PT ;  /* 0x00000018b3187209 */ /* 0x000fc40007810000 */
[----:B------:R-:W-:Y:S02]  /*2e90*/  FSEL R37, R43, -INF , !P2 ;  /* 0xff8000002b257808 */ /* 0x000fe40005000000 */
[----:B------:R-:W-:Y:S02]  /*2ea0*/  FSEL R196, R112, -INF , !P5 ;  /* 0xff80000070c47808 */ /* 0x000fe40006800000 */
[----:B------:R-:W-:Y:S02]  /*2eb0*/  ISETP.GE.AND P2, PT, R45, R2, PT ;  /* 0x000000022d00720c */ /* 0x000fe40003f46270 */
[-C--:B------:R-:W-:Y:S02]  /*2ec0*/  ISETP.GE.AND P6, PT, R23, R238.reuse, PT ;  /* 0x000000ee1700720c */ /* 0x080fe40003fc6270 */
[----:B------:R-:W-:Y:S02]  /*2ed0*/  ISETP.GE.AND P5, PT, R21, R238, PT ;  /* 0x000000ee1500720c */ /* 0x000fe40003fa6270 */
[----:B------:R-:W-:-:S02]  /*2ee0*/  FSEL R187, R42, -INF , !P1 ;  /* 0xff8000002abb7808 */ /* 0x000fc40004800000 */
[----:B------:R-:W-:Y:S02]  /*2ef0*/  FMNMX.FTZ R24, R181, R24, !PT ;  /* 0x00000018b5187209 */ /* 0x000fe40007810000 */
[----:B------:R-:W-:Y:S02]  /*2f00*/  VIADDMNMX R236, R17, 0x8, R236, PT ;  /* 0x0000000811ec7846 */ /* 0x000fe400038001ec */
[----:B------:R-:W-:Y:S02]  /*2f10*/  FMNMX.FTZ R53, R80, R4, !PT ;  /* 0x0000000450357209 */ /* 0x000fe40007810000 */
[----:B------:R-:W-:Y:S02]  /*2f20*/  FSEL R191, R34, -INF , !P2 ;  /* 0xff80000022bf7808 */ /* 0x000fe40005000000 */
[----:B------:R-:W-:Y:S02]  /*2f30*/  FSEL R198, R108, -INF , !P6 ;  /* 0xff8000006cc67808 */ /* 0x000fe40007000000 */
[----:B------:R-:W-:-:S02]  /*2f40*/  FSEL R200, R109, -INF , !P5 ;  /* 0xff8000006dc87808 */ /* 0x000fc40006800000 */
[----:B------:R-:W-:Y:S02]  /*2f50*/  FMNMX.FTZ R24, R187, R24, !PT ;  /* 0x00000018bb187209 */ /* 0x000fe40007810000 */
[----:B------:R-:W-:Y:S02]  /*2f60*/  ISETP.GE.AND P2, PT, R23, R2, PT ;  /* 0x000000021700720c */ /* 0x000fe40003f46270 */
[-C--:B------:R-:W-:Y:S02]  /*2f70*/  ISETP.GE.AND P5, PT, R19, R236.reuse, PT ;  /* 0x000000ec1300720c */ /* 0x080fe40003fa6270 */
[----:B------:R-:W-:Y:S02]  /*2f80*/  ISETP.GE.AND P6, PT, R15, R236, PT ;  /* 0x000000ec0f00720c */ /* 0x000fe40003fc6270 */
[----:B------:R-:W-:Y:S02]  /*2f90*/  FMNMX.FTZ R53, R68, R53, !PT ;  /* 0x0000003544357209 */ /* 0x000fe40007810000 */
[----:B------:R-:W-:-:S02]  /*2fa0*/  ISETP.GE.AND P1, PT, R27, R2, PT ;  /* 0x000000021b00720c */ /* 0x000fc40003f26270 */
[----:B------:R-:W-:Y:S02]  /*2fb0*/  FMNMX.FTZ R24, R37, R24, !PT ;  /* 0x0000001825187209 */ /* 0x000fe40007810000 */
[----:B------:R-:W-:Y:S02]  /*2fc0*/  FSEL R185, R30, -INF , !P2 ;  /* 0xff8000001eb97808 */ /* 0x000fe40005000000 */
[----:B------:R-:W-:Y:S02]  /*2fd0*/  ISETP.GE.AND P4, PT, R89, R236, PT ;  /* 0x000000ec5900720c */ /* 0x000fe40003f86270 */
[----:B------:R-:W-:Y:S02]  /*2fe0*/  FSEL R28, R83, -INF , !P5 ;  /* 0xff800000531c7808 */ /* 0x000fe40006800000 */
[----:B------:R-:W-:Y:S02]  /*2ff0*/  FSEL R30, R82, -INF , !P6 ;  /* 0xff800000521e7808 */ /* 0x000fe40007000000 */
[----:B------:R-:W-:-:S02]  /*3000*/  FMNMX.FTZ R41, R44, R53, !PT ;  /* 0x000000352c297209 */ /* 0x000fc40007810000 */
[----:B------:R-:W-:Y:S02]  /*3010*/  FSEL R189, R35, -INF , !P1 ;  /* 0xff80000023bd7808 */ /* 0x000fe40004800000 */
[----:B------:R-:W-:Y:S02]  /*3020*/  FMNMX.FTZ R24, R191, R24, !PT ;  /* 0x00000018bf187209 */ /* 0x000fe40007810000 */
[----:B------:R-:W-:Y:S02]  /*3030*/  ISETP.GE.AND P3, PT, R87, R236, PT ;  /* 0x000000ec5700720c */ /* 0x000fe40003f66270 */
[----:B------:R-:W-:Y:S02]  /*3040*/  FSEL R70, R70, -INF , !P4 ;  /* 0xff80000046467808 */ /* 0x000fe40006000000 */
[----:B------:R-:W-:Y:S02]  /*3050*/  FMNMX.FTZ R15, R30, R28, !PT ;  /* 0x0000001c1e0f7209 */ /* 0x000fe40007810000 */
[----:B------:R-:W-:-:S02]  /*3060*/  FMNMX.FTZ R41, R64, R41, !PT ;  /* 0x0000002940297209 */ /* 0x000fc40007810000 */
[----:B------:R-:W-:Y:S02]  /*3070*/  ISETP.GE.AND P1, PT, R21, R2, PT ;  /* 0x000000021500720c */ /* 0x000fe40003f26270 */
[----:B------:R-:W-:Y:S02]  /*3080*/  FMNMX.FTZ R24, R189, R24, !PT ;  /* 0x00000018bd187209 */ /* 0x000fe40007810000 */
[----:B-1----:R-:W-:Y:S02]  /*3090*/  FMNMX.FTZ R29, R22, R29, !PT ;  /* 0x0000001d161d7209 */ /* 0x002fe40007810000 */
[----:B------:R-:W-:Y:S02]  /*30a0*/  ISETP.GE.AND P2, PT, R85, R236, PT ;  /* 0x000000ec5500720c */ /* 0x000fe40003f46270 */
[----:B------:R-:W-:Y:S01]  /*30b0*/  FSEL R22, R71, -INF , !P3 ;  /* 0xff80000047167808 */ /* 0x000fe20005800000 */
[----:B------:R-:W1:Y:S01]  /*30c0*/  SHFL.BFLY PT, R166, R29, 0x1, 0x1f ;  /* 0x0c201f001da67f89 */ /* 0x000e6200000e0000 */
[----:B------:R-:W-:-:S02]  /*30d0*/  FMNMX.FTZ R15, R70, R15, !PT ;  /* 0x0000000f460f7209 */ /* 0x000fc40007810000 */
        /* <DEDUP_REMOVED lines=8> */
[----:B------:R-:W-:Y:S02]  /*3160*/  ISETP.GE.AND P6, PT, R73, R236, PT ;  /* 0x000000ec4900720c */ /* 0x000fe40003fc6270 */
[----:B------:R-:W-:Y:S01]  /*3170*/  FSEL R24, R67, -INF , !P1 ;  /* 0xff80000043187808 */ /* 0x000fe20004800000 */
[----:B------:R-:W2:Y:S01]  /*3180*/  SHFL.BFLY PT, R32, R17, 0x2, 0x1f ;  /* 0x0c401f0011207f89 */ /* 0x000ea200000e0000 */
[----:B------:R-:W-:Y:S02]  /*3190*/  FMNMX.FTZ R15, R26, R15, !PT ;  /* 0x0000000f1a0f7209 */ /* 0x000fe40007810000 */
[----:B------:R-:W-:-:S02]  /*31a0*/  FMNMX.FTZ R41, R16, R41, !PT ;  /* 0x0000002910297209 */ /* 0x000fc40007810000 */
[-C--:B------:R-:W-:Y:S02]  /*31b0*/  ISETP.GE.AND P5, PT, R63, R236.reuse, PT ;  /* 0x000000ec3f00720c */ /* 0x080fe40003fa6270 */
[----:B------:R-:W-:Y:S02]  /*31c0*/  FSEL R164, R54, -INF , !P6 ;  /* 0xff80000036a47808 */ /* 0x000fe40007000000 */
[----:B------:R-:W-:Y:S02]  /*31d0*/  FMNMX.FTZ R15, R24, R15, !PT ;  /* 0x0000000f180f7209 */ /* 0x000fe40007810000 */
[----:B------:R-:W-:Y:S02]  /*31e0*/  FMNMX.FTZ R41, R170, R41, !PT ;  /* 0x00000029aa297209 */ /* 0x000fe40007810000 */
[----:B------:R-:W-:Y:S02]  /*31f0*/  ISETP.GE.AND P4, PT, R61, R236, PT ;  /* 0x000000ec3d00720c */ /* 0x000fe40003f86270 */
[----:B------:R-:W-:-:S02]  /*3200*/  FSEL R216, R55, -INF , !P5 ;  /* 0xff80000037d87808 */ /* 0x000fc40006800000 */
[----:B------:R-:W-:Y:S02]  /*3210*/  FMNMX.FTZ R15, R164, R15, !PT ;  /* 0x0000000fa40f7209 */ /* 0x000fe40007810000 */
[----:B------:R-:W-:Y:S02]  /*3220*/  FMNMX.FTZ R41, R188, R41, !PT ;  /* 0x00000029bc297209 */ /* 0x000fe40007810000 */
[----:B------:R-:W-:Y:S02]  /*3230*/  ISETP.GE.AND P3, PT, R57, R236, PT ;  /* 0x000000ec3900720c */ /* 0x000fe40003f66270 */
[----:B------:R-:W-:Y:S02]  /*3240*/  FSEL R214, R50, -INF , !P4 ;  /* 0xff80000032d67808 */ /* 0x000fe40006000000 */
        /* <DEDUP_REMOVED lines=14> */
[----:B-1----:R-:W-:Y:S02]  /*3330*/  FMNMX.FTZ R166, R29, R166, !PT ;  /* 0x000000a61da67209 */ /* 0x002fe40007810000 */
[-C--:B------:R-:W-:Y:S02]  /*3340*/  ISETP.GE.AND P1, PT, R27, R236.reuse, PT ;  /* 0x000000ec1b00720c */ /* 0x080fe40003f26270 */
[----:B------:R-:W-:Y:S01]  /*3350*/  FSEL R204, R114, -INF , !P2 ;  /* 0xff80000072cc7808 */ /* 0x000fe20005000000 */
[----:B------:R-:W-:Y:S01]  /*3360*/  FMUL.FTZ R195, R166, UR24 ;  /* 0x00000018a6c37c20 */ /* 0x000fe20008410000 */
[----:B------:R-:W-:Y:S02]  /*3370*/  FMNMX.FTZ R15, R206, R15, !PT ;  /* 0x0000000fce0f7209 */ /* 0x000fe40007810000 */
[----:B------:R-:W-:Y:S02]  /*3380*/  FMNMX.FTZ R33, R198, R33, !PT ;  /* 0x00000021c6217209 */ /* 0x000fe40007810000 */
[----:B------:R-:W-:-:S02]  /*3390*/  ISETP.GE.AND P2, PT, R23, R236, PT ;  /* 0x000000ec1700720c */ /* 0x000fc40003f46270 */
[----:B------:R-:W-:Y:S02]  /*33a0*/  FSEL R180, R115, -INF , !P1 ;  /* 0xff80000073b47808 */ /* 0x000fe40004800000 */
[----:B------:R-:W-:Y:S02]  /*33b0*/  FMNMX.FTZ R15, R204, R15, !PT ;  /* 0x0000000fcc0f7209 */ /* 0x000fe40007810000 */
[----:B------:R-:W-:Y:S02]  /*33c0*/  FMNMX.FTZ R168, R200, R33, !PT ;  /* 0x00000021c8a87209 */ /* 0x000fe40007810000 */
[----:B------:R-:W-:Y:S02]  /*33d0*/  FSETP.NEU.FTZ.AND P3, PT, R166, -INF , PT ;  /* 0xff800000a600780b */ /* 0x000fe40003f7d000 */
[----:B------:R-:W-:Y:S01]  /*33e0*/  ISETP.GE.AND P1, PT, R21, R236, PT ;  /* 0x000000ec1500720c */ /* 0x000fe20003f26270 */
[----:B------:R-:W1:Y:S01]  /*33f0*/  SHFL.BFLY PT, R33, R168, 0x2, 0x1f ;  /* 0x0c401f00a8217f89 */ /* 0x000e6200000e0000 */
[----:B------:R-:W-:-:S02]  /*3400*/  FSEL R178, R110, -INF , !P2 ;  /* 0xff8000006eb27808 */ /* 0x000fc40005000000 */
[----:B------:R-:W-:Y:S02]  /*3410*/  FMNMX.FTZ R15, R180, R15, !PT ;  /* 0x0000000fb40f7209 */ /* 0x000fe40007810000 */
[----:B------:R-:W-:Y:S02]  /*3420*/  FSEL R195, R195, RZ, P3 ;  /* 0x000000ffc3c37208 */ /* 0x000fe40001800000 */
[----:B------:R-:W-:Y:S02]  /*3430*/  FSEL R174, R111, -INF , !P1 ;  /* 0xff8000006fae7808 */ /* 0x000fe40004800000 */
[----:B------:R-:W-:Y:S01]  /*3440*/  FMNMX.FTZ R15, R178, R15, !PT ;  /* 0x0000000fb20f7209 */ /* 0x000fe20007810000 */
[--C-:B------:R-:W-:Y:S01]  /*3450*/  FFMA.FTZ R57, R6, UR24, -R195.reuse ;  /* 0x0000001806397c23 */ /* 0x100fe200080108c3 */
[----:B--2---:R-:W-:Y:S01]  /*3460*/  FMNMX.FTZ R32, R17, R32, !PT ;  /* 0x0000002011207209 */ /* 0x004fe20007810000 */
[--C-:B------:R-:W-:Y:S01]  /*3470*/  FFMA.FTZ R58, R76, UR24, -R195.reuse ;  /* 0x000000184c3a7c23 */ /* 0x100fe200080108c3 */
[----:B------:R-:W-:Y:S01]  /*3480*/  FMNMX.FTZ R6, R174, R15, !PT ;  /* 0x0000000fae067209 */ /* 0x000fe20007810000 */
[--C-:B------:R-:W-:Y:S01]  /*3490*/  FFMA.FTZ R53, R72, UR24, -R195.reuse ;  /* 0x0000001848357c23 */ /* 0x100fe200080108c3 */
[----:B------:R-:W-:Y:S01]  /*34a0*/  LEA R222, R222, UR4, 0x1 ;  /* 0x00000004dede7c11 */ /* 0x000fe2000f8e08ff */
[----:B------:R-:W2:Y:S01]  /*34b0*/  SHFL.BFLY PT, R165, R32, 0x1, 0x1f ;  /* 0x0c201f0020a57f89 */ /* 0x000ea200000e0000 */
[--C-:B------:R-:W-:Y:S01]  /*34c0*/  FFMA.FTZ R52, R74, UR24, -R195.reuse ;  /* 0x000000184a347c23 */ /* 0x100fe200080108c3 */
[----:B------:R-:W-:Y:S01]  /*34d0*/  MUFU.EX2 R58, R58 ;  /* 0x0000003a003a7308 */ /* 0x000fe20000000800 */
[----:B------:R-:W-:Y:S01]  /*34e0*/  FFMA.FTZ R51, R14, UR24, -R195 ;  /* 0x000000180e337c23 */ /* 0x000fe200080108c3 */
[----:B------:R-:W3:Y:S01]  /*34f0*/  SHFL.BFLY PT, R15, R6, 0x2, 0x1f ;  /* 0x0c401f00060f7f89 */ /* 0x000ee200000e0000 */
[----:B------:R-:W-:-:S02]  /*3500*/  IMAD R220, R0, 0x2, R222 ;  /* 0x0000000200dc7824 */ /* 0x000fc400078e02de */
[--C-:B------:R-:W-:Y:S01]  /*3510*/  FFMA.FTZ R42, R12, UR24, -R195.reuse ;  /* 0x000000180c2a7c23 */ /* 0x100fe200080108c3 */
[--C-:B------:R-:W-:Y:S01]  /*3520*/  FFMA.FTZ R41, R10, UR24, -R195.reuse ;  /* 0x000000180a297c23 */ /* 0x100fe200080108c3 */
[----:B-1----:R-:W-:Y:S01]  /*3530*/  FMNMX.FTZ R168, R168, R33, !PT ;  /* 0x00000021a8a87209 */ /* 0x002fe20007810000 */
[----:B------:R-:W-:Y:S01]  /*3540*/  LDSM.16.MT88.4 R148, [R222+0x9000] ;  /* 0x00900000de94783b */ /* 0x000fe20000004200 */
[----:B------:R-:W1:Y:S01]  /*3550*/  MUFU.EX2 R57, R57 ;  /* 0x0000003900397308 */ /* 0x000e620000000800 */
[--C-:B------:R-:W-:Y:S01]  /*3560*/  FFMA.FTZ R40, R8, UR24, -R195.reuse ;  /* 0x0000001808287c23 */ /* 0x100fe200080108c3 */
[--C-:B------:R-:W-:Y:S01]  /*3570*/  FFMA.FTZ R177, R182, UR24, -R195.reuse ;  /* 0x00000018b6b17c23 */ /* 0x100fe200080108c3 */
[----:B------:R-:W4:Y:S01]  /*3580*/  SHFL.BFLY PT, R19, R168, 0x1, 0x1f ;  /* 0x0c201f00a8137f89 */ /* 0x000f2200000e0000 */
[--C-:B------:R-:W-:Y:S01]  /*3590*/  FFMA.FTZ R173, R176, UR24, -R195.reuse ;  /* 0x00000018b0ad7c23 */ /* 0x100fe200080108c3 */
[--C-:B------:R-:W-:Y:S01]  /*35a0*/  FFMA.FTZ R176, R184, UR24, -R195.reuse ;  /* 0x00000018b8b07c23 */ /* 0x100fe200080108c3 */
[--C-:B------:R-:W-:Y:S01]  /*35b0*/  FFMA.FTZ R172, R172, UR24, -R195.reuse ;  /* 0x00000018acac7c23 */ /* 0x100fe200080108c3 */
[----:B------:R-:W-:Y:S01]  /*35c0*/  LDSM.16.MT88.4 R96, [R222+0xa000] ;  /* 0x00a00000de60783b */ /* 0x000fe20000004200 */
[----:B------:R-:W-:Y:S01]  /*35d0*/  MUFU.EX2 R53, R53 ;  /* 0x0000003500357308 */ /* 0x000fe20000000800 */
[--C-:B------:R-:W-:Y:S01]  /*35e0*/  FFMA.FTZ R237, R190, UR24, -R195.reuse ;  /* 0x00000018beed7c23 */ /* 0x100fe200080108c3 */
[--C-:B------:R-:W-:Y:S01]  /*35f0*/  FFMA.FTZ R194, R194, UR24, -R195.reuse ;  /* 0x00000018c2c27c23 */ /* 0x100fe200080108c3 */
[----:B------:R-:W-:Y:S01]  /*3600*/  LDSM.16.MT88.4 R108, [R220+0xa000] ;  /* 0x00a00000dc6c783b */ /* 0x000fe20000004200 */
[--C-:B------:R-:W-:Y:S01]  /*3610*/  FFMA.FTZ R193, R193, UR24, -R195.reuse ;  /* 0x00000018c1c17c23 */ /* 0x100fe200080108c3 */
[----:B------:R-:W-:Y:S01]  /*3620*/  FFMA.FTZ R192, R192, UR24, -R195 ;  /* 0x00000018c0c07c23 */ /* 0x000fe200080108c3 */
[----:B--2---:R-:W-:Y:S01]  /*3630*/  FMNMX.FTZ R165, R32, R165, !PT ;  /* 0x000000a520a57209 */ /* 0x004fe20007810000 */
[----:B------:R-:W-:Y:S01]  /*3640*/  LDSM.16.MT88.4 R120, [R222+0xb000] ;  /* 0x00b00000de78783b */ /* 0x000fe20000004200 */
[----:B------:R-:W2:Y:S01]  /*3650*/  MUFU.EX2 R52, R52 ;  /* 0x0000003400347308 */ /* 0x000ea20000000800 */
[----:B-1----:R-:W-:Y:S01]  /*3660*/  F2FP.BF16.F32.PACK_AB R132, R57, R58 ;  /* 0x0000003a3984723e */ /* 0x002fe200000010ff */
[----:B------:R-:W-:Y:S01]  /*3670*/  FADD.FTZ R58, R58, R57 ;  /* 0x000000393a3a7221 */ /* 0x000fe20000010000 */
[----:B---3--:R-:W-:Y:S01]  /*3680*/  FMNMX.FTZ R0, R6, R15, !PT ;  /* 0x0000000f06007209 */ /* 0x008fe20007810000 */
[C---:B------:R-:W-:Y:S01]  /*3690*/  FMUL.FTZ R186, R165.reuse, UR24 ;  /* 0x00000018a5ba7c20 */ /* 0x040fe20008410000 */
[----:B------:R-:W-:Y:S01]  /*36a0*/  FSETP.NEU.FTZ.AND P1, PT, R165, -INF , PT ;  /* 0xff800000a500780b */ /* 0x000fe20003f3d000 */
[----:B------:R-:W-:Y:S02]  /*36b0*/  LDSM.16.MT88.4 R32, [R220+0xb400] ;  /* 0x00b40000dc20783b */ /* 0x000fe40000004200 */
[----:B------:R-:W-:Y:S01]  /*36c0*/  MUFU.EX2 R51, R51 ;  /* 0x0000003300337308 */ /* 0x000fe20000000800 */
[----:B------:R-:W-:Y:S01]  /*36d0*/  FSEL R186, R186, RZ, P1 ;  /* 0x000000ffbaba7208 */ /* 0x000fe20000800000 */
[----:B------:R-:W1:Y:S01]  /*36e0*/  SHFL.BFLY PT, R167, R0, 0x1, 0x1f ;  /* 0x0c201f0000a77f89 */ /* 0x000e6200000e0000 */
[----:B----4-:R-:W-:-:S03]  /*36f0*/  FMNMX.FTZ R168, R168, R19, !PT ;  /* 0x00000013a8a87209 */ /* 0x010fc60007810000 */
[--C-:B------:R-:W-:Y:S01]  /*3700*/  FFMA.FTZ R59, R7, UR24, -R186.reuse ;  /* 0x00000018073b7c23 */ /* 0x100fe200080108ba */
[C---:B------:R-:W-:Y:S01]  /*3710*/  FSETP.NEU.FTZ.AND P5, PT, R168.reuse, -INF , PT ;  /* 0xff800000a800780b */ /* 0x040fe20003fbd000 */
[----:B------:R-:W-:Y:S01]  /*3720*/  FMUL.FTZ R205, R168, UR24 ;  /* 0x00000018a8cd7c20 */ /* 0x000fe20008410000 */
[--C-:B------:R-:W-:Y:S01]  /*3730*/  FFMA.FTZ R55, R5, UR24, -R186.reuse ;  /* 0x0000001805377c23 */ /* 0x100fe200080108ba */
[--C-:B------:R-:W-:Y:S01]  /*3740*/  FFMA.FTZ R60, R79, UR24, -R186.reuse ;  /* 0x000000184f3c7c23 */ /* 0x100fe200080108ba */
[--C-:B------:R-:W-:Y:S01]  /*3750*/  FFMA.FTZ R48, R75, UR24, -R186.reuse ;  /* 0x000000184b307c23 */ /* 0x100fe200080108ba */
[----:B------:R-:W-:Y:S01]  /*3760*/  MUFU.EX2 R59, R59 ;  /* 0x0000003b003b7308 */ /* 0x000fe20000000800 */
[----:B------:R-:W-:Y:S01]  /*3770*/  FSEL R205, R205, RZ, P5 ;  /* 0x000000ffcdcd7208 */ /* 0x000fe20002800000 */
[--C-:B------:R-:W-:Y:S01]  /*3780*/  FFMA.FTZ R49, R13, UR24, -R186.reuse ;  /* 0x000000180d317c23 */ /* 0x100fe200080108ba */
[--C-:B------:R-:W-:Y:S01]  /*3790*/  FFMA.FTZ R46, R9, UR24, -R186.reuse ;  /* 0x00000018092e7c23 */ /* 0x100fe200080108ba */
[----:B------:R-:W-:Y:S01]  /*37a0*/  LDSM.16.MT88.4 R12, [R222+0xa400] ;  /* 0x00a40000de0c783b */ /* 0x000fe20000004200 */
[----:B--2---:R-:W-:Y:S01]  /*37b0*/  F2FP.BF16.F32.PACK_AB R134, R52, R53 ;  /* 0x000000353486723e */ /* 0x004fe200000010ff */
[--C-:B------:R-:W-:Y:S01]  /*37c0*/  FFMA.FTZ R66, R80, UR24, -R205.reuse ;  /* 0x0000001850427c23 */ /* 0x100fe200080108cd */
[--C-:B------:R-:W-:Y:S01]  /*37d0*/  FFMA.FTZ R169, R4, UR24, -R205.reuse ;  /* 0x0000001804a97c23 */ /* 0x100fe200080108cd */
[----:B------:R-:W2:Y:S01]  /*37e0*/  LDSM.16.MT88.4 R80, [R220+0x9000] ;  /* 0x00900000dc50783b */ /* 0x000ea20000004200 */
[--C-:B------:R-:W-:Y:S01]  /*37f0*/  FFMA.FTZ R65, R68, UR24, -R205.reuse ;  /* 0x0000001844417c23 */ /* 0x100fe200080108cd */
[--C-:B------:R-:W-:Y:S01]  /*3800*/  FFMA.FTZ R56, R44, UR24, -R205.reuse ;  /* 0x000000182c387c23 */ /* 0x100fe200080108cd */
[----:B------:R-:W3:Y:S01]  /*3810*/  MUFU.EX2 R60, R60 ;  /* 0x0000003c003c7308 */ /* 0x000ee20000000800 */
[----:B------:R-:W4:Y:S01]  /*3820*/  LDSM.16.MT88.4 R4, [R220+0xb000] ;  /* 0x00b00000dc04783b */ /* 0x000f220000004200 */
[--C-:B------:R-:W-:Y:S01]  /*3830*/  FFMA.FTZ R45, R20, UR24, -R205.reuse ;  /* 0x00000018142d7c23 */ /* 0x100fe200080108cd */
[----:B-1----:R-:W-:Y:S01]  /*3840*/  FMNMX.FTZ R167, R0, R167, !PT ;  /* 0x000000a700a77209 */ /* 0x002fe20007810000 */
[--C-:B------:R-:W-:Y:S01]  /*3850*/  FFMA.FTZ R44, R18, UR24, -R205.reuse ;  /* 0x00000018122c7c23 */ /* 0x100fe200080108cd */
[--C-:B------:R-:W-:Y:S01]  /*3860*/  FFMA.FTZ R43, R16, UR24, -R205.reuse ;  /* 0x00000018102b7c23 */ /* 0x100fe200080108cd */
[--C-:B------:R-:W-:Y:S01]  /*3870*/  FFMA.FTZ R0, R11, UR24, -R186.reuse ;  /* 0x000000180b007c23 */ /* 0x100fe200080108ba */
[C---:B------:R-:W-:Y:S01]  /*3880*/  FSETP.NEU.FTZ.AND P1, PT, R167.reuse, -INF , PT ;  /* 0xff800000a700780b */ /* 0x040fe20003f3d000 */
[----:B------:R-:W-:Y:S01]  /*3890*/  FMUL.FTZ R175, R167, UR24 ;  /* 0x00000018a7af7c20 */ /* 0x000fe20008410000 */
[----:B------:R-:W-:Y:S01]  /*38a0*/  MUFU.EX2 R66, R66 ;  /* 0x0000004200427308 */ /* 0x000fe20000000800 */
[----:B------:R-:W-:Y:S01]  /*38b0*/  LDSM.16.MT88.4 R16, [R220+0x9400] ;  /* 0x00940000dc10783b */ /* 0x000fe20000004200 */
[----:B------:R-:W-:Y:S01]  /*38c0*/  FFMA.FTZ R50, R64, UR24, -R205 ;  /* 0x0000001840327c23 */ /* 0x000fe200080108cd */
[--C-:B------:R-:W-:Y:S01]  /*38d0*/  FFMA.FTZ R47, R25, UR24, -R186.reuse ;  /* 0x00000018192f7c23 */ /* 0x100fe200080108ba */
[----:B------:R-:W-:Y:S01]  /*38e0*/  FSEL R175, R175, RZ, P1 ;  /* 0x000000ffafaf7208 */ /* 0x000fe20000800000 */
[----:B------:R-:W-:Y:S01]  /*38f0*/  LDSM.16.MT88.4 R8, [R220+0xa400] ;  /* 0x00a40000dc08783b */ /* 0x000fe20000004200 */
[--C-:B------:R-:W-:Y:S01]  /*3900*/  FFMA.FTZ R182, R181, UR24, -R186.reuse ;  /* 0x00000018b5b67c23 */ /* 0x100fe200080108ba */
[--C-:B------:R-:W-:Y:S01]  /*3910*/  FFMA.FTZ R181, R187, UR24, -R186.reuse ;  /* 0x00000018bbb57c23 */ /* 0x100fe200080108ba */
[----:B------:R-:W-:Y:S01]  /*3920*/  MUFU.EX2 R55, R55 ;  /* 0x0000003700377308 */ /* 0x000fe20000000800 */
[--C-:B------:R-:W-:Y:S01]  /*3930*/  FFMA.FTZ R63, R30, UR24, -R175.reuse ;  /* 0x000000181e3f7c23 */ /* 0x100fe200080108af */
[--C-:B------:R-:W-:Y:S01]  /*3940*/  FFMA.FTZ R62, R28, UR24, -R175.reuse ;  /* 0x000000181c3e7c23 */ /* 0x100fe200080108af */
[--C-:B------:R-:W-:Y:S01]  /*3950*/  FFMA.FTZ R61, R70, UR24, -R175.reuse ;  /* 0x00000018463d7c23 */ /* 0x100fe200080108af */
[--C-:B------:R-:W-:Y:S01]  /*3960*/  FFMA.FTZ R54, R22, UR24, -R175.reuse ;  /* 0x0000001816367c23 */ /* 0x100fe200080108af */
[----:B------:R-:W-:Y:S01]  /*3970*/  LDSM.16.MT88.4 R28, [R222+0xb400] ;  /* 0x00b40000de1c783b */ /* 0x000fe20000004200 */
[----:B---3--:R-:W-:Y:S01]  /*3980*/  F2FP.BF16.F32.PACK_AB R133, R60, R59 ;  /* 0x0000003b3c85723e */ /* 0x008fe200000010ff */
[--C-:B------:R-:W-:Y:S01]  /*3990*/  FFMA.FTZ R67, R26, UR24, -R175.reuse ;  /* 0x000000181a437c23 */ /* 0x100fe200080108af */
[----:B------:R-:W1:Y:S01]  /*39a0*/  MUFU.EX2 R48, R48 ;  /* 0x0000003000307308 */ /* 0x000e620000000800 */
[----:B------:R-:W3:Y:S01]  /*39b0*/  LDSM.16.MT88.4 R20, [R222+0x9400] ;  /* 0x00940000de14783b */ /* 0x000ee20000004200 */
[--C-:B------:R-:W-:Y:S01]  /*39c0*/  FFMA.FTZ R64, R24, UR24, -R175.reuse ;  /* 0x0000001818407c23 */ /* 0x100fe200080108af */
[--C-:B------:R-:W-:Y:S01]  /*39d0*/  FFMA.FTZ R164, R164, UR24, -R175.reuse ;  /* 0x00000018a4a47c23 */ /* 0x100fe200080108af */
[----:B------:R-:W-:Y:S01]  /*39e0*/  FFMA.FTZ R171, R216, UR24, -R175 ;  /* 0x00000018d8ab7c23 */ /* 0x000fe200080108af */
[--C-:B------:R-:W-:Y:S01]  /*39f0*/  FFMA.FTZ R187, R188, UR24, -R205.reuse ;  /* 0x00000018bcbb7c23 */ /* 0x100fe200080108cd */
[--C-:B------:R-:W-:Y:S01]  /*3a00*/  FFMA.FTZ R184, R37, UR24, -R186.reuse ;  /* 0x0000001825b87c23 */ /* 0x100fe200080108ba */
[--C-:B------:R-:W-:Y:S01]  /*3a10*/  FFMA.FTZ R188, R36, UR24, -R205.reuse ;  /* 0x0000001824bc7c23 */ /* 0x100fe200080108cd */
[----:B------:R-:W5:Y:S01]  /*3a20*/  MUFU.EX2 R169, R169 ;  /* 0x000000a900a97308 */ /* 0x000f620000000800 */
[----:B------:R-:W-:Y:S01]  /*3a30*/  LDSM.16.MT88.4 R36, [R220+0xb800] ;  /* 0x00b80000dc24783b */ /* 0x000fe20000004200 */
[--C-:B------:R-:W-:Y:S01]  /*3a40*/  FFMA.FTZ R199, R202, UR24, -R205.reuse ;  /* 0x00000018cac77c23 */ /* 0x100fe200080108cd */
[--C-:B------:R-:W-:Y:S01]  /*3a50*/  FFMA.FTZ R170, R170, UR24, -R205.reuse ;  /* 0x00000018aaaa7c23 */ /* 0x100fe200080108cd */
[----:B------:R-:W-:Y:S01]  /*3a60*/  FFMA.FTZ R179, R179, UR24, -R186 ;  /* 0x00000018b3b37c23 */ /* 0x000fe200080108ba */
[----:B------:R-:W-:Y:S01]  /*3a70*/  FFMA.FTZ R197, R212, UR24, -R205 ;  /* 0x00000018d4c57c23 */ /* 0x000fe200080108cd */
[--C-:B------:R-:W-:Y:S01]  /*3a80*/  FFMA.FTZ R201, R214, UR24, -R175.reuse ;  /* 0x00000018d6c97c23 */ /* 0x100fe200080108af */
[--C-:B------:R-:W-:Y:S01]  /*3a90*/  FFMA.FTZ R202, R210, UR24, -R175.reuse ;  /* 0x00000018d2ca7c23 */ /* 0x100fe200080108af */
[----:B------:R-:W-:Y:S01]  /*3aa0*/  MUFU.EX2 R65, R65 ;  /* 0x0000004100417308 */ /* 0x000fe20000000800 */
[----:B-1----:R-:W-:Y:S01]  /*3ab0*/  F2FP.BF16.F32.PACK_AB R135, R48, R55 ;  /* 0x000000373087723e */ /* 0x002fe200000010ff */
[--C-:B------:R-:W-:Y:S01]  /*3ac0*/  FFMA.FTZ R203, R208, UR24, -R175.reuse ;  /* 0x00000018d0cb7c23 */ /* 0x100fe200080108af */
[----:B------:R-:W-:Y:S01]  /*3ad0*/  FFMA.FTZ R206, R206, UR24, -R175 ;  /* 0x00000018cece7c23 */ /* 0x000fe200080108af */
[----:B------:R-:W-:Y:S01]  /*3ae0*/  FADD.FTZ R60, R59, R60 ;  /* 0x0000003c3b3c7221 */ /* 0x000fe20000010000 */
[----:B------:R-:W-:Y:S01]  /*3af0*/  FADD.FTZ R53, R53, R58 ;  /* 0x0000003a35357221 */ /* 0x000fe20000010000 */
[--C-:B------:R-:W-:Y:S01]  /*3b00*/  FFMA.FTZ R190, R191, UR24, -R186.reuse ;  /* 0x00000018bfbe7c23 */ /* 0x100fe200080108ba */
[----:B------:R-:W-:Y:S01]  /*3b10*/  FFMA.FTZ R189, R189, UR24, -R186 ;  /* 0x00000018bdbd7c23 */ /* 0x000fe200080108ba */
[----:B------:R-:W1:Y:S01]  /*3b20*/  MUFU.EX2 R56, R56 ;  /* 0x0000003800387308 */ /* 0x000e620000000800 */
[----:B-----5:R-:W-:Y:S01]  /*3b30*/  F2FP.BF16.F32.PACK_AB R128, R169, R66 ;  /* 0x00000042a980723e */ /* 0x020fe200000010ff */
[C---:B------:R-:W-:Y:S01]  /*3b40*/  HMMA.16816.F32.BF16 R156, R132.reuse, R148, RZ ;  /* 0x00000094849c723c */ /* 0x040fe200000418ff */
[----:B------:R-:W-:Y:S01]  /*3b50*/  FADD.FTZ R66, R66, R169 ;  /* 0x000000a942427221 */ /* 0x000fe20000010000 */
[----:B------:R-:W-:Y:S01]  /*3b60*/  FADD.FTZ R55, R55, R60 ;  /* 0x0000003c37377221 */ /* 0x000fe20000010000 */
[----:B------:R-:W-:Y:S01]  /*3b70*/  FADD.FTZ R52, R52, R53 ;  /* 0x0000003534347221 */ /* 0x000fe20000010000 */
[--C-:B------:R-:W-:Y:S01]  /*3b80*/  FFMA.FTZ R185, R185, UR24, -R186.reuse ;  /* 0x00000018b9b97c23 */ /* 0x100fe200080108ba */
[----:B------:R-:W-:Y:S01]  /*3b90*/  FFMA.FTZ R239, R200, UR24, -R205 ;  /* 0x00000018c8ef7c23 */ /* 0x000fe200080108cd */
[----:B------:R-:W-:Y:S01]  /*3ba0*/  MUFU.EX2 R63, R63 ;  /* 0x0000003f003f7308 */ /* 0x000fe20000000800 */
[C---:B--2---:R-:W-:Y:S01]  /*3bb0*/  HMMA.16816.F32.BF16 R72, R132.reuse, R80, RZ ;  /* 0x000000508448723c */ /* 0x044fe200000418ff */
[----:B------:R-:W-:Y:S01]  /*3bc0*/  FADD.FTZ R48, R48, R55 ;  /* 0x0000003730307221 */ /* 0x000fe20000010000 */
[----:B------:R-:W-:Y:S01]  /*3bd0*/  FFMA.FTZ R186, R183, UR24, -R186 ;  /* 0x00000018b7ba7c23 */ /* 0x000fe200080108ba */
[----:B------:R-:W-:Y:S01]  /*3be0*/  FFMA.FTZ R196, R196, UR24, -R205 ;  /* 0x00000018c4c47c23 */ /* 0x000fe200080108cd */
[--C-:B------:R-:W-:Y:S01]  /*3bf0*/  FFMA.FTZ R200, R204, UR24, -R175.reuse ;  /* 0x00000018ccc87c23 */ /* 0x100fe200080108af */
[----:B------:R-:W-:Y:S01]  /*3c00*/  FFMA.FTZ R183, R180, UR24, -R175 ;  /* 0x00000018b4b77c23 */ /* 0x000fe200080108af */
[C---:B------:R-:W-:Y:S01]  /*3c10*/  HMMA.16816.F32.BF16 R88, R132.reuse, R96, RZ ;  /* 0x000000608458723c */ /* 0x040fe200000418ff */
[----:B------:R-:W2:Y:S01]  /*3c20*/  MUFU.EX2 R62, R62 ;  /* 0x0000003e003e7308 */ /* 0x000ea20000000800 */
[----:B-1----:R-:W-:Y:S01]  /*3c30*/  F2FP.BF16.F32.PACK_AB R130, R56, R65 ;  /* 0x000000413882723e */ /* 0x002fe200000010ff */
[----:B------:R-:W-:Y:S01]  /*3c40*/  FADD.FTZ R65, R65, R66 ;  /* 0x0000004241417221 */ /* 0x000fe20000010000 */
[----:B------:R-:W-:Y:S01]  /*3c50*/  FFMA.FTZ R198, R198, UR24, -R205 ;  /* 0x00000018c6c67c23 */ /* 0x000fe200080108cd */
[----:B------:R-:W-:Y:S01]  /*3c60*/  FFMA.FTZ R178, R178, UR24, -R175 ;  /* 0x00000018b2b27c23 */ /* 0x000fe200080108af */
[----:B------:R-:W-:Y:S01]  /*3c70*/  HMMA.16816.F32.BF16 R100, R132, R108, RZ ;  /* 0x0000006c8464723c */ /* 0x000fe200000418ff */
[----:B------:R-:W-:-:S02]  /*3c80*/  FADD.FTZ R65, R56, R65 ;  /* 0x0000004138417221 */ /* 0x000fc40000010000 */
[----:B------:R-:W-:Y:S03]  /*3c90*/  MUFU.EX2 R61, R61 ;  /* 0x0000003d003d7308 */ /* 0x000fe60000000800 */
[C---:B------:R-:W-:Y:S05]  /*3ca0*/  HMMA.16816.F32.BF16 R112, R132.reuse, R120, RZ ;  /* 0x000000788470723c */ /* 0x040fea00000418ff */
[----:B------:R-:W1:Y:S01]  /*3cb0*/  MUFU.EX2 R54, R54 ;  /* 0x0000003600367308 */ /* 0x000e620000000800 */
[----:B--2---:R-:W-:Y:S01]  /*3cc0*/  F2FP.BF16.F32.PACK_AB R129, R62, R63 ;  /* 0x0000003f3e81723e */ /* 0x004fe200000010ff */
[----:B----4-:R-:W-:Y:S01]  /*3cd0*/  HMMA.16816.F32.BF16 R124, R132, R4, RZ ;  /* 0x00000004847c723c */ /* 0x010fe200000418ff */
[----:B------:R-:W-:-:S05]  /*3ce0*/  FADD.FTZ R62, R63, R62 ;  /* 0x0000003e3f3e7221 */ /* 0x000fca0000010000 */
[C---:B------:R-:W-:Y:S01]  /*3cf0*/  HMMA.16816.F32.BF16 R152, R132.reuse, R150, RZ ;  /* 0x000000968498723c */ /* 0x040fe200000418ff */
[----:B------:R-:W-:Y:S05]  /*3d00*/  MUFU.EX2 R50, R50 ;  /* 0x0000003200327308 */ /* 0x000fea0000000800 */
[----:B------:R-:W-:Y:S01]  /*3d10*/  HMMA.16816.F32.BF16 R76, R132, R82, RZ ;  /* 0x00000052844c723c */ /* 0x000fe200000418ff */
[----:B-1----:R-:W-:Y:S02]  /*3d20*/  F2FP.BF16.F32.PACK_AB R131, R54, R61 ;  /* 0x0000003d3683723e */ /* 0x002fe400000010ff */
[----:B------:R-:W-:Y:S01]  /*3d30*/  MUFU.EX2 R45, R45 ;  /* 0x0000002d002d7308 */ /* 0x000fe20000000800 */
[----:B------:R-:W-:-:S02]  /*3d40*/  FADD.FTZ R61, R61, R62 ;  /* 0x0000003e3d3d7221 */ /* 0x000fc40000010000 */
[----:B------:R-:W-:Y:S02]  /*3d50*/  HMMA.16816.F32.BF16 R92, R132, R98, RZ ;  /* 0x00000062845c723c */ /* 0x000fe400000418ff */
[----:B------:R-:W-:-:S04]  /*3d60*/  FADD.FTZ R54, R54, R61 ;  /* 0x0000003d36367221 */ /* 0x000fc80000010000 */
[C---:B------:R-:W-:Y:S01]  /*3d70*/  HMMA.16816.F32.BF16 R104, R132.reuse, R110, RZ ;  /* 0x0000006e8468723c */ /* 0x040fe200000418ff */
[----:B------:R-:W-:Y:S05]  /*3d80*/  MUFU.EX2 R44, R44 ;  /* 0x0000002c002c7308 */ /* 0x000fea0000000800 */
[----:B------:R-:W-:Y:S03]  /*3d90*/  HMMA.16816.F32.BF16 R116, R132, R122, RZ ;  /* 0x0000007a8474723c */ /* 0x000fe600000418ff */
[----:B------:R-:W-:Y:S03]  /*3da0*/  MUFU.EX2 R43, R43 ;  /* 0x0000002b002b7308 */ /* 0x000fe60000000800 */
[C---:B------:R-:W-:Y:S05]  /*3db0*/  HMMA.16816.F32.BF16 R160, R128.reuse, R148, RZ ;  /* 0x0000009480a0723c */ /* 0x040fea00000418ff */
[----:B------:R-:W1:Y:S01]  /*3dc0*/  MUFU.EX2 R42, R42 ;  /* 0x0000002a002a7308 */ /* 0x000e620000000800 */
[C---:B------:R-:W-:Y:S06]  /*3dd0*/  HMMA.16816.F32.BF16 R68, R128.reuse, R80, RZ ;  /* 0x000000508044723c */ /* 0x040fec00000418ff */
[C---:B------:R-:W-:Y:S01]  /*3de0*/  HMMA.16816.F32.BF16 R84, R128.reuse, R96, RZ ;  /* 0x000000608054723c */ /* 0x040fe200000418ff */
[----:B------:R-:W-:Y:S05]  /*3df0*/  MUFU.EX2 R41, R41 ;  /* 0x0000002900297308 */ /* 0x000fea0000000800 */
[----:B------:R-:W-:Y:S03]  /*3e00*/  HMMA.16816.F32.BF16 R144, R128, R108, RZ ;  /* 0x0000006c8090723c */ /* 0x000fe600000418ff */
[----:B------:R-:W2:Y:S01]  /*3e10*/  MUFU.EX2 R40, R40 ;  /* 0x0000002800287308 */ /* 0x000ea20000000800 */
[C---:B-1----:R-:W-:Y:S01]  /*3e20*/  F2FP.BF16.F32.PACK_AB R24, R42.reuse, R51 ;  /* 0x000000332a18723e */ /* 0x042fe200000010ff */
[----:B------:R-:W-:Y:S01]  /*3e30*/  FADD.FTZ R51, R51, R52 ;  /* 0x0000003433337221 */ /* 0x000fe20000010000 */
[----:B------:R-:W-:Y:S03]  /*3e40*/  HMMA.16816.F32.BF16 R132, R132, R6, RZ ;  /* 0x000000068484723c */ /* 0x000fe600000418ff */
[----:B------:R-:W-:-:S02]  /*3e50*/  FADD.FTZ R42, R42, R51 ;  /* 0x000000332a2a7221 */ /* 0x000fc40000010000 */
[----:B------:R-:W-:Y:S01]  /*3e60*/  MUFU.EX2 R49, R49 ;  /* 0x0000003100317308 */ /* 0x000fe20000000800 */
[C---:B------:R-:W-:Y:S06]  /*3e70*/  HMMA.16816.F32.BF16 R148, R128.reuse, R150, RZ ;  /* 0x000000968094723c */ /* 0x040fec00000418ff */
[----:B------:R-:W-:Y:S01]  /*3e80*/  HMMA.16816.F32.BF16 R80, R128, R82, RZ ;  /* 0x000000528050723c */ /* 0x000fe200000418ff */
[----:B------:R-:W1:Y:S01]  /*3e90*/  MUFU.EX2 R0, R0 ;  /* 0x0000000000007308 */ /* 0x000e620000000800 */
[----:B--2---:R-:W-:Y:S01]  /*3ea0*/  F2FP.BF16.F32.PACK_AB R26, R40, R41 ;  /* 0x00000029281a723e */ /* 0x004fe200000010ff */
[----:B------:R-:W-:-:S03]  /*3eb0*/  FADD.FTZ R41, R41, R42 ;  /* 0x0000002a29297221 */ /* 0x000fc60000010000 */
[C---:B------:R-:W-:Y:S01]  /*3ec0*/  HMMA.16816.F32.BF16 R96, R128.reuse, R98, RZ ;  /* 0x000000628060723c */ /* 0x040fe200000418ff */
[----:B------:R-:W-:Y:S02]  /*3ed0*/  FADD.FTZ R41, R40, R41 ;  /* 0x0000002928297221 */ /* 0x000fe40000010000 */
[----:B------:R-:W-:Y:S03]  /*3ee0*/  MUFU.EX2 R46, R46 ;  /* 0x0000002e002e7308 */ /* 0x000fe60000000800 */
[C---:B------:R-:W-:Y:S05]  /*3ef0*/  HMMA.16816.F32.BF16 R108, R128.reuse, R110, RZ ;  /* 0x0000006e806c723c */ /* 0x040fea00000418ff */
        /* <DEDUP_REMOVED lines=9> */
[----:B--2---:R-:W-:Y:S01]  /*3f90*/  F2FP.BF16.F32.PACK_AB R27, R47, R46 ;  /* 0x0000002e2f1b723e */ /* 0x004fe200000010ff */
[----:B------:R-:W-:Y:S01]  /*3fa0*/  FADD.FTZ R46, R46, R49 ;  /* 0x000000312e2e7221 */ /* 0x000fe20000010000 */
[----:B------:R-:W-:Y:S01]  /*3fb0*/  HMMA.16816.F32.BF16 R128, R128, R6, RZ ;  /* 0x000000068080723c */ /* 0x000fe200000418ff */
[----:B------:R-:W-:Y:S01]  /*3fc0*/  F2FP.BF16.F32.PACK_AB R4, R45, R50 ;  /* 0x000000322d04723e */ /* 0x000fe200000010ff */
[----:B------:R-:W-:Y:S01]  /*3fd0*/  FADD.FTZ R50, R50, R65 ;  /* 0x0000004132327221 */ /* 0x000fe20000010000 */
[----:B------:R-:W-:Y:S02]  /*3fe0*/  FADD.FTZ R46, R47, R46 ;  /* 0x0000002e2f2e7221 */ /* 0x000fe40000010000 */
[----:B------:R-:W-:Y:S01]  /*3ff0*/  MUFU.EX2 R164, R164 ;  /* 0x000000a400a47308 */ /* 0x000fe20000000800 */
[----:B---3--:R-:W-:Y:S01]  /*4000*/  HMMA.16816.F32.BF16 R156, R24, R20, R156 ;  /* 0x00000014189c723c */ /* 0x008fe2000004189c */
[----:B------:R-:W-:Y:S01]  /*4010*/  F2FP.BF16.F32.PACK_AB R6, R43, R44 ;  /* 0x0000002c2b06723e */ /* 0x000fe200000010ff */
[----:B------:R-:W-:-:S04]  /*4020*/  FADD.FTZ R45, R45, R50 ;  /* 0x000000322d2d7221 */ /* 0x000fc80000010000 */
[C---:B------:R-:W-:Y:S01]  /*4030*/  HMMA.16816.F32.BF16 R72, R24.reuse, R16, R72 ;  /* 0x000000101848723c */ /* 0x040fe20000041848 */
[----:B------:R-:W2:Y:S01]  /*4040*/  MUFU.EX2 R171, R171 ;  /* 0x000000ab00ab7308 */ /* 0x000ea20000000800 */
[----:B-1----:R-:W-:Y:S01]  /*4050*/  F2FP.BF16.F32.PACK_AB R5, R64, R67 ;  /* 0x000000434005723e */ /* 0x002fe200000010ff */
[----:B------:R-:W-:Y:S01]  /*4060*/  FADD.FTZ R67, R67, R54 ;  /* 0x0000003643437221 */ /* 0x000fe20000010000 */
[----:B------:R-:W-:Y:S02]  /*4070*/  FADD.FTZ R44, R44, R45 ;  /* 0x0000002d2c2c7221 */ /* 0x000fe40000010000 */
[C---:B------:R-:W-:Y:S01]  /*4080*/  HMMA.16816.F32.BF16 R88, R24.reuse, R12, R88 ;  /* 0x0000000c1858723c */ /* 0x040fe20000041858 */
[----:B------:R-:W-:Y:S01]  /*4090*/  FADD.FTZ R67, R64, R67 ;  /* 0x0000004340437221 */ /* 0x000fe20000010000 */
[----:B------:R-:W-:Y:S01]  /*40a0*/  FADD.FTZ R43, R43, R44 ;  /* 0x0000002c2b2b7221 */ /* 0x000fe20000010000 */
[----:B------:R-:W-:Y:S03]  /*40b0*/  MUFU.EX2 R170, R170 ;  /* 0x000000aa00aa7308 */ /* 0x000fe60000000800 */
[C---:B------:R-:W-:Y:S05]  /*40c0*/  HMMA.16816.F32.BF16 R100, R24.reuse, R8, R100 ;  /* 0x000000081864723c */ /* 0x040fea0000041864 */
[----:B------:R-:W-:Y:S01]  /*40d0*/  MUFU.EX2 R172, R172 ;  /* 0x000000ac00ac7308 */ /* 0x000fe20000000800 */
[----:B--2---:R-:W-:Y:S01]  /*40e0*/  F2FP.BF16.F32.PACK_AB R7, R171, R164 ;  /* 0x000000a4ab07723e */ /* 0x004fe200000010ff */
[----:B------:R-:W-:Y:S01]  /*40f0*/  HMMA.16816.F32.BF16 R112, R24, R28, R112 ;  /* 0x0000001c1870723c */ /* 0x000fe20000041870 */
[----:B------:R-:W-:-:S04]  /*4100*/  FADD.FTZ R164, R164, R67 ;  /* 0x00000043a4a47221 */ /* 0x000fc80000010000 */
[----:B------:R-:W-:Y:S01]  /*4110*/  FADD.FTZ R164, R171, R164 ;  /* 0x000000a4aba47221 */ /* 0x000fe20000010000 */
[C---:B------:R-:W-:Y:S01]  /*4120*/  HMMA.16816.F32.BF16 R124, R24.reuse, R32, R124 ;  /* 0x00000020187c723c */ /* 0x040fe2000004187c */
[----:B------:R-:W1:Y:S05]  /*4130*/  MUFU.EX2 R173, R173 ;  /* 0x000000ad00ad7308 */ /* 0x000e6a0000000800 */
[C---:B------:R-:W-:Y:S03]  /*4140*/  HMMA.16816.F32.BF16 R152, R24.reuse, R22, R152 ;  /* 0x000000161898723c */ /* 0x040fe60000041898 */
[----:B------:R-:W-:Y:S03]  /*4150*/  MUFU.EX2 R176, R176 ;  /* 0x000000b000b07308 */ /* 0x000fe60000000800 */
[C---:B------:R-:W-:Y:S05]  /*4160*/  HMMA.16816.F32.BF16 R76, R24.reuse, R18, R76 ;  /* 0x00000012184c723c */ /* 0x040fea000004184c */
[----:B------:R-:W-:Y:S01]  /*4170*/  MUFU.EX2 R177, R177 ;  /* 0x000000b100b17308 */ /* 0x000fe20000000800 */
[C---:B------:R-:W-:Y:S06]  /*4180*/  HMMA.16816.F32.BF16 R92, R24.reuse, R14, R92 ;  /* 0x0000000e185c723c */ /* 0x040fec000004185c */
[C---:B------:R-:W-:Y:S01]  /*4190*/  HMMA.16816.F32.BF16 R104, R24.reuse, R10, R104 ;  /* 0x0000000a1868723c */ /* 0x040fe20000041868 */
[----:B------:R-:W-:Y:S05]  /*41a0*/  MUFU.EX2 R179, R179 ;  /* 0x000000b300b37308 */ /* 0x000fea0000000800 */
[C---:B------:R-:W-:Y:S03]  /*41b0*/  HMMA.16816.F32.BF16 R116, R24.reuse, R30, R116 ;  /* 0x0000001e1874723c */ /* 0x040fe60000041874 */
[----:B------:R-:W2:Y:S03]  /*41c0*/  MUFU.EX2 R182, R182 ;  /* 0x000000b600b67308 */ /* 0x000ea60000000800 */
[----:B------:R-:W-:Y:S01]  /*41d0*/  HMMA.16816.F32.BF16 R132, R24, R34, R132 ;  /* 0x000000221884723c */ /* 0x000fe20000041884 */
[----:B------:R-:W3:Y:S04]  /*41e0*/  LDSM.16.MT88.4 R24, [R222+0x9800] ;  /* 0x00980000de18783b */ /* 0x000ee80000004200 */
[----:B------:R-:W-:Y:S01]  /*41f0*/  MUFU.EX2 R181, R181 ;  /* 0x000000b500b57308 */ /* 0x000fe20000000800 */
[C---:B------:R-:W-:Y:S06]  /*4200*/  HMMA.16816.F32.BF16 R160, R4.reuse, R20, R160 ;  /* 0x0000001404a0723c */ /* 0x040fec00000418a0 */
[C---:B------:R-:W-:Y:S01]  /*4210*/  HMMA.16816.F32.BF16 R68, R4.reuse, R16, R68 ;  /* 0x000000100444723c */ /* 0x040fe20000041844 */
[----:B------:R-:W4:Y:S05]  /*4220*/  MUFU.EX2 R184, R184 ;  /* 0x000000b800b87308 */ /* 0x000f2a0000000800 */
[C---:B------:R-:W-:Y:S03]  /*4230*/  HMMA.16816.F32.BF16 R84, R4.reuse, R12, R84 ;  /* 0x0000000c0454723c */ /* 0x040fe60000041854 */
[----:B------:R-:W5:Y:S03]  /*4240*/  MUFU.EX2 R187, R187 ;  /* 0x000000bb00bb7308 */ /* 0x000f660000000800 */
[C---:B------:R-:W-:Y:S05]  /*4250*/  HMMA.16816.F32.BF16 R144, R4.reuse, R8, R144 ;  /* 0x000000080490723c */ /* 0x040fea0000041890 */
[----:B------:R-:W-:Y:S01]  /*4260*/  MUFU.EX2 R188, R188 ;  /* 0x000000bc00bc7308 */ /* 0x000fe20000000800 */
[C---:B------:R-:W-:Y:S01]  /*4270*/  HMMA.16816.F32.BF16 R148, R4.reuse, R22, R148 ;  /* 0x000000160494723c */ /* 0x040fe20000041894 */
[----:B------:R-:W5:Y:S05]  /*4280*/  LDSM.16.MT88.4 R20, [R220+0x9800] ;  /* 0x00980000dc14783b */ /* 0x000f6a0000004200 */
[C---:B------:R-:W-:Y:S01]  /*4290*/  HMMA.16816.F32.BF16 R80, R4.reuse, R18, R80 ;  /* 0x000000120450723c */ /* 0x040fe20000041850 */
[----:B------:R-:W5:Y:S01]  /*42a0*/  LDSM.16.MT88.4 R16, [R222+0xa800] ;  /* 0x00a80000de10783b */ /* 0x000f620000004200 */
[----:B------:R-:W-:Y:S04]  /*42b0*/  MUFU.EX2 R197, R197 ;  /* 0x000000c500c57308 */ /* 0x000fe80000000800 */
[C---:B------:R-:W-:Y:S01]  /*42c0*/  HMMA.16816.F32.BF16 R96, R4.reuse, R14, R96 ;  /* 0x0000000e0460723c */ /* 0x040fe20000041860 */
[----:B------:R-:W5:Y:S03]  /*42d0*/  LDSM.16.MT88.4 R12, [R220+0xa800] ;  /* 0x00a80000dc0c783b */ /* 0x000f660000004200 */
[----:B------:R-:W-:Y:S02]  /*42e0*/  MUFU.EX2 R201, R201 ;  /* 0x000000c900c97308 */ /* 0x000fe40000000800 */
[C---:B------:R-:W-:Y:S01]  /*42f0*/  HMMA.16816.F32.BF16 R108, R4.reuse, R10, R108 ;  /* 0x0000000a046c723c */ /* 0x040fe2000004186c */
[----:B------:R-:W5:Y:S05]  /*4300*/  LDSM.16.MT88.4 R8, [R222+0xb800] ;  /* 0x00b80000de08783b */ /* 0x000f6a0000004200 */
[C---:B------:R-:W-:Y:S01]  /*4310*/  HMMA.16816.F32.BF16 R140, R4.reuse, R28, R140 ;  /* 0x0000001c048c723c */ /* 0x040fe2000004188c */
[----:B------:R-:W5:Y:S05]  /*4320*/  MUFU.EX2 R202, R202 ;  /* 0x000000ca00ca7308 */ /* 0x000f6a0000000800 */
[C---:B------:R-:W-:Y:S01]  /*4330*/  HMMA.16816.F32.BF16 R120, R4.reuse, R30, R120 ;  /* 0x0000001e0478723c */ /* 0x040fe20000041878 */
[----:B-1----:R-:W-:Y:S01]  /*4340*/  F2FP.BF16.F32.PACK_AB R28, R173, R172 ;  /* 0x000000acad1c723e */ /* 0x002fe200000010ff */
[----:B------:R-:W-:Y:S01]  /*4350*/  FADD.FTZ R172, R172, R41 ;  /* 0x00000029acac7221 */ /* 0x000fe20000010000 */
[----:B------:R-:W-:Y:S01]  /*4360*/  MUFU.EX2 R203, R203 ;  /* 0x000000cb00cb7308 */ /* 0x000fe20000000800 */
[----:B--2---:R-:W-:Y:S01]  /*4370*/  F2FP.BF16.F32.PACK_AB R29, R182, R179 ;  /* 0x000000b3b61d723e */ /* 0x004fe200000010ff */
[----:B------:R-:W-:Y:S01]  /*4380*/  FADD.FTZ R179, R179, R46 ;  /* 0x0000002eb3b37221 */ /* 0x000fe20000010000 */
[C---:B------:R-:W-:Y:S01]  /*4390*/  HMMA.16816.F32.BF16 R136, R4.reuse, R32, R136 ;  /* 0x000000200488723c */ /* 0x040fe20000041888 */
[----:B------:R-:W-:Y:S01]  /*43a0*/  F2FP.BF16.F32.PACK_AB R30, R177, R176 ;  /* 0x000000b0b11e723e */ /* 0x000fe200000010ff */
[----:B------:R-:W-:Y:S01]  /*43b0*/  FADD.FTZ R173, R173, R172 ;  /* 0x000000acadad7221 */ /* 0x000fe20000010000 */
[----:B----4-:R-:W-:Y:S01]  /*43c0*/  F2FP.BF16.F32.PACK_AB R31, R184, R181 ;  /* 0x000000b5b81f723e */ /* 0x010fe200000010ff */
[----:B------:R-:W-:Y:S01]  /*43d0*/  FADD.FTZ R182, R182, R179 ;  /* 0x000000b3b6b67221 */ /* 0x000fe20000010000 */
[----:B------:R-:W1:Y:S01]  /*43e0*/  MUFU.EX2 R206, R206 ;  /* 0x000000ce00ce7308 */ /* 0x000e620000000800 */
[----:B------:R-:W-:Y:S01]  /*43f0*/  HMMA.16816.F32.BF16 R128, R4, R34, R128 ;  /* 0x000000220480723c */ /* 0x000fe20000041880 */
[----:B------:R-:W-:Y:S01]  /*4400*/  FADD.FTZ R176, R176, R173 ;  /* 0x000000adb0b07221 */ /* 0x000fe20000010000 */
[----:B------:R-:W-:-:S03]  /*4410*/  FADD.FTZ R181, R181, R182 ;  /* 0x000000b6b5b57221 */ /* 0x000fc60000010000 */
[----:B------:R-:W-:Y:S01]  /*4420*/  FADD.FTZ R177, R177, R176 ;  /* 0x000000b0b1b17221 */ /* 0x000fe20000010000 */
[C---:B---3--:R-:W-:Y:S01]  /*4430*/  HMMA.16816.F32.BF16 R156, R28.reuse, R24, R156 ;  /* 0x000000181c9c723c */ /* 0x048fe2000004189c */
[----:B-----5:R-:W-:Y:S01]  /*4440*/  F2FP.BF16.F32.PACK_AB R4, R187, R170 ;  /* 0x000000aabb04723e */ /* 0x020fe200000010ff */
[----:B------:R-:W-:Y:S01]  /*4450*/  MUFU.EX2 R196, R196 ;  /* 0x000000c400c47308 */ /* 0x000fe20000000800 */
[----:B------:R-:W-:Y:S01]  /*4460*/  F2FP.BF16.F32.PACK_AB R5, R202, R201 ;  /* 0x000000c9ca05723e */ /* 0x000fe200000010ff */
[----:B------:R-:W-:Y:S01]  /*4470*/  FADD.FTZ R170, R170, R43 ;  /* 0x0000002baaaa7221 */ /* 0x000fe20000010000 */
[----:B------:R-:W-:Y:S01]  /*4480*/  F2FP.BF16.F32.PACK_AB R6, R197, R188 ;  /* 0x000000bcc506723e */ /* 0x000fe200000010ff */
[C---:B------:R-:W-:Y:S01]  /*4490*/  HMMA.16816.F32.BF16 R72, R28.reuse, R20, R72 ;  /* 0x000000141c48723c */ /* 0x040fe20000041848 */
[----:B------:R-:W-:Y:S01]  /*44a0*/  FADD.FTZ R201, R201, R164 ;  /* 0x000000a4c9c97221 */ /* 0x000fe20000010000 */
[----:B------:R-:W-:Y:S01]  /*44b0*/  FADD.FTZ R187, R187, R170 ;  /* 0x000000aabbbb7221 */ /* 0x000fe20000010000 */
[----:B------:R-:W-:Y:S01]  /*44c0*/  FADD.FTZ R181, R184, R181 ;  /* 0x000000b5b8b57221 */ /* 0x000fe20000010000 */
[----:B-1----:R-:W-:Y:S01]  /*44d0*/  F2FP.BF16.F32.PACK_AB R7, R206, R203 ;  /* 0x000000cbce07723e */ /* 0x002fe200000010ff */
[----:B------:R-:W-:Y:S01]  /*44e0*/  MUFU.EX2 R199, R199 ;  /* 0x000000c700c77308 */ /* 0x000fe20000000800 */
[----:B------:R-:W-:Y:S01]  /*44f0*/  HMMA.16816.F32.BF16 R88, R28, R16, R88 ;  /* 0x000000101c58723c */ /* 0x000fe20000041858 */
[----:B------:R-:W-:Y:S01]  /*4500*/  FADD.FTZ R202, R202, R201 ;  /* 0x000000c9caca7221 */ /* 0x000fe20000010000 */
[----:B------:R-:W-:-:S03]  /*4510*/  FADD.FTZ R188, R188, R187 ;  /* 0x000000bbbcbc7221 */ /* 0x000fc60000010000 */
[----:B------:R-:W-:Y:S01]  /*4520*/  FADD.FTZ R203, R203, R202 ;  /* 0x000000cacbcb7221 */ /* 0x000fe20000010000 */
[----:B------:R-:W-:Y:S01]  /*4530*/  HMMA.16816.F32.BF16 R100, R28, R12, R100 ;  /* 0x0000000c1c64723c */ /* 0x000fe20000041864 */
[----:B------:R-:W-:Y:S01]  /*4540*/  MUFU.EX2 R200, R200 ;  /* 0x000000c800c87308 */ /* 0x000fe20000000800 */
[----:B------:R-:W-:Y:S01]  /*4550*/  FADD.FTZ R197, R197, R188 ;  /* 0x000000bcc5c57221 */ /* 0x000fe20000010000 */
[----:B------:R-:W-:-:S03]  /*4560*/  FADD.FTZ R203, R206, R203 ;  /* 0x000000cbcecb7221 */ /* 0x000fc60000010000 */
[C---:B------:R-:W-:Y:S03]  /*4570*/  HMMA.16816.F32.BF16 R112, R28.reuse, R8, R112 ;  /* 0x000000081c70723c */ /* 0x040fe60000041870 */
[----:B------:R-:W-:Y:S03]  /*4580*/  MUFU.EX2 R194, R194 ;  /* 0x000000c200c27308 */ /* 0x000fe60000000800 */
[C---:B------:R-:W-:Y:S05]  /*4590*/  HMMA.16816.F32.BF16 R124, R28.reuse, R36, R124 ;  /* 0x000000241c7c723c */ /* 0x040fea000004187c */
[----:B------:R-:W1:Y:S01]  /*45a0*/  MUFU.EX2 R193, R193 ;  /* 0x000000c100c17308 */ /* 0x000e620000000800 */
[C---:B------:R-:W-:Y:S06]  /*45b0*/  HMMA.16816.F32.BF16 R152, R28.reuse, R26, R152 ;  /* 0x0000001a1c98723c */ /* 0x040fec0000041898 */
        /* <DEDUP_REMOVED lines=11> */
[----:B------:R-:W1:Y:S01]  /*4670*/  LDSM.16.MT88.4 R28, [R222+0x9c00] ;  /* 0x009c0000de1c783b */ /* 0x000e620000004200 */
[----:B------:R-:W-:Y:S01]  /*4680*/  MUFU.EX2 R198, R198 ;  /* 0x000000c600c67308 */ /* 0x000fe20000000800 */
[----:B--2---:R-:W-:Y:S01]  /*4690*/  F2FP.BF16.F32.PACK_AB R33, R189, R190 ;  /* 0x000000bebd21723e */ /* 0x004fe200000010ff */
[----:B------:R-:W-:-:S02]  /*46a0*/  FADD.FTZ R190, R190, R181 ;  /* 0x000000b5bebe7221 */ /* 0x000fc40000010000 */
[C---:B------:R-:W-:Y:S02]  /*46b0*/  HMMA.16816.F32.BF16 R160, R4.reuse, R24, R160 ;  /* 0x0000001804a0723c */ /* 0x040fe400000418a0 */
[----:B------:R-:W-:Y:S02]  /*46c0*/  FADD.FTZ R190, R189, R190 ;  /* 0x000000bebdbe7221 */ /* 0x000fe40000010000 */
[----:B------:R-:W-:Y:S02]  /*46d0*/  MUFU.EX2 R239, R239 ;  /* 0x000000ef00ef7308 */ /* 0x000fe40000000800 */
[C---:B------:R-:W-:Y:S01]  /*46e0*/  HMMA.16816.F32.BF16 R148, R4.reuse, R26, R148 ;  /* 0x0000001a0494723c */ /* 0x040fe20000041894 */
[----:B------:R-:W2:Y:S05]  /*46f0*/  LDSM.16.MT88.4 R24, [R220+0x9c00] ;  /* 0x009c0000dc18783b */ /* 0x000eaa0000004200 */
[C---:B------:R-:W-:Y:S01]  /*4700*/  HMMA.16816.F32.BF16 R68, R4.reuse, R20, R68 ;  /* 0x000000140444723c */ /* 0x040fe20000041844 */
[----:B------:R-:W-:Y:S05]  /*4710*/  MUFU.EX2 R192, R192 ;  /* 0x000000c000c07308 */ /* 0x000fea0000000800 */
[C---:B------:R-:W-:Y:S01]  /*4720*/  HMMA.16816.F32.BF16 R80, R4.reuse, R22, R80 ;  /* 0x000000160450723c */ /* 0x040fe20000041850 */
[----:B------:R-:W3:Y:S02]  /*4730*/  LDSM.16.MT88.4 R20, [R222+0xac00] ;  /* 0x00ac0000de14783b */ /* 0x000ee40000004200 */
[----:B------:R-:W4:Y:S03]  /*4740*/  MUFU.EX2 R237, R237 ;  /* 0x000000ed00ed7308 */ /* 0x000f260000000800 */
[C---:B------:R-:W-:Y:S05]  /*4750*/  HMMA.16816.F32.BF16 R84, R4.reuse, R16, R84 ;  /* 0x000000100454723c */ /* 0x040fea0000041854 */
[----:B------:R-:W-:Y:S01]  /*4760*/  MUFU.EX2 R185, R185 ;  /* 0x000000b900b97308 */ /* 0x000fe20000000800 */
[C---:B------:R-:W-:Y:S01]  /*4770*/  HMMA.16816.F32.BF16 R96, R4.reuse, R18, R96 ;  /* 0x000000120460723c */ /* 0x040fe20000041860 */
[----:B------:R-:W5:Y:S05]  /*4780*/  LDSM.16.MT88.4 R16, [R220+0xac00] ;  /* 0x00ac0000dc10783b */ /* 0x000f6a0000004200 */
[----:B------:R-:W-:Y:S01]  /*4790*/  HMMA.16816.F32.BF16 R144, R4, R12, R144 ;  /* 0x0000000c0490723c */ /* 0x000fe20000041890 */
[----:B------:R-:W1:Y:S01]  /*47a0*/  MUFU.EX2 R186, R186 ;  /* 0x000000ba00ba7308 */ /* 0x000e620000000800 */
[----:B----4-:R-:W-:Y:S01]  /*47b0*/  F2FP.BF16.F32.PACK_AB R34, R237, R192 ;  /* 0x000000c0ed22723e */ /* 0x010fe200000010ff */
[----:B------:R-:W-:-:S03]  /*47c0*/  FADD.FTZ R192, R192, R193 ;  /* 0x000000c1c0c07221 */ /* 0x000fc60000010000 */
[----:B------:R-:W-:Y:S01]  /*47d0*/  HMMA.16816.F32.BF16 R108, R4, R14, R108 ;  /* 0x0000000e046c723c */ /* 0x000fe2000004186c */
[----:B------:R-:W4:Y:S01]  /*47e0*/  LDSM.16.MT88.4 R12, [R222+0xbc00] ;  /* 0x00bc0000de0c783b */ /* 0x000f220000004200 */
[----:B------:R-:W-:-:S04]  /*47f0*/  FADD.FTZ R237, R237, R192 ;  /* 0x000000c0eded7221 */ /* 0x000fc80000010000 */
[C---:B------:R-:W-:Y:S06]  /*4800*/  HMMA.16816.F32.BF16 R140, R4.reuse, R8, R140 ;  /* 0x00000008048c723c */ /* 0x040fec000004188c */
[----:B------:R-:W-:Y:S01]  /*4810*/  HMMA.16816.F32.BF16 R120, R4, R10, R120 ;  /* 0x0000000a0478723c */ /* 0x000fe20000041878 */
[----:B------:R-:W4:Y:S01]  /*4820*/  LDSM.16.MT88.4 R8, [R220+0xbc00] ;  /* 0x00bc0000dc08783b */ /* 0x000f220000004200 */
[----:B-1----:R-:W-:Y:S01]  /*4830*/  F2FP.BF16.F32.PACK_AB R35, R186, R185 ;  /* 0x000000b9ba23723e */ /* 0x002fe200000010ff */
[----:B------:R-:W-:-:S03]  /*4840*/  FADD.FTZ R185, R185, R190 ;  /* 0x000000beb9b97221 */ /* 0x000fc60000010000 */
[----:B------:R-:W-:Y:S01]  /*4850*/  HMMA.16816.F32.BF16 R136, R4, R36, R136 ;  /* 0x000000240488723c */ /* 0x000fe20000041888 */
[----:B------:R-:W-:Y:S01]  /*4860*/  MUFU.EX2 R36, R178 ;  /* 0x000000b200247308 */ /* 0x000fe20000000800 */
[----:B------:R-:W-:-:S04]  /*4870*/  FADD.FTZ R235, R186, R185 ;  /* 0x000000b9baeb7221 */ /* 0x000fc80000010000 */
[----:B------:R-:W-:Y:S01]  /*4880*/  HMMA.16816.F32.BF16 R128, R4, R38, R128 ;  /* 0x000000260480723c */ /* 0x000fe20000041880 */
[----:B------:R-:W-:-:S05]  /*4890*/  FFMA.FTZ R37, R174, UR24, -R175 ;  /* 0x00000018ae257c23 */ /* 0x000fca00080108af */
[C---:B------:R-:W-:Y:S01]  /*48a0*/  HMMA.16816.F32.BF16 R156, R32.reuse, R28, R156 ;  /* 0x0000001c209c723c */ /* 0x040fe2000004189c */
        /* <DEDUP_REMOVED lines=10> */
[----:B--2---:R-:W-:Y:S01]  /*4950*/  HMMA.16816.F32.BF16 R72, R32, R24, R72 ;  /* 0x000000182048723c */ /* 0x004fe20000041848 */
[----:B------:R-:W-:Y:S01]  /*4960*/  FADD.FTZ R239, R239, R198 ;  /* 0x000000c6efef7221 */ /* 0x000fe20000010000 */
[----:B-1----:R-:W-:Y:S01]  /*4970*/  F2FP.BF16.F32.PACK_AB R7, R37, R36 ;  /* 0x000000242507723e */ /* 0x002fe200000010ff */
[----:B------:R-:W-:-:S03]  /*4980*/  FADD.FTZ R36, R36, R183 ;  /* 0x000000b724247221 */ /* 0x000fc60000010000 */
[----:B------:R-:W-:Y:S01]  /*4990*/  HMMA.16816.F32.BF16 R76, R32, R26, R76 ;  /* 0x0000001a204c723c */ /* 0x000fe2000004184c */
[----:B------:R-:W-:-:S05]  /*49a0*/  FADD.FTZ R234, R37, R36 ;  /* 0x0000002425ea7221 */ /* 0x000fca0000010000 */
[C---:B---3--:R-:W-:Y:S06]  /*49b0*/  HMMA.16816.F32.BF16 R88, R32.reuse, R20, R88 ;  /* 0x000000142058723c */ /* 0x048fec0000041858 */
        /* <DEDUP_REMOVED lines=21> */
[----:B------:R-:W-:Y:S01]  /*4b10*/  UIADD3 UR25, UR23, -0x2, URZ ;  /* 0xfffffffe17197890 */ /* 0x000fe2000fffe03f */
[----:B------:R-:W-:-:S04]  /*4b20*/  DEPBAR.LE SB0, 0x0 ;  /* 0x000080000000791a */ /* 0x000fc80000000000 */
[----:B------:R-:W-:Y:S01]  /*4b30*/  USHF.R.S32.HI UR4, URZ, 0x1f, UR25 ;  /* 0x0000001f3f047899 */ /* 0x000fe20008011419 */
[----:B------:R-:W-:Y:S01]  /*4b40*/  IMAD.U32 R5, RZ, RZ, UR25 ;  /* 0x00000019ff057e24 */ /* 0x000fe2000f8e00ff */
[----:B------:R-:W-:Y:S01]  /*4b50*/  UIMAD UR5, UR21, UR25, URZ ;  /* 0x00000019150572a4 */ /* 0x000fe2000f8e023f */
[----:B------:R-:W-:Y:S01]  /*4b60*/  IMAD.U32 R4, RZ, RZ, UR9 ;  /* 0x00000009ff047e24 */ /* 0x000fe2000f8e00ff */
[----:B------:R-:W-:Y:S01]  /*4b70*/  ULDC.64 UR6, c[0x0][0x220] ;  /* 0x0000880000067ab9 */ /* 0x000fe20000000a00 */
[----:B------:R-:W-:Y:S01]  /*4b80*/  IMAD.WIDE.U32 R8, R5, UR22, R240 ;  /* 0x0000001605087c25 */ /* 0x000fe2000f8e00f0 */
[----:B------:R-:W-:Y:S02]  /*4b90*/  UIMAD UR4, UR4, UR22, UR5 ;  /* 0x00000016040472a4 */ /* 0x000fe4000f8e0205 */
[----:B------:R-:W-:Y:S01]  /*4ba0*/  UISETP.NE.AND UP0, UPT, UR23, 0x2, UPT ;  /* 0x000000021700788c */ /* 0x000fe2000bf05270 */
[----:B------:R-:W-:Y:S01]  /*4bb0*/  IMAD.U32 R5, RZ, RZ, UR9 ;  /* 0x00000009ff057e24 */ /* 0x000fe2000f8e00ff */
[----:B------:R-:W-:Y:S01]  /*4bc0*/  BAR.SYNC.DEFER_BLOCKING 0x0 ;  /* 0x0000000000007b1d */ /* 0x000fe20000010000 */
[----:B------:R-:W-:Y:S01]  /*4bd0*/  LEA R6, P0, R8, UR6, 0x1 ;  /* 0x0000000608067c11 */ /* 0x000fe2000f8008ff */
[----:B------:R-:W-:Y:S01]  /*4be0*/  VIADD R0, R9, UR4 ;  /* 0x0000000409007c36 */ /* 0x000fe20008000000 */
[----:B------:R-:W-:-:S04]  /*4bf0*/  UIADD3 UR4, UR23, -0x2, URZ ;  /* 0xfffffffe17047890 */ /* 0x000fc8000fffe03f */
[----:B------:R-:W-:Y:S01]  /*4c00*/  LEA.HI.X R7, R8, UR7, R0, 0x1, P0 ;  /* 0x0000000708077c11 */ /* 0x000fe200080f0c00 */
[----:B------:R-:W-:Y:S01]  /*4c10*/  IMAD.U32 R0, RZ, RZ, UR8 ;  /* 0x00000008ff007e24 */ /* 0x000fe2000f8e00ff */
[----:B------:R-:W-:Y:S01]  /*4c20*/  LEA R4, P0, R4, R6, 0x1 ;  /* 0x0000000604047211 */ /* 0x000fe200078008ff */
[----:B------:R-:W-:-:S03]  /*4c30*/  IMAD.U32 R171, RZ, RZ, UR4 ;  /* 0x00000004ffab7e24 */ /* 0x000fc6000f8e00ff */
[----:B------:R-:W-:Y:S01]  /*4c40*/  LEA.HI.X R5, R5, R7, R0, 0x1, P0 ;  /* 0x0000000705057211 */ /* 0x000fe200000f0c00 */
[----:B------:R-:W-:Y:S01]  /*4c50*/  IMAD R171, R171, 0x40, R242 ;  /* 0x00000040abab7824 */ /* 0x000fe200078e02f2 */
        /* <DEDUP_REMOVED lines=10> */
[----:B------:R-:W2:Y:S04]  /*4d00*/  LDSM.16.M88.4 R48, [R224+0x6000] ;  /* 0x00600000e030783b */ /* 0x000ea80000000200 */
[----:B------:R-:W3:Y:S04]  /*4d10*/  LDSM.16.M88.4 R16, [R225+0x1000] ;  /* 0x00100000e110783b */ /* 0x000ee80000000200 */
[----:B------:R-:W4:Y:S04]  /*4d20*/  LDSM.16.M88.4 R32, [R224+0x6400] ;  /* 0x00640000e020783b */ /* 0x000f280000000200 */
[----:B------:R-:W5:Y:S04]  /*4d30*/  LDSM.16.M88.4 R200, [R224+0x6800] ;  /* 0x00680000e0c8783b */ /* 0x000f680000000200 */
        /* <DEDUP_REMOVED lines=8> */
[----:B------:R-:W-:Y:S03]  /*4dc0*/  LDSM.16.M88.4 R184, [R224+0x7000] ;  /* 0x00700000e0b8783b */ /* 0x000fe60000000200 */
[C---:B---3--:R-:W-:Y:S01]  /*4dd0*/  HMMA.16816.F32.BF16 R56, R16.reuse, R48, RZ ;  /* 0x000000301038723c */ /* 0x048fe200000418ff */
[----:B------:R-:W-:Y:S04]  /*4de0*/  LDSM.16.M88.4 R188, [R225+0x3000] ;  /* 0x00300000e1bc783b */ /* 0x000fe80000000200 */
[----:B------:R-:W-:Y:S01]  /*4df0*/  LDSM.16.M88.4 R180, [R224+0x7400] ;  /* 0x00740000e0b4783b */ /* 0x000fe20000000200 */
[-C--:B------:R-:W-:Y:S03]  /*4e00*/  HMMA.16816.F32.BF16 R52, R16, R50.reuse, RZ ;  /* 0x000000321034723c */ /* 0x080fe600000418ff */
[----:B------:R-:W-:Y:S03]  /*4e10*/  LDSM.16.M88.4 R216, [R223+0x2000] ;  /* 0x00200000dfd8783b */ /* 0x000fe60000000200 */
[----:B------:R-:W-:Y:S01]  /*4e20*/  HMMA.16816.F32.BF16 R48, R192, R50, RZ ;  /* 0x00000032c030723c */ /* 0x000fe200000418ff */
[----:B------:R-:W-:Y:S04]  /*4e30*/  LDSM.16.M88.4 R212, [R221+0x7800] ;  /* 0x00780000ddd4783b */ /* 0x000fe80000000200 */
[----:B------:R-:W0:Y:S01]  /*4e40*/  LDGDEPBAR ;  /* 0x00000000000079af */ /* 0x000e220000000000 */
[C---:B----4-:R-:W-:Y:S06]  /*4e50*/  HMMA.16816.F32.BF16 R40, R16.reuse, R32, RZ ;  /* 0x000000201028723c */ /* 0x050fec00000418ff */
[C---:B-----5:R-:W-:Y:S06]  /*4e60*/  HMMA.16816.F32.BF16 R28, R16.reuse, R200, RZ ;  /* 0x000000c8101c723c */ /* 0x060fec00000418ff */
[C---:B------:R-:W-:Y:S06]  /*4e70*/  HMMA.16816.F32.BF16 R20, R16.reuse, R176, RZ ;  /* 0x000000b01014723c */ /* 0x040fec00000418ff */
[C---:B------:R-:W-:Y:S06]  /*4e80*/  HMMA.16816.F32.BF16 R36, R16.reuse, R34, RZ ;  /* 0x000000221024723c */ /* 0x040fec00000418ff */
[C---:B------:R-:W-:Y:S06]  /*4e90*/  HMMA.16816.F32.BF16 R24, R16.reuse, R202, RZ ;  /* 0x000000ca1018723c */ /* 0x040fec00000418ff */
[----:B------:R-:W-:Y:S06]  /*4ea0*/  HMMA.16816.F32.BF16 R16, R16, R178, RZ ;  /* 0x000000b21010723c */ /* 0x000fec00000418ff */
[C---:B------:R-:W-:Y:S06]  /*4eb0*/  HMMA.16816.F32.BF16 R44, R192.reuse, R32, RZ ;  /* 0x00000020c02c723c */ /* 0x040fec00000418ff */
[C---:B------:R-:W-:Y:S06]  /*4ec0*/  HMMA.16816.F32.BF16 R204, R192.reuse, R200, RZ ;  /* 0x000000c8c0cc723c */ /* 0x040fec00000418ff */
[C---:B------:R-:W-:Y:S06]  /*4ed0*/  HMMA.16816.F32.BF16 R32, R192.reuse, R34, RZ ;  /* 0x00000022c020723c */ /* 0x040fec00000418ff */
[----:B------:R-:W-:Y:S06]  /*4ee0*/  HMMA.16816.F32.BF16 R200, R192, R202, RZ ;  /* 0x000000cac0c8723c */ /* 0x000fec00000418ff */
[C---:B------:R-:W-:Y:S06]  /*4ef0*/  HMMA.16816.F32.BF16 R56, R172.reuse, R64, R56 ;  /* 0x00000040ac38723c */ /* 0x040fec0000041838 */
[----:B------:R-:W-:Y:S06]  /*4f00*/  HMMA.16816.F32.BF16 R52, R172, R66, R52 ;  /* 0x00000042ac34723c */ /* 0x000fec0000041834 */
[C---:B-1----:R-:W-:Y:S06]  /*4f10*/  HMMA.16816.F32.BF16 R60, R4.reuse, R64, R60 ;  /* 0x00000040043c723c */ /* 0x042fec000004183c */
[----:B------:R-:W-:Y:S01]  /*4f20*/  HMMA.16816.F32.BF16 R48, R4, R66, R48 ;  /* 0x000000420430723c */ /* 0x000fe20000041830 */
[----:B------:R-:W1:Y:S05]  /*4f30*/  LDSM.16.M88.4 R64, [R225+0x2000] ;  /* 0x00200000e140783b */ /* 0x000e6a0000000200 */
[C---:B------:R-:W-:Y:S06]  /*4f40*/  HMMA.16816.F32.BF16 R196, R192.reuse, R176, RZ ;  /* 0x000000b0c0c4723c */ /* 0x040fec00000418ff */
[----:B------:R-:W-:Y:S01]  /*4f50*/  HMMA.16816.F32.BF16 R192, R192, R178, RZ ;  /* 0x000000b2c0c0723c */ /* 0x000fe200000418ff */
[----:B------:R-:W2:Y:S05]  /*4f60*/  LDSM.16.M88.4 R176, [R224+0x7800] ;  /* 0x00780000e0b0783b */ /* 0x000eaa0000000200 */
[C---:B------:R-:W-:Y:S06]  /*4f70*/  HMMA.16816.F32.BF16 R40, R172.reuse, R12, R40 ;  /* 0x0000000cac28723c */ /* 0x040fec0000041828 */
[C---:B------:R-:W-:Y:S06]  /*4f80*/  HMMA.16816.F32.BF16 R28, R172.reuse, R8, R28 ;  /* 0x00000008ac1c723c */ /* 0x040fec000004181c */
[C---:B------:R-:W-:Y:S06]  /*4f90*/  HMMA.16816.F32.BF16 R20, R172.reuse, R208, R20 ;  /* 0x000000d0ac14723c */ /* 0x040fec0000041814 */
[C---:B------:R-:W-:Y:S06]  /*4fa0*/  HMMA.16816.F32.BF16 R36, R172.reuse, R14, R36 ;  /* 0x0000000eac24723c */ /* 0x040fec0000041824 */
[C---:B------:R-:W-:Y:S06]  /*4fb0*/  HMMA.16816.F32.BF16 R24, R172.reuse, R10, R24 ;  /* 0x0000000aac18723c */ /* 0x040fec0000041818 */
[----:B------:R-:W-:Y:S01]  /*4fc0*/  HMMA.16816.F32.BF16 R16, R172, R210, R16 ;  /* 0x000000d2ac10723c */ /* 0x000fe20000041810 */
[----:B------:R-:W3:Y:S05]  /*4fd0*/  LDSM.16.M88.4 R172, [R224+0x7c00] ;  /* 0x007c0000e0ac783b */ /* 0x000eea0000000200 */
[C---:B------:R-:W-:Y:S06]  /*4fe0*/  HMMA.16816.F32.BF16 R44, R4.reuse, R12, R44 ;  /* 0x0000000c042c723c */ /* 0x040fec000004182c */
[C---:B------:R-:W-:Y:S06]  /*4ff0*/  HMMA.16816.F32.BF16 R204, R4.reuse, R8, R204 ;  /* 0x0000000804cc723c */ /* 0x040fec00000418cc */
[C---:B------:R-:W-:Y:S01]  /*5000*/  HMMA.16816.F32.BF16 R32, R4.reuse, R14, R32 ;  /* 0x0000000e0420723c */ /* 0x040fe20000041820 */
[----:B------:R-:W-:Y:S05]  /*5010*/  LDSM.16.M88.4 R12, [R223+0x3000] ;  /* 0x00300000df0c783b */ /* 0x000fea0000000200 */
[C---:B------:R-:W-:Y:S01]  /*5020*/  HMMA.16816.F32.BF16 R200, R4.reuse, R10, R200 ;  /* 0x0000000a04c8723c */ /* 0x040fe200000418c8 */
[----:B------:R-:W4:Y:S05]  /*5030*/  LDSM.16.M88.4 R8, [R221+0x7000] ;  /* 0x00700000dd08783b */ /* 0x000f2a0000000200 */
[C---:B------:R-:W-:Y:S06]  /*5040*/  HMMA.16816.F32.BF16 R196, R4.reuse, R208, R196 ;  /* 0x000000d004c4723c */ /* 0x040fec00000418c4 */
[----:B------:R-:W-:Y:S01]  /*5050*/  HMMA.16816.F32.BF16 R192, R4, R210, R192 ;  /* 0x000000d204c0723c */ /* 0x000fe200000418c0 */
[----:B------:R-:W5:Y:S04]  /*5060*/  LDSM.16.M88.4 R4, [R221+0x7400] ;  /* 0x00740000dd04783b */ /* 0x000f680000000200 */
[----:B------:R-:W5:Y:S01]  /*5070*/  LDSM.16.M88.4 R208, [R221+0x7c00] ;  /* 0x007c0000ddd0783b */ /* 0x000f620000000200 */
[-C--:B-1----:R-:W-:Y:S06]  /*5080*/  HMMA.16816.F32.BF16 R48, R64, R186.reuse, R48 ;  /* 0x000000ba4030723c */ /* 0x082fec0000041830 */
[C---:B------:R-:W-:Y:S06]  /*5090*/  HMMA.16816.F32.BF16 R52, R188.reuse, R186, R52 ;  /* 0x000000babc34723c */ /* 0x040fec0000041834 */
[C---:B------:R-:W-:Y:S06]  /*50a0*/  HMMA.16816.F32.BF16 R56, R188.reuse, R184, R56 ;  /* 0x000000b8bc38723c */ /* 0x040fec0000041838 */
[C---:B------:R-:W-:Y:S06]  /*50b0*/  HMMA.16816.F32.BF16 R40, R188.reuse, R180, R40 ;  /* 0x000000b4bc28723c */ /* 0x040fec0000041828 */
[C---:B--2---:R-:W-:Y:S06]  /*50c0*/  HMMA.16816.F32.BF16 R28, R188.reuse, R176, R28 ;  /* 0x000000b0bc1c723c */ /* 0x044fec000004181c */
[C---:B------:R-:W-:Y:S06]  /*50d0*/  HMMA.16816.F32.BF16 R36, R188.reuse, R182, R36 ;  /* 0x000000b6bc24723c */ /* 0x040fec0000041824 */
[C---:B---3--:R-:W-:Y:S06]  /*50e0*/  HMMA.16816.F32.BF16 R20, R188.reuse, R172, R20 ;  /* 0x000000acbc14723c */ /* 0x048fec0000041814 */
[C---:B------:R-:W-:Y:S06]  /*50f0*/  HMMA.16816.F32.BF16 R24, R188.reuse, R178, R24 ;  /* 0x000000b2bc18723c */ /* 0x040fec0000041818 */
[----:B------:R-:W-:Y:S01]  /*5100*/  HMMA.16816.F32.BF16 R16, R188, R174, R16 ;  /* 0x000000aebc10723c */ /* 0x000fe20000041810 */
[----:B------:R-:W-:Y:S05]  /*5110*/  LDSM.16.M88.4 R188, [R225+0x4000] ;  /* 0x00400000e1bc783b */ /* 0x000fea0000000200 */
[C---:B------:R-:W-:Y:S06]  /*5120*/  HMMA.16816.F32.BF16 R44, R64.reuse, R180, R44 ;  /* 0x000000b4402c723c */ /* 0x040fec000004182c */
[C---:B------:R-:W-:Y:S01]  /*5130*/  HMMA.16816.F32.BF16 R32, R64.reuse, R182, R32 ;  /* 0x000000b64020723c */ /* 0x040fe20000041820 */
[----:B------:R-:W1:Y:S05]  /*5140*/  LDSM.16.M88.4 R180, [R224+0x8000] ;  /* 0x00800000e0b4783b */ /* 0x000e6a0000000200 */
[C---:B------:R-:W-:Y:S01]  /*5150*/  HMMA.16816.F32.BF16 R60, R64.reuse, R184, R60 ;  /* 0x000000b8403c723c */ /* 0x040fe2000004183c */
[----:B------:R-:W2:Y:S05]  /*5160*/  LDSM.16.M88.4 R184, [R225+0x5000] ;  /* 0x00500000e1b8783b */ /* 0x000eaa0000000200 */
[C---:B------:R-:W-:Y:S06]  /*5170*/  HMMA.16816.F32.BF16 R204, R64.reuse, R176, R204 ;  /* 0x000000b040cc723c */ /* 0x040fec00000418cc */
[C---:B------:R-:W-:Y:S01]  /*5180*/  HMMA.16816.F32.BF16 R200, R64.reuse, R178, R200 ;  /* 0x000000b240c8723c */ /* 0x040fe200000418c8 */
[----:B------:R-:W3:Y:S05]  /*5190*/  LDSM.16.M88.4 R176, [R224+0x8400] ;  /* 0x00840000e0b0783b */ /* 0x000eea0000000200 */
[C---:B------:R-:W-:Y:S06]  /*51a0*/  HMMA.16816.F32.BF16 R196, R64.reuse, R172, R196 ;  /* 0x000000ac40c4723c */ /* 0x040fec00000418c4 */
[----:B------:R-:W-:Y:S01]  /*51b0*/  HMMA.16816.F32.BF16 R192, R64, R174, R192 ;  /* 0x000000ae40c0723c */ /* 0x000fe200000418c0 */
[----:B------:R-:W-:Y:S04]  /*51c0*/  LDSM.16.M88.4 R64, [R224+0x8c00] ;  /* 0x008c0000e040783b */ /* 0x000fe80000000200 */
[----:B------:R-:W-:Y:S01]  /*51d0*/  LDSM.16.M88.4 R172, [R224+0x8800] ;  /* 0x00880000e0ac783b */ /* 0x000fe20000000200 */
[-C--:B----4-:R-:W-:Y:S06]  /*51e0*/  HMMA.16816.F32.BF16 R48, R216, R10.reuse, R48 ;  /* 0x0000000ad830723c */ /* 0x090fec0000041830 */
[C---:B------:R-:W-:Y:S06]  /*51f0*/  HMMA.16816.F32.BF16 R52, R12.reuse, R10, R52 ;  /* 0x0000000a0c34723c */ /* 0x040fec0000041834 */
[C---:B------:R-:W-:Y:S06]  /*5200*/  HMMA.16816.F32.BF16 R56, R12.reuse, R8, R56 ;  /* 0x000000080c38723c */ /* 0x040fec0000041838 */
[C---:B-----5:R-:W-:Y:S06]  /*5210*/  HMMA.16816.F32.BF16 R40, R12.reuse, R4, R40 ;  /* 0x000000040c28723c */ /* 0x060fec0000041828 */
        /* <DEDUP_REMOVED lines=8> */
[----:B------:R-:W4:Y:S05]  /*52a0*/  LDSM.16.M88.4 R4, [R221+0x8000] ;  /* 0x00800000dd04783b */ /* 0x000f2a0000000200 */
[C---:B------:R-:W-:Y:S01]  /*52b0*/  HMMA.16816.F32.BF16 R60, R216.reuse, R8, R60 ;  /* 0x00000008d83c723c */ /* 0x040fe2000004183c */
[----:B------:R-:W5:Y:S05]  /*52c0*/  LDSM.16.M88.4 R8, [R223+0x5000] ;  /* 0x00500000df08783b */ /* 0x000f6a0000000200 */
[C---:B------:R-:W-:Y:S06]  /*52d0*/  HMMA.16816.F32.BF16 R196, R216.reuse, R208, R196 ;  /* 0x000000d0d8c4723c */ /* 0x040fec00000418c4 */
[----:B------:R-:W-:Y:S01]  /*52e0*/  HMMA.16816.F32.BF16 R192, R216, R210, R192 ;  /* 0x000000d2d8c0723c */ /* 0x000fe200000418c0 */
[----:B------:R-:W5:Y:S05]  /*52f0*/  LDSM.16.M88.4 R208, [R221+0x8400] ;  /* 0x00840000ddd0783b */ /* 0x000f6a0000000200 */
[-C--:B-1----:R-:W-:Y:S06]  /*5300*/  HMMA.16816.F32.BF16 R48, R188, R182.reuse, R48 ;  /* 0x000000b6bc30723c */ /* 0x082fec0000041830 */
[C---:B--2---:R-:W-:Y:S06]  /*5310*/  HMMA.16816.F32.BF16 R52, R184.reuse, R182, R52 ;  /* 0x000000b6b834723c */ /* 0x044fec0000041834 */
[-C--:B---3--:R-:W-:Y:S06]  /*5320*/  HMMA.16816.F32.BF16 R40, R184, R176.reuse, R40 ;  /* 0x000000b0b828723c */ /* 0x088fec0000041828 */
[----:B------:R-:W-:Y:S06]  /*5330*/  HMMA.16816.F32.BF16 R44, R188, R176, R44 ;  /* 0x000000b0bc2c723c */ /* 0x000fec000004182c */
[C---:B------:R-:W-:Y:S06]  /*5340*/  HMMA.16816.F32.BF16 R204, R216.reuse, R212, R204 ;  /* 0x000000d4d8cc723c */ /* 0x040fec00000418cc */
[----:B------:R-:W-:Y:S06]  /*5350*/  HMMA.16816.F32.BF16 R200, R216, R214, R200 ;  /* 0x000000d6d8c8723c */ /* 0x000fec00000418c8 */
[-C--:B------:R-:W-:Y:S06]  /*5360*/  HMMA.16816.F32.BF16 R56, R184, R180.reuse, R56 ;  /* 0x000000b4b838723c */ /* 0x080fec0000041838 */
[----:B------:R-:W-:Y:S06]  /*5370*/  HMMA.16816.F32.BF16 R60, R188, R180, R60 ;  /* 0x000000b4bc3c723c */ /* 0x000fec000004183c */
[-C--:B----4-:R-:W-:Y:S06]  /*5380*/  HMMA.16816.F32.BF16 R48, R12, R6.reuse, R48 ;  /* 0x000000060c30723c */ /* 0x090fec0000041830 */
[----:B-----5:R-:W-:Y:S06]  /*5390*/  HMMA.16816.F32.BF16 R52, R8, R6, R52 ;  /* 0x000000060834723c */ /* 0x020fec0000041834 */
[-C--:B------:R-:W-:Y:S06]  /*53a0*/  HMMA.16816.F32.BF16 R32, R188, R178.reuse, R32 ;  /* 0x000000b2bc20723c */ /* 0x080fec0000041820 */
[C---:B------:R-:W-:Y:S06]  /*53b0*/  HMMA.16816.F32.BF16 R36, R184.reuse, R178, R36 ;  /* 0x000000b2b824723c */ /* 0x040fec0000041824 */
[-C--:B------:R-:W-:Y:S06]  /*53c0*/  HMMA.16816.F32.BF16 R20, R184, R64.reuse, R20 ;  /* 0x00000040b814723c */ /* 0x080fec0000041814 */
[----:B------:R-:W-:Y:S06]  /*53d0*/  HMMA.16816.F32.BF16 R196, R188, R64, R196 ;  /* 0x00000040bcc4723c */ /* 0x000fec00000418c4 */
[----:B------:R-:W-:Y:S01]  /*53e0*/  HMMA.16816.F32.BF16 R44, R12, R208, R44 ;  /* 0x000000d00c2c723c */ /* 0x000fe2000004182c */
[----:B------:R-:W-:-:S05]  /*53f0*/  VIADD R65, R171, 0x8 ;  /* 0x00000008ab417836 */ /* 0x000fca0000000000 */
[----:B------:R-:W-:Y:S01]  /*5400*/  HMMA.16816.F32.BF16 R40, R8, R208, R40 ;  /* 0x000000d00828723c */ /* 0x000fe20000041828 */
[C---:B------:R-:W-:Y:S02]  /*5410*/  ISETP.GE.AND P0, PT, R65.reuse, R238, PT ;  /* 0x000000ee4100720c */ /* 0x040fe40003f06270 */
[C---:B------:R-:W-:Y:S02]  /*5420*/  ISETP.GE.AND P3, PT, R65.reuse, R236, PT ;  /* 0x000000ec4100720c */ /* 0x040fe40003f66270 */
[----:B------:R-:W-:Y:S01]  /*5430*/  FSEL R169, R48, -INF , !P0 ;  /* 0xff80000030a97808 */ /* 0x000fe20004000000 */
[----:B------:R-:W-:Y:S01]  /*5440*/  HMMA.16816.F32.BF16 R28, R184, R172, R28 ;  /* 0x000000acb81c723c */ /* 0x000fe2000004181c */
[C---:B------:R-:W-:Y:S02]  /*5450*/  ISETP.GE.AND P6, PT, R65.reuse, R3, PT ;  /* 0x000000034100720c */ /* 0x040fe40003fc6270 */
[----:B------:R-:W-:-:S03]  /*5460*/  ISETP.GE.AND P0, PT, R65, R2, PT ;  /* 0x000000024100720c */ /* 0x000fc60003f06270 */
[----:B------:R-:W-:Y:S01]  /*5470*/  HMMA.16816.F32.BF16 R204, R188, R172, R204 ;  /* 0x000000acbccc723c */ /* 0x000fe200000418cc */
[----:B------:R-:W-:-:S05]  /*5480*/  FSEL R181, R54, -INF , !P0 ;  /* 0xff80000036b57808 */ /* 0x000fca0004000000 */
[----:B------:R-:W-:Y:S01]  /*5490*/  HMMA.16816.F32.BF16 R200, R188, R174, R200 ;  /* 0x000000aebcc8723c */ /* 0x000fe200000418c8 */
[----:B------:R-:W-:-:S05]  /*54a0*/  VIADD R173, R171, 0x9 ;  /* 0x00000009abad7836 */ /* 0x000fca0000000000 */
[----:B------:R-:W-:Y:S01]  /*54b0*/  HMMA.16816.F32.BF16 R192, R188, R66, R192 ;  /* 0x00000042bcc0723c */ /* 0x000fe200000418c0 */
[----:B------:R-:W-:-:S05]  /*54c0*/  ISETP.GE.AND P0, PT, R173, R2, PT ;  /* 0x00000002ad00720c */ /* 0x000fca0003f06270 */
[-C--:B------:R-:W-:Y:S01]  /*54d0*/  HMMA.16816.F32.BF16 R56, R8, R4.reuse, R56 ;  /* 0x000000040838723c */ /* 0x080fe20000041838 */
[----:B------:R-:W-:Y:S02]  /*54e0*/  FSEL R188, R50, -INF , !P3 ;  /* 0xff80000032bc7808 */ /* 0x000fe40005800000 */
[----:B------:R-:W-:Y:S02]  /*54f0*/  ISETP.GE.AND P3, PT, R173, R3, PT ;  /* 0x00000003ad00720c */ /* 0x000fe40003f66270 */
[----:B------:R-:W-:Y:S01]  /*5500*/  FSEL R50, R52, -INF , !P6 ;  /* 0xff80000034327808 */ /* 0x000fe20007000000 */
[----:B------:R-:W-:Y:S01]  /*5510*/  HMMA.16816.F32.BF16 R60, R12, R4, R60 ;  /* 0x000000040c3c723c */ /* 0x000fe2000004183c */
[----:B------:R-:W1:Y:S01]  /*5520*/  LDSM.16.M88.4 R4, [R221+0x8800] ;  /* 0x00880000dd04783b */ /* 0x000e620000000200 */
[----:B------:R-:W-:Y:S01]  /*5530*/  FSEL R48, R53, -INF , !P3 ;  /* 0xff80000035307808 */ /* 0x000fe20005800000 */
[----:B------:R-:W-:Y:S01]  /*5540*/  VIADD R53, R171, 0x11 ;  /* 0x00000011ab357836 */ /* 0x000fe20000000000 */
[----:B------:R-:W-:-:S02]  /*5550*/  ISETP.GE.AND P6, PT, R173, R238, PT ;  /* 0x000000eead00720c */ /* 0x000fc40003fc6270 */
[----:B------:R-:W-:Y:S01]  /*5560*/  ISETP.GE.AND P3, PT, R173, R236, PT ;  /* 0x000000ecad00720c */ /* 0x000fe20003f66270 */
[----:B------:R-:W-:Y:S01]  /*5570*/  HMMA.16816.F32.BF16 R32, R12, R210, R32 ;  /* 0x000000d20c20723c */ /* 0x000fe20000041820 */
[----:B------:R-:W-:Y:S01]  /*5580*/  VIADD R173, R171, 0x10 ;  /* 0x00000010abad7836 */ /* 0x000fe20000000000 */
[----:B------:R-:W-:Y:S02]  /*5590*/  FSEL R49, R49, -INF , !P6 ;  /* 0xff80000031317808 */ /* 0x000fe40007000000 */
[----:B------:R-:W-:Y:S02]  /*55a0*/  FSEL R190, R51, -INF , !P3 ;  /* 0xff80000033be7808 */ /* 0x000fe40005800000 */
[----:B------:R-:W-:Y:S01]  /*55b0*/  HMMA.16816.F32.BF16 R16, R184, R66, R16 ;  /* 0x00000042b810723c */ /* 0x000fe20000041810 */
[----:B------:R-:W-:Y:S02]  /*55c0*/  FSEL R189, R55, -INF , !P0 ;  /* 0xff80000037bd7808 */ /* 0x000fe40004000000 */
[----:B------:R-:W-:-:S02]  /*55d0*/  ISETP.GE.AND P3, PT, R173, R238, PT ;  /* 0x000000eead00720c */ /* 0x000fc40003f66270 */
[-C--:B------:R-:W-:Y:S01]  /*55e0*/  ISETP.GE.AND P6, PT, R173, R3.reuse, PT ;  /* 0x00000003ad00720c */ /* 0x080fe20003fc6270 */
[----:B------:R-:W-:Y:S01]  /*55f0*/  HMMA.16816.F32.BF16 R36, R8, R210, R36 ;  /* 0x000000d20824723c */ /* 0x000fe20000041824 */
[----:B------:R-:W-:Y:S01]  /*5600*/  VIADD R67, R171, 0x1 ;  /* 0x00000001ab437836 */ /* 0x000fe20000000000 */
[----:B------:R-:W-:Y:S02]  /*5610*/  ISETP.GE.AND P0, PT, R173, R236, PT ;  /* 0x000000ecad00720c */ /* 0x000fe40003f06270 */
[----:B------:R-:W-:Y:S02]  /*5620*/  FSEL R51, R44, -INF , !P3 ;  /* 0xff8000002c337808 */ /* 0x000fe40005800000 */
[C---:B------:R-:W-:Y:S01]  /*5630*/  ISETP.GE.AND P2, PT, R67.reuse, R238, PT ;  /* 0x000000ee4300720c */ /* 0x040fe20003f46270 */
[----:B------:R-:W-:Y:S01]  /*5640*/  HMMA.16816.F32.BF16 R24, R184, R174, R24 ;  /* 0x000000aeb818723c */ /* 0x000fe20000041818 */
[C---:B------:R-:W-:Y:S02]  /*5650*/  ISETP.GE.AND P4, PT, R67.reuse, R236, PT ;  /* 0x000000ec4300720c */ /* 0x040fe40003f86270 */
[----:B------:R-:W-:-:S02]  /*5660*/  ISETP.GE.AND P1, PT, R67, R3, PT ;  /* 0x000000034300720c */ /* 0x000fc40003f26270 */
[----:B------:R-:W-:Y:S02]  /*5670*/  ISETP.GE.AND P5, PT, R67, R2, PT ;  /* 0x000000024300720c */ /* 0x000fe40003fa6270 */
[----:B------:R-:W2:Y:S01]  /*5680*/  LDSM.16.M88.4 R64, [R221+0x8c00] ;  /* 0x008c0000dd40783b */ /* 0x000ea20000000200 */
[----:B------:R-:W-:Y:S01]  /*5690*/  FSEL R164, R40, -INF , !P6 ;  /* 0xff80000028a47808 */ /* 0x000fe20007000000 */
[----:B------:R-:W-:-:S04]  /*56a0*/  DEPBAR.LE SB0, 0x0 ;  /* 0x000080000000791a */ /* 0x000fc80000000000 */
[----:B------:R-:W-:Y:S02]  /*56b0*/  ISETP.GE.AND P3, PT, R173, R2, PT ;  /* 0x00000002ad00720c */ /* 0x000fe40003f66270 */
[----:B------:R-:W-:Y:S01]  /*56c0*/  FSEL R216, R46, -INF , !P0 ;  /* 0xff8000002ed87808 */ /* 0x000fe20004000000 */
[C---:B-1----:R-:W-:Y:S01]  /*56d0*/  HMMA.16816.F32.BF16 R200, R12.reuse, R6, R200 ;  /* 0x000000060cc8723c */ /* 0x042fe200000418c8 */
[C---:B------:R-:W-:Y:S02]  /*56e0*/  ISETP.GE.AND P6, PT, R53.reuse, R236, PT ;  /* 0x000000ec3500720c */ /* 0x040fe40003fc6270 */
[----:B------:R-:W-:Y:S02]  /*56f0*/  ISETP.GE.AND P0, PT, R53, R238, PT ;  /* 0x000000ee3500720c */ /* 0x000fe40003f06270 */
[----:B------:R-:W-:Y:S01]  /*5700*/  FSEL R183, R42, -INF , !P3 ;  /* 0xff8000002ab77808 */ /* 0x000fe20005800000 */
[----:B------:R-:W-:Y:S01]  /*5710*/  HMMA.16816.F32.BF16 R204, R12, R4, R204 ;  /* 0x000000040ccc723c */ /* 0x000fe200000418cc */
[----:B------:R-:W-:Y:S01]  /*5720*/  FSEL R40, R47, -INF , !P6 ;  /* 0xff8000002f287808 */ /* 0x000fe20007000000 */
[----:B------:R-:W-:Y:S01]  /*5730*/  VIADD R47, R171, 0x18 ;  /* 0x00000018ab2f7836 */ /* 0x000fe20000000000 */
[----:B------:R-:W-:-:S02]  /*5740*/  ISETP.GE.AND P3, PT, R53, R3, PT ;  /* 0x000000033500720c */ /* 0x000fc40003f66270 */
[----:B------:R-:W-:Y:S01]  /*5750*/  FSEL R45, R45, -INF , !P0 ;  /* 0xff8000002d2d7808 */ /* 0x000fe20004000000 */
[C---:B------:R-:W-:Y:S01]  /*5760*/  HMMA.16816.F32.BF16 R24, R8.reuse, R6, R24 ;  /* 0x000000060818723c */ /* 0x040fe20000041818 */
[----:B------:R-:W-:Y:S02]  /*5770*/  ISETP.GE.AND P0, PT, R53, R2, PT ;  /* 0x000000023500720c */ /* 0x000fe40003f06270 */
[----:B------:R-:W-:Y:S02]  /*5780*/  FSEL R42, R41, -INF , !P3 ;  /* 0xff800000292a7808 */ /* 0x000fe40005800000 */
[----:B------:R-:W-:Y:S01]  /*5790*/  FSEL R187, R43, -INF , !P0 ;  /* 0xff8000002bbb7808 */ /* 0x000fe20004000000 */
[----:B------:R-:W-:Y:S01]  /*57a0*/  VIADD R43, R171, 0x19 ;  /* 0x00000019ab2b7836 */ /* 0x000fe20000000000 */
[C---:B------:R-:W-:Y:S01]  /*57b0*/  ISETP.GE.AND P3, PT, R47.reuse, R236, PT ;  /* 0x000000ec2f00720c */ /* 0x040fe20003f66270 */
[----:B------:R-:W-:Y:S01]  /*57c0*/  HMMA.16816.F32.BF16 R28, R8, R4, R28 ;  /* 0x00000004081c723c */ /* 0x000fe2000004181c */
[----:B------:R-:W-:-:S02]  /*57d0*/  ISETP.GE.AND P6, PT, R47, R3, PT ;  /* 0x000000032f00720c */ /* 0x000fc40003fc6270 */
[----:B------:R-:W-:Y:S02]  /*57e0*/  FSEL R210, R34, -INF , !P3 ;  /* 0xff80000022d27808 */ /* 0x000fe40005800000 */
[----:B------:R-:W-:Y:S02]  /*57f0*/  FSEL R34, R36, -INF , !P6 ;  /* 0xff80000024227808 */ /* 0x000fe40007000000 */
[-C--:B------:R-:W-:Y:S02]  /*5800*/  ISETP.GE.AND P6, PT, R43, R238.reuse, PT ;  /* 0x000000ee2b00720c */ /* 0x080fe40003fc6270 */
[-C--:B------:R-:W-:Y:S02]  /*5810*/  ISETP.GE.AND P0, PT, R47, R238.reuse, PT ;  /* 0x000000ee2f00720c */ /* 0x080fe40003f06270 */
[----:B------:R-:W-:Y:S01]  /*5820*/  FSEL R33, R33, -INF , !P6 ;  /* 0xff80000021217808 */ /* 0x000fe20007000000 */
[----:B--2---:R-:W-:Y:S01]  /*5830*/  HMMA.16816.F32.BF16 R20, R8, R64, R20 ;  /* 0x000000400814723c */ /* 0x004fe20000041814 */
[----:B------:R-:W-:-:S02]  /*5840*/  ISETP.GE.AND P6, PT, R171, R238, PT ;  /* 0x000000eeab00720c */ /* 0x000fc40003fc6270 */
[----:B------:R-:W-:Y:S02]  /*5850*/  FSEL R61, R61, -INF , !P2 ;  /* 0xff8000003d3d7808 */ /* 0x000fe40005000000 */
[----:B------:R-:W-:Y:S01]  /*5860*/  FSEL R7, R60, -INF , !P6 ;  /* 0xff8000003c077808 */ /* 0x000fe20007000000 */
[----:B------:R-:W-:Y:S01]  /*5870*/  HMMA.16816.F32.BF16 R16, R8, R66, R16 ;  /* 0x000000420810723c */ /* 0x000fe20000041810 */
[----:B------:R-:W-:Y:S02]  /*5880*/  FSEL R5, R32, -INF , !P0 ;  /* 0xff80000020057808 */ /* 0x000fe40004000000 */
[----:B------:R-:W-:Y:S02]  /*5890*/  FMNMX.FTZ R0, R168, R7, !PT ;  /* 0x00000007a8007209 */ /* 0x000fe40007810000 */
[----:B------:R-:W-:Y:S01]  /*58a0*/  ISETP.GE.AND P0, PT, R47, R2, PT ;  /* 0x000000022f00720c */ /* 0x000fe20003f06270 */
[C---:B------:R-:W-:Y:S01]  /*58b0*/  HMMA.16816.F32.BF16 R196, R12.reuse, R64, R196 ;  /* 0x000000400cc4723c */ /* 0x040fe200000418c4 */
[----:B------:R-:W-:Y:S01]  /*58c0*/  FMNMX.FTZ R0, R61, R0, !PT ;  /* 0x000000003d007209 */ /* 0x000fe20007810000 */
[----:B------:R-:W-:Y:S01]  /*58d0*/  VIADD R9, R171, 0x20 ;  /* 0x00000020ab097836 */ /* 0x000fe20000000000 */
[----:B------:R-:W-:Y:S01]  /*58e0*/  BAR.SYNC.DEFER_BLOCKING 0x0 ;  /* 0x0000000000007b1d */ /* 0x000fe20000010000 */
[----:B------:R-:W-:Y:S01]  /*58f0*/  ISETP.GE.AND P3, PT, R43, R3, PT ;  /* 0x000000032b00720c */ /* 0x000fe20003f66270 */
[----:B------:R-:W-:Y:S01]  /*5900*/  VIADD R11, R171, 0x29 ;  /* 0x00000029ab0b7836 */ /* 0x000fe20000000000 */
[----:B------:R-:W-:Y:S01]  /*5910*/  FMNMX.FTZ R0, R169, R0, !PT ;  /* 0x00000000a9007209 */ /* 0x000fe20007810000 */
[----:B------:R-:W-:Y:S01]  /*5920*/  HMMA.16816.F32.BF16 R192, R12, R66, R192 ;  /* 0x000000420cc0723c */ /* 0x000fe200000418c0 */
[----:B------:R-:W-:-:S02]  /*5930*/  FSEL R41, R38, -INF , !P0 ;  /* 0xff80000026297808 */ /* 0x000fc40004000000 */
[----:B------:R-:W-:Y:S02]  /*5940*/  FSEL R32, R37, -INF , !P3 ;  /* 0xff80000025207808 */ /* 0x000fe40005800000 */
[C---:B------:R-:W-:Y:S02]  /*5950*/  ISETP.GE.AND P0, PT, R43.reuse, R2, PT ;  /* 0x000000022b00720c */ /* 0x040fe40003f06270 */
[----:B------:R-:W-:Y:S01]  /*5960*/  ISETP.GE.AND P3, PT, R43, R236, PT ;  /* 0x000000ec2b00720c */ /* 0x000fe20003f66270 */
[----:B------:R-:W-:Y:S01]  /*5970*/  VIADD R15, R171, 0x31 ;  /* 0x00000031ab0f7836 */ /* 0x000fe20000000000 */
[----:B------:R-:W-:Y:S01]  /*5980*/  FMNMX.FTZ R0, R49, R0, !PT ;  /* 0x0000000031007209 */ /* 0x000fe20007810000 */
[----:B------:R-:W-:Y:S01]  /*5990*/  VIADD R13, R171, 0x38 ;  /* 0x00000038ab0d7836 */ /* 0x000fe20000000000 */
[----:B------:R-:W-:Y:S02]  /*59a0*/  FSEL R43, R39, -INF , !P0 ;  /* 0xff800000272b7808 */ /* 0x000fe40004000000 */
[----:B------:R-:W-:-:S02]  /*59b0*/  FSEL R218, R35, -INF , !P3 ;  /* 0xff80000023da7808 */ /* 0x000fc40005800000 */
[----:B------:R-:W-:Y:S02]  /*59c0*/  FSEL R4, R57, -INF , !P1 ;  /* 0xff80000039047808 */ /* 0x000fe40004800000 */
[C---:B------:R-:W-:Y:S02]  /*59d0*/  ISETP.GE.AND P0, PT, R9.reuse, R238, PT ;  /* 0x000000ee0900720c */ /* 0x040fe40003f06270 */
[C---:B------:R-:W-:Y:S02]  /*59e0*/  ISETP.GE.AND P1, PT, R9.reuse, R236, PT ;  /* 0x000000ec0900720c */ /* 0x040fe40003f26270 */
[C---:B------:R-:W-:Y:S02]  /*59f0*/  ISETP.GE.AND P2, PT, R9.reuse, R3, PT ;  /* 0x000000030900720c */ /* 0x040fe40003f46270 */
[----:B------:R-:W-:Y:S01]  /*5a00*/  ISETP.GE.AND P3, PT, R9, R2, PT ;  /* 0x000000020900720c */ /* 0x000fe20003f66270 */
[----:B------:R-:W-:Y:S01]  /*5a10*/  VIADD R9, R171, 0x21 ;  /* 0x00000021ab097836 */ /* 0x000fe20000000000 */
[----:B------:R-:W-:-:S02]  /*5a20*/  FMNMX.FTZ R0, R51, R0, !PT ;  /* 0x0000000033007209 */ /* 0x000fc40007810000 */
[----:B------:R-:W-:Y:S02]  /*5a30*/  FSEL R215, R204, -INF , !P0 ;  /* 0xff800000ccd77808 */ /* 0x000fe40004000000 */
[----:B------:R-:W-:Y:S02]  /*5a40*/  FMNMX.FTZ R0, R45, R0, !PT ;  /* 0x000000002d007209 */ /* 0x000fe40007810000 */
[----:B------:R-:W-:Y:S02]  /*5a50*/  ISETP.GE.AND P0, PT, R9, R238, PT ;  /* 0x000000ee0900720c */ /* 0x000fe40003f06270 */
[----:B------:R-:W-:Y:S02]  /*5a60*/  FMNMX.FTZ R6, R5, R0, !PT ;  /* 0x0000000005067209 */ /* 0x000fe40007810000 */
[----:B------:R-:W-:Y:S02]  /*5a70*/  FSEL R206, R206, -INF , !P1 ;  /* 0xff800000cece7808 */ /* 0x000fe40004800000 */
[----:B------:R-:W-:-:S02]  /*5a80*/  FSEL R211, R205, -INF , !P0 ;  /* 0xff800000cdd37808 */ /* 0x000fc40004000000 */
[C---:B------:R-:W-:Y:S02]  /*5a90*/  ISETP.GE.AND P6, PT, R9.reuse, R236, PT ;  /* 0x000000ec0900720c */ /* 0x040fe40003fc6270 */
[C---:B------:R-:W-:Y:S02]  /*5aa0*/  ISETP.GE.AND P1, PT, R9.reuse, R3, PT ;  /* 0x000000030900720c */ /* 0x040fe40003f26270 */
[----:B------:R-:W-:Y:S01]  /*5ab0*/  ISETP.GE.AND P0, PT, R9, R2, PT ;  /* 0x000000020900720c */ /* 0x000fe20003f06270 */
[----:B------:R-:W-:Y:S01]  /*5ac0*/  VIADD R9, R171, 0x28 ;  /* 0x00000028ab097836 */ /* 0x000fe20000000000 */
[----:B------:R-:W-:Y:S02]  /*5ad0*/  FMNMX.FTZ R6, R33, R6, !PT ;  /* 0x0000000621067209 */ /* 0x000fe40007810000 */
[----:B------:R-:W-:Y:S02]  /*5ae0*/  FSEL R208, R28, -INF , !P2 ;  /* 0xff8000001cd07808 */ /* 0x000fe40005000000 */
[----:B------:R-:W-:-:S02]  /*5af0*/  FSEL R180, R207, -INF , !P6 ;  /* 0xff800000cfb47808 */ /* 0x000fc40007000000 */
[----:B------:R-:W-:Y:S02]  /*5b00*/  ISETP.GE.AND P2, PT, R9, R238, PT ;  /* 0x000000ee0900720c */ /* 0x000fe40003f46270 */
[----:B------:R-:W-:Y:S02]  /*5b10*/  FMNMX.FTZ R6, R215, R6, !PT ;  /* 0x00000006d7067209 */ /* 0x000fe40007810000 */
[----:B------:R-:W-:Y:S02]  /*5b20*/  FSEL R207, R30, -INF , !P3 ;  /* 0xff8000001ecf7808 */ /* 0x000fe40005800000 */
[----:B------:R-:W-:Y:S01]  /*5b30*/  FSEL R204, R29, -INF , !P1 ;  /* 0xff8000001dcc7808 */ /* 0x000fe20004800000 */
[----:B------:R-:W-:Y:S01]  /*5b40*/  VIADD R29, R171, 0x30 ;  /* 0x00000030ab1d7836 */ /* 0x000fe20000000000 */
[C---:B------:R-:W-:Y:S02]  /*5b50*/  ISETP.GE.AND P6, PT, R9.reuse, R236, PT ;  /* 0x000000ec0900720c */ /* 0x040fe40003fc6270 */
[----:B------:R-:W-:-:S02]  /*5b60*/  ISETP.GE.AND P3, PT, R9, R3, PT ;  /* 0x000000030900720c */ /* 0x000fc40003f66270 */
[----:B------:R-:W-:Y:S02]  /*5b70*/  ISETP.GE.AND P1, PT, R9, R2, PT ;  /* 0x000000020900720c */ /* 0x000fe40003f26270 */
[----:B------:R-:W-:Y:S02]  /*5b80*/  FSEL R9, R59, -INF , !P5 ;  /* 0xff8000003b097808 */ /* 0x000fe40006800000 */
[----:B------:R-:W-:Y:S02]  /*5b90*/  ISETP.GE.AND P5, PT, R11, R238, PT ;  /* 0x000000ee0b00720c */ /* 0x000fe40003fa6270 */
[----:B------:R-:W-:Y:S02]  /*5ba0*/  FSEL R205, R200, -INF , !P2 ;  /* 0xff800000c8cd7808 */ /* 0x000fe40005000000 */
[----:B------:R-:W-:Y:S02]  /*5bb0*/  FMNMX.FTZ R6, R211, R6, !PT ;  /* 0x00000006d3067209 */ /* 0x000fe40007810000 */
[----:B------:R-:W-:-:S02]  /*5bc0*/  FSEL R209, R31, -INF , !P0 ;  /* 0xff8000001fd17808 */ /* 0x000fc40004000000 */
[----:B------:R-:W-:Y:S02]  /*5bd0*/  ISETP.GE.AND P0, PT, R171, R236, PT ;  /* 0x000000ecab00720c */ /* 0x000fe40003f06270 */
[----:B------:R-:W-:Y:S02]  /*5be0*/  ISETP.GE.AND P2, PT, R29, R238, PT ;  /* 0x000000ee1d00720c */ /* 0x000fe40003f46270 */
[----:B------:R-:W-:Y:S02]  /*5bf0*/  FSEL R201, R201, -INF , !P5 ;  /* 0xff800000c9c97808 */ /* 0x000fe40006800000 */
[----:B------:R-:W-:Y:S02]  /*5c00*/  FMNMX.FTZ R6, R205, R6, !PT ;  /* 0x00000006cd067209 */ /* 0x000fe40007810000 */
[----:B------:R-:W-:Y:S02]  /*5c10*/  ISETP.GE.AND P5, PT, R15, R238, PT ;  /* 0x000000ee0f00720c */ /* 0x000fe40003fa6270 */
[----:B------:R-:W-:-:S02]  /*5c20*/  FSEL R191, R196, -INF , !P2 ;  /* 0xff800000c4bf7808 */ /* 0x000fc40005000000 */
[----:B------:R-:W-:Y:S02]  /*5c30*/  FMNMX.FTZ R6, R201, R6, !PT ;  /* 0x00000006c9067209 */ /* 0x000fe40007810000 */
[----:B------:R-:W-:Y:S02]  /*5c40*/  FSEL R62, R62, -INF , !P0 ;  /* 0xff8000003e3e7808 */ /* 0x000fe40004000000 */
[----:B------:R-:W-:Y:S02]  /*5c50*/  FSEL R0, R63, -INF , !P4 ;  /* 0xff8000003f007808 */ /* 0x000fe40006000000 */
[----:B------:R-:W-:Y:S02]  /*5c60*/  PLOP3.LUT P0, PT, PT, PT, UP0, 0x80, 0x0 ;  /* 0x000000000000781c */ /* 0x000fe40003f0f008 */
[C---:B------:R-:W-:Y:S02]  /*5c70*/  ISETP.GE.AND P4, PT, R171.reuse, R3, PT ;  /* 0x00000003ab00720c */ /* 0x040fe40003f86270 */
[C---:B------:R-:W-:Y:S01]  /*5c80*/  ISETP.GE.AND P2, PT, R171.reuse, R2, PT ;  /* 0x00000002ab00720c */ /* 0x040fe20003f46270 */
[----:B------:R-:W-:Y:S01]  /*5c90*/  VIADD R171, R171, 0x39 ;  /* 0x00000039abab7836 */ /* 0x000fe20000000000 */
[----:B------:R-:W-:-:S02]  /*5ca0*/  FSEL R197, R197, -INF , !P5 ;  /* 0xff800000c5c57808 */ /* 0x000fc40006800000 */
[----:B------:R-:W-:Y:S02]  /*5cb0*/  ISETP.GE.AND P5, PT, R13, R238, PT ;  /* 0x000000ee0d00720c */ /* 0x000fe40003fa6270 */
[----:B------:R-:W-:Y:S02]  /*5cc0*/  FMNMX.FTZ R6, R191, R6, !PT ;  /* 0x00000006bf067209 */ /* 0x000fe40007810000 */
[----:B------:R-:W-:Y:S02]  /*5cd0*/  FSEL R185, R192, -INF , !P5 ;  /* 0xff800000c0b97808 */ /* 0x000fe40006800000 */
[----:B------:R-:W-:Y:S02]  /*5ce0*/  ISETP.GE.AND P5, PT, R171, R238, PT ;  /* 0x000000eeab00720c */ /* 0x000fe40003fa6270 */
[----:B------:R-:W-:Y:S02]  /*5cf0*/  FMNMX.FTZ R6, R197, R6, !PT ;  /* 0x00000006c5067209 */ /* 0x000fe40007810000 */
[----:B------:R-:W-:-:S02]  /*5d00*/  FSEL R193, R193, -INF , !P5 ;  /* 0xff800000c1c17808 */ /* 0x000fc40006800000 */
[----:B------:R-:W-:Y:S02]  /*5d10*/  FMNMX.FTZ R6, R185, R6, !PT ;  /* 0x00000006b9067209 */ /* 0x000fe40007810000 */
[----:B------:R-:W-:Y:S02]  /*5d20*/  ISETP.GE.AND P5, PT, R11, R236, PT ;  /* 0x000000ec0b00720c */ /* 0x000fe40003fa6270 */
[----:B------:R-:W-:Y:S01]  /*5d30*/  FMNMX.FTZ R31, R193, R6, !PT ;  /* 0x00000006c11f7209 */ /* 0x000fe20007810000 */
[----:B------:R-:W-:Y:S10]  /*5d40*/  @!P0 BRA `(.L_x_25) ;  /* 0x0000000000688947 */ /* 0x000ff40003800000 */
[----:B------:R-:W-:-:S04]  /*5d50*/  UIADD3 UR5, UR23, -0x3, URZ ;  /* 0xfffffffd17057890 */ /* 0x000fc8000fffe03f */
[----:B------:R-:W-:Y:S02]  /*5d60*/  USHF.R.S32.HI UR4, URZ, 0x1f, UR5 ;  /* 0x0000001f3f047899 */ /* 0x000fe40008011405 */
[----:B------:R-:W-:Y:S02]  /*5d70*/  UIMAD.WIDE.U32 UR26, UR5, UR12, URZ ;  /* 0x0000000c051a72a5 */ /* 0x000fe4000f8e003f */
[----:B------:R-:W-:-:S04]  /*5d80*/  UIMAD UR4, UR4, UR12, URZ ;  /* 0x0000000c040472a4 */ /* 0x000fc8000f8e023f */
[----:B------:R-:W-:Y:S01]  /*5d90*/  UIMAD UR4, UR5, UR13, UR4 ;  /* 0x0000000d050472a4 */ /* 0x000fe2000f8e0204 */
[----:B------:R-:W-:Y:S02]  /*5da0*/  IMAD.U32 R35, RZ, RZ, UR26 ;  /* 0x0000001aff237e24 */ /* 0x000fe4000f8e00ff */
[----:B------:R-:W-:Y:S01]  /*5db0*/  IMAD.U32 R6, RZ, RZ, UR26 ;  /* 0x0000001aff067e24 */ /* 0x000fe2000f8e00ff */
[----:B------:R-:W-:Y:S02]  /*5dc0*/  UIADD3 UR4, UR27, UR4, URZ ;  /* 0x000000041b047290 */ /* 0x000fe4000fffe03f */
[----:B------:R-:W-:-:S04]  /*5dd0*/  LEA R8, P0, R35, R228, 0x6 ;  /* 0x000000e423087211 */ /* 0x000fc800078030ff */
[----:B------:R-:W-:Y:S01]  /*5de0*/  IMAD.U32 R35, RZ, RZ, UR4 ;  /* 0x00000004ff237e24 */ /* 0x000fe2000f8e00ff */
[----:B------:R-:W-:-:S04]  /*5df0*/  ULDC.64 UR4, c[0x0][0x218] ;  /* 0x0000860000047ab9 */ /* 0x000fc80000000a00 */
[----:B------:R-:W-:Y:S02]  /*5e00*/  LEA.HI.X R35, R6, R231, R35, 0x6, P0 ;  /* 0x000000e706237211 */ /* 0x000fe400000f3423 */
[----:B------:R-:W-:-:S04]  /*5e10*/  LEA R36, P0, R8, UR4, 0x1 ;  /* 0x0000000408247c11 */ /* 0x000fc8000f8008ff */
[----:B------:R-:W-:Y:S02]  /*5e20*/  LEA.HI.X R37, R8, UR5, R35, 0x1, P0 ;  /* 0x0000000508257c11 */ /* 0x000fe400080f0c23 */
[----:B------:R-:W-:-:S03]  /*5e30*/  IADD3 R38, P0, R36, UR20, RZ ;  /* 0x0000001424267c10 */ /* 0x000fc6000ff1e0ff */
[----:B------:R-:W-:Y:S01]  /*5e40*/  @!PT LDS RZ, [RZ] ;  /* 0x00000000fffff984 */ /* 0x000fe20000000800 */
[----:B------:R-:W-:Y:S01]  /*5e50*/  @!PT LDS RZ, [RZ] ;  /* 0x00000000fffff984 */ /* 0x000fe20000000800 */
[----:B------:R-:W-:Y:S01]  /*5e60*/  @!PT LDS RZ, [RZ] ;  /* 0x00000000fffff984 */ /* 0x000fe20000000800 */
[----:B------:R1:W-:Y:S01]  /*5e70*/  LDGSTS.E.BYPASS.LTC128B.128 [R226+0x6000], desc[UR18][R36.64] ;  /* 0x0600000024e27fae */ /* 0x0003e2000b901d52 */
[----:B------:R-:W-:-:S03]  /*5e80*/  IADD3.X R39, R37, UR17, RZ, P0, !PT ;  /* 0x0000001125277c10 */ /* 0x000fc600087fe4ff */
[----:B------:R1:W-:Y:S04]  /*5e90*/  LDGSTS.E.BYPASS.LTC128B.128 [R226+0x7000], desc[UR18][R36.64+0x40] ;  /* 0x0700004024e27fae */ /* 0x0003e8000b901d52 */
[----:B------:R1:W-:Y:S04]  /*5ea0*/  LDGSTS.E.BYPASS.LTC128B.128 [R226+0x8000], desc[UR18][R36.64+0x80] ;  /* 0x0800008024e27fae */ /* 0x0003e8000b901d52 */
[----:B------:R1:W-:Y:S04]  /*5eb0*/  LDGSTS.E.BYPASS.LTC128B.128 [R226+0x6800], desc[UR18][R38.64] ;  /* 0x0680000026e27fae */ /* 0x0003e8000b901d52 */
[----:B------:R1:W-:Y:S04]  /*5ec0*/  LDGSTS.E.BYPASS.LTC128B.128 [R226+0x7800], desc[UR18][R38.64+0x40] ;  /* 0x0780004026e27fae */ /* 0x0003e8000b901d52 */
[----:B------:R1:W-:Y:S04]  /*5ed0*/  LDGSTS.E.BYPASS.LTC128B.128 [R226+0x8800], desc[UR18][R38.64+0x80] ;  /* 0x0880008026e27fae */ /* 0x0003e8000b901d52 */
[----:B------:R-:W0:Y:S02]  /*5ee0*/  LDGDEPBAR ;  /* 0x00000000000079af */ /* 0x000e240000000000 */
.L_x_25:
[----:B------:R-:W2:Y:S01]  /*5ef0*/  SHFL.BFLY PT, R214, R31, 0x2, 0x1f ;  /* 0x0c401f001fd67f89 */ /* 0x000ea200000e0000 */
[----:B------:R-:W-:Y:S01]  /*5f00*/  FMNMX.FTZ R35, R167, R62, !PT ;  /* 0x0000003ea7237209 */ /* 0x000fe20007810000 */
[----:B------:R-:W-:Y:S01]  /*5f10*/  UISETP.GE.AND UP0, UPT, UR23, 0x3, UPT ;  /* 0x000000031700788c */ /* 0x000fe2000bf06270 */
[----:B------:R-:W-:Y:S02]  /*5f20*/  FSEL R6, R56, -INF , !P4 ;  /* 0xff80000038067808 */ /* 0x000fe40006000000 */
[----:B------:R-:W-:Y:S02]  /*5f30*/  FMNMX.FTZ R35, R0, R35, !PT ;  /* 0x0000002300237209 */ /* 0x000fe40007810000 */
[----:B-1----:R-:W-:Y:S02]  /*5f40*/  FMNMX.FTZ R37, R166, R6, !PT ;  /* 0x00000006a6257209 */ /* 0x002fe40007810000 */
[----:B------:R-:W-:Y:S02]  /*5f50*/  FMNMX.FTZ R35, R188, R35, !PT ;  /* 0x00000023bc237209 */ /* 0x000fe40007810000 */
[----:B------:R-:W-:-:S02]  /*5f60*/  FMNMX.FTZ R37, R4, R37, !PT ;  /* 0x0000002504257209 */ /* 0x000fc40007810000 */
[----:B------:R-:W-:Y:S02]  /*5f70*/  FMNMX.FTZ R39, R190, R35, !PT ;  /* 0x00000023be277209 */ /* 0x000fe40007810000 */
[----:B------:R-:W-:Y:S02]  /*5f80*/  FMNMX.FTZ R35, R50, R37, !PT ;  /* 0x0000002532237209 */ /* 0x000fe40007810000 */
[----:B------:R-:W-:Y:S02]  /*5f90*/  FMNMX.FTZ R37, R216, R39, !PT ;  /* 0x00000027d8257209 */ /* 0x000fe40007810000 */
[C---:B------:R-:W-:Y:S02]  /*5fa0*/  ISETP.GE.AND P0, PT, R11.reuse, R3, PT ;  /* 0x000000030b00720c */ /* 0x040fe40003f06270 */
[----:B------:R-:W-:Y:S02]  /*5fb0*/  FMNMX.FTZ R37, R40, R37, !PT ;  /* 0x0000002528257209 */ /* 0x000fe40007810000 */
[----:B------:R-:W-:-:S02]  /*5fc0*/  ISETP.GE.AND P4, PT, R11, R2, PT ;  /* 0x000000020b00720c */ /* 0x000fc40003f86270 */
[----:B--2---:R-:W-:Y:S02]  /*5fd0*/  FMNMX.FTZ R214, R31, R214, !PT ;  /* 0x000000d61fd67209 */ /* 0x004fe40007810000 */
[----:B------:R-:W-:Y:S02]  /*5fe0*/  FMNMX.FTZ R31, R210, R37, !PT ;  /* 0x00000025d21f7209 */ /* 0x000fe40007810000 */
[----:B------:R-:W-:Y:S02]  /*5ff0*/  FSEL R11, R58, -INF , !P2 ;  /* 0xff8000003a0b7808 */ /* 0x000fe40005000000 */
[----:B------:R-:W-:Y:S02]  /*6000*/  FMNMX.FTZ R31, R218, R31, !PT ;  /* 0x0000001fda1f7209 */ /* 0x000fe40007810000 */
[----:B------:R-:W-:Y:S02]  /*6010*/  FMNMX.FTZ R12, R165, R11, !PT ;  /* 0x0000000ba50c7209 */ /* 0x000fe40007810000 */
[----:B------:R-:W-:-:S02]  /*6020*/  FMNMX.FTZ R31, R206, R31, !PT ;  /* 0x0000001fce1f7209 */ /* 0x000fc40007810000 */
[----:B------:R-:W-:Y:S02]  /*6030*/  FMNMX.FTZ R35, R48, R35, !PT ;  /* 0x0000002330237209 */ /* 0x000fe40007810000 */
[----:B------:R-:W-:Y:S02]  /*6040*/  FMNMX.FTZ R12, R9, R12, !PT ;  /* 0x0000000c090c7209 */ /* 0x000fe40007810000 */
[----:B------:R-:W-:Y:S02]  /*6050*/  FSEL R202, R202, -INF , !P6 ;  /* 0xff800000caca7808 */ /* 0x000fe40007000000 */
[----:B------:R-:W-:Y:S02]  /*6060*/  FMNMX.FTZ R31, R180, R31, !PT ;  /* 0x0000001fb41f7209 */ /* 0x000fe40007810000 */
[----:B------:R-:W-:Y:S02]  /*6070*/  FMNMX.FTZ R35, R164, R35, !PT ;  /* 0x00000023a4237209 */ /* 0x000fe40007810000 */
[----:B------:R-:W-:-:S02]  /*6080*/  FMNMX.FTZ R12, R181, R12, !PT ;  /* 0x0000000cb50c7209 */ /* 0x000fc40007810000 */
[----:B------:R-:W-:Y:S02]  /*6090*/  FSEL R184, R203, -INF , !P5 ;  /* 0xff800000cbb87808 */ /* 0x000fe40006800000 */
[----:B------:R-:W-:Y:S02]  /*60a0*/  ISETP.GE.AND P5, PT, R29, R236, PT ;  /* 0x000000ec1d00720c */ /* 0x000fe40003fa6270 */
[----:B------:R-:W-:Y:S02]  /*60b0*/  FMNMX.FTZ R31, R202, R31, !PT ;  /* 0x0000001fca1f7209 */ /* 0x000fe40007810000 */
[----:B------:R-:W-:Y:S02]  /*60c0*/  FMNMX.FTZ R35, R42, R35, !PT ;  /* 0x000000232a237209 */ /* 0x000fe40007810000 */
[----:B------:R-:W-:Y:S02]  /*60d0*/  FMNMX.FTZ R12, R189, R12, !PT ;  /* 0x0000000cbd0c7209 */ /* 0x000fe40007810000 */
[----:B------:R-:W-:-:S02]  /*60e0*/  ISETP.GE.AND P2, PT, R15, R236, PT ;  /* 0x000000ec0f00720c */ /* 0x000fc40003f46270 */
[----:B------:R-:W-:Y:S02]  /*60f0*/  FSEL R198, R198, -INF , !P5 ;  /* 0xff800000c6c67808 */ /* 0x000fe40006800000 */
[----:B------:R-:W-:Y:S02]  /*6100*/  FMNMX.FTZ R31, R184, R31, !PT ;  /* 0x0000001fb81f7209 */ /* 0x000fe40007810000 */
[----:B------:R-:W-:Y:S02]  /*6110*/  FMNMX.FTZ R35, R34, R35, !PT ;  /* 0x0000002322237209 */ /* 0x000fe40007810000 */
[----:B------:R-:W-:Y:S02]  /*6120*/  FMNMX.FTZ R12, R183, R12, !PT ;  /* 0x0000000cb70c7209 */ /* 0x000fe40007810000 */
[----:B------:R-:W-:Y:S02]  /*6130*/  FSEL R170, R199, -INF , !P2 ;  /* 0xff800000c7aa7808 */ /* 0x000fe40005000000 */
[----:B------:R-:W-:-:S02]  /*6140*/  ISETP.GE.AND P5, PT, R13, R236, PT ;  /* 0x000000ec0d00720c */ /* 0x000fc40003fa6270 */
[----:B------:R-:W-:Y:S02]  /*6150*/  FMNMX.FTZ R31, R198, R31, !PT ;  /* 0x0000001fc61f7209 */ /* 0x000fe40007810000 */
[----:B------:R-:W-:Y:S02]  /*6160*/  FMNMX.FTZ R35, R32, R35, !PT ;  /* 0x0000002320237209 */ /* 0x000fe40007810000 */
[----:B------:R-:W-:Y:S02]  /*6170*/  FMNMX.FTZ R12, R187, R12, !PT ;  /* 0x0000000cbb0c7209 */ /* 0x000fe40007810000 */
[----:B------:R-:W-:Y:S02]  /*6180*/  ISETP.GE.AND P2, PT, R171, R236, PT ;  /* 0x000000ecab00720c */ /* 0x000fe40003f46270 */
[----:B------:R-:W-:Y:S02]  /*6190*/  FSEL R66, R194, -INF , !P5 ;  /* 0xff800000c2427808 */ /* 0x000fe40006800000 */
[----:B------:R-:W-:-:S02]  /*61a0*/  FMNMX.FTZ R31, R170, R31, !PT ;  /* 0x0000001faa1f7209 */ /* 0x000fc40007810000 */
[----:B------:R-:W-:Y:S02]  /*61b0*/  FMNMX.FTZ R35, R208, R35, !PT ;  /* 0x00000023d0237209 */ /* 0x000fe40007810000 */
[----:B------:R-:W-:Y:S02]  /*61c0*/  FSEL R196, R25, -INF , !P0 ;  /* 0xff80000019c47808 */ /* 0x000fe40004000000 */
[----:B------:R-:W-:Y:S01]  /*61d0*/  FMNMX.FTZ R12, R41, R12, !PT ;  /* 0x0000000c290c7209 */ /* 0x000fe20007810000 */
[----:B------:R-:W1:Y:S01]  /*61e0*/  SHFL.BFLY PT, R25, R214, 0x1, 0x1f ;  /* 0x0c201f00d6197f89 */ /* 0x000e6200000e0000 */
[----:B------:R-:W-:Y:S02]  /*61f0*/  FSEL R44, R195, -INF , !P2 ;  /* 0xff800000c32c7808 */ /* 0x000fe40005000000 */
[----:B------:R-:W-:Y:S02]  /*6200*/  FMNMX.FTZ R31, R66, R31, !PT ;  /* 0x0000001f421f7209 */ /* 0x000fe40007810000 */
[----:B------:R-:W-:-:S02]  /*6210*/  FSEL R200, R24, -INF , !P3 ;  /* 0xff80000018c87808 */ /* 0x000fc40005800000 */
[----:B------:R-:W-:Y:S02]  /*6220*/  FMNMX.FTZ R35, R204, R35, !PT ;  /* 0x00000023cc237209 */ /* 0x000fe40007810000 */
[----:B------:R-:W-:Y:S02]  /*6230*/  FMNMX.FTZ R12, R43, R12, !PT ;  /* 0x0000000c2b0c7209 */ /* 0x000fe40007810000 */
[----:B------:R-:W-:Y:S02]  /*6240*/  ISETP.GE.AND P0, PT, R171, R3, PT ;  /* 0x00000003ab00720c */ /* 0x000fe40003f06270 */
[----:B------:R-:W-:Y:S02]  /*6250*/  FMNMX.FTZ R8, R44, R31, !PT ;  /* 0x0000001f2c087209 */ /* 0x000fe40007810000 */
[----:B------:R-:W-:Y:S02]  /*6260*/  ISETP.GE.AND P5, PT, R29, R3, PT ;  /* 0x000000031d00720c */ /* 0x000fe40003fa6270 */
[----:B------:R-:W-:-:S02]  /*6270*/  FMNMX.FTZ R35, R200, R35, !PT ;  /* 0x00000023c8237209 */ /* 0x000fc40007810000 */
[----:B------:R-:W-:Y:S02]  /*6280*/  FMNMX.FTZ R12, R207, R12, !PT ;  /* 0x0000000ccf0c7209 */ /* 0x000fe40007810000 */
[----:B------:R-:W-:Y:S02]  /*6290*/  FSEL R174, R17, -INF , !P0 ;  /* 0xff80000011ae7808 */ /* 0x000fe40004000000 */
[----:B------:R-:W-:Y:S01]  /*62a0*/  ISETP.GE.AND P2, PT, R15, R3, PT ;  /* 0x000000030f00720c */ /* 0x000fe20003f46270 */
[----:B------:R-:W2:Y:S01]  /*62b0*/  SHFL.BFLY PT, R17, R8, 0x2, 0x1f ;  /* 0x0c401f0008117f89 */ /* 0x000ea200000e0000 */
[----:B------:R-:W-:Y:S02]  /*62c0*/  FSEL R182, R20, -INF , !P5 ;  /* 0xff80000014b67808 */ /* 0x000fe40006800000 */
[----:B------:R-:W-:Y:S02]  /*62d0*/  FMNMX.FTZ R35, R196, R35, !PT ;  /* 0x00000023c4237209 */ /* 0x000fe40007810000 */
[----:B------:R-:W-:-:S02]  /*62e0*/  FSEL R203, R26, -INF , !P1 ;  /* 0xff8000001acb7808 */ /* 0x000fc40004800000 */
[----:B------:R-:W-:Y:S02]  /*62f0*/  FMNMX.FTZ R12, R209, R12, !PT ;  /* 0x0000000cd10c7209 */ /* 0x000fe40007810000 */
[----:B------:R-:W-:Y:S02]  /*6300*/  FSEL R178, R21, -INF , !P2 ;  /* 0xff80000015b27808 */ /* 0x000fe40005000000 */
[----:B------:R-:W-:Y:S02]  /*6310*/  ISETP.GE.AND P3, PT, R13, R3, PT ;  /* 0x000000030d00720c */ /* 0x000fe40003f66270 */
[----:B------:R-:W-:Y:S02]  /*6320*/  FMNMX.FTZ R21, R182, R35, !PT ;  /* 0x00000023b6157209 */ /* 0x000fe40007810000 */
[----:B------:R-:W-:Y:S02]  /*6330*/  ISETP.GE.AND P0, PT, R29, R2, PT ;  /* 0x000000021d00720c */ /* 0x000fe40003f06270 */
        /* <DEDUP_REMOVED lines=8> */
[----:B------:R-:W-:Y:S02]  /*63c0*/  ISETP.GE.AND P0, PT, R13, R2, PT ;  /* 0x000000020d00720c */ /* 0x000fe40003f06270 */
[----:B------:R-:W-:Y:S02]  /*63d0*/  FSEL R175, R23, -INF , !P1 ;  /* 0xff80000017af7808 */ /* 0x000fe40004800000 */
[----:B------:R-:W-:Y:S02]  /*63e0*/  FMNMX.FTZ R12, R177, R12, !PT ;  /* 0x0000000cb10c7209 */ /* 0x000fe40007810000 */
[----:B-1----:R-:W-:Y:S02]  /*63f0*/  FMNMX.FTZ R214, R214, R25, !PT ;  /* 0x00000019d6d67209 */ /* 0x002fe40007810000 */
[----:B------:R-:W-:Y:S01]  /*6400*/  FMNMX.FTZ R10, R174, R21, !PT ;  /* 0x00000015ae0a7209 */ /* 0x000fe20007810000 */
[----:B------:R-:W-:Y:S01]  /*6410*/  LDSM.16.MT88.4 R24, [R222+0xb000] ;  /* 0x00b00000de18783b */ /* 0x000fe20000004200 */
[----:B------:R-:W-:Y:S01]  /*6420*/  ISETP.GE.AND P1, PT, R171, R2, PT ;  /* 0x00000002ab00720c */ /* 0x000fe20003f26270 */
[----:B------:R-:W-:Y:S01]  /*6430*/  FMUL.FTZ R186, R214, UR24 ;  /* 0x00000018d6ba7c20 */ /* 0x000fe20008410000 */
[----:B------:R-:W-:Y:S01]  /*6440*/  FSEL R173, R18, -INF , !P0 ;  /* 0xff80000012ad7808 */ /* 0x000fe20004000000 */
[----:B------:R-:W1:Y:S01]  /*6450*/  SHFL.BFLY PT, R21, R10, 0x2, 0x1f ;  /* 0x0c401f000a157f89 */ /* 0x000e6200000e0000 */
[----:B------:R-:W-:-:S02]  /*6460*/  FMNMX.FTZ R12, R175, R12, !PT ;  /* 0x0000000caf0c7209 */ /* 0x000fc40007810000 */
[----:B------:R-:W-:Y:S02]  /*6470*/  FSETP.NEU.FTZ.AND P3, PT, R214, -INF , PT ;  /* 0xff800000d600780b */ /* 0x000fe40003f7d000 */
[----:B------:R-:W-:Y:S02]  /*6480*/  FSEL R171, R19, -INF , !P1 ;  /* 0xff80000013ab7808 */ /* 0x000fe40004800000 */
[----:B------:R-:W-:Y:S02]  /*6490*/  FMNMX.FTZ R12, R173, R12, !PT ;  /* 0x0000000cad0c7209 */ /* 0x000fe40007810000 */
[----:B------:R-:W-:Y:S02]  /*64a0*/  FSEL R186, R186, RZ, P3 ;  /* 0x000000ffbaba7208 */ /* 0x000fe40001800000 */
[----:B--2---:R-:W-:Y:S02]  /*64b0*/  FMNMX.FTZ R17, R8, R17, !PT ;  /* 0x0000001108117209 */ /* 0x004fe40007810000 */
[----:B------:R-:W-:Y:S01]  /*64c0*/  FMNMX.FTZ R8, R171, R12, !PT ;  /* 0x0000000cab087209 */ /* 0x000fe20007810000 */
[--C-:B------:R-:W-:Y:S01]  /*64d0*/  FFMA.FTZ R46, R7, UR24, -R186.reuse ;  /* 0x00000018072e7c23 */ /* 0x100fe200080108ba */
[--C-:B------:R-:W-:Y:S01]  /*64e0*/  FFMA.FTZ R57, R5, UR24, -R186.reuse ;  /* 0x0000001805397c23 */ /* 0x100fe200080108ba */
[----:B------:R-:W2:Y:S01]  /*64f0*/  SHFL.BFLY PT, R12, R17, 0x1, 0x1f ;  /* 0x0c201f00110c7f89 */ /* 0x000ea200000e0000 */
[--C-:B------:R-:W-:Y:S01]  /*6500*/  FFMA.FTZ R63, R61, UR24, -R186.reuse ;  /* 0x000000183d3f7c23 */ /* 0x100fe200080108ba */
[--C-:B------:R-:W-:Y:S01]  /*6510*/  FFMA.FTZ R61, R169, UR24, -R186.reuse ;  /* 0x00000018a93d7c23 */ /* 0x100fe200080108ba */
[--C-:B------:R-:W-:Y:S01]  /*6520*/  FFMA.FTZ R59, R51, UR24, -R186.reuse ;  /* 0x00000018333b7c23 */ /* 0x100fe200080108ba */
[----:B------:R-:W3:Y:S01]  /*6530*/  SHFL.BFLY PT, R7, R8, 0x2, 0x1f ;  /* 0x0c401f0008077f89 */ /* 0x000ee200000e0000 */
[--C-:B------:R-:W-:Y:S01]  /*6540*/  FFMA.FTZ R58, R49, UR24, -R186.reuse ;  /* 0x00000018313a7c23 */ /* 0x100fe200080108ba */
[--C-:B------:R-:W-:Y:S01]  /*6550*/  FFMA.FTZ R54, R33, UR24, -R186.reuse ;  /* 0x0000001821367c23 */ /* 0x100fe200080108ba */
[----:B------:R-:W-:Y:S01]  /*6560*/  FSEL R35, R214, RZ, P3 ;  /* 0x000000ffd6237208 */ /* 0x000fe20001800000 */
[--C-:B------:R-:W-:Y:S01]  /*6570*/  FFMA.FTZ R56, R45, UR24, -R186.reuse ;  /* 0x000000182d387c23 */ /* 0x100fe200080108ba */
[----:B-1----:R-:W-:Y:S01]  /*6580*/  FMNMX.FTZ R21, R10, R21, !PT ;  /* 0x000000150a157209 */ /* 0x002fe20007810000 */
[----:B------:R-:W-:Y:S01]  /*6590*/  MUFU.EX2 R46, R46 ;  /* 0x0000002e002e7308 */ /* 0x000fe20000000800 */
[--C-:B------:R-:W-:Y:S01]  /*65a0*/  FFMA.FTZ R191, R191, UR24, -R186.reuse ;  /* 0x00000018bfbf7c23 */ /* 0x100fe200080108ba */
[----:B------:R-:W-:Y:S01]  /*65b0*/  FADD.FTZ R35, R168, -R35 ;  /* 0x80000023a8237221 */ /* 0x000fe20000010000 */
[----:B------:R-:W-:Y:S01]  /*65c0*/  FFMA.FTZ R185, R185, UR24, -R186 ;  /* 0x00000018b9b97c23 */ /* 0x000fe200080108ba */
[----:B------:R-:W1:Y:S02]  /*65d0*/  SHFL.BFLY PT, R212, R21, 0x1, 0x1f ;  /* 0x0c201f0015d47f89 */ /* 0x000e6400000e0000 */
[----:B------:R-:W-:-:S02]  /*65e0*/  FMUL.FTZ R35, R35, UR24 ;  /* 0x0000001823237c20 */ /* 0x000fc40008410000 */
[----:B------:R-:W4:Y:S01]  /*65f0*/  MUFU.EX2 R63, R63 ;  /* 0x0000003f003f7308 */ /* 0x000f220000000800 */
[----:B--2---:R-:W-:Y:S02]  /*6600*/  FMNMX.FTZ R213, R17, R12, !PT ;  /* 0x0000000c11d57209 */ /* 0x004fe40007810000 */
[----:B------:R-:W-:Y:S05]  /*6610*/  LDSM.16.MT88.4 R12, [R220+0x9000] ;  /* 0x00900000dc0c783b */ /* 0x000fea0000004200 */
[----:B------:R-:W-:Y:S01]  /*6620*/  MUFU.EX2 R61, R61 ;  /* 0x0000003d003d7308 */ /* 0x000fe20000000800 */
[----:B---3--:R-:W-:Y:S01]  /*6630*/  FMNMX.FTZ R8, R8, R7, !PT ;  /* 0x0000000708087209 */ /* 0x008fe20007810000 */
[C---:B------:R-:W-:Y:S01]  /*6640*/  FMUL.FTZ R169, R213.reuse, UR24 ;  /* 0x00000018d5a97c20 */ /* 0x040fe20008410000 */
[----:B------:R-:W-:Y:S01]  /*6650*/  FSETP.NEU.FTZ.AND P2, PT, R213, -INF , PT ;  /* 0xff800000d500780b */ /* 0x000fe20003f5d000 */
[----:B------:R-:W-:Y:S03]  /*6660*/  LDSM.16.MT88.4 R16, [R220+0xb000] ;  /* 0x00b00000dc10783b */ /* 0x000fe60000004200 */
[----:B------:R-:W-:Y:S01]  /*6670*/  FSEL R169, R169, RZ, P2 ;  /* 0x000000ffa9a97208 */ /* 0x000fe20001000000 */
[----:B------:R-:W2:Y:S01]  /*6680*/  SHFL.BFLY PT, R5, R8, 0x1, 0x1f ;  /* 0x0c201f0008057f89 */ /* 0x000ea200000e0000 */
[----:B------:R-:W3:Y:S01]  /*6690*/  MUFU.EX2 R58, R58 ;  /* 0x0000003a003a7308 */ /* 0x000ee20000000800 */
[----:B----4-:R-:W-:-:S02]  /*66a0*/  F2FP.BF16.F32.PACK_AB R36, R63, R46 ;  /* 0x0000002e3f24723e */ /* 0x010fc400000010ff */
[----:B-1----:R-:W-:Y:S01]  /*66b0*/  FMNMX.FTZ R212, R21, R212, !PT ;  /* 0x000000d415d47209 */ /* 0x002fe20007810000 */
[--C-:B------:R-:W-:Y:S01]  /*66c0*/  FFMA.FTZ R53, R0, UR24, -R169.reuse ;  /* 0x0000001800357c23 */ /* 0x100fe200080108a9 */
[----:B------:R-:W1:Y:S01]  /*66d0*/  LDSM.16.MT88.4 R20, [R222+0x9000] ;  /* 0x00900000de14783b */ /* 0x000e620000004200 */
[--C-:B------:R-:W-:Y:S01]  /*66e0*/  FFMA.FTZ R55, R62, UR24, -R169.reuse ;  /* 0x000000183e377c23 */ /* 0x100fe200080108a9 */
[C---:B------:R-:W-:Y:S01]  /*66f0*/  FSETP.NEU.FTZ.AND P1, PT, R212.reuse, -INF , PT ;  /* 0xff800000d400780b */ /* 0x040fe20003f3d000 */
[----:B------:R-:W-:Y:S01]  /*6700*/  FMUL.FTZ R179, R212, UR24 ;  /* 0x00000018d4b37c20 */ /* 0x000fe20008410000 */
[--C-:B------:R-:W-:Y:S01]  /*6710*/  FFMA.FTZ R62, R188, UR24, -R169.reuse ;  /* 0x00000018bc3e7c23 */ /* 0x100fe200080108a9 */
[--C-:B------:R-:W-:Y:S01]  /*6720*/  FFMA.FTZ R67, R190, UR24, -R169.reuse ;  /* 0x00000018be437c23 */ /* 0x100fe200080108a9 */
[----:B------:R-:W-:Y:S01]  /*6730*/  FSEL R65, R212, RZ, P1 ;  /* 0x000000ffd4417208 */ /* 0x000fe20000800000 */
[----:B------:R-:W-:Y:S01]  /*6740*/  MUFU.EX2 R55, R55 ;  /* 0x0000003700377308 */ /* 0x000fe20000000800 */
[----:B------:R-:W-:Y:S01]  /*6750*/  FSEL R179, R179, RZ, P1 ;  /* 0x000000ffb3b37208 */ /* 0x000fe20000800000 */
[--C-:B------:R-:W-:Y:S01]  /*6760*/  FFMA.FTZ R192, R40, UR24, -R169.reuse ;  /* 0x0000001828c07c23 */ /* 0x100fe200080108a9 */
[----:B------:R-:W-:Y:S01]  /*6770*/  FFMA.FTZ R194, R210, UR24, -R169 ;  /* 0x00000018d2c27c23 */ /* 0x000fe200080108a9 */
[----:B------:R-:W-:Y:S01]  /*6780*/  FADD.FTZ R65, R166, -R65 ;  /* 0x80000041a6417221 */ /* 0x000fe20000010000 */
[----:B---3--:R-:W-:Y:S01]  /*6790*/  F2FP.BF16.F32.PACK_AB R38, R58, R61 ;  /* 0x0000003d3a26723e */ /* 0x008fe200000010ff */
[--C-:B------:R-:W-:Y:S01]  /*67a0*/  FFMA.FTZ R51, R4, UR24, -R179.reuse ;  /* 0x0000001804337c23 */ /* 0x100fe200080108b3 */
[--C-:B------:R-:W-:Y:S01]  /*67b0*/  FFMA.FTZ R49, R48, UR24, -R179.reuse ;  /* 0x0000001830317c23 */ /* 0x100fe200080108b3 */
[--C-:B------:R-:W-:Y:S01]  /*67c0*/  FFMA.FTZ R52, R6, UR24, -R179.reuse ;  /* 0x0000001806347c23 */ /* 0x100fe200080108b3 */
[--C-:B------:R-:W-:Y:S01]  /*67d0*/  FFMA.FTZ R50, R50, UR24, -R179.reuse ;  /* 0x0000001832327c23 */ /* 0x100fe200080108b3 */
[----:B------:R-:W-:Y:S01]  /*67e0*/  FMUL.FTZ R65, R65, UR24 ;  /* 0x0000001841417c20 */ /* 0x000fe20008410000 */
[----:B--2---:R-:W-:Y:S01]  /*67f0*/  FMNMX.FTZ R0, R8, R5, !PT ;  /* 0x0000000508007209 */ /* 0x004fe20007810000 */
[----:B------:R-:W2:Y:S01]  /*6800*/  MUFU.EX2 R53, R53 ;  /* 0x0000003500357308 */ /* 0x000ea20000000800 */
[--C-:B------:R-:W-:Y:S01]  /*6810*/  FFMA.FTZ R168, R34, UR24, -R179.reuse ;  /* 0x0000001822a87c23 */ /* 0x100fe200080108b3 */
[----:B------:R-:W-:Y:S01]  /*6820*/  FFMA.FTZ R164, R164, UR24, -R179 ;  /* 0x00000018a4a47c23 */ /* 0x000fe200080108b3 */
[C---:B------:R-:W-:Y:S01]  /*6830*/  FSETP.NEU.FTZ.AND P0, PT, R0.reuse, -INF , PT ;  /* 0xff8000000000780b */ /* 0x040fe20003f1d000 */
[----:B------:R-:W-:Y:S01]  /*6840*/  FMUL.FTZ R172, R0, UR24 ;  /* 0x0000001800ac7c20 */ /* 0x000fe20008410000 */
[----:B------:R-:W-:Y:S01]  /*6850*/  FFMA.FTZ R195, R218, UR24, -R169 ;  /* 0x00000018dac37c23 */ /* 0x000fe200080108a9 */
[----:B------:R-:W-:Y:S01]  /*6860*/  FFMA.FTZ R210, R197, UR24, -R186 ;  /* 0x00000018c5d27c23 */ /* 0x000fe200080108ba */
[----:B------:R-:W-:Y:S01]  /*6870*/  FSEL R4, R0, RZ, P0 ;  /* 0x000000ff00047208 */ /* 0x000fe20000000000 */
[----:B------:R-:W-:Y:S01]  /*6880*/  MUFU.EX2 R52, R52 ;  /* 0x0000003400347308 */ /* 0x000fe20000000800 */
[----:B------:R-:W-:Y:S01]  /*6890*/  FSEL R172, R172, RZ, P0 ;  /* 0x000000ffacac7208 */ /* 0x000fe20000000000 */
[----:B------:R-:W-:Y:S01]  /*68a0*/  FFMA.FTZ R200, R200, UR24, -R179 ;  /* 0x00000018c8c87c23 */ /* 0x000fe200080108b3 */
[----:B------:R-:W-:Y:S01]  /*68b0*/  FFMA.FTZ R197, R206, UR24, -R169 ;  /* 0x00000018cec57c23 */ /* 0x000fe200080108a9 */
[----:B------:R-:W-:Y:S01]  /*68c0*/  FADD.FTZ R4, R165, -R4 ;  /* 0x80000004a5047221 */ /* 0x000fe20000010000 */
[--C-:B------:R-:W-:Y:S01]  /*68d0*/  FFMA.FTZ R165, R42, UR24, -R179.reuse ;  /* 0x000000182aa57c23 */ /* 0x100fe200080108b3 */
[--C-:B------:R-:W-:Y:S01]  /*68e0*/  FFMA.FTZ R48, R11, UR24, -R172.reuse ;  /* 0x000000180b307c23 */ /* 0x100fe200080108ac */
[--C-:B------:R-:W-:Y:S01]  /*68f0*/  FFMA.FTZ R47, R9, UR24, -R172.reuse ;  /* 0x00000018092f7c23 */ /* 0x100fe200080108ac */
[----:B------:R-:W-:Y:S01]  /*6900*/  FMUL.FTZ R64, R4, UR24 ;  /* 0x0000001804407c20 */ /* 0x000fe20008410000 */
[----:B------:R-:W-:Y:S01]  /*6910*/  FSEL R4, R213, RZ, P2 ;  /* 0x000000ffd5047208 */ /* 0x000fe20001000000 */
[----:B------:R-:W3:Y:S01]  /*6920*/  LDSM.16.MT88.4 R8, [R222+0xa000] ;  /* 0x00a00000de08783b */ /* 0x000ee20000004200 */
[--C-:B------:R-:W-:Y:S01]  /*6930*/  FFMA.FTZ R45, R181, UR24, -R172.reuse ;  /* 0x00000018b52d7c23 */ /* 0x100fe200080108ac */
[----:B------:R-:W-:Y:S01]  /*6940*/  FFMA.FTZ R60, R189, UR24, -R172 ;  /* 0x00000018bd3c7c23 */ /* 0x000fe200080108ac */
[----:B------:R-:W4:Y:S01]  /*6950*/  MUFU.EX2 R51, R51 ;  /* 0x0000003300337308 */ /* 0x000f220000000800 */
[----:B------:R-:W-:Y:S01]  /*6960*/  FADD.FTZ R33, R167, -R4 ;  /* 0x80000004a7217221 */ /* 0x000fe20000010000 */
[----:B--2---:R-:W-:Y:S01]  /*6970*/  F2FP.BF16.F32.PACK_AB R37, R53, R55 ;  /* 0x000000373525723e */ /* 0x004fe200000010ff */
[----:B------:R-:W2:Y:S01]  /*6980*/  LDSM.16.MT88.4 R4, [R220+0xa000] ;  /* 0x00a00000dc04783b */ /* 0x000ea20000004200 */
[----:B------:R-:W-:Y:S01]  /*6990*/  FFMA.FTZ R181, R32, UR24, -R179 ;  /* 0x0000001820b57c23 */ /* 0x000fe200080108b3 */
[----:B------:R-:W-:Y:S01]  /*69a0*/  FMUL.FTZ R33, R33, UR24 ;  /* 0x0000001821217c20 */ /* 0x000fe20008410000 */
[--C-:B------:R-:W-:Y:S01]  /*69b0*/  FFMA.FTZ R188, R187, UR24, -R172.reuse ;  /* 0x00000018bbbc7c23 */ /* 0x100fe200080108ac */
[--C-:B------:R-:W-:Y:S01]  /*69c0*/  FFMA.FTZ R183, R183, UR24, -R172.reuse ;  /* 0x00000018b7b77c23 */ /* 0x100fe200080108ac */
[----:B------:R-:W-:Y:S01]  /*69d0*/  MUFU.EX2 R50, R50 ;  /* 0x0000003200327308 */ /* 0x000fe20000000800 */
[--C-:B------:R-:W-:Y:S01]  /*69e0*/  FFMA.FTZ R187, R41, UR24, -R172.reuse ;  /* 0x0000001829bb7c23 */ /* 0x100fe200080108ac */
[--C-:B------:R-:W-:Y:S01]  /*69f0*/  FFMA.FTZ R190, R43, UR24, -R172.reuse ;  /* 0x000000182bbe7c23 */ /* 0x100fe200080108ac */
[--C-:B------:R-:W-:Y:S01]  /*6a00*/  FFMA.FTZ R189, R216, UR24, -R169.reuse ;  /* 0x00000018d8bd7c23 */ /* 0x100fe200080108a9 */
[--C-:B------:R-:W-:Y:S01]  /*6a10*/  FFMA.FTZ R203, R203, UR24, -R172.reuse ;  /* 0x00000018cbcb7c23 */ /* 0x100fe200080108ac */
[--C-:B------:R-:W-:Y:S01]  /*6a20*/  FFMA.FTZ R180, R180, UR24, -R169.reuse ;  /* 0x00000018b4b47c23 */ /* 0x100fe200080108a9 */
[----:B------:R-:W-:Y:S01]  /*6a30*/  FFMA.FTZ R184, R184, UR24, -R169 ;  /* 0x00000018b8b87c23 */ /* 0x000fe200080108a9 */
[--C-:B------:R-:W-:Y:S01]  /*6a40*/  FFMA.FTZ R182, R182, UR24, -R179.reuse ;  /* 0x00000018b6b67c23 */ /* 0x100fe200080108b3 */
[----:B------:R-:W5:Y:S01]  /*6a50*/  MUFU.EX2 R49, R49 ;  /* 0x0000003100317308 */ /* 0x000f620000000800 */
[----:B----4-:R-:W-:Y:S01]  /*6a60*/  F2FP.BF16.F32.PACK_AB R28, R51, R52 ;  /* 0x00000034331c723e */ /* 0x010fe200000010ff */
[----:B------:R-:W-:Y:S01]  /*6a70*/  FFMA.FTZ R176, R176, UR24, -R179 ;  /* 0x00000018b0b07c23 */ /* 0x000fe200080108b3 */
[--C-:B------:R-:W-:Y:S01]  /*6a80*/  FFMA.FTZ R175, R175, UR24, -R172.reuse ;  /* 0x00000018afaf7c23 */ /* 0x100fe200080108ac */
[--C-:B------:R-:W-:Y:S01]  /*6a90*/  FFMA.FTZ R170, R170, UR24, -R169.reuse ;  /* 0x00000018aaaa7c23 */ /* 0x100fe200080108a9 */
[----:B------:R-:W-:Y:S01]  /*6aa0*/  FFMA.FTZ R173, R173, UR24, -R172 ;  /* 0x00000018adad7c23 */ /* 0x000fe200080108ac */
[----:B------:R-:W-:Y:S01]  /*6ab0*/  FFMA.FTZ R66, R66, UR24, -R169 ;  /* 0x0000001842427c23 */ /* 0x000fe200080108a9 */
[----:B------:R-:W-:Y:S01]  /*6ac0*/  PLOP3.LUT P0, PT, PT, PT, UP0, 0x80, 0x0 ;  /* 0x000000000000781c */ /* 0x000fe20003f0f008 */
[----:B------:R-:W-:Y:S08]  /*6ad0*/  MUFU.EX2 R48, R48 ;  /* 0x0000003000307308 */ /* 0x000ff00000000800 */
[----:B------:R-:W4:Y:S01]  /*6ae0*/  MUFU.EX2 R47, R47 ;  /* 0x0000002f002f7308 */ /* 0x000f220000000800 */
[----:B-----5:R-:W-:-:S07]  /*6af0*/  F2FP.BF16.F32.PACK_AB R30, R49, R50 ;  /* 0x00000032311e723e */ /* 0x020fce00000010ff */
[----:B------:R-:W-:Y:S08]  /*6b00*/  MUFU.EX2 R45, R45 ;  /* 0x0000002d002d7308 */ /* 0x000ff00000000800 */
[----:B------:R-:W5:Y:S01]  /*6b10*/  MUFU.EX2 R60, R60 ;  /* 0x0000003c003c7308 */ /* 0x000f620000000800 */
[----:B----4-:R-:W-:-:S07]  /*6b20*/  F2FP.BF16.F32.PACK_AB R29, R47, R48 ;  /* 0x000000302f1d723e */ /* 0x010fce00000010ff */
[----:B------:R-:W4:Y:S08]  /*6b30*/  MUFU.EX2 R65, R65 ;  /* 0x0000004100417308 */ /* 0x000f300000000800 */
[----:B------:R-:W1:Y:S01]  /*6b40*/  MUFU.EX2 R64, R64 ;  /* 0x0000004000407308 */ /* 0x000e620000000800 */
[----:B-----5:R-:W-:-:S07]  /*6b50*/  F2FP.BF16.F32.PACK_AB R31, R60, R45 ;  /* 0x0000002d3c1f723e */ /* 0x020fce00000010ff */
[----:B------:R-:W-:Y:S01]  /*6b60*/  MUFU.EX2 R62, R62 ;  /* 0x0000003e003e7308 */ /* 0x000fe20000000800 */
[-C--:B----4-:R-:W-:Y:S01]  /*6b70*/  FMUL.FTZ R156, R156, R65.reuse ;  /* 0x000000419c9c7220 */ /* 0x090fe20000410000 */
[-C--:B------:R-:W-:Y:S01]  /*6b80*/  FMUL.FTZ R157, R157, R65.reuse ;  /* 0x000000419d9d7220 */ /* 0x080fe20000410000 */
[-C--:B------:R-:W-:Y:S01]  /*6b90*/  FMUL.FTZ R152, R152, R65.reuse ;  /* 0x0000004198987220 */ /* 0x080fe20000410000 */
[-C--:B------:R-:W-:Y:S01]  /*6ba0*/  FMUL.FTZ R153, R153, R65.reuse ;  /* 0x0000004199997220 */ /* 0x080fe20000410000 */
[-C--:B------:R-:W-:Y:S01]  /*6bb0*/  FMUL.FTZ R72, R72, R65.reuse ;  /* 0x0000004148487220 */ /* 0x080fe20000410000 */
[-C--:B------:R-:W-:Y:S01]  /*6bc0*/  FMUL.FTZ R73, R73, R65.reuse ;  /* 0x0000004149497220 */ /* 0x080fe20000410000 */
[-C--:B------:R-:W-:Y:S01]  /*6bd0*/  FMUL.FTZ R76, R76, R65.reuse ;  /* 0x000000414c4c7220 */ /* 0x080fe20000410000 */
[----:B------:R-:W4:Y:S01]  /*6be0*/  MUFU.EX2 R67, R67 ;  /* 0x0000004300437308 */ /* 0x000f220000000800 */
[-C--:B-1----:R-:W-:Y:S01]  /*6bf0*/  FMUL.FTZ R158, R158, R64.reuse ;  /* 0x000000409e9e7220 */ /* 0x082fe20000410000 */
[-C--:B------:R-:W-:Y:S01]  /*6c00*/  FMUL.FTZ R159, R159, R64.reuse ;  /* 0x000000409f9f7220 */ /* 0x080fe20000410000 */
[-C--:B------:R-:W-:Y:S01]  /*6c10*/  FMUL.FTZ R154, R154, R64.reuse ;  /* 0x000000409a9a7220 */ /* 0x080fe20000410000 */
[-C--:B------:R-:W-:Y:S01]  /*6c20*/  FMUL.FTZ R155, R155, R64.reuse ;  /* 0x000000409b9b7220 */ /* 0x080fe20000410000 */
[-C--:B------:R-:W-:Y:S01]  /*6c30*/  FMUL.FTZ R74, R74, R64.reuse ;  /* 0x000000404a4a7220 */ /* 0x080fe20000410000 */
[-C--:B------:R-:W-:Y:S01]  /*6c40*/  FMUL.FTZ R75, R75, R64.reuse ;  /* 0x000000404b4b7220 */ /* 0x080fe20000410000 */
[-C--:B------:R-:W-:Y:S01]  /*6c50*/  FMUL.FTZ R77, R77, R65.reuse ;  /* 0x000000414d4d7220 */ /* 0x080fe20000410000 */
[----:B------:R-:W1:Y:S01]  /*6c60*/  MUFU.EX2 R166, R35 ;  /* 0x0000002300a67308 */ /* 0x000e620000000800 */
[-C--:B------:R-:W-:Y:S01]  /*6c70*/  FMUL.FTZ R78, R78, R64.reuse ;  /* 0x000000404e4e7220 */ /* 0x080fe20000410000 */
[-C--:B------:R-:W-:Y:S01]  /*6c80*/  FMUL.FTZ R79, R79, R64.reuse ;  /* 0x000000404f4f7220 */ /* 0x080fe20000410000 */
[-C--:B------:R-:W-:Y:S01]  /*6c90*/  FMUL.FTZ R88, R88, R65.reuse ;  /* 0x0000004158587220 */ /* 0x080fe20000410000 */
        /* <DEDUP_REMOVED lines=14> */
[-C--:B------:R-:W-:Y:S01]  /*6d80*/  FMUL.FTZ R106, R106, R64.reuse ;  /* 0x000000406a6a7220 */ /* 0x080fe20000410000 */
[----:B------:R-:W-:Y:S01]  /*6d90*/  FMUL.FTZ R107, R107, R64 ;  /* 0x000000406b6b7220 */ /* 0x000fe20000410000 */
[----:B----4-:R-:W-:Y:S01]  /*6da0*/  F2FP.BF16.F32.PACK_AB R39, R67, R62 ;  /* 0x0000003e4327723e */ /* 0x010fe200000010ff */
[-C--:B-1----:R-:W-:Y:S01]  /*6db0*/  FMUL.FTZ R160, R160, R166.reuse ;  /* 0x000000a6a0a07220 */ /* 0x082fe20000410000 */
[-C--:B------:R-:W-:Y:S01]  /*6dc0*/  FMUL.FTZ R161, R161, R166.reuse ;  /* 0x000000a6a1a17220 */ /* 0x080fe20000410000 */
[-C--:B------:R-:W-:Y:S01]  /*6dd0*/  FMUL.FTZ R148, R148, R166.reuse ;  /* 0x000000a694947220 */ /* 0x080fe20000410000 */
[-C--:B------:R-:W-:Y:S01]  /*6de0*/  FMUL.FTZ R149, R149, R166.reuse ;  /* 0x000000a695957220 */ /* 0x080fe20000410000 */
        /* <DEDUP_REMOVED lines=28> */
[C---:B------:R-:W-:Y:S01]  /*6fb0*/  HMMA.16816.F32.BF16 R156, R28.reuse, R20, R156 ;  /* 0x000000141c9c723c */ /* 0x040fe2000004189c */
        /* <DEDUP_REMOVED lines=15> */
[----:B------:R-:W-:Y:S01]  /*70b0*/  FMUL.FTZ R133, R133, R65 ;  /* 0x0000004185857220 */ /* 0x000fe20000410000 */
[-C--:B------:R-:W-:Y:S01]  /*70c0*/  FMUL.FTZ R134, R134, R64.reuse ;  /* 0x0000004086867220 */ /* 0x080fe20000410000 */
[C---:B------:R-:W-:Y:S01]  /*70d0*/  HMMA.16816.F32.BF16 R76, R28.reuse, R14, R76 ;  /* 0x0000000e1c4c723c */ /* 0x040fe2000004184c */
[----:B------:R-:W-:Y:S01]  /*70e0*/  FMUL.FTZ R135, R135, R64 ;  /* 0x0000004087877220 */ /* 0x000fe20000410000 */
[----:B------:R-:W-:Y:S01]  /*70f0*/  LDSM.16.MT88.4 R32, [R222+0x9400] ;  /* 0x00940000de20783b */ /* 0x000fe20000004200 */
[-C--:B------:R-:W-:Y:S01]  /*7100*/  FMUL.FTZ R140, R140, R166.reuse ;  /* 0x000000a68c8c7220 */ /* 0x080fe20000410000 */
[-C--:B------:R-:W-:Y:S01]  /*7110*/  FMUL.FTZ R141, R141, R166.reuse ;  /* 0x000000a68d8d7220 */ /* 0x080fe20000410000 */
[-C--:B------:R-:W-:Y:S01]  /*7120*/  FMUL.FTZ R142, R142, R167.reuse ;  /* 0x000000a78e8e7220 */ /* 0x080fe20000410000 */
[C---:B---3--:R-:W-:Y:S01]  /*7130*/  HMMA.16816.F32.BF16 R88, R28.reuse, R8, R88 ;  /* 0x000000081c58723c */ /* 0x048fe20000041858 */
        /* <DEDUP_REMOVED lines=11> */
[C---:B--2---:R-:W-:Y:S01]  /*71f0*/  HMMA.16816.F32.BF16 R100, R28.reuse, R4, R100 ;  /* 0x000000041c64723c */ /* 0x044fe20000041864 */
[-C--:B------:R-:W-:Y:S01]  /*7200*/  FMUL.FTZ R129, R129, R166.reuse ;  /* 0x000000a681817220 */ /* 0x080fe20000410000 */
[-C--:B------:R-:W-:Y:S01]  /*7210*/  FMUL.FTZ R130, R130, R167.reuse ;  /* 0x000000a782827220 */ /* 0x080fe20000410000 */
[-C--:B------:R-:W-:Y:S01]  /*7220*/  FMUL.FTZ R131, R131, R167.reuse ;  /* 0x000000a783837220 */ /* 0x080fe20000410000 */
[----:B------:R-:W-:Y:S01]  /*7230*/  MUFU.EX2 R59, R59 ;  /* 0x0000003b003b7308 */ /* 0x000fe20000000800 */
[----:B------:R-:W-:Y:S01]  /*7240*/  FFMA.FTZ R46, R239, R166, R46 ;  /* 0x000000a6ef2e7223 */ /* 0x000fe2000001002e */
[----:B------:R-:W-:Y:S01]  /*7250*/  HMMA.16816.F32.BF16 R104, R28, R6, R104 ;  /* 0x000000061c68723c */ /* 0x000fe20000041868 */
[----:B------:R-:W-:Y:S01]  /*7260*/  FFMA.FTZ R234, R234, R167, R55 ;  /* 0x000000a7eaea7223 */ /* 0x000fe20000010037 */
[----:B------:R-:W-:Y:S01]  /*7270*/  FFMA.FTZ R52, R237, R65, R52 ;  /* 0x00000041ed347223 */ /* 0x000fe20000010034 */
[----:B------:R-:W-:Y:S01]  /*7280*/  FFMA.FTZ R48, R235, R64, R48 ;  /* 0x00000040eb307223 */ /* 0x000fe20000010030 */
        /* <DEDUP_REMOVED lines=12> */
[----:B------:R-:W-:Y:S01]  /*7350*/  FADD.FTZ R45, R45, R48 ;  /* 0x000000302d2d7221 */ /* 0x000fe20000010000 */
[----:B------:R-:W-:Y:S01]  /*7360*/  FADD.FTZ R58, R58, R61 ;  /* 0x0000003d3a3a7221 */ /* 0x000fe20000010000 */
[C---:B------:R-:W-:Y:S01]  /*7370*/  HMMA.16816.F32.BF16 R68, R36.reuse, R12, R68 ;  /* 0x0000000c2444723c */ /* 0x040fe20000041844 */
[----:B------:R-:W-:Y:S01]  /*7380*/  FADD.FTZ R62, R67, R62 ;  /* 0x0000003e433e7221 */ /* 0x000fe20000010000 */
[----:B------:R-:W-:Y:S01]  /*7390*/  FADD.FTZ R49, R49, R50 ;  /* 0x0000003231317221 */ /* 0x000fe20000010000 */
[----:B------:R-:W-:Y:S01]  /*73a0*/  FADD.FTZ R60, R60, R45 ;  /* 0x0000002d3c3c7221 */ /* 0x000fe20000010000 */
[----:B------:R-:W-:Y:S01]  /*73b0*/  MOV R167, R213 ;  /* 0x000000d500a77202 */ /* 0x000fe20000000f00 */
[----:B------:R-:W-:Y:S01]  /*73c0*/  MUFU.EX2 R54, R54 ;  /* 0x0000003600367308 */ /* 0x000fe20000000800 */
[----:B------:R-:W-:Y:S01]  /*73d0*/  HMMA.16816.F32.BF16 R80, R36, R14, R80 ;  /* 0x0000000e2450723c */ /* 0x000fe20000041850 */
[----:B------:R-:W2:Y:S01]  /*73e0*/  LDSM.16.MT88.4 R12, [R220+0xa400] ;  /* 0x00a40000dc0c783b */ /* 0x000ea20000004200 */
[----:B------:R-:W-:-:S04]  /*73f0*/  MOV R166, R212 ;  /* 0x000000d400a67202 */ /* 0x000fc80000000f00 */
[C---:B------:R-:W-:Y:S01]  /*7400*/  HMMA.16816.F32.BF16 R84, R36.reuse, R8, R84 ;  /* 0x000000082454723c */ /* 0x040fe20000041854 */
[----:B------:R-:W-:Y:S05]  /*7410*/  MUFU.EX2 R164, R164 ;  /* 0x000000a400a47308 */ /* 0x000fea0000000800 */
[C---:B------:R-:W-:Y:S01]  /*7420*/  HMMA.16816.F32.BF16 R96, R36.reuse, R10, R96 ;  /* 0x0000000a2460723c */ /* 0x040fe20000041860 */
[----:B------:R-:W3:Y:S02]  /*7430*/  LDSM.16.MT88.4 R8, [R222+0xb400] ;  /* 0x00b40000de08783b */ /* 0x000ee40000004200 */
[----:B------:R-:W4:Y:S03]  /*7440*/  MUFU.EX2 R165, R165 ;  /* 0x000000a500a57308 */ /* 0x000f260000000800 */
[C---:B------:R-:W-:Y:S05]  /*7450*/  HMMA.16816.F32.BF16 R144, R36.reuse, R4, R144 ;  /* 0x000000042490723c */ /* 0x040fea0000041890 */
[----:B------:R-:W-:Y:S01]  /*7460*/  MUFU.EX2 R168, R168 ;  /* 0x000000a800a87308 */ /* 0x000fe20000000800 */
[----:B------:R-:W-:Y:S01]  /*7470*/  HMMA.16816.F32.BF16 R108, R36, R6, R108 ;  /* 0x00000006246c723c */ /* 0x000fe2000004186c */
[----:B------:R-:W5:Y:S05]  /*7480*/  LDSM.16.MT88.4 R4, [R220+0xb400] ;  /* 0x00b40000dc04783b */ /* 0x000f6a0000004200 */
[----:B------:R-:W-:Y:S01]  /*7490*/  HMMA.16816.F32.BF16 R112, R28, R24, R112 ;  /* 0x000000181c70723c */ /* 0x000fe20000041870 */
[----:B------:R-:W1:Y:S01]  /*74a0*/  MUFU.EX2 R181, R181 ;  /* 0x000000b500b57308 */ /* 0x000e620000000800 */
[----:B----4-:R-:W-:Y:S01]  /*74b0*/  F2FP.BF16.F32.PACK_AB R40, R165, R164 ;  /* 0x000000a4a528723e */ /* 0x010fe200000010ff */
[----:B------:R-:W-:-:S03]  /*74c0*/  FADD.FTZ R164, R164, R49 ;  /* 0x00000031a4a47221 */ /* 0x000fc60000010000 */
[C---:B------:R-:W-:Y:S01]  /*74d0*/  HMMA.16816.F32.BF16 R116, R28.reuse, R26, R116 ;  /* 0x0000001a1c74723c */ /* 0x040fe20000041874 */
[----:B------:R-:W-:Y:S02]  /*74e0*/  FADD.FTZ R165, R165, R164 ;  /* 0x000000a4a5a57221 */ /* 0x000fe40000010000 */
[----:B------:R-:W-:Y:S03]  /*74f0*/  MUFU.EX2 R183, R183 ;  /* 0x000000b700b77308 */ /* 0x000fe60000000800 */
[C---:B------:R-:W-:Y:S05]  /*7500*/  HMMA.16816.F32.BF16 R124, R28.reuse, R16, R124 ;  /* 0x000000101c7c723c */ /* 0x040fea000004187c */
[----:B------:R-:W4:Y:S01]  /*7510*/  MUFU.EX2 R188, R188 ;  /* 0x000000bc00bc7308 */ /* 0x000f220000000800 */
[----:B------:R-:W-:Y:S01]  /*7520*/  HMMA.16816.F32.BF16 R132, R28, R18, R132 ;  /* 0x000000121c84723c */ /* 0x000fe20000041884 */
[----:B------:R-:W5:Y:S01]  /*7530*/  LDSM.16.MT88.4 R28, [R220+0x9400] ;  /* 0x00940000dc1c783b */ /* 0x000f620000004200 */
[----:B-1----:R-:W-:Y:S01]  /*7540*/  F2FP.BF16.F32.PACK_AB R42, R181, R168 ;  /* 0x000000a8b52a723e */ /* 0x002fe200000010ff */
[----:B------:R-:W-:Y:S01]  /*7550*/  FADD.FTZ R168, R168, R165 ;  /* 0x000000a5a8a87221 */ /* 0x000fe20000010000 */
[----:B------:R-:W-:-:S02]  /*7560*/  MOV R165, R0 ;  /* 0x0000000000a57202 */ /* 0x000fc40000000f00 */
[----:B------:R-:W-:Y:S01]  /*7570*/  HMMA.16816.F32.BF16 R140, R36, R24, R140 ;  /* 0x00000018248c723c */ /* 0x000fe2000004188c */
[----:B------:R-:W-:Y:S01]  /*7580*/  MUFU.EX2 R187, R187 ;  /* 0x000000bb00bb7308 */ /* 0x000fe20000000800 */
[----:B------:R-:W-:Y:S01]  /*7590*/  FADD.FTZ R181, R181, R168 ;  /* 0x000000a8b5b57221 */ /* 0x000fe20000010000 */
[----:B------:R-:W-:-:S03]  /*75a0*/  MOV R168, R214 ;  /* 0x000000d600a87202 */ /* 0x000fc60000000f00 */
[C---:B------:R-:W-:Y:S01]  /*75b0*/  HMMA.16816.F32.BF16 R120, R36.reuse, R26, R120 ;  /* 0x0000001a2478723c */ /* 0x040fe20000041878 */
[----:B------:R-:W-:Y:S01]  /*75c0*/  F2FP.BF16.F32.PACK_AB R24, R56, R59 ;  /* 0x0000003b3818723e */ /* 0x000fe200000010ff */
[----:B------:R-:W-:Y:S01]  /*75d0*/  FADD.FTZ R59, R59, R58 ;  /* 0x0000003a3b3b7221 */ /* 0x000fe20000010000 */
[----:B------:R-:W1:Y:S01]  /*75e0*/  MUFU.EX2 R190, R190 ;  /* 0x000000be00be7308 */ /* 0x000e620000000800 */
[----:B----4-:R-:W-:Y:S01]  /*75f0*/  F2FP.BF16.F32.PACK_AB R41, R188, R183 ;  /* 0x000000b7bc29723e */ /* 0x010fe200000010ff */
[----:B------:R-:W-:Y:S01]  /*7600*/  FADD.FTZ R183, R183, R60 ;  /* 0x0000003cb7b77221 */ /* 0x000fe20000010000 */
[C---:B------:R-:W-:Y:S01]  /*7610*/  HMMA.16816.F32.BF16 R136, R36.reuse, R16, R136 ;  /* 0x000000102488723c */ /* 0x040fe20000041888 */
[----:B------:R-:W-:Y:S01]  /*7620*/  F2FP.BF16.F32.PACK_AB R26, R54, R57 ;  /* 0x00000039361a723e */ /* 0x000fe200000010ff */
[----:B------:R-:W-:Y:S01]  /*7630*/  FADD.FTZ R56, R56, R59 ;  /* 0x0000003b38387221 */ /* 0x000fe20000010000 */
[----:B------:R-:W-:Y:S02]  /*7640*/  FADD.FTZ R188, R188, R183 ;  /* 0x000000b7bcbc7221 */ /* 0x000fe40000010000 */
[----:B------:R-:W-:Y:S01]  /*7650*/  MUFU.EX2 R189, R189 ;  /* 0x000000bd00bd7308 */ /* 0x000fe20000000800 */
[----:B------:R-:W-:Y:S01]  /*7660*/  HMMA.16816.F32.BF16 R128, R36, R18, R128 ;  /* 0x000000122480723c */ /* 0x000fe20000041880 */
[----:B------:R-:W-:Y:S01]  /*7670*/  LDSM.16.MT88.4 R16, [R220+0x9800] ;  /* 0x00980000dc10783b */ /* 0x000fe20000004200 */
[----:B------:R-:W-:-:S04]  /*7680*/  FADD.FTZ R57, R57, R56 ;  /* 0x0000003839397221 */ /* 0x000fc80000010000 */
[----:B------:R-:W-:Y:S01]  /*7690*/  FADD.FTZ R57, R54, R57 ;  /* 0x0000003936397221 */ /* 0x000fe20000010000 */
[----:B------:R-:W4:Y:S01]  /*76a0*/  MUFU.EX2 R192, R192 ;  /* 0x000000c000c07308 */ /* 0x000f220000000800 */
[----:B-1----:R-:W-:Y:S01]  /*76b0*/  F2FP.BF16.F32.PACK_AB R43, R190, R187 ;  /* 0x000000bbbe2b723e */ /* 0x002fe200000010ff */
[----:B------:R-:W-:-:S04]  /*76c0*/  FADD.FTZ R187, R187, R188 ;  /* 0x000000bcbbbb7221 */ /* 0x000fc80000010000 */
[----:B------:R-:W-:Y:S02]  /*76d0*/  FADD.FTZ R187, R190, R187 ;  /* 0x000000bbbebb7221 */ /* 0x000fe40000010000 */
[----:B------:R-:W-:Y:S01]  /*76e0*/  MUFU.EX2 R194, R194 ;  /* 0x000000c200c27308 */ /* 0x000fe20000000800 */
[C---:B------:R-:W-:Y:S06]  /*76f0*/  HMMA.16816.F32.BF16 R88, R40.reuse, R20, R88 ;  /* 0x000000142858723c */ /* 0x040fec0000041858 */
[----:B------:R-:W-:Y:S01]  /*7700*/  HMMA.16816.F32.BF16 R92, R40, R22, R92 ;  /* 0x00000016285c723c */ /* 0x000fe2000004185c */
[----:B------:R-:W1:Y:S01]  /*7710*/  MUFU.EX2 R195, R195 ;  /* 0x000000c300c37308 */ /* 0x000e620000000800 */
[----:B----4-:R-:W-:Y:S01]  /*7720*/  F2FP.BF16.F32.PACK_AB R25, R192, R189 ;  /* 0x000000bdc019723e */ /* 0x010fe200000010ff */
[----:B------:R-:W-:-:S03]  /*7730*/  FADD.FTZ R189, R189, R62 ;  /* 0x0000003ebdbd7221 */ /* 0x000fc60000010000 */
[C---:B--2---:R-:W-:Y:S01]  /*7740*/  HMMA.16816.F32.BF16 R100, R40.reuse, R12, R100 ;  /* 0x0000000c2864723c */ /* 0x044fe20000041864 */
[----:B------:R-:W-:Y:S02]  /*7750*/  FADD.FTZ R189, R192, R189 ;  /* 0x000000bdc0bd7221 */ /* 0x000fe40000010000 */
[----:B------:R-:W-:Y:S03]  /*7760*/  MUFU.EX2 R200, R200 ;  /* 0x000000c800c87308 */ /* 0x000fe60000000800 */
[C---:B------:R-:W-:Y:S05]  /*7770*/  HMMA.16816.F32.BF16 R104, R40.reuse, R14, R104 ;  /* 0x0000000e2868723c */ /* 0x040fea0000041868 */
[----:B------:R-:W-:Y:S01]  /*7780*/  MUFU.EX2 R203, R203 ;  /* 0x000000cb00cb7308 */ /* 0x000fe20000000800 */
[----:B-1----:R-:W-:Y:S01]  /*7790*/  F2FP.BF16.F32.PACK_AB R27, R195, R194 ;  /* 0x000000c2c31b723e */ /* 0x002fe200000010ff */
[----:B---3--:R-:W-:Y:S01]  /*77a0*/  HMMA.16816.F32.BF16 R112, R40, R8, R112 ;  /* 0x000000082870723c */ /* 0x008fe20000041870 */
[----:B------:R-:W-:-:S04]  /*77b0*/  FADD.FTZ R194, R194, R189 ;  /* 0x000000bdc2c27221 */ /* 0x000fc80000010000 */
[----:B------:R-:W-:Y:S01]  /*77c0*/  FADD.FTZ R194, R195, R194 ;  /* 0x000000c2c3c27221 */ /* 0x000fe20000010000 */
[C---:B------:R-:W-:Y:S01]  /*77d0*/  HMMA.16816.F32.BF16 R116, R40.reuse, R10, R116 ;  /* 0x0000000a2874723c */ /* 0x040fe20000041874 */
[----:B------:R-:W-:Y:S05]  /*77e0*/  MUFU.EX2 R197, R197 ;  /* 0x000000c500c57308 */ /* 0x000fea0000000800 */
[C---:B-----5:R-:W-:Y:S03]  /*77f0*/  HMMA.16816.F32.BF16 R124, R40.reuse, R4, R124 ;  /* 0x00000004287c723c */ /* 0x060fe6000004187c */
[----:B------:R-:W1:Y:S03]  /*7800*/  MUFU.EX2 R180, R180 ;  /* 0x000000b400b47308 */ /* 0x000e660000000800 */
[----:B------:R-:W-:Y:S05]  /*7810*/  HMMA.16816.F32.BF16 R132, R40, R6, R132 ;  /* 0x000000062884723c */ /* 0x000fea0000041884 */
[----:B------:R-:W-:Y:S01]  /*7820*/  MUFU.EX2 R184, R184 ;  /* 0x000000b800b87308 */ /* 0x000fe20000000800 */
[C---:B------:R-:W-:Y:S06]  /*7830*/  HMMA.16816.F32.BF16 R84, R24.reuse, R20, R84 ;  /* 0x000000141854723c */ /* 0x040fec0000041854 */
[C---:B------:R-:W-:Y:S01]  /*7840*/  HMMA.16816.F32.BF16 R96, R24.reuse, R22, R96 ;  /* 0x000000161860723c */ /* 0x040fe20000041860 */
[----:B------:R-:W2:Y:S01]  /*7850*/  LDSM.16.MT88.4 R20, [R222+0x9800] ;  /* 0x00980000de14783b */ /* 0x000ea20000004200 */
[----:B------:R-:W-:Y:S04]  /*7860*/  MUFU.EX2 R191, R191 ;  /* 0x000000bf00bf7308 */ /* 0x000fe80000000800 */
[C---:B------:R-:W-:Y:S04]  /*7870*/  HMMA.16816.F32.BF16 R144, R24.reuse, R12, R144 ;  /* 0x0000000c1890723c */ /* 0x040fe80000041890 */
[----:B------:R-:W-:Y:S02]  /*7880*/  MUFU.EX2 R210, R210 ;  /* 0x000000d200d27308 */ /* 0x000fe40000000800 */
[C---:B------:R-:W-:Y:S01]  /*7890*/  HMMA.16816.F32.BF16 R108, R24.reuse, R14, R108 ;  /* 0x0000000e186c723c */ /* 0x040fe2000004186c */
[----:B------:R-:W3:Y:S05]  /*78a0*/  LDSM.16.MT88.4 R12, [R222+0xa800] ;  /* 0x00a80000de0c783b */ /* 0x000eea0000004200 */
[C---:B------:R-:W-:Y:S01]  /*78b0*/  HMMA.16816.F32.BF16 R140, R24.reuse, R8, R140 ;  /* 0x00000008188c723c */ /* 0x040fe2000004188c */
[----:B------:R-:W-:Y:S05]  /*78c0*/  MUFU.EX2 R182, R182 ;  /* 0x000000b600b67308 */ /* 0x000fea0000000800 */
[C---:B------:R-:W-:Y:S01]  /*78d0*/  HMMA.16816.F32.BF16 R120, R24.reuse, R10, R120 ;  /* 0x0000000a1878723c */ /* 0x040fe20000041878 */
[----:B------:R-:W4:Y:S02]  /*78e0*/  LDSM.16.MT88.4 R8, [R220+0xa800] ;  /* 0x00a80000dc08783b */ /* 0x000f240000004200 */
[----:B------:R-:W-:Y:S03]  /*78f0*/  MUFU.EX2 R175, R175 ;  /* 0x000000af00af7308 */ /* 0x000fe60000000800 */
[C---:B------:R-:W-:Y:S05]  /*7900*/  HMMA.16816.F32.BF16 R136, R24.reuse, R4, R136 ;  /* 0x000000041888723c */ /* 0x040fea0000041888 */
[----:B------:R-:W-:Y:S01]  /*7910*/  MUFU.EX2 R170, R170 ;  /* 0x000000aa00aa7308 */ /* 0x000fe20000000800 */
[----:B------:R-:W-:Y:S01]  /*7920*/  HMMA.16816.F32.BF16 R128, R24, R6, R128 ;  /* 0x000000061880723c */ /* 0x000fe20000041880 */
[----:B------:R-:W5:Y:S05]  /*7930*/  LDSM.16.MT88.4 R4, [R222+0xb800] ;  /* 0x00b80000de04783b */ /* 0x000f6a0000004200 */
[C---:B------:R-:W-:Y:S01]  /*7940*/  HMMA.16816.F32.BF16 R156, R40.reuse, R32, R156 ;  /* 0x00000020289c723c */ /* 0x040fe2000004189c */
[----:B------:R-:W-:Y:S05]  /*7950*/  MUFU.EX2 R185, R185 ;  /* 0x000000b900b97308 */ /* 0x000fea0000000800 */
[C---:B------:R-:W-:Y:S03]  /*7960*/  HMMA.16816.F32.BF16 R152, R40.reuse, R34, R152 ;  /* 0x000000222898723c */ /* 0x040fe60000041898 */
[----:B------:R-:W-:Y:S03]  /*7970*/  MUFU.EX2 R176, R176 ;  /* 0x000000b000b07308 */ /* 0x000fe60000000800 */
[C---:B------:R-:W-:Y:S05]  /*7980*/  HMMA.16816.F32.BF16 R72, R40.reuse, R28, R72 ;  /* 0x0000001c2848723c */ /* 0x040fea0000041848 */
[----:B------:R-:W-:Y:S01]  /*7990*/  MUFU.EX2 R173, R173 ;  /* 0x000000ad00ad7308 */ /* 0x000fe20000000800 */
[----:B------:R-:W-:Y:S06]  /*79a0*/  HMMA.16816.F32.BF16 R76, R40, R30, R76 ;  /* 0x0000001e284c723c */ /* 0x000fec000004184c */
[C---:B------:R-:W-:Y:S01]  /*79b0*/  HMMA.16816.F32.BF16 R68, R24.reuse, R28, R68 ;  /* 0x0000001c1844723c */ /* 0x040fe20000041844 */
[----:B------:R-:W-:Y:S01]  /*79c0*/  FFMA.FTZ R41, R211, UR24, -R186 ;  /* 0x00000018d3297c23 */ /* 0x000fe200080108ba */
[--C-:B------:R-:W-:Y:S01]  /*79d0*/  FFMA.FTZ R42, R208, UR24, -R179.reuse ;  /* 0x00000018d02a7c23 */ /* 0x100fe200080108b3 */
[--C-:B------:R-:W-:Y:S01]  /*79e0*/  FFMA.FTZ R43, R204, UR24, -R179.reuse ;  /* 0x00000018cc2b7c23 */ /* 0x100fe200080108b3 */
[----:B------:R-:W-:Y:S01]  /*79f0*/  FFMA.FTZ R211, R196, UR24, -R179 ;  /* 0x00000018c4d37c23 */ /* 0x000fe200080108b3 */
[--C-:B------:R-:W-:Y:S01]  /*7a00*/  FFMA.FTZ R196, R207, UR24, -R172.reuse ;  /* 0x00000018cfc47c23 */ /* 0x100fe200080108ac */
[C---:B------:R-:W-:Y:S01]  /*7a10*/  HMMA.16816.F32.BF16 R80, R24.reuse, R30, R80 ;  /* 0x0000001e1850723c */ /* 0x040fe20000041850 */
[----:B------:R-:W-:Y:S01]  /*7a20*/  FFMA.FTZ R204, R199, UR24, -R172 ;  /* 0x00000018c7cc7c23 */ /* 0x000fe200080108ac */
[--C-:B------:R-:W-:Y:S01]  /*7a30*/  FFMA.FTZ R208, R201, UR24, -R186.reuse ;  /* 0x00000018c9d07c23 */ /* 0x100fe200080108ba */
[----:B------:R-:W-:Y:S01]  /*7a40*/  FFMA.FTZ R40, R215, UR24, -R186 ;  /* 0x00000018d7287c23 */ /* 0x000fe200080108ba */
[----:B------:R-:W-:Y:S01]  /*7a50*/  FFMA.FTZ R207, R209, UR24, -R172 ;  /* 0x00000018d1cf7c23 */ /* 0x000fe200080108ac */
[--C-:B------:R-:W-:Y:S01]  /*7a60*/  FFMA.FTZ R199, R205, UR24, -R186.reuse ;  /* 0x00000018cdc77c23 */ /* 0x100fe200080108ba */
[----:B------:R-:W5:Y:S01]  /*7a70*/  LDSM.16.MT88.4 R28, [R220+0xb800] ;  /* 0x00b80000dc1c783b */ /* 0x000f620000004200 */
[----:B------:R-:W-:Y:S01]  /*7a80*/  FFMA.FTZ R201, R202, UR24, -R169 ;  /* 0x00000018cac97c23 */ /* 0x000fe200080108a9 */
[C---:B------:R-:W-:Y:S01]  /*7a90*/  HMMA.16816.F32.BF16 R160, R24.reuse, R32, R160 ;  /* 0x0000002018a0723c */ /* 0x040fe200000418a0 */
[----:B------:R-:W-:Y:S01]  /*7aa0*/  MUFU.EX2 R40, R40 ;  /* 0x0000002800287308 */ /* 0x000fe20000000800 */
[--C-:B------:R-:W-:Y:S01]  /*7ab0*/  FFMA.FTZ R205, R178, UR24, -R179.reuse ;  /* 0x00000018b2cd7c23 */ /* 0x100fe200080108b3 */
[----:B------:R-:W-:Y:S01]  /*7ac0*/  FFMA.FTZ R186, R193, UR24, -R186 ;  /* 0x00000018c1ba7c23 */ /* 0x000fe200080108ba */
[----:B------:R-:W-:Y:S01]  /*7ad0*/  FFMA.FTZ R179, R174, UR24, -R179 ;  /* 0x00000018aeb37c23 */ /* 0x000fe200080108b3 */
[----:B------:R-:W-:Y:S01]  /*7ae0*/  FFMA.FTZ R193, R198, UR24, -R169 ;  /* 0x00000018c6c17c23 */ /* 0x000fe200080108a9 */
[----:B------:R-:W-:Y:S01]  /*7af0*/  HMMA.16816.F32.BF16 R148, R24, R34, R148 ;  /* 0x000000221894723c */ /* 0x000fe20000041894 */
[----:B-1----:R-:W-:Y:S01]  /*7b00*/  F2FP.BF16.F32.PACK_AB R33, R180, R197 ;  /* 0x000000c5b421723e */ /* 0x002fe200000010ff */
[----:B------:R-:W1:Y:S01]  /*7b10*/  LDSM.16.MT88.4 R24, [R222+0x9c00] ;  /* 0x009c0000de18783b */ /* 0x000e620000004200 */
[----:B------:R-:W2:Y:S01]  /*7b20*/  MUFU.EX2 R41, R41 ;  /* 0x0000002900297308 */ /* 0x000ea20000000800 */
[--C-:B------:R-:W-:Y:S01]  /*7b30*/  FFMA.FTZ R174, R177, UR24, -R172.reuse ;  /* 0x00000018b1ae7c23 */ /* 0x100fe200080108ac */
[----:B------:R-:W-:Y:S01]  /*7b40*/  FFMA.FTZ R172, R171, UR24, -R172 ;  /* 0x00000018abac7c23 */ /* 0x000fe200080108ac */
[----:B------:R-:W-:-:S04]  /*7b50*/  FADD.FTZ R197, R197, R194 ;  /* 0x000000c2c5c57221 */ /* 0x000fc80000010000 */
[----:B------:R-:W-:Y:S01]  /*7b60*/  FADD.FTZ R180, R180, R197 ;  /* 0x000000c5b4b47221 */ /* 0x000fe20000010000 */
[----:B------:R-:W-:Y:S08]  /*7b70*/  MUFU.EX2 R42, R42 ;  /* 0x0000002a002a7308 */ /* 0x000ff00000000800 */
[----:B------:R-:W3:Y:S01]  /*7b80*/  MUFU.EX2 R43, R43 ;  /* 0x0000002b002b7308 */ /* 0x000ee20000000800 */
[----:B--2---:R-:W-:Y:S01]  /*7b90*/  F2FP.BF16.F32.PACK_AB R32, R41, R40 ;  /* 0x000000282920723e */ /* 0x004fe200000010ff */
[----:B------:R-:W-:-:S04]  /*7ba0*/  FADD.FTZ R40, R40, R57 ;  /* 0x0000003928287221 */ /* 0x000fc80000010000 */
[----:B------:R-:W-:Y:S02]  /*7bb0*/  FADD.FTZ R40, R41, R40 ;  /* 0x0000002829287221 */ /* 0x000fe40000010000 */
[----:B------:R-:W2:Y:S08]  /*7bc0*/  MUFU.EX2 R211, R211 ;  /* 0x000000d300d37308 */ /* 0x000eb00000000800 */
[----:B------:R-:W-:Y:S01]  /*7bd0*/  MUFU.EX2 R196, R196 ;  /* 0x000000c400c47308 */ /* 0x000fe20000000800 */
[----:B---3--:R-:W-:Y:S01]  /*7be0*/  F2FP.BF16.F32.PACK_AB R36, R43, R42 ;  /* 0x0000002a2b24723e */ /* 0x008fe200000010ff */
[----:B------:R-:W-:-:S04]  /*7bf0*/  FADD.FTZ R42, R42, R181 ;  /* 0x000000b52a2a7221 */ /* 0x000fc80000010000 */
[----:B------:R-:W-:Y:S02]  /*7c00*/  FADD.FTZ R43, R43, R42 ;  /* 0x0000002a2b2b7221 */ /* 0x000fe40000010000 */
        /* <DEDUP_REMOVED lines=13> */
[----:B------:R-:W2:Y:S01]  /*7ce0*/  MUFU.EX2 R201, R201 ;  /* 0x000000c900c97308 */ /* 0x000ea20000000800 */
[C---:B------:R-:W-:Y:S06]  /*7cf0*/  HMMA.16816.F32.BF16 R156, R36.reuse, R20, R156 ;  /* 0x00000014249c723c */ /* 0x040fec000004189c */
[----:B------:R-:W-:Y:S01]  /*7d00*/  HMMA.16816.F32.BF16 R152, R36, R22, R152 ;  /* 0x000000162498723c */ /* 0x000fe20000041898 */
[----:B------:R-:W1:Y:S01]  /*7d10*/  MUFU.EX2 R193, R193 ;  /* 0x000000c100c17308 */ /* 0x000e620000000800 */
[----:B---3--:R-:W-:Y:S01]  /*7d20*/  F2FP.BF16.F32.PACK_AB R34, R208, R199 ;  /* 0x000000c7d022723e */ /* 0x008fe200000010ff */
[----:B------:R-:W-:-:S03]  /*7d30*/  FADD.FTZ R199, R199, R40 ;  /* 0x00000028c7c77221 */ /* 0x000fc60000010000 */
[C---:B------:R-:W-:Y:S01]  /*7d40*/  HMMA.16816.F32.BF16 R72, R36.reuse, R16, R72 ;  /* 0x000000102448723c */ /* 0x040fe20000041848 */
[----:B------:R-:W-:Y:S02]  /*7d50*/  FADD.FTZ R208, R208, R199 ;  /* 0x000000c7d0d07221 */ /* 0x000fe40000010000 */
[----:B------:R-:W3:Y:S01]  /*7d60*/  MUFU.EX2 R205, R205 ;  /* 0x000000cd00cd7308 */ /* 0x000ee20000000800 */
[C---:B--2---:R-:W-:Y:S01]  /*7d70*/  F2FP.BF16.F32.PACK_AB R35, R184.reuse, R201 ;  /* 0x000000c9b823723e */ /* 0x044fe200000010ff */
[----:B------:R-:W-:Y:S01]  /*7d80*/  FADD.FTZ R201, R201, R180 ;  /* 0x000000b4c9c97221 */ /* 0x000fe20000010000 */
[C---:B------:R-:W-:Y:S03]  /*7d90*/  HMMA.16816.F32.BF16 R76, R36.reuse, R18, R76 ;  /* 0x00000012244c723c */ /* 0x040fe6000004184c */
[----:B------:R-:W-:Y:S02]  /*7da0*/  FADD.FTZ R184, R184, R201 ;  /* 0x000000c9b8b87221 */ /* 0x000fe40000010000 */
[----:B------:R-:W2:Y:S01]  /*7db0*/  MUFU.EX2 R174, R174 ;  /* 0x000000ae00ae7308 */ /* 0x000ea20000000800 */
[C---:B------:R-:W-:Y:S06]  /*7dc0*/  HMMA.16816.F32.BF16 R88, R36.reuse, R12, R88 ;  /* 0x0000000c2458723c */ /* 0x040fec0000041858 */
[C---:B------:R-:W-:Y:S01]  /*7dd0*/  HMMA.16816.F32.BF16 R92, R36.reuse, R14, R92 ;  /* 0x0000000e245c723c */ /* 0x040fe2000004185c */
[----:B------:R-:W-:Y:S05]  /*7de0*/  MUFU.EX2 R186, R186 ;  /* 0x000000ba00ba7308 */ /* 0x000fea0000000800 */
[C---:B----4-:R-:W-:Y:S03]  /*7df0*/  HMMA.16816.F32.BF16 R100, R36.reuse, R8, R100 ;  /* 0x000000082464723c */ /* 0x050fe60000041864 */
[----:B------:R-:W4:Y:S03]  /*7e00*/  MUFU.EX2 R179, R179 ;  /* 0x000000b300b37308 */ /* 0x000f260000000800 */
[C---:B------:R-:W-:Y:S05]  /*7e10*/  HMMA.16816.F32.BF16 R104, R36.reuse, R10, R104 ;  /* 0x0000000a2468723c */ /* 0x040fea0000041868 */
[----:B------:R-:W4:Y:S01]  /*7e20*/  MUFU.EX2 R172, R172 ;  /* 0x000000ac00ac7308 */ /* 0x000f220000000800 */
[C---:B-----5:R-:W-:Y:S06]  /*7e30*/  HMMA.16816.F32.BF16 R112, R36.reuse, R4, R112 ;  /* 0x000000042470723c */ /* 0x060fec0000041870 */
[----:B------:R-:W-:Y:S01]  /*7e40*/  HMMA.16816.F32.BF16 R116, R36, R6, R116 ;  /* 0x000000062474723c */ /* 0x000fe20000041874 */
[----:B------:R-:W-:Y:S05]  /*7e50*/  MUFU.EX2 R66, R66 ;  /* 0x0000004200427308 */ /* 0x000fea0000000800 */
[C---:B------:R-:W-:Y:S06]  /*7e60*/  HMMA.16816.F32.BF16 R160, R32.reuse, R20, R160 ;  /* 0x0000001420a0723c */ /* 0x040fec00000418a0 */
[C---:B------:R-:W-:Y:S01]  /*7e70*/  HMMA.16816.F32.BF16 R148, R32.reuse, R22, R148 ;  /* 0x000000162094723c */ /* 0x040fe20000041894 */
[----:B------:R-:W5:Y:S05]  /*7e80*/  LDSM.16.MT88.4 R20, [R220+0x9c00] ;  /* 0x009c0000dc14783b */ /* 0x000f6a0000004200 */
        /* <DEDUP_REMOVED lines=13> */
[----:B------:R-:W-:Y:S06]  /*7f60*/  HMMA.16816.F32.BF16 R128, R32, R30, R128 ;  /* 0x0000001e2080723c */ /* 0x000fec0000041880 */
[----:B------:R-:W-:Y:S01]  /*7f70*/  HMMA.16816.F32.BF16 R124, R36, R28, R124 ;  /* 0x0000001c247c723c */ /* 0x000fe2000004187c */
[----:B------:R-:W-:-:S05]  /*7f80*/  FFMA.FTZ R33, R44, UR24, -R169 ;  /* 0x000000182c217c23 */ /* 0x000fca00080108a9 */
[----:B------:R-:W-:Y:S01]  /*7f90*/  HMMA.16816.F32.BF16 R132, R36, R30, R132 ;  /* 0x0000001e2484723c */ /* 0x000fe20000041884 */
[----:B------:R-:W5:Y:S01]  /*7fa0*/  MUFU.EX2 R33, R33 ;  /* 0x0000002100217308 */ /* 0x000f620000000800 */
[----:B------:R-:W-:Y:S01]  /*7fb0*/  F2FP.BF16.F32.PACK_AB R28, R210, R191 ;  /* 0x000000bfd21c723e */ /* 0x000fe200000010ff */
[----:B------:R-:W-:Y:S01]  /*7fc0*/  FADD.FTZ R191, R191, R208 ;  /* 0x000000d0bfbf7221 */ /* 0x000fe20000010000 */
[----:B-1----:R-:W-:Y:S01]  /*7fd0*/  F2FP.BF16.F32.PACK_AB R29, R170, R193 ;  /* 0x000000c1aa1d723e */ /* 0x002fe200000010ff */
[----:B------:R-:W-:Y:S02]  /*7fe0*/  FADD.FTZ R193, R193, R184 ;  /* 0x000000b8c1c17221 */ /* 0x000fe40000010000 */
[----:B---3--:R-:W-:Y:S01]  /*7ff0*/  F2FP.BF16.F32.PACK_AB R36, R205, R182 ;  /* 0x000000b6cd24723e */ /* 0x008fe200000010ff */
[----:B------:R-:W-:Y:S01]  /*8000*/  FADD.FTZ R182, R182, R211 ;  /* 0x000000d3b6b67221 */ /* 0x000fe20000010000 */
[----:B--2---:R-:W-:Y:S01]  /*8010*/  F2FP.BF16.F32.PACK_AB R37, R175, R174 ;  /* 0x000000aeaf25723e */ /* 0x004fe200000010ff */
[----:B------:R-:W-:Y:S01]  /*8020*/  FADD.FTZ R174, R174, R203 ;  /* 0x000000cbaeae7221 */ /* 0x000fe20000010000 */
[----:B----4-:R-:W-:Y:S01]  /*8030*/  F2FP.BF16.F32.PACK_AB R38, R179, R176 ;  /* 0x000000b0b326723e */ /* 0x010fe200000010ff */
[----:B------:R-:W-:Y:S01]  /*8040*/  FADD.FTZ R210, R210, R191 ;  /* 0x000000bfd2d27221 */ /* 0x000fe20000010000 */
[----:B------:R-:W-:Y:S01]  /*8050*/  F2FP.BF16.F32.PACK_AB R39, R172, R173 ;  /* 0x000000adac27723e */ /* 0x000fe200000010ff */
[----:B------:R-:W-:Y:S01]  /*8060*/  FADD.FTZ R193, R170, R193 ;  /* 0x000000c1aac17221 */ /* 0x000fe20000010000 */
[----:B------:R-:W-:Y:S01]  /*8070*/  F2FP.BF16.F32.PACK_AB R30, R186, R185 ;  /* 0x000000b9ba1e723e */ /* 0x000fe200000010ff */
[----:B------:R-:W-:Y:S01]  /*8080*/  FADD.FTZ R205, R205, R182 ;  /* 0x000000b6cdcd7221 */ /* 0x000fe20000010000 */
[----:B------:R-:W-:Y:S01]  /*8090*/  FADD.FTZ R174, R175, R174 ;  /* 0x000000aeafae7221 */ /* 0x000fe20000010000 */
[----:B-----5:R-:W-:Y:S01]  /*80a0*/  F2FP.BF16.F32.PACK_AB R31, R33, R66 ;  /* 0x00000042211f723e */ /* 0x020fe200000010ff */
[----:B------:R-:W-:Y:S01]  /*80b0*/  FADD.FTZ R185, R185, R210 ;  /* 0x000000d2b9b97221 */ /* 0x000fe20000010000 */
[----:B------:R-:W-:Y:S01]  /*80c0*/  FADD.FTZ R66, R66, R193 ;  /* 0x000000c142427221 */ /* 0x000fe20000010000 */
[----:B------:R-:W-:Y:S01]  /*80d0*/  FADD.FTZ R176, R176, R205 ;  /* 0x000000cdb0b07221 */ /* 0x000fe20000010000 */
[----:B------:R-:W-:Y:S01]  /*80e0*/  FADD.FTZ R173, R173, R174 ;  /* 0x000000aeadad7221 */ /* 0x000fe20000010000 */
[----:B------:R-:W-:Y:S01]  /*80f0*/  HMMA.16816.F32.BF16 R156, R36, R24, R156 ;  /* 0x00000018249c723c */ /* 0x000fe2000004189c */
[----:B------:R-:W-:Y:S01]  /*8100*/  FADD.FTZ R239, R186, R185 ;  /* 0x000000b9baef7221 */ /* 0x000fe20000010000 */
[----:B------:R-:W-:Y:S01]  /*8110*/  FADD.FTZ R234, R33, R66 ;  /* 0x0000004221ea7221 */ /* 0x000fe20000010000 */
[----:B------:R-:W-:Y:S01]  /*8120*/  FADD.FTZ R237, R179, R176 ;  /* 0x000000b0b3ed7221 */ /* 0x000fe20000010000 */
[----:B------:R-:W-:-:S02]  /*8130*/  FADD.FTZ R235, R172, R173 ;  /* 0x000000adaceb7221 */ /* 0x000fc40000010000 */
        /* <DEDUP_REMOVED lines=27> */
[----:B------:R-:W-:Y:S02]  /*82f0*/  USHF.R.S32.HI UR4, URZ, 0x1f, UR25 ;  /* 0x0000001f3f047899 */ /* 0x000fe40008011419 */
[----:B------:R-:W-:Y:S02]  /*8300*/  UIMAD.WIDE.U32 UR26, UR25, UR10, URZ ;  /* 0x0000000a191a72a5 */ /* 0x000fe4000f8e003f */
[----:B------:R-:W-:Y:S02]  /*8310*/  UIMAD UR4, UR4, UR10, URZ ;  /* 0x0000000a040472a4 */ /* 0x000fe4000f8e023f */
[----:B------:R-:W-:Y:S02]  /*8320*/  UISETP.NE.AND UP0, UPT, UR23, 0x3, UPT ;  /* 0x000000031700788c */ /* 0x000fe4000bf05270 */
[----:B------:R-:W-:Y:S01]  /*8330*/  UIMAD UR4, UR25, UR11, UR4 ;  /* 0x0000000b190472a4 */ /* 0x000fe2000f8e0204 */
[----:B------:R-:W-:Y:S02]  /*8340*/  IMAD.U32 R8, RZ, RZ, UR26 ;  /* 0x0000001aff087e24 */ /* 0x000fe4000f8e00ff */
[----:B------:R-:W-:Y:S01]  /*8350*/  IMAD.U32 R9, RZ, RZ, UR27 ;  /* 0x0000001bff097e24 */ /* 0x000fe2000f8e00ff */
[----:B------:R-:W-:Y:S01]  /*8360*/  UIADD3 UR4, UR27, UR4, URZ ;  /* 0x000000041b047290 */ /* 0x000fe2000fffe03f */
[----:B------:R-:W-:Y:S01]  /*8370*/  BAR.SYNC.DEFER_BLOCKING 0x0 ;  /* 0x0000000000007b1d */ /* 0x000fe20000010000 */
[----:B------:R-:W-:-:S04]  /*8380*/  LEA R4, P0, R8, R232, 0x6 ;  /* 0x000000e808047211 */ /* 0x000fc800078030ff */
[----:B------:R-:W-:Y:S01]  /*8390*/  IMAD.U32 R5, RZ, RZ, UR4 ;  /* 0x00000004ff057e24 */ /* 0x000fe2000f8e00ff */
[----:B------:R-:W-:Y:S01]  /*83a0*/  LEA R6, P1, R4, UR6, 0x1 ;  /* 0x0000000604067c11 */ /* 0x000fe2000f8208ff */
[----:B------:R-:W-:-:S03]  /*83b0*/  UIADD3 UR4, UR23, -0x3, URZ ;  /* 0xfffffffd17047890 */ /* 0x000fc6000fffe03f */
[----:B------:R-:W-:Y:S02]  /*83c0*/  LEA.HI.X R5, R8, R241, R5, 0x6, P0 ;  /* 0x000000f108057211 */ /* 0x000fe400000f3405 */
[----:B------:R-:W-:Y:S02]  /*83d0*/  IADD3 R8, P0, R6, UR22, RZ ;  /* 0x0000001606087c10 */ /* 0x000fe4000ff1e0ff */
[----:B------:R-:W-:-:S04]  /*83e0*/  LEA.HI.X R7, R4, UR7, R5, 0x1, P1 ;  /* 0x0000000704077c11 */ /* 0x000fc800088f0c05 */
[----:B------:R-:W-:Y:S01]  /*83f0*/  IADD3.X R9, R7, UR21, RZ, P0, !PT ;  /* 0x0000001507097c10 */ /* 0x000fe200087fe4ff */
        /* <DEDUP_REMOVED lines=17> */
[----:B------:R-:W5:Y:S04]  /*8510*/  LDSM.16.M88.4 R188, [R223] ;  /* 0x00000000dfbc783b */ /* 0x000f680000000200 */
[----:B------:R-:W5:Y:S04]  /*8520*/  LDSM.16.M88.4 R196, [R221+0x6000] ;  /* 0x00600000ddc4783b */ /* 0x000f680000000200 */
[----:B------:R-:W5:Y:S04]  /*8530*/  LDSM.16.M88.4 R208, [R221+0x6c00] ;  /* 0x006c0000ddd0783b */ /* 0x000f680000000200 */
[----:B------:R-:W5:Y:S01]  /*8540*/  LDSM.16.M88.4 R192, [R221+0x6800] ;  /* 0x00680000ddc0783b */ /* 0x000f620000000200 */
[C---:B--2---:R-:W-:Y:S03]  /*8550*/  HMMA.16816.F32.BF16 R20, R60.reuse, R172, RZ ;  /* 0x000000ac3c14723c */ /* 0x044fe600000418ff */
[----:B------:R-:W-:Y:S04]  /*8560*/  LDSM.16.M88.4 R48, [R224+0x7000] ;  /* 0x00700000e030783b */ /* 0x000fe80000000200 */
[----:B------:R-:W-:Y:S01]  /*8570*/  LDSM.16.M88.4 R52, [R225+0x3000] ;  /* 0x00300000e134783b */ /* 0x000fe20000000200 */
[----:B------:R-:W-:Y:S03]  /*8580*/  HMMA.16816.F32.BF16 R16, R60, R174, RZ ;  /* 0x000000ae3c10723c */ /* 0x000fe600000418ff */
[----:B------:R-:W-:Y:S03]  /*8590*/  LDSM.16.M88.4 R44, [R224+0x7400] ;  /* 0x00740000e02c783b */ /* 0x000fe60000000200 */
[C---:B------:R-:W-:Y:S01]  /*85a0*/  HMMA.16816.F32.BF16 R176, R56.reuse, R172, RZ ;  /* 0x000000ac38b0723c */ /* 0x040fe200000418ff */
[----:B------:R-:W-:Y:S04]  /*85b0*/  LDSM.16.M88.4 R40, [R224+0x7800] ;  /* 0x00780000e028783b */ /* 0x000fe80000000200 */
[----:B------:R-:W-:Y:S01]  /*85c0*/  LDSM.16.M88.4 R204, [R223+0x3000] ;  /* 0x00300000dfcc783b */ /* 0x000fe20000000200 */
[C---:B------:R-:W-:Y:S03]  /*85d0*/  HMMA.16816.F32.BF16 R172, R56.reuse, R174, RZ ;  /* 0x000000ae38ac723c */ /* 0x040fe600000418ff */
[----:B------:R-:W0:Y:S03]  /*85e0*/  LDGDEPBAR ;  /* 0x00000000000079af */ /* 0x000e260000000000 */
[-C--:B---3--:R-:W-:Y:S06]  /*85f0*/  HMMA.16816.F32.BF16 R184, R56, R180.reuse, RZ ;  /* 0x000000b438b8723c */ /* 0x088fec00000418ff */
[C---:B------:R-:W-:Y:S06]  /*8600*/  HMMA.16816.F32.BF16 R28, R60.reuse, R180, RZ ;  /* 0x000000b43c1c723c */ /* 0x040fec00000418ff */
[-C--:B------:R-:W-:Y:S06]  /*8610*/  HMMA.16816.F32.BF16 R24, R60, R182.reuse, RZ ;  /* 0x000000b63c18723c */ /* 0x080fec00000418ff */
[----:B------:R-:W-:Y:S06]  /*8620*/  HMMA.16816.F32.BF16 R180, R56, R182, RZ ;  /* 0x000000b638b4723c */ /* 0x000fec00000418ff */
[C---:B----4-:R-:W-:Y:S06]  /*8630*/  HMMA.16816.F32.BF16 R12, R60.reuse, R164, RZ ;  /* 0x000000a43c0c723c */ /* 0x050fec00000418ff */
[----:B-1----:R-:W-:Y:S06]  /*8640*/  HMMA.16816.F32.BF16 R8, R60, R166, RZ ;  /* 0x000000a63c08723c */ /* 0x002fec00000418ff */
[----:B------:R-:W-:Y:S06]  /*8650*/  HMMA.16816.F32.BF16 R168, R56, R164, RZ ;  /* 0x000000a438a8723c */ /* 0x000fec00000418ff */
[-C--:B-----5:R-:W-:Y:S06]  /*8660*/  HMMA.16816.F32.BF16 R4, R60, R36.reuse, RZ ;  /* 0x000000243c04723c */ /* 0x0a0fec00000418ff */
[C---:B------:R-:W-:Y:S06]  /*8670*/  HMMA.16816.F32.BF16 R64, R56.reuse, R36, RZ ;  /* 0x000000243840723c */ /* 0x040fec00000418ff */
[----:B------:R-:W-:Y:S06]  /*8680*/  HMMA.16816.F32.BF16 R164, R56, R166, RZ ;  /* 0x000000a638a4723c */ /* 0x000fec00000418ff */
[-C--:B------:R-:W-:Y:S06]  /*8690*/  HMMA.16816.F32.BF16 R60, R60, R38.reuse, RZ ;  /* 0x000000263c3c723c */ /* 0x080fec00000418ff */
[----:B------:R-:W-:Y:S01]  /*86a0*/  HMMA.16816.F32.BF16 R56, R56, R38, RZ ;  /* 0x000000263838723c */ /* 0x000fe200000418ff */
[----:B------:R-:W-:Y:S05]  /*86b0*/  LDSM.16.M88.4 R36, [R224+0x7c00] ;  /* 0x007c0000e024783b */ /* 0x000fea0000000200 */
[C---:B------:R-:W-:Y:S06]  /*86c0*/  HMMA.16816.F32.BF16 R20, R200.reuse, R32, R20 ;  /* 0x00000020c814723c */ /* 0x040fec0000041814 */
[----:B------:R-:W-:Y:S06]  /*86d0*/  HMMA.16816.F32.BF16 R16, R200, R34, R16 ;  /* 0x00000022c810723c */ /* 0x000fec0000041810 */
[C---:B------:R-:W-:Y:S06]  /*86e0*/  HMMA.16816.F32.BF16 R176, R188.reuse, R32, R176 ;  /* 0x00000020bcb0723c */ /* 0x040fec00000418b0 */
[C---:B------:R-:W-:Y:S01]  /*86f0*/  HMMA.16816.F32.BF16 R172, R188.reuse, R34, R172 ;  /* 0x00000022bcac723c */ /* 0x040fe200000418ac */
[----:B------:R-:W1:Y:S05]  /*8700*/  LDSM.16.M88.4 R32, [R225+0x2000] ;  /* 0x00200000e120783b */ /* 0x000e6a0000000200 */
[-C--:B------:R-:W-:Y:S06]  /*8710*/  HMMA.16816.F32.BF16 R184, R188, R196.reuse, R184 ;  /* 0x000000c4bcb8723c */ /* 0x080fec00000418b8 */
[C---:B------:R-:W-:Y:S06]  /*8720*/  HMMA.16816.F32.BF16 R28, R200.reuse, R196, R28 ;  /* 0x000000c4c81c723c */ /* 0x040fec000004181c */
[-C--:B------:R-:W-:Y:S06]  /*8730*/  HMMA.16816.F32.BF16 R24, R200, R198.reuse, R24 ;  /* 0x000000c6c818723c */ /* 0x080fec0000041818 */
[----:B------:R-:W-:Y:S01]  /*8740*/  HMMA.16816.F32.BF16 R180, R188, R198, R180 ;  /* 0x000000c6bcb4723c */ /* 0x000fe200000418b4 */
[----:B------:R-:W-:Y:S05]  /*8750*/  LDSM.16.M88.4 R196, [R221+0x7400] ;  /* 0x00740000ddc4783b */ /* 0x000fea0000000200 */
[C---:B------:R-:W-:Y:S06]  /*8760*/  HMMA.16816.F32.BF16 R4, R200.reuse, R208, R4 ;  /* 0x000000d0c804723c */ /* 0x040fec0000041804 */
[C---:B------:R-:W-:Y:S06]  /*8770*/  HMMA.16816.F32.BF16 R12, R200.reuse, R192, R12 ;  /* 0x000000c0c80c723c */ /* 0x040fec000004180c */
[C---:B------:R-:W-:Y:S06]  /*8780*/  HMMA.16816.F32.BF16 R8, R200.reuse, R194, R8 ;  /* 0x000000c2c808723c */ /* 0x040fec0000041808 */
[----:B------:R-:W-:Y:S01]  /*8790*/  HMMA.16816.F32.BF16 R60, R200, R210, R60 ;  /* 0x000000d2c83c723c */ /* 0x000fe2000004183c */
[----:B------:R-:W-:Y:S05]  /*87a0*/  LDSM.16.M88.4 R200, [R221+0x7000] ;  /* 0x00700000ddc8783b */ /* 0x000fea0000000200 */
[C---:B------:R-:W-:Y:S06]  /*87b0*/  HMMA.16816.F32.BF16 R64, R188.reuse, R208, R64 ;  /* 0x000000d0bc40723c */ /* 0x040fec0000041840 */
[C---:B------:R-:W-:Y:S06]  /*87c0*/  HMMA.16816.F32.BF16 R168, R188.reuse, R192, R168 ;  /* 0x000000c0bca8723c */ /* 0x040fec00000418a8 */
[C---:B------:R-:W-:Y:S01]  /*87d0*/  HMMA.16816.F32.BF16 R56, R188.reuse, R210, R56 ;  /* 0x000000d2bc38723c */ /* 0x040fe20000041838 */
[----:B------:R-:W2:Y:S05]  /*87e0*/  LDSM.16.M88.4 R208, [R223+0x2000] ;  /* 0x00200000dfd0783b */ /* 0x000eaa0000000200 */
[----:B------:R-:W-:Y:S01]  /*87f0*/  HMMA.16816.F32.BF16 R164, R188, R194, R164 ;  /* 0x000000c2bca4723c */ /* 0x000fe200000418a4 */
[----:B------:R-:W3:Y:S04]  /*8800*/  LDSM.16.M88.4 R192, [R221+0x7800] ;  /* 0x00780000ddc0783b */ /* 0x000ee80000000200 */
[----:B------:R-:W4:Y:S01]  /*8810*/  LDSM.16.M88.4 R188, [R221+0x7c00] ;  /* 0x007c0000ddbc783b */ /* 0x000f220000000200 */
[-C--:B-1----:R-:W-:Y:S06]  /*8820*/  HMMA.16816.F32.BF16 R184, R32, R48.reuse, R184 ;  /* 0x0000003020b8723c */ /* 0x082fec00000418b8 */
[C---:B------:R-:W-:Y:S06]  /*8830*/  HMMA.16816.F32.BF16 R28, R52.reuse, R48, R28 ;  /* 0x00000030341c723c */ /* 0x040fec000004181c */
[-C--:B------:R-:W-:Y:S06]  /*8840*/  HMMA.16816.F32.BF16 R24, R52, R50.reuse, R24 ;  /* 0x000000323418723c */ /* 0x080fec0000041818 */
[----:B------:R-:W-:Y:S01]  /*8850*/  HMMA.16816.F32.BF16 R180, R32, R50, R180 ;  /* 0x0000003220b4723c */ /* 0x000fe200000418b4 */
[----:B------:R-:W-:Y:S05]  /*8860*/  LDSM.16.M88.4 R48, [R225+0x5000] ;  /* 0x00500000e130783b */ /* 0x000fea0000000200 */
        /* <DEDUP_REMOVED lines=9> */
[----:B------:R-:W1:Y:S05]  /*8900*/  LDSM.16.M88.4 R44, [R224+0x8000] ;  /* 0x00800000e02c783b */ /* 0x000e6a0000000200 */
[C---:B------:R-:W-:Y:S06]  /*8910*/  HMMA.16816.F32.BF16 R168, R32.reuse, R40, R168 ;  /* 0x0000002820a8723c */ /* 0x040fec00000418a8 */
[C---:B------:R-:W-:Y:S01]  /*8920*/  HMMA.16816.F32.BF16 R164, R32.reuse, R42, R164 ;  /* 0x0000002a20a4723c */ /* 0x040fe200000418a4 */
[----:B------:R-:W5:Y:S05]  /*8930*/  LDSM.16.M88.4 R40, [R224+0x8400] ;  /* 0x00840000e028783b */ /* 0x000f6a0000000200 */
[C---:B------:R-:W-:Y:S06]  /*8940*/  HMMA.16816.F32.BF16 R64, R32.reuse, R36, R64 ;  /* 0x000000242040723c */ /* 0x040fec0000041840 */
[----:B------:R-:W-:Y:S01]  /*8950*/  HMMA.16816.F32.BF16 R56, R32, R38, R56 ;  /* 0x000000262038723c */ /* 0x000fe20000041838 */
[----:B------:R-:W5:Y:S04]  /*8960*/  LDSM.16.M88.4 R32, [R224+0x8c00] ;  /* 0x008c0000e020783b */ /* 0x000f680000000200 */
[----:B------:R-:W-:Y:S01]  /*8970*/  LDSM.16.M88.4 R36, [R224+0x8800] ;  /* 0x00880000e024783b */ /* 0x000fe20000000200 */
[-C--:B--2---:R-:W-:Y:S06]  /*8980*/  HMMA.16816.F32.BF16 R184, R208, R200.reuse, R184 ;  /* 0x000000c8d0b8723c */ /* 0x084fec00000418b8 */
[C---:B------:R-:W-:Y:S06]  /*8990*/  HMMA.16816.F32.BF16 R28, R204.reuse, R200, R28 ;  /* 0x000000c8cc1c723c */ /* 0x040fec000004181c */
[-C--:B------:R-:W-:Y:S06]  /*89a0*/  HMMA.16816.F32.BF16 R24, R204, R202.reuse, R24 ;  /* 0x000000cacc18723c */ /* 0x080fec0000041818 */
[----:B------:R-:W-:Y:S06]  /*89b0*/  HMMA.16816.F32.BF16 R180, R208, R202, R180 ;  /* 0x000000cad0b4723c */ /* 0x000fec00000418b4 */
[C---:B------:R-:W-:Y:S06]  /*89c0*/  HMMA.16816.F32.BF16 R20, R204.reuse, R196, R20 ;  /* 0x000000c4cc14723c */ /* 0x040fec0000041814 */
[----:B------:R-:W-:Y:S06]  /*89d0*/  HMMA.16816.F32.BF16 R16, R204, R198, R16 ;  /* 0x000000c6cc10723c */ /* 0x000fec0000041810 */
[C---:B------:R-:W-:Y:S06]  /*89e0*/  HMMA.16816.F32.BF16 R176, R208.reuse, R196, R176 ;  /* 0x000000c4d0b0723c */ /* 0x040fec00000418b0 */
[C---:B------:R-:W-:Y:S01]  /*89f0*/  HMMA.16816.F32.BF16 R172, R208.reuse, R198, R172 ;  /* 0x000000c6d0ac723c */ /* 0x040fe200000418ac */
[----:B------:R-:W-:Y:S05]  /*8a00*/  LDSM.16.M88.4 R196, [R223+0x4000] ;  /* 0x00400000dfc4783b */ /* 0x000fea0000000200 */
[C---:B---3--:R-:W-:Y:S01]  /*8a10*/  HMMA.16816.F32.BF16 R200, R208.reuse, R192, R168 ;  /* 0x000000c0d0c8723c */ /* 0x048fe200000418a8 */
[----:B------:R-:W2:Y:S05]  /*8a20*/  LDSM.16.M88.4 R168, [R221+0x8000] ;  /* 0x00800000dda8783b */ /* 0x000eaa0000000200 */
[C---:B------:R-:W-:Y:S06]  /*8a30*/  HMMA.16816.F32.BF16 R164, R208.reuse, R194, R164 ;  /* 0x000000c2d0a4723c */ /* 0x040fec00000418a4 */
[C---:B----4-:R-:W-:Y:S06]  /*8a40*/  HMMA.16816.F32.BF16 R64, R208.reuse, R188, R64 ;  /* 0x000000bcd040723c */ /* 0x050fec0000041840 */
[----:B------:R-:W-:Y:S01]  /*8a50*/  HMMA.16816.F32.BF16 R208, R208, R190, R56 ;  /* 0x000000bed0d0723c */ /* 0x000fe20000041838 */
[----:B------:R-:W3:Y:S05]  /*8a60*/  LDSM.16.M88.4 R56, [R223+0x5000] ;  /* 0x00500000df38783b */ /* 0x000eea0000000200 */
[----:B------:R-:W-:Y:S06]  /*8a70*/  HMMA.16816.F32.BF16 R4, R204, R188, R4 ;  /* 0x000000bccc04723c */ /* 0x000fec0000041804 */
[-C--:B-1----:R-:W-:Y:S06]  /*8a80*/  HMMA.16816.F32.BF16 R184, R52, R44.reuse, R184 ;  /* 0x0000002c34b8723c */ /* 0x082fec00000418b8 */
[C---:B------:R-:W-:Y:S06]  /*8a90*/  HMMA.16816.F32.BF16 R28, R48.reuse, R44, R28 ;  /* 0x0000002c301c723c */ /* 0x040fec000004181c */
[-C--:B------:R-:W-:Y:S06]  /*8aa0*/  HMMA.16816.F32.BF16 R24, R48, R46.reuse, R24 ;  /* 0x0000002e3018723c */ /* 0x080fec0000041818 */
[----:B------:R-:W-:Y:S01]  /*8ab0*/  HMMA.16816.F32.BF16 R180, R52, R46, R180 ;  /* 0x0000002e34b4723c */ /* 0x000fe200000418b4 */
[----:B------:R-:W1:Y:S05]  /*8ac0*/  LDSM.16.M88.4 R44, [R221+0x8400] ;  /* 0x00840000dd2c783b */ /* 0x000e6a0000000200 */
[----:B------:R-:W-:Y:S06]  /*8ad0*/  HMMA.16816.F32.BF16 R60, R204, R190, R60 ;  /* 0x000000becc3c723c */ /* 0x000fec000004183c */
[----:B-----5:R-:W-:Y:S06]  /*8ae0*/  HMMA.16816.F32.BF16 R176, R52, R40, R176 ;  /* 0x0000002834b0723c */ /* 0x020fec00000418b0 */
[----:B------:R-:W-:Y:S06]  /*8af0*/  HMMA.16816.F32.BF16 R12, R204, R192, R12 ;  /* 0x000000c0cc0c723c */ /* 0x000fec000004180c */
[-C--:B------:R-:W-:Y:S06]  /*8b00*/  HMMA.16816.F32.BF16 R4, R48, R32.reuse, R4 ;  /* 0x000000203004723c */ /* 0x080fec0000041804 */
[----:B------:R-:W-:Y:S06]  /*8b10*/  HMMA.16816.F32.BF16 R64, R52, R32, R64 ;  /* 0x000000203440723c */ /* 0x000fec0000041840 */
[----:B--2---:R-:W-:Y:S01]  /*8b20*/  HMMA.16816.F32.BF16 R184, R196, R168, R184 ;  /* 0x000000a8c4b8723c */ /* 0x004fe200000418b8 */
[----:B------:R-:W-:-:S05]  /*8b30*/  IMAD.U32 R33, RZ, RZ, UR4 ;  /* 0x00000004ff217e24 */ /* 0x000fca000f8e00ff */
[C---:B------:R-:W-:Y:S06]  /*8b40*/  HMMA.16816.F32.BF16 R16, R48.reuse, R42, R16 ;  /* 0x0000002a3010723c */ /* 0x040fec0000041810 */
[----:B------:R-:W-:Y:S06]  /*8b50*/  HMMA.16816.F32.BF16 R20, R48, R40, R20 ;  /* 0x000000283014723c */ /* 0x000fec0000041814 */
[----:B------:R-:W-:Y:S06]  /*8b60*/  HMMA.16816.F32.BF16 R8, R204, R194, R8 ;  /* 0x000000c2cc08723c */ /* 0x000fec0000041808 */
[C---:B------:R-:W-:Y:S06]  /*8b70*/  HMMA.16816.F32.BF16 R172, R52.reuse, R42, R172 ;  /* 0x0000002a34ac723c */ /* 0x040fec00000418ac */
[C---:B------:R-:W-:Y:S06]  /*8b80*/  HMMA.16816.F32.BF16 R200, R52.reuse, R36, R200 ;  /* 0x0000002434c8723c */ /* 0x040fec00000418c8 */
[C---:B------:R-:W-:Y:S06]  /*8b90*/  HMMA.16816.F32.BF16 R164, R52.reuse, R38, R164 ;  /* 0x0000002634a4723c */ /* 0x040fec00000418a4 */
[----:B------:R-:W-:Y:S06]  /*8ba0*/  HMMA.16816.F32.BF16 R208, R52, R34, R208 ;  /* 0x0000002234d0723c */ /* 0x000fec00000418d0 */
[----:B---3--:R-:W-:Y:S01]  /*8bb0*/  HMMA.16816.F32.BF16 R28, R56, R168, R28 ;  /* 0x000000a8381c723c */ /* 0x008fe2000004181c */
[----:B------:R-:W-:-:S04]  /*8bc0*/  IMAD R55, R33, 0x40, R242 ;  /* 0x0000004021377824 */ /* 0x000fc800078e02f2 */
[C---:B------:R-:W-:Y:S01]  /*8bd0*/  VIADD R33, R55.reuse, 0x1 ;  /* 0x0000000137217836 */ /* 0x040fe20000000000 */
[----:B------:R-:W-:Y:S01]  /*8be0*/  HMMA.16816.F32.BF16 R24, R56, R170, R24 ;  /* 0x000000aa3818723c */ /* 0x000fe20000041818 */
[C---:B------:R-:W-:Y:S01]  /*8bf0*/  VIADD R41, R55.reuse, 0x9 ;  /* 0x0000000937297836 */ /* 0x040fe20000000000 */
[CC--:B------:R-:W-:Y:S01]  /*8c00*/  ISETP.GE.AND P6, PT, R55.reuse, R238.reuse, PT ;  /* 0x000000ee3700720c */ /* 0x0c0fe20003fc6270 */
[----:B------:R-:W-:Y:S01]  /*8c10*/  VIADD R169, R55, 0x19 ;  /* 0x0000001937a97836 */ /* 0x000fe20000000000 */
[C---:B------:R-:W-:Y:S02]  /*8c20*/  ISETP.GE.AND P2, PT, R33.reuse, R238, PT ;  /* 0x000000ee2100720c */ /* 0x040fe40003f46270 */
[----:B------:R-:W-:Y:S01]  /*8c30*/  HMMA.16816.F32.BF16 R60, R48, R34, R60 ;  /* 0x00000022303c723c */ /* 0x000fe2000004183c */
[C---:B------:R-:W-:Y:S02]  /*8c40*/  ISETP.GE.AND P3, PT, R33.reuse, R236, PT ;  /* 0x000000ec2100720c */ /* 0x040fe40003f66270 */
[----:B------:R-:W-:-:S02]  /*8c50*/  ISETP.GE.AND P4, PT, R33, R3, PT ;  /* 0x000000032100720c */ /* 0x000fc40003f86270 */
[----:B------:R-:W-:Y:S01]  /*8c60*/  ISETP.GE.AND P1, PT, R33, R2, PT ;  /* 0x000000022100720c */ /* 0x000fe20003f26270 */
[C---:B------:R-:W-:Y:S01]  /*8c70*/  HMMA.16816.F32.BF16 R180, R196.reuse, R170, R180 ;  /* 0x000000aac4b4723c */ /* 0x040fe200000418b4 */
[----:B------:R-:W2:Y:S01]  /*8c80*/  LDSM.16.M88.4 R32, [R221+0x8800] ;  /* 0x00880000dd20783b */ /* 0x000ea20000000200 */
[----:B------:R-:W-:Y:S02]  /*8c90*/  FSEL R187, R187, -INF , !P3 ;  /* 0xff800000bbbb7808 */ /* 0x000fe40005800000 */
[C---:B------:R-:W-:Y:S02]  /*8ca0*/  ISETP.GE.AND P0, PT, R55.reuse, R236, PT ;  /* 0x000000ec3700720c */ /* 0x040fe40003f06270 */
[----:B-1----:R-:W-:Y:S01]  /*8cb0*/  HMMA.16816.F32.BF16 R176, R196, R44, R176 ;  /* 0x0000002cc4b0723c */ /* 0x002fe200000418b0 */
[C---:B------:R-:W-:Y:S01]  /*8cc0*/  ISETP.GE.AND P3, PT, R55.reuse, R3, PT ;  /* 0x000000033700720c */ /* 0x040fe20003f66270 */
[----:B------:R-:W-:Y:S01]  /*8cd0*/  VIADD R171, R55, 0x18 ;  /* 0x0000001837ab7836 */ /* 0x000fe20000000000 */
[----:B------:R-:W-:-:S02]  /*8ce0*/  FSEL R53, R185, -INF , !P2 ;  /* 0xff800000b9357808 */ /* 0x000fc40005000000 */
[----:B------:R-:W-:Y:S01]  /*8cf0*/  FSEL R31, R31, -INF , !P1 ;  /* 0xff8000001f1f7808 */ /* 0x000fe20004800000 */
[----:B------:R-:W-:Y:S06]  /*8d00*/  HMMA.16816.F32.BF16 R12, R48, R36, R12 ;  /* 0x00000024300c723c */ /* 0x000fec000004180c */
[----:B------:R-:W-:Y:S01]  /*8d10*/  HMMA.16816.F32.BF16 R16, R56, R46, R16 ;  /* 0x0000002e3810723c */ /* 0x000fe20000041810 */
[----:B------:R-:W-:-:S05]  /*8d20*/  VIADD R37, R55, 0x8 ;  /* 0x0000000837257836 */ /* 0x000fca0000000000 */
[----:B------:R-:W-:Y:S01]  /*8d30*/  HMMA.16816.F32.BF16 R20, R56, R44, R20 ;  /* 0x0000002c3814723c */ /* 0x000fe20000041814 */
[C---:B------:R-:W-:Y:S02]  /*8d40*/  ISETP.GE.AND P2, PT, R37.reuse, R3, PT ;  /* 0x000000032500720c */ /* 0x040fe40003f46270 */
[----:B------:R-:W-:-:S03]  /*8d50*/  ISETP.GE.AND P5, PT, R37, R238, PT ;  /* 0x000000ee2500720c */ /* 0x000fc60003fa6270 */
[----:B------:R-:W-:Y:S01]  /*8d60*/  HMMA.16816.F32.BF16 R8, R48, R38, R8 ;  /* 0x000000263008723c */ /* 0x000fe20000041808 */
[----:B------:R-:W-:Y:S01]  /*8d70*/  FSEL R44, R29, -INF , !P4 ;  /* 0xff8000001d2c7808 */ /* 0x000fe20006000000 */
[----:B------:R-:W-:Y:S01]  /*8d80*/  VIADD R29, R55, 0x10 ;  /* 0x00000010371d7836 */ /* 0x000fe20000000000 */
[----:B------:R-:W-:Y:S02]  /*8d90*/  ISETP.GE.AND P4, PT, R41, R3, PT ;  /* 0x000000032900720c */ /* 0x000fe40003f86270 */
[----:B------:R-:W-:Y:S01]  /*8da0*/  FSEL R45, R180, -INF , !P5 ;  /* 0xff800000b42d7808 */ /* 0x000fe20006800000 */
[C---:B------:R-:W-:Y:S01]  /*8db0*/  HMMA.16816.F32.BF16 R172, R196.reuse, R46, R172 ;  /* 0x0000002ec4ac723c */ /* 0x040fe200000418ac */
[----:B------:R-:W-:Y:S02]  /*8dc0*/  FSEL R51, R184, -INF , !P6 ;  /* 0xff800000b8337808 */ /* 0x000fe40007000000 */
[----:B------:R-:W-:Y:S02]  /*8dd0*/  FSEL R49, R186, -INF , !P0 ;  /* 0xff800000ba317808 */ /* 0x000fe40004000000 */
[----:B------:R-:W-:Y:S01]  /*8de0*/  FSEL R48, R28, -INF , !P3 ;  /* 0xff8000001c307808 */ /* 0x000fe20005800000 */
[----:B--2---:R-:W-:Y:S01]  /*8df0*/  HMMA.16816.F32.BF16 R200, R196, R32, R200 ;  /* 0x00000020c4c8723c */ /* 0x004fe200000418c8 */
[----:B------:R-:W-:-:S02]  /*8e00*/  ISETP.GE.AND P6, PT, R37, R236, PT ;  /* 0x000000ec2500720c */ /* 0x000fc40003fc6270 */
[-C--:B------:R-:W-:Y:S02]  /*8e10*/  ISETP.GE.AND P0, PT, R37, R2.reuse, PT ;  /* 0x000000022500720c */ /* 0x080fe40003f06270 */
[----:B------:R-:W-:Y:S01]  /*8e20*/  ISETP.GE.AND P3, PT, R55, R2, PT ;  /* 0x000000023700720c */ /* 0x000fe20003f66270 */
[----:B------:R-:W1:Y:S01]  /*8e30*/  LDSM.16.M88.4 R36, [R221+0x8c00] ;  /* 0x008c0000dd24783b */ /* 0x000e620000000200 */
[----:B------:R-:W-:Y:S01]  /*8e40*/  FSEL R28, R24, -INF , !P2 ;  /* 0xff800000181c7808 */ /* 0x000fe20005000000 */
[----:B------:R-:W-:Y:S01]  /*8e50*/  HMMA.16816.F32.BF16 R164, R196, R34, R164 ;  /* 0x00000022c4a4723c */ /* 0x000fe200000418a4 */
[----:B------:R-:W-:Y:S01]  /*8e60*/  FSEL R24, R25, -INF , !P4 ;  /* 0xff80000019187808 */ /* 0x000fe20006000000 */
[----:B------:R-:W-:-:S04]  /*8e70*/  DEPBAR.LE SB0, 0x0 ;  /* 0x000080000000791a */ /* 0x000fc80000000000 */
[----:B------:R-:W-:Y:S01]  /*8e80*/  FSEL R25, R30, -INF , !P3 ;  /* 0xff8000001e197808 */ /* 0x000fe20005800000 */
[C---:B------:R-:W-:Y:S01]  /*8e90*/  HMMA.16816.F32.BF16 R12, R56.reuse, R32, R12 ;  /* 0x00000020380c723c */ /* 0x040fe2000004180c */
[C---:B------:R-:W-:Y:S02]  /*8ea0*/  ISETP.GE.AND P2, PT, R41.reuse, R238, PT ;  /* 0x000000ee2900720c */ /* 0x040fe40003f46270 */
[C---:B------:R-:W-:Y:S02]  /*8eb0*/  ISETP.GE.AND P4, PT, R41.reuse, R236, PT ;  /* 0x000000ec2900720c */ /* 0x040fe40003f86270 */
[----:B------:R-:W-:Y:S01]  /*8ec0*/  ISETP.GE.AND P3, PT, R41, R2, PT ;  /* 0x000000022900720c */ /* 0x000fe20003f66270 */
[----:B------:R-:W-:Y:S01]  /*8ed0*/  VIADD R41, R55, 0x11 ;  /* 0x0000001137297836 */ /* 0x000fe20000000000 */
[----:B------:R-:W-:Y:S01]  /*8ee0*/  ISETP.GE.AND P1, PT, R29, R238, PT ;  /* 0x000000ee1d00720c */ /* 0x000fe20003f26270 */
[----:B------:R-:W-:Y:S01]  /*8ef0*/  HMMA.16816.F32.BF16 R8, R56, R34, R8 ;  /* 0x000000223808723c */ /* 0x000fe20000041808 */
[----:B------:R-:W-:-:S02]  /*8f00*/  FSEL R30, R27, -INF , !P3 ;  /* 0xff8000001b1e7808 */ /* 0x000fc40005800000 */
[----:B------:R-:W-:Y:S02]  /*8f10*/  FSEL R181, R181, -INF , !P2 ;  /* 0xff800000b5b57808 */ /* 0x000fe40005000000 */
[----:B------:R-:W-:Y:S02]  /*8f20*/  FSEL R26, R26, -INF , !P0 ;  /* 0xff8000001a1a7808 */ /* 0x000fe40004000000 */
[-C--:B------:R-:W-:Y:S01]  /*8f30*/  ISETP.GE.AND P3, PT, R41, R236.reuse, PT ;  /* 0x000000ec2900720c */ /* 0x080fe20003f66270 */
[----:B------:R-:W-:Y:S01]  /*8f40*/  VIADD R35, R55, 0x30 ;  /* 0x0000003037237836 */ /* 0x000fe20000000000 */
[C---:B------:R-:W-:Y:S02]  /*8f50*/  ISETP.GE.AND P5, PT, R29.reuse, R236, PT ;  /* 0x000000ec1d00720c */ /* 0x040fe40003fa6270 */
[C---:B------:R-:W-:Y:S02]  /*8f60*/  ISETP.GE.AND P2, PT, R29.reuse, R3, PT ;  /* 0x000000031d00720c */ /* 0x040fe40003f46270 */
[----:B------:R-:W-:-:S02]  /*8f70*/  ISETP.GE.AND P0, PT, R29, R2, PT ;  /* 0x000000021d00720c */ /* 0x000fc40003f06270 */
[----:B------:R-:W-:Y:S02]  /*8f80*/  FSEL R29, R182, -INF , !P6 ;  /* 0xff800000b61d7808 */ /* 0x000fe40007000000 */
[----:B------:R-:W-:Y:S02]  /*8f90*/  FSEL R27, R183, -INF , !P4 ;  /* 0xff800000b71b7808 */ /* 0x000fe40006000000 */
[----:B------:R-:W-:Y:S02]  /*8fa0*/  FSEL R47, R176, -INF , !P1 ;  /* 0xff800000b02f7808 */ /* 0x000fe40004800000 */
[C---:B------:R-:W-:Y:S02]  /*8fb0*/  ISETP.GE.AND P6, PT, R41.reuse, R238, PT ;  /* 0x000000ee2900720c */ /* 0x040fe40003fc6270 */
[C---:B------:R-:W-:Y:S01]  /*8fc0*/  ISETP.GE.AND P4, PT, R41.reuse, R3, PT ;  /* 0x000000032900720c */ /* 0x040fe20003f86270 */
[----:B-1----:R-:W-:Y:S01]  /*8fd0*/  HMMA.16816.F32.BF16 R64, R196, R36, R64 ;  /* 0x00000024c440723c */ /* 0x002fe20000041840 */
[----:B------:R-:W-:-:S02]  /*8fe0*/  ISETP.GE.AND P1, PT, R41, R2, PT ;  /* 0x000000022900720c */ /* 0x000fc40003f26270 */
[----:B------:R-:W-:Y:S02]  /*8ff0*/  FSEL R41, R179, -INF , !P3 ;  /* 0xff800000b3297808 */ /* 0x000fe40005800000 */
[----:B------:R-:W-:Y:S01]  /*9000*/  ISETP.GE.AND P3, PT, R171, R3, PT ;  /* 0x00000003ab00720c */ /* 0x000fe20003f66270 */
[----:B------:R-:W-:Y:S01]  /*9010*/  HMMA.16816.F32.BF16 R208, R196, R38, R208 ;  /* 0x00000026c4d0723c */ /* 0x000fe200000418d0 */
[----:B------:R-:W-:Y:S02]  /*9020*/  FSEL R42, R22, -INF , !P0 ;  /* 0xff800000162a7808 */ /* 0x000fe40004000000 */
[----:B------:R-:W-:Y:S02]  /*9030*/  FSEL R186, R16, -INF , !P3 ;  /* 0xff80000010ba7808 */ /* 0x000fe40005800000 */
[----:B------:R-:W-:Y:S01]  /*9040*/  FMNMX.FTZ R16, R214, R51, !PT ;  /* 0x00000033d6107209 */ /* 0x000fe20007810000 */
[----:B------:R-:W-:Y:S01]  /*9050*/  HMMA.16816.F32.BF16 R4, R56, R36, R4 ;  /* 0x000000243804723c */ /* 0x000fe20000041804 */
[----:B------:R-:W-:-:S02]  /*9060*/  ISETP.GE.AND P0, PT, R169, R2, PT ;  /* 0x00000002a900720c */ /* 0x000fc40003f06270 */
[----:B------:R-:W-:Y:S02]  /*9070*/  FMNMX.FTZ R16, R53, R16, !PT ;  /* 0x0000001035107209 */ /* 0x000fe40007810000 */
[----:B------:R-:W-:Y:S01]  /*9080*/  FSEL R170, R21, -INF , !P4 ;  /* 0xff80000015aa7808 */ /* 0x000fe20006000000 */
[----:B------:R-:W-:Y:S01]  /*9090*/  HMMA.16816.F32.BF16 R60, R56, R38, R60 ;  /* 0x00000026383c723c */ /* 0x000fe2000004183c */
[----:B------:R-:W-:Y:S01]  /*90a0*/  FMNMX.FTZ R16, R45, R16, !PT ;  /* 0x000000102d107209 */ /* 0x000fe20007810000 */
[----:B------:R-:W-:Y:S01]  /*90b0*/  VIADD R37, R55, 0x29 ;  /* 0x0000002937257836 */ /* 0x000fe20000000000 */
[----:B------:R-:W-:Y:S02]  /*90c0*/  ISETP.GE.AND P4, PT, R169, R3, PT ;  /* 0x00000003a900720c */ /* 0x000fe40003f86270 */
[----:B------:R-:W-:Y:S02]  /*90d0*/  FMNMX.FTZ R16, R181, R16, !PT ;  /* 0x00000010b5107209 */ /* 0x000fe40007810000 */
[----:B------:R-:W-:-:S02]  /*90e0*/  FSEL R43, R178, -INF , !P5 ;  /* 0xff800000b22b7808 */ /* 0x000fc40006800000 */
[----:B------:R-:W-:Y:S02]  /*90f0*/  FSEL R40, R19, -INF , !P0 ;  /* 0xff80000013287808 */ /* 0x000fe40004000000 */
[----:B------:R-:W-:Y:S01]  /*9100*/  FSEL R46, R177, -INF , !P6 ;  /* 0xff800000b12e7808 */ /* 0x000fe20007000000 */
[----:B------:R-:W-:Y:S01]  /*9110*/  BAR.SYNC.DEFER_BLOCKING 0x0 ;  /* 0x0000000000007b1d */ /* 0x000fe20000010000 */
[----:B------:R-:W-:Y:S02]  /*9120*/  ISETP.GE.AND P5, PT, R171, R238, PT ;  /* 0x000000eeab00720c */ /* 0x000fe40003fa6270 */
[----:B------:R-:W-:Y:S02]  /*9130*/  FMNMX.FTZ R19, R47, R16, !PT ;  /* 0x000000102f137209 */ /* 0x000fe40007810000 */
[----:B------:R-:W-:Y:S02]  /*9140*/  FSEL R182, R17, -INF , !P4 ;  /* 0xff80000011b67808 */ /* 0x000fe40006000000 */
[----:B------:R-:W-:-:S02]  /*9150*/  ISETP.GE.AND P3, PT, R169, R238, PT ;  /* 0x000000eea900720c */ /* 0x000fc40003f66270 */
[----:B------:R-:W-:Y:S01]  /*9160*/  ISETP.GE.AND P4, PT, R169, R236, PT ;  /* 0x000000eca900720c */ /* 0x000fe20003f86270 */
[C---:B------:R-:W-:Y:S01]  /*9170*/  VIADD R169, R55.reuse, 0x20 ;  /* 0x0000002037a97836 */ /* 0x040fe20000000000 */
[----:B------:R-:W-:Y:S02]  /*9180*/  FSEL R188, R20, -INF , !P2 ;  /* 0xff80000014bc7808 */ /* 0x000fe40005000000 */
[----:B------:R-:W-:Y:S02]  /*9190*/  FSEL R21, R172, -INF , !P5 ;  /* 0xff800000ac157808 */ /* 0x000fe40006800000 */
[----:B------:R-:W-:Y:S01]  /*91a0*/  FMNMX.FTZ R16, R46, R19, !PT ;  /* 0x000000132e107209 */ /* 0x000fe20007810000 */
[----:B------:R-:W-:Y:S01]  /*91b0*/  VIADD R19, R55, 0x38 ;  /* 0x0000003837137836 */ /* 0x000fe20000000000 */
[----:B------:R-:W-:Y:S02]  /*91c0*/  ISETP.GE.AND P2, PT, R171, R2, PT ;  /* 0x00000002ab00720c */ /* 0x000fe40003f46270 */
[----:B------:R-:W-:Y:S01]  /*91d0*/  FSEL R197, R23, -INF , !P1 ;  /* 0xff80000017c57808 */ /* 0x000fe20004800000 */
[----:B------:R-:W-:Y:S01]  /*91e0*/  VIADD R23, R55, 0x21 ;  /* 0x0000002137177836 */ /* 0x000fe20000000000 */
[----:B------:R-:W-:-:S02]  /*91f0*/  ISETP.GE.AND P6, PT, R171, R236, PT ;  /* 0x000000ecab00720c */ /* 0x000fc40003fc6270 */
[----:B------:R-:W-:Y:S02]  /*9200*/  ISETP.GE.AND P1, PT, R169, R238, PT ;  /* 0x000000eea900720c */ /* 0x000fe40003f26270 */
[----:B------:R-:W-:Y:S02]  /*9210*/  FSEL R17, R173, -INF , !P3 ;  /* 0xff800000ad117808 */ /* 0x000fe40005800000 */
[----:B------:R-:W-:Y:S02]  /*9220*/  FMNMX.FTZ R16, R21, R16, !PT ;  /* 0x0000001015107209 */ /* 0x000fe40007810000 */
[----:B------:R-:W-:Y:S02]  /*9230*/  FSEL R33, R18, -INF , !P2 ;  /* 0xff80000012217808 */ /* 0x000fe40005000000 */
[C---:B------:R-:W-:Y:S02]  /*9240*/  ISETP.GE.AND P3, PT, R169.reuse, R236, PT ;  /* 0x000000eca900720c */ /* 0x040fe40003f66270 */
[----:B------:R-:W-:-:S02]  /*9250*/  ISETP.GE.AND P5, PT, R169, R3, PT ;  /* 0x00000003a900720c */ /* 0x000fc40003fa6270 */
[----:B------:R-:W-:Y:S01]  /*9260*/  ISETP.GE.AND P2, PT, R169, R2, PT ;  /* 0x00000002a900720c */ /* 0x000fe20003f46270 */
[----:B------:R-:W-:Y:S01]  /*9270*/  VIADD R169, R55, 0x28 ;  /* 0x0000002837a97836 */ /* 0x000fe20000000000 */
[----:B------:R-:W-:Y:S02]  /*9280*/  FSEL R251, R174, -INF , !P6 ;  /* 0xff800000aefb7808 */ /* 0x000fe40007000000 */
[----:B------:R-:W-:Y:S02]  /*9290*/  ISETP.GE.AND P6, PT, R23, R238, PT ;  /* 0x000000ee1700720c */ /* 0x000fe40003fc6270 */
[----:B------:R-:W-:Y:S02]  /*92a0*/  FSEL R217, R200, -INF , !P1 ;  /* 0xff800000c8d97808 */ /* 0x000fe40004800000 */
[----:B------:R-:W-:Y:S02]  /*92b0*/  FMNMX.FTZ R16, R17, R16, !PT ;  /* 0x0000001011107209 */ /* 0x000fe40007810000 */
[----:B------:R-:W-:-:S02]  /*92c0*/  ISETP.GE.AND P0, PT, R23, R236, PT ;  /* 0x000000ec1700720c */ /* 0x000fc40003f06270 */
[----:B------:R-:W-:Y:S02]  /*92d0*/  FSEL R183, R202, -INF , !P3 ;  /* 0xff800000cab77808 */ /* 0x000fe40005800000 */
[----:B------:R-:W-:Y:S02]  /*92e0*/  FSEL R243, R201, -INF , !P6 ;  /* 0xff800000c9f37808 */ /* 0x000fe40007000000 */
[----:B------:R-:W-:Y:S02]  /*92f0*/  ISETP.GE.AND P3, PT, R169, R238, PT ;  /* 0x000000eea900720c */ /* 0x000fe40003f66270 */
[----:B------:R-:W-:Y:S02]  /*9300*/  FMNMX.FTZ R16, R217, R16, !PT ;  /* 0x00000010d9107209 */ /* 0x000fe40007810000 */
[----:B------:R-:W-:Y:S02]  /*9310*/  FSEL R249, R175, -INF , !P4 ;  /* 0xff800000aff97808 */ /* 0x000fe40006000000 */
[----:B------:R-:W-:-:S02]  /*9320*/  ISETP.GE.AND P4, PT, R23, R3, PT ;  /* 0x000000031700720c */ /* 0x000fc40003f86270 */
[----:B------:R-:W-:Y:S01]  /*9330*/  ISETP.GE.AND P1, PT, R23, R2, PT ;  /* 0x000000021700720c */ /* 0x000fe20003f26270 */
[----:B------:R-:W-:Y:S01]  /*9340*/  VIADD R23, R55, 0x31 ;  /* 0x0000003137177836 */ /* 0x000fe20000000000 */
[----:B------:R-:W-:Y:S01]  /*9350*/  FSEL R203, R203, -INF , !P0 ;  /* 0xff800000cbcb7808 */ /* 0x000fe20004000000 */
[----:B------:R-:W-:Y:S01]  /*9360*/  VIADD R55, R55, 0x39 ;  /* 0x0000003937377836 */ /* 0x000fe20000000000 */
[----:B------:R-:W-:Y:S02]  /*9370*/  ISETP.GE.AND P0, PT, R37, R238, PT ;  /* 0x000000ee2500720c */ /* 0x000fe40003f06270 */
[----:B------:R-:W-:Y:S02]  /*9380*/  FSEL R205, R164, -INF , !P3 ;  /* 0xff800000a4cd7808 */ /* 0x000fe40005800000 */
[----:B------:R-:W-:Y:S02]  /*9390*/  FMNMX.FTZ R16, R243, R16, !PT ;  /* 0x00000010f3107209 */ /* 0x000fe40007810000 */
[----:B------:R-:W-:-:S02]  /*93a0*/  FSEL R207, R165, -INF , !P0 ;  /* 0xff800000a5cf7808 */ /* 0x000fc40004000000 */
[----:B------:R-:W-:Y:S02]  /*93b0*/  ISETP.GE.AND P3, PT, R35, R238, PT ;  /* 0x000000ee2300720c */ /* 0x000fe40003f66270 */
[----:B------:R-:W-:Y:S02]  /*93c0*/  FMNMX.FTZ R16, R205, R16, !PT ;  /* 0x00000010cd107209 */ /* 0x000fe40007810000 */
[----:B------:R-:W-:Y:S02]  /*93d0*/  ISETP.GE.AND P0, PT, R23, R238, PT ;  /* 0x000000ee1700720c */ /* 0x000fe40003f06270 */
[----:B------:R-:W-:Y:S02]  /*93e0*/  FSEL R199, R64, -INF , !P3 ;  /* 0xff80000040c77808 */ /* 0x000fe40005800000 */
[----:B------:R-:W-:Y:S02]  /*93f0*/  FMNMX.FTZ R16, R207, R16, !PT ;  /* 0x00000010cf107209 */ /* 0x000fe40007810000 */
[----:B------:R-:W-:-:S02]  /*9400*/  FSEL R195, R65, -INF , !P0 ;  /* 0xff80000041c37808 */ /* 0x000fc40004000000 */
[----:B------:R-:W-:Y:S02]  /*9410*/  PLOP3.LUT P0, PT, PT, PT, UP0, 0x80, 0x0 ;  /* 0x000000000000781c */ /* 0x000fe40003f0f008 */
[----:B------:R-:W-:Y:S02]  /*9420*/  ISETP.GE.AND P6, PT, R19, R238, PT ;  /* 0x000000ee1300720c */ /* 0x000fe40003fc6270 */
[----:B------:R-:W-:Y:S02]  /*9430*/  FMNMX.FTZ R16, R199, R16, !PT ;  /* 0x00000010c7107209 */ /* 0x000fe40007810000 */
[----:B------:R-:W-:Y:S02]  /*9440*/  ISETP.GE.AND P3, PT, R55, R238, PT ;  /* 0x000000ee3700720c */ /* 0x000fe40003f66270 */
[----:B------:R-:W-:Y:S02]  /*9450*/  FSEL R193, R208, -INF , !P6 ;  /* 0xff800000d0c17808 */ /* 0x000fe40007000000 */
[----:B------:R-:W-:-:S02]  /*9460*/  FMNMX.FTZ R16, R195, R16, !PT ;  /* 0x00000010c3107209 */ /* 0x000fc40007810000 */
[----:B------:R-:W-:Y:S02]  /*9470*/  FSEL R209, R209, -INF , !P3 ;  /* 0xff800000d1d17808 */ /* 0x000fe40005800000 */
[----:B------:R-:W-:Y:S02]  /*9480*/  FMNMX.FTZ R16, R193, R16, !PT ;  /* 0x00000010c1107209 */ /* 0x000fe40007810000 */
[C---:B------:R-:W-:Y:S02]  /*9490*/  ISETP.GE.AND P6, PT, R169.reuse, R236, PT ;  /* 0x000000eca900720c */ /* 0x040fe40003fc6270 */
        /* <DEDUP_REMOVED lines=29> */
.L_x_26:
[----:B------:R-:W-:Y:S01]  /*9670*/  FSEL R196, R12, -INF , !P5 ;  /* 0xff8000000cc47808 */ /* 0x000fe20006800000 */
[----:B-1----:R-:W-:Y:S01]  /*9680*/  SHFL.BFLY PT, R39, R16, 0x2, 0x1f ;  /* 0x0c401f0010277f89 */ /* 0x002fe200000e0000 */
[----:B------:R-:W-:Y:S01]  /*9690*/  FMNMX.FTZ R12, R213, R49, !PT ;  /* 0x00000031d50c7209 */ /* 0x000fe20007810000 */
[----:B------:R-:W-:Y:S01]  /*96a0*/  UISETP.GE.AND UP0, UPT, UR23, 0x4, UPT ;  /* 0x000000041700788c */ /* 0x000fe2000bf06270 */
[----:B------:R-:W-:Y:S02]  /*96b0*/  FSEL R192, R13, -INF , !P4 ;  /* 0xff8000000dc07808 */ /* 0x000fe40006000000 */
[----:B------:R-:W-:Y:S02]  /*96c0*/  FMNMX.FTZ R12, R187, R12, !PT ;  /* 0x0000000cbb0c7209 */ /* 0x000fe40007810000 */
[----:B------:R-:W-:Y:S02]  /*96d0*/  FMNMX.FTZ R13, R212, R48, !PT ;  /* 0x00000030d40d7209 */ /* 0x000fe40007810000 */
[----:B------:R-:W-:-:S02]  /*96e0*/  FMNMX.FTZ R12, R29, R12, !PT ;  /* 0x0000000c1d0c7209 */ /* 0x000fc40007810000 */
[----:B------:R-:W-:Y:S02]  /*96f0*/  FMNMX.FTZ R13, R44, R13, !PT ;  /* 0x0000000d2c0d7209 */ /* 0x000fe40007810000 */
[----:B------:R-:W-:Y:S01]  /*9700*/  FMNMX.FTZ R12, R27, R12, !PT ;  /* 0x0000000c1b0c7209 */ /* 0x000fe20007810000 */
[----:B------:R-:W-:Y:S01]  /*9710*/  @UP0 UIADD3 UR23, UR23, -0x4, URZ ;  /* 0xfffffffc17170890 */ /* 0x000fe2000fffe03f */
        /* <DEDUP_REMOVED lines=8> */
[----:B------:R-:W-:Y:S02]  /*97a0*/  FMNMX.FTZ R12, R0, R25, !PT ;  /* 0x00000019000c7209 */ /* 0x000fe40007810000 */
[----:B------:R-:W-:-:S02]  /*97b0*/  FSEL R194, R9, -INF , !P4 ;  /* 0xff80000009c27808 */ /* 0x000fc40006000000 */
[----:B------:R-:W-:Y:S02]  /*97c0*/  FMNMX.FTZ R9, R170, R13, !PT ;  /* 0x0000000daa097209 */ /* 0x000fe40007810000 */
[----:B------:R-:W-:Y:S02]  /*97d0*/  FMNMX.FTZ R8, R249, R8, !PT ;  /* 0x00000008f9087209 */ /* 0x000fe40007810000 */
[----:B------:R-:W-:Y:S02]  /*97e0*/  FMNMX.FTZ R13, R31, R12, !PT ;  /* 0x0000000c1f0d7209 */ /* 0x000fe40007810000 */
[----:B------:R-:W-:Y:S02]  /*97f0*/  FMNMX.FTZ R8, R183, R8, !PT ;  /* 0x00000008b7087209 */ /* 0x000fe40007810000 */
[----:B------:R-:W-:Y:S02]  /*9800*/  FMNMX.FTZ R13, R26, R13, !PT ;  /* 0x0000000d1a0d7209 */ /* 0x000fe40007810000 */
[----:B------:R-:W-:-:S02]  /*9810*/  ISETP.GE.AND P5, PT, R37, R236, PT ;  /* 0x000000ec2500720c */ /* 0x000fc40003fa6270 */
[----:B------:R-:W-:Y:S02]  /*9820*/  FSEL R191, R166, -INF , !P6 ;  /* 0xff800000a6bf7808 */ /* 0x000fe40007000000 */
[----:B------:R-:W-:Y:S02]  /*9830*/  FMNMX.FTZ R8, R203, R8, !PT ;  /* 0x00000008cb087209 */ /* 0x000fe40007810000 */
[----:B------:R-:W-:Y:S02]  /*9840*/  FMNMX.FTZ R13, R30, R13, !PT ;  /* 0x0000000d1e0d7209 */ /* 0x000fe40007810000 */
[----:B------:R-:W-:Y:S02]  /*9850*/  FSEL R215, R15, -INF , !P1 ;  /* 0xff8000000fd77808 */ /* 0x000fe40004800000 */
[----:B------:R-:W-:Y:S02]  /*9860*/  FSEL R189, R167, -INF , !P5 ;  /* 0xff800000a7bd7808 */ /* 0x000fe40006800000 */
[----:B------:R-:W-:-:S02]  /*9870*/  ISETP.GE.AND P1, PT, R35, R236, PT ;  /* 0x000000ec2300720c */ /* 0x000fc40003f26270 */
[----:B------:R-:W-:Y:S02]  /*9880*/  FMNMX.FTZ R8, R191, R8, !PT ;  /* 0x00000008bf087209 */ /* 0x000fe40007810000 */
[----:B------:R-:W-:Y:S02]  /*9890*/  FMNMX.FTZ R12, R42, R13, !PT ;  /* 0x0000000d2a0c7209 */ /* 0x000fe40007810000 */
[-C--:B------:R-:W-:Y:S02]  /*98a0*/  ISETP.GE.AND P6, PT, R23, R236.reuse, PT ;  /* 0x000000ec1700720c */ /* 0x080fe40003fc6270 */
[----:B------:R-:W-:Y:S02]  /*98b0*/  ISETP.GE.AND P5, PT, R19, R236, PT ;  /* 0x000000ec1300720c */ /* 0x000fe40003fa6270 */
[----:B------:R-:W-:Y:S02]  /*98c0*/  FMNMX.FTZ R9, R186, R9, !PT ;  /* 0x00000009ba097209 */ /* 0x000fe40007810000 */
[----:B------:R-:W-:-:S02]  /*98d0*/  FSEL R185, R66, -INF , !P1 ;  /* 0xff80000042b97808 */ /* 0x000fc40004800000 */
[----:B------:R-:W-:Y:S02]  /*98e0*/  FMNMX.FTZ R8, R189, R8, !PT ;  /* 0x00000008bd087209 */ /* 0x000fe40007810000 */
[----:B------:R-:W-:Y:S02]  /*98f0*/  ISETP.GE.AND P0, PT, R169, R2, PT ;  /* 0x00000002a900720c */ /* 0x000fe40003f06270 */
[----:B------:R-:W-:Y:S02]  /*9900*/  FMNMX.FTZ R12, R197, R12, !PT ;  /* 0x0000000cc50c7209 */ /* 0x000fe40007810000 */
[----:B------:R-:W-:Y:S02]  /*9910*/  FSEL R169, R67, -INF , !P6 ;  /* 0xff80000043a97808 */ /* 0x000fe40007000000 */
[----:B------:R-:W-:Y:S02]  /*9920*/  FMNMX.FTZ R9, R182, R9, !PT ;  /* 0x00000009b6097209 */ /* 0x000fe40007810000 */
[----:B------:R-:W-:-:S02]  /*9930*/  FSEL R67, R210, -INF , !P5 ;  /* 0xff800000d2437808 */ /* 0x000fc40006800000 */
[-C--:B------:R-:W-:Y:S02]  /*9940*/  ISETP.GE.AND P3, PT, R35, R3.reuse, PT ;  /* 0x000000032300720c */ /* 0x080fe40003f66270 */
[-C--:B------:R-:W-:Y:S02]  /*9950*/  ISETP.GE.AND P6, PT, R23, R3.reuse, PT ;  /* 0x000000031700720c */ /* 0x080fe40003fc6270 */
[-C--:B------:R-:W-:Y:S02]  /*9960*/  ISETP.GE.AND P4, PT, R19, R3.reuse, PT ;  /* 0x000000031300720c */ /* 0x080fe40003f86270 */
[----:B------:R-:W-:Y:S02]  /*9970*/  ISETP.GE.AND P5, PT, R55, R3, PT ;  /* 0x000000033700720c */ /* 0x000fe40003fa6270 */
[----:B------:R-:W-:Y:S02]  /*9980*/  FMNMX.FTZ R8, R185, R8, !PT ;  /* 0x00000008b9087209 */ /* 0x000fe40007810000 */
        /* <DEDUP_REMOVED lines=8> */
[----:B------:R-:W-:Y:S02]  /*9a10*/  FSEL R59, R211, -INF , !P1 ;  /* 0xff800000d33b7808 */ /* 0x000fe40004800000 */
[----:B------:R-:W-:Y:S02]  /*9a20*/  FMNMX.FTZ R8, R67, R8, !PT ;  /* 0x0000000843087209 */ /* 0x000fe40007810000 */
[----:B------:R-:W-:Y:S02]  /*9a30*/  FMNMX.FTZ R4, R245, R4, !PT ;  /* 0x00000004f5047209 */ /* 0x000fe40007810000 */
[----:B------:R-:W-:Y:S02]  /*9a40*/  FMNMX.FTZ R9, R198, R9, !PT ;  /* 0x00000009c6097209 */ /* 0x000fe40007810000 */
[----:B------:R-:W-:-:S02]  /*9a50*/  FMNMX.FTZ R3, R59, R8, !PT ;  /* 0x000000083b037209 */ /* 0x000fc40007810000 */
[----:B------:R-:W-:Y:S02]  /*9a60*/  FSEL R247, R10, -INF , !P0 ;  /* 0xff8000000af77808 */ /* 0x000fe40004000000 */
[----:B------:R-:W-:Y:S01]  /*9a70*/  ISETP.GE.AND P2, PT, R37, R2, PT ;  /* 0x000000022500720c */ /* 0x000fe20003f46270 */
[----:B------:R-:W1:Y:S01]  /*9a80*/  SHFL.BFLY PT, R8, R3, 0x2, 0x1f ;  /* 0x0c401f0003087f89 */ /* 0x000e6200000e0000 */
[----:B------:R-:W-:Y:S02]  /*9a90*/  FMNMX.FTZ R10, R215, R4, !PT ;  /* 0x00000004d70a7209 */ /* 0x000fe40007810000 */
[----:B------:R-:W-:Y:S02]  /*9aa0*/  FMNMX.FTZ R9, R194, R9, !PT ;  /* 0x00000009c2097209 */ /* 0x000fe40007810000 */
[----:B------:R-:W-:Y:S02]  /*9ab0*/  ISETP.GE.AND P0, PT, R35, R2, PT ;  /* 0x000000022300720c */ /* 0x000fe40003f06270 */
[----:B------:R-:W-:-:S02]  /*9ac0*/  FSEL R219, R11, -INF , !P2 ;  /* 0xff8000000bdb7808 */ /* 0x000fc40005000000 */
[----:B------:R-:W-:Y:S02]  /*9ad0*/  FMNMX.FTZ R10, R247, R10, !PT ;  /* 0x0000000af70a7209 */ /* 0x000fe40007810000 */
[----:B------:R-:W-:Y:S02]  /*9ae0*/  FSEL R179, R5, -INF , !P6 ;  /* 0xff80000005b37808 */ /* 0x000fe40007000000 */
[----:B------:R-:W-:Y:S02]  /*9af0*/  FMNMX.FTZ R12, R180, R9, !PT ;  /* 0x00000009b40c7209 */ /* 0x000fe40007810000 */
[----:B------:R-:W-:Y:S02]  /*9b00*/  FSEL R177, R6, -INF , !P0 ;  /* 0xff80000006b17808 */ /* 0x000fe40004000000 */
[----:B------:R-:W-:Y:S02]  /*9b10*/  ISETP.GE.AND P1, PT, R23, R2, PT ;  /* 0x000000021700720c */ /* 0x000fe40003f26270 */
[----:B------:R-:W-:-:S02]  /*9b20*/  FMNMX.FTZ R6, R219, R10, !PT ;  /* 0x0000000adb067209 */ /* 0x000fc40007810000 */
[----:B------:R-:W-:Y:S02]  /*9b30*/  FSEL R178, R60, -INF , !P4 ;  /* 0xff8000003cb27808 */ /* 0x000fe40006000000 */
[----:B------:R-:W-:Y:S02]  /*9b40*/  FMNMX.FTZ R5, R179, R12, !PT ;  /* 0x0000000cb3057209 */ /* 0x000fe40007810000 */
[----:B------:R-:W-:Y:S01]  /*9b50*/  ISETP.GE.AND P0, PT, R19, R2, PT ;  /* 0x000000021300720c */ /* 0x000fe20003f06270 */
[----:B------:R-:W-:Y:S01]  /*9b60*/  LDSM.16.MT88.4 R12, [R220+0x9000] ;  /* 0x00900000dc0c783b */ /* 0x000fe20000004200 */
[----:B------:R-:W-:Y:S02]  /*9b70*/  FSEL R175, R7, -INF , !P1 ;  /* 0xff80000007af7808 */ /* 0x000fe40004800000 */
[----:B------:R-:W-:Y:S02]  /*9b80*/  FMNMX.FTZ R6, R177, R6, !PT ;  /* 0x00000006b1067209 */ /* 0x000fe40007810000 */
[----:B------:R-:W-:-:S02]  /*9b90*/  FSEL R176, R61, -INF , !P5 ;  /* 0xff8000003db07808 */ /* 0x000fc40006800000 */
[----:B------:R-:W-:Y:S02]  /*9ba0*/  FMNMX.FTZ R5, R178, R5, !PT ;  /* 0x00000005b2057209 */ /* 0x000fe40007810000 */
[----:B------:R-:W-:Y:S02]  /*9bb0*/  ISETP.GE.AND P1, PT, R55, R2, PT ;  /* 0x000000023700720c */ /* 0x000fe40003f26270 */
[----:B------:R-:W-:Y:S02]  /*9bc0*/  FSEL R173, R62, -INF , !P0 ;  /* 0xff8000003ead7808 */ /* 0x000fe40004000000 */
[----:B------:R-:W-:Y:S02]  /*9bd0*/  FMNMX.FTZ R6, R175, R6, !PT ;  /* 0x00000006af067209 */ /* 0x000fe40007810000 */
[----:B------:R-:W-:Y:S02]  /*9be0*/  FMNMX.FTZ R4, R176, R5, !PT ;  /* 0x00000005b0047209 */ /* 0x000fe40007810000 */
[----:B------:R-:W-:-:S02]  /*9bf0*/  FSEL R171, R63, -INF , !P1 ;  /* 0xff8000003fab7808 */ /* 0x000fc40004800000 */
[----:B------:R-:W-:Y:S01]  /*9c00*/  FMNMX.FTZ R2, R173, R6, !PT ;  /* 0x00000006ad027209 */ /* 0x000fe20007810000 */
[----:B------:R-:W2:Y:S01]  /*9c10*/  SHFL.BFLY PT, R5, R4, 0x2, 0x1f ;  /* 0x0c401f0004057f89 */ /* 0x000ea200000e0000 */
[----:B-1----:R-:W-:Y:S02]  /*9c20*/  FMNMX.FTZ R8, R3, R8, !PT ;  /* 0x0000000803087209 */ /* 0x002fe40007810000 */
[----:B------:R-:W-:Y:S02]  /*9c30*/  FMNMX.FTZ R2, R171, R2, !PT ;  /* 0x00000002ab027209 */ /* 0x000fe40007810000 */
[----:B------:R-:W-:Y:S01]  /*9c40*/  FMNMX.FTZ R39, R16, R39, !PT ;  /* 0x0000002710277209 */ /* 0x000fe20007810000 */
[----:B------:R-:W1:Y:S04]  /*9c50*/  SHFL.BFLY PT, R167, R8, 0x1, 0x1f ;  /* 0x0c201f0008a77f89 */ /* 0x000e6800000e0000 */
[----:B------:R-:W3:Y:S04]  /*9c60*/  SHFL.BFLY PT, R3, R2, 0x2, 0x1f ;  /* 0x0c401f0002037f89 */ /* 0x000ee800000e0000 */
[----:B------:R-:W4:Y:S01]  /*9c70*/  SHFL.BFLY PT, R168, R39, 0x1, 0x1f ;  /* 0x0c201f0027a87f89 */ /* 0x000f2200000e0000 */
[----:B--2---:R-:W-:-:S05]  /*9c80*/  FMNMX.FTZ R5, R4, R5, !PT ;  /* 0x0000000504057209 */ /* 0x004fca0007810000 */
[----:B------:R-:W2:Y:S01]  /*9c90*/  SHFL.BFLY PT, R166, R5, 0x1, 0x1f ;  /* 0x0c201f0005a67f89 */ /* 0x000ea200000e0000 */
[----:B-1----:R-:W-:-:S03]  /*9ca0*/  FMNMX.FTZ R167, R8, R167, !PT ;  /* 0x000000a708a77209 */ /* 0x002fc60007810000 */
[----:B------:R-:W-:Y:S01]  /*9cb0*/  LDSM.16.MT88.4 R8, [R222+0xa000] ;  /* 0x00a00000de08783b */ /* 0x000fe20000004200 */
[----:B---3--:R-:W-:Y:S01]  /*9cc0*/  FMNMX.FTZ R2, R2, R3, !PT ;  /* 0x0000000302027209 */ /* 0x008fe20007810000 */
[C---:B------:R-:W-:Y:S01]  /*9cd0*/  FMUL.FTZ R64, R167.reuse, UR24 ;  /* 0x00000018a7407c20 */ /* 0x040fe20008410000 */
[----:B------:R-:W-:Y:S02]  /*9ce0*/  FSETP.NEU.FTZ.AND P2, PT, R167, -INF , PT ;  /* 0xff800000a700780b */ /* 0x000fe40003f5d000 */
[----:B----4-:R-:W-:Y:S01]  /*9cf0*/  FMNMX.FTZ R168, R39, R168, !PT ;  /* 0x000000a827a87209 */ /* 0x010fe20007810000 */
[----:B------:R-:W1:Y:S01]  /*9d00*/  SHFL.BFLY PT, R165, R2, 0x1, 0x1f ;  /* 0x0c201f0002a57f89 */ /* 0x000e6200000e0000 */
[----:B------:R-:W-:Y:S02]  /*9d10*/  FSEL R64, R64, RZ, P2 ;  /* 0x000000ff40407208 */ /* 0x000fe40001000000 */
[C---:B------:R-:W-:Y:S01]  /*9d20*/  FSETP.NEU.FTZ.AND P3, PT, R168.reuse, -INF , PT ;  /* 0xff800000a800780b */ /* 0x040fe20003f7d000 */
[----:B------:R-:W-:Y:S01]  /*9d30*/  FMUL.FTZ R184, R168, UR24 ;  /* 0x00000018a8b87c20 */ /* 0x000fe20008410000 */
[----:B------:R-:W-:Y:S01]  /*9d40*/  FSEL R32, R167, RZ, P2 ;  /* 0x000000ffa7207208 */ /* 0x000fe20001000000 */
[--C-:B------:R-:W-:Y:S01]  /*9d50*/  FFMA.FTZ R63, R27, UR24, -R64.reuse ;  /* 0x000000181b3f7c23 */ /* 0x100fe20008010840 */
[--C-:B------:R-:W-:Y:S01]  /*9d60*/  FFMA.FTZ R211, R41, UR24, -R64.reuse ;  /* 0x0000001829d37c23 */ /* 0x100fe20008010840 */
[----:B------:R-:W-:Y:S01]  /*9d70*/  FFMA.FTZ R190, R251, UR24, -R64 ;  /* 0x00000018fbbe7c23 */ /* 0x000fe20008010840 */
[----:B------:R-:W-:Y:S01]  /*9d80*/  FSEL R184, R184, RZ, P3 ;  /* 0x000000ffb8b87208 */ /* 0x000fe20001800000 */
[----:B------:R-:W-:Y:S01]  /*9d90*/  FADD.FTZ R32, R213, -R32 ;  /* 0x80000020d5207221 */ /* 0x000fe20000010000 */
[--C-:B------:R-:W-:Y:S01]  /*9da0*/  FFMA.FTZ R213, R249, UR24, -R64.reuse ;  /* 0x00000018f9d57c23 */ /* 0x100fe20008010840 */
[----:B------:R-:W-:Y:S01]  /*9db0*/  MUFU.EX2 R63, R63 ;  /* 0x0000003f003f7308 */ /* 0x000fe20000000800 */
[----:B------:R-:W-:Y:S01]  /*9dc0*/  FFMA.FTZ R183, R183, UR24, -R64 ;  /* 0x00000018b7b77c23 */ /* 0x000fe20008010840 */
[----:B--2---:R-:W-:Y:S01]  /*9dd0*/  FMNMX.FTZ R166, R5, R166, !PT ;  /* 0x000000a605a67209 */ /* 0x004fe20007810000 */
[--C-:B------:R-:W-:Y:S01]  /*9de0*/  FFMA.FTZ R54, R181, UR24, -R184.reuse ;  /* 0x00000018b5367c23 */ /* 0x100fe200080108b8 */
[--C-:B------:R-:W-:Y:S01]  /*9df0*/  FFMA.FTZ R56, R53, UR24, -R184.reuse ;  /* 0x0000001835387c23 */ /* 0x100fe200080108b8 */
[--C-:B------:R-:W-:Y:S01]  /*9e00*/  FFMA.FTZ R53, R21, UR24, -R184.reuse ;  /* 0x0000001815357c23 */ /* 0x100fe200080108b8 */
[C---:B------:R-:W-:Y:S01]  /*9e10*/  FSETP.NEU.FTZ.AND P1, PT, R166.reuse, -INF , PT ;  /* 0xff800000a600780b */ /* 0x040fe20003f3d000 */
[C---:B------:R-:W-:Y:S01]  /*9e20*/  FMUL.FTZ R181, R166.reuse, UR24 ;  /* 0x00000018a6b57c20 */ /* 0x040fe20008410000 */
[----:B------:R-:W2:Y:S01]  /*9e30*/  LDSM.16.MT88.4 R20, [R222+0x9000] ;  /* 0x00900000de14783b */ /* 0x000ea20000004200 */
[--C-:B------:R-:W-:Y:S01]  /*9e40*/  FFMA.FTZ R55, R47, UR24, -R184.reuse ;  /* 0x000000182f377c23 */ /* 0x100fe200080108b8 */
[----:B------:R-:W-:Y:S01]  /*9e50*/  FSEL R5, R166, RZ, P1 ;  /* 0x000000ffa6057208 */ /* 0x000fe20000800000 */
[--C-:B------:R-:W-:Y:S01]  /*9e60*/  FFMA.FTZ R57, R45, UR24, -R184.reuse ;  /* 0x000000182d397c23 */ /* 0x100fe200080108b8 */
[----:B-1----:R-:W-:Y:S01]  /*9e70*/  FMNMX.FTZ R165, R2, R165, !PT ;  /* 0x000000a502a57209 */ /* 0x002fe20007810000 */
[--C-:B------:R-:W-:Y:S01]  /*9e80*/  FFMA.FTZ R50, R17, UR24, -R184.reuse ;  /* 0x0000001811327c23 */ /* 0x100fe200080108b8 */
[----:B------:R-:W-:Y:S01]  /*9e90*/  FSEL R181, R181, RZ, P1 ;  /* 0x000000ffb5b57208 */ /* 0x000fe20000800000 */
[----:B------:R-:W-:Y:S01]  /*9ea0*/  FADD.FTZ R62, R212, -R5 ;  /* 0x80000005d43e7221 */ /* 0x000fe20000010000 */
[C---:B------:R-:W-:Y:S01]  /*9eb0*/  FSETP.NEU.FTZ.AND P0, PT, R165.reuse, -INF , PT ;  /* 0xff800000a500780b */ /* 0x040fe20003f1d000 */
[----:B------:R-:W-:Y:S01]  /*9ec0*/  FMUL.FTZ R172, R165, UR24 ;  /* 0x00000018a5ac7c20 */ /* 0x000fe20008410000 */
[--C-:B------:R-:W-:Y:S01]  /*9ed0*/  FFMA.FTZ R58, R51, UR24, -R184.reuse ;  /* 0x00000018333a7c23 */ /* 0x100fe200080108b8 */
[--C-:B------:R-:W-:Y:S01]  /*9ee0*/  FFMA.FTZ R47, R44, UR24, -R181.reuse ;  /* 0x000000182c2f7c23 */ /* 0x100fe200080108b5 */
[----:B------:R-:W-:Y:S01]  /*9ef0*/  FSEL R5, R165, RZ, P0 ;  /* 0x000000ffa5057208 */ /* 0x000fe20000000000 */
[----:B------:R-:W-:Y:S01]  /*9f00*/  FFMA.FTZ R45, R24, UR24, -R181 ;  /* 0x00000018182d7c23 */ /* 0x000fe200080108b5 */
[----:B------:R-:W-:Y:S01]  /*9f10*/  FSEL R172, R172, RZ, P0 ;  /* 0x000000ffacac7208 */ /* 0x000fe20000000000 */
[----:B------:R-:W-:Y:S01]  /*9f20*/  LDSM.16.MT88.4 R16, [R220+0xb000] ;  /* 0x00b00000dc10783b */ /* 0x000fe20000004200 */
[----:B------:R-:W-:Y:S01]  /*9f30*/  FFMA.FTZ R52, R46, UR24, -R184 ;  /* 0x000000182e347c23 */ /* 0x000fe200080108b8 */
[----:B------:R-:W-:Y:S01]  /*9f40*/  FADD.FTZ R0, R0, -R5 ;  /* 0x8000000500007221 */ /* 0x000fe20000010000 */
[----:B------:R-:W-:Y:S01]  /*9f50*/  FSEL R5, R168, RZ, P3 ;  /* 0x000000ffa8057208 */ /* 0x000fe20001800000 */
[--C-:B------:R-:W-:Y:S01]  /*9f60*/  FFMA.FTZ R44, R25, UR24, -R172.reuse ;  /* 0x00000018192c7c23 */ /* 0x100fe200080108ac */
[----:B------:R-:W-:Y:S01]  /*9f70*/  FFMA.FTZ R2, R26, UR24, -R172 ;  /* 0x000000181a027c23 */ /* 0x000fe200080108ac */
[--C-:B------:R-:W-:Y:S01]  /*9f80*/  FFMA.FTZ R51, R49, UR24, -R64.reuse ;  /* 0x0000001831337c23 */ /* 0x100fe20008010840 */
[----:B------:R-:W-:Y:S01]  /*9f90*/  LDSM.16.MT88.4 R24, [R222+0xb000] ;  /* 0x00b00000de18783b */ /* 0x000fe20000004200 */
[----:B------:R-:W-:Y:S01]  /*9fa0*/  FADD.FTZ R34, R214, -R5 ;  /* 0x80000005d6227221 */ /* 0x000fe20000010000 */
[----:B------:R-:W-:Y:S01]  /*9fb0*/  FMUL.FTZ R60, R0, UR24 ;  /* 0x00000018003c7c20 */ /* 0x000fe20008410000 */
[----:B------:R-:W-:Y:S01]  /*9fc0*/  FFMA.FTZ R49, R187, UR24, -R64 ;  /* 0x00000018bb317c23 */ /* 0x000fe20008010840 */
[----:B------:R-:W1:Y:S01]  /*9fd0*/  LDSM.16.MT88.4 R4, [R220+0xa000] ;  /* 0x00a00000dc04783b */ /* 0x000e620000004200 */
[--C-:B------:R-:W-:Y:S01]  /*9fe0*/  FFMA.FTZ R48, R48, UR24, -R181.reuse ;  /* 0x0000001830307c23 */ /* 0x100fe200080108b5 */
[--C-:B------:R-:W-:Y:S01]  /*9ff0*/  FFMA.FTZ R46, R28, UR24, -R181.reuse ;  /* 0x000000181c2e7c23 */ /* 0x100fe200080108b5 */
[--C-:B------:R-:W-:Y:S01]  /*a000*/  FFMA.FTZ R3, R31, UR24, -R172.reuse ;  /* 0x000000181f037c23 */ /* 0x100fe200080108ac */
[----:B------:R-:W-:Y:S01]  /*a010*/  FFMA.FTZ R61, R30, UR24, -R172 ;  /* 0x000000181e3d7c23 */ /* 0x000fe200080108ac */
[----:B------:R-:W-:Y:S01]  /*a020*/  FMUL.FTZ R62, R62, UR24 ;  /* 0x000000183e3e7c20 */ /* 0x000fe20008410000 */
[----:B------:R-:W-:Y:S01]  /*a030*/  FFMA.FTZ R0, R29, UR24, -R64 ;  /* 0x000000181d007c23 */ /* 0x000fe20008010840 */
[----:B------:R-:W-:Y:S01]  /*a040*/  FMUL.FTZ R34, R34, UR24 ;  /* 0x0000001822227c20 */ /* 0x000fe20008410000 */
[----:B------:R-:W-:Y:S01]  /*a050*/  FMUL.FTZ R32, R32, UR24 ;  /* 0x0000001820207c20 */ /* 0x000fe20008410000 */
[--C-:B------:R-:W-:Y:S01]  /*a060*/  FFMA.FTZ R66, R170, UR24, -R181.reuse ;  /* 0x00000018aa427c23 */ /* 0x100fe200080108b5 */
[----:B------:R-:W-:Y:S01]  /*a070*/  MUFU.EX2 R58, R58 ;  /* 0x0000003a003a7308 */ /* 0x000fe20000000800 */
[--C-:B------:R-:W-:Y:S01]  /*a080*/  FFMA.FTZ R174, R186, UR24, -R181.reuse ;  /* 0x00000018baae7c23 */ /* 0x100fe200080108b5 */
[--C-:B------:R-:W-:Y:S01]  /*a090*/  FFMA.FTZ R186, R33, UR24, -R172.reuse ;  /* 0x0000001821ba7c23 */ /* 0x100fe200080108ac */
[--C-:B------:R-:W-:Y:S01]  /*a0a0*/  FFMA.FTZ R65, R188, UR24, -R181.reuse ;  /* 0x00000018bc417c23 */ /* 0x100fe200080108b5 */
[--C-:B------:R-:W-:Y:S01]  /*a0b0*/  FFMA.FTZ R187, R182, UR24, -R181.reuse ;  /* 0x00000018b6bb7c23 */ /* 0x100fe200080108b5 */
[--C-:B------:R-:W-:Y:S01]  /*a0c0*/  FFMA.FTZ R182, R42, UR24, -R172.reuse ;  /* 0x000000182ab67c23 */ /* 0x100fe200080108ac */
[--C-:B------:R-:W-:Y:S01]  /*a0d0*/  FFMA.FTZ R197, R197, UR24, -R172.reuse ;  /* 0x00000018c5c57c23 */ /* 0x100fe200080108ac */
[----:B------:R-:W-:Y:S01]  /*a0e0*/  FFMA.FTZ R201, R40, UR24, -R172 ;  /* 0x0000001828c97c23 */ /* 0x000fe200080108ac */
[----:B------:R-:W3:Y:S01]  /*a0f0*/  MUFU.EX2 R56, R56 ;  /* 0x0000003800387308 */ /* 0x000ee20000000800 */
[----:B------:R-:W-:Y:S01]  /*a100*/  FFMA.FTZ R188, R43, UR24, -R64 ;  /* 0x000000182bbc7c23 */ /* 0x000fe20008010840 */
[--C-:B------:R-:W-:Y:S01]  /*a110*/  FFMA.FTZ R215, R215, UR24, -R172.reuse ;  /* 0x00000018d7d77c23 */ /* 0x100fe200080108ac */
[----:B------:R-:W-:Y:S01]  /*a120*/  FFMA.FTZ R219, R219, UR24, -R172 ;  /* 0x00000018dbdb7c23 */ /* 0x000fe200080108ac */
[--C-:B------:R-:W-:Y:S01]  /*a130*/  FFMA.FTZ R202, R203, UR24, -R64.reuse ;  /* 0x00000018cbca7c23 */ /* 0x100fe20008010840 */
[--C-:B------:R-:W-:Y:S01]  /*a140*/  FFMA.FTZ R191, R191, UR24, -R64.reuse ;  /* 0x00000018bfbf7c23 */ /* 0x100fe20008010840 */
[----:B------:R-:W-:Y:S01]  /*a150*/  FFMA.FTZ R204, R189, UR24, -R64 ;  /* 0x00000018bdcc7c23 */ /* 0x000fe20008010840 */
[--C-:B------:R-:W-:Y:S01]  /*a160*/  FFMA.FTZ R207, R207, UR24, -R184.reuse ;  /* 0x00000018cfcf7c23 */ /* 0x100fe200080108b8 */
[----:B------:R-:W-:Y:S01]  /*a170*/  MUFU.EX2 R57, R57 ;  /* 0x0000003900397308 */ /* 0x000fe20000000800 */
[--C-:B------:R-:W-:Y:S01]  /*a180*/  FFMA.FTZ R200, R199, UR24, -R184.reuse ;  /* 0x00000018c7c87c23 */ /* 0x100fe200080108b8 */
[--C-:B------:R-:W-:Y:S01]  /*a190*/  FFMA.FTZ R180, R180, UR24, -R181.reuse ;  /* 0x00000018b4b47c23 */ /* 0x100fe200080108b5 */
[--C-:B------:R-:W-:Y:S01]  /*a1a0*/  FFMA.FTZ R179, R179, UR24, -R181.reuse ;  /* 0x00000018b3b37c23 */ /* 0x100fe200080108b5 */
[----:B------:R-:W-:Y:S01]  /*a1b0*/  FFMA.FTZ R178, R178, UR24, -R181 ;  /* 0x00000018b2b27c23 */ /* 0x000fe200080108b5 */
[----:B------:R-:W-:Y:S01]  /*a1c0*/  FFMA.FTZ R195, R195, UR24, -R184 ;  /* 0x00000018c3c37c23 */ /* 0x000fe200080108b8 */
[----:B------:R-:W-:Y:S01]  /*a1d0*/  FFMA.FTZ R185, R185, UR24, -R64 ;  /* 0x00000018b9b97c23 */ /* 0x000fe20008010840 */
[----:B------:R-:W-:Y:S01]  /*a1e0*/  FFMA.FTZ R175, R175, UR24, -R172 ;  /* 0x00000018afaf7c23 */ /* 0x000fe200080108ac */
[----:B------:R-:W4:Y:S01]  /*a1f0*/  MUFU.EX2 R54, R54 ;  /* 0x0000003600367308 */ /* 0x000f220000000800 */
[----:B---3--:R-:W-:Y:S01]  /*a200*/  F2FP.BF16.F32.PACK_AB R36, R56, R58 ;  /* 0x0000003a3824723e */ /* 0x008fe200000010ff */
[----:B------:R-:W-:Y:S01]  /*a210*/  FFMA.FTZ R206, R169, UR24, -R64 ;  /* 0x00000018a9ce7c23 */ /* 0x000fe20008010840 */
[----:B------:R-:W-:Y:S01]  /*a220*/  FFMA.FTZ R193, R193, UR24, -R184 ;  /* 0x00000018c1c17c23 */ /* 0x000fe200080108b8 */
[----:B------:R-:W-:Y:S01]  /*a230*/  FFMA.FTZ R173, R173, UR24, -R172 ;  /* 0x00000018adad7c23 */ /* 0x000fe200080108ac */
[----:B------:R-:W-:Y:S01]  /*a240*/  FFMA.FTZ R67, R67, UR24, -R64 ;  /* 0x0000001843437c23 */ /* 0x000fe20008010840 */
[----:B------:R-:W-:-:S02]  /*a250*/  PLOP3.LUT P0, PT, PT, PT, UP0, 0x80, 0x0 ;  /* 0x000000000000781c */ /* 0x000fc40003f0f008 */
[----:B------:R-:W-:Y:S08]  /*a260*/  MUFU.EX2 R51, R51 ;  /* 0x0000003300337308 */ /* 0x000ff00000000800 */
[----:B------:R-:W3:Y:S01]  /*a270*/  MUFU.EX2 R49, R49 ;  /* 0x0000003100317308 */ /* 0x000ee20000000800 */
[----:B----4-:R-:W-:-:S07]  /*a280*/  F2FP.BF16.F32.PACK_AB R38, R54, R57 ;  /* 0x000000393626723e */ /* 0x010fce00000010ff */
[----:B------:R-:W-:Y:S08]  /*a290*/  MUFU.EX2 R48, R48 ;  /* 0x0000003000307308 */ /* 0x000ff00000000800 */
[----:B------:R-:W4:Y:S01]  /*a2a0*/  MUFU.EX2 R47, R47 ;  /* 0x0000002f002f7308 */ /* 0x000f220000000800 */
[----:B---3--:R-:W-:-:S07]  /*a2b0*/  F2FP.BF16.F32.PACK_AB R37, R49, R51 ;  /* 0x000000333125723e */ /* 0x008fce00000010ff */
        /* <DEDUP_REMOVED lines=9> */
[----:B------:R-:W4:Y:S08]  /*a350*/  MUFU.EX2 R62, R62 ;  /* 0x0000003e003e7308 */ /* 0x000f300000000800 */
[----:B------:R-:W5:Y:S01]  /*a360*/  MUFU.EX2 R60, R60 ;  /* 0x0000003c003c7308 */ /* 0x000f620000000800 */
[----:B---3--:R-:W-:-:S07]  /*a370*/  F2FP.BF16.F32.PACK_AB R31, R61, R2 ;  /* 0x000000023d1f723e */ /* 0x008fce00000010ff */
[----:B------:R-:W3:Y:S01]  /*a380*/  MUFU.EX2 R0, R0 ;  /* 0x0000000000007308 */ /* 0x000ee20000000800 */
[-C--:B----4-:R-:W-:Y:S01]  /*a390*/  FMUL.FTZ R156, R156, R62.reuse ;  /* 0x0000003e9c9c7220 */ /* 0x090fe20000410000 */
[-C--:B------:R-:W-:Y:S01]  /*a3a0*/  FMUL.FTZ R157, R157, R62.reuse ;  /* 0x0000003e9d9d7220 */ /* 0x080fe20000410000 */
[-C--:B------:R-:W-:Y:S01]  /*a3b0*/  FMUL.FTZ R152, R152, R62.reuse ;  /* 0x0000003e98987220 */ /* 0x080fe20000410000 */
[-C--:B------:R-:W-:Y:S01]  /*a3c0*/  FMUL.FTZ R153, R153, R62.reuse ;  /* 0x0000003e99997220 */ /* 0x080fe20000410000 */
[-C--:B------:R-:W-:Y:S01]  /*a3d0*/  FMUL.FTZ R72, R72, R62.reuse ;  /* 0x0000003e48487220 */ /* 0x080fe20000410000 */
[-C--:B------:R-:W-:Y:S01]  /*a3e0*/  FMUL.FTZ R73, R73, R62.reuse ;  /* 0x0000003e49497220 */ /* 0x080fe20000410000 */
[----:B------:R-:W-:Y:S01]  /*a3f0*/  FMUL.FTZ R76, R76, R62 ;  /* 0x0000003e4c4c7220 */ /* 0x000fe20000410000 */
[----:B------:R-:W4:Y:S01]  /*a400*/  MUFU.EX2 R164, R34 ;  /* 0x0000002200a47308 */ /* 0x000f220000000800 */
[-C--:B-----5:R-:W-:Y:S01]  /*a410*/  FMUL.FTZ R158, R158, R60.reuse ;  /* 0x0000003c9e9e7220 */ /* 0x0a0fe20000410000 */
[-C--:B------:R-:W-:Y:S01]  /*a420*/  FMUL.FTZ R159, R159, R60.reuse ;  /* 0x0000003c9f9f7220 */ /* 0x080fe20000410000 */
[-C--:B------:R-:W-:Y:S01]  /*a430*/  FMUL.FTZ R154, R154, R60.reuse ;  /* 0x0000003c9a9a7220 */ /* 0x080fe20000410000 */
[-C--:B------:R-:W-:Y:S01]  /*a440*/  FMUL.FTZ R155, R155, R60.reuse ;  /* 0x0000003c9b9b7220 */ /* 0x080fe20000410000 */
[-C--:B------:R-:W-:Y:S01]  /*a450*/  FMUL.FTZ R74, R74, R60.reuse ;  /* 0x0000003c4a4a7220 */ /* 0x080fe20000410000 */
[----:B------:R-:W-:Y:S01]  /*a460*/  FMUL.FTZ R75, R75, R60 ;  /* 0x0000003c4b4b7220 */ /* 0x000fe20000410000 */
[----:B------:R-:W-:Y:S01]  /*a470*/  FMUL.FTZ R77, R77, R62 ;  /* 0x0000003e4d4d7220 */ /* 0x000fe20000410000 */
[----:B------:R-:W5:Y:S01]  /*a480*/  MUFU.EX2 R170, R32 ;  /* 0x0000002000aa7308 */ /* 0x000f620000000800 */
[-C--:B------:R-:W-:Y:S01]  /*a490*/  FMUL.FTZ R78, R78, R60.reuse ;  /* 0x0000003c4e4e7220 */ /* 0x080fe20000410000 */
[----:B------:R-:W-:Y:S01]  /*a4a0*/  FMUL.FTZ R79, R79, R60 ;  /* 0x0000003c4f4f7220 */ /* 0x000fe20000410000 */
        /* <DEDUP_REMOVED lines=16> */
[----:B---3--:R-:W-:Y:S01]  /*a5b0*/  F2FP.BF16.F32.PACK_AB R39, R63, R0 ;  /* 0x000000003f27723e */ /* 0x008fe200000010ff */
[-C--:B----4-:R-:W-:Y:S01]  /*a5c0*/  FMUL.FTZ R160, R160, R164.reuse ;  /* 0x000000a4a0a07220 */ /* 0x090fe20000410000 */
[----:B------:R-:W-:Y:S01]  /*a5d0*/  FMUL.FTZ R161, R161, R164 ;  /* 0x000000a4a1a17220 */ /* 0x000fe20000410000 */
[-C--:B-----5:R-:W-:Y:S01]  /*a5e0*/  FMUL.FTZ R162, R162, R170.reuse ;  /* 0x000000aaa2a27220 */ /* 0x0a0fe20000410000 */
        /* <DEDUP_REMOVED lines=29> */
[C---:B--2---:R-:W-:Y:S01]  /*a7c0*/  HMMA.16816.F32.BF16 R156, R28.reuse, R20, R156 ;  /* 0x000000141c9c723c */ /* 0x044fe2000004189c */
[-C--:B------:R-:W-:Y:S01]  /*a7d0*/  FMUL.FTZ R112, R112, R62.reuse ;  /* 0x0000003e70707220 */ /* 0x080fe20000410000 */
[----:B------:R-:W-:Y:S01]  /*a7e0*/  FMUL.FTZ R113, R113, R62 ;  /* 0x0000003e71717220 */ /* 0x000fe20000410000 */
[-C--:B------:R-:W-:Y:S01]  /*a7f0*/  FMUL.FTZ R114, R114, R60.reuse ;  /* 0x0000003c72727220 */ /* 0x080fe20000410000 */
[----:B------:R-:W-:Y:S01]  /*a800*/  FMUL.FTZ R115, R115, R60 ;  /* 0x0000003c73737220 */ /* 0x000fe20000410000 */
[-C--:B------:R-:W-:Y:S01]  /*a810*/  FMUL.FTZ R116, R116, R62.reuse ;  /* 0x0000003e74747220 */ /* 0x080fe20000410000 */
[C---:B------:R-:W-:Y:S01]  /*a820*/  HMMA.16816.F32.BF16 R152, R28.reuse, R22, R152 ;  /* 0x000000161c98723c */ /* 0x040fe20000041898 */
[----:B------:R-:W-:Y:S01]  /*a830*/  FMUL.FTZ R117, R117, R62 ;  /* 0x0000003e75757220 */ /* 0x000fe20000410000 */
[-C--:B------:R-:W-:Y:S01]  /*a840*/  FMUL.FTZ R118, R118, R60.reuse ;  /* 0x0000003c76767220 */ /* 0x080fe20000410000 */
[----:B------:R-:W-:Y:S01]  /*a850*/  FMUL.FTZ R119, R119, R60 ;  /* 0x0000003c77777220 */ /* 0x000fe20000410000 */
[-C--:B------:R-:W-:Y:S01]  /*a860*/  FMUL.FTZ R124, R124, R62.reuse ;  /* 0x0000003e7c7c7220 */ /* 0x080fe20000410000 */
[----:B------:R-:W-:Y:S01]  /*a870*/  FMUL.FTZ R125, R125, R62 ;  /* 0x0000003e7d7d7220 */ /* 0x000fe20000410000 */
[C---:B------:R-:W-:Y:S01]  /*a880*/  HMMA.16816.F32.BF16 R72, R28.reuse, R12, R72 ;  /* 0x0000000c1c48723c */ /* 0x040fe20000041848 */
[-C--:B------:R-:W-:Y:S01]  /*a890*/  FMUL.FTZ R126, R126, R60.reuse ;  /* 0x0000003c7e7e7220 */ /* 0x080fe20000410000 */
[----:B------:R-:W-:Y:S01]  /*a8a0*/  FMUL.FTZ R127, R127, R60 ;  /* 0x0000003c7f7f7220 */ /* 0x000fe20000410000 */
[-C--:B------:R-:W-:Y:S01]  /*a8b0*/  FMUL.FTZ R132, R132, R62.reuse ;  /* 0x0000003e84847220 */ /* 0x080fe20000410000 */
[----:B------:R-:W-:Y:S01]  /*a8c0*/  FMUL.FTZ R133, R133, R62 ;  /* 0x0000003e85857220 */ /* 0x000fe20000410000 */
[-C--:B------:R-:W-:Y:S01]  /*a8d0*/  FMUL.FTZ R134, R134, R60.reuse ;  /* 0x0000003c86867220 */ /* 0x080fe20000410000 */
[C---:B------:R-:W-:Y:S01]  /*a8e0*/  HMMA.16816.F32.BF16 R76, R28.reuse, R14, R76 ;  /* 0x0000000e1c4c723c */ /* 0x040fe2000004184c */
[----:B------:R-:W-:Y:S01]  /*a8f0*/  FMUL.FTZ R135, R135, R60 ;  /* 0x0000003c87877220 */ /* 0x000fe20000410000 */
[----:B------:R-:W-:Y:S01]  /*a900*/  LDSM.16.MT88.4 R32, [R222+0x9400] ;  /* 0x00940000de20783b */ /* 0x000fe20000004200 */
        /* <DEDUP_REMOVED lines=15> */
[C---:B-1----:R-:W-:Y:S01]  /*aa00*/  HMMA.16816.F32.BF16 R100, R28.reuse, R4, R100 ;  /* 0x000000041c64723c */ /* 0x042fe20000041864 */
[----:B------:R-:W-:Y:S01]  /*aa10*/  FMUL.FTZ R129, R129, R164 ;  /* 0x000000a481817220 */ /* 0x000fe20000410000 */
[-C--:B------:R-:W-:Y:S01]  /*aa20*/  FMUL.FTZ R130, R130, R170.reuse ;  /* 0x000000aa82827220 */ /* 0x080fe20000410000 */
[----:B------:R-:W-:Y:S01]  /*aa30*/  FMUL.FTZ R131, R131, R170 ;  /* 0x000000aa83837220 */ /* 0x000fe20000410000 */
        /* <DEDUP_REMOVED lines=20> */
[----:B------:R-:W-:Y:S01]  /*ab80*/  HMMA.16816.F32.BF16 R68, R36, R12, R68 ;  /* 0x0000000c2444723c */ /* 0x000fe20000041844 */
[----:B------:R-:W-:Y:S01]  /*ab90*/  FADD.FTZ R63, R63, R0 ;  /* 0x000000003f3f7221 */ /* 0x000fe20000010000 */
[----:B------:R-:W-:Y:S01]  /*aba0*/  FADD.FTZ R46, R45, R46 ;  /* 0x0000002e2d2e7221 */ /* 0x000fe20000010000 */
[----:B------:R-:W-:-:S02]  /*abb0*/  FADD.FTZ R61, R61, R2 ;  /* 0x000000023d3d7221 */ /* 0x000fc40000010000 */
[----:B------:R-:W-:Y:S01]  /*abc0*/  MUFU.EX2 R50, R50 ;  /* 0x0000003200327308 */ /* 0x000fe20000000800 */
        /* <DEDUP_REMOVED lines=23> */
[----:B------:R-:W-:-:S03]  /*ad40*/  FADD.FTZ R174, R174, R65 ;  /* 0x00000041aeae7221 */ /* 0x000fc60000010000 */
[----:B------:R-:W-:Y:S01]  /*ad50*/  HMMA.16816.F32.BF16 R140, R36, R24, R140 ;  /* 0x00000018248c723c */ /* 0x000fe2000004188c */
[----:B------:R-:W-:Y:S01]  /*ad60*/  MUFU.EX2 R186, R186 ;  /* 0x000000ba00ba7308 */ /* 0x000fe20000000800 */
[----:B------:R-:W-:-:S04]  /*ad70*/  FADD.FTZ R187, R187, R174 ;  /* 0x000000aebbbb7221 */ /* 0x000fc80000010000 */
[C---:B------:R-:W-:Y:S01]  /*ad80*/  HMMA.16816.F32.BF16 R120, R36.reuse, R26, R120 ;  /* 0x0000001a2478723c */ /* 0x040fe20000041878 */
[----:B------:R-:W-:Y:S01]  /*ad90*/  F2FP.BF16.F32.PACK_AB R24, R52, R55 ;  /* 0x000000373418723e */ /* 0x000fe200000010ff */
[----:B------:R-:W-:Y:S01]  /*ada0*/  FADD.FTZ R55, R55, R54 ;  /* 0x0000003637377221 */ /* 0x000fe20000010000 */
[----:B------:R-:W1:Y:S01]  /*adb0*/  MUFU.EX2 R201, R201 ;  /* 0x000000c900c97308 */ /* 0x000e620000000800 */
[C---:B----4-:R-:W-:Y:S01]  /*adc0*/  F2FP.BF16.F32.PACK_AB R41, R197.reuse, R182 ;  /* 0x000000b6c529723e */ /* 0x050fe200000010ff */
        /* <DEDUP_REMOVED lines=32> */
[----:B------:R-:W-:Y:S03]  /*afd0*/  MUFU.EX2 R183, R183 ;  /* 0x000000b700b77308 */ /* 0x000fe60000000800 */
[----:B------:R-:W-:Y:S05]  /*afe0*/  HMMA.16816.F32.BF16 R132, R40, R6, R132 ;  /* 0x000000062884723c */ /* 0x000fea0000041884 */
[----:B------:R-:W1:Y:S01]  /*aff0*/  MUFU.EX2 R202, R202 ;  /* 0x000000ca00ca7308 */ /* 0x000e620000000800 */
[C---:B------:R-:W-:Y:S06]  /*b000*/  HMMA.16816.F32.BF16 R84, R24.reuse, R20, R84 ;  /* 0x000000141854723c */ /* 0x040fec0000041854 */
[C---:B------:R-:W-:Y:S01]  /*b010*/  HMMA.16816.F32.BF16 R96, R24.reuse, R22, R96 ;  /* 0x000000161860723c */ /* 0x040fe20000041860 */
[----:B------:R-:W2:Y:S01]  /*b020*/  LDSM.16.MT88.4 R20, [R222+0x9800] ;  /* 0x00980000de14783b */ /* 0x000ea20000004200 */
[----:B------:R-:W-:Y:S04]  /*b030*/  MUFU.EX2 R191, R191 ;  /* 0x000000bf00bf7308 */ /* 0x000fe80000000800 */
[C---:B------:R-:W-:Y:S04]  /*b040*/  HMMA.16816.F32.BF16 R144, R24.reuse, R12, R144 ;  /* 0x0000000c1890723c */ /* 0x040fe80000041890 */
[----:B------:R-:W3:Y:S02]  /*b050*/  MUFU.EX2 R204, R204 ;  /* 0x000000cc00cc7308 */ /* 0x000ee40000000800 */
[C---:B------:R-:W-:Y:S01]  /*b060*/  HMMA.16816.F32.BF16 R108, R24.reuse, R14, R108 ;  /* 0x0000000e186c723c */ /* 0x040fe2000004186c */
[----:B------:R-:W4:Y:S05]  /*b070*/  LDSM.16.MT88.4 R12, [R222+0xa800] ;  /* 0x00a80000de0c783b */ /* 0x000f2a0000004200 */
[C---:B------:R-:W-:Y:S01]  /*b080*/  HMMA.16816.F32.BF16 R140, R24.reuse, R8, R140 ;  /* 0x00000008188c723c */ /* 0x040fe2000004188c */
[----:B------:R-:W-:Y:S05]  /*b090*/  MUFU.EX2 R200, R200 ;  /* 0x000000c800c87308 */ /* 0x000fea0000000800 */
[C---:B------:R-:W-:Y:S01]  /*b0a0*/  HMMA.16816.F32.BF16 R120, R24.reuse, R10, R120 ;  /* 0x0000000a1878723c */ /* 0x040fe20000041878 */
[----:B------:R-:W5:Y:S02]  /*b0b0*/  LDSM.16.MT88.4 R8, [R220+0xa800] ;  /* 0x00a80000dc08783b */ /* 0x000f640000004200 */
        /* <DEDUP_REMOVED lines=13> */
[--C-:B------:R-:W-:Y:S01]  /*b190*/  FFMA.FTZ R40, R217, UR24, -R184.reuse ;  /* 0x00000018d9287c23 */ /* 0x100fe200080108b8 */
[--C-:B------:R-:W-:Y:S01]  /*b1a0*/  FFMA.FTZ R43, R192, UR24, -R181.reuse ;  /* 0x00000018c02b7c23 */ /* 0x100fe200080108b5 */
[--C-:B------:R-:W-:Y:S01]  /*b1b0*/  FFMA.FTZ R42, R196, UR24, -R181.reuse ;  /* 0x00000018c42a7c23 */ /* 0x100fe200080108b5 */
[--C-:B------:R-:W-:Y:S01]  /*b1c0*/  FFMA.FTZ R192, R198, UR24, -R181.reuse ;  /* 0x00000018c6c07c23 */ /* 0x100fe200080108b5 */
[--C-:B------:R-:W-:Y:S01]  /*b1d0*/  FFMA.FTZ R217, R194, UR24, -R181.reuse ;  /* 0x00000018c2d97c23 */ /* 0x100fe200080108b5 */
[C---:B------:R-:W-:Y:S01]  /*b1e0*/  HMMA.16816.F32.BF16 R80, R24.reuse, R30, R80 ;  /* 0x0000001e1850723c */ /* 0x040fe20000041850 */
[----:B------:R-:W-:Y:S01]  /*b1f0*/  FFMA.FTZ R41, R243, UR24, -R184 ;  /* 0x00000018f3297c23 */ /* 0x000fe200080108b8 */
[--C-:B------:R-:W-:Y:S01]  /*b200*/  FFMA.FTZ R194, R245, UR24, -R172.reuse ;  /* 0x00000018f5c27c23 */ /* 0x100fe200080108ac */
[----:B------:R-:W-:Y:S01]  /*b210*/  FFMA.FTZ R196, R247, UR24, -R172 ;  /* 0x00000018f7c47c23 */ /* 0x000fe200080108ac */
[----:B------:R-:W-:Y:S01]  /*b220*/  FFMA.FTZ R198, R205, UR24, -R184 ;  /* 0x00000018cdc67c23 */ /* 0x000fe200080108b8 */
[----:B------:R-:W5:Y:S01]  /*b230*/  LDSM.16.MT88.4 R28, [R220+0xb800] ;  /* 0x00b80000dc1c783b */ /* 0x000f620000004200 */
[----:B------:R-:W-:Y:S01]  /*b240*/  MUFU.EX2 R40, R40 ;  /* 0x0000002800287308 */ /* 0x000fe20000000800 */
[----:B------:R-:W-:Y:S01]  /*b250*/  HMMA.16816.F32.BF16 R160, R24, R32, R160 ;  /* 0x0000002018a0723c */ /* 0x000fe200000418a0 */
[----:B------:R-:W-:Y:S01]  /*b260*/  FFMA.FTZ R181, R176, UR24, -R181 ;  /* 0x00000018b0b57c23 */ /* 0x000fe200080108b5 */
[----:B------:R-:W-:Y:S01]  /*b270*/  FFMA.FTZ R176, R177, UR24, -R172 ;  /* 0x00000018b1b07c23 */ /* 0x000fe200080108ac */
[----:B------:R-:W-:Y:S01]  /*b280*/  FFMA.FTZ R184, R209, UR24, -R184 ;  /* 0x00000018d1b87c23 */ /* 0x000fe200080108b8 */
[----:B------:R-:W-:-:S02]  /*b290*/  FFMA.FTZ R172, R171, UR24, -R172 ;  /* 0x00000018abac7c23 */ /* 0x000fc400080108ac */
[----:B------:R-:W-:Y:S01]  /*b2a0*/  HMMA.16816.F32.BF16 R148, R24, R34, R148 ;  /* 0x000000221894723c */ /* 0x000fe20000041894 */
[----:B------:R-:W2:Y:S01]  /*b2b0*/  MUFU.EX2 R41, R41 ;  /* 0x0000002900297308 */ /* 0x000ea20000000800 */
[----:B-1----:R-:W-:Y:S01]  /*b2c0*/  F2FP.BF16.F32.PACK_AB R33, R202, R183 ;  /* 0x000000b7ca21723e */ /* 0x002fe200000010ff */
[----:B------:R-:W1:Y:S01]  /*b2d0*/  LDSM.16.MT88.4 R24, [R222+0x9c00] ;  /* 0x009c0000de18783b */ /* 0x000e620000004200 */
[----:B------:R-:W-:-:S03]  /*b2e0*/  FADD.FTZ R183, R183, R190 ;  /* 0x000000beb7b77221 */ /* 0x000fc60000010000 */
[----:B---3--:R-:W-:Y:S01]  /*b2f0*/  F2FP.BF16.F32.PACK_AB R35, R204, R191 ;  /* 0x000000bfcc23723e */ /* 0x008fe200000010ff */
[----:B------:R-:W-:Y:S01]  /*b300*/  FADD.FTZ R202, R202, R183 ;  /* 0x000000b7caca7221 */ /* 0x000fe20000010000 */
[----:B------:R-:W-:Y:S03]  /*b310*/  MUFU.EX2 R42, R42 ;  /* 0x0000002a002a7308 */ /* 0x000fe60000000800 */
[----:B------:R-:W-:-:S04]  /*b320*/  FADD.FTZ R191, R191, R202 ;  /* 0x000000cabfbf7221 */ /* 0x000fc80000010000 */
[----:B------:R-:W-:Y:S01]  /*b330*/  FADD.FTZ R204, R204, R191 ;  /* 0x000000bfcccc7221 */ /* 0x000fe20000010000 */
[----:B------:R-:W3:Y:S01]  /*b340*/  MUFU.EX2 R43, R43 ;  /* 0x0000002b002b7308 */ /* 0x000ee20000000800 */
[----:B--2---:R-:W-:Y:S01]  /*b350*/  F2FP.BF16.F32.PACK_AB R32, R41, R40 ;  /* 0x000000282920723e */ /* 0x004fe200000010ff */
[----:B------:R-:W-:-:S04]  /*b360*/  FADD.FTZ R40, R40, R53 ;  /* 0x0000003528287221 */ /* 0x000fc80000010000 */
[----:B------:R-:W-:Y:S02]  /*b370*/  FADD.FTZ R41, R41, R40 ;  /* 0x0000002829297221 */ /* 0x000fe40000010000 */
[----:B------:R-:W-:Y:S08]  /*b380*/  MUFU.EX2 R192, R192 ;  /* 0x000000c000c07308 */ /* 0x000ff00000000800 */
[----:B------:R-:W2:Y:S01]  /*b390*/  MUFU.EX2 R217, R217 ;  /* 0x000000d900d97308 */ /* 0x000ea20000000800 */
[----:B---3--:R-:W-:Y:S01]  /*b3a0*/  F2FP.BF16.F32.PACK_AB R36, R43, R42 ;  /* 0x0000002a2b24723e */ /* 0x008fe200000010ff */
[----:B------:R-:W-:-:S04]  /*b3b0*/  FADD.FTZ R42, R42, R187 ;  /* 0x000000bb2a2a7221 */ /* 0x000fc80000010000 */
[----:B------:R-:W-:Y:S02]  /*b3c0*/  FADD.FTZ R43, R43, R42 ;  /* 0x0000002a2b2b7221 */ /* 0x000fe40000010000 */
[----:B------:R-:W3:Y:S08]  /*b3d0*/  MUFU.EX2 R194, R194 ;  /* 0x000000c200c27308 */ /* 0x000ef00000000800 */
[----:B------:R-:W4:Y:S01]  /*b3e0*/  MUFU.EX2 R196, R196 ;  /* 0x000000c400c47308 */ /* 0x000f220000000800 */
[----:B--2---:R-:W-:Y:S01]  /*b3f0*/  F2FP.BF16.F32.PACK_AB R38, R217, R192 ;  /* 0x000000c0d926723e */ /* 0x004fe200000010ff */
[----:B------:R-:W-:-:S04]  /*b400*/  FADD.FTZ R192, R192, R43 ;  /* 0x0000002bc0c07221 */ /* 0x000fc80000010000 */
[----:B------:R-:W-:Y:S02]  /*b410*/  FADD.FTZ R217, R217, R192 ;  /* 0x000000c0d9d97221 */ /* 0x000fe40000010000 */
[----:B------:R-:W2:Y:S01]  /*b420*/  MUFU.EX2 R198, R198 ;  /* 0x000000c600c67308 */ /* 0x000ea20000000800 */
[----:B---3--:R-:W-:Y:S01]  /*b430*/  F2FP.BF16.F32.PACK_AB R37, R215, R194 ;  /* 0x000000c2d725723e */ /* 0x008fe200000010ff */
[----:B------:R-:W-:-:S04]  /*b440*/  FADD.FTZ R194, R194, R201 ;  /* 0x000000c9c2c27221 */ /* 0x000fc80000010000 */
[----:B------:R-:W-:Y:S02]  /*b450*/  FADD.FTZ R215, R215, R194 ;  /* 0x000000c2d7d77221 */ /* 0x000fe40000010000 */
[----:B------:R-:W-:Y:S01]  /*b460*/  MUFU.EX2 R176, R176 ;  /* 0x000000b000b07308 */ /* 0x000fe20000000800 */
[----:B----4-:R-:W-:Y:S01]  /*b470*/  F2FP.BF16.F32.PACK_AB R39, R219, R196 ;  /* 0x000000c4db27723e */ /* 0x010fe200000010ff */
[----:B------:R-:W-:-:S04]  /*b480*/  FADD.FTZ R196, R196, R215 ;  /* 0x000000d7c4c47221 */ /* 0x000fc80000010000 */
[----:B------:R-:W-:Y:S02]  /*b490*/  FADD.FTZ R219, R219, R196 ;  /* 0x000000c4dbdb7221 */ /* 0x000fe40000010000 */
[----:B------:R-:W-:Y:S01]  /*b4a0*/  HMMA.16816.F32.BF16 R156, R36, R20, R156 ;  /* 0x00000014249c723c */ /* 0x000fe2000004189c */
[----:B--2---:R-:W-:Y:S01]  /*b4b0*/  F2FP.BF16.F32.PACK_AB R34, R199, R198 ;  /* 0x000000c6c722723e */ /* 0x004fe200000010ff */
[----:B------:R-:W2:Y:S01]  /*b4c0*/  MUFU.EX2 R206, R206 ;  /* 0x000000ce00ce7308 */ /* 0x000ea20000000800 */
[----:B------:R-:W-:-:S03]  /*b4d0*/  FADD.FTZ R198, R198, R41 ;  /* 0x00000029c6c67221 */ /* 0x000fc60000010000 */
[----:B------:R-:W-:Y:S01]  /*b4e0*/  HMMA.16816.F32.BF16 R152, R36, R22, R152 ;  /* 0x000000162498723c */ /* 0x000fe20000041898 */
[----:B------:R-:W-:-:S03]  /*b4f0*/  FADD.FTZ R199, R199, R198 ;  /* 0x000000c6c7c77221 */ /* 0x000fc60000010000 */
[----:B------:R-:W-:Y:S02]  /*b500*/  MUFU.EX2 R193, R193 ;  /* 0x000000c100c17308 */ /* 0x000fe40000000800 */
[C---:B------:R-:W-:Y:S06]  /*b510*/  HMMA.16816.F32.BF16 R72, R36.reuse, R16, R72 ;  /* 0x000000102448723c */ /* 0x040fec0000041848 */
[C---:B------:R-:W-:Y:S01]  /*b520*/  HMMA.16816.F32.BF16 R76, R36.reuse, R18, R76 ;  /* 0x00000012244c723c */ /* 0x040fe2000004184c */
[----:B------:R-:W-:Y:S05]  /*b530*/  MUFU.EX2 R184, R184 ;  /* 0x000000b800b87308 */ /* 0x000fea0000000800 */
[C---:B------:R-:W-:Y:S03]  /*b540*/  HMMA.16816.F32.BF16 R88, R36.reuse, R12, R88 ;  /* 0x0000000c2458723c */ /* 0x040fe60000041858 */
[----:B------:R-:W-:Y:S03]  /*b550*/  MUFU.EX2 R178, R178 ;  /* 0x000000b200b27308 */ /* 0x000fe60000000800 */
[C---:B------:R-:W-:Y:S05]  /*b560*/  HMMA.16816.F32.BF16 R92, R36.reuse, R14, R92 ;  /* 0x0000000e245c723c */ /* 0x040fea000004185c */
[----:B------:R-:W3:Y:S01]  /*b570*/  MUFU.EX2 R181, R181 ;  /* 0x000000b500b57308 */ /* 0x000ee20000000800 */
[C---:B-----5:R-:W-:Y:S06]  /*b580*/  HMMA.16816.F32.BF16 R100, R36.reuse, R8, R100 ;  /* 0x000000082464723c */ /* 0x060fec0000041864 */
[C---:B------:R-:W-:Y:S01]  /*b590*/  HMMA.16816.F32.BF16 R104, R36.reuse, R10, R104 ;  /* 0x0000000a2468723c */ /* 0x040fe20000041868 */
[----:B------:R-:W-:Y:S05]  /*b5a0*/  MUFU.EX2 R173, R173 ;  /* 0x000000ad00ad7308 */ /* 0x000fea0000000800 */
[C---:B------:R-:W-:Y:S03]  /*b5b0*/  HMMA.16816.F32.BF16 R112, R36.reuse, R4, R112 ;  /* 0x000000042470723c */ /* 0x040fe60000041870 */
[----:B------:R-:W4:Y:S03]  /*b5c0*/  MUFU.EX2 R172, R172 ;  /* 0x000000ac00ac7308 */ /* 0x000f260000000800 */
[----:B------:R-:W-:Y:S05]  /*b5d0*/  HMMA.16816.F32.BF16 R116, R36, R6, R116 ;  /* 0x000000062474723c */ /* 0x000fea0000041874 */
[----:B------:R-:W-:Y:S01]  /*b5e0*/  MUFU.EX2 R67, R67 ;  /* 0x0000004300437308 */ /* 0x000fe20000000800 */
        /* <DEDUP_REMOVED lines=20> */
[----:B------:R-:W1:Y:S01]  /*b730*/  MUFU.EX2 R32, R32 ;  /* 0x0000002000207308 */ /* 0x000e620000000800 */
[----:B------:R-:W-:Y:S01]  /*b740*/  F2FP.BF16.F32.PACK_AB R28, R195, R200 ;  /* 0x000000c8c31c723e */ /* 0x000fe200000010ff */
[----:B------:R-:W-:Y:S01]  /*b750*/  FADD.FTZ R200, R200, R199 ;  /* 0x000000c7c8c87221 */ /* 0x000fe20000010000 */
[----:B--2---:R-:W-:Y:S01]  /*b760*/  F2FP.BF16.F32.PACK_AB R29, R206, R185 ;  /* 0x000000b9ce1d723e */ /* 0x004fe200000010ff */
[----:B------:R-:W-:Y:S02]  /*b770*/  FADD.FTZ R185, R185, R204 ;  /* 0x000000ccb9b97221 */ /* 0x000fe40000010000 */
[----:B------:R-:W-:Y:S01]  /*b780*/  F2FP.BF16.F32.PACK_AB R36, R179, R180 ;  /* 0x000000b4b324723e */ /* 0x000fe200000010ff */
[----:B------:R-:W-:Y:S01]  /*b790*/  FADD.FTZ R180, R180, R217 ;  /* 0x000000d9b4b47221 */ /* 0x000fe20000010000 */
[----:B------:R-:W-:Y:S01]  /*b7a0*/  F2FP.BF16.F32.PACK_AB R37, R175, R176 ;  /* 0x000000b0af25723e */ /* 0x000fe200000010ff */
[----:B------:R-:W-:Y:S01]  /*b7b0*/  FADD.FTZ R176, R176, R219 ;  /* 0x000000dbb0b07221 */ /* 0x000fe20000010000 */
[----:B---3--:R-:W-:Y:S01]  /*b7c0*/  F2FP.BF16.F32.PACK_AB R38, R181, R178 ;  /* 0x000000b2b526723e */ /* 0x008fe200000010ff */
[----:B------:R-:W-:Y:S01]  /*b7d0*/  FADD.FTZ R200, R195, R200 ;  /* 0x000000c8c3c87221 */ /* 0x000fe20000010000 */
[----:B----4-:R-:W-:Y:S01]  /*b7e0*/  F2FP.BF16.F32.PACK_AB R39, R172, R173 ;  /* 0x000000adac27723e */ /* 0x010fe200000010ff */
[----:B------:R-:W-:Y:S01]  /*b7f0*/  FADD.FTZ R206, R206, R185 ;  /* 0x000000b9cece7221 */ /* 0x000fe20000010000 */
[----:B------:R-:W-:Y:S01]  /*b800*/  F2FP.BF16.F32.PACK_AB R30, R184, R193 ;  /* 0x000000c1b81e723e */ /* 0x000fe200000010ff */
[----:B------:R-:W-:Y:S01]  /*b810*/  FADD.FTZ R179, R179, R180 ;  /* 0x000000b4b3b37221 */ /* 0x000fe20000010000 */
[----:B------:R-:W-:Y:S01]  /*b820*/  FADD.FTZ R176, R175, R176 ;  /* 0x000000b0afb07221 */ /* 0x000fe20000010000 */
[----:B-1----:R-:W-:Y:S01]  /*b830*/  F2FP.BF16.F32.PACK_AB R31, R32, R67 ;  /* 0x00000043201f723e */ /* 0x002fe200000010ff */
        /* <DEDUP_REMOVED lines=10> */
[C---:B-----5:R-:W-:Y:S06]  /*b8e0*/  HMMA.16816.F32.BF16 R72, R36.reuse, R20, R72 ;  /* 0x000000142448723c */ /* 0x060fec0000041848 */
        /* <DEDUP_REMOVED lines=23> */
.L_x_24:
[----:B------:R-:W-:-:S12]  /*ba60*/  UIADD3 UR23, UR25, -0x1, URZ ;  /* 0xffffffff19177890 */ /* 0x000fd8000fffe03f */
.L_x_27:
[----:B------:R-:W-:-:S13]  /*ba70*/  ISETP.LE.AND P0, PT, RZ, UR23, PT ;  /* 0x00000017ff007c0c */ /* 0x000fda000bf03270 */
[----:B------:R-:W-:Y:S05]  /*ba80*/  @!P0 BRA `(.L_x_28) ;  /* 0x0000002c00b08947 */ /* 0x000fea0003800000 */
[----:B------:R-:W-:Y:S01]  /*ba90*/  MOV R2, R167 ;  /* 0x000000a700027202 */ /* 0x000fe20000000f00 */
[----:B------:R-:W-:Y:S01]  /*baa0*/  IMAD.MOV.U32 R0, RZ, RZ, R165 ;  /* 0x000000ffff007224 */ /* 0x000fe200078e00a5 */
[----:B------:R-:W-:Y:S01]  /*bab0*/  MOV R169, R168 ;  /* 0x000000a800a97202 */ /* 0x000fe20000000f00 */
[----:B------:R-:W-:Y:S01]  /*bac0*/  IMAD.MOV.U32 R233, RZ, RZ, R241 ;  /* 0x000000ffffe97224 */ /* 0x000fe200078e00f1 */
[----:B------:R-:W-:Y:S01]  /*bad0*/  MOV R3, R166 ;  /* 0x000000a600037202 */ /* 0x000fe20000000f00 */
[----:B------:R-:W-:Y:S02]  /*bae0*/  USHF.L.U64.HI UR5, UR9, 0x1, UR8 ;  /* 0x0000000109057899 */ /* 0x000fe40008010208 */
[----:B------:R-:W-:Y:S01]  /*baf0*/  USHF.L.U32 UR13, UR9, 0x1, URZ ;  /* 0x00000001090d7899 */ /* 0x000fe2000800063f */
[----:B------:R-:W-:Y:S01]  /*bb00*/  ULDC UR4, c[0x0][0x2ec] ;  /* 0x0000bb0000047ab9 */ /* 0x000fe20000000800 */
[----:B------:R-:W-:Y:S01]  /*bb10*/  ULDC.64 UR6, c[0x0][0x218] ;  /* 0x0000860000067ab9 */ /* 0x000fe20000000a00 */
[----:B------:R-:W-:Y:S01]  /*bb20*/  ULDC.64 UR10, c[0x0][0x220] ;  /* 0x00008800000a7ab9 */ /* 0x000fe20000000a00 */
[----:B------:R-:W-:Y:S01]  /*bb30*/  ULDC.64 UR8, c[0x0][0x248] ;  /* 0x0000920000087ab9 */ /* 0x000fe20000000a00 */
[----:B------:R-:W-:Y:S07]  /*bb40*/  BRA `(.L_x_29) ;  /* 0x0000000000687947 */ /* 0x000fee0003800000 */
.L_x_31:
[----:B------:R-:W-:Y:S04]  /*bb50*/  UIADD3 UR24, UR23, -0x1, URZ ;  /* 0xffffffff17187890 */ /* 0x000fe8000fffe03f */
[----:B------:R-:W-:Y:S02]  /*bb60*/  USHF.R.S32.HI UR12, URZ, 0x1f, UR24 ;  /* 0x0000001f3f0c7899 */ /* 0x000fe40008011418 */
[----:B------:R-:W-:Y:S02]  /*bb70*/  UIMAD.WIDE.U32 UR26, UR24, UR8, URZ ;  /* 0x00000008181a72a5 */ /* 0x000fe4000f8e003f */
[----:B------:R-:W-:Y:S04]  /*bb80*/  UIMAD UR12, UR12, UR8, URZ ;  /* 0x000000080c0c72a4 */ /* 0x000fe8000f8e023f */
[----:B------:R-:W-:Y:S01]  /*bb90*/  UIMAD UR12, UR24, UR9, UR12 ;  /* 0x00000009180c72a4 */ /* 0x000fe2000f8e020c */
[----:B------:R-:W-:Y:S02]  /*bba0*/  IMAD.U32 R165, RZ, RZ, UR26 ;  /* 0x0000001affa57e24 */ /* 0x000fe4000f8e00ff */
[----:B------:R-:W-:Y:S01]  /*bbb0*/  IMAD.U32 R164, RZ, RZ, UR26 ;  /* 0x0000001affa47e24 */ /* 0x000fe2000f8e00ff */
[----:B------:R-:W-:Y:S02]  /*bbc0*/  UIADD3 UR12, UR27, UR12, URZ ;  /* 0x0000000c1b0c7290 */ /* 0x000fe4000fffe03f */
[----:B------:R-:W-:Y:S04]  /*bbd0*/  LEA R166, P1, R165, R228, 0x6 ;  /* 0x000000e4a5a67211 */ /* 0x000fe800078230ff */
[----:B------:R-:W-:Y:S01]  /*bbe0*/  IMAD.U32 R165, RZ, RZ, UR12 ;  /* 0x0000000cffa57e24 */ /* 0x000fe2000f8e00ff */
[----:B------:R-:W-:Y:S04]  /*bbf0*/  LEA R172, P2, R166, UR6, 0x1 ;  /* 0x00000006a6ac7c11 */ /* 0x000fe8000f8408ff */
[----:B------:R-:W-:Y:S02]  /*bc00*/  LEA.HI.X R165, R164, R231, R165, 0x6, P1 ;  /* 0x000000e7a4a57211 */ /* 0x000fe400008f34a5 */
[----:B------:R-:W-:Y:S02]  /*bc10*/  IADD3 R174, P1, R172, UR20, RZ ;  /* 0x00000014acae7c10 */ /* 0x000fe4000ff3e0ff */
[----:B------:R-:W-:Y:S04]  /*bc20*/  LEA.HI.X R173, R166, UR7, R165, 0x1, P2 ;  /* 0x00000007a6ad7c11 */ /* 0x000fe800090f0ca5 */
[----:B------:R-:W-:Y:S01]  /*bc30*/  IADD3.X R175, R173, UR17, RZ, P1, !PT ;  /* 0x00000011adaf7c10 */ /* 0x000fe20008ffe4ff */
        /* <DEDUP_REMOVED lines=9> */
[----:B------:R-:W0:Y:S01]  /*bcd0*/  LDGDEPBAR ;  /* 0x00000000000079af */ /* 0x000e220000000000 */
[----:B------:R-:W-:Y:S05]  /*bce0*/  BRA `(.L_x_30) ;  /* 0x0000000c00587947 */ /* 0x000fea0003800000 */
.L_x_29:
[----:B------:R-:W-:Y:S04]  /*bcf0*/  DEPBAR.LE SB0, 0x0 ;  /* 0x000080000000791a */ /* 0x000fe80000000000 */
[----:B------:R-:W-:Y:S01]  /*bd00*/  BAR.SYNC.DEFER_BLOCKING 0x0 ;  /* 0x0000000000007b1d */ /* 0x000fe20000010000 */
[----:B------:R-:W-:Y:S01]  /*bd10*/  USHF.R.S32.HI UR24, URZ, 0x1f, UR23 ;  /* 0x0000001f3f187899 */ /* 0x000fe20008011417 */
[----:B------:R-:W-:Y:S01]  /*bd20*/  IMAD.U32 R171, RZ, RZ, UR23 ;  /* 0x00000017ffab7e24 */ /* 0x000fe2000f8e00ff */
[----:B------:R-:W-:Y:S03]  /*bd30*/  UIMAD UR12, UR21, UR23, URZ ;  /* 0x00000017150c72a4 */ /* 0x000fe6000f8e023f */
[----:B------:R-:W-:Y:S01]  /*bd40*/  IMAD.WIDE.U32 R170, R171, UR22, R232 ;  /* 0x00000016abaa7c25 */ /* 0x000fe2000f8e00e8 */
[----:B------:R-:W-:Y:S02]  /*bd50*/  UIMAD UR12, UR24, UR22, UR12 ;  /* 0x00000016180c72a4 */ /* 0x000fe4000f8e020c */
[C---:B------:R-:W-:Y:S04]  /*bd60*/  LEA R240, P0, R170.reuse, UR10, 0x1 ;  /* 0x0000000aaaf07c11 */ /* 0x040fe8000f8008ff */
[----:B------:R-:W-:Y:S05]  /*bd70*/  VIADD R168, R171, UR12 ;  /* 0x0000000caba87c36 */ /* 0x000fea0008000000 */
[----:B------:R-:W-:Y:S02]  /*bd80*/  LEA.HI.X R241, R170, UR11, R168, 0x1, P0 ;  /* 0x0000000baaf17c11 */ /* 0x000fe400080f0ca8 */
[----:B------:R-:W-:Y:S03]  /*bd90*/  IADD3 R170, P0, R240, UR13, RZ ;  /* 0x0000000df0aa7c10 */ /* 0x000fe6000ff1e0ff */
[----:B------:R-:W-:Y:S01]  /*bda0*/  @!PT LDS RZ, [RZ] ;  /* 0x00000000fffff984 */ /* 0x000fe20000000800 */
[----:B------:R-:W-:Y:S01]  /*bdb0*/  @!PT LDS RZ, [RZ] ;  /* 0x00000000fffff984 */ /* 0x000fe20000000800 */
[----:B------:R-:W-:Y:S01]  /*bdc0*/  @!PT LDS RZ, [RZ] ;  /* 0x00000000fffff984 */ /* 0x000fe20000000800 */
[----:B------:R-:W-:Y:S01]  /*bdd0*/  LDGSTS.E.BYPASS.LTC128B.128 [R226+0x9000], desc[UR18][R240.64] ;  /* 0x09000000f0e27fae */ /* 0x000fe2000b901d52 */
[----:B------:R-:W-:Y:S02]  /*bde0*/  IADD3.X R171, R241, UR5, RZ, P0, !PT ;  /* 0x00000005f1ab7c10 */ /* 0x000fe400087fe4ff */
[----:B------:R-:W-:Y:S03]  /*bdf0*/  ISETP.LT.AND P0, PT, RZ, UR23, PT ;  /* 0x00000017ff007c0c */ /* 0x000fe6000bf01270 */
[----:B------:R-:W-:Y:S06]  /*be00*/  LDGSTS.E.BYPASS.LTC128B.128 [R226+0xa000], desc[UR18][R240.64+0x40] ;  /* 0x0a000040f0e27fae */ /* 0x000fec000b901d52 */
[----:B------:R-:W-:Y:S06]  /*be10*/  LDGSTS.E.BYPASS.LTC128B.128 [R226+0xb000], desc[UR18][R240.64+0x80] ;  /* 0x0b000080f0e27fae */ /* 0x000fec000b901d52 */
[----:B------:R-:W-:Y:S06]  /*be20*/  LDGSTS.E.BYPASS.LTC128B.128 [R226+0x9800], desc[UR18][R170.64] ;  /* 0x09800000aae27fae */ /* 0x000fec000b901d52 */
[----:B------:R-:W-:Y:S06]  /*be30*/  LDGSTS.E.BYPASS.LTC128B.128 [R226+0xa800], desc[UR18][R170.64+0x40] ;  /* 0x0a800040aae27fae */ /* 0x000fec000b901d52 */
[----:B------:R1:W-:Y:S06]  /*be40*/  LDGSTS.E.BYPASS.LTC128B.128 [R226+0xb800], desc[UR18][R170.64+0x80] ;  /* 0x0b800080aae27fae */ /* 0x0003ec000b901d52 */
[----:B------:R-:W-:Y:S06]  /*be50*/  LDSM.16.M88.4 R164, [R225] ;  /* 0x00000000e1a4783b */ /* 0x000fec0000000200 */
[----:B------:R-:W2:Y:S06]  /*be60*/  LDSM.16.M88.4 R172, [R224+0x6000] ;  /* 0x00600000e0ac783b */ /* 0x000eac0000000200 */
[----:B------:R-:W3:Y:S06]  /*be70*/  LDSM.16.M88.4 R176, [R225+0x1000] ;  /* 0x00100000e1b0783b */ /* 0x000eec0000000200 */
[----:B------:R-:W4:Y:S06]  /*be80*/  LDSM.16.M88.4 R180, [R224+0x6400] ;  /* 0x00640000e0b4783b */ /* 0x000f2c0000000200 */
[----:B------:R-:W0:Y:S06]  /*be90*/  LDGDEPBAR ;  /* 0x00000000000079af */ /* 0x000e2c0000000000 */
[----:B------:R-:W5:Y:S06]  /*bea0*/  LDSM.16.M88.4 R184, [R224+0x6800] ;  /* 0x00680000e0b8783b */ /* 0x000f6c0000000200 */
[----:B------:R-:W1:Y:S06]  /*beb0*/  LDSM.16.M88.4 R188, [R224+0x6c00] ;  /* 0x006c0000e0bc783b */ /* 0x000e6c0000000200 */
[----:B------:R-:W-:Y:S01]  /*bec0*/  LDSM.16.M88.4 R192, [R223] ;  /* 0x00000000dfc0783b */ /* 0x000fe20000000200 */
[-C--:B--2---:R-:W-:Y:S05]  /*bed0*/  HMMA.16816.F32.BF16 R4, R164, R172.reuse, RZ ;  /* 0x000000aca404723c */ /* 0x084fea00000418ff */
[----:B------:R-:W2:Y:S01]  /*bee0*/  LDSM.16.M88.4 R196, [R221+0x6000] ;  /* 0x00600000ddc4783b */ /* 0x000ea20000000200 */
        /* <DEDUP_REMOVED lines=12> */
[C---:B------:R-:W-:Y:S05]  /*bfb0*/  HMMA.16816.F32.BF16 R32, R164.reuse, R182, RZ ;  /* 0x000000b6a420723c */ /* 0x040fea00000418ff */
[----:B------:R-:W4:Y:S01]  /*bfc0*/  LDSM.16.M88.4 R180, [R225+0x2000] ;  /* 0x00200000e1b4783b */ /* 0x000f220000000200 */
[-C--:B-----5:R-:W-:Y:S06]  /*bfd0*/  HMMA.16816.F32.BF16 R36, R164, R184.reuse, RZ ;  /* 0x000000b8a424723c */ /* 0x0a0fec00000418ff */
[C---:B------:R-:W-:Y:S06]  /*bfe0*/  HMMA.16816.F32.BF16 R40, R176.reuse, R184, RZ ;  /* 0x000000b8b028723c */ /* 0x040fec00000418ff */
[-C--:B------:R-:W-:Y:S06]  /*bff0*/  HMMA.16816.F32.BF16 R44, R176, R186.reuse, RZ ;  /* 0x000000bab02c723c */ /* 0x080fec00000418ff */
[C---:B------:R-:W-:Y:S01]  /*c000*/  HMMA.16816.F32.BF16 R48, R164.reuse, R186, RZ ;  /* 0x000000baa430723c */ /* 0x040fe200000418ff */
[----:B------:R-:W-:Y:S05]  /*c010*/  LDSM.16.M88.4 R184, [R224+0x7c00] ;  /* 0x007c0000e0b8783b */ /* 0x000fea0000000200 */
[-C--:B-1----:R-:W-:Y:S06]  /*c020*/  HMMA.16816.F32.BF16 R52, R164, R188.reuse, RZ ;  /* 0x000000bca434723c */ /* 0x082fec00000418ff */
[C---:B------:R-:W-:Y:S06]  /*c030*/  HMMA.16816.F32.BF16 R56, R176.reuse, R188, RZ ;  /* 0x000000bcb038723c */ /* 0x040fec00000418ff */
[-C--:B------:R-:W-:Y:S01]  /*c040*/  HMMA.16816.F32.BF16 R60, R176, R190.reuse, RZ ;  /* 0x000000beb03c723c */ /* 0x080fe200000418ff */
[----:B------:R-:W-:Y:S05]  /*c050*/  LDSM.16.M88.4 R176, [R224+0x7800] ;  /* 0x00780000e0b0783b */ /* 0x000fea0000000200 */
[----:B------:R-:W-:Y:S01]  /*c060*/  HMMA.16816.F32.BF16 R64, R164, R190, RZ ;  /* 0x000000bea440723c */ /* 0x000fe200000418ff */
[----:B------:R-:W1:Y:S05]  /*c070*/  LDSM.16.M88.4 R164, [R224+0x7400] ;  /* 0x00740000e0a4783b */ /* 0x000e6a0000000200 */
        /* <DEDUP_REMOVED lines=22> */
[-C--:B------:R-:W-:Y:S01]  /*c1e0*/  HMMA.16816.F32.BF16 R4, R180, R212.reuse, R4 ;  /* 0x000000d4b404723c */ /* 0x080fe20000041804 */
[----:B------:R-:W3:Y:S05]  /*c1f0*/  LDSM.16.M88.4 R192, [R223+0x3000] ;  /* 0x00300000dfc0783b */ /* 0x000eea0000000200 */
[C---:B------:R-:W-:Y:S06]  /*c200*/  HMMA.16816.F32.BF16 R8, R216.reuse, R212, R8 ;  /* 0x000000d4d808723c */ /* 0x040fec0000041808 */
[-C--:B------:R-:W-:Y:S06]  /*c210*/  HMMA.16816.F32.BF16 R12, R216, R214.reuse, R12 ;  /* 0x000000d6d80c723c */ /* 0x080fec000004180c */
[C---:B------:R-:W-:Y:S06]  /*c220*/  HMMA.16816.F32.BF16 R16, R180.reuse, R214, R16 ;  /* 0x000000d6b410723c */ /* 0x040fec0000041810 */
[-C--:B-1----:R-:W-:Y:S06]  /*c230*/  HMMA.16816.F32.BF16 R20, R180, R164.reuse, R20 ;  /* 0x000000a4b414723c */ /* 0x082fec0000041814 */
        /* <DEDUP_REMOVED lines=8> */
[----:B------:R-:W1:Y:S05]  /*c2c0*/  LDSM.16.M88.4 R176, [R224+0x8000] ;  /* 0x00800000e0b0783b */ /* 0x000e6a0000000200 */
[-C--:B------:R-:W-:Y:S06]  /*c2d0*/  HMMA.16816.F32.BF16 R52, R180, R184.reuse, R52 ;  /* 0x000000b8b434723c */ /* 0x080fec0000041834 */
[C---:B------:R-:W-:Y:S06]  /*c2e0*/  HMMA.16816.F32.BF16 R56, R216.reuse, R184, R56 ;  /* 0x000000b8d838723c */ /* 0x040fec0000041838 */
[-C--:B------:R-:W-:Y:S06]  /*c2f0*/  HMMA.16816.F32.BF16 R60, R216, R186.reuse, R60 ;  /* 0x000000bad83c723c */ /* 0x080fec000004183c */
[----:B------:R-:W-:Y:S01]  /*c300*/  HMMA.16816.F32.BF16 R64, R180, R186, R64 ;  /* 0x000000bab440723c */ /* 0x000fe20000041840 */
[----:B------:R-:W4:Y:S05]  /*c310*/  LDSM.16.M88.4 R180, [R225+0x5000] ;  /* 0x00500000e1b4783b */ /* 0x000f2a0000000200 */
[-C--:B--2---:R-:W-:Y:S01]  /*c320*/  HMMA.16816.F32.BF16 R4, R172, R188.reuse, R4 ;  /* 0x000000bcac04723c */ /* 0x084fe20000041804 */
[----:B------:R-:W2:Y:S05]  /*c330*/  LDSM.16.M88.4 R184, [R224+0x8400] ;  /* 0x00840000e0b8783b */ /* 0x000eaa0000000200 */
[C---:B---3--:R-:W-:Y:S06]  /*c340*/  HMMA.16816.F32.BF16 R8, R192.reuse, R188, R8 ;  /* 0x000000bcc008723c */ /* 0x048fec0000041808 */
[-C--:B------:R-:W-:Y:S06]  /*c350*/  HMMA.16816.F32.BF16 R12, R192, R190.reuse, R12 ;  /* 0x000000bec00c723c */ /* 0x080fec000004180c */
[C---:B------:R-:W-:Y:S01]  /*c360*/  HMMA.16816.F32.BF16 R16, R172.reuse, R190, R16 ;  /* 0x000000beac10723c */ /* 0x040fe20000041810 */
[----:B------:R-:W3:Y:S05]  /*c370*/  LDSM.16.M88.4 R188, [R224+0x8800] ;  /* 0x00880000e0bc783b */ /* 0x000eea0000000200 */
        /* <DEDUP_REMOVED lines=16> */
[-C--:B-1----:R-:W-:Y:S01]  /*c480*/  HMMA.16816.F32.BF16 R4, R164, R176.reuse, R4 ;  /* 0x000000b0a404723c */ /* 0x082fe20000041804 */
[----:B------:R-:W1:Y:S05]  /*c490*/  LDSM.16.M88.4 R204, [R221+0x8400] ;  /* 0x00840000ddcc783b */ /* 0x000e6a0000000200 */
        /* <DEDUP_REMOVED lines=10> */
[-C--:B---3--:R-:W-:Y:S06]  /*c540*/  HMMA.16816.F32.BF16 R36, R164, R188.reuse, R36 ;  /* 0x000000bca424723c */ /* 0x088fec0000041824 */
        /* <DEDUP_REMOVED lines=12> */
[-C--:B-1----:R-:W-:Y:S04]  /*c610*/  HMMA.16816.F32.BF16 R20, R172, R204.reuse, R20 ;  /* 0x000000ccac14723c */ /* 0x082fe80000041814 */
        /* <DEDUP_REMOVED lines=67> */
.L_x_30:
[----:B------:R-:W-:Y:S01]  /*ca50*/  FMNMX.FTZ R165, R57, R170, !PT ;  /* 0x000000aa39a57209 */ /* 0x000fe20007810000 */
[----:B-1----:R-:W1:Y:S01]  /*ca60*/  SHFL.BFLY PT, R175, R168, 0x2, 0x1f ;  /* 0x0c401f00a8af7f89 */ /* 0x002e6200000e0000 */
[----:B------:R-:W-:Y:S01]  /*ca70*/  FMNMX.FTZ R172, R58, R241, !PT ;  /* 0x000000f13aac7209 */ /* 0x000fe20007810000 */
[----:B------:R-:W-:Y:S01]  /*ca80*/  UIADD3 UR23, UR23, -0x1, URZ ;  /* 0xffffffff17177890 */ /* 0x000fe2000fffe03f */
[----:B------:R-:W-:Y:S05]  /*ca90*/  FMNMX.FTZ R164, R60, R165, !PT ;  /* 0x000000a53ca47209 */ /* 0x000fea0007810000 */
[----:B------:R-:W-:Y:S01]  /*caa0*/  LDSM.16.MT88.4 R176, [R220+0x9000] ;  /* 0x00900000dcb0783b */ /* 0x000fe20000004200 */
[----:B------:R-:W-:Y:S02]  /*cab0*/  FMNMX.FTZ R165, R59, R172, !PT ;  /* 0x000000ac3ba57209 */ /* 0x000fe40007810000 */
[----:B------:R-:W-:Y:S02]  /*cac0*/  FMNMX.FTZ R171, R67, R236, !PT ;  /* 0x000000ec43ab7209 */ /* 0x000fe40007810000 */
[----:B------:R-:W-:Y:S02]  /*cad0*/  FMNMX.FTZ R166, R61, R164, !PT ;  /* 0x000000a43da67209 */ /* 0x000fe40007810000 */
[----:B------:R-:W-:Y:S01]  /*cae0*/  FMNMX.FTZ R164, R62, R165, !PT ;  /* 0x000000a53ea47209 */ /* 0x000fe20007810000 */
[----:B------:R-:W2:Y:S03]  /*caf0*/  SHFL.BFLY PT, R170, R171, 0x2, 0x1f ;  /* 0x0c401f00abaa7f89 */ /* 0x000ea600000e0000 */
        /* <DEDUP_REMOVED lines=120> */
[----:B------:R-:W-:Y:S01]  /*d280*/  FFMA.FTZ R247, R57, UR4, -R194 ;  /* 0x0000000439f77c23 */ /* 0x000fe200080108c2 */
[----:B------:R-:W-:Y:S01]  /*d290*/  FFMA.FTZ R249, R59, UR4, -R192 ;  /* 0x000000043bf97c23 */ /* 0x000fe200080108c0 */
[C---:B------:R-:W-:Y:S01]  /*d2a0*/  FMUL.FTZ R84, R164.reuse, R84 ;  /* 0x00000054a4547220 */ /* 0x040fe20000410000 */
[----:B------:R-:W-:Y:S01]  /*d2b0*/  LDSM.16.MT88.4 R52, [R222+0xb800] ;  /* 0x00b80000de34783b */ /* 0x000fe20000004200 */
[----:B------:R-:W-:Y:S03]  /*d2c0*/  FMUL.FTZ R85, R164, R85 ;  /* 0x00000055a4557220 */ /* 0x000fe60000410000 */
[----:B------:R-:W4:Y:S01]  /*d2d0*/  MUFU.EX2 R185, R185 ;  /* 0x000000b900b97308 */ /* 0x000f220000000800 */
[----:B---3--:R-:W-:Y:S01]  /*d2e0*/  F2FP.BF16.F32.PACK_AB R159, R183, R182 ;  /* 0x000000b6b79f723e */ /* 0x008fe200000010ff */
[C---:B------:R-:W-:Y:S01]  /*d2f0*/  FMUL.FTZ R86, R3.reuse, R86 ;  /* 0x0000005603567220 */ /* 0x040fe20000410000 */
[C---:B------:R-:W-:Y:S01]  /*d300*/  FMUL.FTZ R87, R3.reuse, R87 ;  /* 0x0000005703577220 */ /* 0x040fe20000410000 */
[C---:B------:R-:W-:Y:S01]  /*d310*/  FMUL.FTZ R88, R2.reuse, R88 ;  /* 0x0000005802587220 */ /* 0x040fe20000410000 */
[----:B------:R-:W-:Y:S01]  /*d320*/  FMUL.FTZ R89, R2, R89 ;  /* 0x0000005902597220 */ /* 0x000fe20000410000 */
[C---:B------:R-:W-:Y:S01]  /*d330*/  FMUL.FTZ R90, R0.reuse, R90 ;  /* 0x0000005a005a7220 */ /* 0x040fe20000410000 */
        /* <DEDUP_REMOVED lines=9> */
[C---:B------:R-:W-:Y:S01]  /*d3d0*/  FMUL.FTZ R92, R2.reuse, R92 ;  /* 0x0000005c025c7220 */ /* 0x040fe20000410000 */
[----:B------:R-:W-:Y:S01]  /*d3e0*/  FMUL.FTZ R93, R2, R93 ;  /* 0x0000005d025d7220 */ /* 0x000fe20000410000 */
[C---:B------:R-:W-:Y:S01]  /*d3f0*/  FMUL.FTZ R94, R0.reuse, R94 ;  /* 0x0000005e005e7220 */ /* 0x040fe20000410000 */
[----:B------:R-:W-:Y:S01]  /*d400*/  FMUL.FTZ R95, R0, R95 ;  /* 0x0000005f005f7220 */ /* 0x000fe20000410000 */
[C---:B------:R-:W-:Y:S04]  /*d410*/  FMUL.FTZ R96, R164.reuse, R96 ;  /* 0x00000060a4607220 */ /* 0x040fe80000410000 */
[----:B------:R-:W-:Y:S01]  /*d420*/  MUFU.EX2 R187, R187 ;  /* 0x000000bb00bb7308 */ /* 0x000fe20000000800 */
[----:B------:R-:W-:Y:S01]  /*d430*/  FMUL.FTZ R97, R164, R97 ;  /* 0x00000061a4617220 */ /* 0x000fe20000410000 */
[C---:B------:R-:W-:Y:S01]  /*d440*/  FMUL.FTZ R98, R3.reuse, R98 ;  /* 0x0000006203627220 */ /* 0x040fe20000410000 */
[C---:B------:R-:W-:Y:S01]  /*d450*/  FMUL.FTZ R99, R3.reuse, R99 ;  /* 0x0000006303637220 */ /* 0x040fe20000410000 */
[C---:B------:R-:W-:Y:S01]  /*d460*/  FMUL.FTZ R112, R2.reuse, R112 ;  /* 0x0000007002707220 */ /* 0x040fe20000410000 */
[----:B------:R-:W-:Y:S01]  /*d470*/  FMUL.FTZ R113, R2, R113 ;  /* 0x0000007102717220 */ /* 0x000fe20000410000 */
[C---:B------:R-:W-:Y:S01]  /*d480*/  FMUL.FTZ R114, R0.reuse, R114 ;  /* 0x0000007200727220 */ /* 0x040fe20000410000 */
[----:B------:R-:W-:Y:S03]  /*d490*/  FMUL.FTZ R115, R0, R115 ;  /* 0x0000007300737220 */ /* 0x000fe60000410000 */
[----:B------:R-:W4:Y:S01]  /*d4a0*/  MUFU.EX2 R188, R188 ;  /* 0x000000bc00bc7308 */ /* 0x000f220000000800 */
[----:B---3--:R-:W-:Y:S01]  /*d4b0*/  F2FP.BF16.F32.PACK_AB R161, R186, R191 ;  /* 0x000000bfbaa1723e */ /* 0x008fe200000010ff */
[C---:B------:R-:W-:Y:S01]  /*d4c0*/  FMUL.FTZ R116, R2.reuse, R116 ;  /* 0x0000007402747220 */ /* 0x040fe20000410000 */
[----:B------:R-:W-:Y:S01]  /*d4d0*/  FMUL.FTZ R117, R2, R117 ;  /* 0x0000007502757220 */ /* 0x000fe20000410000 */
[C---:B------:R-:W-:Y:S01]  /*d4e0*/  FMUL.FTZ R118, R0.reuse, R118 ;  /* 0x0000007600767220 */ /* 0x040fe20000410000 */
[----:B------:R-:W-:Y:S01]  /*d4f0*/  FMUL.FTZ R119, R0, R119 ;  /* 0x0000007700777220 */ /* 0x000fe20000410000 */
[C---:B------:R-:W-:Y:S01]  /*d500*/  FMUL.FTZ R120, R164.reuse, R120 ;  /* 0x00000078a4787220 */ /* 0x040fe20000410000 */
[----:B------:R-:W-:Y:S03]  /*d510*/  FMUL.FTZ R121, R164, R121 ;  /* 0x00000079a4797220 */ /* 0x000fe60000410000 */
        /* <DEDUP_REMOVED lines=8> */
[----:B------:R-:W3:Y:S01]  /*d5a0*/  MUFU.EX2 R193, R193 ;  /* 0x000000c100c17308 */ /* 0x000ee20000000800 */
[----:B----4-:R-:W-:Y:S01]  /*d5b0*/  F2FP.BF16.F32.PACK_AB R162, R188, R187 ;  /* 0x000000bbbca2723e */ /* 0x010fe200000010ff */
[----:B------:R-:W-:Y:S01]  /*d5c0*/  FMUL.FTZ R129, R164, R129 ;  /* 0x00000081a4817220 */ /* 0x000fe20000410000 */
[C---:B------:R-:W-:Y:S01]  /*d5d0*/  FMUL.FTZ R130, R3.reuse, R130 ;  /* 0x0000008203827220 */ /* 0x040fe20000410000 */
[----:B------:R-:W-:Y:S01]  /*d5e0*/  FMUL.FTZ R131, R3, R131 ;  /* 0x0000008303837220 */ /* 0x000fe20000410000 */
[--C-:B------:R-:W-:Y:S01]  /*d5f0*/  FFMA.FTZ R217, R44, UR4, -R194.reuse ;  /* 0x000000042cd97c23 */ /* 0x100fe200080108c2 */
[----:B------:R-:W-:Y:S01]  /*d600*/  FFMA.FTZ R218, R45, UR4, -R194 ;  /* 0x000000042dda7c23 */ /* 0x000fe200080108c2 */
[--C-:B------:R-:W-:Y:S01]  /*d610*/  FFMA.FTZ R219, R46, UR4, -R192.reuse ;  /* 0x000000042edb7c23 */ /* 0x100fe200080108c0 */
[----:B------:R-:W-:Y:S02]  /*d620*/  FFMA.FTZ R236, R47, UR4, -R192 ;  /* 0x000000042fec7c23 */ /* 0x000fe400080108c0 */
[----:B------:R-:W-:Y:S01]  /*d630*/  MUFU.EX2 R213, R213 ;  /* 0x000000d500d57308 */ /* 0x000fe20000000800 */
[C---:B------:R-:W-:Y:S01]  /*d640*/  FMUL.FTZ R100, R2.reuse, R100 ;  /* 0x0000006402647220 */ /* 0x040fe20000410000 */
[----:B------:R-:W-:Y:S01]  /*d650*/  FMUL.FTZ R101, R2, R101 ;  /* 0x0000006502657220 */ /* 0x000fe20000410000 */
[C---:B------:R-:W-:Y:S01]  /*d660*/  FMUL.FTZ R102, R0.reuse, R102 ;  /* 0x0000006600667220 */ /* 0x040fe20000410000 */
[----:B------:R-:W-:Y:S01]  /*d670*/  FMUL.FTZ R103, R0, R103 ;  /* 0x0000006700677220 */ /* 0x000fe20000410000 */
[C---:B------:R-:W-:Y:S01]  /*d680*/  FMUL.FTZ R104, R2.reuse, R104 ;  /* 0x0000006802687220 */ /* 0x040fe20000410000 */
[----:B------:R-:W-:Y:S01]  /*d690*/  FMUL.FTZ R105, R2, R105 ;  /* 0x0000006902697220 */ /* 0x000fe20000410000 */
[C---:B------:R-:W-:Y:S01]  /*d6a0*/  FMUL.FTZ R106, R0.reuse, R106 ;  /* 0x0000006a006a7220 */ /* 0x040fe20000410000 */
[----:B---3--:R-:W-:Y:S02]  /*d6b0*/  F2FP.BF16.F32.PACK_AB R163, R193, R190 ;  /* 0x000000bec1a3723e */ /* 0x008fe400000010ff */
[----:B------:R-:W3:Y:S01]  /*d6c0*/  MUFU.EX2 R214, R214 ;  /* 0x000000d600d67308 */ /* 0x000ee20000000800 */
[----:B------:R-:W-:Y:S01]  /*d6d0*/  FMUL.FTZ R107, R0, R107 ;  /* 0x0000006b006b7220 */ /* 0x000fe20000410000 */
[C---:B------:R-:W-:Y:S01]  /*d6e0*/  FMUL.FTZ R108, R164.reuse, R108 ;  /* 0x0000006ca46c7220 */ /* 0x040fe20000410000 */
[----:B------:R-:W-:Y:S01]  /*d6f0*/  FMUL.FTZ R109, R164, R109 ;  /* 0x0000006da46d7220 */ /* 0x000fe20000410000 */
[C---:B------:R-:W-:Y:S01]  /*d700*/  FMUL.FTZ R110, R3.reuse, R110 ;  /* 0x0000006e036e7220 */ /* 0x040fe20000410000 */
[----:B------:R-:W-:Y:S01]  /*d710*/  FMUL.FTZ R111, R3, R111 ;  /* 0x0000006f036f7220 */ /* 0x000fe20000410000 */
[C---:B------:R-:W-:Y:S04]  /*d720*/  HMMA.16816.F32.BF16 R8, R160.reuse, R172, R8 ;  /* 0x000000aca008723c */ /* 0x040fe80000041808 */
[----:B------:R-:W-:Y:S01]  /*d730*/  MUFU.EX2 R215, R215 ;  /* 0x000000d700d77308 */ /* 0x000fe20000000800 */
[----:B------:R-:W-:Y:S01]  /*d740*/  FFMA.FTZ R197, R24, UR4, -R194 ;  /* 0x0000000418c57c23 */ /* 0x000fe200080108c2 */
[----:B------:R-:W-:Y:S01]  /*d750*/  FMUL.FTZ R24, R164, R136 ;  /* 0x00000088a4187220 */ /* 0x000fe20000410000 */
[-C--:B------:R-:W-:Y:S07]  /*d760*/  HMMA.16816.F32.BF16 R12, R160, R174.reuse, R12 ;  /* 0x000000aea00c723c */ /* 0x080fee000004180c */
[----:B------:R-:W4:Y:S01]  /*d770*/  MUFU.EX2 R216, R216 ;  /* 0x000000d800d87308 */ /* 0x000f220000000800 */
[----:B---3--:R-:W-:Y:S01]  /*d780*/  F2FP.BF16.F32.PACK_AB R44, R214, R213 ;  /* 0x000000d5d62c723e */ /* 0x008fe200000010ff */
[C---:B------:R-:W-:Y:S04]  /*d790*/  HMMA.16816.F32.BF16 R16, R156.reuse, R174, R16 ;  /* 0x000000ae9c10723c */ /* 0x040fe80000041810 */
[--C-:B------:R-:W-:Y:S02]  /*d7a0*/  FFMA.FTZ R172, R20, UR4, -R196.reuse ;  /* 0x0000000414ac7c23 */ /* 0x100fe400080108c4 */
[-C--:B------:R-:W-:Y:S02]  /*d7b0*/  HMMA.16816.F32.BF16 R68, R156, R176.reuse, R68 ;  /* 0x000000b09c44723c */ /* 0x080fe40000041844 */
[----:B------:R-:W-:Y:S03]  /*d7c0*/  MUFU.EX2 R217, R217 ;  /* 0x000000d900d97308 */ /* 0x000fe60000000800 */
[----:B------:R-:W-:Y:S01]  /*d7d0*/  FMUL.FTZ R20, R164, R144 ;  /* 0x00000090a4147220 */ /* 0x000fe20000410000 */
[C---:B------:R-:W-:Y:S06]  /*d7e0*/  HMMA.16816.F32.BF16 R72, R160.reuse, R176, R72 ;  /* 0x000000b0a048723c */ /* 0x040fec0000041848 */
[----:B------:R-:W3:Y:S01]  /*d7f0*/  MUFU.EX2 R218, R218 ;  /* 0x000000da00da7308 */ /* 0x000ee20000000800 */
[----:B----4-:R-:W-:Y:S01]  /*d800*/  F2FP.BF16.F32.PACK_AB R45, R216, R215 ;  /* 0x000000d7d82d723e */ /* 0x010fe200000010ff */
[-C--:B------:R-:W-:Y:S03]  /*d810*/  HMMA.16816.F32.BF16 R76, R160, R178.reuse, R76 ;  /* 0x000000b2a04c723c */ /* 0x080fe6000004184c */
[--C-:B------:R-:W-:Y:S03]  /*d820*/  FFMA.FTZ R173, R21, UR4, -R196.reuse ;  /* 0x0000000415ad7c23 */ /* 0x100fe600080108c4 */
[C---:B------:R-:W-:Y:S02]  /*d830*/  HMMA.16816.F32.BF16 R80, R156.reuse, R178, R80 ;  /* 0x000000b29c50723c */ /* 0x040fe40000041850 */
[----:B------:R-:W-:Y:S03]  /*d840*/  MUFU.EX2 R219, R219 ;  /* 0x000000db00db7308 */ /* 0x000fe60000000800 */
[----:B------:R-:W-:Y:S01]  /*d850*/  FMUL.FTZ R21, R164, R145 ;  /* 0x00000091a4157220 */ /* 0x000fe20000410000 */
[-C--:B-1----:R-:W-:Y:S06]  /*d860*/  HMMA.16816.F32.BF16 R84, R156, R148.reuse, R84 ;  /* 0x000000949c54723c */ /* 0x082fec0000041854 */
[----:B------:R-:W1:Y:S01]  /*d870*/  MUFU.EX2 R236, R236 ;  /* 0x000000ec00ec7308 */ /* 0x000e620000000800 */
[----:B---3--:R-:W-:Y:S01]  /*d880*/  F2FP.BF16.F32.PACK_AB R46, R218, R217 ;  /* 0x000000d9da2e723e */ /* 0x008fe200000010ff */
        /* <DEDUP_REMOVED lines=21> */
[----:B------:R2:W-:Y:S01]  /*d9e0*/  MUFU.EX2 R245, R196 ;  /* 0x000000c400f57308 */ /* 0x0005e20000000800 */
[----:B------:R-:W-:Y:S01]  /*d9f0*/  FMUL.FTZ R34, R3, R142 ;  /* 0x0000008e03227220 */ /* 0x000fe20000410000 */
[-C--:B------:R-:W-:Y:S04]  /*da00*/  HMMA.16816.F32.BF16 R104, R160, R154.reuse, R104 ;  /* 0x0000009aa068723c */ /* 0x080fe80000041868 */
[--C-:B------:R-:W-:Y:S02]  /*da10*/  FFMA.FTZ R179, R35, UR4, -R195.reuse ;  /* 0x0000000423b37c23 */ /* 0x100fe400080108c3 */
[C---:B------:R-:W-:Y:S02]  /*da20*/  HMMA.16816.F32.BF16 R108, R156.reuse, R154, R108 ;  /* 0x0000009a9c6c723c */ /* 0x040fe4000004186c */
[----:B------:R-:W5:Y:S03]  /*da30*/  MUFU.EX2 R175, R175 ;  /* 0x000000af00af7308 */ /* 0x000f660000000800 */
[----:B------:R-:W-:Y:S01]  /*da40*/  FMUL.FTZ R35, R3, R143 ;  /* 0x0000008f03237220 */ /* 0x000fe20000410000 */
[----:B------:R-:W-:Y:S01]  /*da50*/  FFMA.FTZ R195, R67, UR4, -R195 ;  /* 0x0000000443c37c23 */ /* 0x000fe200080108c3 */
[----:B------:R-:W5:Y:S01]  /*da60*/  LDSM.16.MT88.4 R140, [R222+0x9400] ;  /* 0x00940000de8c783b */ /* 0x000f620000004200 */
[----:B--2---:R-:W-:Y:S04]  /*da70*/  FFMA.FTZ R196, R58, UR4, -R192 ;  /* 0x000000043ac47c23 */ /* 0x004fe800080108c0 */
[----:B------:R-:W-:Y:S01]  /*da80*/  MUFU.EX2 R176, R176 ;  /* 0x000000b000b07308 */ /* 0x000fe20000000800 */
[----:B------:R-:W-:Y:S01]  /*da90*/  FFMA.FTZ R198, R25, UR4, -R194 ;  /* 0x0000000419c67c23 */ /* 0x000fe200080108c2 */
[-C--:B---3--:R-:W-:Y:S01]  /*daa0*/  HMMA.16816.F32.BF16 R32, R156, R148.reuse, R32 ;  /* 0x000000949c20723c */ /* 0x088fe20000041820 */
[----:B------:R-:W-:Y:S02]  /*dab0*/  LDSM.16.MT88.4 R56, [R222+0xac00] ;  /* 0x00ac0000de38783b */ /* 0x000fe40000004200 */
[----:B------:R-:W-:Y:S01]  /*dac0*/  FMUL.FTZ R25, R164, R137 ;  /* 0x00000089a4197220 */ /* 0x000fe20000410000 */
[--C-:B------:R-:W-:Y:S02]  /*dad0*/  FFMA.FTZ R199, R26, UR4, -R192.reuse ;  /* 0x000000041ac77c23 */ /* 0x100fe400080108c0 */
[C---:B------:R-:W-:Y:S02]  /*dae0*/  HMMA.16816.F32.BF16 R112, R160.reuse, R148, R112 ;  /* 0x00000094a070723c */ /* 0x040fe40000041870 */
[----:B------:R-:W2:Y:S01]  /*daf0*/  MUFU.EX2 R177, R177 ;  /* 0x000000b100b17308 */ /* 0x000ea20000000800 */
[----:B------:R-:W-:Y:S03]  /*db00*/  LDSM.16.MT88.4 R64, [R220+0xac00] ;  /* 0x00ac0000dc40783b */ /* 0x000fe60000004200 */
[-C--:B------:R-:W-:Y:S06]  /*db10*/  HMMA.16816.F32.BF16 R116, R160, R150.reuse, R116 ;  /* 0x00000096a074723c */ /* 0x080fec0000041874 */
[----:B------:R-:W-:Y:S01]  /*db20*/  MUFU.EX2 R178, R178 ;  /* 0x000000b200b27308 */ /* 0x000fe20000000800 */
[----:B------:R-:W-:Y:S01]  /*db30*/  FFMA.FTZ R200, R27, UR4, -R192 ;  /* 0x000000041bc87c23 */ /* 0x000fe200080108c0 */
[C---:B------:R-:W-:Y:S01]  /*db40*/  HMMA.16816.F32.BF16 R120, R156.reuse, R150, R120 ;  /* 0x000000969c78723c */ /* 0x040fe20000041878 */
[----:B------:R-:W3:Y:S03]  /*db50*/  LDSM.16.MT88.4 R148, [R220+0x9400] ;  /* 0x00940000dc94783b */ /* 0x000ee60000004200 */
[C---:B------:R-:W-:Y:S01]  /*db60*/  FMUL.FTZ R26, R3.reuse, R138 ;  /* 0x0000008a031a7220 */ /* 0x040fe20000410000 */
[----:B------:R-:W-:Y:S03]  /*db70*/  FMUL.FTZ R27, R3, R139 ;  /* 0x0000008b031b7220 */ /* 0x000fe60000410000 */
[----:B------:R-:W2:Y:S03]  /*db80*/  MUFU.EX2 R179, R179 ;  /* 0x000000b300b37308 */ /* 0x000ea60000000800 */
[--C-:B------:R-:W-:Y:S01]  /*db90*/  FFMA.FTZ R201, R28, UR4, -R194.reuse ;  /* 0x000000041cc97c23 */ /* 0x100fe200080108c2 */
[----:B------:R-:W-:Y:S01]  /*dba0*/  FMUL.FTZ R28, R2, R132 ;  /* 0x00000084021c7220 */ /* 0x000fe20000410000 */
[----:B----4-:R-:W-:Y:S01]  /*dbb0*/  F2FP.BF16.F32.PACK_AB R132, R173, R172 ;  /* 0x000000acad84723e */ /* 0x010fe200000010ff */
[-C--:B-1----:R-:W-:Y:S04]  /*dbc0*/  HMMA.16816.F32.BF16 R24, R156, R144.reuse, R24 ;  /* 0x000000909c18723c */ /* 0x082fe80000041818 */
[----:B------:R-:W-:Y:S01]  /*dbd0*/  MUFU.EX2 R197, R197 ;  /* 0x000000c500c57308 */ /* 0x000fe20000000800 */
[----:B------:R-:W-:Y:S01]  /*dbe0*/  FFMA.FTZ R202, R29, UR4, -R194 ;  /* 0x000000041dca7c23 */ /* 0x000fe200080108c2 */
[--C-:B------:R-:W-:Y:S01]  /*dbf0*/  FFMA.FTZ R203, R30, UR4, -R192.reuse ;  /* 0x000000041ecb7c23 */ /* 0x100fe200080108c0 */
[----:B------:R-:W-:Y:S01]  /*dc00*/  FFMA.FTZ R204, R31, UR4, -R192 ;  /* 0x000000041fcc7c23 */ /* 0x000fe200080108c0 */
[C---:B------:R-:W-:Y:S06]  /*dc10*/  HMMA.16816.F32.BF16 R124, R160.reuse, R144, R124 ;  /* 0x00000090a07c723c */ /* 0x040fec000004187c */
[----:B------:R-:W1:Y:S01]  /*dc20*/  MUFU.EX2 R198, R198 ;  /* 0x000000c600c67308 */ /* 0x000e620000000800 */
[----:B------:R-:W-:Y:S01]  /*dc30*/  FMUL.FTZ R29, R2, R133 ;  /* 0x00000085021d7220 */ /* 0x000fe20000410000 */
[C---:B------:R-:W-:Y:S03]  /*dc40*/  FMUL.FTZ R30, R0.reuse, R134 ;  /* 0x00000086001e7220 */ /* 0x040fe60000410000 */
[----:B------:R-:W-:Y:S01]  /*dc50*/  FMUL.FTZ R31, R0, R135 ;  /* 0x00000087001f7220 */ /* 0x000fe20000410000 */
[----:B-----5:R-:W-:Y:S02]  /*dc60*/  F2FP.BF16.F32.PACK_AB R133, R175, R174 ;  /* 0x000000aeaf85723e */ /* 0x020fe400000010ff */
[----:B--2---:R-:W-:Y:S02]  /*dc70*/  F2FP.BF16.F32.PACK_AB R134, R177, R176 ;  /* 0x000000b0b186723e */ /* 0x004fe400000010ff */
[----:B------:R-:W-:Y:S01]  /*dc80*/  MUFU.EX2 R199, R199 ;  /* 0x000000c700c77308 */ /* 0x000fe20000000800 */
[----:B------:R-:W-:Y:S01]  /*dc90*/  F2FP.BF16.F32.PACK_AB R135, R179, R178 ;  /* 0x000000b2b387723e */ /* 0x000fe200000010ff */
[-C--:B------:R-:W-:Y:S03]  /*dca0*/  HMMA.16816.F32.BF16 R28, R160, R146.reuse, R28 ;  /* 0x00000092a01c723c */ /* 0x080fe6000004181c */
[--C-:B------:R-:W-:Y:S01]  /*dcb0*/  FFMA.FTZ R60, R60, UR4, -R194.reuse ;  /* 0x000000043c3c7c23 */ /* 0x100fe200080108c2 */
[----:B------:R-:W-:Y:S01]  /*dcc0*/  FFMA.FTZ R194, R61, UR4, -R194 ;  /* 0x000000043dc27c23 */ /* 0x000fe200080108c2 */
[----:B------:R-:W-:Y:S01]  /*dcd0*/  FFMA.FTZ R181, R164, R239, R181 ;  /* 0x000000efa4b57223 */ /* 0x000fe200000100b5 */
[----:B------:R-:W-:Y:S02]  /*dce0*/  HMMA.16816.F32.BF16 R128, R156, R146, R128 ;  /* 0x000000929c80723c */ /* 0x000fe40000041880 */
[----:B------:R-:W2:Y:S01]  /*dcf0*/  MUFU.EX2 R200, R200 ;  /* 0x000000c800c87308 */ /* 0x000ea20000000800 */
[----:B------:R-:W4:Y:S02]  /*dd00*/  LDSM.16.MT88.4 R144, [R222+0xa400] ;  /* 0x00a40000de90783b */ /* 0x000f240000004200 */
[----:B-1----:R-:W-:Y:S01]  /*dd10*/  F2FP.BF16.F32.PACK_AB R136, R198, R197 ;  /* 0x000000c5c688723e */ /* 0x002fe200000010ff */
[-C--:B------:R-:W-:Y:S06]  /*dd20*/  HMMA.16816.F32.BF16 R4, R132, R140.reuse, R4 ;  /* 0x0000008c8404723c */ /* 0x080fec0000041804 */
[----:B------:R-:W-:Y:S01]  /*dd30*/  MUFU.EX2 R201, R201 ;  /* 0x000000c900c97308 */ /* 0x000fe20000000800 */
[----:B------:R-:W-:Y:S01]  /*dd40*/  FFMA.FTZ R184, R3, R234, R184 ;  /* 0x000000ea03b87223 */ /* 0x000fe200000100b8 */
[----:B------:R-:W-:Y:S03]  /*dd50*/  MOV R3, R166 ;  /* 0x000000a600037202 */ /* 0x000fe60000000f00 */
[----:B------:R-:W-:Y:S01]  /*dd60*/  FFMA.FTZ R189, R2, R237, R189 ;  /* 0x000000ed02bd7223 */ /* 0x000fe200000100bd */
[----:B------:R-:W-:Y:S04]  /*dd70*/  FFMA.FTZ R191, R0, R235, R191 ;  /* 0x000000eb00bf7223 */ /* 0x000fe800000100bf */
[----:B------:R-:W1:Y:S01]  /*dd80*/  MUFU.EX2 R202, R202 ;  /* 0x000000ca00ca7308 */ /* 0x000e620000000800 */
[----:B--2---:R-:W-:Y:S01]  /*dd90*/  F2FP.BF16.F32.PACK_AB R137, R200, R199 ;  /* 0x000000c7c889723e */ /* 0x004fe200000010ff */
        /* <DEDUP_REMOVED lines=15> */
[----:B-1----:R-:W-:Y:S01]  /*de90*/  F2FP.BF16.F32.PACK_AB R138, R202, R201 ;  /* 0x000000c9ca8a723e */ /* 0x002fe200000010ff */
        /* <DEDUP_REMOVED lines=13> */
[----:B------:R-:W-:Y:S03]  /*df70*/  MOV R169, R168 ;  /* 0x000000a800a97202 */ /* 0x000fe60000000f00 */
[----:B------:R-:W1:Y:S01]  /*df80*/  MUFU.EX2 R206, R206 ;  /* 0x000000ce00ce7308 */ /* 0x000e620000000800 */
[----:B--2---:R-:W-:Y:S01]  /*df90*/  F2FP.BF16.F32.PACK_AB R139, R204, R203 ;  /* 0x000000cbcc8b723e */ /* 0x004fe200000010ff */
[----:B------:R-:W-:Y:S01]  /*dfa0*/  FADD.FTZ R203, R203, R200 ;  /* 0x000000c8cbcb7221 */ /* 0x000fe20000010000 */
[----:B------:R-:W-:Y:S01]  /*dfb0*/  FADD.FTZ R176, R177, R176 ;  /* 0x000000b0b1b07221 */ /* 0x000fe20000010000 */
[----:B------:R-:W-:Y:S01]  /*dfc0*/  FADD.FTZ R178, R179, R178 ;  /* 0x000000b2b3b27221 */ /* 0x000fe20000010000 */
[----:B------:R-:W-:Y:S01]  /*dfd0*/  FADD.FTZ R202, R202, R201 ;  /* 0x000000c9caca7221 */ /* 0x000fe20000010000 */
[----:B------:R-:W-:Y:S02]  /*dfe0*/  FADD.FTZ R204, R204, R203 ;  /* 0x000000cbcccc7221 */ /* 0x000fe40000010000 */
[C---:B------:R-:W-:Y:S02]  /*dff0*/  HMMA.16816.F32.BF16 R8, R136.reuse, R140, R8 ;  /* 0x0000008c8808723c */ /* 0x040fe40000041808 */
[----:B------:R-:W-:Y:S02]  /*e000*/  MUFU.EX2 R207, R207 ;  /* 0x000000cf00cf7308 */ /* 0x000fe40000000800 */
[----:B------:R-:W-:Y:S01]  /*e010*/  FADD.FTZ R213, R213, R202 ;  /* 0x000000cad5d57221 */ /* 0x000fe20000010000 */
[----:B------:R-:W-:Y:S01]  /*e020*/  FADD.FTZ R215, R215, R204 ;  /* 0x000000ccd7d77221 */ /* 0x000fe20000010000 */
[-C--:B------:R-:W-:Y:S06]  /*e030*/  HMMA.16816.F32.BF16 R12, R136, R142.reuse, R12 ;  /* 0x0000008e880c723c */ /* 0x080fec000004180c */
[----:B------:R-:W2:Y:S01]  /*e040*/  MUFU.EX2 R208, R208 ;  /* 0x000000d000d07308 */ /* 0x000ea20000000800 */
[----:B------:R-:W-:Y:S01]  /*e050*/  FADD.FTZ R214, R214, R213 ;  /* 0x000000d5d6d67221 */ /* 0x000fe20000010000 */
[C---:B------:R-:W-:Y:S01]  /*e060*/  HMMA.16816.F32.BF16 R16, R132.reuse, R142, R16 ;  /* 0x0000008e8410723c */ /* 0x040fe20000041810 */
[----:B------:R-:W5:Y:S07]  /*e070*/  LDSM.16.MT88.4 R140, [R220+0xa400] ;  /* 0x00a40000dc8c783b */ /* 0x000f6e0000004200 */
[----:B------:R-:W-:Y:S01]  /*e080*/  MUFU.EX2 R209, R209 ;  /* 0x000000d100d17308 */ /* 0x000fe20000000800 */
[-C--:B---3--:R-:W-:Y:S03]  /*e090*/  HMMA.16816.F32.BF16 R68, R132, R148.reuse, R68 ;  /* 0x000000948444723c */ /* 0x088fe60000041844 */
[----:B------:R-:W-:Y:S03]  /*e0a0*/  FADD.FTZ R216, R216, R215 ;  /* 0x000000d7d8d87221 */ /* 0x000fe60000010000 */
[C---:B------:R-:W-:Y:S03]  /*e0b0*/  HMMA.16816.F32.BF16 R72, R136.reuse, R148, R72 ;  /* 0x000000948848723c */ /* 0x040fe60000041848 */
[----:B------:R-:W3:Y:S02]  /*e0c0*/  MUFU.EX2 R210, R210 ;  /* 0x000000d200d27308 */ /* 0x000ee40000000800 */
[----:B------:R-:W-:Y:S01]  /*e0d0*/  FADD.FTZ R217, R217, R214 ;  /* 0x000000d6d9d97221 */ /* 0x000fe20000010000 */
[-C--:B------:R-:W-:Y:S07]  /*e0e0*/  HMMA.16816.F32.BF16 R76, R136, R150.reuse, R76 ;  /* 0x00000096884c723c */ /* 0x080fee000004184c */
[----:B------:R-:W-:Y:S01]  /*e0f0*/  MUFU.EX2 R211, R211 ;  /* 0x000000d300d37308 */ /* 0x000fe20000000800 */
[----:B------:R-:W-:Y:S01]  /*e100*/  FADD.FTZ R219, R219, R216 ;  /* 0x000000d8dbdb7221 */ /* 0x000fe20000010000 */
[C---:B------:R-:W-:Y:S01]  /*e110*/  HMMA.16816.F32.BF16 R80, R132.reuse, R150, R80 ;  /* 0x000000968450723c */ /* 0x040fe20000041850 */
[----:B------:R-:W-:Y:S07]  /*e120*/  LDSM.16.MT88.4 R148, [R222+0x9c00] ;  /* 0x009c0000de94783b */ /* 0x000fee0000004200 */
[----:B------:R-:W3:Y:S01]  /*e130*/  MUFU.EX2 R212, R212 ;  /* 0x000000d400d47308 */ /* 0x000ee20000000800 */
[-C--:B----4-:R-:W-:Y:S03]  /*e140*/  HMMA.16816.F32.BF16 R84, R132, R144.reuse, R84 ;  /* 0x000000908454723c */ /* 0x090fe60000041854 */
[----:B------:R-:W-:Y:S03]  /*e150*/  FADD.FTZ R217, R218, R217 ;  /* 0x000000d9dad97221 */ /* 0x000fe60000010000 */
[C---:B------:R-:W-:Y:S03]  /*e160*/  HMMA.16816.F32.BF16 R88, R136.reuse, R144, R88 ;  /* 0x000000908858723c */ /* 0x040fe60000041858 */
[----:B------:R-:W-:Y:S02]  /*e170*/  MUFU.EX2 R238, R238 ;  /* 0x000000ee00ee7308 */ /* 0x000fe40000000800 */
[----:B------:R-:W-:Y:S01]  /*e180*/  FADD.FTZ R219, R236, R219 ;  /* 0x000000dbecdb7221 */ /* 0x000fe20000010000 */
[-C--:B------:R-:W-:Y:S07]  /*e190*/  HMMA.16816.F32.BF16 R92, R136, R146.reuse, R92 ;  /* 0x00000092885c723c */ /* 0x080fee000004185c */
[----:B------:R-:W-:Y:S01]  /*e1a0*/  MUFU.EX2 R241, R241 ;  /* 0x000000f100f17308 */ /* 0x000fe20000000800 */
[C---:B------:R-:W-:Y:S09]  /*e1b0*/  HMMA.16816.F32.BF16 R96, R132.reuse, R146, R96 ;  /* 0x000000928460723c */ /* 0x040ff20000041860 */
[----:B------:R-:W-:Y:S01]  /*e1c0*/  MUFU.EX2 R240, R240 ;  /* 0x000000f000f07308 */ /* 0x000fe20000000800 */
[-C--:B-----5:R-:W-:Y:S06]  /*e1d0*/  HMMA.16816.F32.BF16 R20, R132, R140.reuse, R20 ;  /* 0x0000008c8414723c */ /* 0x0a0fec0000041814 */
[C---:B------:R-:W-:Y:S03]  /*e1e0*/  HMMA.16816.F32.BF16 R100, R136.reuse, R140, R100 ;  /* 0x0000008c8864723c */ /* 0x040fe60000041864 */
[----:B------:R-:W-:Y:S03]  /*e1f0*/  MUFU.EX2 R243, R243 ;  /* 0x000000f300f37308 */ /* 0x000fe60000000800 */
[-C--:B------:R-:W-:Y:S07]  /*e200*/  HMMA.16816.F32.BF16 R104, R136, R142.reuse, R104 ;  /* 0x0000008e8868723c */ /* 0x080fee0000041868 */
[----:B------:R-:W-:Y:S01]  /*e210*/  MUFU.EX2 R242, R242 ;  /* 0x000000f200f27308 */ /* 0x000fe20000000800 */
[C---:B------:R-:W-:Y:S01]  /*e220*/  HMMA.16816.F32.BF16 R108, R132.reuse, R142, R108 ;  /* 0x0000008e846c723c */ /* 0x040fe2000004186c */
[----:B------:R-:W4:Y:S08]  /*e230*/  LDSM.16.MT88.4 R140, [R220+0x9800] ;  /* 0x00980000dc8c783b */ /* 0x000f300000004200 */
[----:B------:R-:W-:Y:S01]  /*e240*/  MUFU.EX2 R244, R244 ;  /* 0x000000f400f47308 */ /* 0x000fe20000000800 */
[-C--:B------:R-:W-:Y:S06]  /*e250*/  HMMA.16816.F32.BF16 R32, R132, R36.reuse, R32 ;  /* 0x000000248420723c */ /* 0x080fec0000041820 */
[C---:B------:R-:W-:Y:S03]  /*e260*/  HMMA.16816.F32.BF16 R112, R136.reuse, R36, R112 ;  /* 0x000000248870723c */ /* 0x040fe60000041870 */
[----:B------:R-:W-:Y:S03]  /*e270*/  MUFU.EX2 R195, R195 ;  /* 0x000000c300c37308 */ /* 0x000fe60000000800 */
[-C--:B------:R-:W-:Y:S07]  /*e280*/  HMMA.16816.F32.BF16 R116, R136, R38.reuse, R116 ;  /* 0x000000268874723c */ /* 0x080fee0000041874 */
[----:B------:R-:W-:Y:S01]  /*e290*/  MUFU.EX2 R246, R246 ;  /* 0x000000f600f67308 */ /* 0x000fe20000000800 */
[----:B-1----:R-:W-:Y:S01]  /*e2a0*/  F2FP.BF16.F32.PACK_AB R36, R206, R205 ;  /* 0x000000cdce24723e */ /* 0x002fe200000010ff */
[C---:B------:R-:W-:Y:S04]  /*e2b0*/  HMMA.16816.F32.BF16 R120, R132.reuse, R38, R120 ;  /* 0x000000268478723c */ /* 0x040fe80000041878 */
[----:B--2---:R-:W-:Y:S02]  /*e2c0*/  F2FP.BF16.F32.PACK_AB R37, R208, R207 ;  /* 0x000000cfd025723e */ /* 0x004fe400000010ff */
[-C--:B------:R-:W-:Y:S02]  /*e2d0*/  HMMA.16816.F32.BF16 R24, R132, R48.reuse, R24 ;  /* 0x000000308418723c */ /* 0x080fe40000041818 */
[----:B------:R-:W1:Y:S03]  /*e2e0*/  MUFU.EX2 R247, R247 ;  /* 0x000000f700f77308 */ /* 0x000e660000000800 */
[----:B---3--:R-:W-:Y:S01]  /*e2f0*/  F2FP.BF16.F32.PACK_AB R38, R210, R209 ;  /* 0x000000d1d226723e */ /* 0x008fe200000010ff */
[C---:B------:R-:W-:Y:S06]  /*e300*/  HMMA.16816.F32.BF16 R124, R136.reuse, R48, R124 ;  /* 0x00000030887c723c */ /* 0x040fec000004187c */
[----:B------:R-:W-:Y:S01]  /*e310*/  MUFU.EX2 R196, R196 ;  /* 0x000000c400c47308 */ /* 0x000fe20000000800 */
[----:B------:R-:W-:Y:S01]  /*e320*/  F2FP.BF16.F32.PACK_AB R39, R212, R211 ;  /* 0x000000d3d427723e */ /* 0x000fe200000010ff */
[-C--:B------:R-:W-:Y:S08]  /*e330*/  HMMA.16816.F32.BF16 R28, R136, R50.reuse, R28 ;  /* 0x00000032881c723c */ /* 0x080ff0000004181c */
[----:B------:R-:W2:Y:S01]  /*e340*/  MUFU.EX2 R249, R249 ;  /* 0x000000f900f97308 */ /* 0x000ea20000000800 */
[----:B------:R-:W-:Y:S01]  /*e350*/  HMMA.16816.F32.BF16 R128, R132, R50, R128 ;  /* 0x000000328480723c */ /* 0x000fe20000041880 */
[----:B------:R-:W3:Y:S03]  /*e360*/  LDSM.16.MT88.4 R48, [R222+0xa800] ;  /* 0x00a80000de30783b */ /* 0x000ee60000004200 */
[----:B------:R-:W-:Y:S02]  /*e370*/  FADD.FTZ R205, R205, R176 ;  /* 0x000000b0cdcd7221 */ /* 0x000fe40000010000 */
[-C--:B------:R-:W-:Y:S03]  /*e380*/  HMMA.16816.F32.BF16 R4, R36, R40.reuse, R4 ;  /* 0x000000282404723c */ /* 0x080fe60000041804 */
[----:B------:R-:W-:Y:S02]  /*e390*/  MUFU.EX2 R60, R60 ;  /* 0x0000003c003c7308 */ /* 0x000fe40000000800 */
[----:B-1----:R-:W-:Y:S01]  /*e3a0*/  F2FP.BF16.F32.PACK_AB R132, R247, R246 ;  /* 0x000000f6f784723e */ /* 0x002fe200000010ff */
[C---:B------:R-:W-:Y:S07]  /*e3b0*/  HMMA.16816.F32.BF16 R8, R44.reuse, R40, R8 ;  /* 0x000000282c08723c */ /* 0x040fee0000041808 */
[----:B------:R-:W1:Y:S01]  /*e3c0*/  MUFU.EX2 R61, R194 ;  /* 0x000000c2003d7308 */ /* 0x000e620000000800 */
[----:B--2---:R-:W-:Y:S01]  /*e3d0*/  F2FP.BF16.F32.PACK_AB R133, R249, R196 ;  /* 0x000000c4f985723e */ /* 0x004fe200000010ff */
[-C--:B------:R-:W-:Y:S03]  /*e3e0*/  HMMA.16816.F32.BF16 R12, R44, R42.reuse, R12 ;  /* 0x0000002a2c0c723c */ /* 0x080fe6000004180c */
[----:B------:R-:W-:Y:S03]  /*e3f0*/  FADD.FTZ R207, R207, R178 ;  /* 0x000000b2cfcf7221 */ /* 0x000fe60000010000 */
[C---:B------:R-:W-:Y:S01]  /*e400*/  HMMA.16816.F32.BF16 R16, R36.reuse, R42, R16 ;  /* 0x0000002a2410723c */ /* 0x040fe20000041810 */
[----:B------:R-:W2:Y:S04]  /*e410*/  LDSM.16.MT88.4 R40, [R220+0xa800] ;  /* 0x00a80000dc28783b */ /* 0x000ea80000004200 */
[----:B------:R-:W-:Y:S01]  /*e420*/  FADD.FTZ R206, R206, R205 ;  /* 0x000000cdcece7221 */ /* 0x000fe20000010000 */
[-C--:B----4-:R-:W-:Y:S05]  /*e430*/  HMMA.16816.F32.BF16 R68, R36, R140.reuse, R68 ;  /* 0x0000008c2444723c */ /* 0x090fea0000041844 */
[----:B-1----:R-:W-:Y:S01]  /*e440*/  F2FP.BF16.F32.PACK_AB R134, R61, R60 ;  /* 0x0000003c3d86723e */ /* 0x002fe200000010ff */
[C---:B------:R-:W-:Y:S05]  /*e450*/  HMMA.16816.F32.BF16 R72, R44.reuse, R140, R72 ;  /* 0x0000008c2c48723c */ /* 0x040fea0000041848 */
[----:B------:R-:W-:Y:S01]  /*e460*/  FADD.FTZ R208, R208, R207 ;  /* 0x000000cfd0d07221 */ /* 0x000fe20000010000 */
[-C--:B------:R-:W-:Y:S05]  /*e470*/  HMMA.16816.F32.BF16 R76, R44, R142.reuse, R76 ;  /* 0x0000008e2c4c723c */ /* 0x080fea000004184c */
[----:B------:R-:W-:Y:S01]  /*e480*/  FADD.FTZ R209, R209, R206 ;  /* 0x000000ced1d17221 */ /* 0x000fe20000010000 */
[C---:B------:R-:W-:Y:S05]  /*e490*/  HMMA.16816.F32.BF16 R80, R36.reuse, R142, R80 ;  /* 0x0000008e2450723c */ /* 0x040fea0000041850 */
[----:B------:R-:W-:Y:S01]  /*e4a0*/  FADD.FTZ R211, R211, R208 ;  /* 0x000000d0d3d37221 */ /* 0x000fe20000010000 */
[-C--:B---3--:R-:W-:Y:S05]  /*e4b0*/  HMMA.16816.F32.BF16 R84, R36, R48.reuse, R84 ;  /* 0x000000302454723c */ /* 0x088fea0000041854 */
        /* <DEDUP_REMOVED lines=8> */
[-C--:B--2---:R-:W-:Y:S05]  /*e540*/  HMMA.16816.F32.BF16 R20, R36, R40.reuse, R20 ;  /* 0x000000282414723c */ /* 0x084fea0000041814 */
[----:B------:R-:W-:Y:S01]  /*e550*/  FADD.FTZ R247, R247, R246 ;  /* 0x000000f6f7f77221 */ /* 0x000fe20000010000 */
[C---:B------:R-:W-:Y:S05]  /*e560*/  HMMA.16816.F32.BF16 R100, R44.reuse, R40, R100 ;  /* 0x000000282c64723c */ /* 0x040fea0000041864 */
[----:B------:R-:W-:Y:S01]  /*e570*/  FADD.FTZ R249, R249, R196 ;  /* 0x000000c4f9f97221 */ /* 0x000fe20000010000 */
[-C--:B------:R-:W-:Y:S05]  /*e580*/  HMMA.16816.F32.BF16 R104, R44, R42.reuse, R104 ;  /* 0x0000002a2c68723c */ /* 0x080fea0000041868 */
[----:B------:R-:W-:Y:S01]  /*e590*/  FADD.FTZ R60, R60, R247 ;  /* 0x000000f73c3c7221 */ /* 0x000fe20000010000 */
[C---:B------:R-:W-:Y:S01]  /*e5a0*/  HMMA.16816.F32.BF16 R108, R36.reuse, R42, R108 ;  /* 0x0000002a246c723c */ /* 0x040fe2000004186c */
[----:B------:R-:W2:Y:S04]  /*e5b0*/  LDSM.16.MT88.4 R40, [R220+0x9c00] ;  /* 0x009c0000dc28783b */ /* 0x000ea80000004200 */
[----:B------:R-:W-:Y:S01]  /*e5c0*/  FADD.FTZ R237, R61, R60 ;  /* 0x0000003c3ded7221 */ /* 0x000fe20000010000 */
[-C--:B------:R-:W-:Y:S06]  /*e5d0*/  HMMA.16816.F32.BF16 R32, R36, R52.reuse, R32 ;  /* 0x000000342420723c */ /* 0x080fec0000041820 */
[C---:B------:R-:W-:Y:S06]  /*e5e0*/  HMMA.16816.F32.BF16 R112, R44.reuse, R52, R112 ;  /* 0x000000342c70723c */ /* 0x040fec0000041870 */
[-C--:B------:R-:W-:Y:S05]  /*e5f0*/  HMMA.16816.F32.BF16 R116, R44, R54.reuse, R116 ;  /* 0x000000362c74723c */ /* 0x080fea0000041874 */
[--C-:B------:R-:W-:Y:S01]  /*e600*/  FFMA.FTZ R52, R62, UR4, -R192.reuse ;  /* 0x000000043e347c23 */ /* 0x100fe200080108c0 */
[C---:B------:R-:W-:Y:S05]  /*e610*/  HMMA.16816.F32.BF16 R120, R36.reuse, R54, R120 ;  /* 0x000000362478723c */ /* 0x040fea0000041878 */
[----:B------:R-:W-:Y:S01]  /*e620*/  FFMA.FTZ R192, R63, UR4, -R192 ;  /* 0x000000043fc07c23 */ /* 0x000fe200080108c0 */
[-C--:B-1----:R-:W-:Y:S01]  /*e630*/  HMMA.16816.F32.BF16 R24, R36, R48.reuse, R24 ;  /* 0x000000302418723c */ /* 0x082fe20000041818 */
[----:B------:R-:W-:Y:S05]  /*e640*/  MUFU.EX2 R52, R52 ;  /* 0x0000003400347308 */ /* 0x000fea0000000800 */
[C---:B------:R-:W-:Y:S05]  /*e650*/  HMMA.16816.F32.BF16 R124, R44.reuse, R48, R124 ;  /* 0x000000302c7c723c */ /* 0x040fea000004187c */
[----:B------:R-:W1:Y:S01]  /*e660*/  MUFU.EX2 R53, R192 ;  /* 0x000000c000357308 */ /* 0x000e620000000800 */
[-C--:B------:R-:W-:Y:S01]  /*e670*/  HMMA.16816.F32.BF16 R28, R44, R50.reuse, R28 ;  /* 0x000000322c1c723c */ /* 0x080fe2000004181c */
[----:B------:R-:W3:Y:S05]  /*e680*/  LDSM.16.MT88.4 R44, [R222+0xbc00] ;  /* 0x00bc0000de2c783b */ /* 0x000eea0000004200 */
[----:B------:R-:W-:Y:S07]  /*e690*/  HMMA.16816.F32.BF16 R128, R36, R50, R128 ;  /* 0x000000322480723c */ /* 0x000fee0000041880 */
[----:B------:R-:W-:Y:S01]  /*e6a0*/  F2FP.BF16.F32.PACK_AB R36, R241, R238 ;  /* 0x000000eef124723e */ /* 0x000fe200000010ff */
[----:B------:R-:W-:Y:S03]  /*e6b0*/  FADD.FTZ R238, R238, R209 ;  /* 0x000000d1eeee7221 */ /* 0x000fe60000010000 */
[----:B------:R-:W-:Y:S01]  /*e6c0*/  F2FP.BF16.F32.PACK_AB R37, R243, R240 ;  /* 0x000000f0f325723e */ /* 0x000fe200000010ff */
[----:B------:R-:W-:Y:S01]  /*e6d0*/  FADD.FTZ R240, R240, R211 ;  /* 0x000000d3f0f07221 */ /* 0x000fe20000010000 */
[----:B------:R-:W-:Y:S01]  /*e6e0*/  F2FP.BF16.F32.PACK_AB R38, R245, R242 ;  /* 0x000000f2f526723e */ /* 0x000fe200000010ff */
[----:B------:R-:W-:Y:S01]  /*e6f0*/  FADD.FTZ R241, R241, R238 ;  /* 0x000000eef1f17221 */ /* 0x000fe20000010000 */
[----:B------:R-:W-:Y:S01]  /*e700*/  F2FP.BF16.F32.PACK_AB R39, R195, R244 ;  /* 0x000000f4c327723e */ /* 0x000fe200000010ff */
[----:B------:R-:W-:Y:S01]  /*e710*/  FADD.FTZ R243, R243, R240 ;  /* 0x000000f0f3f37221 */ /* 0x000fe20000010000 */
[----:B-1----:R-:W-:Y:S01]  /*e720*/  F2FP.BF16.F32.PACK_AB R135, R53, R52 ;  /* 0x000000343587723e */ /* 0x002fe200000010ff */
[----:B------:R-:W-:Y:S01]  /*e730*/  FADD.FTZ R242, R242, R241 ;  /* 0x000000f1f2f27221 */ /* 0x000fe20000010000 */
[----:B------:R-:W-:Y:S01]  /*e740*/  FADD.FTZ R52, R52, R249 ;  /* 0x000000f934347221 */ /* 0x000fe20000010000 */
[----:B------:R-:W-:Y:S02]  /*e750*/  FADD.FTZ R234, R244, R243 ;  /* 0x000000f3f4ea7221 */ /* 0x000fe40000010000 */
[-C--:B------:R-:W-:Y:S01]  /*e760*/  HMMA.16816.F32.BF16 R160, R36, R148.reuse, R4 ;  /* 0x0000009424a0723c */ /* 0x080fe20000041804 */
[----:B------:R-:W1:Y:S02]  /*e770*/  LDSM.16.MT88.4 R4, [R220+0xbc00] ;  /* 0x00bc0000dc04783b */ /* 0x000e640000004200 */
[----:B------:R-:W-:Y:S01]  /*e780*/  FADD.FTZ R239, R245, R242 ;  /* 0x000000f2f5ef7221 */ /* 0x000fe20000010000 */
[----:B------:R-:W-:Y:S01]  /*e790*/  FADD.FTZ R234, R195, R234 ;  /* 0x000000eac3ea7221 */ /* 0x000fe20000010000 */
[----:B------:R-:W-:Y:S01]  /*e7a0*/  FADD.FTZ R235, R53, R52 ;  /* 0x0000003435eb7221 */ /* 0x000fe20000010000 */
[C---:B------:R-:W-:Y:S06]  /*e7b0*/  HMMA.16816.F32.BF16 R156, R132.reuse, R148, R8 ;  /* 0x00000094849c723c */ /* 0x040fec0000041808 */
[-C--:B------:R-:W-:Y:S06]  /*e7c0*/  HMMA.16816.F32.BF16 R152, R132, R150.reuse, R12 ;  /* 0x000000968498723c */ /* 0x080fec000004180c */
[C---:B------:R-:W-:Y:S06]  /*e7d0*/  HMMA.16816.F32.BF16 R148, R36.reuse, R150, R16 ;  /* 0x000000962494723c */ /* 0x040fec0000041810 */
        /* <DEDUP_REMOVED lines=12> */
[-C--:B---3--:R-:W-:Y:S06]  /*e8a0*/  HMMA.16816.F32.BF16 R140, R36, R44.reuse, R32 ;  /* 0x0000002c248c723c */ /* 0x088fec0000041820 */
        /* <DEDUP_REMOVED lines=10> */
.L_x_28:
[----:B------:R-:W1:Y:S01]  /*e950*/  SHFL.BFLY PT, R6, R239, 0x2, 0x1f ;  /* 0x0c401f00ef067f89 */ /* 0x000e6200000e0000 */
[----:B------:R-:W2:Y:S01]  /*e960*/  S2UR UR6, SR_CgaCtaId ;  /* 0x00000000000679c3 */ /* 0x000ea20000008800 */
[----:B------:R-:W-:Y:S01]  /*e970*/  UISETP.NE.AND UP0, UPT, UR15, -0x1, UPT ;  /* 0xffffffff0f00788c */ /* 0x000fe2000bf05270 */
[----:B------:R-:W-:Y:S01]  /*e980*/  PLOP3.LUT P6, PT, PT, PT, PT, 0x8, 0x0 ;  /* 0x000000000000781c */ /* 0x000fe20003fce170 */
[----:B------:R-:W3:Y:S01]  /*e990*/  SHFL.BFLY PT, R5, R234, 0x2, 0x1f ;  /* 0x0c401f00ea057f89 */ /* 0x000ee200000e0000 */
[----:B------:R-:W-:Y:S01]  /*e9a0*/  UMOV UR7, 0x400 ;  /* 0x0000040000077882 */ /* 0x000fe20000000000 */
[----:B------:R-:W4:Y:S02]  /*e9b0*/  S2R R0, SR_TID.X ;  /* 0x0000000000007919 */ /* 0x000f240000002100 */
[----:B------:R-:W-:Y:S01]  /*e9c0*/  PLOP3.LUT P0, PT, PT, PT, UP0, 0x80, 0x0 ;  /* 0x000000000000781c */ /* 0x000fe20003f0f008 */
[----:B------:R-:W5:Y:S04]  /*e9d0*/  SHFL.BFLY PT, R2, R235, 0x2, 0x1f ;  /* 0x0c401f00eb027f89 */ /* 0x000f6800000e0000 */
[----:B------:R-:W-:-:S02]  /*e9e0*/  @UP0 ULDC.64 UR4, c[0x0][0x298] ;  /* 0x0000a60000040ab9 */ /* 0x000fc40000000a00 */
[----:B------:R-:W-:Y:S01]  /*e9f0*/  @UP0 UIMAD.WIDE.U32 UR8, UR15, UR4, URZ ;  /* 0x000000040f0802a5 */ /* 0x000fe2000f8e003f */
[----:B------:R-:W4:Y:S01]  /*ea00*/  SHFL.BFLY PT, R10, R237, 0x2, 0x1f ;  /* 0x0c401f00ed0a7f89 */ /* 0x000f2200000e0000 */
[----:B------:R-:W4:Y:S01]  /*ea10*/  S2R R3, SR_TID.X ;  /* 0x0000000000037919 */ /* 0x000f220000002100 */
[----:B-1----:R-:W-:Y:S01]  /*ea20*/  FADD.FTZ R6, R6, R239 ;  /* 0x000000ef06067221 */ /* 0x002fe20000010000 */
[----:B--2---:R-:W-:Y:S02]  /*ea30*/  ULEA UR4, UR6, UR7, 0x18 ;  /* 0x0000000706047291 */ /* 0x004fe4000f8ec03f */
[----:B------:R-:W-:Y:S01]  /*ea40*/  @UP0 UIMAD UR6, UR15, UR5, UR9 ;  /* 0x000000050f0602a4 */ /* 0x000fe2000f8e0209 */
[----:B---3--:R-:W-:Y:S01]  /*ea50*/  FADD.FTZ R12, R5, R234 ;  /* 0x000000ea050c7221 */ /* 0x008fe20000010000 */
[----:B------:R-:W1:Y:S04]  /*ea60*/  SHFL.BFLY PT, R7, R6, 0x1, 0x1f ;  /* 0x0c201f0006077f89 */ /* 0x000e6800000e0000 */
[----:B------:R-:W2:Y:S01]  /*ea70*/  SHFL.BFLY PT, R15, R12, 0x1, 0x1f ;  /* 0x0c201f000c0f7f89 */ /* 0x000ea200000e0000 */
[----:B-----5:R-:W-:Y:S01]  /*ea80*/  FADD.FTZ R13, R2, R235 ;  /* 0x000000eb020d7221 */ /* 0x020fe20000010000 */
[----:B----4-:R-:W-:Y:S01]  /*ea90*/  SHF.R.S32.HI R11, RZ, 0x1f, R0 ;  /* 0x0000001fff0b7819 */ /* 0x010fe20000011400 */
[----:B------:R-:W-:-:S03]  /*eaa0*/  FADD.FTZ R10, R10, R237 ;  /* 0x000000ed0a0a7221 */ /* 0x000fc60000010000 */
[----:B------:R-:W3:Y:S01]  /*eab0*/  SHFL.BFLY PT, R4, R13, 0x1, 0x1f ;  /* 0x0c201f000d047f89 */ /* 0x000ee200000e0000 */
[----:B------:R-:W-:-:S03]  /*eac0*/  LEA.HI R9, R11, R0, RZ, 0x2 ;  /* 0x000000000b097211 */ /* 0x000fc600078f10ff */
[----:B------:R-:W4:Y:S01]  /*ead0*/  SHFL.BFLY PT, R5, R10, 0x1, 0x1f ;  /* 0x0c201f000a057f89 */ /* 0x000f2200000e0000 */
[----:B------:R-:W-:Y:S02]  /*eae0*/  LEA.HI R11, R11, R0, RZ, 0x5 ;  /* 0x000000000b0b7211 */ /* 0x000fe400078f28ff */
[----:B------:R-:W-:-:S04]  /*eaf0*/  SHF.R.S32.HI R8, RZ, 0x2, R9 ;  /* 0x00000002ff087819 */ /* 0x000fc80000011409 */
[----:B------:R-:W-:Y:S01]  /*eb00*/  SHF.R.S32.HI R17, RZ, 0x1f, R8 ;  /* 0x0000001fff117819 */ /* 0x000fe20000011408 */
[----:B-1----:R-:W-:-:S03]  /*eb10*/  FADD.FTZ R7, R6, R7 ;  /* 0x0000000706077221 */ /* 0x002fc60000010000 */
[----:B------:R-:W-:Y:S01]  /*eb20*/  LEA.HI R2, R17, R8, RZ, 0x3 ;  /* 0x0000000811027211 */ /* 0x000fe200078f18ff */
[----:B--2---:R-:W-:Y:S01]  /*eb30*/  FADD.FTZ R6, R12, R15 ;  /* 0x0000000f0c067221 */ /* 0x004fe20000010000 */
[----:B------:R-:W-:Y:S02]  /*eb40*/  SHF.R.S32.HI R12, RZ, 0x1f, R3 ;  /* 0x0000001fff0c7819 */ /* 0x000fe40000011403 */
[----:B------:R-:W-:Y:S02]  /*eb50*/  LOP3.LUT R15, R2, 0xfffffff8, RZ, 0xc0, !PT ;  /* 0xfffffff8020f7812 */ /* 0x000fe400078ec0ff */
[----:B------:R-:W-:Y:S02]  /*eb60*/  LEA.HI R2, R12, R3, RZ, 0x2 ;  /* 0x000000030c027211 */ /* 0x000fe400078f10ff */
[----:B------:R-:W-:Y:S01]  /*eb70*/  LOP3.LUT R17, R9, 0xfffffffc, RZ, 0xc0, !PT ;  /* 0xfffffffc09117812 */ /* 0x000fe200078ec0ff */
[----:B---3--:R-:W-:Y:S01]  /*eb80*/  FADD.FTZ R4, R13, R4 ;  /* 0x000000040d047221 */ /* 0x008fe20000010000 */
[----:B------:R-:W-:Y:S01]  /*eb90*/  IMAD.IADD R15, R8, 0x1, -R15 ;  /* 0x00000001080f7824 */ /* 0x000fe200078e0a0f */
[----:B------:R-:W-:-:S02]  /*eba0*/  LOP3.LUT R13, R11, 0xffffffe0, RZ, 0xc0, !PT ;  /* 0xffffffe00b0d7812 */ /* 0x000fc400078ec0ff */
[----:B------:R-:W-:Y:S01]  /*ebb0*/  LOP3.LUT R14, R2, 0xfffffffc, RZ, 0xc0, !PT ;  /* 0xfffffffc020e7812 */ /* 0x000fe200078ec0ff */
[----:B----4-:R-:W-:Y:S01]  /*ebc0*/  FADD.FTZ R5, R10, R5 ;  /* 0x000000050a057221 */ /* 0x010fe20000010000 */
[----:B------:R-:W-:Y:S01]  /*ebd0*/  LEA.HI R9, R15, R15, RZ, 0x1 ;  /* 0x0000000f0f097211 */ /* 0x000fe200078f08ff */
[C---:B------:R-:W-:Y:S01]  /*ebe0*/  IMAD.IADD R8, R0.reuse, 0x1, -R17 ;  /* 0x0000000100087824 */ /* 0x040fe200078e0a11 */
[----:B------:R-:W-:Y:S01]  /*ebf0*/  FSETP.NE.FTZ.AND P4, PT, R7, RZ, PT ;  /* 0x000000ff0700720b */ /* 0x000fe20003f95000 */
[----:B------:R-:W-:Y:S01]  /*ec00*/  IMAD.IADD R10, R0, 0x1, -R13 ;  /* 0x00000001000a7824 */ /* 0x000fe200078e0a0d */
[----:B------:R-:W-:Y:S01]  /*ec10*/  LOP3.LUT R12, R9, 0x3fffffe, RZ, 0xc0, !PT ;  /* 0x03fffffe090c7812 */ /* 0x000fe200078ec0ff */
[----:B------:R-:W-:Y:S01]  /*ec20*/  IMAD.IADD R0, R3, 0x1, -R14 ;  /* 0x0000000103007824 */ /* 0x000fe200078e0a0e */
[----:B------:R-:W-:Y:S02]  /*ec30*/  SHF.R.S32.HI R3, RZ, 0x5, R11 ;  /* 0x00000005ff037819 */ /* 0x000fe4000001140b */
[----:B------:R-:W-:Y:S01]  /*ec40*/  SHF.R.S32.HI R9, RZ, 0x1, R9 ;  /* 0x00000001ff097819 */ /* 0x000fe20000011409 */
[----:B------:R-:W-:Y:S01]  /*ec50*/  IMAD.IADD R12, R15, 0x1, -R12 ;  /* 0x000000010f0c7824 */ /* 0x000fe200078e0a0c */
[----:B------:R-:W-:Y:S01]  /*ec60*/  LOP3.LUT P5, RZ, R10, 0x3, RZ, 0xc0, !PT ;  /* 0x000000030aff7812 */ /* 0x000fe200078ac0ff */
[----:B------:R-:W-:Y:S01]  /*ec70*/  IMAD R11, R3, 0x100, R8 ;  /* 0x00000100030b7824 */ /* 0x000fe200078e0208 */
[----:B------:R-:W-:-:S02]  /*ec80*/  LOP3.LUT R8, R9, 0x1, RZ, 0xc0, !PT ;  /* 0x0000000109087812 */ /* 0x000fc400078ec0ff */
[C---:B------:R-:W-:Y:S01]  /*ec90*/  LOP3.LUT P1, RZ, R9.reuse, 0x2, RZ, 0xc0, !PT ;  /* 0x0000000209ff7812 */ /* 0x040fe2000782c0ff */
[----:B------:R-:W-:Y:S01]  /*eca0*/  IMAD.SHL.U32 R9, R9, 0x40, RZ ;  /* 0x0000004009097824 */ /* 0x000fe200078e00ff */
[----:B------:R-:W-:Y:S01]  /*ecb0*/  ISETP.NE.U32.AND P2, PT, R8, 0x1, PT ;  /* 0x000000010800780c */ /* 0x000fe20003f45070 */
[----:B------:R-:W-:Y:S01]  /*ecc0*/  IMAD R12, R12, 0x10, R11 ;  /* 0x000000100c0c7824 */ /* 0x000fe200078e020b */
[----:B------:R-:W-:Y:S01]  /*ecd0*/  FSETP.NE.FTZ.AND P3, PT, R6, RZ, PT ;  /* 0x000000ff0600720b */ /* 0x000fe20003f75000 */
[----:B------:R-:W-:Y:S01]  /*ece0*/  IMAD.MOV.U32 R11, RZ, RZ, 0x3f800000 ;  /* 0x3f800000ff0b7424 */ /* 0x000fe200078e00ff */
[----:B------:R-:W-:Y:S01]  /*ecf0*/  LOP3.LUT R9, R9, 0xc0, RZ, 0xc0, !PT ;  /* 0x000000c009097812 */ /* 0x000fe200078ec0ff */
[----:B------:R-:W-:-:S03]  /*ed00*/  IMAD.MOV.U32 R8, RZ, RZ, 0x20 ;  /* 0x00000020ff087424 */ /* 0x000fc600078e00ff */
[----:B------:R-:W-:Y:S01]  /*ed10*/  LEA.HI R9, R9, R9, RZ, 0x1d ;  /* 0x0000000909097211 */ /* 0x000fe200078fe8ff */
[----:B------:R1:W2:Y:S04]  /*ed20*/  @P4 MUFU.RCP R11, R7 ;  /* 0x00000007000b4308 */ /* 0x0002a80000001000 */
[----:B------:R-:W-:Y:S02]  /*ed30*/  IMAD.U32 R10, R12, 0x2, R9 ;  /* 0x000000020c0a7824 */ /* 0x000fe400078e0009 */
[----:B------:R-:W-:-:S03]  /*ed40*/  IMAD.MOV.U32 R12, RZ, RZ, 0x3f800000 ;  /* 0x3f800000ff0c7424 */ /* 0x000fc600078e00ff */
[----:B------:R-:W-:Y:S01]  /*ed50*/  LEA R10, R10, UR4, 0x1 ;  /* 0x000000040a0a7c11 */ /* 0x000fe2000f8e08ff */
[----:B------:R-:W-:Y:S06]  /*ed60*/  @P0 BRA `(.L_x_32) ;  /* 0x00000000001c0947 */ /* 0x000fec0003800000 */
[----:B------:R-:W3:Y:S01]  /*ed70*/  S2UR UR7, SR_CTAID.Y ;  /* 0x00000000000779c3 */ /* 0x000ee20000002600 */
[----:B------:R-:W-:Y:S01]  /*ed80*/  ULDC.64 UR4, c[0x0][0x290] ;  /* 0x0000a40000047ab9 */ /* 0x000fe20000000a00 */
[----:B---3--:R-:W-:Y:S02]  /*ed90*/  USHF.R.S32.HI UR6, URZ, 0x1f, UR7 ;  /* 0x0000001f3f067899 */ /* 0x008fe40008011407 */
[----:B------:R-:W-:Y:S02]  /*eda0*/  UIMAD.WIDE.U32 UR8, UR7, UR4, URZ ;  /* 0x00000004070872a5 */ /* 0x000fe4000f8e003f */
[----:B------:R-:W-:-:S04]  /*edb0*/  UIMAD UR6, UR6, UR4, URZ ;  /* 0x00000004060672a4 */ /* 0x000fc8000f8e023f */
[----:B------:R-:W-:-:S04]  /*edc0*/  UIMAD UR6, UR7, UR5, UR6 ;  /* 0x00000005070672a4 */ /* 0x000fc8000f8e0206 */
[----:B------:R-:W-:-:S12]  /*edd0*/  UIADD3 UR6, UR9, UR6, URZ ;  /* 0x0000000609067290 */ /* 0x000fd8000fffe03f */
.L_x_32:
[----:B------:R-:W-:Y:S01]  /*ede0*/  ULDC.U8 UR4, c[0x0][0x3d8] ;  /* 0x0000f60000047ab9 */ /* 0x000fe20000000000 */
[C---:B------:R-:W-:Y:S01]  /*edf0*/  IADD3 R9, R10.reuse, -0x10, RZ ;  /* 0xfffffff00a097810 */ /* 0x040fe20007ffe0ff */
[----:B------:R-:W-:Y:S01]  /*ee00*/  ULDC.U8 UR7, c[0x0][0x3d9] ;  /* 0x0000f64000077ab9 */ /* 0x000fe20000000000 */
[----:B------:R-:W-:Y:S01]  /*ee10*/  ISETP.NE.AND P0, PT, RZ, UR4, PT ;  /* 0x00000004ff007c0c */ /* 0x000fe2000bf05270 */
[----:B------:R3:W4:Y:S01]  /*ee20*/  @P3 MUFU.RCP R12, R6 ;  /* 0x00000006000c3308 */ /* 0x0007220000001000 */
[----:B------:R-:W-:Y:S01]  /*ee30*/  @P2 IADD3 R9, R10, 0x10, RZ ;  /* 0x000000100a092810 */ /* 0x000fe20007ffe0ff */
[C---:B--2---:R-:W-:Y:S01]  /*ee40*/  FMUL.FTZ R160, R11.reuse, R160 ;  /* 0x000000a00ba07220 */ /* 0x044fe20000410000 */
[----:B------:R-:W-:Y:S01]  /*ee50*/  ISETP.NE.OR P2, PT, RZ, UR7, !P0 ;  /* 0x00000007ff007c0c */ /* 0x000fe2000c745670 */
[C---:B------:R-:W-:Y:S01]  /*ee60*/  FMUL.FTZ R161, R11.reuse, R161 ;  /* 0x000000a10ba17220 */ /* 0x040fe20000410000 */
[C---:B------:R-:W-:Y:S01]  /*ee70*/  FMUL.FTZ R148, R11.reuse, R148 ;  /* 0x000000940b947220 */ /* 0x040fe20000410000 */
[C---:B------:R-:W-:Y:S01]  /*ee80*/  FMUL.FTZ R149, R11.reuse, R149 ;  /* 0x000000950b957220 */ /* 0x040fe20000410000 */
[C---:B------:R-:W-:Y:S01]  /*ee90*/  FMUL.FTZ R68, R11.reuse, R68 ;  /* 0x000000440b447220 */ /* 0x040fe20000410000 */
[C---:B------:R-:W-:Y:S01]  /*eea0*/  FMUL.FTZ R69, R11.reuse, R69 ;  /* 0x000000450b457220 */ /* 0x040fe20000410000 */
[----:B------:R-:W-:Y:S01]  /*eeb0*/  FMUL.FTZ R80, R11, R80 ;  /* 0x000000500b507220 */ /* 0x000fe20000410000 */
[----:B------:R-:W-:-:S06]  /*eec0*/  CS2R R14, SRZ ;  /* 0x00000000000e7805 */ /* 0x000fcc000001ff00 */
[----:B------:R-:W-:Y:S05]  /*eed0*/  @P2 BRA `(.L_x_33) ;  /* 0x0000000000202947 */ /* 0x000fea0003800000 */
[----:B------:R-:W2:Y:S01]  /*eee0*/  S2UR UR4, SR_CTAID.Y ;  /* 0x00000000000479c3 */ /* 0x000ea20000002600 */
[----:B------:R-:W-:Y:S01]  /*eef0*/  ULDC UR5, c[0x0][0x2c4] ;  /* 0x0000b10000057ab9 */ /* 0x000fe20000000800 */
[----:B------:R-:W-:Y:S01]  /*ef00*/  PLOP3.LUT P6, PT, PT, PT, PT, 0x80, 0x0 ;  /* 0x000000000000781c */ /* 0x000fe20003fcf070 */
[----:B--2---:R-:W-:-:S04]  /*ef10*/  UIMAD UR4, UR4, UR5, URZ ;  /* 0x00000005040472a4 */ /* 0x004fc8000f8e023f */
[----:B------:R-:W-:-:S04]  /*ef20*/  USEL UR15, UR4, UR15, !UP0 ;  /* 0x0000000f040f7287 */ /* 0x000fc8000c000000 */
[----:B------:R-:W-:Y:S02]  /*ef30*/  USHF.R.S32.HI UR4, URZ, 0x1f, UR15 ;  /* 0x0000001f3f047899 */ /* 0x000fe4000801140f */
[----:B------:R-:W-:-:S04]  /*ef40*/  IMAD.U32 R14, RZ, RZ, UR15 ;  /* 0x0000000fff0e7e24 */ /* 0x000fc8000f8e00ff */
[----:B------:R-:W-:-:S07]  /*ef50*/  MOV R15, UR4 ;  /* 0x00000004000f7c02 */ /* 0x000fce0008000f00 */
.L_x_33:
[----:B------:R-:W-:Y:S01]  /*ef60*/  ISETP.NE.AND P2, PT, RZ, UR7, PT ;  /* 0x00000007ff007c0c */ /* 0x000fe2000bf45270 */
[----:B----4-:R-:W-:Y:S01]  /*ef70*/  FMUL.FTZ R162, R12, R162 ;  /* 0x000000a20ca27220 */ /* 0x010fe20000410000 */
[----:B------:R-:W-:Y:S01]  /*ef80*/  SEL R8, R8, 0xffffffe0, !P1 ;  /* 0xffffffe008087807 */ /* 0x000fe20004800000 */
[C---:B------:R-:W-:Y:S01]  /*ef90*/  FMUL.FTZ R163, R12.reuse, R163 ;  /* 0x000000a30ca37220 */ /* 0x040fe20000410000 */
[----:B------:R-:W-:Y:S01]  /*efa0*/  PLOP3.LUT P1, PT, PT, PT, PT, 0x8, 0x0 ;  /* 0x000000000000781c */ /* 0x000fe20003f2e170 */
[C---:B------:R-:W-:Y:S01]  /*efb0*/  FMUL.FTZ R150, R12.reuse, R150 ;  /* 0x000000960c967220 */ /* 0x040fe20000410000 */
[----:B------:R-:W-:Y:S01]  /*efc0*/  MOV R16, 0x3f800000 ;  /* 0x3f80000000107802 */ /* 0x000fe20000000f00 */
[C---:B------:R-:W-:Y:S01]  /*efd0*/  FMUL.FTZ R151, R12.reuse, R151 ;  /* 0x000000970c977220 */ /* 0x040fe20000410000 */
[----:B------:R-:W-:Y:S01]  /*efe0*/  MOV R17, 0x3f800000 ;  /* 0x3f80000000117802 */ /* 0x000fe20000000f00 */
[C---:B------:R-:W-:Y:S01]  /*eff0*/  FMUL.FTZ R70, R12.reuse, R70 ;  /* 0x000000460c467220 */ /* 0x040fe20000410000 */
[C---:B------:R-:W-:Y:S01]  /*f000*/  FMUL.FTZ R71, R12.reuse, R71 ;  /* 0x000000470c477220 */ /* 0x040fe20000410000 */
[----:B------:R-:W-:Y:S01]  /*f010*/  FMUL.FTZ R81, R11, R81 ;  /* 0x000000510b517220 */ /* 0x000fe20000410000 */
[C---:B------:R-:W-:Y:S01]  /*f020*/  FMUL.FTZ R82, R12.reuse, R82 ;  /* 0x000000520c527220 */ /* 0x040fe20000410000 */
[----:B------:R-:W2:Y:S01]  /*f030*/  @!P2 LDC R13, c[0x0][0x2c4] ;  /* 0x0000b100ff0dab82 */ /* 0x000ea20000000800 */
[----:B------:R-:W-:Y:S01]  /*f040*/  @!P2 PLOP3.LUT P1, PT, P0, PT, PT, 0x80, 0x0 ;  /* 0x000000000000a81c */ /* 0x000fe2000072f070 */
[C---:B------:R-:W-:Y:S01]  /*f050*/  FMUL.FTZ R83, R12.reuse, R83 ;  /* 0x000000530c537220 */ /* 0x040fe20000410000 */
[----:B------:R-:W-:Y:S01]  /*f060*/  FSETP.NE.FTZ.AND P0, PT, R5, RZ, PT ;  /* 0x000000ff0500720b */ /* 0x000fe20003f15000 */
        /* <DEDUP_REMOVED lines=8> */
[C---:B------:R-:W-:Y:S01]  /*f0f0*/  FMUL.FTZ R96, R11.reuse, R96 ;  /* 0x000000600b607220 */ /* 0x040fe20000410000 */
[----:B------:R-:W-:Y:S01]  /*f100*/  FMUL.FTZ R97, R11, R97 ;  /* 0x000000610b617220 */ /* 0x000fe20000410000 */
[C---:B------:R-:W-:Y:S01]  /*f110*/  FMUL.FTZ R98, R12.reuse, R98 ;  /* 0x000000620c627220 */ /* 0x040fe20000410000 */
[----:B------:R-:W-:Y:S01]  /*f120*/  FMUL.FTZ R99, R12, R99 ;  /* 0x000000630c637220 */ /* 0x000fe20000410000 */
[----:B------:R-:W4:Y:S01]  /*f130*/  @P0 MUFU.RCP R16, R5 ;  /* 0x0000000500100308 */ /* 0x000f220000001000 */
[----:B------:R-:W-:Y:S01]  /*f140*/  F2FP.BF16.F32.PACK_AB R68, R69, R68 ;  /* 0x000000444544723e */ /* 0x000fe200000010ff */
[----:B------:R-:W-:Y:S01]  /*f150*/  STS [R10], R161 ;  /* 0x000000a10a007388 */ /* 0x000fe20000000800 */
[----:B------:R-:W-:Y:S01]  /*f160*/  F2FP.BF16.F32.PACK_AB R70, R71, R70 ;  /* 0x000000464746723e */ /* 0x000fe200000010ff */
[----:B------:R-:W-:Y:S01]  /*f170*/  FMUL.FTZ R144, R11, R144 ;  /* 0x000000900b907220 */ /* 0x000fe20000410000 */
[----:B------:R-:W-:Y:S01]  /*f180*/  F2FP.BF16.F32.PACK_AB R80, R81, R80 ;  /* 0x000000505150723e */ /* 0x000fe200000010ff */
[----:B------:R-:W-:Y:S01]  /*f190*/  STS [R10+0x200], R163 ;  /* 0x000200a30a007388 */ /* 0x000fe20000000800 */
[----:B------:R-:W-:Y:S01]  /*f1a0*/  F2FP.BF16.F32.PACK_AB R82, R83, R82 ;  /* 0x000000525352723e */ /* 0x000fe200000010ff */
[----:B--2---:R-:W2:Y:S01]  /*f1b0*/  @P1 LDC R13, c[0x0][0x2e4] ;  /* 0x0000b900ff0d1b82 */ /* 0x004ea20000000800 */
[----:B------:R-:W-:Y:S01]  /*f1c0*/  FSETP.NE.FTZ.AND P1, PT, R4, RZ, PT ;  /* 0x000000ff0400720b */ /* 0x000fe20003f35000 */
[----:B------:R-:W-:Y:S01]  /*f1d0*/  STS [R9], R148 ;  /* 0x0000009409007388 */ /* 0x000fe20000000800 */
[----:B------:R-:W-:Y:S01]  /*f1e0*/  IADD3 R19, R8, R9, RZ ;  /* 0x0000000908137210 */ /* 0x000fe20007ffe0ff */
[C---:B------:R-:W-:Y:S01]  /*f1f0*/  FMUL.FTZ R145, R11.reuse, R145 ;  /* 0x000000910b917220 */ /* 0x040fe20000410000 */
[C---:B------:R-:W-:Y:S01]  /*f200*/  FMUL.FTZ R146, R12.reuse, R146 ;  /* 0x000000920c927220 */ /* 0x040fe20000410000 */
[----:B------:R-:W-:Y:S01]  /*f210*/  STS [R9+0x200], R150 ;  /* 0x0002009609007388 */ /* 0x000fe20000000800 */
[----:B------:R-:W-:Y:S01]  /*f220*/  FMUL.FTZ R147, R12, R147 ;  /* 0x000000930c937220 */ /* 0x000fe20000410000 */
[----:B------:R-:W-:Y:S01]  /*f230*/  FMUL.FTZ R108, R11, R108 ;  /* 0x0000006c0b6c7220 */ /* 0x000fe20000410000 */
[C---:B----4-:R-:W-:Y:S01]  /*f240*/  FMUL.FTZ R156, R16.reuse, R156 ;  /* 0x0000009c109c7220 */ /* 0x050fe20000410000 */
[C---:B------:R-:W-:Y:S01]  /*f250*/  FMUL.FTZ R157, R16.reuse, R157 ;  /* 0x0000009d109d7220 */ /* 0x040fe20000410000 */
[C---:B------:R-:W-:Y:S01]  /*f260*/  FMUL.FTZ R152, R16.reuse, R152 ;  /* 0x0000009810987220 */ /* 0x040fe20000410000 */
[C---:B------:R-:W-:Y:S01]  /*f270*/  FMUL.FTZ R153, R16.reuse, R153 ;  /* 0x0000009910997220 */ /* 0x040fe20000410000 */
[C---:B------:R-:W-:Y:S01]  /*f280*/  FMUL.FTZ R72, R16.reuse, R72 ;  /* 0x0000004810487220 */ /* 0x040fe20000410000 */
[----:B------:R-:W4:Y:S01]  /*f290*/  @P1 MUFU.RCP R17, R4 ;  /* 0x0000000400111308 */ /* 0x000f220000001000 */
[C---:B------:R-:W-:Y:S01]  /*f2a0*/  FMUL.FTZ R73, R16.reuse, R73 ;  /* 0x0000004910497220 */ /* 0x040fe20000410000 */
[C---:B------:R-:W-:Y:S01]  /*f2b0*/  FMUL.FTZ R76, R16.reuse, R76 ;  /* 0x0000004c104c7220 */ /* 0x040fe20000410000 */
[C---:B------:R-:W-:Y:S01]  /*f2c0*/  FMUL.FTZ R77, R16.reuse, R77 ;  /* 0x0000004d104d7220 */ /* 0x040fe20000410000 */
[----:B------:R-:W-:Y:S01]  /*f2d0*/  F2FP.BF16.F32.PACK_AB R157, R157, R156 ;  /* 0x0000009c9d9d723e */ /* 0x000fe200000010ff */
[C---:B------:R-:W-:Y:S01]  /*f2e0*/  FMUL.FTZ R88, R16.reuse, R88 ;  /* 0x0000005810587220 */ /* 0x040fe20000410000 */
[----:B------:R-:W-:Y:S01]  /*f2f0*/  F2FP.BF16.F32.PACK_AB R152, R153, R152 ;  /* 0x000000989998723e */ /* 0x000fe200000010ff */
[C---:B------:R-:W-:Y:S01]  /*f300*/  FMUL.FTZ R89, R16.reuse, R89 ;  /* 0x0000005910597220 */ /* 0x040fe20000410000 */
[C---:B------:R-:W-:Y:S01]  /*f310*/  FMUL.FTZ R92, R16.reuse, R92 ;  /* 0x0000005c105c7220 */ /* 0x040fe20000410000 */
[----:B------:R-:W-:Y:S01]  /*f320*/  FMUL.FTZ R93, R16, R93 ;  /* 0x0000005d105d7220 */ /* 0x000fe20000410000 */
[----:B------:R-:W-:Y:S01]  /*f330*/  F2FP.BF16.F32.PACK_AB R72, R73, R72 ;  /* 0x000000484948723e */ /* 0x000fe200000010ff */
[----:B------:R-:W-:Y:S01]  /*f340*/  STS [R10+0x1000], R157 ;  /* 0x0010009d0a007388 */ /* 0x000fe20000000800 */
[----:B------:R-:W-:Y:S01]  /*f350*/  F2FP.BF16.F32.PACK_AB R76, R77, R76 ;  /* 0x0000004c4d4c723e */ /* 0x000fe200000010ff */
[----:B------:R-:W-:Y:S01]  /*f360*/  FMUL.FTZ R109, R11, R109 ;  /* 0x0000006d0b6d7220 */ /* 0x000fe20000410000 */
[C---:B------:R-:W-:Y:S01]  /*f370*/  FMUL.FTZ R110, R12.reuse, R110 ;  /* 0x0000006e0c6e7220 */ /* 0x040fe20000410000 */
[----:B------:R-:W-:Y:S01]  /*f380*/  FMUL.FTZ R111, R12, R111 ;  /* 0x0000006f0c6f7220 */ /* 0x000fe20000410000 */
[----:B------:R-:W-:Y:S01]  /*f390*/  F2FP.BF16.F32.PACK_AB R85, R85, R84 ;  /* 0x000000545555723e */ /* 0x000fe200000010ff */
[C---:B----4-:R-:W-:Y:S01]  /*f3a0*/  FMUL.FTZ R159, R17.reuse, R159 ;  /* 0x0000009f119f7220 */ /* 0x050fe20000410000 */
[C---:B------:R-:W-:Y:S01]  /*f3b0*/  FMUL.FTZ R158, R17.reuse, R158 ;  /* 0x0000009e119e7220 */ /* 0x040fe20000410000 */
[C---:B------:R-:W-:Y:S01]  /*f3c0*/  FMUL.FTZ R155, R17.reuse, R155 ;  /* 0x0000009b119b7220 */ /* 0x040fe20000410000 */
[C---:B------:R-:W-:Y:S01]  /*f3d0*/  FMUL.FTZ R154, R17.reuse, R154 ;  /* 0x0000009a119a7220 */ /* 0x040fe20000410000 */
[C---:B------:R-:W-:Y:S01]  /*f3e0*/  FMUL.FTZ R75, R17.reuse, R75 ;  /* 0x0000004b114b7220 */ /* 0x040fe20000410000 */
[C---:B------:R-:W-:Y:S01]  /*f3f0*/  FMUL.FTZ R74, R17.reuse, R74 ;  /* 0x0000004a114a7220 */ /* 0x040fe20000410000 */
[C---:B------:R-:W-:Y:S01]  /*f400*/  FMUL.FTZ R79, R17.reuse, R79 ;  /* 0x0000004f114f7220 */ /* 0x040fe20000410000 */
[----:B------:R-:W-:Y:S01]  /*f410*/  FMUL.FTZ R78, R17, R78 ;  /* 0x0000004e114e7220 */ /* 0x000fe20000410000 */
[----:B------:R-:W-:Y:S01]  /*f420*/  F2FP.BF16.F32.PACK_AB R159, R159, R158 ;  /* 0x0000009e9f9f723e */ /* 0x000fe200000010ff */
        /* <DEDUP_REMOVED lines=17> */
[----:B------:R-:W-:Y:S01]  /*f540*/  STS [R10+0x1200], R159 ;  /* 0x0012009f0a007388 */ /* 0x000fe20000000800 */
[----:B------:R-:W-:Y:S01]  /*f550*/  IADD3 R17, R10, R8, RZ ;  /* 0x000000080a117210 */ /* 0x000fe20007ffe0ff */
        /* <DEDUP_REMOVED lines=36> */
[C---:B------:R-:W-:Y:S01]  /*f7a0*/  FMUL.FTZ R116, R16.reuse, R116 ;  /* 0x0000007410747220 */ /* 0x040fe20000410000 */
[----:B------:R-:W-:Y:S01]  /*f7b0*/  FMUL.FTZ R117, R16, R117 ;  /* 0x0000007510757220 */ /* 0x000fe20000410000 */
[----:B------:R-:W-:Y:S01]  /*f7c0*/  STS [R19+0x1200], R78 ;  /* 0x0012004e13007388 */ /* 0x000fe20000000800 */
[----:B------:R-:W-:Y:S01]  /*f7d0*/  F2FP.BF16.F32.PACK_AB R100, R101, R100 ;  /* 0x000000646564723e */ /* 0x000fe200000010ff */
[----:B------:R-:W-:Y:S01]  /*f7e0*/  FMUL.FTZ R136, R11, R136 ;  /* 0x000000880b887220 */ /* 0x000fe20000410000 */
[----:B------:R-:W-:Y:S01]  /*f7f0*/  F2FP.BF16.F32.PACK_AB R102, R103, R102 ;  /* 0x000000666766723e */ /* 0x000fe200000010ff */
[----:B------:R-:W-:Y:S01]  /*f800*/  STS [R10+0x2000], R85 ;  /* 0x002000550a007388 */ /* 0x000fe20000000800 */
[C---:B------:R-:W-:Y:S01]  /*f810*/  FMUL.FTZ R137, R11.reuse, R137 ;  /* 0x000000890b897220 */ /* 0x040fe20000410000 */
[----:B------:R-:W-:Y:S01]  /*f820*/  FMUL.FTZ R128, R11, R128 ;  /* 0x000000800b807220 */ /* 0x000fe20000410000 */
[C---:B------:R-:W-:Y:S01]  /*f830*/  FMUL.FTZ R138, R12.reuse, R138 ;  /* 0x0000008a0c8a7220 */ /* 0x040fe20000410000 */
[----:B------:R-:W-:Y:S01]  /*f840*/  STS [R10+0x2200], R87 ;  /* 0x002200570a007388 */ /* 0x000fe20000000800 */
[C---:B------:R-:W-:Y:S01]  /*f850*/  FMUL.FTZ R139, R12.reuse, R139 ;  /* 0x0000008b0c8b7220 */ /* 0x040fe20000410000 */
[----:B------:R-:W-:Y:S01]  /*f860*/  F2FP.BF16.F32.PACK_AB R104, R105, R104 ;  /* 0x000000686968723e */ /* 0x000fe200000010ff */
[----:B------:R-:W-:Y:S01]  /*f870*/  FMUL.FTZ R11, R11, R129 ;  /* 0x000000810b0b7220 */ /* 0x000fe20000410000 */
[----:B------:R-:W-:Y:S01]  /*f880*/  STS [R9+0x2000], R96 ;  /* 0x0020006009007388 */ /* 0x000fe20000000800 */
[----:B------:R-:W-:Y:S01]  /*f890*/  F2FP.BF16.F32.PACK_AB R106, R107, R106 ;  /* 0x0000006a6b6a723e */ /* 0x000fe200000010ff */
[C---:B------:R-:W-:Y:S01]  /*f8a0*/  FMUL.FTZ R130, R12.reuse, R130 ;  /* 0x000000820c827220 */ /* 0x040fe20000410000 */
[----:B------:R-:W-:Y:S01]  /*f8b0*/  FMUL.FTZ R131, R12, R131 ;  /* 0x000000830c837220 */ /* 0x000fe20000410000 */
[----:B------:R-:W-:Y:S01]  /*f8c0*/  STS [R9+0x2200], R98 ;  /* 0x0022006209007388 */ /* 0x000fe20000000800 */
[----:B------:R-:W-:Y:S01]  /*f8d0*/  F2FP.BF16.F32.PACK_AB R141, R141, R140 ;  /* 0x0000008c8d8d723e */ /* 0x000fe200000010ff */
[C---:B------:R-:W-:Y:S01]  /*f8e0*/  FMUL.FTZ R124, R16.reuse, R124 ;  /* 0x0000007c107c7220 */ /* 0x040fe20000410000 */
[----:B------:R-:W-:Y:S01]  /*f8f0*/  F2FP.BF16.F32.PACK_AB R143, R143, R142 ;  /* 0x0000008e8f8f723e */ /* 0x000fe200000010ff */
[----:B------:R-:W-:Y:S01]  /*f900*/  STS [R10+0x3000], R89 ;  /* 0x003000590a007388 */ /* 0x000fe20000000800 */
[C---:B------:R-:W-:Y:S01]  /*f910*/  FMUL.FTZ R125, R16.reuse, R125 ;  /* 0x0000007d107d7220 */ /* 0x040fe20000410000 */
[----:B------:R-:W-:Y:S01]  /*f920*/  F2FP.BF16.F32.PACK_AB R120, R121, R120 ;  /* 0x000000787978723e */ /* 0x000fe200000010ff */
[C---:B------:R-:W-:Y:S01]  /*f930*/  FMUL.FTZ R132, R16.reuse, R132 ;  /* 0x0000008410847220 */ /* 0x040fe20000410000 */
[----:B------:R-:W-:Y:S01]  /*f940*/  STS [R10+0x3200], R91 ;  /* 0x0032005b0a007388 */ /* 0x000fe20000000800 */
[----:B------:R-:W-:Y:S01]  /*f950*/  F2FP.BF16.F32.PACK_AB R122, R123, R122 ;  /* 0x0000007a7b7a723e */ /* 0x000fe200000010ff */
[----:B------:R-:W-:Y:S01]  /*f960*/  FMUL.FTZ R133, R16, R133 ;  /* 0x0000008510857220 */ /* 0x000fe20000410000 */
[----:B------:R-:W-:Y:S01]  /*f970*/  F2FP.BF16.F32.PACK_AB R113, R113, R112 ;  /* 0x000000707171723e */ /* 0x000fe200000010ff */
[----:B------:R-:W-:Y:S01]  /*f980*/  STS [R9+0x3000], R92 ;  /* 0x0030005c09007388 */ /* 0x000fe20000000800 */
[----:B------:R-:W-:Y:S01]  /*f990*/  F2FP.BF16.F32.PACK_AB R115, R115, R114 ;  /* 0x000000727373723e */ /* 0x000fe200000010ff */
[----:B------:R-:W2:Y:S01]  /*f9a0*/  @!P2 LDC R12, c[0x0][0x270] ;  /* 0x00009c00ff0cab82 */ /* 0x000ea20000000800 */
[----:B------:R-:W-:Y:S01]  /*f9b0*/  F2FP.BF16.F32.PACK_AB R116, R117, R116 ;  /* 0x000000747574723e */ /* 0x000fe200000010ff */
[----:B------:R-:W-:Y:S01]  /*f9c0*/  STS [R9+0x3200], R94 ;  /* 0x0032005e09007388 */ /* 0x000fe20000000800 */
[----:B------:R-:W-:Y:S01]  /*f9d0*/  F2FP.BF16.F32.PACK_AB R118, R119, R118 ;  /* 0x000000767776723e */ /* 0x000fe200000010ff */
[----:B-1----:R-:W-:Y:S01]  /*f9e0*/  @P4 MUFU.LG2 R7, R7 ;  /* 0x0000000700074308 */ /* 0x002fe20000000c00 */
[----:B------:R-:W-:Y:S01]  /*f9f0*/  F2FP.BF16.F32.PACK_AB R136, R137, R136 ;  /* 0x000000888988723e */ /* 0x000fe200000010ff */
[----:B------:R-:W-:Y:S01]  /*fa00*/  STS [R17+0x2000], R144 ;  /* 0x0020009011007388 */ /* 0x000fe20000000800 */
[----:B------:R-:W-:Y:S01]  /*fa10*/  F2FP.BF16.F32.PACK_AB R138, R139, R138 ;  /* 0x0000008a8b8a723e */ /* 0x000fe200000010ff */
[----:B------:R-:W1:Y:S01]  /*fa20*/  @P2 LDC.64 R20, c[0x0][0x2c0] ;  /* 0x0000b000ff142b82 */ /* 0x000e620000000a00 */
[----:B------:R-:W-:Y:S01]  /*fa30*/  F2FP.BF16.F32.PACK_AB R11, R11, R128 ;  /* 0x000000800b0b723e */ /* 0x000fe200000010ff */
[----:B------:R-:W-:Y:S01]  /*fa40*/  STS [R17+0x2200], R146 ;  /* 0x0022009211007388 */ /* 0x000fe20000000800 */
[----:B------:R-:W-:Y:S01]  /*fa50*/  F2FP.BF16.F32.PACK_AB R130, R131, R130 ;  /* 0x000000828382723e */ /* 0x000fe200000010ff */
[----:B---3--:R-:W3:Y:S01]  /*fa60*/  @P3 MUFU.LG2 R6, R6 ;  /* 0x0000000600063308 */ /* 0x008ee20000000c00 */
[----:B------:R-:W-:Y:S01]  /*fa70*/  F2FP.BF16.F32.PACK_AB R124, R125, R124 ;  /* 0x0000007c7d7c723e */ /* 0x000fe200000010ff */
[----:B------:R-:W-:Y:S01]  /*fa80*/  STS [R19+0x2000], R108 ;  /* 0x0020006c13007388 */ /* 0x000fe20000000800 */
[----:B------:R-:W-:Y:S01]  /*fa90*/  F2FP.BF16.F32.PACK_AB R126, R127, R126 ;  /* 0x0000007e7f7e723e */ /* 0x000fe200000010ff */
[----:B------:R-:W4:Y:S01]  /*faa0*/  S2UR UR4, SR_CTAID.X ;  /* 0x00000000000479c3 */ /* 0x000f220000002500 */
[----:B------:R-:W-:Y:S01]  /*fab0*/  F2FP.BF16.F32.PACK_AB R132, R133, R132 ;  /* 0x000000848584723e */ /* 0x000fe200000010ff */
[----:B------:R-:W-:Y:S01]  /*fac0*/  STS [R19+0x2200], R110 ;  /* 0x0022006e13007388 */ /* 0x000fe20000000800 */
[----:B------:R-:W-:Y:S01]  /*fad0*/  F2FP.BF16.F32.PACK_AB R134, R135, R134 ;  /* 0x000000868786723e */ /* 0x000fe200000010ff */
[----:B------:R-:W-:Y:S01]  /*fae0*/  @P0 MUFU.LG2 R5, R5 ;  /* 0x0000000500050308 */ /* 0x000fe20000000c00 */
[----:B------:R-:W-:Y:S01]  /*faf0*/  @P2 MOV R23, 0x1 ;  /* 0x0000000100172802 */ /* 0x000fe20000000f00 */
[----:B------:R-:W-:Y:S01]  /*fb00*/  STS [R17+0x3000], R100 ;  /* 0x0030006411007388 */ /* 0x000fe20000000800 */
[----:B------:R-:W-:Y:S01]  /*fb10*/  SHF.R.S32.HI R16, RZ, 0x2, R2 ;  /* 0x00000002ff107819 */ /* 0x000fe20000011402 */
[----:B--2---:R-:W-:Y:S01]  /*fb20*/  @!P2 IMAD R23, R13, R12, RZ ;  /* 0x0000000c0d17a224 */ /* 0x004fe200078e02ff */
[----:B------:R-:W2:Y:S01]  /*fb30*/  @P1 LDC R2, c[0x0][0x2e8] ;  /* 0x0000ba00ff021b82 */ /* 0x000ea20000000800 */
[----:B------:R-:W-:Y:S01]  /*fb40*/  STS [R17+0x3200], R102 ;  /* 0x0032006611007388 */ /* 0x000fe20000000800 */
[----:B------:R-:W-:Y:S01]  /*fb50*/  BSSY B0, `(.L_x_34) ;  /* 0x0000064000007945 */ /* 0x000fe20003800000 */
[----:B------:R-:W5:Y:S01]  /*fb60*/  @P1 MUFU.LG2 R4, R4 ;  /* 0x0000000400041308 */ /* 0x000f620000000c00 */
[----:B---3--:R-:W-:Y:S01]  /*fb70*/  @P3 FMUL.FTZ R6, R6, 0.69314718246459960938 ;  /* 0x3f31721806063820 */ /* 0x008fe20000410000 */
[----:B------:R-:W-:Y:S01]  /*fb80*/  STS [R19+0x3000], R104 ;  /* 0x0030006813007388 */ /* 0x000fe20000000800 */
[----:B------:R-:W-:Y:S01]  /*fb90*/  SHF.L.U32 R0, R0, 0x3, RZ ;  /* 0x0000000300007819 */ /* 0x000fe200000006ff */
[----:B-1----:R-:W-:Y:S01]  /*fba0*/  @P2 IMAD R20, R21, R20, RZ ;  /* 0x0000001415142224 */ /* 0x002fe200078e02ff */
[----:B------:R-:W1:Y:S01]  /*fbb0*/  @P3 LDC R12, c[0x0][0x2e8] ;  /* 0x0000ba00ff0c3b82 */ /* 0x000e620000000800 */
[----:B------:R-:W-:Y:S01]  /*fbc0*/  STS [R19+0x3200], R106 ;  /* 0x0032006a13007388 */ /* 0x000fe20000000800 */
[----:B------:R-:W-:-:S02]  /*fbd0*/  IADD3 R21, R16, 0x20, RZ ;  /* 0x0000002010157810 */ /* 0x000fc40007ffe0ff */
[----:B------:R-:W-:Y:S01]  /*fbe0*/  @!P2 MOV R20, R13 ;  /* 0x0000000d0014a202 */ /* 0x000fe20000000f00 */
[----:B------:R-:W-:Y:S01]  /*fbf0*/  STS [R10+0x4000], R141 ;  /* 0x0040008d0a007388 */ /* 0x000fe20000000800 */
[----:B------:R-:W-:-:S03]  /*fc00*/  MOV R13, 0x7f800000 ;  /* 0x7f800000000d7802 */ /* 0x000fc60000000f00 */
[----:B------:R-:W-:Y:S01]  /*fc10*/  STS [R10+0x4200], R143 ;  /* 0x0042008f0a007388 */ /* 0x000fe20000000800 */
[----:B-----5:R-:W-:-:S03]  /*fc20*/  @P1 FMUL.FTZ R4, R4, 0.69314718246459960938 ;  /* 0x3f31721804041820 */ /* 0x020fc60000410000 */
[----:B------:R-:W-:Y:S04]  /*fc30*/  STS [R9+0x4000], R120 ;  /* 0x0040007809007388 */ /* 0x000fe80000000800 */
[----:B------:R-:W-:Y:S04]  /*fc40*/  STS [R9+0x4200], R122 ;  /* 0x0042007a09007388 */ /* 0x000fe80000000800 */
[----:B------:R-:W-:Y:S01]  /*fc50*/  STS [R10+0x5000], R113 ;  /* 0x005000710a007388 */ /* 0x000fe20000000800 */
[----:B-1----:R-:W-:-:S03]  /*fc60*/  @P3 FFMA.FTZ R13, R167, R12, R6 ;  /* 0x0000000ca70d3223 */ /* 0x002fc60000010006 */
[----:B------:R1:W-:Y:S01]  /*fc70*/  STS [R10+0x5200], R115 ;  /* 0x005200730a007388 */ /* 0x0003e20000000800 */
[----:B------:R-:W-:Y:S01]  /*fc80*/  MOV R12, 0x7f800000 ;  /* 0x7f800000000c7802 */ /* 0x000fe20000000f00 */
[----:B--2---:R-:W-:Y:S02]  /*fc90*/  @P1 FFMA.FTZ R12, R165, R2, R4 ;  /* 0x00000002a50c1223 */ /* 0x004fe40000010004 */
[----:B------:R-:W-:Y:S04]  /*fca0*/  STS [R9+0x5000], R116 ;  /* 0x0050007409007388 */ /* 0x000fe80000000800 */
[----:B------:R-:W-:Y:S04]  /*fcb0*/  STS [R9+0x5200], R118 ;  /* 0x0052007609007388 */ /* 0x000fe80000000800 */
[----:B------:R-:W-:Y:S04]  /*fcc0*/  STS [R17+0x4000], R136 ;  /* 0x0040008811007388 */ /* 0x000fe80000000800 */
[----:B------:R-:W-:Y:S04]  /*fcd0*/  STS [R17+0x4200], R138 ;  /* 0x0042008a11007388 */ /* 0x000fe80000000800 */
[----:B------:R2:W-:Y:S04]  /*fce0*/  STS [R19+0x4000], R11 ;  /* 0x0040000b13007388 */ /* 0x0005e80000000800 */
[----:B------:R-:W-:Y:S01]  /*fcf0*/  STS [R19+0x4200], R130 ;  /* 0x0042008213007388 */ /* 0x000fe20000000800 */
[----:B-1----:R-:W4:Y:S03]  /*fd00*/  @P2 LDC R10, c[0x0][0x2c0] ;  /* 0x0000b000ff0a2b82 */ /* 0x002f260000000800 */
[----:B------:R-:W-:Y:S04]  /*fd10*/  STS [R17+0x5000], R124 ;  /* 0x0050007c11007388 */ /* 0x000fe80000000800 */
[----:B------:R-:W-:Y:S04]  /*fd20*/  STS [R17+0x5200], R126 ;  /* 0x0052007e11007388 */ /* 0x000fe80000000800 */
[----:B------:R-:W-:Y:S04]  /*fd30*/  STS [R19+0x5000], R132 ;  /* 0x0050008413007388 */ /* 0x000fe80000000800 */
[----:B------:R1:W-:Y:S01]  /*fd40*/  STS [R19+0x5200], R134 ;  /* 0x0052008613007388 */ /* 0x0003e20000000800 */
[----:B------:R-:W-:Y:S01]  /*fd50*/  BAR.SYNC.DEFER_BLOCKING 0x0 ;  /* 0x0000000000007b1d */ /* 0x000fe20000010000 */
[----:B------:R-:W-:-:S07]  /*fd60*/  @!P2 MOV R10, 0x1 ;  /* 0x00000001000aa802 */ /* 0x000fce0000000f00 */
[----:B--2---:R-:W2:Y:S01]  /*fd70*/  @P4 LDC R11, c[0x0][0x2e8] ;  /* 0x0000ba00ff0b4b82 */ /* 0x004ea20000000800 */
[----:B------:R-:W3:Y:S01]  /*fd80*/  S2R R8, SR_CTAID.Y ;  /* 0x0000000000087919 */ /* 0x000ee20000002600 */
[----:B------:R-:W5:Y:S06]  /*fd90*/  S2R R9, SR_CTAID.Z ;  /* 0x0000000000097919 */ /* 0x000f6c0000002700 */
[----:B-1----:R-:W1:Y:S01]  /*fda0*/  @P0 LDC R19, c[0x0][0x2e8] ;  /* 0x0000ba00ff130b82 */ /* 0x002e620000000800 */
[----:B------:R1:W1:Y:S04]  /*fdb0*/  LDS.128 R32, [R226+0x1800] ;  /* 0x00180000e2207984 */ /* 0x0002680000000c00 */
[----:B------:R1:W1:Y:S04]  /*fdc0*/  LDS.128 R28, [R226+0x3800] ;  /* 0x00380000e21c7984 */ /* 0x0002680000000c00 */
[----:B------:R1:W5:Y:S01]  /*fdd0*/  LDS.128 R24, [R226+0x5800] ;  /* 0x00580000e2187984 */ /* 0x0003620000000c00 */
[----:B---3--:R-:W-:-:S02]  /*fde0*/  IMAD R8, R8, R23, RZ ;  /* 0x0000001708087224 */ /* 0x008fc400078e02ff */
[----:B------:R-:W-:-:S03]  /*fdf0*/  @P0 FMUL.FTZ R23, R5, 0.69314718246459960938 ;  /* 0x3f31721805170820 */ /* 0x000fc60000410000 */
[----:B------:R-:W-:Y:S02]  /*fe00*/  SEL R18, R8, RZ, !P6 ;  /* 0x000000ff08127207 */ /* 0x000fe40007000000 */
[----:B------:R-:W-:Y:S01]  /*fe10*/  ISETP.GE.AND P6, PT, R21, UR14, PT ;  /* 0x0000000e15007c0c */ /* 0x000fe2000bfc6270 */
[----:B------:R-:W-:Y:S01]  /*fe20*/  @P4 FMUL.FTZ R21, R7, 0.69314718246459960938 ;  /* 0x3f31721807154820 */ /* 0x000fe20000410000 */
[----:B------:R-:W-:Y:S02]  /*fe30*/  MOV R8, 0x7f800000 ;  /* 0x7f80000000087802 */ /* 0x000fe40000000f00 */
[----:B------:R-:W-:Y:S01]  /*fe40*/  IADD3 R7, R16, 0x40, RZ ;  /* 0x0000004010077810 */ /* 0x000fe20007ffe0ff */
[----:B--2---:R-:W-:Y:S01]  /*fe50*/  @P4 FFMA.FTZ R8, R168, R11, R21 ;  /* 0x0000000ba8084223 */ /* 0x004fe20000010015 */
[----:B----4-:R-:W-:Y:S01]  /*fe60*/  IMAD R21, R10, UR4, RZ ;  /* 0x000000040a157c24 */ /* 0x010fe2000f8e02ff */
[----:B------:R-:W-:Y:S01]  /*fe70*/  MOV R11, 0x7f800000 ;  /* 0x7f800000000b7802 */ /* 0x000fe20000000f00 */
[----:B-1----:R-:W-:Y:S01]  /*fe80*/  @P0 FFMA.FTZ R11, R166, R19, R23 ;  /* 0x00000013a60b0223 */ /* 0x002fe20000010017 */
[----:B------:R-:W-:Y:S01]  /*fe90*/  ISETP.GE.AND P2, PT, R7, UR14, PT ;  /* 0x0000000e07007c0c */ /* 0x000fe2000bf46270 */
[----:B-----5:R-:W-:Y:S01]  /*fea0*/  IMAD R7, R9, R20, R18 ;  /* 0x0000001409077224 */ /* 0x020fe200078e0212 */
[----:B------:R-:W-:-:S04]  /*feb0*/  SHF.L.U32 R21, R21, 0x7, RZ ;  /* 0x0000000715157819 */ /* 0x000fc800000006ff */
[----:B------:R-:W-:Y:S02]  /*fec0*/  IADD3 R14, P4, P3, R21, R14, R7 ;  /* 0x0000000e150e7210 */ /* 0x000fe40007b9e007 */
[----:B------:R-:W-:Y:S02]  /*fed0*/  SHF.R.S32.HI R5, RZ, 0x1f, R21 ;  /* 0x0000001fff057819 */ /* 0x000fe40000011415 */
[----:B------:R-:W-:-:S04]  /*fee0*/  SHF.R.S32.HI R7, RZ, 0x1f, R7 ;  /* 0x0000001fff077819 */ /* 0x000fc80000011407 */
[----:B------:R-:W-:Y:S01]  /*fef0*/  IADD3.X R15, R5, R15, R7, P4, P3 ;  /* 0x0000000f050f7210 */ /* 0x000fe200027e6407 */
[----:B------:R-:W-:Y:S06]  /*ff00*/  @P5 BRA `(.L_x_35) ;  /* 0x0000000000a05947 */ /* 0x000fec0003800000 */
[----:B------:R-:W-:-:S04]  /*ff10*/  SHF.R.S32.HI R2, RZ, 0x1f, R3 ;  /* 0x0000001fff027819 */ /* 0x000fc80000011403 */
        /* <DEDUP_REMOVED lines=11> */
[----:B------:R-:W1:Y:S01]  /*ffd0*/  @!P5 LDC.64 R2, c[0x0][0x2b0] ;  /* 0x0000ac00ff02db82 */ /* 0x000e620000000a00 */
[----:B------:R-:W-:-:S03]  /*ffe0*/  @!P5 IMAD R20, R227, R10, RZ ;  /* 0x0000000ae314d224 */ /* 0x000fc600078e02ff */
[----:B------:R-:W-:Y:S02]  /*fff0*/  @!P4 IMAD R18, R37, R10, RZ ;  /* 0x0000000a2512c224 */ /* 0x000fe400078e02ff */
[C---:B------:R-:W-:Y:S01]  /*10000*/  @!P5 IADD3 R23, P0, R20.reuse, R14, RZ ;  /* 0x0000000e1417d210 */ /* 0x040fe20007f1e0ff */
[-C--:B------:R-:W-:Y:S01]  /*10010*/  @!P3 IMAD R21, R21, R10.reuse, RZ ;  /* 0x0000000a1515b224 */ /* 0x080fe200078e02ff */
[----:B------:R-:W2:Y:S01]  /*10020*/  @!P4 LDC.64 R6, c[0x0][0x2b0] ;  /* 0x0000ac00ff06cb82 */ /* 0x000ea20000000a00 */
[----:B------:R-:W-:Y:S01]  /*10030*/  @!P1 IMAD R10, R19, R10, RZ ;  /* 0x0000000a130a9224 */ /* 0x000fe200078e02ff */
[----:B------:R-:W-:-:S06]  /*10040*/  @!P5 LEA.HI.X.SX32 R20, R20, R15, 0x1, P0 ;  /* 0x0000000f1414d211 */ /* 0x000fcc00000f0eff */
[----:B------:R-:W3:Y:S01]  /*10050*/  @!P3 LDC.64 R4, c[0x0][0x2b0] ;  /* 0x0000ac00ff04bb82 */ /* 0x000ee20000000a00 */
[----:B-1----:R-:W-:-:S04]  /*10060*/  @!P5 LEA R22, P0, R23, R2, 0x2 ;  /* 0x000000021716d211 */ /* 0x002fc800078010ff */
[----:B------:R-:W-:Y:S02]  /*10070*/  @!P5 LEA.HI.X R23, R23, R3, R20, 0x2, P0 ;  /* 0x000000031717d211 */ /* 0x000fe400000f1414 */
[C---:B------:R-:W-:Y:S01]  /*10080*/  @!P4 IADD3 R20, P0, R18.reuse, R14, RZ ;  /* 0x0000000e1214c210 */ /* 0x040fe20007f1e0ff */
[----:B------:R-:W1:Y:S02]  /*10090*/  @!P1 LDC.64 R2, c[0x0][0x2b0] ;  /* 0x0000ac00ff029b82 */ /* 0x000e640000000a00 */
[----:B------:R4:W-:Y:S01]  /*100a0*/  @!P5 STG.E desc[UR18][R22.64], R8 ;  /* 0x000000081600d986 */ /* 0x0009e2000c101912 */
[----:B------:R-:W-:Y:S02]  /*100b0*/  @!P4 LEA.HI.X.SX32 R18, R18, R15, 0x1, P0 ;  /* 0x0000000f1212c211 */ /* 0x000fe400000f0eff */
[----:B--2---:R-:W-:-:S04]  /*100c0*/  @!P4 LEA R36, P0, R20, R6, 0x2 ;  /* 0x000000061424c211 */ /* 0x004fc800078010ff */
[----:B------:R-:W-:Y:S02]  /*100d0*/  @!P4 LEA.HI.X R37, R20, R7, R18, 0x2, P0 ;  /* 0x000000071425c211 */ /* 0x000fe400000f1412 */
[----:B------:R-:W-:-:S03]  /*100e0*/  @!P3 IADD3 R6, P0, R21, R14, RZ ;  /* 0x0000000e1506b210 */ /* 0x000fc60007f1e0ff */
[----:B------:R4:W-:Y:S01]  /*100f0*/  @!P4 STG.E desc[UR18][R36.64], R13 ;  /* 0x0000000d2400c986 */ /* 0x0009e2000c101912 */
[----:B------:R-:W-:Y:S02]  /*10100*/  @!P3 LEA.HI.X.SX32 R21, R21, R15, 0x1, P0 ;  /* 0x0000000f1515b211 */ /* 0x000fe400000f0eff */
[----:B---3--:R-:W-:-:S04]  /*10110*/  @!P3 LEA R4, P0, R6, R4, 0x2 ;  /* 0x000000040604b211 */ /* 0x008fc800078010ff */
[----:B------:R-:W-:Y:S02]  /*10120*/  @!P3 LEA.HI.X R5, R6, R5, R21, 0x2, P0 ;  /* 0x000000050605b211 */ /* 0x000fe400000f1415 */
[----:B------:R-:W-:-:S03]  /*10130*/  @!P1 IADD3 R14, P0, R10, R14, RZ ;  /* 0x0000000e0a0e9210 */ /* 0x000fc60007f1e0ff */
[----:B------:R4:W-:Y:S01]  /*10140*/  @!P3 STG.E desc[UR18][R4.64], R11 ;  /* 0x0000000b0400b986 */ /* 0x0009e2000c101912 */
[----:B------:R-:W-:Y:S02]  /*10150*/  @!P1 LEA.HI.X.SX32 R10, R10, R15, 0x1, P0 ;  /* 0x0000000f0a0a9211 */ /* 0x000fe400000f0eff */
[----:B-1----:R-:W-:-:S04]  /*10160*/  @!P1 LEA R2, P0, R14, R2, 0x2 ;  /* 0x000000020e029211 */ /* 0x002fc800078010ff */
[----:B------:R-:W-:-:S05]  /*10170*/  @!P1 LEA.HI.X R3, R14, R3, R10, 0x2, P0 ;  /* 0x000000030e039211 */ /* 0x000fca00000f140a */
[----:B------:R4:W-:Y:S04]  /*10180*/  @!P1 STG.E desc[UR18][R2.64], R12 ;  /* 0x0000000c02009986 */ /* 0x0009e8000c101912 */
.L_x_35:
[----:B------:R-:W-:Y:S05]  /*10190*/  BSYNC B0 ;  /* 0x0000000000007941 */ /* 0x000fea0003800000 */
.L_x_34:
[----:B----4-:R-:W-:Y:S01]  /*101a0*/  SHF.R.S32.HI R3, RZ, 0x1f, R0 ;  /* 0x0000001fff037819 */ /* 0x010fe20000011400 */
[----:B------:R-:W-:Y:S01]  /*101b0*/  ULDC.64 UR4, c[0x0][0x2a0] ;  /* 0x0000a80000047ab9 */ /* 0x000fe20000000a00 */
[----:B------:R-:W-:Y:S01]  /*101c0*/  IADD3 R18, P1, R0, UR8, RZ ;  /* 0x0000000800127c10 */ /* 0x000fe2000ff3e0ff */
[----:B------:R1:W2:Y:S01]  /*101d0*/  LDS.128 R12, [R226] ;  /* 0x00000000e20c7984 */ /* 0x0002a20000000c00 */
[----:B------:R-:W-:Y:S01]  /*101e0*/  SHF.R.S32.HI R0, RZ, 0x1f, R9 ;  /* 0x0000001fff007819 */ /* 0x000fe20000011409 */
[C---:B------:R-:W-:Y:S01]  /*101f0*/  VIADD R2, R16.reuse, 0x60 ;  /* 0x0000006010027836 */ /* 0x040fe20000000000 */
[----:B------:R-:W-:Y:S01]  /*10200*/  IADD3.X R19, R3, UR6, RZ, P1, !PT ;  /* 0x0000000603137c10 */ /* 0x000fe20008ffe4ff */
[----:B------:R1:W3:Y:S01]  /*10210*/  LDS.128 R4, [R226+0x4000] ;  /* 0x00400000e2047984 */ /* 0x0002e20000000c00 */
[----:B------:R-:W-:Y:S01]  /*10220*/  ISETP.GE.AND P1, PT, R16, UR14, PT ;  /* 0x0000000e10007c0c */ /* 0x000fe2000bf26270 */
[----:B------:R-:W-:Y:S01]  /*10230*/  IMAD R0, R0, UR4, RZ ;  /* 0x0000000400007c24 */ /* 0x000fe2000f8e02ff */
[----:B------:R-:W-:Y:S01]  /*10240*/  SHF.R.S32.HI R17, RZ, 0x1f, R16 ;  /* 0x0000001fff117819 */ /* 0x000fe20000011410 */
[----:B------:R-:W-:Y:S01]  /*10250*/  IMAD.WIDE.U32 R18, R9, UR4, R18 ;  /* 0x0000000409127c25 */ /* 0x000fe2000f8e0012 */
[----:B------:R-:W-:Y:S01]  /*10260*/  BSSY B0, `(.L_x_36) ;  /* 0x0000014000007945 */ /* 0x000fe20003800000 */
[----:B------:R-:W-:-:S02]  /*10270*/  ISETP.GE.AND P0, PT, R2, UR14, PT ;  /* 0x0000000e02007c0c */ /* 0x000fc4000bf06270 */
[----:B------:R-:W-:Y:S02]  /*10280*/  IMAD R0, R9, UR5, R0 ;  /* 0x0000000509007c24 */ /* 0x000fe4000f8e0200 */
[----:B------:R1:W4:Y:S01]  /*10290*/  LDS.128 R8, [R226+0x2000] ;  /* 0x00200000e2087984 */ /* 0x0003220000000c00 */
[----:B------:R-:W-:Y:S02]  /*102a0*/  IMAD.U32 R3, RZ, RZ, UR16 ;  /* 0x00000010ff037e24 */ /* 0x000fe4000f8e00ff */
[----:B------:R-:W-:Y:S02]  /*102b0*/  IMAD.IADD R21, R19, 0x1, R0 ;  /* 0x0000000113157824 */ /* 0x000fe400078e0200 */
[----:B------:R-:W-:Y:S01]  /*102c0*/  IMAD.WIDE R16, R3, 0x80, R16 ;  /* 0x0000008003107825 */ /* 0x000fe200078e0210 */
[----:B------:R-:W-:Y:S06]  /*102d0*/  @P1 BRA `(.L_x_37) ;  /* 0x0000000000301947 */ /* 0x000fec0003800000 */
[----:B------:R-:W-:Y:S01]  /*102e0*/  ULDC.64 UR4, c[0x0][0x298] ;  /* 0x0000a60000047ab9 */ /* 0x000fe20000000a00 */
[----:B------:R-:W-:Y:S01]  /*102f0*/  MOV R20, R18 ;  /* 0x0000001200147202 */ /* 0x000fe20000000f00 */
[----:B------:R-:W-:-:S04]  /*10300*/  IMAD R3, R17, UR4, RZ ;  /* 0x0000000411037c24 */ /* 0x000fc8000f8e02ff */
[----:B------:R-:W-:-:S04]  /*10310*/  IMAD.WIDE.U32 R22, R16, UR4, R20 ;  /* 0x0000000410167c25 */ /* 0x000fc8000f8e0014 */
[----:B------:R-:W-:Y:S01]  /*10320*/  IMAD R0, R16, UR5, R3 ;  /* 0x0000000510007c24 */ /* 0x000fe2000f8e0203 */
[----:B------:R-:W-:Y:S02]  /*10330*/  ULDC.64 UR4, c[0x0][0x280] ;  /* 0x0000a00000047ab9 */ /* 0x000fe40000000a00 */
[----:B------:R-:W-:Y:S02]  /*10340*/  LEA R2, P1, R22, UR4, 0x1 ;  /* 0x0000000416027c11 */ /* 0x000fe4000f8208ff */
[----:B------:R-:W-:-:S04]  /*10350*/  IADD3 R0, R23, R0, RZ ;  /* 0x0000000017007210 */ /* 0x000fc80007ffe0ff */
[----:B------:R-:W-:-:S05]  /*10360*/  LEA.HI.X R3, R22, UR5, R0, 0x1, P1 ;  /* 0x0000000516037c11 */ /* 0x000fca00088f0c00 */
[----:B--2---:R2:W-:Y:S04]  /*10370*/  STG.E.128 desc[UR18][R2.64], R12 ;  /* 0x0000000c02007986 */ /* 0x0045e8000c101d12 */
[----:B----4-:R2:W-:Y:S04]  /*10380*/  STG.E.128 desc[UR18][R2.64+0x40], R8 ;  /* 0x0000400802007986 */ /* 0x0105e8000c101d12 */
[----:B---3--:R2:W-:Y:S02]  /*10390*/  STG.E.128 desc[UR18][R2.64+0x80], R4 ;  /* 0x0000800402007986 */ /* 0x0085e4000c101d12 */
.L_x_37:
[----:B------:R-:W-:Y:S05]  /*103a0*/  BSYNC B0 ;  /* 0x0000000000007941 */ /* 0x000fea0003800000 */
.L_x_36:
[----:B--2---:R2:W1:Y:S01]  /*103b0*/  LDS.128 R12, [R226+0x800] ;  /* 0x00080000e20c7984 */ /* 0x0044620000000c00 */
[----:B------:R-:W-:Y:S03]  /*103c0*/  BSSY B0, `(.L_x_38) ;  /* 0x0000013000007945 */ /* 0x000fe60003800000 */
[----:B----4-:R2:W4:Y:S04]  /*103d0*/  LDS.128 R8, [R226+0x2800] ;  /* 0x00280000e2087984 */ /* 0x0105280000000c00 */
[----:B---3--:R2:W3:Y:S01]  /*103e0*/  LDS.128 R4, [R226+0x4800] ;  /* 0x00480000e2047984 */ /* 0x0084e20000000c00 */
[----:B------:R-:W-:Y:S05]  /*103f0*/  @P6 BRA `(.L_x_39) ;  /* 0x00000000003c6947 */ /* 0x000fea0003800000 */
[----:B------:R-:W-:Y:S01]  /*10400*/  IADD3 R2, P1, R16, 0x20, RZ ;  /* 0x0000002010027810 */ /* 0x000fe20007f3e0ff */
[----:B------:R-:W-:Y:S01]  /*10410*/  ULDC.64 UR4, c[0x0][0x298] ;  /* 0x0000a60000047ab9 */ /* 0x000fe20000000a00 */
[----:B------:R-:W-:Y:S01]  /*10420*/  MOV R23, R21 ;  /* 0x0000001500177202 */ /* 0x000fe20000000f00 */
[----:B------:R-:W-:Y:S02]  /*10430*/  IMAD.MOV.U32 R22, RZ, RZ, R18 ;  /* 0x000000ffff167224 */ /* 0x000fe400078e0012 */
[----:B------:R-:W-:Y:S02]  /*10440*/  IMAD.X R0, RZ, RZ, R17, P1 ;  /* 0x000000ffff007224 */ /* 0x000fe400008e0611 */
[----:B------:R-:W-:-:S04]  /*10450*/  IMAD.WIDE.U32 R22, R2, UR4, R22 ;  /* 0x0000000402167c25 */ /* 0x000fc8000f8e0016 */
[----:B------:R-:W-:-:S04]  /*10460*/  IMAD R3, R0, UR4, RZ ;  /* 0x0000000400037c24 */ /* 0x000fc8000f8e02ff */
[----:B------:R-:W-:Y:S01]  /*10470*/  IMAD R3, R2, UR5, R3 ;  /* 0x0000000502037c24 */ /* 0x000fe2000f8e0203 */
[----:B------:R-:W-:Y:S02]  /*10480*/  ULDC.64 UR4, c[0x0][0x280] ;  /* 0x0000a00000047ab9 */ /* 0x000fe40000000a00 */
[----:B------:R-:W-:Y:S02]  /*10490*/  LEA R2, P1, R22, UR4, 0x1 ;  /* 0x0000000416027c11 */ /* 0x000fe4000f8208ff */
[----:B------:R-:W-:-:S04]  /*104a0*/  IADD3 R3, R23, R3, RZ ;  /* 0x0000000317037210 */ /* 0x000fc80007ffe0ff */
[----:B------:R-:W-:-:S05]  /*104b0*/  LEA.HI.X R3, R22, UR5, R3, 0x1, P1 ;  /* 0x0000000516037c11 */ /* 0x000fca00088f0c03 */
[----:B-1----:R1:W-:Y:S04]  /*104c0*/  STG.E.128 desc[UR18][R2.64], R12 ;  /* 0x0000000c02007986 */ /* 0x0023e8000c101d12 */
[----:B----4-:R1:W-:Y:S04]  /*104d0*/  STG.E.128 desc[UR18][R2.64+0x40], R8 ;  /* 0x0000400802007986 */ /* 0x0103e8000c101d12 */
[----:B---3--:R1:W-:Y:S02]  /*104e0*/  STG.E.128 desc[UR18][R2.64+0x80], R4 ;  /* 0x0000800402007986 */ /* 0x0083e4000c101d12 */
.L_x_39:
[----:B------:R-:W-:Y:S05]  /*104f0*/  BSYNC B0 ;  /* 0x0000000000007941 */ /* 0x000fea0003800000 */
.L_x_38:
[----:B-1--4-:R1:W4:Y:S01]  /*10500*/  LDS.128 R8, [R226+0x1000] ;  /* 0x00100000e2087984 */ /* 0x0123220000000c00 */
[----:B------:R-:W-:Y:S03]  /*10510*/  BSSY B0, `(.L_x_40) ;  /* 0x0000013000007945 */ /* 0x000fe60003800000 */
[----:B---3--:R1:W3:Y:S04]  /*10520*/  LDS.128 R4, [R226+0x3000] ;  /* 0x00300000e2047984 */ /* 0x0082e80000000c00 */
[----:B------:R1:W1:Y:S01]  /*10530*/  LDS.128 R12, [R226+0x5000] ;  /* 0x00500000e20c7984 */ /* 0x0002620000000c00 */
        /* <DEDUP_REMOVED lines=13> */
[----:B----4-:R4:W-:Y:S04]  /*10610*/  STG.E.128 desc[UR18][R2.64], R8 ;  /* 0x0000000802007986 */ /* 0x0109e8000c101d12 */
[----:B---3--:R4:W-:Y:S04]  /*10620*/  STG.E.128 desc[UR18][R2.64+0x40], R4 ;  /* 0x0000400402007986 */ /* 0x0089e8000c101d12 */
[----:B-1----:R4:W-:Y:S02]  /*10630*/  STG.E.128 desc[UR18][R2.64+0x80], R12 ;  /* 0x0000800c02007986 */ /* 0x0029e4000c101d12 */
.L_x_41:
[----:B------:R-:W-:Y:S05]  /*10640*/  BSYNC B0 ;  /* 0x0000000000007941 */ /* 0x000fea0003800000 */
.L_x_40:
[----:B------:R-:W-:Y:S05]  /*10650*/  @P0 EXIT ;  /* 0x000000000000094d */ /* 0x000fea0003800000 */
[----:B------:R-:W-:Y:S01]  /*10660*/  IADD3 R0, P0, R16, 0x60, RZ ;  /* 0x0000006010007810 */ /* 0x000fe20007f1e0ff */
[----:B------:R-:W-:Y:S01]  /*10670*/  ULDC.64 UR4, c[0x0][0x298] ;  /* 0x0000a60000047ab9 */ /* 0x000fe20000000a00 */
[----:B---34-:R-:W-:Y:S01]  /*10680*/  MOV R5, R21 ;  /* 0x0000001500057202 */ /* 0x018fe20000000f00 */
        /* <DEDUP_REMOVED lines=9> */
[----:B------:R-:W-:Y:S04]  /*10720*/  STG.E.128 desc[UR18][R2.64], R32 ;  /* 0x0000002002007986 */ /* 0x000fe8000c101d12 */
[----:B------:R-:W-:Y:S04]  /*10730*/  STG.E.128 desc[UR18][R2.64+0x40], R28 ;  /* 0x0000401c02007986 */ /* 0x000fe8000c101d12 */
[----:B------:R-:W-:Y:S01]  /*10740*/  STG.E.128 desc[UR18][R2.64+0x80], R24 ;  /* 0x0000801802007986 */ /* 0x000fe2000c101d12 */
[----:B------:R-:W-:Y:S05]  /*10750*/  EXIT ;  /* 0x000000000000794d */ /* 0x000fea0003800000 */
.L_x_20:
[----:B------:R-:W-:Y:S01]  /*10760*/  UISETP.NE.AND UP0, UPT, UR15, -0x1, UPT ;  /* 0xffffffff0f00788c */ /* 0x000fe2000bf05270 */
[----:B------:R-:W-:Y:S01]  /*10770*/  SHF.R.S32.HI R3, RZ, 0x1f, R2 ;  /* 0x0000001fff037819 */ /* 0x000fe20000011402 */
[----:B------:R-:W-:Y:S01]  /*10780*/  ULDC.U8 UR9, c[0x0][0x3d9] ;  /* 0x0000f64000097ab9 */ /* 0x000fe20000000000 */
[----:B------:R-:W-:Y:S01]  /*10790*/  UIADD3 UR27, -UR26, UR27, URZ ;  /* 0x0000001b1a1b7290 */ /* 0x000fe2000fffe13f */
[----:B------:R-:W-:Y:S01]  /*107a0*/  LOP3.LUT P3, RZ, R2, 0x3, RZ, 0xc0, !PT ;  /* 0x0000000302ff7812 */ /* 0x000fe2000786c0ff */
[----:B------:R-:W-:Y:S01]  /*107b0*/  UISETP.NE.AND UP2, UPT, UR9, URZ, UPT ;  /* 0x0000003f0900728c */ /* 0x000fe2000bf45270 */
[----:B------:R-:W-:Y:S01]  /*107c0*/  LEA.HI R8, R3, R2, RZ, 0x2 ;  /* 0x0000000203087211 */ /* 0x000fe200078f10ff */
[----:B------:R-:W-:Y:S01]  /*107d0*/  UMOV UR22, URZ ;  /* 0x0000003f00167c82 */ /* 0x000fe20008000000 */
[----:B------:R-:W-:Y:S01]  /*107e0*/  UMOV UR23, URZ ;  /* 0x0000003f00177c82 */ /* 0x000fe20008000000 */
[----:B------:R-:W-:Y:S01]  /*107f0*/  IMAD.U32 R7, RZ, RZ, UR16 ;  /* 0x00000010ff077e24 */ /* 0x000fe2000f8e00ff */
[----:B------:R-:W-:Y:S01]  /*10800*/  LOP3.LUT R3, R8, 0x1ffffffc, RZ, 0xc0, !PT ;  /* 0x1ffffffc08037812 */ /* 0x000fe200078ec0ff */
[----:B------:R-:W-:Y:S01]  /*10810*/  @!UP0 USHF.R.S32.HI UR11, URZ, 0x1f, UR8 ;  /* 0x0000001f3f0b8899 */ /* 0x000fe20008011408 */
[----:B------:R-:W-:Y:S01]  /*10820*/  SHF.R.S32.HI R8, RZ, 0x2, R8 ;  /* 0x00000002ff087819 */ /* 0x000fe20000011408 */
[----:B------:R-:W-:Y:S01]  /*10830*/  @UP0 ULDC.64 UR6, c[0x0][0x298] ;  /* 0x0000a60000060ab9 */ /* 0x000fe20000000a00 */
[----:B------:R-:W-:Y:S01]  /*10840*/  @!UP0 ULDC.64 UR4, c[0x0][0x290] ;  /* 0x0000a40000048ab9 */ /* 0x000fe20000000a00 */
[----:B------:R-:W-:Y:S01]  /*10850*/  @UP0 UIMAD.WIDE.U32 UR12, UR15, UR6, URZ ;  /* 0x000000060f0c02a5 */ /* 0x000fe2000f8e003f */
[----:B------:R-:W-:Y:S01]  /*10860*/  IMAD.IADD R0, R2, 0x1, -R3 ;  /* 0x0000000102007824 */ /* 0x000fe200078e0a03 */
[----:B------:R-:W-:Y:S01]  /*10870*/  @!UP0 UIMAD UR6, UR11, UR4, URZ ;  /* 0x000000040b0682a4 */ /* 0x000fe2000f8e023f */
[----:B------:R-:W-:Y:S01]  /*10880*/  ISETP.GE.AND P4, PT, R8, UR27, PT ;  /* 0x0000001b08007c0c */ /* 0x000fe2000bf86270 */
[----:B------:R-:W-:Y:S01]  /*10890*/  @!UP0 UIMAD.WIDE.U32 UR20, UR8, UR4, URZ ;  /* 0x00000004081482a5 */ /* 0x000fe2000f8e003f */
[----:B------:R-:W-:Y:S01]  /*108a0*/  IMAD.SHL.U32 R0, R0, 0x8, RZ ;  /* 0x0000000800007824 */ /* 0x000fe200078e00ff */
[----:B------:R-:W-:Y:S01]  /*108b0*/  @!UP0 UIMAD UR6, UR8, UR5, UR6 ;  /* 0x00000005080682a4 */ /* 0x000fe2000f8e0206 */
[--C-:B------:R-:W-:Y:S01]  /*108c0*/  SHF.R.S32.HI R9, RZ, 0x1f, R8.reuse ;  /* 0x0000001fff097819 */ /* 0x100fe20000011408 */
[----:B------:R-:W-:Y:S01]  /*108d0*/  @UP0 UIMAD UR7, UR15, UR7, UR13 ;  /* 0x000000070f0702a4 */ /* 0x000fe2000f8e020d */
[----:B------:R-:W-:Y:S01]  /*108e0*/  BSSY B0, `(.L_x_42) ;  /* 0x000003d000007945 */ /* 0x000fe20003800000 */
[----:B------:R-:W-:Y:S01]  /*108f0*/  @!UP0 UIADD3 UR7, UR21, UR6, URZ ;  /* 0x0000000615078290 */ /* 0x000fe2000fffe03f */
[----:B------:R-:W-:Y:S01]  /*10900*/  ISETP.GE.OR P6, PT, R8, UR27, P3 ;  /* 0x0000001b08007c0c */ /* 0x000fe20009fc6670 */
[----:B------:R-:W-:Y:S01]  /*10910*/  ULDC.U8 UR13, c[0x0][0x3d8] ;  /* 0x0000f600000d7ab9 */ /* 0x000fe20000000000 */
[----:B------:R-:W-:Y:S01]  /*10920*/  @!UP0 UMOV UR12, UR20 ;  /* 0x00000014000c8c82 */ /* 0x000fe20008000000 */
[----:B------:R-:W-:Y:S01]  /*10930*/  @UP2 ULDC.64 UR4, c[0x0][0x2c0] ;  /* 0x0000b00000042ab9 */ /* 0x000fe20000000a00 */
[----:B------:R-:W-:Y:S01]  /*10940*/  UISETP.NE.AND UP0, UPT, UR13, URZ, !UP2 ;  /* 0x0000003f0d00728c */ /* 0x000fe2000d705270 */
[C---:B------:R-:W-:Y:S01]  /*10950*/  IADD3 R4, P0, R0.reuse, UR12, RZ ;  /* 0x0000000c00047c10 */ /* 0x040fe2000ff1e0ff */
[----:B------:R-:W-:Y:S01]  /*10960*/  USHF.R.S32.HI UR11, URZ, 0x1f, UR10 ;  /* 0x0000001f3f0b7899 */ /* 0x000fe2000801140a */
[----:B------:R-:W-:Y:S01]  /*10970*/  IMAD.WIDE R6, R7, 0x80, R8 ;  /* 0x0000008007067825 */ /* 0x000fe200078e0208 */
[----:B------:R-:W-:Y:S01]  /*10980*/  UISETP.NE.AND UP3, UPT, UR13, URZ, UPT ;  /* 0x0000003f0d00728c */ /* 0x000fe2000bf65270 */
[----:B------:R-:W-:Y:S01]  /*10990*/  LEA.HI.X.SX32 R5, R0, UR7, 0x1, P0 ;  /* 0x0000000700057c11 */ /* 0x000fe200080f0eff */
[----:B------:R-:W-:Y:S01]  /*109a0*/  @UP2 UIMAD UR14, UR5, UR4, URZ ;  /* 0x00000004050e22a4 */ /* 0x000fe2000f8e023f */
[----:B------:R-:W-:Y:S01]  /*109b0*/  VIADD R0, R8, 0x60 ;  /* 0x0000006008007836 */ /* 0x000fe20000000000 */
[----:B------:R-:W-:Y:S01]  /*109c0*/  UISETP.NE.OR UP3, UPT, UR9, URZ, !UP3 ;  /* 0x0000003f0900728c */ /* 0x000fe2000df65670 */
[----:B------:R-:W-:Y:S01]  /*109d0*/  ULDC.64 UR4, c[0x0][0x2a0] ;  /* 0x0000a80000047ab9 */ /* 0x000fe20000000a00 */
[----:B------:R-:W-:Y:S01]  /*109e0*/  @!UP2 ULDC UR7, c[0x0][0x270] ;  /* 0x00009c000007aab9 */ /* 0x000fe20000000800 */
[----:B------:R-:W-:Y:S01]  /*109f0*/  UIMAD UR11, UR11, UR4, URZ ;  /* 0x000000040b0b72a4 */ /* 0x000fe2000f8e023f */
[----:B------:R-:W-:Y:S01]  /*10a00*/  IMAD.U32 R10, RZ, RZ, UR4 ;  /* 0x00000004ff0a7e24 */ /* 0x000fe2000f8e00ff */
[----:B------:R-:W-:Y:S01]  /*10a10*/  UISETP.NE.OR UP1, UPT, UR15, -0x1, UP3 ;  /* 0xffffffff0f00788c */ /* 0x000fe20009f25670 */
[----:B------:R-:W-:Y:S01]  /*10a20*/  ISETP.GE.AND P1, PT, R0, UR27, PT ;  /* 0x0000001b00007c0c */ /* 0x000fe2000bf26270 */
[----:B------:R-:W-:Y:S01]  /*10a30*/  @!UP2 ULDC UR4, c[0x0][0x2c4] ;  /* 0x0000b1000004aab9 */ /* 0x000fe20000000800 */
[----:B------:R-:W-:Y:S01]  /*10a40*/  UIMAD UR5, UR10, UR5, UR11 ;  /* 0x000000050a0572a4 */ /* 0x000fe2000f8e020b */
[----:B------:R-:W-:Y:S01]  /*10a50*/  IMAD.WIDE.U32 R10, R10, UR10, R4 ;  /* 0x0000000a0a0a7c25 */ /* 0x000fe2000f8e0004 */
[----:B------:R-:W-:Y:S01]  /*10a60*/  @UP0 ULDC UR4, c[0x0][0x2e4] ;  /* 0x0000b90000040ab9 */ /* 0x000fe20000000800 */
[----:B------:R-:W-:Y:S01]  /*10a70*/  @UP2 UMOV UR11, 0x1 ;  /* 0x00000001000b2882 */ /* 0x000fe20000000000 */
[----:B------:R-:W-:Y:S01]  /*10a80*/  @!UP2 UIMAD UR11, UR4, UR7, URZ ;  /* 0x00000007040ba2a4 */ /* 0x000fe2000f8e023f */
[C---:B------:R-:W-:Y:S01]  /*10a90*/  VIADD R5, R8.reuse, 0x20 ;  /* 0x0000002008057836 */ /* 0x040fe20000000000 */
[----:B------:R-:W-:Y:S01]  /*10aa0*/  @!UP3 ULDC UR9, c[0x0][0x2c4] ;  /* 0x0000b1000009bab9 */ /* 0x000fe20000000800 */
[----:B------:R-:W-:Y:S01]  /*10ab0*/  @UP2 ULDC UR6, c[0x0][0x2c0] ;  /* 0x0000b00000062ab9 */ /* 0x000fe20000000800 */
[----:B------:R-:W-:Y:S01]  /*10ac0*/  UIMAD UR11, UR8, UR11, URZ ;  /* 0x0000000b080b72a4 */ /* 0x000fe2000f8e023f */
[----:B------:R-:W-:Y:S01]  /*10ad0*/  VIADD R4, R8, 0x40 ;  /* 0x0000004008047836 */ /* 0x000fe20000000000 */
[----:B------:R-:W-:Y:S01]  /*10ae0*/  @!UP1 UIMAD UR15, UR8, UR9, URZ ;  /* 0x00000009080f92a4 */ /* 0x000fe2000f8e023f */
[----:B------:R-:W-:Y:S01]  /*10af0*/  VIADD R13, R11, UR5 ;  /* 0x000000050b0d7c36 */ /* 0x000fe20008000000 */
[----:B------:R-:W-:Y:S01]  /*10b00*/  USEL UR11, UR11, URZ, UP3 ;  /* 0x0000003f0b0b7287 */ /* 0x000fe20009800000 */
[C---:B------:R-:W-:Y:S01]  /*10b10*/  ISETP.GE.AND P0, PT, R5.reuse, UR27, PT ;  /* 0x0000001b05007c0c */ /* 0x040fe2000bf06270 */
[----:B------:R-:W-:Y:S01]  /*10b20*/  @!UP2 UMOV UR6, 0x1 ;  /* 0x000000010006a882 */ /* 0x000fe20000000000 */
[----:B------:R-:W-:Y:S01]  /*10b30*/  @!UP2 UMOV UR14, UR4 ;  /* 0x00000004000eac82 */ /* 0x000fe20008000000 */
[----:B------:R-:W-:Y:S01]  /*10b40*/  UIMAD UR7, UR26, UR6, URZ ;  /* 0x000000061a0772a4 */ /* 0x000fe2000f8e023f */
[----:B------:R-:W-:Y:S01]  /*10b50*/  ISETP.GE.AND P2, PT, R4, UR27, PT ;  /* 0x0000001b04007c0c */ /* 0x000fe2000bf46270 */
[----:B------:R-:W-:Y:S01]  /*10b60*/  UIMAD UR14, UR10, UR14, UR11 ;  /* 0x0000000e0a0e72a4 */ /* 0x000fe2000f8e020b */
[----:B------:R-:W-:Y:S01]  /*10b70*/  ISETP.GE.OR P5, PT, R5, UR27, P3 ;  /* 0x0000001b05007c0c */ /* 0x000fe20009fa6670 */
[----:B------:R-:W-:Y:S01]  /*10b80*/  @!UP3 UMOV UR22, UR15 ;  /* 0x0000000f0016bc82 */ /* 0x000fe20008000000 */
[----:B------:R-:W-:-:S02]  /*10b90*/  USHF.R.S32.HI UR4, URZ, 0x1f, UR7 ;  /* 0x0000001f3f047899 */ /* 0x000fc40008011407 */
[----:B------:R-:W-:Y:S02]  /*10ba0*/  @!UP3 USHF.R.S32.HI UR23, URZ, 0x1f, UR15 ;  /* 0x0000001f3f17b899 */ /* 0x000fe4000801140f */
[----:B------:R-:W-:Y:S02]  /*10bb0*/  USHF.R.S32.HI UR8, URZ, 0x1f, UR14 ;  /* 0x0000001f3f087899 */ /* 0x000fe4000801140e */
[----:B------:R-:W-:-:S04]  /*10bc0*/  UIADD3 UR7, UP1, UP0, UR7, UR22, UR14 ;  /* 0x0000001607077290 */ /* 0x000fc8000f83e00e */
[----:B------:R-:W-:Y:S01]  /*10bd0*/  UIADD3.X UR22, UR4, UR23, UR8, UP1, UP0 ;  /* 0x0000001704167290 */ /* 0x000fe20008fe0408 */
[----:B------:R-:W-:Y:S11]  /*10be0*/  @P4 BRA `(.L_x_43) ;  /* 0x0000000000304947 */ /* 0x000ff60003800000 */
        /* <DEDUP_REMOVED lines=9> */
[----:B------:R1:W-:Y:S04]  /*10c80*/  STG.E.128 desc[UR18][R16.64], RZ ;  /* 0x000000ff10007986 */ /* 0x0003e8000c101d12 */
[----:B------:R1:W-:Y:S04]  /*10c90*/  STG.E.128 desc[UR18][R16.64+0x40], RZ ;  /* 0x000040ff10007986 */ /* 0x0003e8000c101d12 */
[----:B------:R1:W-:Y:S02]  /*10ca0*/  STG.E.128 desc[UR18][R16.64+0x80], RZ ;  /* 0x000080ff10007986 */ /* 0x0003e4000c101d12 */
.L_x_43:
[----:B------:R-:W-:Y:S05]  /*10cb0*/  BSYNC B0 ;  /* 0x0000000000007941 */ /* 0x000fea0003800000 */
.L_x_42:
[----:B------:R-:W-:Y:S01]  /*10cc0*/  BSSY B0, `(.L_x_44) ;  /* 0x0000013000007945 */ /* 0x000fe20003800000 */
[----:B------:R-:W-:Y:S02]  /*10cd0*/  ISETP.GE.OR P4, PT, R4, UR27, P3 ;  /* 0x0000001b04007c0c */ /* 0x000fe40009f86670 */
[----:B------:R-:W-:Y:S01]  /*10ce0*/  ISETP.GE.OR P3, PT, R0, UR27, P3 ;  /* 0x0000001b00007c0c */ /* 0x000fe20009f66670 */
[----:B------:R-:W-:-:S12]  /*10cf0*/  @P0 BRA `(.L_x_45) ;  /* 0x00000000003c0947 */ /* 0x000fd80003800000 */
        /* <DEDUP_REMOVED lines=9> */
[----:B-1----:R-:W-:Y:S02]  /*10d90*/  LEA R16, P0, R14, UR4, 0x1 ;  /* 0x000000040e107c11 */ /* 0x002fe4000f8008ff */
[----:B------:R-:W-:-:S04]  /*10da0*/  IADD3 R2, R2, R15, RZ ;  /* 0x0000000f02027210 */ /* 0x000fc80007ffe0ff */
[----:B------:R-:W-:-:S05]  /*10db0*/  LEA.HI.X R17, R14, UR5, R2, 0x1, P0 ;  /* 0x000000050e117c11 */ /* 0x000fca00080f0c02 */
[----:B------:R2:W-:Y:S04]  /*10dc0*/  STG.E.128 desc[UR18][R16.64], RZ ;  /* 0x000000ff10007986 */ /* 0x0005e8000c101d12 */
[----:B------:R2:W-:Y:S04]  /*10dd0*/  STG.E.128 desc[UR18][R16.64+0x40], RZ ;  /* 0x000040ff10007986 */ /* 0x0005e8000c101d12 */
[----:B------:R2:W-:Y:S02]  /*10de0*/  STG.E.128 desc[UR18][R16.64+0x80], RZ ;  /* 0x000080ff10007986 */ /* 0x0005e4000c101d12 */
.L_x_45:
[----:B------:R-:W-:Y:S05]  /*10df0*/  BSYNC B0 ;  /* 0x0000000000007941 */ /* 0x000fea0003800000 */
.L_x_44:
[----:B------:R-:W-:Y:S04]  /*10e00*/  BSSY B0, `(.L_x_46) ;  /* 0x0000011000007945 */ /* 0x000fe80003800000 */
        /* <DEDUP_REMOVED lines=10> */
[----:B-12---:R-:W-:Y:S02]  /*10eb0*/  LEA R16, P0, R14, UR4, 0x1 ;  /* 0x000000040e107c11 */ /* 0x006fe4000f8008ff */
[----:B------:R-:W-:-:S04]  /*10ec0*/  IADD3 R2, R2, R15, RZ ;  /* 0x0000000f02027210 */ /* 0x000fc80007ffe0ff */
[----:B------:R-:W-:-:S05]  /*10ed0*/  LEA.HI.X R17, R14, UR5, R2, 0x1, P0 ;  /* 0x000000050e117c11 */ /* 0x000fca00080f0c02 */
[----:B------:R3:W-:Y:S04]  /*10ee0*/  STG.E.128 desc[UR18][R16.64], RZ ;  /* 0x000000ff10007986 */ /* 0x0007e8000c101d12 */
[----:B------:R3:W-:Y:S04]  /*10ef0*/  STG.E.128 desc[UR18][R16.64+0x40], RZ ;  /* 0x000040ff10007986 */ /* 0x0007e8000c101d12 */
[----:B------:R3:W-:Y:S02]  /*10f00*/  STG.E.128 desc[UR18][R16.64+0x80], RZ ;  /* 0x000080ff10007986 */ /* 0x0007e4000c101d12 */
.L_x_47:
[----:B------:R-:W-:Y:S05]  /*10f10*/  BSYNC B0 ;  /* 0x0000000000007941 */ /* 0x000fea0003800000 */
.L_x_46:
[----:B------:R-:W-:Y:S04]  /*10f20*/  BSSY B0, `(.L_x_48) ;  /* 0x0000011000007945 */ /* 0x000fe80003800000 */
[----:B------:R-:W-:Y:S05]  /*10f30*/  @P1 BRA `(.L_x_49) ;  /* 0x00000000003c1947 */ /* 0x000fea0003800000 */
[----:B------:R-:W-:Y:S01]  /*10f40*/  IADD3 R2, P0, R6, 0x60, RZ ;  /* 0x0000006006027810 */ /* 0x000fe20007f1e0ff */
[----:B------:R-:W-:Y:S01]  /*10f50*/  ULDC.64 UR4, c[0x0][0x298] ;  /* 0x0000a60000047ab9 */ /* 0x000fe20000000a00 */
[----:B------:R-:W-:-:S03]  /*10f60*/  IMAD.MOV.U32 R6, RZ, RZ, R10 ;  /* 0x000000ffff067224 */ /* 0x000fc600078e000a */
[----:B------:R-:W-:Y:S01]  /*10f70*/  IMAD.X R3, RZ, RZ, R7, P0 ;  /* 0x000000ffff037224 */ /* 0x000fe200000e0607 */
[----:B------:R-:W-:-:S03]  /*10f80*/  MOV R7, R13 ;  /* 0x0000000d00077202 */ /* 0x000fc60000000f00 */
[----:B------:R-:W-:Y:S02]  /*10f90*/  IMAD R3, R3, UR4, RZ ;  /* 0x0000000403037c24 */ /* 0x000fe4000f8e02ff */
        /* <DEDUP_REMOVED lines=9> */
.L_x_49:
[----:B------:R-:W-:Y:S05]  /*11030*/  BSYNC B0 ;  /* 0x0000000000007941 */ /* 0x000fea0003800000 */
.L_x_48:
[----:B------:R-:W-:Y:S04]  /*11040*/  BSSY B0, `(.L_x_50) ;  /* 0x000000a000007945 */ /* 0x000fe80003800000 */
[----:B------:R-:W-:Y:S05]  /*11050*/  @P6 BRA `(.L_x_51) ;  /* 0x0000000000206947 */ /* 0x000fea0003800000 */
[----:B----4-:R-:W-:Y:S01]  /*11060*/  IMAD R2, R8, UR6, RZ ;  /* 0x0000000608027c24 */ /* 0x010fe2000f8e02ff */
[----:B------:R-:W-:-:S04]  /*11070*/  ULDC.64 UR4, c[0x0][0x2b0] ;  /* 0x0000ac0000047ab9 */ /* 0x000fc80000000a00 */
[----:B------:R-:W-:-:S04]  /*11080*/  IADD3 R3, P0, R2, UR7, RZ ;  /* 0x0000000702037c10 */ /* 0x000fc8000ff1e0ff */
[----:B------:R-:W-:Y:S02]  /*11090*/  LEA.HI.X.SX32 R2, R2, UR22, 0x1, P0 ;  /* 0x0000001602027c11 */ /* 0x000fe400080f0eff */
[----:B------:R-:W-:-:S04]  /*110a0*/  LEA R6, P0, R3, UR4, 0x2 ;  /* 0x0000000403067c11 */ /* 0x000fc8000f8010ff */
[----:B------:R-:W-:Y:S01]  /*110b0*/  LEA.HI.X R7, R3, UR5, R2, 0x2, P0 ;  /* 0x0000000503077c11 */ /* 0x000fe200080f1402 */
[----:B------:R-:W-:-:S05]  /*110c0*/  IMAD.MOV.U32 R3, RZ, RZ, 0x7f800000 ;  /* 0x7f800000ff037424 */ /* 0x000fca00078e00ff */
[----:B------:R4:W-:Y:S03]  /*110d0*/  STG.E desc[UR18][R6.64], R3 ;  /* 0x0000000306007986 */ /* 0x0009e6000c101912 */
.L_x_51:
[----:B------:R-:W-:Y:S05]  /*110e0*/  BSYNC B0 ;  /* 0x0000000000007941 */ /* 0x000fea0003800000 */
.L_x_50:
        /* <DEDUP_REMOVED lines=10> */
.L_x_53:
[----:B------:R-:W-:Y:S05]  /*11190*/  BSYNC B0 ;  /* 0x0000000000007941 */ /* 0x000fea0003800000 */
.L_x_52:
        /* <DEDUP_REMOVED lines=10> */
.L_x_55:
[----:B------:R-:W-:Y:S05]  /*11240*/  BSYNC B0 ;  /* 0x0000000000007941 */ /* 0x000fea0003800000 */
.L_x_54:
[----:B------:R-:W-:Y:S05]  /*11250*/  @P3 EXIT ;  /* 0x000000000000394d */ /* 0x000fea0003800000 */
[----:B------:R-:W-:Y:S01]  /*11260*/  IMAD R0, R0, UR6, RZ ;  /* 0x0000000600007c24 */ /* 0x000fe2000f8e02ff */
[----:B------:R-:W-:Y:S01]  /*11270*/  ULDC.64 UR4, c[0x0][0x2b0] ;  /* 0x0000ac0000047ab9 */ /* 0x000fe20000000a00 */
[----:B----4-:R-:W-:-:S03]  /*11280*/  IMAD.MOV.U32 R5, RZ, RZ, 0x7f800000 ;  /* 0x7f800000ff057424 */ /* 0x010fc600078e00ff */
[----:B------:R-:W-:-:S04]  /*11290*/  IADD3 R3, P0, R0, UR7, RZ ;  /* 0x0000000700037c10 */ /* 0x000fc8000ff1e0ff */
[----:B------:R-:W-:Y:S02]  /*112a0*/  LEA.HI.X.SX32 R0, R0, UR22, 0x1, P0 ;  /* 0x0000001600007c11 */ /* 0x000fe400080f0eff */
[----:B------:R-:W-:-:S04]  /*112b0*/  LEA R2, P0, R3, UR4, 0x2 ;  /* 0x0000000403027c11 */ /* 0x000fc8000f8010ff */
[----:B------:R-:W-:-:S05]  /*112c0*/  LEA.HI.X R3, R3, UR5, R0, 0x2, P0 ;  /* 0x0000000503037c11 */ /* 0x000fca00080f1400 */
[----:B------:R-:W-:Y:S01]  /*112d0*/  STG.E desc[UR18][R2.64], R5 ;  /* 0x0000000502007986 */ /* 0x000fe2000c101912 */
[----:B------:R-:W-:Y:S05]  /*112e0*/  EXIT ;  /* 0x000000000000794d */ /* 0x000fea0003800000 */
.L_x_56:
        /* <DEDUP_REMOVED lines=9> */
.L_x_1142:


//--------------------- .text._ZN5flash16flash_fwd_kernelI23Flash_fwd_kernel_traitsILi96ELi128ELi64ELi4ELb0ELb0EN7cutlass10bfloat16_tE19Flash_kernel_traitsILi96ELi128ELi64ELi4ES3_EELb0ELb1ELb0ELb0ELb0ELb0ELb0ELb0EEEvNS_16Flash_fwd_paramsE --------------------------
	.section	.text._ZN5flash16flash_fwd_kernelI23Flash_fwd_kernel_traitsILi96ELi128ELi64ELi4ELb0ELb0EN7cutlass10bfloat16_tE19Flash_kernel_traitsILi96ELi128ELi64ELi4ES3_EELb0ELb1ELb0ELb0ELb0ELb0ELb0ELb0EEEvNS_16Flash_fwd_paramsE,"ax",@progbits
	.align	128
        .global         _ZN5flash16flash_fwd_kernelI23Flash_fwd_kernel_traitsILi96ELi128ELi64ELi4ELb0ELb0EN7cutlass10bfloat16_tE19Flash_kernel_traitsILi96ELi128ELi64ELi4ES3_EELb0ELb1ELb0ELb0ELb0ELb0ELb0ELb0EEEvNS_16Flash_fwd_paramsE
        .type           _ZN5flash16flash_fwd_kernelI23Flash_fwd_kernel_traitsILi96ELi128ELi64ELi4ELb0ELb0EN7cutlass10bfloat16_tE19Flash_kernel_traitsILi96ELi128ELi64ELi4ES3_EELb0ELb1ELb0ELb0ELb0ELb0ELb0ELb0EEEvNS_16Flash_fwd_paramsE,@function
        .size           _ZN5flash16flash_fwd_kernelI23Flash_fwd_kernel_traitsILi96ELi128ELi64ELi4ELb0ELb0EN7cutlass10bfloat16_tE19Flash_kernel_traitsILi96ELi128ELi64ELi4ES3_EELb0ELb1ELb0ELb0ELb0ELb0ELb0ELb0EEEvNS_16Flash_fwd_paramsE,(.L_x_1143 - _ZN5flash16flash_fwd_kernelI23Flash_fwd_kernel_traitsILi96ELi128ELi64ELi4ELb0ELb0EN7cutlass10bfloat16_tE19Flash_kernel_traitsILi96ELi128ELi64ELi4ES3_EELb0ELb1ELb0ELb0ELb0ELb0ELb0ELb0EEEvNS_16Flash_fwd_paramsE)
        .other          _ZN5flash16flash_fwd_kernelI23Flash_fwd_kernel_traitsILi96ELi128ELi64ELi4ELb0ELb0EN7cutlass10bfloat16_tE19Flash_kernel_traitsILi96ELi128ELi64ELi4ES3_EELb0ELb1ELb0ELb0ELb0ELb0ELb0ELb0EEEvNS_16Flash_fwd_paramsE,@"STO_CUDA_ENTRY STV_DEFAULT"
_ZN5flash16flash_fwd_kernelI23Flash_fwd_kernel_traitsILi96ELi128ELi64ELi4ELb0ELb0EN7cutlass10bfloat16_tE19Flash_kernel_traitsILi96ELi128ELi64ELi4ES3_EELb0ELb1ELb0ELb0ELb0ELb0ELb0ELb0EEEvNS_16Flash_fwd_paramsE:
.text._ZN5flash16flash_fwd_kernelI23Flash_fwd_kernel_traitsILi96ELi128ELi64ELi4ELb0ELb0EN7cutlass10bfloat16_tE19Flash_kernel_traitsILi96ELi128ELi64ELi4ES3_EELb0ELb1ELb0ELb0ELb0ELb0ELb0ELb0EEEvNS_16Flash_fwd_paramsE:
        /* <DEDUP_REMOVED lines=9> */
[----:B------:R-:W-:Y:S02]  /*0090*/  ULDC.64 UR22, c[0x0][0x208] ;  /* 0x0000820000167ab9 */ /* 0x000fe40000000a00 */
[----:B------:R-:W-:Y:S01]  /*00a0*/  PLOP3.LUT P2, PT, PT, PT, UP2, 0x80, 0x0 ;  /* 0x000000000000781c */ /* 0x000fe20003f4f028 */
[----:B------:R-:W-:Y:S01]  /*00b0*/  ULDC.U8 UR6, c[0x0][0x3c2] ;  /* 0x0000f08000067ab9 */ /* 0x000fe20000000000 */
[----:B------:R-:W-:Y:S01]  /*00c0*/  PLOP3.LUT P0, PT, PT, PT, UP1, 0x80, 0x0 ;  /* 0x000000000000781c */ /* 0x000fe20003f0f018 */
[----:B------:R-:W-:Y:S01]  /*00d0*/  ULDC.64 UR4, c[0x0][0x2f8] ;  /* 0x0000be0000047ab9 */ /* 0x000fe20000000a00 */
[----:B------:R-:W-:-:S02]  /*00e0*/  UISETP.NE.AND UP3, UPT, UR6, URZ, UPT ;  /* 0x0000003f0600728c */ /* 0x000fc4000bf65270 */
[----:B------:R-:W-:Y:S01]  /*00f0*/  UISETP.EQ.U32.AND UP0, UPT, UR4, URZ, UPT ;  /* 0x0000003f0400728c */ /* 0x000fe2000bf02070 */
[----:B------:R-:W-:-:S03]  /*0100*/  ULDC.64 UR6, c[0x0][0x2f8] ;  /* 0x0000be0000067ab9 */ /* 0x000fc60000000a00 */
[----:B------:R-:W-:Y:S02]  /*0110*/  UISETP.EQ.OR.EX UP0, UPT, UR5, URZ, !UP3, UP0 ;  /* 0x0000003f0500728c */ /* 0x000fe4000df02700 */
[----:B-1----:R-:W-:-:S06]  /*0120*/  UIMAD.WIDE UR8, UR11, 0x4, UR8 ;  /* 0x000000040b0878a5 */ /* 0x002fcc000f8e0208 */
[----:B------:R-:W-:Y:S02]  /*0130*/  IMAD.U32 R2, RZ, RZ, UR8 ;  /* 0x00000008ff027e24 */ /* 0x000fe4000f8e00ff */
[----:B------:R-:W-:Y:S01]  /*0140*/  IMAD.U32 R3, RZ, RZ, UR9 ;  /* 0x00000009ff037e24 */ /* 0x000fe2000f8e00ff */
[----:B------:R-:W-:Y:S02]  /*0150*/  @UP1 ULDC.64 UR8, c[0x0][0x300] ;  /* 0x0000c00000081ab9 */ /* 0x000fe40000000a00 */
[----:B------:R-:W-:Y:S02]  /*0160*/  @UP1 UIMAD.WIDE UR8, UR11, 0x4, UR8 ;  /* 0x000000040b0818a5 */ /* 0x000fe4000f8e0208 */
[----:B------:R-:W2:Y:S04]  /*0170*/  @P2 LDG.E R4, desc[UR22][R2.64] ;  /* 0x0000001602042981 */ /* 0x000ea8000c1e1900 */
[----:B------:R1:W3:Y:S01]  /*0180*/  @P2 LDG.E R0, desc[UR22][R2.64+0x4] ;  /* 0x0000041602002981 */ /* 0x0002e2000c1e1900 */
[----:B------:R-:W-:Y:S01]  /*0190*/  PLOP3.LUT P1, PT, PT, PT, UP0, 0x80, 0x0 ;  /* 0x000000000000781c */ /* 0x000fe20003f2f008 */
[----:B------:R-:W-:-:S06]  /*01a0*/  UIMAD.WIDE UR6, UR11, 0x4, UR6 ;  /* 0x000000040b0678a5 */ /* 0x000fcc000f8e0206 */
[----:B------:R-:W-:Y:S02]  /*01b0*/  IMAD.U32 R6, RZ, RZ, UR6 ;  /* 0x00000006ff067e24 */ /* 0x000fe4000f8e00ff */
[----:B------:R-:W-:Y:S02]  /*01c0*/  IMAD.U32 R7, RZ, RZ, UR7 ;  /* 0x00000007ff077e24 */ /* 0x000fe4000f8e00ff */
[----:B-1----:R-:W-:Y:S02]  /*01d0*/  IMAD.U32 R2, RZ, RZ, UR8 ;  /* 0x00000008ff027e24 */ /* 0x002fe4000f8e00ff */
[----:B------:R-:W-:-:S05]  /*01e0*/  IMAD.U32 R3, RZ, RZ, UR9 ;  /* 0x00000009ff037e24 */ /* 0x000fca000f8e00ff */
[----:B------:R-:W4:Y:S04]  /*01f0*/  @P0 LDG.E R2, desc[UR22][R2.64] ;  /* 0x0000001602020981 */ /* 0x000f28000c1e1900 */
[----:B------:R-:W5:Y:S01]  /*0200*/  @!P1 LDG.E R3, desc[UR22][R6.64] ;  /* 0x0000001606039981 */ /* 0x000f62000c1e1900 */
[----:B------:R-:W-:Y:S01]  /*0210*/  UMOV UR15, 0xffffffff ;  /* 0xffffffff000f7882 */ /* 0x000fe20000000000 */
[----:B------:R-:W-:Y:S01]  /*0220*/  UMOV UR12, URZ ;  /* 0x0000003f000c7c82 */ /* 0x000fe20008000000 */
[----:B------:R-:W-:Y:S01]  /*0230*/  UMOV UR6, 0xffffffff ;  /* 0xffffffff00067882 */ /* 0x000fe20000000000 */
[----:B------:R-:W1:Y:S08]  /*0240*/  S2UR UR16, SR_CTAID.X ;  /* 0x00000000001079c3 */ /* 0x000e700000002500 */
[----:B------:R-:W1:Y:S01]  /*0250*/  S2UR UR25, SR_CTAID.Z ;  /* 0x00000000001979c3 */ /* 0x000e620000002700 */
[----:B--2---:R-:W-:-:S02]  /*0260*/  @P2 R2UR UR15, R4 ;  /* 0x00000000040f22ca */ /* 0x004fc400000e0000 */
[----:B---3--:R-:W-:-:S13]  /*0270*/  @P2 R2UR UR17, R0 ;  /* 0x00000000001122ca */ /* 0x008fda00000e0000 */
[----:B------:R-:W-:-:S07]  /*0280*/  @UP2 UIADD3 UR17, UR17, -UR15, URZ ;  /* 0x8000000f11112290 */ /* 0x000fce000fffe03f */
[----:B------:R-:W-:Y:S01]  /*0290*/  @!UP2 ULDC UR17, c[0x0][0x2c4] ;  /* 0x0000b1000011aab9 */ /* 0x000fe20000000800 */
[----:B----4-:R-:W-:Y:S02]  /*02a0*/  @P0 R2UR UR12, R2 ;  /* 0x00000000020c02ca */ /* 0x010fe400000e0000 */
[----:B------:R-:W-:-:S04]  /*02b0*/  ISETP.NE.U32.AND P0, PT, RZ, UR4, PT ;  /* 0x00000004ff007c0c */ /* 0x000fc8000bf05070 */
[----:B------:R-:W-:Y:S02]  /*02c0*/  ISETP.NE.AND.EX P0, PT, RZ, UR5, PT, P0 ;  /* 0x00000005ff007c0c */ /* 0x000fe4000bf05300 */
[----:B-----5:R-:W-:-:S11]  /*02d0*/  @!P1 R2UR UR6, R3 ;  /* 0x00000000030692ca */ /* 0x020fd600000e0000 */
[----:B-1----:R-:W-:Y:S05]  /*02e0*/  @!P0 BRA `(.L_x_57) ;  /* 0x00000000001c8947 */ /* 0x002fea0003800000 */
[----:B------:R-:W-:-:S13]  /*02f0*/  PLOP3.LUT P0, PT, PT, PT, UP3, 0x80, 0x0 ;  /* 0x000000000000781c */ /* 0x000fda0003f0f038 */
[----:B------:R-:W2:Y:S04]  /*0300*/  @P0 LDG.E R0, desc[UR22][R6.64+0x4] ;  /* 0x0000041606000981 */ /* 0x000ea8000c1e1900 */
[----:B------:R-:W3:Y:S01]  /*0310*/  @!P0 LDG.E R6, desc[UR22][R6.64] ;  /* 0x0000001606068981 */ /* 0x000ee2000c1e1900 */
[----:B--2---:R-:W-:-:S13]  /*0320*/  @P0 R2UR UR7, R0 ;  /* 0x00000000000702ca */ /* 0x004fda00000e0000 */
[----:B------:R-:W-:-:S07]  /*0330*/  @UP3 UIADD3 UR7, UR7, -UR6, URZ ;  /* 0x8000000607073290 */ /* 0x000fce000fffe03f */
[----:B---3--:R-:W-:Y:S01]  /*0340*/  @!P0 R2UR UR7, R6 ;  /* 0x00000000060782ca */ /* 0x008fe200000e0000 */
[----:B------:R-:W-:-:S14]  /*0350*/  BRA `(.L_x_58) ;  /* 0x0000000000047947 */ /* 0x000fdc0003800000 */
.L_x_57:
[----:B------:R-:W-:-:S05]  /*0360*/  ULDC UR7, c[0x0][0x2c8] ;  /* 0x0000b20000077ab9 */ /* 0x000fca0000000800 */
.L_x_58:
        /* <DEDUP_REMOVED lines=39> */
[----:B------:R-:W-:Y:S01]  /*05e0*/  UISETP.NE.AND UP1, UPT, UR15, -0x1, UPT ;  /* 0xffffffff0f00788c */ /* 0x000fe2000bf25270 */
[----:B------:R-:W-:Y:S01]  /*05f0*/  SHF.R.S32.HI R16, RZ, 0x1f, R124 ;  /* 0x0000001fff107819 */ /* 0x000fe2000001147c */
[----:B------:R-:W-:Y:S02]  /*0600*/  UISETP.NE.AND UP0, UPT, UR6, -0x1, UPT ;  /* 0xffffffff0600788c */ /* 0x000fe4000bf05270 */
[----:B------:R-:W-:Y:S01]  /*0610*/  UIADD3 UR14, -UR21, UR17, URZ ;  /* 0x00000011150e7290 */ /* 0x000fe2000fffe13f */
[----:B------:R-:W-:-:S03]  /*0620*/  LEA.HI R17, R16, R124, RZ, 0x3 ;  /* 0x0000007c10117211 */ /* 0x000fc600078f18ff */
[----:B------:R-:W-:Y:S02]  /*0630*/  PLOP3.LUT P1, PT, PT, PT, UP0, 0x80, 0x0 ;  /* 0x000000000000781c */ /* 0x000fe40003f2f008 */
[----:B------:R-:W-:Y:S01]  /*0640*/  SHF.R.S32.HI R11, RZ, 0x3, R17 ;  /* 0x00000003ff0b7819 */ /* 0x000fe20000011411 */
[----:B------:R-:W-:Y:S01]  /*0650*/  @UP1 ULDC.64 UR4, c[0x0][0x240] ;  /* 0x0000900000041ab9 */ /* 0x000fe20000000a00 */
[----:B------:R-:W-:Y:S02]  /*0660*/  @!UP1 USHF.R.S32.HI UR7, URZ, 0x1f, UR11 ;  /* 0x0000001f3f079899 */ /* 0x000fe4000801140b */
[----:B------:R-:W-:Y:S02]  /*0670*/  @UP1 UIMAD.WIDE.U32 UR28, UR15, UR4, URZ ;  /* 0x000000040f1c12a5 */ /* 0x000fe4000f8e003f */
[----:B------:R-:W-:Y:S02]  /*0680*/  @UP0 UIADD3 UR13, UR12, UR6, URZ ;  /* 0x000000060c0d0290 */ /* 0x000fe4000fffe03f */
[----:B------:R-:W-:Y:S01]  /*0690*/  @UP1 UIMAD UR10, UR15, UR5, UR29 ;  /* 0x000000050f0a12a4 */ /* 0x000fe2000f8e021d */
[----:B------:R-:W-:-:S02]  /*06a0*/  @UP0 ULDC.64 UR8, c[0x0][0x248] ;  /* 0x0000920000080ab9 */ /* 0x000fc40000000a00 */
[----:B------:R-:W-:Y:S01]  /*06b0*/  @!UP1 ULDC.64 UR4, c[0x0][0x228] ;  /* 0x00008a0000049ab9 */ /* 0x000fe20000000a00 */
[----:B-1----:R-:W-:Y:S01]  /*06c0*/  IABS R0, R2 ;  /* 0x0000000200007213 */ /* 0x002fe20000000000 */
[----:B------:R-:W-:Y:S02]  /*06d0*/  @!UP1 UIMAD UR7, UR7, UR4, URZ ;  /* 0x00000004070792a4 */ /* 0x000fe4000f8e023f */
[----:B------:R-:W-:Y:S01]  /*06e0*/  @!UP1 UIMAD.WIDE.U32 UR26, UR11, UR4, URZ ;  /* 0x000000040b1a92a5 */ /* 0x000fe2000f8e003f */
[----:B------:R-:W1:Y:S01]  /*06f0*/  I2F.RP R6, R0 ;  /* 0x0000000000067306 */ /* 0x000e620000209400 */
[----:B------:R-:W-:Y:S02]  /*0700*/  @UP0 UIMAD.WIDE.U32 UR30, UR13, UR8, URZ ;  /* 0x000000080d1e02a5 */ /* 0x000fe4000f8e003f */
[----:B------:R-:W-:Y:S01]  /*0710*/  @!UP1 UIMAD UR5, UR11, UR5, UR7 ;  /* 0x000000050b0592a4 */ /* 0x000fe2000f8e0207 */
[----:B--2---:R-:W-:Y:S01]  /*0720*/  IABS R3, R3 ;  /* 0x0000000300037213 */ /* 0x004fe20000000000 */
[----:B------:R-:W-:Y:S01]  /*0730*/  @UP0 UIMAD UR13, UR13, UR9, URZ ;  /* 0x000000090d0d02a4 */ /* 0x000fe2000f8e023f */
[----:B------:R-:W-:-:S02]  /*0740*/  @UP1 UMOV UR18, UR28 ;  /* 0x0000001c00121c82 */ /* 0x000fc40008000000 */
[----:B------:R-:W-:Y:S01]  /*0750*/  @UP0 UMOV UR28, UR30 ;  /* 0x0000001e001c0c82 */ /* 0x000fe20008000000 */
[----:B------:R-:W-:Y:S02]  /*0760*/  @UP0 UIADD3 UR13, UR31, UR13, URZ ;  /* 0x0000000d1f0d0290 */ /* 0x000fe4000fffe03f */
[----:B------:R-:W-:Y:S01]  /*0770*/  @!UP1 UIADD3 UR10, UR27, UR5, URZ ;  /* 0x000000051b0a9290 */ /* 0x000fe2000fffe03f */
[----:B------:R-:W-:Y:S01]  /*0780*/  @!UP1 UMOV UR18, UR26 ;  /* 0x0000001a00129c82 */ /* 0x000fe20008000000 */
[----:B-1----:R-:W1:Y:S02]  /*0790*/  MUFU.RCP R6, R6 ;  /* 0x0000000600067308 */ /* 0x002e640000001000 */
[----:B-1----:R-:W-:-:S06]  /*07a0*/  VIADD R6, R6, 0xffffffe ;  /* 0x0ffffffe06067836 */ /* 0x002fcc0000000000 */
[----:B------:R-:W1:Y:S02]  /*07b0*/  F2I.FTZ.U32.TRUNC.NTZ R7, R6 ;  /* 0x0000000600077305 */ /* 0x000e64000021f000 */
[----:B-1----:R-:W-:Y:S02]  /*07c0*/  IMAD.MOV R4, RZ, RZ, -R7 ;  /* 0x000000ffff047224 */ /* 0x002fe400078e0a07 */
[----:B------:R-:W-:Y:S02]  /*07d0*/  IMAD.MOV.U32 R6, RZ, RZ, RZ ;  /* 0x000000ffff067224 */ /* 0x000fe400078e00ff */
[----:B------:R-:W-:-:S04]  /*07e0*/  IMAD R4, R4, R0, RZ ;  /* 0x0000000004047224 */ /* 0x000fc800078e02ff */
[----:B------:R-:W-:-:S04]  /*07f0*/  IMAD.HI.U32 R4, R7, R4, R6 ;  /* 0x0000000407047227 */ /* 0x000fc800078e0006 */
[----:B------:R-:W-:Y:S02]  /*0800*/  IMAD.SHL.U32 R7, R11, 0x40, RZ ;  /* 0x000000400b077824 */ /* 0x000fe400078e00ff */
[----:B------:R-:W-:-:S03]  /*0810*/  IMAD.HI.U32 R248, R4, R3, RZ ;  /* 0x0000000304f87227 */ /* 0x000fc600078e00ff */
[----:B------:R-:W-:Y:S01]  /*0820*/  LOP3.LUT R7, R7, 0xc0, RZ, 0xc0, !PT ;  /* 0x000000c007077812 */ /* 0x000fe200078ec0ff */
[----:B------:R-:W-:-:S04]  /*0830*/  IMAD.MOV R6, RZ, RZ, -R248 ;  /* 0x000000ffff067224 */ /* 0x000fc800078e0af8 */
[----:B------:R-:W-:Y:S01]  /*0840*/  IMAD R6, R0, R6, R3 ;  /* 0x0000000600067224 */ /* 0x000fe200078e0203 */
[----:B------:R-:W-:-:S04]  /*0850*/  LEA.HI R3, R16, R124, RZ, 0x2 ;  /* 0x0000007c10037211 */ /* 0x000fc800078f10ff */
[----:B------:R-:W-:Y:S02]  /*0860*/  LOP3.LUT R42, R3, 0xfffffffc, RZ, 0xc0, !PT ;  /* 0xfffffffc032a7812 */ /* 0x000fe400078ec0ff */
[----:B------:R-:W-:Y:S02]  /*0870*/  SHF.R.S32.HI R18, RZ, 0x2, R3 ;  /* 0x00000002ff127819 */ /* 0x000fe40000011403 */
[----:B------:R-:W-:Y:S01]  /*0880*/  ISETP.GT.U32.AND P3, PT, R0, R6, PT ;  /* 0x000000060000720c */ /* 0x000fe20003f64070 */
[----:B------:R-:W-:Y:S02]  /*0890*/  IMAD.IADD R42, R124, 0x1, -R42 ;  /* 0x000000017c2a7824 */ /* 0x000fe400078e0a2a */
[----:B------:R-:W-:Y:S02]  /*08a0*/  VIADD R4, R18, 0x40 ;  /* 0x0000004012047836 */ /* 0x000fe40000000000 */
[----:B------:R-:W-:-:S05]  /*08b0*/  IMAD.SHL.U32 R42, R42, 0x8, RZ ;  /* 0x000000082a2a7824 */ /* 0x000fca00078e00ff */
[----:B------:R-:W-:Y:S02]  /*08c0*/  LOP3.LUT R8, R7, 0x18, R42, 0xf8, !PT ;  /* 0x0000001807087812 */ /* 0x000fe400078ef82a */
[----:B------:R-:W-:Y:S01]  /*08d0*/  SHF.R.U32.HI R7, RZ, 0x3, R7 ;  /* 0x00000003ff077819 */ /* 0x000fe20000011607 */
        /* <DEDUP_REMOVED lines=12> */
[----:B------:R-:W-:-:S12]  /*09a0*/  UIADD3 UR13, UR29, UR5, URZ ;  /* 0x000000051d0d7290 */ /* 0x000fd8000fffe03f */
.L_x_60:
[----:B------:R-:W-:Y:S01]  /*09b0*/  @UP0 UIADD3 UR29, UR12, UR6, URZ ;  /* 0x000000060c1d0290 */ /* 0x000fe2000fffe03f */
[----:B------:R-:W-:Y:S01]  /*09c0*/  @!P3 IMAD.IADD R6, R6, 0x1, -R0 ;  /* 0x000000010606b824 */ /* 0x000fe200078e0a00 */
[----:B------:R-:W-:Y:S01]  /*09d0*/  LEA.HI R222, R3, R18, RZ, 0x1 ;  /* 0x0000001203de7211 */ /* 0x000fe200078f08ff */
[----:B------:R-:W-:Y:S01]  /*09e0*/  @UP0 ULDC.64 UR6, c[0x0][0x250] ;  /* 0x0000940000060ab9 */ /* 0x000fe20000000a00 */
[----:B------:R-:W-:Y:S01]  /*09f0*/  LOP3.LUT R5, R2, UR25, RZ, 0x3c, !PT ;  /* 0x0000001902057c12 */ /* 0x000fe2000f8e3cff */
[----:B------:R-:W-:Y:S01]  /*0a00*/  @UP0 UIMAD.WIDE.U32 UR4, UR29, UR6, URZ ;  /* 0x000000061d0402a5 */ /* 0x000fe2000f8e003f */
[----:B------:R-:W-:Y:S01]  /*0a10*/  ISETP.GE.U32.AND P5, PT, R6, R0, PT ;  /* 0x000000000600720c */ /* 0x000fe20003fa6070 */
[----:B------:R-:W-:Y:S01]  /*0a20*/  @UP0 UIMAD UR29, UR29, UR7, URZ ;  /* 0x000000071d1d02a4 */ /* 0x000fe2000f8e023f */
[----:B------:R-:W-:Y:S01]  /*0a30*/  LOP3.LUT R222, R222, 0x7fffffe, RZ, 0xc0, !PT ;  /* 0x07fffffedede7812 */ /* 0x000fe200078ec0ff */
[----:B------:R-:W-:Y:S01]  /*0a40*/  USHF.R.S32.HI UR26, URZ, 0x1f, UR25 ;  /* 0x0000001f3f1a7899 */ /* 0x000fe20008011419 */
[----:B------:R-:W-:Y:S01]  /*0a50*/  LEA.HI R0, R16, R124, RZ, 0x5 ;  /* 0x0000007c10007211 */ /* 0x000fe200078f28ff */
[----:B------:R-:W-:Y:S01]  /*0a60*/  @UP0 UIADD3 UR29, UR5, UR29, URZ ;  /* 0x0000001d051d0290 */ /* 0x000fe2000fffe03f */
[----:B------:R-:W-:Y:S01]  /*0a70*/  ISETP.GE.AND P0, PT, R4, UR14, PT ;  /* 0x0000000e04007c0c */ /* 0x000fe2000bf06270 */
[----:B------:R-:W-:Y:S01]  /*0a80*/  IMAD.U32 R14, RZ, RZ, UR16 ;  /* 0x00000010ff0e7e24 */ /* 0x000fe2000f8e00ff */
[----:B------:R-:W-:Y:S01]  /*0a90*/  LOP3.LUT R4, R8, R7, RZ, 0x3c, !PT ;  /* 0x0000000708047212 */ /* 0x000fe200078e3cff */
[----:B------:R-:W-:Y:S01]  /*0aa0*/  IMAD.IADD R222, R18, 0x1, -R222 ;  /* 0x0000000112de7824 */ /* 0x000fe200078e0ade */
[----:B------:R-:W-:Y:S01]  /*0ab0*/  ISETP.GE.AND P2, PT, R5, RZ, PT ;  /* 0x000000ff0500720c */ /* 0x000fe20003f46270 */
[----:B------:R-:W-:Y:S01]  /*0ac0*/  @!P3 VIADD R248, R248, 0x1 ;  /* 0x00000001f8f8b836 */ /* 0x000fe20000000000 */
[----:B------:R-:W-:-:S02]  /*0ad0*/  ISETP.NE.AND P4, PT, R2, RZ, PT ;  /* 0x000000ff0200720c */ /* 0x000fc40003f85270 */
[----:B------:R-:W-:Y:S02]  /*0ae0*/  SHF.R.S32.HI R9, RZ, 0x5, R0 ;  /* 0x00000005ff097819 */ /* 0x000fe40000011400 */
        /* <DEDUP_REMOVED lines=11> */
[----:B------:R-:W-:Y:S02]  /*0ba0*/  UIMAD UR12, UR12, UR4, URZ ;  /* 0x000000040c0c72a4 */ /* 0x000fe4000f8e023f */
[----:B------:R-:W-:Y:S02]  /*0bb0*/  UIMAD.WIDE.U32 UR30, UR11, UR4, UR30 ;  /* 0x000000040b1e72a5 */ /* 0x000fe4000f8e001e */
[----:B------:R-:W-:-:S04]  /*0bc0*/  UIMAD UR5, UR11, UR5, UR12 ;  /* 0x000000050b0572a4 */ /* 0x000fc8000f8e020c */
[----:B------:R-:W-:Y:S01]  /*0bd0*/  UIADD3 UR29, UR31, UR5, URZ ;  /* 0x000000051f1d7290 */ /* 0x000fe2000fffe03f */
[----:B------:R-:W-:-:S11]  /*0be0*/  UMOV UR4, UR30 ;  /* 0x0000001e00047c82 */ /* 0x000fd60008000000 */
.L_x_61:
[----:B------:R-:W-:Y:S01]  /*0bf0*/  IMAD R3, R19, UR8, RZ ;  /* 0x0000000813037c24 */ /* 0x000fe2000f8e02ff */
[----:B------:R-:W1:Y:S01]  /*0c00*/  S2UR UR27, SR_CgaCtaId ;  /* 0x00000000001b79c3 */ /* 0x000e620000008800 */
[----:B------:R-:W-:Y:S01]  /*0c10*/  IMAD.WIDE.U32 R6, R18, UR8, R42 ;  /* 0x0000000812067c25 */ /* 0x000fe2000f8e002a */
[----:B------:R-:W-:Y:S01]  /*0c20*/  @P5 IADD3 R248, R248, 0x1, RZ ;  /* 0x00000001f8f85810 */ /* 0x000fe20007ffe0ff */
[----:B------:R-:W-:Y:S01]  /*0c30*/  BSSY B0, `(.L_x_62) ;  /* 0x0000052000007945 */ /* 0x000fe20003800000 */
[----:B------:R-:W-:Y:S01]  /*0c40*/  LEA R222, R9, R222, 0x3 ;  /* 0x000000de09de7211 */ /* 0x000fe200078e18ff */
[----:B------:R-:W-:Y:S01]  /*0c50*/  IMAD R3, R18, UR9, R3 ;  /* 0x0000000912037c24 */ /* 0x000fe2000f8e0203 */
[----:B------:R-:W-:Y:S01]  /*0c60*/  IADD3 R224, P1, R6, UR28, RZ ;  /* 0x0000001c06e07c10 */ /* 0x000fe2000ff3e0ff */
[----:B------:R-:W-:Y:S01]  /*0c70*/  IMAD.WIDE R14, R14, 0x80, R18 ;  /* 0x000000800e0e7825 */ /* 0x000fe200078e0212 */
[----:B------:R-:W-:Y:S02]  /*0c80*/  @!P2 IADD3 R248, -R248, RZ, RZ ;  /* 0x000000fff8f8a210 */ /* 0x000fe40007ffe1ff */
[----:B------:R-:W-:Y:S01]  /*0c90*/  IADD3.X R225, R7, UR13, R3, P1, !PT ;  /* 0x0000000d07e17c10 */ /* 0x000fe20008ffe403 */
[C---:B------:R-:W-:Y:S01]  /*0ca0*/  IMAD.WIDE.U32 R6, R18.reuse, UR6, R42 ;  /* 0x0000000612067c25 */ /* 0x040fe2000f8e002a */
[----:B------:R-:W-:Y:S01]  /*0cb0*/  @!P4 LOP3.LUT R248, RZ, R2, RZ, 0x33, !PT ;  /* 0x00000002fff8c212 */ /* 0x000fe200078e33ff */
[----:B------:R-:W-:Y:S01]  /*0cc0*/  ULDC.64 UR12, c[0x0][0x260] ;  /* 0x00009800000c7ab9 */ /* 0x000fe20000000a00 */
[----:B------:R-:W-:Y:S01]  /*0cd0*/  IADD3 R8, R18, 0x20, RZ ;  /* 0x0000002012087810 */ /* 0x000fe20007ffe0ff */
[----:B------:R-:W-:Y:S01]  /*0ce0*/  IMAD R3, R19, UR6, RZ ;  /* 0x0000000613037c24 */ /* 0x000fe2000f8e02ff */
[----:B------:R-:W-:Y:S01]  /*0cf0*/  IADD3 R234, P2, R6, UR4, RZ ;  /* 0x0000000406ea7c10 */ /* 0x000fe2000ff5e0ff */
[----:B------:R-:W-:Y:S01]  /*0d00*/  IMAD.U32 R222, R222, 0x20, R4 ;  /* 0x00000020dede7824 */ /* 0x000fe200078e0004 */
[----:B------:R-:W-:Y:S01]  /*0d10*/  IADD3 R4, P1, R42, UR18, RZ ;  /* 0x000000122a047c10 */ /* 0x000fe2000ff3e0ff */
[C---:B------:R-:W-:Y:S01]  /*0d20*/  IMAD R2, R18.reuse, UR7, R3 ;  /* 0x0000000712027c24 */ /* 0x040fe2000f8e0203 */
[----:B------:R-:W-:Y:S01]  /*0d30*/  ULDC.64 UR4, c[0x0][0x258] ;  /* 0x0000960000047ab9 */ /* 0x000fe20000000a00 */
[----:B------:R-:W-:Y:S01]  /*0d40*/  UIADD3 UR18, UR19, -0x1, URZ ;  /* 0xffffffff13127890 */ /* 0x000fe2000fffe03f */
[----:B------:R-:W-:Y:S01]  /*0d50*/  IADD3.X R5, R43, UR10, RZ, P1, !PT ;  /* 0x0000000a2b057c10 */ /* 0x000fe20008ffe4ff */
[----:B------:R-:W-:Y:S01]  /*0d60*/  UIMAD UR26, UR26, UR4, URZ ;  /* 0x000000041a1a72a4 */ /* 0x000fe2000f8e023f */
[----:B------:R-:W-:Y:S01]  /*0d70*/  IADD3.X R235, R7, UR29, R2, P2, !PT ;  /* 0x0000001d07eb7c10 */ /* 0x000fe200097fe402 */
[----:B------:R-:W-:Y:S01]  /*0d80*/  IMAD.U32 R6, RZ, RZ, UR4 ;  /* 0x00000004ff067e24 */ /* 0x000fe2000f8e00ff */
[----:B------:R-:W-:Y:S01]  /*0d90*/  SHF.R.S32.HI R2, RZ, 0x1f, R248 ;  /* 0x0000001fff027819 */ /* 0x000fe200000114f8 */
[----:B------:R-:W-:Y:S01]  /*0da0*/  ULDC.64 UR10, c[0x0][0x268] ;  /* 0x00009a00000a7ab9 */ /* 0x000fe20000000a00 */
[----:B------:R-:W-:Y:S01]  /*0db0*/  ISETP.GE.AND P2, PT, R18, UR14, PT ;  /* 0x0000000e12007c0c */ /* 0x000fe2000bf46270 */
[----:B------:R-:W-:Y:S01]  /*0dc0*/  IMAD.WIDE.U32 R234, R248, UR10, R234 ;  /* 0x0000000af8ea7c25 */ /* 0x000fe2000f8e00ea */
[----:B------:R-:W-:Y:S01]  /*0dd0*/  UIMAD UR5, UR25, UR5, UR26 ;  /* 0x00000005190572a4 */ /* 0x000fe2000f8e021a */
[----:B------:R-:W-:-:S02]  /*0de0*/  ISETP.GE.AND P1, PT, R8, UR14, PT ;  /* 0x0000000e08007c0c */ /* 0x000fc4000bf26270 */
[----:B------:R-:W-:Y:S01]  /*0df0*/  IMAD R226, R2, UR12, RZ ;  /* 0x0000000c02e27c24 */ /* 0x000fe2000f8e02ff */
[----:B------:R-:W-:Y:S01]  /*0e00*/  LEA.HI R16, R16, R124, RZ, 0x4 ;  /* 0x0000007c10107211 */ /* 0x000fe200078f20ff */
[----:B------:R-:W-:Y:S01]  /*0e10*/  IMAD R2, R2, UR10, RZ ;  /* 0x0000000a02027c24 */ /* 0x000fe2000f8e02ff */
[----:B------:R-:W-:Y:S01]  /*0e20*/  UMOV UR10, 0x400 ;  /* 0x00000400000a7882 */ /* 0x000fe20000000000 */
[----:B------:R-:W-:Y:S01]  /*0e30*/  IMAD.WIDE.U32 R6, R6, UR25, R4 ;  /* 0x0000001906067c25 */ /* 0x000fe2000f8e0004 */
[----:B-1----:R-:W-:Y:S01]  /*0e40*/  ULEA UR4, UR27, UR10, 0x18 ;  /* 0x0000000a1b047291 */ /* 0x002fe2000f8ec03f */
[----:B------:R-:W-:Y:S02]  /*0e50*/  LOP3.LUT R0, R0, 0xffffffe0, RZ, 0xc0, !PT ;  /* 0xffffffe000007812 */ /* 0x000fe400078ec0ff */
[----:B------:R-:W-:Y:S01]  /*0e60*/  IMAD.WIDE.U32 R224, R248, UR12, R224 ;  /* 0x0000000cf8e07c25 */ /* 0x000fe2000f8e00e0 */
[----:B------:R-:W-:Y:S01]  /*0e70*/  UIMAD UR12, UR18, -0x40, UR24 ;  /* 0xffffffc0120c78a4 */ /* 0x000fe2000f8e0218 */
[----:B------:R-:W-:-:S02]  /*0e80*/  IADD3 R40, R42, 0x40, RZ ;  /* 0x000000402a287810 */ /* 0x000fc40007ffe0ff */
[----:B------:R-:W-:Y:S01]  /*0e90*/  IMAD R226, R248, UR13, R226 ;  /* 0x0000000df8e27c24 */ /* 0x000fe2000f8e02e2 */
[----:B------:R-:W-:Y:S01]  /*0ea0*/  LEA R222, R222, UR4, 0x1 ;  /* 0x00000004dede7c11 */ /* 0x000fe2000f8e08ff */
[----:B------:R-:W-:Y:S01]  /*0eb0*/  IMAD R248, R248, UR11, R2 ;  /* 0x0000000bf8f87c24 */ /* 0x000fe2000f8e0202 */
[----:B------:R-:W-:Y:S01]  /*0ec0*/  ISETP.GE.AND P6, PT, R18, UR12, PT ;  /* 0x0000000c12007c0c */ /* 0x000fe2000bfc6270 */
[----:B------:R-:W-:Y:S02]  /*0ed0*/  VIADD R13, R7, UR5 ;  /* 0x00000005070d7c36 */ /* 0x000fe40008000000 */
[----:B------:R-:W-:Y:S01]  /*0ee0*/  VIADD R41, R42, 0x20 ;  /* 0x000000202a297836 */ /* 0x000fe20000000000 */
[----:B------:R-:W-:Y:S09]  /*0ef0*/  @P2 BRA `(.L_x_63) ;  /* 0x0000000000942947 */ /* 0x000ff20003800000 */
[----:B------:R-:W-:Y:S01]  /*0f00*/  ULDC UR5, c[0x0][0x2d0] ;  /* 0x0000b40000057ab9 */ /* 0x000fe20000000800 */
[----:B------:R-:W-:Y:S01]  /*0f10*/  ULDC.64 UR10, c[0x0][0x240] ;  /* 0x00009000000a7ab9 */ /* 0x000fe20000000a00 */
[----:B------:R-:W-:Y:S01]  /*0f20*/  ISETP.GE.AND P5, PT, R42, UR5, PT ;  /* 0x000000052a007c0c */ /* 0x000fe2000bfa6270 */
[----:B------:R-:W-:Y:S01]  /*0f30*/  IMAD R10, R15, UR10, RZ ;  /* 0x0000000a0f0a7c24 */ /* 0x000fe2000f8e02ff */
[----:B------:R-:W-:Y:S01]  /*0f40*/  ISETP.GE.AND P4, PT, R41, UR5, PT ;  /* 0x0000000529007c0c */ /* 0x000fe2000bf86270 */
[----:B------:R-:W-:Y:S01]  /*0f50*/  IMAD.MOV.U32 R12, RZ, RZ, R6 ;  /* 0x000000ffff0c7224 */ /* 0x000fe200078e0006 */
[----:B------:R-:W-:Y:S01]  /*0f60*/  ISETP.GE.AND P3, PT, R40, UR5, PT ;  /* 0x0000000528007c0c */ /* 0x000fe2000bf66270 */
[C---:B------:R-:W-:Y:S02]  /*0f70*/  IMAD R10, R14.reuse, UR11, R10 ;  /* 0x0000000b0e0a7c24 */ /* 0x040fe4000f8e020a */
[----:B------:R-:W-:-:S04]  /*0f80*/  IMAD.WIDE.U32 R20, R14, UR10, R12 ;  /* 0x0000000a0e147c25 */ /* 0x000fc8000f8e000c */
[----:B------:R-:W-:Y:S02]  /*0f90*/  IMAD.IADD R10, R21, 0x1, R10 ;  /* 0x00000001150a7824 */ /* 0x000fe400078e020a */
[----:B------:R-:W1:Y:S01]  /*0fa0*/  @!P5 LDC.64 R4, c[0x0][0x210] ;  /* 0x00008400ff04db82 */ /* 0x000e620000000a00 */
[----:B------:R2:W-:Y:S04]  /*0fb0*/  @P5 STS [R222], RZ ;  /* 0x000000ffde005388 */ /* 0x0005e80000000800 */
[----:B------:R2:W-:Y:S03]  /*0fc0*/  @P5 STS [R222+0x4], RZ ;  /* 0x000004ffde005388 */ /* 0x0005e60000000800 */
[----:B------:R-:W3:Y:S01]  /*0fd0*/  @!P4 LDC.64 R2, c[0x0][0x210] ;  /* 0x00008400ff02cb82 */ /* 0x000ee20000000a00 */
[----:B------:R2:W-:Y:S01]  /*0fe0*/  @P5 STS.64 [R222+0x8], RZ ;  /* 0x000008ffde005388 */ /* 0x0005e20000000a00 */
[----:B-1----:R-:W-:-:S04]  /*0ff0*/  @!P5 LEA R4, P2, R20, R4, 0x1 ;  /* 0x000000041404d211 */ /* 0x002fc800078408ff */
[C---:B------:R-:W-:Y:S02]  /*1000*/  @!P5 LEA.HI.X R5, R20.reuse, R5, R10, 0x1, P2 ;  /* 0x000000051405d211 */ /* 0x040fe400010f0c0a */
[----:B---3--:R-:W-:-:S03]  /*1010*/  @!P4 LEA R2, P2, R20, R2, 0x1 ;  /* 0x000000021402c211 */ /* 0x008fc600078408ff */
[----:B------:R-:W-:Y:S01]  /*1020*/  @!PT LDS RZ, [RZ] ;  /* 0x00000000fffff984 */ /* 0x000fe20000000800 */
[----:B------:R-:W-:Y:S01]  /*1030*/  @!PT LDS RZ, [RZ] ;  /* 0x00000000fffff984 */ /* 0x000fe20000000800 */
[----:B------:R-:W-:Y:S01]  /*1040*/  @!PT LDS RZ, [RZ] ;  /* 0x00000000fffff984 */ /* 0x000fe20000000800 */
[----:B------:R2:W-:Y:S01]  /*1050*/  @!P5 LDGSTS.E.BYPASS.LTC128B.128 [R222], desc[UR22][R4.64] ;  /* 0x0000000004dedfae */ /* 0x0005e2000b901d56 */
[----:B------:R-:W-:-:S03]  /*1060*/  @!P4 LEA.HI.X R3, R20, R3, R10, 0x1, P2 ;  /* 0x000000031403c211 */ /* 0x000fc600010f0c0a */
[----:B------:R2:W-:Y:S04]  /*1070*/  @P4 STS.128 [R222+0x2000], RZ ;  /* 0x002000ffde004388 */ /* 0x0005e80000000c00 */
[----:B------:R-:W-:Y:S01]  /*1080*/  @!PT LDS RZ, [RZ] ;  /* 0x00000000fffff984 */ /* 0x000fe20000000800 */
[----:B------:R-:W-:Y:S01]  /*1090*/  @!PT LDS RZ, [RZ] ;  /* 0x00000000fffff984 */ /* 0x000fe20000000800 */
[----:B------:R-:W-:Y:S01]  /*10a0*/  @!PT LDS RZ, [RZ] ;  /* 0x00000000fffff984 */ /* 0x000fe20000000800 */
[----:B------:R2:W-:Y:S04]  /*10b0*/  @!P4 LDGSTS.E.BYPASS.LTC128B.128 [R222+0x2000], desc[UR22][R2.64+0x40] ;  /* 0x0200004002decfae */ /* 0x0005e8000b901d56 */
[----:B------:R2:W-:Y:S01]  /*10c0*/  @P3 STS.128 [R222+0x4000], RZ ;  /* 0x004000ffde003388 */ /* 0x0005e20000000c00 */
[----:B------:R-:W-:Y:S05]  /*10d0*/  @P3 BRA `(.L_x_63) ;  /* 0x00000000001c3947 */ /* 0x000fea0003800000 */
[----:B------:R-:W-:Y:S02]  /*10e0*/  ULDC.64 UR10, c[0x0][0x210] ;  /* 0x00008400000a7ab9 */ /* 0x000fe40000000a00 */
[----:B--2---:R-:W-:-:S04]  /*10f0*/  LEA R2, P2, R20, UR10, 0x1 ;  /* 0x0000000a14027c11 */ /* 0x004fc8000f8408ff */
[----:B------:R-:W-:-:S05]  /*1100*/  LEA.HI.X R3, R20, UR11, R10, 0x1, P2 ;  /* 0x0000000b14037c11 */ /* 0x000fca00090f0c0a */
[----:B------:R-:W-:Y:S01]  /*1110*/  @!PT LDS RZ, [RZ] ;  /* 0x00000000fffff984 */ /* 0x000fe20000000800 */
[----:B------:R-:W-:Y:S01]  /*1120*/  @!PT LDS RZ, [RZ] ;  /* 0x00000000fffff984 */ /* 0x000fe20000000800 */
[----:B------:R-:W-:Y:S01]  /*1130*/  @!PT LDS RZ, [RZ] ;  /* 0x00000000fffff984 */ /* 0x000fe20000000800 */
[----:B------:R1:W-:Y:S04]  /*1140*/  LDGSTS.E.BYPASS.LTC128B.128 [R222+0x4000], desc[UR22][R2.64+0x80] ;  /* 0x0400008002de7fae */ /* 0x0003e8000b901d56 */
.L_x_63:
[----:B------:R-:W-:Y:S05]  /*1150*/  BSYNC B0 ;  /* 0x0000000000007941 */ /* 0x000fea0003800000 */
.L_x_62:
[----:B------:R-:W-:Y:S01]  /*1160*/  SHF.R.S32.HI R20, RZ, 0x4, R16 ;  /* 0x00000004ff147819 */ /* 0x000fe20000011410 */
[----:B------:R-:W-:Y:S01]  /*1170*/  BSSY B0, `(.L_x_64) ;  /* 0x000002c000007945 */ /* 0x000fe20003800000 */
[----:B------:R-:W-:Y:S01]  /*1180*/  ISETP.GE.AND P5, PT, R18, UR12, PT ;  /* 0x0000000c12007c0c */ /* 0x000fe2000bfa6270 */
[----:B------:R-:W-:Y:S01]  /*1190*/  IMAD.IADD R0, R124, 0x1, -R0 ;  /* 0x000000017c007824 */ /* 0x000fe200078e0a00 */
[----:B------:R-:W-:Y:S01]  /*11a0*/  LEA.HI R19, R16, R20, RZ, 0x1 ;  /* 0x0000001410137211 */ /* 0x000fe200078f08ff */
[----:B------:R-:W-:Y:S01]  /*11b0*/  VIADD R21, R18, 0x60 ;  /* 0x0000006012157836 */ /* 0x000fe20000000000 */
[----:B------:R-:W-:Y:S09]  /*11c0*/  @P1 BRA `(.L_x_65) ;  /* 0x0000000000981947 */ /* 0x000ff20003800000 */
[----:B------:R-:W-:Y:S01]  /*11d0*/  ULDC UR5, c[0x0][0x2d0] ;  /* 0x0000b40000057ab9 */ /* 0x000fe20000000800 */
[----:B------:R-:W-:Y:S01]  /*11e0*/  IADD3 R18, P1, R14, 0x20, RZ ;  /* 0x000000200e127810 */ /* 0x000fe20007f3e0ff */
[----:B------:R-:W-:Y:S01]  /*11f0*/  ULDC.64 UR10, c[0x0][0x240] ;  /* 0x00009000000a7ab9 */ /* 0x000fe20000000a00 */
[----:B------:R-:W-:Y:S01]  /*1200*/  ISETP.GE.AND P4, PT, R42, UR5, PT ;  /* 0x000000052a007c0c */ /* 0x000fe2000bf86270 */
[----:B------:R-:W-:Y:S01]  /*1210*/  IMAD.MOV.U32 R22, RZ, RZ, R6 ;  /* 0x000000ffff167224 */ /* 0x000fe200078e0006 */
[----:B------:R-:W-:Y:S01]  /*1220*/  ISETP.GE.AND P3, PT, R41, UR5, PT ;  /* 0x0000000529007c0c */ /* 0x000fe2000bf66270 */
[----:B------:R-:W-:Y:S01]  /*1230*/  IMAD.X R10, RZ, RZ, R15, P1 ;  /* 0x000000ffff0a7224 */ /* 0x000fe200008e060f */
[----:B------:R-:W-:Y:S01]  /*1240*/  ISETP.GE.AND P1, PT, R40, UR5, PT ;  /* 0x0000000528007c0c */ /* 0x000fe2000bf26270 */
[----:B------:R-:W-:Y:S02]  /*1250*/  IMAD.MOV.U32 R23, RZ, RZ, R13 ;  /* 0x000000ffff177224 */ /* 0x000fe400078e000d */
[----:B------:R-:W-:-:S02]  /*1260*/  IMAD R10, R10, UR10, RZ ;  /* 0x0000000a0a0a7c24 */ /* 0x000fc4000f8e02ff */
[----:B------:R-:W-:-:S04]  /*1270*/  IMAD.WIDE.U32 R22, R18, UR10, R22 ;  /* 0x0000000a12167c25 */ /* 0x000fc8000f8e0016 */
[----:B--2---:R-:W2:Y:S01]  /*1280*/  @!P4 LDC.64 R4, c[0x0][0x210] ;  /* 0x00008400ff04cb82 */ /* 0x004ea20000000a00 */
[----:B------:R-:W-:Y:S01]  /*1290*/  IMAD R10, R18, UR11, R10 ;  /* 0x0000000b120a7c24 */ /* 0x000fe2000f8e020a */
[----:B------:R3:W-:Y:S03]  /*12a0*/  @P4 STS.128 [R222+0x800], RZ ;  /* 0x000800ffde004388 */ /* 0x0007e60000000c00 */
[----:B------:R-:W-:-:S03]  /*12b0*/  IMAD.IADD R10, R23, 0x1, R10 ;  /* 0x00000001170a7824 */ /* 0x000fc600078e020a */
[----:B-1----:R-:W1:Y:S01]  /*12c0*/  @!P3 LDC.64 R2, c[0x0][0x210] ;  /* 0x00008400ff02bb82 */ /* 0x002e620000000a00 */
[----:B--2---:R-:W-:-:S04]  /*12d0*/  @!P4 LEA R4, P2, R22, R4, 0x1 ;  /* 0x000000041604c211 */ /* 0x004fc800078408ff */
[C---:B------:R-:W-:Y:S02]  /*12e0*/  @!P4 LEA.HI.X R5, R22.reuse, R5, R10, 0x1, P2 ;  /* 0x000000051605c211 */ /* 0x040fe400010f0c0a */
[----:B-1----:R-:W-:-:S03]  /*12f0*/  @!P3 LEA R2, P2, R22, R2, 0x1 ;  /* 0x000000021602b211 */ /* 0x002fc600078408ff */
[----:B------:R-:W-:Y:S01]  /*1300*/  @!PT LDS RZ, [RZ] ;  /* 0x00000000fffff984 */ /* 0x000fe20000000800 */
[----:B------:R-:W-:Y:S01]  /*1310*/  @!PT LDS RZ, [RZ] ;  /* 0x00000000fffff984 */ /* 0x000fe20000000800 */
[----:B------:R-:W-:Y:S01]  /*1320*/  @!PT LDS RZ, [RZ] ;  /* 0x00000000fffff984 */ /* 0x000fe20000000800 */
[----:B------:R3:W-:Y:S01]  /*1330*/  @!P4 LDGSTS.E.BYPASS.LTC128B.128 [R222+0x800], desc[UR22][R4.64] ;  /* 0x0080000004decfae */ /* 0x0007e2000b901d56 */
        /* <DEDUP_REMOVED lines=9> */
[----:B---3--:R-:W-:-:S04]  /*13d0*/  LEA R2, P1, R22, UR10, 0x1 ;  /* 0x0000000a16027c11 */ /* 0x008fc8000f8208ff */
[----:B------:R-:W-:-:S05]  /*13e0*/  LEA.HI.X R3, R22, UR11, R10, 0x1, P1 ;  /* 0x0000000b16037c11 */ /* 0x000fca00088f0c0a */
[----:B------:R-:W-:Y:S01]  /*13f0*/  @!PT LDS RZ, [RZ] ;  /* 0x00000000fffff984 */ /* 0x000fe20000000800 */
[----:B------:R-:W-:Y:S01]  /*1400*/  @!PT LDS RZ, [RZ] ;  /* 0x00000000fffff984 */ /* 0x000fe20000000800 */
[----:B------:R-:W-:Y:S01]  /*1410*/  @!PT LDS RZ, [RZ] ;  /* 0x00000000fffff984 */ /* 0x000fe20000000800 */
[----:B------:R4:W-:Y:S04]  /*1420*/  LDGSTS.E.BYPASS.LTC128B.128 [R222+0x4800], desc[UR22][R2.64+0x80] ;  /* 0x0480008002de7fae */ /* 0x0009e8000b901d56 */
.L_x_65:
[----:B------:R-:W-:Y:S05]  /*1430*/  BSYNC B0 ;  /* 0x0000000000007941 */ /* 0x000fea0003800000 */
.L_x_64:
[----:B------:R-:W-:Y:S01]  /*1440*/  LOP3.LUT R10, R19, 0xfffffffe, RZ, 0xc0, !PT ;  /* 0xfffffffe130a7812 */ /* 0x000fe200078ec0ff */
[----:B------:R-:W-:Y:S01]  /*1450*/  BSSY B0, `(.L_x_66) ;  /* 0x000002e000007945 */ /* 0x000fe20003800000 */
[----:B-1234-:R-:W-:Y:S02]  /*1460*/  SHF.R.S32.HI R2, RZ, 0x1f, R0 ;  /* 0x0000001fff027819 */ /* 0x01efe40000011400 */
[----:B------:R-:W-:Y:S01]  /*1470*/  ISETP.GE.AND P4, PT, R21, UR14, PT ;  /* 0x0000000e15007c0c */ /* 0x000fe2000bf86270 */
[----:B------:R-:W-:Y:S01]  /*1480*/  IMAD.IADD R10, R20, 0x1, -R10 ;  /* 0x00000001140a7824 */ /* 0x000fe200078e0a0a */
[----:B------:R-:W-:Y:S02]  /*1490*/  LEA.HI R0, R2, R0, RZ, 0x2 ;  /* 0x0000000002007211 */ /* 0x000fe400078f10ff */
[----:B------:R-:W-:Y:S02]  /*14a0*/  LOP3.LUT R16, R16, 0xfffffff0, RZ, 0xc0, !PT ;  /* 0xfffffff010107812 */ /* 0x000fe400078ec0ff */
[----:B------:R-:W-:Y:S01]  /*14b0*/  LOP3.LUT R17, R17, 0xfffffff8, RZ, 0xc0, !PT ;  /* 0xfffffff811117812 */ /* 0x000fe200078ec0ff */
[----:B------:R-:W-:Y:S06]  /*14c0*/  @P0 BRA `(.L_x_67) ;  /* 0x0000000000980947 */ /* 0x000fec0003800000 */
        /* <DEDUP_REMOVED lines=11> */
[----:B------:R-:W1:Y:S01]  /*1580*/  @!P3 LDC.64 R4, c[0x0][0x210] ;  /* 0x00008400ff04bb82 */ /* 0x000e620000000a00 */
[----:B------:R-:W-:Y:S01]  /*1590*/  IMAD R18, R19, UR11, R18 ;  /* 0x0000000b13127c24 */ /* 0x000fe2000f8e0212 */
[----:B------:R2:W-:Y:S03]  /*15a0*/  @P3 STS.128 [R222+0x1000], RZ ;  /* 0x001000ffde003388 */ /* 0x0005e60000000c00 */
[----:B------:R-:W-:-:S03]  /*15b0*/  IMAD.IADD R18, R21, 0x1, R18 ;  /* 0x0000000115127824 */ /* 0x000fc600078e0212 */
[----:B------:R-:W3:Y:S01]  /*15c0*/  @!P2 LDC.64 R2, c[0x0][0x210] ;  /* 0x00008400ff02ab82 */ /* 0x000ee20000000a00 */
[----:B-1----:R-:W-:-:S04]  /*15d0*/  @!P3 LEA R4, P1, R20, R4, 0x1 ;  /* 0x000000041404b211 */ /* 0x002fc800078208ff */
[C---:B------:R-:W-:Y:S02]  /*15e0*/  @!P3 LEA.HI.X R5, R20.reuse, R5, R18, 0x1, P1 ;  /* 0x000000051405b211 */ /* 0x040fe400008f0c12 */
[----:B---3--:R-:W-:-:S03]  /*15f0*/  @!P2 LEA R2, P1, R20, R2, 0x1 ;  /* 0x000000021402a211 */ /* 0x008fc600078208ff */
        /* <DEDUP_REMOVED lines=19> */
.L_x_67:
[----:B------:R-:W-:Y:S05]  /*1730*/  BSYNC B0 ;  /* 0x0000000000007941 */ /* 0x000fea0003800000 */
.L_x_66:
[----:B------:R-:W-:Y:S04]  /*1740*/  BSSY B0, `(.L_x_68) ;  /* 0x0000028000007945 */ /* 0x000fe80003800000 */
[----:B------:R-:W-:Y:S05]  /*1750*/  @P4 BRA `(.L_x_69) ;  /* 0x0000000000984947 */ /* 0x000fea0003800000 */
        /* <DEDUP_REMOVED lines=38> */
.L_x_69:
[----:B------:R-:W-:Y:S05]  /*19c0*/  BSYNC B0 ;  /* 0x0000000000007941 */ /* 0x000fea0003800000 */
.L_x_68:
[C---:B------:R-:W-:Y:S01]  /*19d0*/  IMAD.IADD R123, R124.reuse, 0x1, -R16 ;  /* 0x000000017c7b7824 */ /* 0x040fe200078e0a10 */
[----:B------:R-:W-:Y:S01]  /*19e0*/  USHF.L.U32 UR26, UR8, 0x6, URZ ;  /* 0x00000006081a7899 */ /* 0x000fe2000800063f */
[----:B--23--:R-:W-:Y:S01]  /*19f0*/  IMAD.IADD R4, R124, 0x1, -R17 ;  /* 0x000000017c047824 */ /* 0x00cfe200078e0a11 */
[----:B------:R-:W-:Y:S01]  /*1a00*/  USHF.L.U64.HI UR25, UR8, 0x6, UR9 ;  /* 0x0000000608197899 */ /* 0x000fe20008010209 */
[----:B------:R-:W-:Y:S01]  /*1a10*/  IMAD.IADD R227, R225, 0x1, R226 ;  /* 0x00000001e1e37824 */ /* 0x000fe200078e02e2 */
[----:B------:R-:W-:Y:S01]  /*1a20*/  LEA.HI R6, R123, R123, RZ, 0x1 ;  /* 0x0000007b7b067211 */ /* 0x000fe200078f08ff */
[----:B------:R-:W-:Y:S01]  /*1a30*/  USHF.R.S32.HI UR28, URZ, 0x1f, UR18 ;  /* 0x0000001f3f1c7899 */ /* 0x000fe20008011412 */
[----:B------:R-:W-:Y:S01]  /*1a40*/  IMAD.U32 R120, RZ, RZ, UR26 ;  /* 0x0000001aff787e24 */ /* 0x000fe2000f8e00ff */
[----:B------:R-:W-:Y:S01]  /*1a50*/  UIMAD UR5, UR25, UR18, URZ ;  /* 0x00000012190572a4 */ /* 0x000fe2000f8e023f */
[----:B-1--4-:R-:W-:Y:S01]  /*1a60*/  SHF.R.S32.HI R2, RZ, 0x1, R6 ;  /* 0x00000001ff027819 */ /* 0x012fe20000011406 */
[----:B------:R-:W-:Y:S01]  /*1a70*/  IMAD.MOV.U32 R226, RZ, RZ, R224 ;  /* 0x000000ffffe27224 */ /* 0x000fe200078e00e0 */
[----:B------:R-:W-:Y:S01]  /*1a80*/  SHF.R.S32.HI R7, RZ, 0x1f, R6 ;  /* 0x0000001fff077819 */ /* 0x000fe20000011406 */
[----:B------:R-:W-:Y:S01]  /*1a90*/  UIMAD UR5, UR28, UR26, UR5 ;  /* 0x0000001a1c0572a4 */ /* 0x000fe2000f8e0205 */
[----:B------:R-:W-:Y:S01]  /*1aa0*/  LEA.HI R15, R4, R4, RZ, 0x1 ;  /* 0x00000004040f7211 */ /* 0x000fe200078f08ff */
[----:B------:R-:W-:Y:S01]  /*1ab0*/  IMAD.WIDE.U32 R16, R120, UR18, R226 ;  /* 0x0000001278107c25 */ /* 0x000fe2000f8e00e2 */
[----:B------:R-:W-:Y:S01]  /*1ac0*/  LEA.HI R7, R7, R2, RZ, 0x2 ;  /* 0x0000000207077211 */ /* 0x000fe200078f10ff */
[----:B------:R-:W-:Y:S01]  /*1ad0*/  BSSY B0, `(.L_x_70) ;  /* 0x000002e000007945 */ /* 0x000fe20003800000 */
[----:B------:R-:W-:Y:S01]  /*1ae0*/  SHF.R.S32.HI R5, RZ, 0x2, R0 ;  /* 0x00000002ff057819 */ /* 0x000fe20000011400 */
[----:B------:R-:W-:Y:S01]  /*1af0*/  VIADD R13, R17, UR5 ;  /* 0x00000005110d7c36 */ /* 0x000fe20008000000 */
[----:B------:R-:W-:-:S02]  /*1b00*/  SHF.R.S32.HI R12, RZ, 0x1f, R123 ;  /* 0x0000001fff0c7819 */ /* 0x000fc4000001147b */
[----:B------:R-:W-:Y:S02]  /*1b10*/  LOP3.LUT R6, R6, 0x7fffffe, RZ, 0xc0, !PT ;  /* 0x07fffffe06067812 */ /* 0x000fe400078ec0ff */
[----:B------:R-:W-:Y:S02]  /*1b20*/  LOP3.LUT R14, R15, 0x7fffffe, RZ, 0xc0, !PT ;  /* 0x07fffffe0f0e7812 */ /* 0x000fe400078ec0ff */
[----:B------:R-:W-:Y:S02]  /*1b30*/  LOP3.LUT R0, R7, 0xfffffffc, RZ, 0xc0, !PT ;  /* 0xfffffffc07007812 */ /* 0x000fe400078ec0ff */
[----:B------:R-:W-:Y:S01]  /*1b40*/  LEA R3, R9, UR21, 0x4 ;  /* 0x0000001509037c11 */ /* 0x000fe2000f8e20ff */
[----:B------:R-:W-:Y:S01]  /*1b50*/  IMAD.IADD R14, R4, 0x1, -R14 ;  /* 0x00000001040e7824 */ /* 0x000fe200078e0a0e */
[----:B------:R-:W-:Y:S01]  /*1b60*/  LEA.HI R12, R12, R123, RZ, 0x3 ;  /* 0x0000007b0c0c7211 */ /* 0x000fe200078f18ff */
[----:B------:R-:W-:Y:S01]  /*1b70*/  IMAD.IADD R123, R123, 0x1, -R6 ;  /* 0x000000017b7b7824 */ /* 0x000fe200078e0a06 */
[----:B------:R-:W-:Y:S01]  /*1b80*/  ISETP.GE.AND P0, PT, R8, UR12, PT ;  /* 0x0000000c08007c0c */ /* 0x000fe2000bf06270 */
[----:B------:R-:W-:Y:S01]  /*1b90*/  IMAD.IADD R2, R2, 0x1, -R0 ;  /* 0x0000000102027824 */ /* 0x000fe200078e0a00 */
[----:B------:R-:W-:Y:S01]  /*1ba0*/  IADD3 R3, R3, 0x1, R5 ;  /* 0x0000000103037810 */ /* 0x000fe20007ffe005 */
[----:B------:R-:W-:Y:S10]  /*1bb0*/  @P6 BRA `(.L_x_71) ;  /* 0x00000000007c6947 */ /* 0x000ff40003800000 */
[----:B------:R-:W-:Y:S02]  /*1bc0*/  ULDC UR5, c[0x0][0x2d0] ;  /* 0x0000b40000057ab9 */ /* 0x000fe40000000800 */
[----:B------:R-:W-:Y:S02]  /*1bd0*/  ISETP.GE.AND P4, PT, R42, UR5, PT ;  /* 0x000000052a007c0c */ /* 0x000fe4000bf86270 */
[----:B------:R-:W-:Y:S02]  /*1be0*/  ISETP.GE.AND P3, PT, R41, UR5, PT ;  /* 0x0000000529007c0c */ /* 0x000fe4000bf66270 */
[----:B------:R-:W-:-:S09]  /*1bf0*/  ISETP.GE.AND P1, PT, R40, UR5, PT ;  /* 0x0000000528007c0c */ /* 0x000fd2000bf26270 */
[----:B------:R-:W1:Y:S01]  /*1c00*/  @!P4 LDC.64 R6, c[0x0][0x218] ;  /* 0x00008600ff06cb82 */ /* 0x000e620000000a00 */
[----:B------:R2:W-:Y:S04]  /*1c10*/  @P4 STS [R222+0x6000], RZ ;  /* 0x006000ffde004388 */ /* 0x0005e80000000800 */
        /* <DEDUP_REMOVED lines=25> */
.L_x_71:
[----:B------:R-:W-:Y:S05]  /*1db0*/  BSYNC B0 ;  /* 0x0000000000007941 */ /* 0x000fea0003800000 */
.L_x_70:
[----:B------:R-:W-:Y:S01]  /*1dc0*/  USHF.L.U64.HI UR5, UR8, 0x5, UR9 ;  /* 0x0000000508057899 */ /* 0x000fe20008010209 */
[----:B------:R-:W-:Y:S01]  /*1dd0*/  BSSY B0, `(.L_x_72) ;  /* 0x0000023000007945 */ /* 0x000fe20003800000 */
[----:B------:R-:W-:Y:S01]  /*1de0*/  USHF.L.U32 UR13, UR8, 0x5, URZ ;  /* 0x00000005080d7899 */ /* 0x000fe2000800063f */
[----:B------:R-:W-:Y:S02]  /*1df0*/  SHF.R.S32.HI R0, RZ, 0x1, R15 ;  /* 0x00000001ff007819 */ /* 0x000fe4000001140f */
[----:B------:R-:W-:Y:S09]  /*1e00*/  @P0 BRA `(.L_x_73) ;  /* 0x00000000007c0947 */ /* 0x000ff20003800000 */
[----:B------:R-:W-:Y:S01]  /*1e10*/  ULDC UR10, c[0x0][0x2d0] ;  /* 0x0000b400000a7ab9 */ /* 0x000fe20000000800 */
[----:B------:R-:W-:Y:S02]  /*1e20*/  IADD3 R16, P0, R16, UR13, RZ ;  /* 0x0000000d10107c10 */ /* 0x000fe4000ff1e0ff */
[----:B------:R-:W-:Y:S02]  /*1e30*/  ISETP.GE.AND P3, PT, R42, UR10, PT ;  /* 0x0000000a2a007c0c */ /* 0x000fe4000bf66270 */
[----:B------:R-:W-:Y:S02]  /*1e40*/  ISETP.GE.AND P2, PT, R41, UR10, PT ;  /* 0x0000000a29007c0c */ /* 0x000fe4000bf46270 */
[----:B------:R-:W-:Y:S02]  /*1e50*/  IADD3.X R13, R13, UR5, RZ, P0, !PT ;  /* 0x000000050d0d7c10 */ /* 0x000fe400087fe4ff */
[----:B------:R-:W-:-:S07]  /*1e60*/  ISETP.GE.AND P0, PT, R40, UR10, PT ;  /* 0x0000000a28007c0c */ /* 0x000fce000bf06270 */
[----:B--2---:R-:W2:Y:S01]  /*1e70*/  @!P3 LDC.64 R6, c[0x0][0x218] ;  /* 0x00008600ff06bb82 */ /* 0x004ea20000000a00 */
[----:B------:R3:W-:Y:S07]  /*1e80*/  @P3 STS.128 [R222+0x6800], RZ ;  /* 0x006800ffde003388 */ /* 0x0007ee0000000c00 */
        /* <DEDUP_REMOVED lines=23> */
.L_x_73:
[----:B------:R-:W-:Y:S05]  /*2000*/  BSYNC B0 ;  /* 0x0000000000007941 */ /* 0x000fea0003800000 */
.L_x_72:
[----:B------:R-:W0:Y:S01]  /*2010*/  LDGDEPBAR ;  /* 0x00000000000079af */ /* 0x000e220000000000 */
[----:B-1234-:R-:W-:Y:S01]  /*2020*/  IMAD.SHL.U32 R4, R0, 0x40, RZ ;  /* 0x0000004000047824 */ /* 0x01efe200078e00ff */
[----:B------:R-:W-:Y:S01]  /*2030*/  LEA R14, R10, R14, 0x3 ;  /* 0x0000000e0a0e7211 */ /* 0x000fe200078e18ff */
[----:B------:R-:W-:Y:S01]  /*2040*/  IMAD.SHL.U32 R12, R12, 0x20, RZ ;  /* 0x000000200c0c7824 */ /* 0x000fe200078e00ff */
[----:B------:R-:W-:Y:S01]  /*2050*/  USHF.L.U64.HI UR21, UR6, 0x6, UR7 ;  /* 0x0000000606157899 */ /* 0x000fe20008010207 */
[----:B------:R-:W-:Y:S01]  /*2060*/  IMAD.SHL.U32 R5, R2, 0x40, RZ ;  /* 0x0000004002057824 */ /* 0x000fe200078e00ff */
[----:B------:R-:W-:Y:S01]  /*2070*/  LOP3.LUT R4, R4, 0xc0, RZ, 0xc0, !PT ;  /* 0x000000c004047812 */ /* 0x000fe200078ec0ff */
[----:B------:R-:W-:Y:S01]  /*2080*/  IMAD.SHL.U32 R11, R11, 0x8, RZ ;  /* 0x000000080b0b7824 */ /* 0x000fe200078e00ff */
[----:B------:R-:W-:Y:S01]  /*2090*/  LOP3.LUT R122, R12, 0xffffff00, RZ, 0xc0, !PT ;  /* 0xffffff000c7a7812 */ /* 0x000fe200078ec0ff */
[----:B------:R-:W-:Y:S01]  /*20a0*/  IMAD.SHL.U32 R10, R10, 0x8, RZ ;  /* 0x000000080a0a7824 */ /* 0x000fe200078e00ff */
[----:B------:R-:W-:Y:S01]  /*20b0*/  LOP3.LUT R5, R5, 0xc0, RZ, 0xc0, !PT ;  /* 0x000000c005057812 */ /* 0x000fe200078ec0ff */
[----:B------:R-:W-:Y:S01]  /*20c0*/  USHF.L.U32 UR27, UR6, 0x6, URZ ;  /* 0x00000006061b7899 */ /* 0x000fe2000800063f */
[----:B------:R-:W-:Y:S01]  /*20d0*/  LOP3.LUT R11, R4, 0x8, R11, 0xf8, !PT ;  /* 0x00000008040b7812 */ /* 0x000fe200078ef80b */
[----:B------:R-:W-:Y:S01]  /*20e0*/  IMAD R9, R9, 0x200, R122 ;  /* 0x0000020009097824 */ /* 0x000fe200078e027a */
[----:B------:R-:W-:Y:S01]  /*20f0*/  SHF.R.U32.HI R4, RZ, 0x3, R4 ;  /* 0x00000003ff047819 */ /* 0x000fe20000011604 */
[----:B------:R-:W-:Y:S01]  /*2100*/  UIMAD UR10, UR21, UR18, URZ ;  /* 0x00000012150a72a4 */ /* 0x000fe2000f8e023f */
[----:B------:R-:W-:Y:S01]  /*2110*/  LOP3.LUT R10, R5, 0x8, R10, 0xf8, !PT ;  /* 0x00000008050a7812 */ /* 0x000fe200078ef80a */
[----:B------:R-:W-:Y:S01]  /*2120*/  BSSY B0, `(.L_x_74) ;  /* 0x0000039000007945 */ /* 0x000fe20003800000 */
[----:B------:R-:W-:Y:S01]  /*2130*/  SHF.R.U32.HI R121, RZ, 0x3, R5 ;  /* 0x00000003ff797819 */ /* 0x000fe20000011605 */
[----:B------:R-:W-:Y:S01]  /*2140*/  UIMAD UR10, UR28, UR27, UR10 ;  /* 0x0000001b1c0a72a4 */ /* 0x000fe2000f8e020a */
[----:B------:R-:W-:Y:S01]  /*2150*/  LOP3.LUT R11, R11, R4, RZ, 0x3c, !PT ;  /* 0x000000040b0b7212 */ /* 0x000fe200078e3cff */
[----:B------:R-:W-:Y:S01]  /*2160*/  IMAD.U32 R4, RZ, RZ, UR24 ;  /* 0x00000018ff047e24 */ /* 0x000fe2000f8e00ff */
[----:B------:R-:W-:Y:S01]  /*2170*/  IADD3 R249, R235, R248, RZ ;  /* 0x000000f8ebf97210 */ /* 0x000fe20007ffe0ff */
[----:B------:R-:W-:-:S04]  /*2180*/  DEPBAR.LE SB0, 0x0 ;  /* 0x000080000000791a */ /* 0x000fc80000000000 */
[----:B------:R-:W-:Y:S01]  /*2190*/  BAR.SYNC.DEFER_BLOCKING 0x0 ;  /* 0x0000000000007b1d */ /* 0x000fe20000010000 */
[----:B------:R-:W-:Y:S01]  /*21a0*/  LOP3.LUT R121, R10, R121, RZ, 0x3c, !PT ;  /* 0x000000790a797212 */ /* 0x000fe200078e3cff */
[----:B------:R-:W-:Y:S01]  /*21b0*/  IMAD.U32 R10, RZ, RZ, UR18 ;  /* 0x00000012ff0a7e24 */ /* 0x000fe2000f8e00ff */
[----:B------:R-:W-:Y:S01]  /*21c0*/  MOV R248, R234 ;  /* 0x000000ea00f87202 */ /* 0x000fe20000000f00 */
[----:B------:R-:W-:Y:S01]  /*21d0*/  IMAD.U32 R216, R14, 0x20, R11 ;  /* 0x000000200ed87824 */ /* 0x000fe200078e000b */
[----:B------:R-:W-:Y:S02]  /*21e0*/  LEA R9, R123, R9, 0x5 ;  /* 0x000000097b097211 */ /* 0x000fe400078e28ff */
[----:B------:R-:W-:Y:S01]  /*21f0*/  IADD3 R3, R4, -UR17, R3 ;  /* 0x8000001104037c10 */ /* 0x000fe2000fffe003 */
[----:B------:R-:W-:Y:S01]  /*2200*/  IMAD.WIDE.U32 R10, R10, UR27, R248 ;  /* 0x0000001b0a0a7c25 */ /* 0x000fe2000f8e00f8 */
[----:B------:R-:W-:-:S03]  /*2210*/  ISETP.GE.AND P0, PT, R8, UR12, PT ;  /* 0x0000000c08007c0c */ /* 0x000fc6000bf06270 */
[----:B------:R-:W-:Y:S02]  /*2220*/  IMAD.IADD R217, R121, 0x1, R9 ;  /* 0x0000000179d97824 */ /* 0x000fe400078e0209 */
[----:B------:R-:W-:Y:S02]  /*2230*/  VIADD R8, R11, UR10 ;  /* 0x0000000a0b087c36 */ /* 0x000fe40008000000 */
[----:B------:R-:W-:Y:S01]  /*2240*/  VIADD R3, R3, UR20 ;  /* 0x0000001403037c36 */ /* 0x000fe20008000000 */
[----:B------:R-:W-:Y:S01]  /*2250*/  LEA R217, R217, UR4, 0x1 ;  /* 0x00000004d9d97c11 */ /* 0x000fe2000f8e08ff */
[----:B------:R1:W-:Y:S04]  /*2260*/  @P5 STS [R222+0x9000], RZ ;  /* 0x009000ffde005388 */ /* 0x0003e80000000800 */
[----:B------:R1:W-:Y:S04]  /*2270*/  @P5 STS [R222+0x9004], RZ ;  /* 0x009004ffde005388 */ /* 0x0003e80000000800 */
[----:B------:R1:W-:Y:S04]  /*2280*/  @P5 STS.64 [R222+0x9008], RZ ;  /* 0x009008ffde005388 */ /* 0x0003e80000000a00 */
[----:B------:R1:W-:Y:S04]  /*2290*/  @P5 STS.128 [R222+0xa000], RZ ;  /* 0x00a000ffde005388 */ /* 0x0003e80000000c00 */
[----:B------:R1:W-:Y:S01]  /*22a0*/  @P5 STS.128 [R222+0xb000], RZ ;  /* 0x00b000ffde005388 */ /* 0x0003e20000000c00 */
[----:B------:R-:W-:Y:S05]  /*22b0*/  @P5 BRA `(.L_x_75) ;  /* 0x00000000007c5947 */ /* 0x000fea0003800000 */
[----:B------:R-:W-:Y:S02]  /*22c0*/  ULDC UR10, c[0x0][0x2d0] ;  /* 0x0000b400000a7ab9 */ /* 0x000fe40000000800 */
[----:B------:R-:W-:Y:S02]  /*22d0*/  ISETP.GE.AND P4, PT, R42, UR10, PT ;  /* 0x0000000a2a007c0c */ /* 0x000fe4000bf86270 */
[----:B------:R-:W-:Y:S02]  /*22e0*/  ISETP.GE.AND P3, PT, R41, UR10, PT ;  /* 0x0000000a29007c0c */ /* 0x000fe4000bf66270 */
[----:B------:R-:W-:-:S09]  /*22f0*/  ISETP.GE.AND P1, PT, R40, UR10, PT ;  /* 0x0000000a28007c0c */ /* 0x000fd2000bf26270 */
[----:B------:R-:W2:Y:S01]  /*2300*/  @!P4 LDC.64 R6, c[0x0][0x220] ;  /* 0x00008800ff06cb82 */ /* 0x000ea20000000a00 */
[----:B------:R3:W-:Y:S04]  /*2310*/  @P4 STS [R222+0x9000], RZ ;  /* 0x009000ffde004388 */ /* 0x0007e80000000800 */
[----:B------:R3:W-:Y:S03]  /*2320*/  @P4 STS [R222+0x9004], RZ ;  /* 0x009004ffde004388 */ /* 0x0007e60000000800 */
[----:B------:R-:W4:Y:S01]  /*2330*/  @!P3 LDC.64 R4, c[0x0][0x220] ;  /* 0x00008800ff04bb82 */ /* 0x000f220000000a00 */
[----:B------:R3:W-:Y:S01]  /*2340*/  @P4 STS.64 [R222+0x9008], RZ ;  /* 0x009008ffde004388 */ /* 0x0007e20000000a00 */
[----:B--2---:R-:W-:-:S04]  /*2350*/  @!P4 LEA R6, P5, R10, R6, 0x1 ;  /* 0x000000060a06c211 */ /* 0x004fc800078a08ff */
[C---:B------:R-:W-:Y:S02]  /*2360*/  @!P4 LEA.HI.X R7, R10.reuse, R7, R8, 0x1, P5 ;  /* 0x000000070a07c211 */ /* 0x040fe400028f0c08 */
[----:B----4-:R-:W-:-:S03]  /*2370*/  @!P3 LEA R4, P2, R10, R4, 0x1 ;  /* 0x000000040a04b211 */ /* 0x010fc600078408ff */
        /* <DEDUP_REMOVED lines=19> */
.L_x_75:
[----:B------:R-:W-:Y:S05]  /*24b0*/  BSYNC B0 ;  /* 0x0000000000007941 */ /* 0x000fea0003800000 */
.L_x_74:
[----:B------:R4:W-:Y:S01]  /*24c0*/  @P0 STS.128 [R222+0x9800], RZ ;  /* 0x009800ffde000388 */ /* 0x0009e20000000c00 */
[----:B------:R-:W-:Y:S01]  /*24d0*/  USHF.L.U64.HI UR12, UR6, 0x5, UR7 ;  /* 0x00000005060c7899 */ /* 0x000fe20008010207 */
[----:B------:R-:W-:Y:S01]  /*24e0*/  BSSY B0, `(.L_x_76) ;  /* 0x0000025000007945 */ /* 0x000fe20003800000 */
[----:B------:R-:W-:Y:S01]  /*24f0*/  USHF.L.U32 UR20, UR6, 0x5, URZ ;  /* 0x0000000506147899 */ /* 0x000fe2000800063f */
[----:B------:R4:W-:Y:S01]  /*2500*/  @P0 STS.128 [R222+0xa800], RZ ;  /* 0x00a800ffde000388 */ /* 0x0009e20000000c00 */
[----:B------:R-:W-:-:S03]  /*2510*/  LEA R216, R216, UR4, 0x1 ;  /* 0x00000004d8d87c11 */ /* 0x000fc6000f8e08ff */
[----:B------:R4:W-:Y:S01]  /*2520*/  @P0 STS.128 [R222+0xb800], RZ ;  /* 0x00b800ffde000388 */ /* 0x0009e20000000c00 */
[----:B------:R-:W-:Y:S06]  /*2530*/  @P0 BRA `(.L_x_77) ;  /* 0x00000000007c0947 */ /* 0x000fec0003800000 */
[----:B------:R-:W-:Y:S01]  /*2540*/  ULDC UR10, c[0x0][0x2d0] ;  /* 0x0000b400000a7ab9 */ /* 0x000fe20000000800 */
[----:B------:R-:W-:Y:S02]  /*2550*/  IADD3 R9, P0, R10, UR20, RZ ;  /* 0x000000140a097c10 */ /* 0x000fe4000ff1e0ff */
[----:B------:R-:W-:Y:S02]  /*2560*/  ISETP.GE.AND P3, PT, R42, UR10, PT ;  /* 0x0000000a2a007c0c */ /* 0x000fe4000bf66270 */
[----:B------:R-:W-:Y:S02]  /*2570*/  ISETP.GE.AND P2, PT, R41, UR10, PT ;  /* 0x0000000a29007c0c */ /* 0x000fe4000bf46270 */
[----:B------:R-:W-:Y:S02]  /*2580*/  IADD3.X R8, R8, UR12, RZ, P0, !PT ;  /* 0x0000000c08087c10 */ /* 0x000fe400087fe4ff */
[----:B------:R-:W-:-:S07]  /*2590*/  ISETP.GE.AND P0, PT, R40, UR10, PT ;  /* 0x0000000a28007c0c */ /* 0x000fce000bf06270 */
[----:B---3--:R-:W3:Y:S01]  /*25a0*/  @!P3 LDC.64 R6, c[0x0][0x220] ;  /* 0x00008800ff06bb82 */ /* 0x008ee20000000a00 */
[----:B------:R1:W-:Y:S07]  /*25b0*/  @P3 STS.128 [R222+0x9800], RZ ;  /* 0x009800ffde003388 */ /* 0x0003ee0000000c00 */
[----:B--2---:R-:W2:Y:S01]  /*25c0*/  @!P2 LDC.64 R4, c[0x0][0x220] ;  /* 0x00008800ff04ab82 */ /* 0x004ea20000000a00 */
[----:B---3--:R-:W-:-:S04]  /*25d0*/  @!P3 LEA R6, P4, R9, R6, 0x1 ;  /* 0x000000060906b211 */ /* 0x008fc800078808ff */
[C---:B------:R-:W-:Y:S02]  /*25e0*/  @!P3 LEA.HI.X R7, R9.reuse, R7, R8, 0x1, P4 ;  /* 0x000000070907b211 */ /* 0x040fe400020f0c08 */
[----:B--2---:R-:W-:-:S03]  /*25f0*/  @!P2 LEA R4, P1, R9, R4, 0x1 ;  /* 0x000000040904a211 */ /* 0x004fc600078208ff */
        /* <DEDUP_REMOVED lines=13> */
[----:B-1----:R-:W-:-:S04]  /*26d0*/  LEA R4, P0, R9, UR10, 0x1 ;  /* 0x0000000a09047c11 */ /* 0x002fc8000f8008ff */
[----:B------:R-:W-:-:S05]  /*26e0*/  LEA.HI.X R5, R9, UR11, R8, 0x1, P0 ;  /* 0x0000000b09057c11 */ /* 0x000fca00080f0c08 */
[----:B------:R-:W-:Y:S01]  /*26f0*/  @!PT LDS RZ, [RZ] ;  /* 0x00000000fffff984 */ /* 0x000fe20000000800 */
[----:B------:R-:W-:Y:S01]  /*2700*/  @!PT LDS RZ, [RZ] ;  /* 0x00000000fffff984 */ /* 0x000fe20000000800 */
[----:B------:R-:W-:Y:S01]  /*2710*/  @!PT LDS RZ, [RZ] ;  /* 0x00000000fffff984 */ /* 0x000fe20000000800 */
[----:B------:R1:W-:Y:S04]  /*2720*/  LDGSTS.E.BYPASS.LTC128B.128 [R222+0xb800], desc[UR22][R4.64+0x80] ;  /* 0x0b80008004de7fae */ /* 0x0003e8000b901d56 */
.L_x_77:
[----:B------:R-:W-:Y:S05]  /*2730*/  BSYNC B0 ;  /* 0x0000000000007941 */ /* 0x000fea0003800000 */
.L_x_76:
[----:B------:R-:W-:Y:S01]  /*2740*/  LDSM.16.M88.4 R64, [R217+0x1000] ;  /* 0x00100000d940783b */ /* 0x000fe20000000200 */
[----:B------:R-:W-:Y:S01]  /*2750*/  LOP3.LUT P0, RZ, R0, 0x2, RZ, 0xc0, !PT ;  /* 0x0000000200ff7812 */ /* 0x000fe2000780c0ff */
[----:B------:R-:W-:Y:S01]  /*2760*/  IMAD.MOV.U32 R0, RZ, RZ, 0x10 ;  /* 0x00000010ff007424 */ /* 0x000fe200078e00ff */
[----:B------:R-:W-:Y:S01]  /*2770*/  LOP3.LUT P1, RZ, R2, 0x2, RZ, 0xc0, !PT ;  /* 0x0000000202ff7812 */ /* 0x000fe2000782c0ff */
[----:B------:R-:W1:Y:S01]  /*2780*/  LDSM.16.M88.4 R96, [R216+0x6c00] ;  /* 0x006c0000d860783b */ /* 0x000e620000000200 */
[----:B------:R-:W-:Y:S01]  /*2790*/  IMAD.SHL.U32 R221, R124, 0x2, RZ ;  /* 0x000000027cdd7824 */ /* 0x000fe200078e00ff */
[----:B------:R-:W-:Y:S01]  /*27a0*/  VIMNMX R220, R3, UR24, PT ;  /* 0x0000001803dc7c48 */ /* 0x000fe2000bfe0100 */
[----:B------:R-:W-:Y:S01]  /*27b0*/  UISETP.GE.AND UP0, UPT, UR19, 0x2, UPT ;  /* 0x000000021300788c */ /* 0x000fe2000bf06270 */
[----:B------:R-:W5:Y:S01]  /*27c0*/  LDSM.16.M88.4 R88, [R216+0x6000] ;  /* 0x00600000d858783b */ /* 0x000f620000000200 */
[C---:B------:R-:W-:Y:S01]  /*27d0*/  SEL R2, R0.reuse, 0xfffffff0, !P0 ;  /* 0xfffffff000027807 */ /* 0x040fe20004000000 */
[----:B------:R-:W-:Y:S01]  /*27e0*/  IMAD R122, R123, 0x20, R122 ;  /* 0x000000207b7a7824 */ /* 0x000fe200078e027a */
[----:B------:R-:W-:Y:S01]  /*27f0*/  SEL R0, R0, 0xfffffff0, !P1 ;  /* 0xfffffff000007807 */ /* 0x000fe20004800000 */
[----:B------:R-:W4:Y:S01]  /*2800*/  LDSM.16.M88.4 R80, [R216+0x6400] ;  /* 0x00640000d850783b */ /* 0x000f220000000200 */
[----:B------:R-:W-:Y:S01]  /*2810*/  LOP3.LUT R221, R221, 0x6, RZ, 0xc0, !PT ;  /* 0x00000006dddd7812 */ /* 0x000fe200078ec0ff */
[----:B------:R-:W-:-:S02]  /*2820*/  IMAD R213, R2, 0x2, R216 ;  /* 0x0000000202d57824 */ /* 0x000fc400078e02d8 */
[----:B------:R-:W4:Y:S01]  /*2830*/  LDSM.16.M88.4 R72, [R216+0x6800] ;  /* 0x00680000d848783b */ /* 0x000f220000000200 */
[----:B------:R-:W-:Y:S02]  /*2840*/  IMAD R215, R0, 0x2, R217 ;  /* 0x0000000200d77824 */ /* 0x000fe400078e02d9 */
[----:B------:R-:W-:Y:S01]  /*2850*/  IMAD.U32 R2, RZ, RZ, UR18 ;  /* 0x00000012ff027e24 */ /* 0x000fe2000f8e00ff */
[----:B------:R-:W4:Y:S03]  /*2860*/  LDSM.16.M88.4 R60, [R217] ;  /* 0x00000000d93c783b */ /* 0x000f260000000200 */
[----:B------:R-:W-:Y:S01]  /*2870*/  IMAD R2, R2, 0x40, R221 ;  /* 0x0000004002027824 */ /* 0x000fe200078e02dd */
[----:B------:R-:W-:Y:S04]  /*2880*/  LDSM.16.M88.4 R56, [R215+0x1000] ;  /* 0x00100000d738783b */ /* 0x000fe80000000200 */
[----:B------:R-:W4:Y:S04]  /*2890*/  LDSM.16.M88.4 R36, [R213+0x6c00] ;  /* 0x006c0000d524783b */ /* 0x000f280000000200 */
[----:B------:R-:W4:Y:S04]  /*28a0*/  LDSM.16.M88.4 R52, [R213+0x6000] ;  /* 0x00600000d534783b */ /* 0x000f280000000200 */
[----:B------:R-:W-:Y:S04]  /*28b0*/  LDSM.16.M88.4 R48, [R213+0x6400] ;  /* 0x00640000d530783b */ /* 0x000fe80000000200 */
[----:B------:R-:W-:Y:S04]  /*28c0*/  LDSM.16.M88.4 R44, [R213+0x6800] ;  /* 0x00680000d52c783b */ /* 0x000fe80000000200 */
[----:B------:R-:W4:Y:S01]  /*28d0*/  LDSM.16.M88.4 R32, [R215] ;  /* 0x00000000d720783b */ /* 0x000f220000000200 */
[C---:B-123--:R-:W-:Y:S03]  /*28e0*/  HMMA.16816.F32.BF16 R4, R64.reuse, R96, RZ ;  /* 0x000000604004723c */ /* 0x04efe600000418ff */
[----:B------:R-:W-:Y:S03]  /*28f0*/  LDSM.16.M88.4 R112, [R217+0x3000] ;  /* 0x00300000d970783b */ /* 0x000fe60000000200 */
[C---:B-----5:R-:W-:Y:S01]  /*2900*/  HMMA.16816.F32.BF16 R28, R64.reuse, R88, RZ ;  /* 0x00000058401c723c */ /* 0x060fe200000418ff */
[----:B------:R-:W-:Y:S04]  /*2910*/  LDSM.16.M88.4 R108, [R216+0x7000] ;  /* 0x00700000d86c783b */ /* 0x000fe80000000200 */
[----:B------:R-:W-:Y:S01]  /*2920*/  LDSM.16.M88.4 R116, [R217+0x2000] ;  /* 0x00200000d974783b */ /* 0x000fe20000000200 */
[C---:B----4-:R-:W-:Y:S03]  /*2930*/  HMMA.16816.F32.BF16 R20, R64.reuse, R80, RZ ;  /* 0x000000504014723c */ /* 0x050fe600000418ff */
[----:B------:R-:W-:Y:S03]  /*2940*/  LDSM.16.M88.4 R104, [R216+0x7400] ;  /* 0x00740000d868783b */ /* 0x000fe60000000200 */
[C---:B------:R-:W-:Y:S01]  /*2950*/  HMMA.16816.F32.BF16 R12, R64.reuse, R72, RZ ;  /* 0x00000048400c723c */ /* 0x040fe200000418ff */
[----:B------:R-:W-:Y:S04]  /*2960*/  LDSM.16.M88.4 R100, [R216+0x7800] ;  /* 0x00780000d864783b */ /* 0x000fe80000000200 */
[----:B------:R-:W0:Y:S01]  /*2970*/  LDGDEPBAR ;  /* 0x00000000000079af */ /* 0x000e220000000000 */
[C---:B------:R-:W-:Y:S06]  /*2980*/  HMMA.16816.F32.BF16 R24, R64.reuse, R90, RZ ;  /* 0x0000005a4018723c */ /* 0x040fec00000418ff */
[C---:B------:R-:W-:Y:S06]  /*2990*/  HMMA.16816.F32.BF16 R16, R64.reuse, R82, RZ ;  /* 0x000000524010723c */ /* 0x040fec00000418ff */
[----:B------:R-:W-:Y:S06]  /*29a0*/  HMMA.16816.F32.BF16 R8, R64, R74, RZ ;  /* 0x0000004a4008723c */ /* 0x000fec00000418ff */
[C---:B------:R-:W-:Y:S06]  /*29b0*/  HMMA.16816.F32.BF16 R92, R60.reuse, R88, RZ ;  /* 0x000000583c5c723c */ /* 0x040fec00000418ff */
[C---:B------:R-:W-:Y:S06]  /*29c0*/  HMMA.16816.F32.BF16 R84, R60.reuse, R80, RZ ;  /* 0x000000503c54723c */ /* 0x040fec00000418ff */
[C---:B------:R-:W-:Y:S06]  /*29d0*/  HMMA.16816.F32.BF16 R76, R60.reuse, R72, RZ ;  /* 0x000000483c4c723c */ /* 0x040fec00000418ff */
[C---:B------:R-:W-:Y:S06]  /*29e0*/  HMMA.16816.F32.BF16 R88, R60.reuse, R90, RZ ;  /* 0x0000005a3c58723c */ /* 0x040fec00000418ff */
[C---:B------:R-:W-:Y:S06]  /*29f0*/  HMMA.16816.F32.BF16 R80, R60.reuse, R82, RZ ;  /* 0x000000523c50723c */ /* 0x040fec00000418ff */
[C---:B------:R-:W-:Y:S06]  /*2a00*/  HMMA.16816.F32.BF16 R72, R60.reuse, R74, RZ ;  /* 0x0000004a3c48723c */ /* 0x040fec00000418ff */
[----:B------:R-:W-:Y:S06]  /*2a10*/  HMMA.16816.F32.BF16 R68, R60, R96, RZ ;  /* 0x000000603c44723c */ /* 0x000fec00000418ff */
[-C--:B------:R-:W-:Y:S06]  /*2a20*/  HMMA.16816.F32.BF16 R64, R64, R98.reuse, RZ ;  /* 0x000000624040723c */ /* 0x080fec00000418ff */
[----:B------:R-:W-:Y:S01]  /*2a30*/  HMMA.16816.F32.BF16 R60, R60, R98, RZ ;  /* 0x000000623c3c723c */ /* 0x000fe200000418ff */
[----:B------:R-:W1:Y:S05]  /*2a40*/  LDSM.16.M88.4 R96, [R216+0x7c00] ;  /* 0x007c0000d860783b */ /* 0x000e6a0000000200 */
[C---:B------:R-:W-:Y:S06]  /*2a50*/  HMMA.16816.F32.BF16 R4, R56.reuse, R36, R4 ;  /* 0x000000243804723c */ /* 0x040fec0000041804 */
[C---:B------:R-:W-:Y:S06]  /*2a60*/  HMMA.16816.F32.BF16 R28, R56.reuse, R52, R28 ;  /* 0x00000034381c723c */ /* 0x040fec000004181c */
[----:B------:R-:W-:Y:S06]  /*2a70*/  HMMA.16816.F32.BF16 R24, R56, R54, R24 ;  /* 0x000000363818723c */ /* 0x000fec0000041818 */
[C---:B------:R-:W-:Y:S06]  /*2a80*/  HMMA.16816.F32.BF16 R92, R32.reuse, R52, R92 ;  /* 0x00000034205c723c */ /* 0x040fec000004185c */
[C---:B------:R-:W-:Y:S06]  /*2a90*/  HMMA.16816.F32.BF16 R84, R32.reuse, R48, R84 ;  /* 0x000000302054723c */ /* 0x040fec0000041854 */
[C---:B------:R-:W-:Y:S06]  /*2aa0*/  HMMA.16816.F32.BF16 R76, R32.reuse, R44, R76 ;  /* 0x0000002c204c723c */ /* 0x040fec000004184c */
[C---:B------:R-:W-:Y:S06]  /*2ab0*/  HMMA.16816.F32.BF16 R68, R32.reuse, R36, R68 ;  /* 0x000000242044723c */ /* 0x040fec0000041844 */
[C---:B------:R-:W-:Y:S01]  /*2ac0*/  HMMA.16816.F32.BF16 R88, R32.reuse, R54, R88 ;  /* 0x000000362058723c */ /* 0x040fe20000041858 */
[----:B------:R-:W-:Y:S05]  /*2ad0*/  LDSM.16.M88.4 R52, [R215+0x3000] ;  /* 0x00300000d734783b */ /* 0x000fea0000000200 */
[C---:B------:R-:W-:Y:S06]  /*2ae0*/  HMMA.16816.F32.BF16 R80, R32.reuse, R50, R80 ;  /* 0x000000322050723c */ /* 0x040fec0000041850 */
[C---:B------:R-:W-:Y:S06]  /*2af0*/  HMMA.16816.F32.BF16 R72, R32.reuse, R46, R72 ;  /* 0x0000002e2048723c */ /* 0x040fec0000041848 */
[----:B------:R-:W-:Y:S01]  /*2b00*/  HMMA.16816.F32.BF16 R60, R32, R38, R60 ;  /* 0x00000026203c723c */ /* 0x000fe2000004183c */
[----:B------:R-:W2:Y:S05]  /*2b10*/  LDSM.16.M88.4 R32, [R213+0x7c00] ;  /* 0x007c0000d520783b */ /* 0x000eaa0000000200 */
[C---:B------:R-:W-:Y:S06]  /*2b20*/  HMMA.16816.F32.BF16 R20, R56.reuse, R48, R20 ;  /* 0x000000303814723c */ /* 0x040fec0000041814 */
[C---:B------:R-:W-:Y:S01]  /*2b30*/  HMMA.16816.F32.BF16 R16, R56.reuse, R50, R16 ;  /* 0x000000323810723c */ /* 0x040fe20000041810 */
[----:B------:R-:W-:Y:S05]  /*2b40*/  LDSM.16.M88.4 R48, [R213+0x7000] ;  /* 0x00700000d530783b */ /* 0x000fea0000000200 */
[C---:B------:R-:W-:Y:S06]  /*2b50*/  HMMA.16816.F32.BF16 R12, R56.reuse, R44, R12 ;  /* 0x0000002c380c723c */ /* 0x040fec000004180c */
[C---:B------:R-:W-:Y:S01]  /*2b60*/  HMMA.16816.F32.BF16 R8, R56.reuse, R46, R8 ;  /* 0x0000002e3808723c */ /* 0x040fe20000041808 */
[----:B------:R-:W-:Y:S05]  /*2b70*/  LDSM.16.M88.4 R44, [R213+0x7400] ;  /* 0x00740000d52c783b */ /* 0x000fea0000000200 */
[----:B------:R-:W-:Y:S01]  /*2b80*/  HMMA.16816.F32.BF16 R64, R56, R38, R64 ;  /* 0x000000263840723c */ /* 0x000fe20000041840 */
[----:B------:R-:W3:Y:S04]  /*2b90*/  LDSM.16.M88.4 R56, [R215+0x2000] ;  /* 0x00200000d738783b */ /* 0x000ee80000000200 */
[----:B------:R-:W4:Y:S01]  /*2ba0*/  LDSM.16.M88.4 R36, [R213+0x7800] ;  /* 0x00780000d524783b */ /* 0x000f220000000200 */
[----:B-1----:R-:W-:Y:S06]  /*2bb0*/  HMMA.16816.F32.BF16 R4, R112, R96, R4 ;  /* 0x000000607004723c */ /* 0x002fec0000041804 */
[-C--:B------:R-:W-:Y:S06]  /*2bc0*/  HMMA.16816.F32.BF16 R88, R116, R110.reuse, R88 ;  /* 0x0000006e7458723c */ /* 0x080fec0000041858 */
[C---:B------:R-:W-:Y:S06]  /*2bd0*/  HMMA.16816.F32.BF16 R24, R112.reuse, R110, R24 ;  /* 0x0000006e7018723c */ /* 0x040fec0000041818 */
[C---:B------:R-:W-:Y:S06]  /*2be0*/  HMMA.16816.F32.BF16 R20, R112.reuse, R104, R20 ;  /* 0x000000687014723c */ /* 0x040fec0000041814 */
[----:B------:R-:W-:Y:S06]  /*2bf0*/  HMMA.16816.F32.BF16 R16, R112, R106, R16 ;  /* 0x0000006a7010723c */ /* 0x000fec0000041810 */
[C---:B------:R-:W-:Y:S06]  /*2c00*/  HMMA.16816.F32.BF16 R84, R116.reuse, R104, R84 ;  /* 0x000000687454723c */ /* 0x040fec0000041854 */
[----:B------:R-:W-:Y:S06]  /*2c10*/  HMMA.16816.F32.BF16 R80, R116, R106, R80 ;  /* 0x0000006a7450723c */ /* 0x000fec0000041850 */
[C---:B------:R-:W-:Y:S06]  /*2c20*/  HMMA.16816.F32.BF16 R12, R112.reuse, R100, R12 ;  /* 0x00000064700c723c */ /* 0x040fec000004180c */
[C---:B------:R-:W-:Y:S06]  /*2c30*/  HMMA.16816.F32.BF16 R8, R112.reuse, R102, R8 ;  /* 0x000000667008723c */ /* 0x040fec0000041808 */
[----:B------:R-:W-:Y:S06]  /*2c40*/  HMMA.16816.F32.BF16 R64, R112, R98, R64 ;  /* 0x000000627040723c */ /* 0x000fec0000041840 */
[C---:B------:R-:W-:Y:S06]  /*2c50*/  HMMA.16816.F32.BF16 R76, R116.reuse, R100, R76 ;  /* 0x00000064744c723c */ /* 0x040fec000004184c */
[C---:B------:R-:W-:Y:S01]  /*2c60*/  HMMA.16816.F32.BF16 R72, R116.reuse, R102, R72 ;  /* 0x000000667448723c */ /* 0x040fe20000041848 */
[----:B------:R-:W-:Y:S05]  /*2c70*/  LDSM.16.M88.4 R100, [R217+0x5000] ;  /* 0x00500000d964783b */ /* 0x000fea0000000200 */
[C---:B------:R-:W-:Y:S06]  /*2c80*/  HMMA.16816.F32.BF16 R68, R116.reuse, R96, R68 ;  /* 0x000000607444723c */ /* 0x040fec0000041844 */
[----:B------:R-:W-:Y:S01]  /*2c90*/  HMMA.16816.F32.BF16 R60, R116, R98, R60 ;  /* 0x00000062743c723c */ /* 0x000fe2000004183c */
[----:B------:R-:W-:Y:S05]  /*2ca0*/  LDSM.16.M88.4 R96, [R216+0x8000] ;  /* 0x00800000d860783b */ /* 0x000fea0000000200 */
[----:B--2---:R-:W-:Y:S01]  /*2cb0*/  HMMA.16816.F32.BF16 R104, R52, R32, R4 ;  /* 0x000000203468723c */ /* 0x004fe20000041804 */
[----:B------:R-:W1:Y:S05]  /*2cc0*/  LDSM.16.M88.4 R4, [R217+0x4000] ;  /* 0x00400000d904783b */ /* 0x000e6a0000000200 */
[-C--:B------:R-:W-:Y:S06]  /*2cd0*/  HMMA.16816.F32.BF16 R28, R112, R108.reuse, R28 ;  /* 0x0000006c701c723c */ /* 0x080fec000004181c */
[----:B------:R-:W-:Y:S01]  /*2ce0*/  HMMA.16816.F32.BF16 R92, R116, R108, R92 ;  /* 0x0000006c745c723c */ /* 0x000fe2000004185c */
[----:B------:R-:W2:Y:S05]  /*2cf0*/  LDSM.16.M88.4 R108, [R216+0x8400] ;  /* 0x00840000d86c783b */ /* 0x000eaa0000000200 */
[-C--:B---3--:R-:W-:Y:S06]  /*2d00*/  HMMA.16816.F32.BF16 R88, R56, R50.reuse, R88 ;  /* 0x000000323858723c */ /* 0x088fec0000041858 */
[C---:B------:R-:W-:Y:S06]  /*2d10*/  HMMA.16816.F32.BF16 R24, R52.reuse, R50, R24 ;  /* 0x000000323418723c */ /* 0x040fec0000041818 */
[C---:B------:R-:W-:Y:S06]  /*2d20*/  HMMA.16816.F32.BF16 R20, R52.reuse, R44, R20 ;  /* 0x0000002c3414723c */ /* 0x040fec0000041814 */
[C---:B------:R-:W-:Y:S06]  /*2d30*/  HMMA.16816.F32.BF16 R16, R52.reuse, R46, R16 ;  /* 0x0000002e3410723c */ /* 0x040fec0000041810 */
[C---:B----4-:R-:W-:Y:S06]  /*2d40*/  HMMA.16816.F32.BF16 R12, R52.reuse, R36, R12 ;  /* 0x00000024340c723c */ /* 0x050fec000004180c */
[----:B------:R-:W-:Y:S06]  /*2d50*/  HMMA.16816.F32.BF16 R8, R52, R38, R8 ;  /* 0x000000263408723c */ /* 0x000fec0000041808 */
[C---:B------:R-:W-:Y:S06]  /*2d60*/  HMMA.16816.F32.BF16 R84, R56.reuse, R44, R84 ;  /* 0x0000002c3854723c */ /* 0x040fec0000041854 */
[C---:B------:R-:W-:Y:S01]  /*2d70*/  HMMA.16816.F32.BF16 R80, R56.reuse, R46, R80 ;  /* 0x0000002e3850723c */ /* 0x040fe20000041850 */
[----:B------:R-:W-:Y:S05]  /*2d80*/  LDSM.16.M88.4 R44, [R213+0x8000] ;  /* 0x00800000d52c783b */ /* 0x000fea0000000200 */
[C---:B------:R-:W-:Y:S06]  /*2d90*/  HMMA.16816.F32.BF16 R76, R56.reuse, R36, R76 ;  /* 0x00000024384c723c */ /* 0x040fec000004184c */
[----:B------:R-:W-:Y:S01]  /*2da0*/  HMMA.16816.F32.BF16 R72, R56, R38, R72 ;  /* 0x000000263848723c */ /* 0x000fe20000041848 */
[----:B------:R-:W3:Y:S05]  /*2db0*/  LDSM.16.M88.4 R36, [R215+0x4000] ;  /* 0x00400000d724783b */ /* 0x000eea0000000200 */
[-C--:B------:R-:W-:Y:S06]  /*2dc0*/  HMMA.16816.F32.BF16 R28, R52, R48.reuse, R28 ;  /* 0x00000030341c723c */ /* 0x080fec000004181c */
[----:B------:R-:W-:Y:S01]  /*2dd0*/  HMMA.16816.F32.BF16 R112, R56, R48, R92 ;  /* 0x000000303870723c */ /* 0x000fe2000004185c */
[----:B------:R-:W4:Y:S04]  /*2de0*/  LDSM.16.M88.4 R48, [R215+0x5000] ;  /* 0x00500000d730783b */ /* 0x000f280000000200 */
[----:B------:R-:W-:Y:S01]  /*2df0*/  LDSM.16.M88.4 R92, [R216+0x8c00] ;  /* 0x008c0000d85c783b */ /* 0x000fe20000000200 */
[----:B------:R-:W-:Y:S03]  /*2e00*/  HMMA.16816.F32.BF16 R64, R52, R34, R64 ;  /* 0x000000223440723c */ /* 0x000fe60000041840 */
[----:B------:R-:W5:Y:S03]  /*2e10*/  LDSM.16.M88.4 R52, [R216+0x8800] ;  /* 0x00880000d834783b */ /* 0x000f660000000200 */
[C---:B------:R-:W-:Y:S06]  /*2e20*/  HMMA.16816.F32.BF16 R68, R56.reuse, R32, R68 ;  /* 0x000000203844723c */ /* 0x040fec0000041844 */
[----:B------:R-:W-:Y:S06]  /*2e30*/  HMMA.16816.F32.BF16 R60, R56, R34, R60 ;  /* 0x00000022383c723c */ /* 0x000fec000004183c */
[-C--:B-1----:R-:W-:Y:S06]  /*2e40*/  HMMA.16816.F32.BF16 R88, R4, R98.reuse, R88 ;  /* 0x000000620458723c */ /* 0x082fec0000041858 */
[----:B------:R-:W-:Y:S01]  /*2e50*/  HMMA.16816.F32.BF16 R32, R100, R98, R24 ;  /* 0x000000626420723c */ /* 0x000fe20000041818 */
[----:B------:R-:W1:Y:S05]  /*2e60*/  LDSM.16.M88.4 R24, [R213+0x8400] ;  /* 0x00840000d518783b */ /* 0x000e6a0000000200 */
[-C--:B--2---:R-:W-:Y:S06]  /*2e70*/  HMMA.16816.F32.BF16 R84, R4, R108.reuse, R84 ;  /* 0x0000006c0454723c */ /* 0x084fec0000041854 */
[----:B------:R-:W-:Y:S06]  /*2e80*/  HMMA.16816.F32.BF16 R20, R100, R108, R20 ;  /* 0x0000006c6414723c */ /* 0x000fec0000041814 */
[-C--:B---3--:R-:W-:Y:S06]  /*2e90*/  HMMA.16816.F32.BF16 R88, R36, R46.reuse, R88 ;  /* 0x0000002e2458723c */ /* 0x088fec0000041858 */
[----:B----4-:R-:W-:Y:S06]  /*2ea0*/  HMMA.16816.F32.BF16 R32, R48, R46, R32 ;  /* 0x0000002e3020723c */ /* 0x010fec0000041820 */
[----:B-----5:R-:W-:Y:S01]  /*2eb0*/  HMMA.16816.F32.BF16 R12, R100, R52, R12 ;  /* 0x00000034640c723c */ /* 0x020fe2000004180c */
[----:B------:R-:W-:Y:S01]  /*2ec0*/  IMAD.U32 R46, RZ, RZ, UR24 ;  /* 0x00000018ff2e7e24 */ /* 0x000fe2000f8e00ff */
[----:B------:R-:W-:Y:S01]  /*2ed0*/  UMOV UR24, UR18 ;  /* 0x0000001200187c82 */ /* 0x000fe20008000000 */
[----:B------:R-:W-:-:S03]  /*2ee0*/  VIADD R47, R2, 0x1 ;  /* 0x00000001022f7836 */ /* 0x000fc60000000000 */
[----:B------:R-:W-:Y:S01]  /*2ef0*/  HMMA.16816.F32.BF16 R8, R100, R54, R8 ;  /* 0x000000366408723c */ /* 0x000fe20000041808 */
[C-C-:B------:R-:W-:Y:S02]  /*2f00*/  VIADDMNMX R219, R3.reuse, 0x8, R46.reuse, PT ;  /* 0x0000000803db7846 */ /* 0x140fe4000380012e */
[C-C-:B------:R-:W-:Y:S02]  /*2f10*/  VIADDMNMX R218, R3.reuse, 0x40, R46.reuse, PT ;  /* 0x0000004003da7846 */ /* 0x140fe4000380012e */
[----:B------:R-:W-:Y:S01]  /*2f20*/  VIADDMNMX R3, R3, 0x48, R46, PT ;  /* 0x0000004803037846 */ /* 0x000fe2000380012e */
[----:B------:R-:W-:Y:S01]  /*2f30*/  HMMA.16816.F32.BF16 R76, R4, R52, R76 ;  /* 0x00000034044c723c */ /* 0x000fe2000004184c */
[----:B------:R-:W-:Y:S01]  /*2f40*/  VIADD R46, R2, 0x8 ;  /* 0x00000008022e7836 */ /* 0x000fe20000000000 */
[C---:B------:R-:W-:Y:S02]  /*2f50*/  ISETP.GE.AND P2, PT, R47.reuse, R220, PT ;  /* 0x000000dc2f00720c */ /* 0x040fe40003f46270 */
[----:B------:R-:W-:-:S02]  /*2f60*/  ISETP.GE.AND P3, PT, R47, R219, PT ;  /* 0x000000db2f00720c */ /* 0x000fc40003f66270 */
[C---:B------:R-:W-:Y:S01]  /*2f70*/  HMMA.16816.F32.BF16 R72, R4.reuse, R54, R72 ;  /* 0x000000360448723c */ /* 0x040fe20000041848 */
[----:B------:R-:W2:Y:S01]  /*2f80*/  LDSM.16.M88.4 R52, [R213+0x8800] ;  /* 0x00880000d534783b */ /* 0x000ea20000000200 */
[C---:B------:R-:W-:Y:S02]  /*2f90*/  ISETP.GE.AND P4, PT, R46.reuse, R220, PT ;  /* 0x000000dc2e00720c */ /* 0x040fe40003f86270 */
[----:B------:R-:W-:Y:S02]  /*2fa0*/  ISETP.GE.AND P5, PT, R46, R219, PT ;  /* 0x000000db2e00720c */ /* 0x000fe40003fa6270 */
[----:B------:R-:W-:Y:S01]  /*2fb0*/  HMMA.16816.F32.BF16 R80, R4, R110, R80 ;  /* 0x0000006e0450723c */ /* 0x000fe20000041850 */
[----:B------:R-:W-:Y:S02]  /*2fc0*/  FSEL R88, R88, -INF , !P4 ;  /* 0xff80000058587808 */ /* 0x000fe40006000000 */
[C---:B------:R-:W-:Y:S02]  /*2fd0*/  ISETP.GE.AND P6, PT, R46.reuse, R218, PT ;  /* 0x000000da2e00720c */ /* 0x040fe40003fc6270 */
[----:B------:R-:W-:Y:S01]  /*2fe0*/  ISETP.GE.AND P4, PT, R46, R3, PT ;  /* 0x000000032e00720c */ /* 0x000fe20003f86270 */
[----:B-1----:R-:W-:Y:S01]  /*2ff0*/  HMMA.16816.F32.BF16 R84, R36, R24, R84 ;  /* 0x000000182454723c */ /* 0x002fe20000041854 */
[----:B------:R-:W-:-:S02]  /*3000*/  FSEL R46, R90, -INF , !P5 ;  /* 0xff8000005a2e7808 */ /* 0x000fc40006800000 */
[----:B------:R-:W-:Y:S01]  /*3010*/  FSEL R56, R32, -INF , !P6 ;  /* 0xff80000020387808 */ /* 0x000fe20007000000 */
[----:B------:R-:W-:Y:S01]  /*3020*/  VIADD R32, R2, 0x11 ;  /* 0x0000001102207836 */ /* 0x000fe20000000000 */
[----:B------:R-:W-:Y:S01]  /*3030*/  FSEL R57, R34, -INF , !P4 ;  /* 0xff80000022397808 */ /* 0x000fe20006000000 */
[----:B------:R-:W-:Y:S01]  /*3040*/  HMMA.16816.F32.BF16 R16, R100, R110, R16 ;  /* 0x0000006e6410723c */ /* 0x000fe20000041810 */
[C---:B------:R-:W-:Y:S02]  /*3050*/  ISETP.GE.AND P1, PT, R47.reuse, R218, PT ;  /* 0x000000da2f00720c */ /* 0x040fe40003f26270 */
[----:B------:R-:W-:-:S03]  /*3060*/  ISETP.GE.AND P0, PT, R47, R3, PT ;  /* 0x000000032f00720c */ /* 0x000fc60003f06270 */
[----:B------:R-:W-:Y:S06]  /*3070*/  HMMA.16816.F32.BF16 R20, R48, R24, R20 ;  /* 0x000000183014723c */ /* 0x000fec0000041814 */
[----:B------:R-:W-:Y:S01]  /*3080*/  HMMA.16816.F32.BF16 R80, R36, R26, R80 ;  /* 0x0000001a2450723c */ /* 0x000fe20000041850 */
[----:B------:R-:W-:-:S05]  /*3090*/  VIADD R24, R2, 0x9 ;  /* 0x0000000902187836 */ /* 0x000fca0000000000 */
[C---:B------:R-:W-:Y:S01]  /*30a0*/  ISETP.GE.AND P5, PT, R24.reuse, R218, PT ;  /* 0x000000da1800720c */ /* 0x040fe20003fa6270 */
[----:B------:R-:W-:Y:S01]  /*30b0*/  HMMA.16816.F32.BF16 R28, R100, R96, R28 ;  /* 0x00000060641c723c */ /* 0x000fe2000004181c */
[----:B------:R-:W-:Y:S02]  /*30c0*/  ISETP.GE.AND P6, PT, R24, R220, PT ;  /* 0x000000dc1800720c */ /* 0x000fe40003fc6270 */
[----:B------:R-:W-:Y:S01]  /*30d0*/  FSEL R58, R33, -INF , !P5 ;  /* 0xff800000213a7808 */ /* 0x000fe20006800000 */
[----:B------:R-:W-:Y:S01]  /*30e0*/  VIADD R33, R2, 0x18 ;  /* 0x0000001802217836 */ /* 0x000fe20000000000 */
[C---:B------:R-:W-:Y:S01]  /*30f0*/  ISETP.GE.AND P4, PT, R24.reuse, R3, PT ;  /* 0x000000031800720c */ /* 0x040fe20003f86270 */
[----:B------:R-:W-:Y:S01]  /*3100*/  HMMA.16816.F32.BF16 R16, R48, R26, R16 ;  /* 0x0000001a3010723c */ /* 0x000fe20000041810 */
[----:B------:R-:W-:Y:S01]  /*3110*/  ISETP.GE.AND P5, PT, R24, R219, PT ;  /* 0x000000db1800720c */ /* 0x000fe20003fa6270 */
[----:B------:R-:W-:Y:S01]  /*3120*/  VIADD R24, R2, 0x10 ;  /* 0x0000001002187836 */ /* 0x000fe20000000000 */
[----:B------:R-:W-:-:S02]  /*3130*/  FSEL R47, R35, -INF , !P4 ;  /* 0xff800000232f7808 */ /* 0x000fc40006000000 */
[----:B------:R-:W-:Y:S01]  /*3140*/  FSEL R34, R91, -INF , !P5 ;  /* 0xff8000005b227808 */ /* 0x000fe20006800000 */
[-C--:B--2---:R-:W-:Y:S01]  /*3150*/  HMMA.16816.F32.BF16 R76, R36, R52.reuse, R76 ;  /* 0x00000034244c723c */ /* 0x084fe2000004184c */
[----:B------:R-:W-:Y:S02]  /*3160*/  ISETP.GE.AND P5, PT, R24, R220, PT ;  /* 0x000000dc1800720c */ /* 0x000fe40003fa6270 */
[----:B------:R-:W-:Y:S02]  /*3170*/  FSEL R89, R89, -INF , !P6 ;  /* 0xff80000059597808 */ /* 0x000fe40007000000 */
[----:B------:R-:W-:Y:S01]  /*3180*/  FSEL R84, R84, -INF , !P5 ;  /* 0xff80000054547808 */ /* 0x000fe20006800000 */
[----:B------:R-:W-:Y:S01]  /*3190*/  HMMA.16816.F32.BF16 R12, R48, R52, R12 ;  /* 0x00000034300c723c */ /* 0x000fe2000004180c */
[C---:B------:R-:W-:Y:S02]  /*31a0*/  ISETP.GE.AND P4, PT, R24.reuse, R219, PT ;  /* 0x000000db1800720c */ /* 0x040fe40003f86270 */
[----:B------:R-:W-:-:S02]  /*31b0*/  ISETP.GE.AND P6, PT, R24, R218, PT ;  /* 0x000000da1800720c */ /* 0x000fc40003fc6270 */
[----:B------:R-:W-:Y:S01]  /*31c0*/  ISETP.GE.AND P5, PT, R24, R3, PT ;  /* 0x000000031800720c */ /* 0x000fe20003fa6270 */
[----:B------:R-:W-:Y:S01]  /*31d0*/  HMMA.16816.F32.BF16 R68, R4, R92, R68 ;  /* 0x0000005c0444723c */ /* 0x000fe20000041844 */
[----:B------:R-:W1:Y:S01]  /*31e0*/  LDSM.16.M88.4 R24, [R213+0x8c00] ;  /* 0x008c0000d518783b */ /* 0x000e620000000200 */
[----:B------:R-:W-:Y:S01]  /*31f0*/  FSEL R136, R86, -INF , !P4 ;  /* 0xff80000056887808 */ /* 0x000fe20006000000 */
[----:B------:R-:W-:Y:S01]  /*3200*/  VIADD R52, R2, 0x20 ;  /* 0x0000002002347836 */ /* 0x000fe20000000000 */
[----:B------:R-:W-:Y:S01]  /*3210*/  ISETP.GE.AND P4, PT, R32, R220, PT ;  /* 0x000000dc2000720c */ /* 0x000fe20003f86270 */
[----:B------:R-:W-:-:S04]  /*3220*/  DEPBAR.LE SB0, 0x0 ;  /* 0x000080000000791a */ /* 0x000fc80000000000 */
[----:B------:R-:W-:Y:S01]  /*3230*/  FSEL R22, R22, -INF , !P5 ;  /* 0xff80000016167808 */ /* 0x000fe20006800000 */
[----:B------:R-:W-:Y:S01]  /*3240*/  HMMA.16816.F32.BF16 R104, R100, R92, R104 ;  /* 0x0000005c6468723c */ /* 0x000fe20000041868 */
[----:B------:R-:W-:Y:S02]  /*3250*/  ISETP.GE.AND P5, PT, R32, R218, PT ;  /* 0x000000da2000720c */ /* 0x000fe40003fa6270 */
[----:B------:R-:W-:Y:S02]  /*3260*/  FSEL R20, R20, -INF , !P6 ;  /* 0xff80000014147808 */ /* 0x000fe40007000000 */
[----:B------:R-:W-:Y:S01]  /*3270*/  FSEL R85, R85, -INF , !P4 ;  /* 0xff80000055557808 */ /* 0x000fe20006000000 */
[----:B------:R-:W-:Y:S01]  /*3280*/  HMMA.16816.F32.BF16 R112, R4, R96, R112 ;  /* 0x000000600470723c */ /* 0x000fe20000041870 */
[C---:B------:R-:W-:Y:S02]  /*3290*/  ISETP.GE.AND P6, PT, R32.reuse, R219, PT ;  /* 0x000000db2000720c */ /* 0x040fe40003fc6270 */
[----:B------:R-:W-:Y:S01]  /*32a0*/  ISETP.GE.AND P4, PT, R32, R3, PT ;  /* 0x000000032000720c */ /* 0x000fe20003f86270 */
[----:B------:R-:W-:Y:S01]  /*32b0*/  VIADD R32, R2, 0x19 ;  /* 0x0000001902207836 */ /* 0x000fe20000000000 */
[----:B------:R-:W-:Y:S01]  /*32c0*/  FSEL R21, R21, -INF , !P5 ;  /* 0xff80000015157808 */ /* 0x000fe20006800000 */
[----:B------:R-:W-:Y:S01]  /*32d0*/  HMMA.16816.F32.BF16 R72, R36, R54, R72 ;  /* 0x000000362448723c */ /* 0x000fe20000041848 */
[----:B------:R-:W-:-:S02]  /*32e0*/  ISETP.GE.AND P5, PT, R33, R219, PT ;  /* 0x000000db2100720c */ /* 0x000fc40003fa6270 */
[----:B------:R-:W-:Y:S02]  /*32f0*/  FSEL R23, R23, -INF , !P4 ;  /* 0xff80000017177808 */ /* 0x000fe40006000000 */
[----:B------:R-:W-:Y:S01]  /*3300*/  FSEL R172, R82, -INF , !P5 ;  /* 0xff80000052ac7808 */ /* 0x000fe20006800000 */
[----:B------:R-:W-:Y:S01]  /*3310*/  HMMA.16816.F32.BF16 R8, R48, R54, R8 ;  /* 0x000000363008723c */ /* 0x000fe20000041808 */
[----:B------:R-:W-:Y:S02]  /*3320*/  ISETP.GE.AND P4, PT, R33, R220, PT ;  /* 0x000000dc2100720c */ /* 0x000fe40003f86270 */
[----:B------:R-:W-:Y:S02]  /*3330*/  ISETP.GE.AND P5, PT, R32, R218, PT ;  /* 0x000000da2000720c */ /* 0x000fe40003fa6270 */
[----:B------:R-:W-:Y:S01]  /*3340*/  FSEL R35, R80, -INF , !P4 ;  /* 0xff80000050237808 */ /* 0x000fe20006000000 */
[----:B------:R-:W-:Y:S01]  /*3350*/  HMMA.16816.F32.BF16 R64, R100, R94, R64 ;  /* 0x0000005e6440723c */ /* 0x000fe20000041840 */
[----:B------:R-:W-:-:S02]  /*3360*/  FSEL R17, R17, -INF , !P5 ;  /* 0xff80000011117808 */ /* 0x000fc40006800000 */
[----:B------:R-:W-:Y:S02]  /*3370*/  ISETP.GE.AND P4, PT, R33, R3, PT ;  /* 0x000000032100720c */ /* 0x000fe40003f86270 */
[----:B------:R-:W-:Y:S01]  /*3380*/  ISETP.GE.AND P5, PT, R32, R219, PT ;  /* 0x000000db2000720c */ /* 0x000fe20003fa6270 */
[----:B------:R-:W-:Y:S01]  /*3390*/  HMMA.16816.F32.BF16 R60, R4, R94, R60 ;  /* 0x0000005e043c723c */ /* 0x000fe2000004183c */
[----:B------:R-:W-:Y:S02]  /*33a0*/  FSEL R137, R87, -INF , !P6 ;  /* 0xff80000057897808 */ /* 0x000fe40007000000 */
[----:B------:R-:W-:Y:S02]  /*33b0*/  ISETP.GE.AND P6, PT, R33, R218, PT ;  /* 0x000000da2100720c */ /* 0x000fe40003fc6270 */
[----:B------:R-:W-:Y:S01]  /*33c0*/  FSEL R33, R18, -INF , !P4 ;  /* 0xff80000012217808 */ /* 0x000fe20006000000 */
[----:B-1----:R-:W-:Y:S01]  /*33d0*/  HMMA.16816.F32.BF16 R68, R36, R24, R68 ;  /* 0x000000182444723c */ /* 0x002fe20000041844 */
[----:B------:R-:W-:Y:S01]  /*33e0*/  FSEL R173, R83, -INF , !P5 ;  /* 0xff80000053ad7808 */ /* 0x000fe20006800000 */
[----:B------:R-:W-:Y:S01]  /*33f0*/  VIADD R5, R2, 0x30 ;  /* 0x0000003002057836 */ /* 0x000fe20000000000 */
[----:B------:R-:W-:Y:S01]  /*3400*/  ISETP.GE.AND P4, PT, R32, R3, PT ;  /* 0x000000032000720c */ /* 0x000fe20003f86270 */
[----:B------:R-:W-:Y:S01]  /*3410*/  VIADD R4, R2, 0x31 ;  /* 0x0000003102047836 */ /* 0x000fe20000000000 */
[----:B------:R-:W-:Y:S01]  /*3420*/  BAR.SYNC.DEFER_BLOCKING 0x0 ;  /* 0x0000000000007b1d */ /* 0x000fe20000010000 */
[----:B------:R-:W-:Y:S01]  /*3430*/  ISETP.GE.AND P5, PT, R52, R220, PT ;  /* 0x000000dc3400720c */ /* 0x000fe20003fa6270 */
[----:B------:R-:W-:Y:S01]  /*3440*/  HMMA.16816.F32.BF16 R28, R48, R44, R28 ;  /* 0x0000002c301c723c */ /* 0x000fe2000004181c */
[----:B------:R-:W-:-:S02]  /*3450*/  FSEL R16, R16, -INF , !P6 ;  /* 0xff80000010107808 */ /* 0x000fc40007000000 */
[----:B------:R-:W-:Y:S02]  /*3460*/  ISETP.GE.AND P6, PT, R32, R220, PT ;  /* 0x000000dc2000720c */ /* 0x000fe40003fc6270 */
[----:B------:R-:W-:Y:S01]  /*3470*/  FSEL R32, R19, -INF , !P4 ;  /* 0xff80000013207808 */ /* 0x000fe20006000000 */
[----:B------:R-:W-:Y:S01]  /*3480*/  VIADD R19, R2, 0x21 ;  /* 0x0000002102137836 */ /* 0x000fe20000000000 */
[----:B------:R-:W-:Y:S01]  /*3490*/  FSEL R174, R76, -INF , !P5 ;  /* 0xff8000004cae7808 */ /* 0x000fe20006800000 */
[----:B------:R-:W-:Y:S01]  /*34a0*/  HMMA.16816.F32.BF16 R104, R48, R24, R104 ;  /* 0x000000183068723c */ /* 0x000fe20000041868 */
[C---:B------:R-:W-:Y:S02]  /*34b0*/  ISETP.GE.AND P4, PT, R52.reuse, R219, PT ;  /* 0x000000db3400720c */ /* 0x040fe40003f86270 */
[----:B------:R-:W-:Y:S02]  /*34c0*/  ISETP.GE.AND P5, PT, R52, R3, PT ;  /* 0x000000033400720c */ /* 0x000fe40003fa6270 */
[----:B------:R-:W-:Y:S01]  /*34d0*/  FSEL R18, R81, -INF , !P6 ;  /* 0xff80000051127808 */ /* 0x000fe20007000000 */
[----:B------:R-:W-:Y:S01]  /*34e0*/  HMMA.16816.F32.BF16 R112, R36, R44, R112 ;  /* 0x0000002c2470723c */ /* 0x000fe20000041870 */
[----:B------:R-:W-:-:S02]  /*34f0*/  FSEL R201, R78, -INF , !P4 ;  /* 0xff8000004ec97808 */ /* 0x000fc40006000000 */
[----:B------:R-:W-:Y:S01]  /*3500*/  FSEL R183, R14, -INF , !P5 ;  /* 0xff8000000eb77808 */ /* 0x000fe20006800000 */
[----:B------:R-:W-:Y:S01]  /*3510*/  VIADD R14, R2, 0x28 ;  /* 0x00000028020e7836 */ /* 0x000fe20000000000 */
[----:B------:R-:W-:Y:S01]  /*3520*/  ISETP.GE.AND P6, PT, R52, R218, PT ;  /* 0x000000da3400720c */ /* 0x000fe20003fc6270 */
[-C--:B------:R-:W-:Y:S01]  /*3530*/  HMMA.16816.F32.BF16 R64, R48, R26.reuse, R64 ;  /* 0x0000001a3040723c */ /* 0x080fe20000041840 */
[C---:B------:R-:W-:Y:S02]  /*3540*/  ISETP.GE.AND P4, PT, R19.reuse, R220, PT ;  /* 0x000000dc1300720c */ /* 0x040fe40003f86270 */
[----:B------:R-:W-:Y:S02]  /*3550*/  ISETP.GE.AND P5, PT, R19, R218, PT ;  /* 0x000000da1300720c */ /* 0x000fe40003fa6270 */
[----:B------:R-:W-:Y:S01]  /*3560*/  FSEL R175, R12, -INF , !P6 ;  /* 0xff8000000caf7808 */ /* 0x000fe20007000000 */
[----:B------:R-:W-:Y:S01]  /*3570*/  VIADD R12, R2, 0x29 ;  /* 0x00000029020c7836 */ /* 0x000fe20000000000 */
[----:B------:R-:W-:Y:S01]  /*3580*/  FSEL R191, R77, -INF , !P4 ;  /* 0xff8000004dbf7808 */ /* 0x000fe20006000000 */
[----:B------:R-:W-:Y:S01]  /*3590*/  HMMA.16816.F32.BF16 R60, R36, R26, R60 ;  /* 0x0000001a243c723c */ /* 0x000fe2000004183c */
[----:B------:R-:W-:-:S02]  /*35a0*/  FSEL R176, R13, -INF , !P5 ;  /* 0xff8000000db07808 */ /* 0x000fc40006800000 */
[C---:B------:R-:W-:Y:S02]  /*35b0*/  ISETP.GE.AND P6, PT, R19.reuse, R219, PT ;  /* 0x000000db1300720c */ /* 0x040fe40003fc6270 */
[----:B------:R-:W-:Y:S02]  /*35c0*/  ISETP.GE.AND P4, PT, R19, R3, PT ;  /* 0x000000031300720c */ /* 0x000fe40003f86270 */
[----:B------:R-:W-:Y:S02]  /*35d0*/  ISETP.GE.AND P5, PT, R14, R220, PT ;  /* 0x000000dc0e00720c */ /* 0x000fe40003fa6270 */
[----:B------:R-:W-:Y:S02]  /*35e0*/  FSEL R204, R79, -INF , !P6 ;  /* 0xff8000004fcc7808 */ /* 0x000fe40007000000 */
[----:B------:R-:W-:Y:S02]  /*35f0*/  FSEL R184, R15, -INF , !P4 ;  /* 0xff8000000fb87808 */ /* 0x000fe40006000000 */
[----:B------:R-:W-:-:S02]  /*3600*/  FSEL R193, R72, -INF , !P5 ;  /* 0xff80000048c17808 */ /* 0x000fc40006800000 */
[C---:B------:R-:W-:Y:S02]  /*3610*/  ISETP.GE.AND P6, PT, R14.reuse, R219, PT ;  /* 0x000000db0e00720c */ /* 0x040fe40003fc6270 */
[C---:B------:R-:W-:Y:S02]  /*3620*/  ISETP.GE.AND P4, PT, R14.reuse, R218, PT ;  /* 0x000000da0e00720c */ /* 0x040fe40003f86270 */
        /* <DEDUP_REMOVED lines=10> */
[-C--:B------:R-:W-:Y:S02]  /*36d0*/  ISETP.GE.AND P6, PT, R12, R219.reuse, PT ;  /* 0x000000db0c00720c */ /* 0x080fe40003fc6270 */
[C---:B------:R-:W-:Y:S02]  /*36e0*/  ISETP.GE.AND P5, PT, R5.reuse, R220, PT ;  /* 0x000000dc0500720c */ /* 0x040fe40003fa6270 */
[----:B------:R-:W-:Y:S02]  /*36f0*/  ISETP.GE.AND P4, PT, R5, R219, PT ;  /* 0x000000db0500720c */ /* 0x000fe40003f86270 */
[----:B------:R-:W-:Y:S02]  /*3700*/  FSEL R206, R75, -INF , !P6 ;  /* 0xff8000004bce7808 */ /* 0x000fe40007000000 */
[----:B------:R-:W-:Y:S02]  /*3710*/  FSEL R200, R68, -INF , !P5 ;  /* 0xff80000044c87808 */ /* 0x000fe40006800000 */
[----:B------:R-:W-:-:S02]  /*3720*/  FSEL R203, R70, -INF , !P4 ;  /* 0xff80000046cb7808 */ /* 0x000fc40006000000 */
[----:B------:R-:W-:Y:S02]  /*3730*/  FSEL R31, R31, -INF , !P0 ;  /* 0xff8000001f1f7808 */ /* 0x000fe40004000000 */
[C---:B------:R-:W-:Y:S02]  /*3740*/  ISETP.GE.AND P6, PT, R5.reuse, R218, PT ;  /* 0x000000da0500720c */ /* 0x040fe40003fc6270 */
[-C--:B------:R-:W-:Y:S02]  /*3750*/  ISETP.GE.AND P5, PT, R5, R3.reuse, PT ;  /* 0x000000030500720c */ /* 0x080fe40003fa6270 */
[----:B------:R-:W-:Y:S02]  /*3760*/  ISETP.GE.AND P4, PT, R4, R220, PT ;  /* 0x000000dc0400720c */ /* 0x000fe40003f86270 */
[----:B------:R-:W-:Y:S02]  /*3770*/  ISETP.GE.AND P0, PT, R2, R3, PT ;  /* 0x000000030200720c */ /* 0x000fe40003f06270 */
[----:B------:R-:W-:-:S02]  /*3780*/  FSEL R194, R104, -INF , !P6 ;  /* 0xff80000068c27808 */ /* 0x000fc40007000000 */
[----:B------:R-:W-:Y:S02]  /*3790*/  FSEL R190, R106, -INF , !P5 ;  /* 0xff8000006abe7808 */ /* 0x000fe40006800000 */
[----:B------:R-:W-:Y:S02]  /*37a0*/  FSEL R202, R69, -INF , !P4 ;  /* 0xff80000045ca7808 */ /* 0x000fe40006000000 */
[----:B------:R-:W-:Y:S02]  /*37b0*/  FSEL R30, R30, -INF , !P0 ;  /* 0xff8000001e1e7808 */ /* 0x000fe40004000000 */
[C---:B------:R-:W-:Y:S02]  /*37c0*/  ISETP.GE.AND P6, PT, R4.reuse, R219, PT ;  /* 0x000000db0400720c */ /* 0x040fe40003fc6270 */
[C---:B------:R-:W-:Y:S02]  /*37d0*/  ISETP.GE.AND P5, PT, R4.reuse, R218, PT ;  /* 0x000000da0400720c */ /* 0x040fe40003fa6270 */
[----:B------:R-:W-:Y:S01]  /*37e0*/  ISETP.GE.AND P4, PT, R4, R3, PT ;  /* 0x000000030400720c */ /* 0x000fe20003f86270 */
[----:B------:R-:W-:Y:S01]  /*37f0*/  VIADD R4, R2, 0x38 ;  /* 0x0000003802047836 */ /* 0x000fe20000000000 */
[----:B------:R-:W-:-:S02]  /*3800*/  FSEL R113, R113, -INF , !P2 ;  /* 0xff80000071717808 */ /* 0x000fc40005000000 */
[----:B------:R-:W-:Y:S02]  /*3810*/  PLOP3.LUT P0, PT, PT, PT, UP0, 0x80, 0x0 ;  /* 0x000000000000781c */ /* 0x000fe40003f0f008 */
[C---:B------:R-:W-:Y:S02]  /*3820*/  ISETP.GE.AND P2, PT, R2.reuse, R220, PT ;  /* 0x000000dc0200720c */ /* 0x040fe40003f46270 */
[----:B------:R-:W-:Y:S02]  /*3830*/  FSEL R199, R105, -INF , !P5 ;  /* 0xff80000069c77808 */ /* 0x000fe40006800000 */
[----:B------:R-:W-:Y:S02]  /*3840*/  FSEL R29, R29, -INF , !P1 ;  /* 0xff8000001d1d7808 */ /* 0x000fe40004800000 */
[----:B------:R-:W-:Y:S02]  /*3850*/  FSEL R8, R115, -INF , !P3 ;  /* 0xff80000073087808 */ /* 0x000fe40005800000 */
[----:B------:R-:W-:-:S02]  /*3860*/  ISETP.GE.AND P5, PT, R2, R219, PT ;  /* 0x000000db0200720c */ /* 0x000fc40003fa6270 */
[----:B------:R-:W-:Y:S02]  /*3870*/  FSEL R112, R112, -INF , !P2 ;  /* 0xff80000070707808 */ /* 0x000fe40005000000 */
[CC--:B------:R-:W-:Y:S01]  /*3880*/  ISETP.GE.AND P1, PT, R2.reuse, R218.reuse, PT ;  /* 0x000000da0200720c */ /* 0x0c0fe20003f26270 */
[----:B------:R-:W-:Y:S01]  /*3890*/  VIADD R2, R2, 0x39 ;  /* 0x0000003902027836 */ /* 0x000fe20000000000 */
[C---:B------:R-:W-:Y:S02]  /*38a0*/  ISETP.GE.AND P3, PT, R4.reuse, R218, PT ;  /* 0x000000da0400720c */ /* 0x040fe40003f66270 */
[----:B------:R-:W-:Y:S02]  /*38b0*/  ISETP.GE.AND P2, PT, R4, R3, PT ;  /* 0x000000030400720c */ /* 0x000fe40003f46270 */
[----:B------:R-:W-:Y:S02]  /*38c0*/  FSEL R182, R71, -INF , !P6 ;  /* 0xff80000047b67808 */ /* 0x000fe40007000000 */
[----:B------:R-:W-:-:S02]  /*38d0*/  FSEL R192, R107, -INF , !P4 ;  /* 0xff8000006bc07808 */ /* 0x000fc40006000000 */
[----:B------:R-:W-:Y:S02]  /*38e0*/  FSEL R114, R114, -INF , !P5 ;  /* 0xff80000072727808 */ /* 0x000fe40006800000 */
[----:B------:R-:W-:Y:S02]  /*38f0*/  FSEL R198, R64, -INF , !P3 ;  /* 0xff80000040c67808 */ /* 0x000fe40005800000 */
[----:B------:R-:W-:Y:S02]  /*3900*/  FSEL R189, R66, -INF , !P2 ;  /* 0xff80000042bd7808 */ /* 0x000fe40005000000 */
[----:B------:R-:W-:Y:S02]  /*3910*/  FSEL R28, R28, -INF , !P1 ;  /* 0xff8000001c1c7808 */ /* 0x000fe40004800000 */
[C---:B------:R-:W-:Y:S02]  /*3920*/  ISETP.GE.AND P6, PT, R4.reuse, R220, PT ;  /* 0x000000dc0400720c */ /* 0x040fe40003fc6270 */
[----:B------:R-:W-:-:S02]  /*3930*/  ISETP.GE.AND P4, PT, R4, R219, PT ;  /* 0x000000db0400720c */ /* 0x000fc40003f86270 */
[C---:B------:R-:W-:Y:S02]  /*3940*/  ISETP.GE.AND P5, PT, R2.reuse, R220, PT ;  /* 0x000000dc0200720c */ /* 0x040fe40003fa6270 */
[C---:B------:R-:W-:Y:S02]  /*3950*/  ISETP.GE.AND P3, PT, R2.reuse, R219, PT ;  /* 0x000000db0200720c */ /* 0x040fe40003f66270 */
[C---:B------:R-:W-:Y:S02]  /*3960*/  ISETP.GE.AND P2, PT, R2.reuse, R218, PT ;  /* 0x000000da0200720c */ /* 0x040fe40003f46270 */
[----:B------:R-:W-:Y:S01]  /*3970*/  ISETP.GE.AND P1, PT, R2, R3, PT ;  /* 0x000000030200720c */ /* 0x000fe20003f26270 */
[----:B------:R-:W-:Y:S01]  /*3980*/  IMAD.IADD R2, R121, 0x1, R122 ;  /* 0x0000000179027824 */ /* 0x000fe200078e027a */
[----:B------:R-:W-:Y:S02]  /*3990*/  FSEL R196, R65, -INF , !P2 ;  /* 0xff80000041c47808 */ /* 0x000fe40005000000 */
[----:B------:R-:W-:-:S02]  /*39a0*/  FSEL R187, R67, -INF , !P1 ;  /* 0xff80000043bb7808 */ /* 0x000fc40004800000 */
[----:B------:R-:W-:Y:S02]  /*39b0*/  FSEL R205, R60, -INF , !P6 ;  /* 0xff8000003ccd7808 */ /* 0x000fe40007000000 */
[----:B------:R-:W-:Y:S02]  /*39c0*/  FSEL R181, R62, -INF , !P4 ;  /* 0xff8000003eb57808 */ /* 0x000fe40006000000 */
[----:B------:R-:W-:Y:S02]  /*39d0*/  FSEL R208, R61, -INF , !P5 ;  /* 0xff8000003dd07808 */ /* 0x000fe40006800000 */
[----:B------:R-:W-:Y:S01]  /*39e0*/  FSEL R177, R63, -INF , !P3 ;  /* 0xff8000003fb17808 */ /* 0x000fe20005800000 */
[----:B------:R-:W-:Y:S06]  /*39f0*/  @!P0 BRA `(.L_x_78) ;  /* 0x0000000400088947 */ /* 0x000fec0003800000 */
[----:B------:R-:W-:Y:S01]  /*3a00*/  ULDC UR10, c[0x0][0x2d0] ;  /* 0x0000b400000a7ab9 */ /* 0x000fe20000000800 */
[----:B------:R-:W-:Y:S01]  /*3a10*/  UIADD3 UR11, UR19, -0x2, URZ ;  /* 0xfffffffe130b7890 */ /* 0x000fe2000fffe03f */
[----:B------:R-:W-:Y:S01]  /*3a20*/  ISETP.GE.AND P4, PT, R41, UR10, PT ;  /* 0x0000000a29007c0c */ /* 0x000fe2000bf86270 */
[----:B------:R-:W-:Y:S01]  /*3a30*/  BSSY B0, `(.L_x_79) ;  /* 0x000003d000007945 */ /* 0x000fe20003800000 */
[----:B------:R-:W-:Y:S01]  /*3a40*/  ISETP.GE.AND P5, PT, R42, UR10, PT ;  /* 0x0000000a2a007c0c */ /* 0x000fe2000bfa6270 */
[----:B------:R-:W-:Y:S01]  /*3a50*/  UIMAD UR25, UR25, UR11, URZ ;  /* 0x0000000b191972a4 */ /* 0x000fe2000f8e023f */
[----:B------:R-:W-:Y:S01]  /*3a60*/  ISETP.GE.AND P2, PT, R40, UR10, PT ;  /* 0x0000000a28007c0c */ /* 0x000fe2000bf46270 */
[----:B------:R-:W-:Y:S01]  /*3a70*/  USHF.R.S32.HI UR10, URZ, 0x1f, UR11 ;  /* 0x0000001f3f0a7899 */ /* 0x000fe2000801140b */
[----:B------:R-:W-:-:S03]  /*3a80*/  IMAD.WIDE.U32 R120, R120, UR11, R226 ;  /* 0x0000000b78787c25 */ /* 0x000fc6000f8e00e2 */
[----:B------:R-:W-:-:S04]  /*3a90*/  UIMAD UR10, UR10, UR26, UR25 ;  /* 0x0000001a0a0a72a4 */ /* 0x000fc8000f8e0219 */
[----:B------:R-:W1:Y:S02]  /*3aa0*/  @!P4 LDC.64 R12, c[0x0][0x218] ;  /* 0x00008600ff0ccb82 */ /* 0x000e640000000a00 */
[----:B------:R-:W-:Y:S01]  /*3ab0*/  VIADD R9, R121, UR10 ;  /* 0x0000000a79097c36 */ /* 0x000fe20008000000 */
[----:B------:R2:W-:Y:S04]  /*3ac0*/  @P5 STS [R222+0x6000], RZ ;  /* 0x006000ffde005388 */ /* 0x0005e80000000800 */
[----:B------:R2:W-:Y:S01]  /*3ad0*/  @P5 STS [R222+0x6004], RZ ;  /* 0x006004ffde005388 */ /* 0x0005e20000000800 */
[----:B------:R-:W3:Y:S03]  /*3ae0*/  @!P5 LDC.64 R14, c[0x0][0x218] ;  /* 0x00008600ff0edb82 */ /* 0x000ee60000000a00 */
[----:B------:R2:W-:Y:S05]  /*3af0*/  @P5 STS.64 [R222+0x6008], RZ ;  /* 0x006008ffde005388 */ /* 0x0005ea0000000a00 */
[----:B------:R-:W4:Y:S08]  /*3b00*/  @!P2 LDC.64 R10, c[0x0][0x218] ;  /* 0x00008600ff0aab82 */ /* 0x000f300000000a00 */
[----:B------:R-:W5:Y:S01]  /*3b10*/  @!P5 LDC.64 R6, c[0x0][0x218] ;  /* 0x00008600ff06db82 */ /* 0x000f620000000a00 */
[----:B-1----:R-:W-:-:S04]  /*3b20*/  @!P4 LEA R12, P3, R120, R12, 0x1 ;  /* 0x0000000c780cc211 */ /* 0x002fc800078608ff */
[----:B------:R-:W-:-:S03]  /*3b30*/  @!P4 LEA.HI.X R13, R120, R13, R9, 0x1, P3 ;  /* 0x0000000d780dc211 */ /* 0x000fc600018f0c09 */
[----:B------:R-:W1:Y:S01]  /*3b40*/  @!P4 LDC.64 R4, c[0x0][0x218] ;  /* 0x00008600ff04cb82 */ /* 0x000e620000000a00 */
[----:B---3--:R-:W-:-:S04]  /*3b50*/  @!P5 LEA R14, P6, R120, R14, 0x1 ;  /* 0x0000000e780ed211 */ /* 0x008fc800078c08ff */
[C-C-:B------:R-:W-:Y:S02]  /*3b60*/  @!P5 LEA.HI.X R15, R120.reuse, R15, R9.reuse, 0x1, P6 ;  /* 0x0000000f780fd211 */ /* 0x140fe400030f0c09 */
[C---:B----4-:R-:W-:Y:S02]  /*3b70*/  @!P2 LEA R24, P1, R120.reuse, R10, 0x1 ;  /* 0x0000000a7818a211 */ /* 0x050fe400078208ff */
[C---:B------:R-:W-:Y:S01]  /*3b80*/  IADD3 R10, P3, R120.reuse, UR13, RZ ;  /* 0x0000000d780a7c10 */ /* 0x040fe2000ff7e0ff */
[----:B------:R-:W-:Y:S01]  /*3b90*/  @!PT LDS RZ, [RZ] ;  /* 0x00000000fffff984 */ /* 0x000fe20000000800 */
[----:B------:R-:W-:Y:S01]  /*3ba0*/  @!PT LDS RZ, [RZ] ;  /* 0x00000000fffff984 */ /* 0x000fe20000000800 */
[----:B------:R-:W-:Y:S01]  /*3bb0*/  @!PT LDS RZ, [RZ] ;  /* 0x00000000fffff984 */ /* 0x000fe20000000800 */
[----:B------:R2:W-:Y:S01]  /*3bc0*/  @!P5 LDGSTS.E.BYPASS.LTC128B.128 [R222+0x6000], desc[UR22][R14.64] ;  /* 0x060000000ededfae */ /* 0x0005e2000b901d56 */
[----:B------:R-:W-:Y:S02]  /*3bd0*/  @!P2 LEA.HI.X R25, R120, R11, R9, 0x1, P1 ;  /* 0x0000000b7819a211 */ /* 0x000fe400008f0c09 */
[----:B------:R-:W-:Y:S01]  /*3be0*/  IADD3.X R9, R9, UR5, RZ, P3, !PT ;  /* 0x0000000509097c10 */ /* 0x000fe20009ffe4ff */
[----:B------:R2:W-:Y:S01]  /*3bf0*/  @P4 STS.128 [R222+0x7000], RZ ;  /* 0x007000ffde004388 */ /* 0x0005e20000000c00 */
[----:B-----5:R-:W-:-:S03]  /*3c00*/  @!P5 LEA R6, P1, R10, R6, 0x1 ;  /* 0x000000060a06d211 */ /* 0x020fc600078208ff */
[----:B------:R-:W-:Y:S01]  /*3c10*/  @!PT LDS RZ, [RZ] ;  /* 0x00000000fffff984 */ /* 0x000fe20000000800 */
[----:B------:R-:W-:Y:S01]  /*3c20*/  @!PT LDS RZ, [RZ] ;  /* 0x00000000fffff984 */ /* 0x000fe20000000800 */
[----:B------:R-:W-:Y:S01]  /*3c30*/  @!PT LDS RZ, [RZ] ;  /* 0x00000000fffff984 */ /* 0x000fe20000000800 */
[----:B------:R2:W-:Y:S01]  /*3c40*/  @!P4 LDGSTS.E.BYPASS.LTC128B.128 [R222+0x7000], desc[UR22][R12.64+0x40] ;  /* 0x070000400cdecfae */ /* 0x0005e2000b901d56 */
[----:B------:R-:W-:-:S03]  /*3c50*/  @!P5 LEA.HI.X R7, R10, R7, R9, 0x1, P1 ;  /* 0x000000070a07d211 */ /* 0x000fc600008f0c09 */
[----:B------:R2:W-:Y:S01]  /*3c60*/  @P2 STS.128 [R222+0x8000], RZ ;  /* 0x008000ffde002388 */ /* 0x0005e20000000c00 */
        /* <DEDUP_REMOVED lines=25> */
.L_x_80:
[----:B------:R-:W-:Y:S05]  /*3e00*/  BSYNC B0 ;  /* 0x0000000000007941 */ /* 0x000fea0003800000 */
.L_x_79:
[----:B------:R-:W0:Y:S02]  /*3e10*/  LDGDEPBAR ;  /* 0x00000000000079af */ /* 0x000e240000000000 */
.L_x_78:
[----:B-12---:R-:W-:Y:S01]  /*3e20*/  FMNMX.FTZ R4, R112, R113, !PT ;  /* 0x0000007170047209 */ /* 0x006fe20007810000 */
[----:B------:R-:W-:Y:S01]  /*3e30*/  ULDC UR18, c[0x0][0x2ec] ;  /* 0x0000bb0000127ab9 */ /* 0x000fe20000000800 */
[----:B------:R-:W-:Y:S02]  /*3e40*/  FMNMX.FTZ R7, R28, R29, !PT ;  /* 0x0000001d1c077209 */ /* 0x000fe40007810000 */
[----:B------:R-:W-:Y:S02]  /*3e50*/  FMNMX.FTZ R4, R88, R4, !PT ;  /* 0x0000000458047209 */ /* 0x000fe40007810000 */
[----:B------:R-:W-:Y:S02]  /*3e60*/  FMNMX.FTZ R7, R56, R7, !PT ;  /* 0x0000000738077209 */ /* 0x000fe40007810000 */
[----:B------:R-:W-:Y:S02]  /*3e70*/  FMNMX.FTZ R4, R89, R4, !PT ;  /* 0x0000000459047209 */ /* 0x000fe40007810000 */
[----:B------:R-:W-:-:S02]  /*3e80*/  FMNMX.FTZ R7, R58, R7, !PT ;  /* 0x000000073a077209 */ /* 0x000fc40007810000 */
[----:B------:R-:W-:Y:S02]  /*3e90*/  FMNMX.FTZ R4, R84, R4, !PT ;  /* 0x0000000454047209 */ /* 0x000fe40007810000 */
        /* <DEDUP_REMOVED lines=31> */
[----:B------:R-:W-:Y:S01]  /*4090*/  FMNMX.FTZ R6, R184, R6, !PT ;  /* 0x00000006b8067209 */ /* 0x000fe20007810000 */
[----:B------:R-:W1:Y:S01]  /*40a0*/  SHFL.BFLY PT, R9, R4, 0x2, 0x1f ;  /* 0x0c401f0004097f89 */ /* 0x000e6200000e0000 */
[----:B------:R-:W-:Y:S02]  /*40b0*/  LEA R214, R2, UR4, 0x1 ;  /* 0x0000000402d67c11 */ /* 0x000fe4000f8e08ff */
[----:B------:R-:W-:Y:S01]  /*40c0*/  FMNMX.FTZ R6, R185, R6, !PT ;  /* 0x00000006b9067209 */ /* 0x000fe20007810000 */
[----:B------:R-:W2:Y:S01]  /*40d0*/  SHFL.BFLY PT, R5, R7, 0x2, 0x1f ;  /* 0x0c401f0007057f89 */ /* 0x000ea200000e0000 */
[----:B------:R-:W-:-:S02]  /*40e0*/  LEA R212, R0, R214, 0x1 ;  /* 0x000000d600d47211 */ /* 0x000fc400078e08ff */
[----:B------:R-:W-:Y:S01]  /*40f0*/  FMNMX.FTZ R6, R186, R6, !PT ;  /* 0x00000006ba067209 */ /* 0x000fe20007810000 */
[----:B------:R-:W-:Y:S03]  /*4100*/  LDSM.16.MT88.4 R148, [R214+0x9000] ;  /* 0x00900000d694783b */ /* 0x000fe60000004200 */
[----:B------:R-:W-:Y:S01]  /*4110*/  FMNMX.FTZ R6, R190, R6, !PT ;  /* 0x00000006be067209 */ /* 0x000fe20007810000 */
[----:B------:R-:W-:Y:S03]  /*4120*/  LDSM.16.MT88.4 R80, [R212+0x9000] ;  /* 0x00900000d450783b */ /* 0x000fe60000004200 */
[----:B------:R-:W-:Y:S01]  /*4130*/  FMNMX.FTZ R6, R192, R6, !PT ;  /* 0x00000006c0067209 */ /* 0x000fe20007810000 */
[----:B------:R-:W-:Y:S03]  /*4140*/  LDSM.16.MT88.4 R96, [R214+0xa000] ;  /* 0x00a00000d660783b */ /* 0x000fe60000004200 */
[----:B------:R-:W-:Y:S01]  /*4150*/  FMNMX.FTZ R6, R189, R6, !PT ;  /* 0x00000006bd067209 */ /* 0x000fe20007810000 */
[----:B------:R-:W-:Y:S03]  /*4160*/  LDSM.16.MT88.4 R108, [R212+0xa000] ;  /* 0x00a00000d46c783b */ /* 0x000fe60000004200 */
[----:B------:R-:W-:Y:S01]  /*4170*/  FMNMX.FTZ R6, R187, R6, !PT ;  /* 0x00000006bb067209 */ /* 0x000fe20007810000 */
[----:B------:R-:W-:Y:S01]  /*4180*/  LDSM.16.MT88.4 R120, [R214+0xb000] ;  /* 0x00b00000d678783b */ /* 0x000fe20000004200 */
[----:B-1----:R-:W-:-:S02]  /*4190*/  FMNMX.FTZ R9, R4, R9, !PT ;  /* 0x0000000904097209 */ /* 0x002fc40007810000 */
[----:B--2---:R-:W-:Y:S01]  /*41a0*/  FMNMX.FTZ R5, R7, R5, !PT ;  /* 0x0000000507057209 */ /* 0x004fe20007810000 */
[----:B------:R-:W1:Y:S01]  /*41b0*/  SHFL.BFLY PT, R4, R6, 0x2, 0x1f ;  /* 0x0c401f0006047f89 */ /* 0x000e6200000e0000 */
[----:B------:R-:W-:-:S03]  /*41c0*/  FMNMX.FTZ R7, R114, R8, !PT ;  /* 0x0000000872077209 */ /* 0x000fc60007810000 */
[----:B------:R-:W2:Y:S01]  /*41d0*/  SHFL.BFLY PT, R166, R5, 0x1, 0x1f ;  /* 0x0c201f0005a67f89 */ /* 0x000ea200000e0000 */
[----:B------:R-:W-:-:S03]  /*41e0*/  FMNMX.FTZ R7, R46, R7, !PT ;  /* 0x000000072e077209 */ /* 0x000fc60007810000 */
[----:B------:R-:W3:Y:S01]  /*41f0*/  SHFL.BFLY PT, R168, R9, 0x1, 0x1f ;  /* 0x0c201f0009a87f89 */ /* 0x000ee200000e0000 */
[----:B------:R-:W-:-:S03]  /*4200*/  FMNMX.FTZ R7, R34, R7, !PT ;  /* 0x0000000722077209 */ /* 0x000fc60007810000 */
[----:B------:R-:W-:Y:S01]  /*4210*/  LDSM.16.MT88.4 R12, [R214+0xa400] ;  /* 0x00a40000d60c783b */ /* 0x000fe20000004200 */
[----:B------:R-:W-:-:S03]  /*4220*/  FMNMX.FTZ R7, R136, R7, !PT ;  /* 0x0000000788077209 */ /* 0x000fc60007810000 */
[----:B------:R-:W-:Y:S01]  /*4230*/  LDSM.16.MT88.4 R36, [R212+0xb800] ;  /* 0x00b80000d424783b */ /* 0x000fe20000004200 */
[----:B------:R-:W-:-:S04]  /*4240*/  FMNMX.FTZ R7, R137, R7, !PT ;  /* 0x0000000789077209 */ /* 0x000fc80007810000 */
[----:B------:R-:W-:Y:S02]  /*4250*/  FMNMX.FTZ R7, R172, R7, !PT ;  /* 0x00000007ac077209 */ /* 0x000fe40007810000 */
[----:B-1----:R-:W-:Y:S02]  /*4260*/  FMNMX.FTZ R4, R6, R4, !PT ;  /* 0x0000000406047209 */ /* 0x002fe40007810000 */
[----:B------:R-:W-:Y:S02]  /*4270*/  FMNMX.FTZ R6, R173, R7, !PT ;  /* 0x00000007ad067209 */ /* 0x000fe40007810000 */
[----:B--2---:R-:W-:Y:S01]  /*4280*/  FMNMX.FTZ R166, R5, R166, !PT ;  /* 0x000000a605a67209 */ /* 0x004fe20007810000 */
[----:B------:R-:W1:Y:S01]  /*4290*/  SHFL.BFLY PT, R165, R4, 0x1, 0x1f ;  /* 0x0c201f0004a57f89 */ /* 0x000e6200000e0000 */
[----:B------:R-:W-:Y:S02]  /*42a0*/  FMNMX.FTZ R5, R201, R6, !PT ;  /* 0x00000006c9057209 */ /* 0x000fe40007810000 */
[----:B---3--:R-:W-:Y:S01]  /*42b0*/  FMNMX.FTZ R168, R9, R168, !PT ;  /* 0x000000a809a87209 */ /* 0x008fe20007810000 */
[----:B------:R-:W-:Y:S01]  /*42c0*/  FMUL.FTZ R197, R166, UR18 ;  /* 0x00000012a6c57c20 */ /* 0x000fe20008410000 */
[----:B------:R-:W-:-:S02]  /*42d0*/  FMNMX.FTZ R5, R204, R5, !PT ;  /* 0x00000005cc057209 */ /* 0x000fc40007810000 */
[C---:B------:R-:W-:Y:S01]  /*42e0*/  FSETP.NEU.FTZ.AND P1, PT, R168.reuse, -INF , PT ;  /* 0xff800000a800780b */ /* 0x040fe20003f3d000 */
[----:B------:R-:W-:Y:S01]  /*42f0*/  FMUL.FTZ R209, R168, UR18 ;  /* 0x00000012a8d17c20 */ /* 0x000fe20008410000 */
[----:B------:R-:W-:-:S04]  /*4300*/  FMNMX.FTZ R5, R207, R5, !PT ;  /* 0x00000005cf057209 */ /* 0x000fc80007810000 */
[----:B------:R-:W-:Y:S02]  /*4310*/  FMNMX.FTZ R5, R206, R5, !PT ;  /* 0x00000005ce057209 */ /* 0x000fe40007810000 */
[----:B------:R-:W-:Y:S02]  /*4320*/  FSEL R209, R209, RZ, P1 ;  /* 0x000000ffd1d17208 */ /* 0x000fe40000800000 */
[----:B------:R-:W-:Y:S02]  /*4330*/  FMNMX.FTZ R5, R203, R5, !PT ;  /* 0x00000005cb057209 */ /* 0x000fe40007810000 */
[----:B------:R-:W-:Y:S01]  /*4340*/  FSETP.NEU.FTZ.AND P1, PT, R166, -INF , PT ;  /* 0xff800000a600780b */ /* 0x000fe20003f3d000 */
[--C-:B------:R-:W-:Y:S01]  /*4350*/  FFMA.FTZ R170, R112, UR18, -R209.reuse ;  /* 0x0000001270aa7c23 */ /* 0x100fe200080108d1 */
[----:B------:R-:W-:Y:S01]  /*4360*/  FMNMX.FTZ R5, R182, R5, !PT ;  /* 0x00000005b6057209 */ /* 0x000fe20007810000 */
[--C-:B------:R-:W-:Y:S01]  /*4370*/  FFMA.FTZ R171, R113, UR18, -R209.reuse ;  /* 0x0000001271ab7c23 */ /* 0x100fe200080108d1 */
[----:B------:R-:W-:Y:S01]  /*4380*/  FSEL R197, R197, RZ, P1 ;  /* 0x000000ffc5c57208 */ /* 0x000fe20000800000 */
[--C-:B------:R-:W-:Y:S01]  /*4390*/  FFMA.FTZ R67, R88, UR18, -R209.reuse ;  /* 0x0000001258437c23 */ /* 0x100fe200080108d1 */
[----:B------:R-:W-:Y:S01]  /*43a0*/  FMNMX.FTZ R5, R181, R5, !PT ;  /* 0x00000005b5057209 */ /* 0x000fe20007810000 */
[----:B------:R-:W-:Y:S01]  /*43b0*/  FFMA.FTZ R59, R89, UR18, -R209 ;  /* 0x00000012593b7c23 */ /* 0x000fe200080108d1 */
[----:B-1----:R-:W-:Y:S01]  /*43c0*/  FMNMX.FTZ R165, R4, R165, !PT ;  /* 0x000000a504a57209 */ /* 0x002fe20007810000 */
[--C-:B------:R-:W-:Y:S01]  /*43d0*/  FFMA.FTZ R55, R58, UR18, -R197.reuse ;  /* 0x000000123a377c23 */ /* 0x100fe200080108c5 */
[----:B------:R-:W-:Y:S01]  /*43e0*/  FMNMX.FTZ R4, R177, R5, !PT ;  /* 0x00000005b1047209 */ /* 0x000fe20007810000 */
[--C-:B------:R-:W-:Y:S01]  /*43f0*/  FFMA.FTZ R61, R28, UR18, -R197.reuse ;  /* 0x000000121c3d7c23 */ /* 0x100fe200080108c5 */
[C---:B------:R-:W-:Y:S01]  /*4400*/  FSETP.NEU.FTZ.AND P1, PT, R165.reuse, -INF , PT ;  /* 0xff800000a500780b */ /* 0x040fe20003f3d000 */
[----:B------:R-:W-:Y:S01]  /*4410*/  FMUL.FTZ R188, R165, UR18 ;  /* 0x00000012a5bc7c20 */ /* 0x000fe20008410000 */
[--C-:B------:R-:W-:Y:S01]  /*4420*/  FFMA.FTZ R60, R29, UR18, -R197.reuse ;  /* 0x000000121d3c7c23 */ /* 0x100fe200080108c5 */
[----:B------:R-:W1:Y:S01]  /*4430*/  SHFL.BFLY PT, R5, R4, 0x2, 0x1f ;  /* 0x0c401f0004057f89 */ /* 0x000e6200000e0000 */
[--C-:B------:R-:W-:Y:S01]  /*4440*/  FFMA.FTZ R56, R56, UR18, -R197.reuse ;  /* 0x0000001238387c23 */ /* 0x100fe200080108c5 */
[----:B------:R-:W-:Y:S01]  /*4450*/  MUFU.EX2 R170, R170 ;  /* 0x000000aa00aa7308 */ /* 0x000fe20000000800 */
[----:B------:R-:W-:Y:S01]  /*4460*/  FSEL R188, R188, RZ, P1 ;  /* 0x000000ffbcbc7208 */ /* 0x000fe20000800000 */
[--C-:B------:R-:W-:Y:S01]  /*4470*/  FFMA.FTZ R53, R20, UR18, -R197.reuse ;  /* 0x0000001214357c23 */ /* 0x100fe200080108c5 */
[--C-:B------:R-:W-:Y:S01]  /*4480*/  FFMA.FTZ R45, R21, UR18, -R197.reuse ;  /* 0x00000012152d7c23 */ /* 0x100fe200080108c5 */
[--C-:B------:R-:W-:Y:S01]  /*4490*/  FFMA.FTZ R44, R16, UR18, -R197.reuse ;  /* 0x00000012102c7c23 */ /* 0x100fe200080108c5 */
[----:B------:R-:W-:Y:S01]  /*44a0*/  FFMA.FTZ R2, R17, UR18, -R197 ;  /* 0x0000001211027c23 */ /* 0x000fe200080108c5 */
[--C-:B------:R-:W-:Y:S01]  /*44b0*/  FFMA.FTZ R62, R30, UR18, -R188.reuse ;  /* 0x000000121e3e7c23 */ /* 0x100fe200080108bc */
[--C-:B------:R-:W-:Y:S01]  /*44c0*/  FFMA.FTZ R63, R31, UR18, -R188.reuse ;  /* 0x000000121f3f7c23 */ /* 0x100fe200080108bc */
        /* <DEDUP_REMOVED lines=8> */
[--C-:B------:R-:W-:Y:S01]  /*4550*/  FFMA.FTZ R54, R84, UR18, -R209.reuse ;  /* 0x0000001254367c23 */ /* 0x100fe200080108d1 */
[--C-:B------:R-:W-:Y:S01]  /*4560*/  FFMA.FTZ R48, R85, UR18, -R209.reuse ;  /* 0x0000001255307c23 */ /* 0x100fe200080108d1 */
[----:B------:R-:W2:Y:S01]  /*4570*/  MUFU.EX2 R60, R60 ;  /* 0x0000003c003c7308 */ /* 0x000ea20000000800 */
[----:B------:R-:W-:Y:S01]  /*4580*/  FFMA.FTZ R174, R174, UR18, -R209 ;  /* 0x00000012aeae7c23 */ /* 0x000fe200080108d1 */
[--C-:B------:R-:W-:Y:S01]  /*4590*/  FFMA.FTZ R175, R175, UR18, -R197.reuse ;  /* 0x00000012afaf7c23 */ /* 0x100fe200080108c5 */
[--C-:B------:R-:W-:Y:S01]  /*45a0*/  FFMA.FTZ R176, R176, UR18, -R197.reuse ;  /* 0x00000012b0b07c23 */ /* 0x100fe200080108c5 */
[----:B-1----:R-:W-:Y:S01]  /*45b0*/  FMNMX.FTZ R0, R4, R5, !PT ;  /* 0x0000000504007209 */ /* 0x002fe20007810000 */
[--C-:B------:R-:W-:Y:S01]  /*45c0*/  FFMA.FTZ R179, R179, UR18, -R197.reuse ;  /* 0x00000012b3b37c23 */ /* 0x100fe200080108c5 */
[----:B------:R-:W-:Y:S01]  /*45d0*/  LDSM.16.MT88.4 R4, [R212+0xb000] ;  /* 0x00b00000d404783b */ /* 0x000fe20000004200 */
[----:B------:R-:W-:Y:S01]  /*45e0*/  FFMA.FTZ R180, R180, UR18, -R197 ;  /* 0x00000012b4b47c23 */ /* 0x000fe200080108c5 */
[----:B------:R-:W1:Y:S01]  /*45f0*/  MUFU.EX2 R56, R56 ;  /* 0x0000003800387308 */ /* 0x000e620000000800 */
[--C-:B------:R-:W-:Y:S01]  /*4600*/  FFMA.FTZ R183, R183, UR18, -R188.reuse ;  /* 0x00000012b7b77c23 */ /* 0x100fe200080108bc */
[----:B------:R-:W3:Y:S01]  /*4610*/  SHFL.BFLY PT, R167, R0, 0x1, 0x1f ;  /* 0x0c201f0000a77f89 */ /* 0x000ee200000e0000 */
[--C-:B------:R-:W-:Y:S01]  /*4620*/  FFMA.FTZ R184, R184, UR18, -R188.reuse ;  /* 0x00000012b8b87c23 */ /* 0x100fe200080108bc */
[--C-:B------:R-:W-:Y:S01]  /*4630*/  FFMA.FTZ R185, R185, UR18, -R188.reuse ;  /* 0x00000012b9b97c23 */ /* 0x100fe200080108bc */
[----:B------:R-:W-:Y:S01]  /*4640*/  FFMA.FTZ R186, R186, UR18, -R188 ;  /* 0x00000012baba7c23 */ /* 0x000fe200080108bc */
[--C-:B------:R-:W-:Y:S01]  /*4650*/  FFMA.FTZ R191, R191, UR18, -R209.reuse ;  /* 0x00000012bfbf7c23 */ /* 0x100fe200080108d1 */
[--C-:B------:R-:W-:Y:S01]  /*4660*/  FFMA.FTZ R193, R193, UR18, -R209.reuse ;  /* 0x00000012c1c17c23 */ /* 0x100fe200080108d1 */
[----:B------:R-:W4:Y:S01]  /*4670*/  MUFU.EX2 R55, R55 ;  /* 0x0000003700377308 */ /* 0x000f220000000800 */
[----:B--2---:R-:W-:Y:S01]  /*4680*/  F2FP.BF16.F32.PACK_AB R132, R60, R61 ;  /* 0x0000003d3c84723e */ /* 0x004fe200000010ff */
[--C-:B------:R-:W-:Y:S01]  /*4690*/  FFMA.FTZ R195, R195, UR18, -R209.reuse ;  /* 0x00000012c3c37c23 */ /* 0x100fe200080108d1 */
[----:B------:R-:W-:Y:S01]  /*46a0*/  FADD.FTZ R60, R61, R60 ;  /* 0x0000003c3d3c7221 */ /* 0x000fe20000010000 */
[----:B------:R-:W-:Y:S01]  /*46b0*/  FFMA.FTZ R200, R200, UR18, -R209 ;  /* 0x00000012c8c87c23 */ /* 0x000fe200080108d1 */
[----:B------:R-:W-:Y:S01]  /*46c0*/  FFMA.FTZ R194, R194, UR18, -R197 ;  /* 0x00000012c2c27c23 */ /* 0x000fe200080108c5 */
[----:B------:R-:W-:Y:S01]  /*46d0*/  FFMA.FTZ R190, R190, UR18, -R188 ;  /* 0x00000012bebe7c23 */ /* 0x000fe200080108bc */
[--C-:B------:R-:W-:Y:S01]  /*46e0*/  FFMA.FTZ R202, R202, UR18, -R209.reuse ;  /* 0x00000012caca7c23 */ /* 0x100fe200080108d1 */
[----:B------:R-:W-:Y:S01]  /*46f0*/  MUFU.EX2 R62, R62 ;  /* 0x0000003e003e7308 */ /* 0x000fe20000000800 */
[----:B-1----:R-:W-:Y:S01]  /*4700*/  FADD.FTZ R60, R56, R60 ;  /* 0x0000003c383c7221 */ /* 0x002fe20000010000 */
[--C-:B------:R-:W-:Y:S01]  /*4710*/  FFMA.FTZ R205, R205, UR18, -R209.reuse ;  /* 0x00000012cdcd7c23 */ /* 0x100fe200080108d1 */
[----:B------:R-:W-:Y:S01]  /*4720*/  FFMA.FTZ R238, R208, UR18, -R209 ;  /* 0x00000012d0ee7c23 */ /* 0x000fe200080108d1 */
[--C-:B------:R-:W-:Y:S01]  /*4730*/  FFMA.FTZ R199, R199, UR18, -R197.reuse ;  /* 0x00000012c7c77c23 */ /* 0x100fe200080108c5 */
[--C-:B------:R-:W-:Y:S01]  /*4740*/  FFMA.FTZ R198, R198, UR18, -R197.reuse ;  /* 0x00000012c6c67c23 */ /* 0x100fe200080108c5 */
[----:B------:R-:W-:Y:S01]  /*4750*/  FFMA.FTZ R236, R196, UR18, -R197 ;  /* 0x00000012c4ec7c23 */ /* 0x000fe200080108c5 */
[----:B------:R-:W-:Y:S01]  /*4760*/  FFMA.FTZ R192, R192, UR18, -R188 ;  /* 0x00000012c0c07c23 */ /* 0x000fe200080108bc */
[----:B------:R-:W1:Y:S01]  /*4770*/  MUFU.EX2 R63, R63 ;  /* 0x0000003f003f7308 */ /* 0x000e620000000800 */
[C---:B----4-:R-:W-:Y:S01]  /*4780*/  F2FP.BF16.F32.PACK_AB R134, R55.reuse, R56 ;  /* 0x000000383786723e */ /* 0x050fe200000010ff */
[----:B------:R-:W-:Y:S01]  /*4790*/  FADD.FTZ R60, R55, R60 ;  /* 0x0000003c373c7221 */ /* 0x000fe20000010000 */
[----:B---3--:R-:W-:Y:S01]  /*47a0*/  FMNMX.FTZ R167, R0, R167, !PT ;  /* 0x000000a700a77209 */ /* 0x008fe20007810000 */
[--C-:B------:R-:W-:Y:S01]  /*47b0*/  FFMA.FTZ R0, R23, UR18, -R188.reuse ;  /* 0x0000001217007c23 */ /* 0x100fe200080108bc */
[--C-:B------:R-:W-:Y:S01]  /*47c0*/  FFMA.FTZ R189, R189, UR18, -R188.reuse ;  /* 0x00000012bdbd7c23 */ /* 0x100fe200080108bc */
[----:B------:R-:W2:Y:S01]  /*47d0*/  LDSM.16.MT88.4 R20, [R214+0x9400] ;  /* 0x00940000d614783b */ /* 0x000ea20000004200 */
[C---:B------:R-:W-:Y:S01]  /*47e0*/  FSETP.NEU.FTZ.AND P1, PT, R167.reuse, -INF , PT ;  /* 0xff800000a700780b */ /* 0x040fe20003f3d000 */
[----:B------:R-:W-:Y:S01]  /*47f0*/  FMUL.FTZ R178, R167, UR18 ;  /* 0x00000012a7b27c20 */ /* 0x000fe20008410000 */
[----:B------:R-:W-:Y:S01]  /*4800*/  MUFU.EX2 R57, R57 ;  /* 0x0000003900397308 */ /* 0x000fe20000000800 */
[----:B------:R-:W-:-:S03]  /*4810*/  FFMA.FTZ R233, R187, UR18, -R188 ;  /* 0x00000012bbe97c23 */ /* 0x000fc600080108bc */
[----:B------:R-:W-:-:S04]  /*4820*/  FSEL R178, R178, RZ, P1 ;  /* 0x000000ffb2b27208 */ /* 0x000fc80000800000 */
[----:B------:R-:W3:Y:S01]  /*4830*/  MUFU.EX2 R52, R52 ;  /* 0x0000003400347308 */ /* 0x000ee20000000800 */
[--C-:B------:R-:W-:Y:S01]  /*4840*/  FFMA.FTZ R66, R114, UR18, -R178.reuse ;  /* 0x0000001272427c23 */ /* 0x100fe200080108b2 */
[--C-:B------:R-:W-:Y:S01]  /*4850*/  FFMA.FTZ R65, R8, UR18, -R178.reuse ;  /* 0x0000001208417c23 */ /* 0x100fe200080108b2 */
[--C-:B------:R-:W-:Y:S01]  /*4860*/  FFMA.FTZ R64, R46, UR18, -R178.reuse ;  /* 0x000000122e407c23 */ /* 0x100fe200080108b2 */
[--C-:B------:R-:W-:Y:S01]  /*4870*/  FFMA.FTZ R58, R34, UR18, -R178.reuse ;  /* 0x00000012223a7c23 */ /* 0x100fe200080108b2 */
[----:B------:R-:W-:Y:S01]  /*4880*/  FFMA.FTZ R46, R18, UR18, -R209 ;  /* 0x00000012122e7c23 */ /* 0x000fe200080108d1 */
[----:B------:R-:W-:Y:S01]  /*4890*/  LDSM.16.MT88.4 R8, [R212+0xa400] ;  /* 0x00a40000d408783b */ /* 0x000fe20000004200 */
[----:B-1----:R-:W-:Y:S01]  /*48a0*/  F2FP.BF16.F32.PACK_AB R133, R63, R62 ;  /* 0x0000003e3f85723e */ /* 0x002fe200000010ff */
[----:B------:R-:W1:Y:S01]  /*48b0*/  MUFU.EX2 R171, R171 ;  /* 0x000000ab00ab7308 */ /* 0x000e620000000800 */
[--C-:B------:R-:W-:Y:S01]  /*48c0*/  FFMA.FTZ R169, R136, UR18, -R178.reuse ;  /* 0x0000001288a97c23 */ /* 0x100fe200080108b2 */
[----:B------:R-:W4:Y:S01]  /*48d0*/  LDSM.16.MT88.4 R16, [R212+0x9400] ;  /* 0x00940000d410783b */ /* 0x000f220000004200 */
[--C-:B------:R-:W-:Y:S01]  /*48e0*/  FFMA.FTZ R164, R137, UR18, -R178.reuse ;  /* 0x0000001289a47c23 */ /* 0x100fe200080108b2 */
[--C-:B------:R-:W-:Y:S01]  /*48f0*/  FFMA.FTZ R172, R172, UR18, -R178.reuse ;  /* 0x00000012acac7c23 */ /* 0x100fe200080108b2 */
[--C-:B------:R-:W-:Y:S01]  /*4900*/  FFMA.FTZ R173, R173, UR18, -R178.reuse ;  /* 0x00000012adad7c23 */ /* 0x100fe200080108b2 */
[----:B------:R-:W5:Y:S01]  /*4910*/  LDSM.16.MT88.4 R32, [R212+0xb400] ;  /* 0x00b40000d420783b */ /* 0x000f620000004200 */
[--C-:B------:R-:W-:Y:S01]  /*4920*/  FFMA.FTZ R201, R201, UR18, -R178.reuse ;  /* 0x00000012c9c97c23 */ /* 0x100fe200080108b2 */
[----:B------:R-:W2:Y:S01]  /*4930*/  MUFU.EX2 R67, R67 ;  /* 0x0000004300437308 */ /* 0x000ea20000000800 */
[----:B---3--:R-:W-:Y:S01]  /*4940*/  F2FP.BF16.F32.PACK_AB R135, R52, R57 ;  /* 0x000000393487723e */ /* 0x008fe200000010ff */
[--C-:B------:R-:W-:Y:S01]  /*4950*/  FFMA.FTZ R204, R204, UR18, -R178.reuse ;  /* 0x00000012cccc7c23 */ /* 0x100fe200080108b2 */
[--C-:B------:R-:W-:Y:S01]  /*4960*/  FFMA.FTZ R207, R207, UR18, -R178.reuse ;  /* 0x00000012cfcf7c23 */ /* 0x100fe200080108b2 */
[--C-:B------:R-:W-:Y:S01]  /*4970*/  FFMA.FTZ R206, R206, UR18, -R178.reuse ;  /* 0x00000012cece7c23 */ /* 0x100fe200080108b2 */
[----:B------:R-:W-:Y:S01]  /*4980*/  FADD.FTZ R62, R62, R63 ;  /* 0x0000003f3e3e7221 */ /* 0x000fe20000010000 */
[--C-:B------:R-:W-:Y:S01]  /*4990*/  FFMA.FTZ R203, R203, UR18, -R178.reuse ;  /* 0x00000012cbcb7c23 */ /* 0x100fe200080108b2 */
[----:B------:R-:W-:Y:S01]  /*49a0*/  FFMA.FTZ R182, R182, UR18, -R178 ;  /* 0x00000012b6b67c23 */ /* 0x000fe200080108b2 */
[----:B------:R-:W3:Y:S01]  /*49b0*/  MUFU.EX2 R59, R59 ;  /* 0x0000003b003b7308 */ /* 0x000ee20000000800 */
[----:B-1----:R-:W-:Y:S01]  /*49c0*/  F2FP.BF16.F32.PACK_AB R128, R171, R170 ;  /* 0x000000aaab80723e */ /* 0x002fe200000010ff */
[----:B------:R-:W-:Y:S01]  /*49d0*/  HMMA.16816.F32.BF16 R156, R132, R148, RZ ;  /* 0x00000094849c723c */ /* 0x000fe200000418ff */
[----:B------:R-:W-:Y:S01]  /*49e0*/  FADD.FTZ R170, R170, R171 ;  /* 0x000000abaaaa7221 */ /* 0x000fe20000010000 */
[----:B------:R-:W-:Y:S01]  /*49f0*/  FADD.FTZ R62, R57, R62 ;  /* 0x0000003e393e7221 */ /* 0x000fe20000010000 */
[--C-:B------:R-:W-:Y:S01]  /*4a00*/  FFMA.FTZ R237, R177, UR18, -R178.reuse ;  /* 0x00000012b1ed7c23 */ /* 0x100fe200080108b2 */
[----:B------:R-:W-:-:S02]  /*4a10*/  FFMA.FTZ R181, R181, UR18, -R178 ;  /* 0x00000012b5b57c23 */ /* 0x000fc400080108b2 */
[----:B------:R-:W-:Y:S01]  /*4a20*/  MUFU.EX2 R66, R66 ;  /* 0x0000004200427308 */ /* 0x000fe20000000800 */
[----:B------:R-:W-:Y:S01]  /*4a30*/  HMMA.16816.F32.BF16 R72, R132, R80, RZ ;  /* 0x000000508448723c */ /* 0x000fe200000418ff */
[----:B--2---:R-:W-:Y:S01]  /*4a40*/  FADD.FTZ R170, R67, R170 ;  /* 0x000000aa43aa7221 */ /* 0x004fe20000010000 */
[----:B------:R-:W-:-:S04]  /*4a50*/  FADD.FTZ R62, R52, R62 ;  /* 0x0000003e343e7221 */ /* 0x000fc80000010000 */
[----:B------:R-:W-:Y:S01]  /*4a60*/  HMMA.16816.F32.BF16 R88, R132, R96, RZ ;  /* 0x000000608458723c */ /* 0x000fe200000418ff */
[----:B------:R-:W1:Y:S01]  /*4a70*/  MUFU.EX2 R65, R65 ;  /* 0x0000004100417308 */ /* 0x000e620000000800 */
[C---:B---3--:R-:W-:Y:S01]  /*4a80*/  F2FP.BF16.F32.PACK_AB R130, R59.reuse, R67 ;  /* 0x000000433b82723e */ /* 0x048fe200000010ff */
[----:B------:R-:W-:-:S03]  /*4a90*/  FADD.FTZ R170, R59, R170 ;  /* 0x000000aa3baa7221 */ /* 0x000fc60000010000 */
[C---:B------:R-:W-:Y:S03]  /*4aa0*/  HMMA.16816.F32.BF16 R100, R132.reuse, R108, RZ ;  /* 0x0000006c8464723c */ /* 0x040fe600000418ff */
[----:B------:R-:W2:Y:S03]  /*4ab0*/  MUFU.EX2 R64, R64 ;  /* 0x0000004000407308 */ /* 0x000ea60000000800 */
[C---:B------:R-:W-:Y:S05]  /*4ac0*/  HMMA.16816.F32.BF16 R112, R132.reuse, R120, RZ ;  /* 0x000000788470723c */ /* 0x040fea00000418ff */
[----:B------:R-:W3:Y:S01]  /*4ad0*/  MUFU.EX2 R58, R58 ;  /* 0x0000003a003a7308 */ /* 0x000ee20000000800 */
[----:B-1----:R-:W-:Y:S01]  /*4ae0*/  F2FP.BF16.F32.PACK_AB R129, R65, R66 ;  /* 0x000000424181723e */ /* 0x002fe200000010ff */
[----:B------:R-:W-:Y:S01]  /*4af0*/  HMMA.16816.F32.BF16 R124, R132, R4, RZ ;  /* 0x00000004847c723c */ /* 0x000fe200000418ff */
[----:B------:R-:W-:-:S05]  /*4b00*/  FADD.FTZ R65, R66, R65 ;  /* 0x0000004142417221 */ /* 0x000fca0000010000 */
[----:B------:R-:W-:Y:S01]  /*4b10*/  HMMA.16816.F32.BF16 R152, R132, R150, RZ ;  /* 0x000000968498723c */ /* 0x000fe200000418ff */
[----:B------:R-:W1:Y:S01]  /*4b20*/  MUFU.EX2 R54, R54 ;  /* 0x0000003600367308 */ /* 0x000e620000000800 */
[----:B--2---:R-:W-:-:S04]  /*4b30*/  FADD.FTZ R65, R64, R65 ;  /* 0x0000004140417221 */ /* 0x004fc80000010000 */
[C---:B------:R-:W-:Y:S01]  /*4b40*/  HMMA.16816.F32.BF16 R76, R132.reuse, R82, RZ ;  /* 0x00000052844c723c */ /* 0x040fe200000418ff */
[C---:B---3--:R-:W-:Y:S02]  /*4b50*/  F2FP.BF16.F32.PACK_AB R131, R58.reuse, R64 ;  /* 0x000000403a83723e */ /* 0x048fe400000010ff */
[----:B------:R-:W2:Y:S01]  /*4b60*/  MUFU.EX2 R48, R48 ;  /* 0x0000003000307308 */ /* 0x000ea20000000800 */
[----:B------:R-:W-:Y:S02]  /*4b70*/  FADD.FTZ R65, R58, R65 ;  /* 0x000000413a417221 */ /* 0x000fe40000010000 */
[C---:B------:R-:W-:Y:S06]  /*4b80*/  HMMA.16816.F32.BF16 R92, R132.reuse, R98, RZ ;  /* 0x00000062845c723c */ /* 0x040fec00000418ff */
[----:B------:R-:W-:Y:S01]  /*4b90*/  HMMA.16816.F32.BF16 R104, R132, R110, RZ ;  /* 0x0000006e8468723c */ /* 0x000fe200000418ff */
[----:B------:R-:W3:Y:S01]  /*4ba0*/  MUFU.EX2 R47, R47 ;  /* 0x0000002f002f7308 */ /* 0x000ee20000000800 */
[----:B-1----:R-:W-:-:S04]  /*4bb0*/  FADD.FTZ R170, R54, R170 ;  /* 0x000000aa36aa7221 */ /* 0x002fc80000010000 */
[----:B------:R-:W-:Y:S03]  /*4bc0*/  HMMA.16816.F32.BF16 R116, R132, R122, RZ ;  /* 0x0000007a8474723c */ /* 0x000fe600000418ff */
[----:B------:R-:W1:Y:S01]  /*4bd0*/  MUFU.EX2 R46, R46 ;  /* 0x0000002e002e7308 */ /* 0x000e620000000800 */
[----:B--2---:R-:W-:Y:S02]  /*4be0*/  FADD.FTZ R170, R48, R170 ;  /* 0x000000aa30aa7221 */ /* 0x004fe40000010000 */
[C---:B------:R-:W-:Y:S05]  /*4bf0*/  HMMA.16816.F32.BF16 R160, R128.reuse, R148, RZ ;  /* 0x0000009480a0723c */ /* 0x040fea00000418ff */
[----:B------:R-:W2:Y:S01]  /*4c00*/  MUFU.EX2 R53, R53 ;  /* 0x0000003500357308 */ /* 0x000ea20000000800 */
[----:B------:R-:W-:Y:S01]  /*4c10*/  HMMA.16816.F32.BF16 R68, R128, R80, RZ ;  /* 0x000000508044723c */ /* 0x000fe200000418ff */
[----:B---3--:R-:W-:-:S05]  /*4c20*/  FADD.FTZ R170, R47, R170 ;  /* 0x000000aa2faa7221 */ /* 0x008fca0000010000 */
[----:B------:R-:W-:Y:S01]  /*4c30*/  HMMA.16816.F32.BF16 R84, R128, R96, RZ ;  /* 0x000000608054723c */ /* 0x000fe200000418ff */
[----:B------:R-:W3:Y:S01]  /*4c40*/  MUFU.EX2 R45, R45 ;  /* 0x0000002d002d7308 */ /* 0x000ee20000000800 */
[----:B-1----:R-:W-:-:S04]  /*4c50*/  FADD.FTZ R170, R46, R170 ;  /* 0x000000aa2eaa7221 */ /* 0x002fc80000010000 */
[----:B------:R-:W-:Y:S03]  /*4c60*/  HMMA.16816.F32.BF16 R144, R128, R108, RZ ;  /* 0x0000006c8090723c */ /* 0x000fe600000418ff */
[----:B------:R-:W1:Y:S01]  /*4c70*/  MUFU.EX2 R44, R44 ;  /* 0x0000002c002c7308 */ /* 0x000e620000000800 */
[----:B--2---:R-:W-:Y:S02]  /*4c80*/  FADD.FTZ R60, R53, R60 ;  /* 0x0000003c353c7221 */ /* 0x004fe40000010000 */
[----:B------:R-:W-:Y:S05]  /*4c90*/  HMMA.16816.F32.BF16 R132, R132, R6, RZ ;  /* 0x000000068484723c */ /* 0x000fea00000418ff */
[----:B------:R-:W2:Y:S01]  /*4ca0*/  MUFU.EX2 R2, R2 ;  /* 0x0000000200027308 */ /* 0x000ea20000000800 */
[----:B------:R-:W-:Y:S01]  /*4cb0*/  HMMA.16816.F32.BF16 R148, R128, R150, RZ ;  /* 0x000000968094723c */ /* 0x000fe200000418ff */
[C---:B---3--:R-:W-:Y:S01]  /*4cc0*/  F2FP.BF16.F32.PACK_AB R24, R45.reuse, R53 ;  /* 0x000000352d18723e */ /* 0x048fe200000010ff */
[----:B------:R-:W-:-:S04]  /*4cd0*/  FADD.FTZ R60, R45, R60 ;  /* 0x0000003c2d3c7221 */ /* 0x000fc80000010000 */
[----:B------:R-:W-:Y:S01]  /*4ce0*/  HMMA.16816.F32.BF16 R80, R128, R82, RZ ;  /* 0x000000528050723c */ /* 0x000fe200000418ff */
[----:B------:R-:W3:Y:S01]  /*4cf0*/  MUFU.EX2 R51, R51 ;  /* 0x0000003300337308 */ /* 0x000ee20000000800 */
[----:B-1----:R-:W-:-:S04]  /*4d00*/  FADD.FTZ R60, R44, R60 ;  /* 0x0000003c2c3c7221 */ /* 0x002fc80000010000 */
[C---:B------:R-:W-:Y:S03]  /*4d10*/  HMMA.16816.F32.BF16 R96, R128.reuse, R98, RZ ;  /* 0x000000628060723c */ /* 0x040fe600000418ff */
[----:B------:R-:W1:Y:S01]  /*4d20*/  MUFU.EX2 R0, R0 ;  /* 0x0000000000007308 */ /* 0x000e620000000800 */
[C---:B--2---:R-:W-:Y:S01]  /*4d30*/  F2FP.BF16.F32.PACK_AB R26, R2.reuse, R44 ;  /* 0x0000002c021a723e */ /* 0x044fe200000010ff */
[----:B------:R-:W-:Y:S01]  /*4d40*/  FADD.FTZ R60, R2, R60 ;  /* 0x0000003c023c7221 */ /* 0x000fe20000010000 */
[C---:B------:R-:W-:Y:S05]  /*4d50*/  HMMA.16816.F32.BF16 R108, R128.reuse, R110, RZ ;  /* 0x0000006e806c723c */ /* 0x040fea00000418ff */
[----:B------:R-:W2:Y:S01]  /*4d60*/  MUFU.EX2 R49, R49 ;  /* 0x0000003100317308 */ /* 0x000ea20000000800 */
[----:B------:R-:W-:Y:S01]  /*4d70*/  HMMA.16816.F32.BF16 R140, R128, R120, RZ ;  /* 0x00000078808c723c */ /* 0x000fe200000418ff */
[----:B---3--:R-:W-:-:S05]  /*4d80*/  FADD.FTZ R62, R51, R62 ;  /* 0x0000003e333e7221 */ /* 0x008fca0000010000 */
[----:B------:R-:W-:Y:S01]  /*4d90*/  HMMA.16816.F32.BF16 R120, R128, R122, RZ ;  /* 0x0000007a8078723c */ /* 0x000fe200000418ff */
[----:B------:R-:W3:Y:S01]  /*4da0*/  MUFU.EX2 R50, R50 ;  /* 0x0000003200327308 */ /* 0x000ee20000000800 */
[C---:B-1----:R-:W-:Y:S01]  /*4db0*/  F2FP.BF16.F32.PACK_AB R25, R0.reuse, R51 ;  /* 0x000000330019723e */ /* 0x042fe200000010ff */
[----:B------:R-:W-:-:S03]  /*4dc0*/  FADD.FTZ R62, R0, R62 ;  /* 0x0000003e003e7221 */ /* 0x000fc60000010000 */
[C---:B------:R-:W-:Y:S03]  /*4dd0*/  HMMA.16816.F32.BF16 R136, R128.reuse, R4, RZ ;  /* 0x000000048088723c */ /* 0x040fe600000418ff */
[----:B------:R-:W1:Y:S01]  /*4de0*/  MUFU.EX2 R169, R169 ;  /* 0x000000a900a97308 */ /* 0x000e620000000800 */
[----:B--2---:R-:W-:Y:S02]  /*4df0*/  FADD.FTZ R62, R49, R62 ;  /* 0x0000003e313e7221 */ /* 0x004fe40000010000 */
[----:B------:R-:W-:Y:S01]  /*4e00*/  HMMA.16816.F32.BF16 R128, R128, R6, RZ ;  /* 0x000000068080723c */ /* 0x000fe200000418ff */
[----:B------:R-:W-:-:S04]  /*4e10*/  F2FP.BF16.F32.PACK_AB R4, R48, R54 ;  /* 0x000000363004723e */ /* 0x000fc800000010ff */
[----:B------:R-:W2:Y:S01]  /*4e20*/  MUFU.EX2 R164, R164 ;  /* 0x000000a400a47308 */ /* 0x000ea20000000800 */
[C---:B---3--:R-:W-:Y:S01]  /*4e30*/  F2FP.BF16.F32.PACK_AB R27, R50.reuse, R49 ;  /* 0x00000031321b723e */ /* 0x048fe200000010ff */
[----:B------:R-:W-:Y:S01]  /*4e40*/  FADD.FTZ R62, R50, R62 ;  /* 0x0000003e323e7221 */ /* 0x000fe20000010000 */
[----:B------:R-:W-:-:S05]  /*4e50*/  F2FP.BF16.F32.PACK_AB R6, R46, R47 ;  /* 0x0000002f2e06723e */ /* 0x000fca00000010ff */
[----:B------:R-:W3:Y:S01]  /*4e60*/  MUFU.EX2 R172, R172 ;  /* 0x000000ac00ac7308 */ /* 0x000ee20000000800 */
[----:B------:R-:W-:Y:S01]  /*4e70*/  HMMA.16816.F32.BF16 R156, R24, R20, R156 ;  /* 0x00000014189c723c */ /* 0x000fe2000004189c */
[----:B-1----:R-:W-:-:S05]  /*4e80*/  FADD.FTZ R65, R169, R65 ;  /* 0x00000041a9417221 */ /* 0x002fca0000010000 */
[----:B----4-:R-:W-:Y:S01]  /*4e90*/  HMMA.16816.F32.BF16 R72, R24, R16, R72 ;  /* 0x000000101848723c */ /* 0x010fe20000041848 */
[----:B------:R-:W1:Y:S01]  /*4ea0*/  MUFU.EX2 R173, R173 ;  /* 0x000000ad00ad7308 */ /* 0x000e620000000800 */
[C---:B--2---:R-:W-:Y:S01]  /*4eb0*/  F2FP.BF16.F32.PACK_AB R5, R164.reuse, R169 ;  /* 0x000000a9a405723e */ /* 0x044fe200000010ff */
[----:B------:R-:W-:-:S03]  /*4ec0*/  FADD.FTZ R65, R164, R65 ;  /* 0x00000041a4417221 */ /* 0x000fc60000010000 */
[C---:B------:R-:W-:Y:S03]  /*4ed0*/  HMMA.16816.F32.BF16 R88, R24.reuse, R12, R88 ;  /* 0x0000000c1858723c */ /* 0x040fe60000041858 */
[----:B------:R-:W2:Y:S01]  /*4ee0*/  MUFU.EX2 R174, R174 ;  /* 0x000000ae00ae7308 */ /* 0x000ea20000000800 */
[----:B---3--:R-:W-:Y:S02]  /*4ef0*/  FADD.FTZ R65, R172, R65 ;  /* 0x00000041ac417221 */ /* 0x008fe40000010000 */
[C---:B------:R-:W-:Y:S05]  /*4f00*/  HMMA.16816.F32.BF16 R100, R24.reuse, R8, R100 ;  /* 0x000000081864723c */ /* 0x040fea0000041864 */
[----:B------:R-:W3:Y:S01]  /*4f10*/  MUFU.EX2 R175, R175 ;  /* 0x000000af00af7308 */ /* 0x000ee20000000800 */
[C---:B-1----:R-:W-:Y:S01]  /*4f20*/  F2FP.BF16.F32.PACK_AB R7, R173.reuse, R172 ;  /* 0x000000acad07723e */ /* 0x042fe200000010ff */
[----:B------:R-:W-:Y:S01]  /*4f30*/  HMMA.16816.F32.BF16 R112, R24, R28, R112 ;  /* 0x0000001c1870723c */ /* 0x000fe20000041870 */
[----:B------:R-:W-:-:S05]  /*4f40*/  FADD.FTZ R65, R173, R65 ;  /* 0x00000041ad417221 */ /* 0x000fca0000010000 */
[----:B-----5:R-:W-:Y:S01]  /*4f50*/  HMMA.16816.F32.BF16 R124, R24, R32, R124 ;  /* 0x00000020187c723c */ /* 0x020fe2000004187c */
[----:B------:R-:W1:Y:S01]  /*4f60*/  MUFU.EX2 R176, R176 ;  /* 0x000000b000b07308 */ /* 0x000e620000000800 */
[----:B--2---:R-:W-:-:S04]  /*4f70*/  FADD.FTZ R170, R174, R170 ;  /* 0x000000aaaeaa7221 */ /* 0x004fc80000010000 */
[C---:B------:R-:W-:Y:S03]  /*4f80*/  HMMA.16816.F32.BF16 R152, R24.reuse, R22, R152 ;  /* 0x000000161898723c */ /* 0x040fe60000041898 */
[----:B------:R-:W2:Y:S01]  /*4f90*/  MUFU.EX2 R179, R179 ;  /* 0x000000b300b37308 */ /* 0x000ea20000000800 */
[----:B---3--:R-:W-:Y:S02]  /*4fa0*/  FADD.FTZ R60, R175, R60 ;  /* 0x0000003caf3c7221 */ /* 0x008fe40000010000 */
[C---:B------:R-:W-:Y:S05]  /*4fb0*/  HMMA.16816.F32.BF16 R76, R24.reuse, R18, R76 ;  /* 0x00000012184c723c */ /* 0x040fea000004184c */
[----:B------:R-:W3:Y:S01]  /*4fc0*/  MUFU.EX2 R180, R180 ;  /* 0x000000b400b47308 */ /* 0x000ee20000000800 */
[----:B------:R-:W-:Y:S01]  /*4fd0*/  HMMA.16816.F32.BF16 R92, R24, R14, R92 ;  /* 0x0000000e185c723c */ /* 0x000fe2000004185c */
[----:B-1----:R-:W-:-:S05]  /*4fe0*/  FADD.FTZ R60, R176, R60 ;  /* 0x0000003cb03c7221 */ /* 0x002fca0000010000 */
[----:B------:R-:W-:Y:S01]  /*4ff0*/  HMMA.16816.F32.BF16 R104, R24, R10, R104 ;  /* 0x0000000a1868723c */ /* 0x000fe20000041868 */
[----:B------:R-:W1:Y:S01]  /*5000*/  MUFU.EX2 R183, R183 ;  /* 0x000000b700b77308 */ /* 0x000e620000000800 */
[----:B--2---:R-:W-:-:S04]  /*5010*/  FADD.FTZ R60, R179, R60 ;  /* 0x0000003cb33c7221 */ /* 0x004fc80000010000 */
[C---:B------:R-:W-:Y:S03]  /*5020*/  HMMA.16816.F32.BF16 R116, R24.reuse, R30, R116 ;  /* 0x0000001e1874723c */ /* 0x040fe60000041874 */
[----:B------:R-:W2:Y:S01]  /*5030*/  MUFU.EX2 R184, R184 ;  /* 0x000000b800b87308 */ /* 0x000ea20000000800 */
[----:B---3--:R-:W-:Y:S02]  /*5040*/  FADD.FTZ R60, R180, R60 ;  /* 0x0000003cb43c7221 */ /* 0x008fe40000010000 */
[----:B------:R-:W-:Y:S01]  /*5050*/  HMMA.16816.F32.BF16 R132, R24, R34, R132 ;  /* 0x000000221884723c */ /* 0x000fe20000041884 */
[----:B------:R-:W3:Y:S04]  /*5060*/  LDSM.16.MT88.4 R24, [R214+0x9800] ;  /* 0x00980000d618783b */ /* 0x000ee80000004200 */
[----:B------:R-:W4:Y:S01]  /*5070*/  MUFU.EX2 R185, R185 ;  /* 0x000000b900b97308 */ /* 0x000f220000000800 */
[----:B------:R-:W-:Y:S01]  /*5080*/  HMMA.16816.F32.BF16 R160, R4, R20, R160 ;  /* 0x0000001404a0723c */ /* 0x000fe200000418a0 */
[----:B-1----:R-:W-:-:S05]  /*5090*/  FADD.FTZ R62, R183, R62 ;  /* 0x0000003eb73e7221 */ /* 0x002fca0000010000 */
[----:B------:R-:W-:Y:S01]  /*50a0*/  HMMA.16816.F32.BF16 R68, R4, R16, R68 ;  /* 0x000000100444723c */ /* 0x000fe20000041844 */
[----:B------:R-:W1:Y:S01]  /*50b0*/  MUFU.EX2 R186, R186 ;  /* 0x000000ba00ba7308 */ /* 0x000e620000000800 */
[----:B--2---:R-:W-:-:S04]  /*50c0*/  FADD.FTZ R62, R184, R62 ;  /* 0x0000003eb83e7221 */ /* 0x004fc80000010000 */
[C---:B------:R-:W-:Y:S03]  /*50d0*/  HMMA.16816.F32.BF16 R84, R4.reuse, R12, R84 ;  /* 0x0000000c0454723c */ /* 0x040fe60000041854 */
[----:B------:R-:W2:Y:S01]  /*50e0*/  MUFU.EX2 R191, R191 ;  /* 0x000000bf00bf7308 */ /* 0x000ea20000000800 */
[----:B----4-:R-:W-:Y:S02]  /*50f0*/  FADD.FTZ R62, R185, R62 ;  /* 0x0000003eb93e7221 */ /* 0x010fe40000010000 */
[C---:B------:R-:W-:Y:S05]  /*5100*/  HMMA.16816.F32.BF16 R144, R4.reuse, R8, R144 ;  /* 0x000000080490723c */ /* 0x040fea0000041890 */
[----:B------:R-:W4:Y:S01]  /*5110*/  MUFU.EX2 R193, R193 ;  /* 0x000000c100c17308 */ /* 0x000f220000000800 */
[----:B------:R-:W-:Y:S01]  /*5120*/  HMMA.16816.F32.BF16 R148, R4, R22, R148 ;  /* 0x000000160494723c */ /* 0x000fe20000041894 */
[----:B------:R-:W5:Y:S01]  /*5130*/  LDSM.16.MT88.4 R20, [R212+0x9800] ;  /* 0x00980000d414783b */ /* 0x000f620000004200 */
[----:B-1----:R-:W-:-:S04]  /*5140*/  FADD.FTZ R62, R186, R62 ;  /* 0x0000003eba3e7221 */ /* 0x002fc80000010000 */
[----:B------:R-:W-:Y:S01]  /*5150*/  HMMA.16816.F32.BF16 R80, R4, R18, R80 ;  /* 0x000000120450723c */ /* 0x000fe20000041850 */
[----:B------:R-:W1:Y:S01]  /*5160*/  LDSM.16.MT88.4 R16, [R214+0xa800] ;  /* 0x00a80000d610783b */ /* 0x000e620000004200 */
[----:B------:R-:W3:Y:S01]  /*5170*/  MUFU.EX2 R195, R195 ;  /* 0x000000c300c37308 */ /* 0x000ee20000000800 */
[----:B--2---:R-:W-:-:S03]  /*5180*/  FADD.FTZ R170, R191, R170 ;  /* 0x000000aabfaa7221 */ /* 0x004fc60000010000 */
[C---:B------:R-:W-:Y:S01]  /*5190*/  HMMA.16816.F32.BF16 R96, R4.reuse, R14, R96 ;  /* 0x0000000e0460723c */ /* 0x040fe20000041860 */
[----:B------:R-:W2:Y:S03]  /*51a0*/  LDSM.16.MT88.4 R12, [R212+0xa800] ;  /* 0x00a80000d40c783b */ /* 0x000ea60000004200 */
[----:B------:R-:W5:Y:S01]  /*51b0*/  MUFU.EX2 R201, R201 ;  /* 0x000000c900c97308 */ /* 0x000f620000000800 */
[----:B----4-:R-:W-:Y:S01]  /*51c0*/  FADD.FTZ R170, R193, R170 ;  /* 0x000000aac1aa7221 */ /* 0x010fe20000010000 */
[C---:B------:R-:W-:Y:S01]  /*51d0*/  HMMA.16816.F32.BF16 R108, R4.reuse, R10, R108 ;  /* 0x0000000a046c723c */ /* 0x040fe2000004186c */
[----:B------:R-:W4:Y:S05]  /*51e0*/  LDSM.16.MT88.4 R8, [R214+0xb800] ;  /* 0x00b80000d608783b */ /* 0x000f2a0000004200 */
[----:B------:R-:W-:Y:S01]  /*51f0*/  HMMA.16816.F32.BF16 R140, R4, R28, R140 ;  /* 0x0000001c048c723c */ /* 0x000fe2000004188c */
[----:B------:R-:W1:Y:S01]  /*5200*/  MUFU.EX2 R204, R204 ;  /* 0x000000cc00cc7308 */ /* 0x000e620000000800 */
[----:B---3--:R-:W-:-:S04]  /*5210*/  FADD.FTZ R170, R195, R170 ;  /* 0x000000aac3aa7221 */ /* 0x008fc80000010000 */
[C---:B------:R-:W-:Y:S01]  /*5220*/  HMMA.16816.F32.BF16 R120, R4.reuse, R30, R120 ;  /* 0x0000001e0478723c */ /* 0x040fe20000041878 */
[----:B------:R-:W-:Y:S02]  /*5230*/  F2FP.BF16.F32.PACK_AB R28, R176, R175 ;  /* 0x000000afb01c723e */ /* 0x000fe400000010ff */
[----:B------:R-:W3:Y:S01]  /*5240*/  MUFU.EX2 R207, R207 ;  /* 0x000000cf00cf7308 */ /* 0x000ee20000000800 */
[----:B------:R-:W-:Y:S01]  /*5250*/  F2FP.BF16.F32.PACK_AB R29, R184, R183 ;  /* 0x000000b7b81d723e */ /* 0x000fe200000010ff */
[----:B-----5:R-:W-:Y:S01]  /*5260*/  FADD.FTZ R65, R201, R65 ;  /* 0x00000041c9417221 */ /* 0x020fe20000010000 */
[C---:B------:R-:W-:Y:S01]  /*5270*/  HMMA.16816.F32.BF16 R136, R4.reuse, R32, R136 ;  /* 0x000000200488723c */ /* 0x040fe20000041888 */
[----:B------:R-:W-:Y:S02]  /*5280*/  F2FP.BF16.F32.PACK_AB R30, R180, R179 ;  /* 0x000000b3b41e723e */ /* 0x000fe400000010ff */
[----:B------:R-:W-:Y:S02]  /*5290*/  F2FP.BF16.F32.PACK_AB R31, R186, R185 ;  /* 0x000000b9ba1f723e */ /* 0x000fe400000010ff */
[----:B------:R-:W5:Y:S01]  /*52a0*/  MUFU.EX2 R206, R206 ;  /* 0x000000ce00ce7308 */ /* 0x000f620000000800 */
[----:B------:R-:W-:Y:S01]  /*52b0*/  HMMA.16816.F32.BF16 R128, R4, R34, R128 ;  /* 0x000000220480723c */ /* 0x000fe20000041880 */
[----:B-1----:R-:W-:-:S05]  /*52c0*/  FADD.FTZ R65, R204, R65 ;  /* 0x00000041cc417221 */ /* 0x002fca0000010000 */
[C---:B------:R-:W-:Y:S01]  /*52d0*/  HMMA.16816.F32.BF16 R156, R28.reuse, R24, R156 ;  /* 0x000000181c9c723c */ /* 0x040fe2000004189c */
[----:B------:R-:W-:Y:S01]  /*52e0*/  F2FP.BF16.F32.PACK_AB R4, R191, R174 ;  /* 0x000000aebf04723e */ /* 0x000fe200000010ff */
[----:B------:R-:W1:Y:S01]  /*52f0*/  MUFU.EX2 R200, R200 ;  /* 0x000000c800c87308 */ /* 0x000e620000000800 */
[----:B------:R-:W-:Y:S01]  /*5300*/  F2FP.BF16.F32.PACK_AB R5, R204, R201 ;  /* 0x000000c9cc05723e */ /* 0x000fe200000010ff */
[----:B---3--:R-:W-:Y:S01]  /*5310*/  FADD.FTZ R65, R207, R65 ;  /* 0x00000041cf417221 */ /* 0x008fe20000010000 */
[----:B------:R-:W-:Y:S01]  /*5320*/  F2FP.BF16.F32.PACK_AB R6, R195, R193 ;  /* 0x000000c1c306723e */ /* 0x000fe200000010ff */
[----:B------:R-:W-:Y:S01]  /*5330*/  HMMA.16816.F32.BF16 R72, R28, R20, R72 ;  /* 0x000000141c48723c */ /* 0x000fe20000041848 */
[----:B-----5:R-:W-:-:S03]  /*5340*/  F2FP.BF16.F32.PACK_AB R7, R206, R207 ;  /* 0x000000cfce07723e */ /* 0x020fc600000010ff */
[----:B------:R-:W3:Y:S02]  /*5350*/  MUFU.EX2 R203, R203 ;  /* 0x000000cb00cb7308 */ /* 0x000ee40000000800 */
[----:B------:R-:W-:Y:S01]  /*5360*/  HMMA.16816.F32.BF16 R88, R28, R16, R88 ;  /* 0x000000101c58723c */ /* 0x000fe20000041858 */
[----:B------:R-:W-:-:S05]  /*5370*/  FADD.FTZ R65, R206, R65 ;  /* 0x00000041ce417221 */ /* 0x000fca0000010000 */
[----:B--2---:R-:W-:Y:S01]  /*5380*/  HMMA.16816.F32.BF16 R100, R28, R12, R100 ;  /* 0x0000000c1c64723c */ /* 0x004fe20000041864 */
[----:B------:R-:W2:Y:S01]  /*5390*/  MUFU.EX2 R194, R194 ;  /* 0x000000c200c27308 */ /* 0x000ea20000000800 */
[----:B-1----:R-:W-:-:S04]  /*53a0*/  FADD.FTZ R170, R200, R170 ;  /* 0x000000aac8aa7221 */ /* 0x002fc80000010000 */
[C---:B----4-:R-:W-:Y:S03]  /*53b0*/  HMMA.16816.F32.BF16 R112, R28.reuse, R8, R112 ;  /* 0x000000081c70723c */ /* 0x050fe60000041870 */
[----:B------:R-:W1:Y:S01]  /*53c0*/  MUFU.EX2 R190, R190 ;  /* 0x000000be00be7308 */ /* 0x000e620000000800 */
[----:B---3--:R-:W-:Y:S02]  /*53d0*/  FADD.FTZ R65, R203, R65 ;  /* 0x00000041cb417221 */ /* 0x008fe40000010000 */
[C---:B------:R-:W-:Y:S05]  /*53e0*/  HMMA.16816.F32.BF16 R124, R28.reuse, R36, R124 ;  /* 0x000000241c7c723c */ /* 0x040fea000004187c */
[----:B------:R-:W3:Y:S01]  /*53f0*/  MUFU.EX2 R202, R202 ;  /* 0x000000ca00ca7308 */ /* 0x000ee20000000800 */
[----:B------:R-:W-:Y:S01]  /*5400*/  HMMA.16816.F32.BF16 R152, R28, R26, R152 ;  /* 0x0000001a1c98723c */ /* 0x000fe20000041898 */
[----:B--2---:R-:W-:-:S05]  /*5410*/  FADD.FTZ R60, R194, R60 ;  /* 0x0000003cc23c7221 */ /* 0x004fca0000010000 */
[----:B------:R-:W-:Y:S01]  /*5420*/  HMMA.16816.F32.BF16 R76, R28, R22, R76 ;  /* 0x000000161c4c723c */ /* 0x000fe2000004184c */
[----:B------:R-:W2:Y:S01]  /*5430*/  MUFU.EX2 R205, R205 ;  /* 0x000000cd00cd7308 */ /* 0x000ea20000000800 */
[----:B-1----:R-:W-:-:S04]  /*5440*/  FADD.FTZ R62, R190, R62 ;  /* 0x0000003ebe3e7221 */ /* 0x002fc80000010000 */
[C---:B------:R-:W-:Y:S03]  /*5450*/  HMMA.16816.F32.BF16 R92, R28.reuse, R18, R92 ;  /* 0x000000121c5c723c */ /* 0x040fe6000004185c */
[----:B------:R-:W-:Y:S01]  /*5460*/  MUFU.EX2 R238, R238 ;  /* 0x000000ee00ee7308 */ /* 0x000fe20000000800 */
[----:B---3--:R-:W-:Y:S02]  /*5470*/  FADD.FTZ R170, R202, R170 ;  /* 0x000000aacaaa7221 */ /* 0x008fe40000010000 */
[C---:B------:R-:W-:Y:S05]  /*5480*/  HMMA.16816.F32.BF16 R104, R28.reuse, R14, R104 ;  /* 0x0000000e1c68723c */ /* 0x040fea0000041868 */
[----:B------:R-:W1:Y:S01]  /*5490*/  MUFU.EX2 R199, R199 ;  /* 0x000000c700c77308 */ /* 0x000e620000000800 */
[----:B------:R-:W-:Y:S01]  /*54a0*/  HMMA.16816.F32.BF16 R116, R28, R10, R116 ;  /* 0x0000000a1c74723c */ /* 0x000fe20000041874 */
[----:B--2---:R-:W-:-:S05]  /*54b0*/  FADD.FTZ R170, R205, R170 ;  /* 0x000000aacdaa7221 */ /* 0x004fca0000010000 */
[----:B------:R-:W-:Y:S01]  /*54c0*/  HMMA.16816.F32.BF16 R132, R28, R38, R132 ;  /* 0x000000261c84723c */ /* 0x000fe20000041884 */
[----:B------:R-:W2:Y:S01]  /*54d0*/  LDSM.16.MT88.4 R28, [R214+0x9c00] ;  /* 0x009c0000d61c783b */ /* 0x000ea20000004200 */
[----:B------:R-:W3:Y:S04]  /*54e0*/  MUFU.EX2 R198, R198 ;  /* 0x000000c600c67308 */ /* 0x000ee80000000800 */
[C---:B------:R-:W-:Y:S04]  /*54f0*/  HMMA.16816.F32.BF16 R160, R4.reuse, R24, R160 ;  /* 0x0000001804a0723c */ /* 0x040fe800000418a0 */
[----:B------:R-:W4:Y:S01]  /*5500*/  MUFU.EX2 R236, R236 ;  /* 0x000000ec00ec7308 */ /* 0x000f220000000800 */
[C---:B-1----:R-:W-:Y:S01]  /*5510*/  F2FP.BF16.F32.PACK_AB R32, R199.reuse, R194 ;  /* 0x000000c2c720723e */ /* 0x042fe200000010ff */
[----:B------:R-:W-:Y:S01]  /*5520*/  HMMA.16816.F32.BF16 R148, R4, R26, R148 ;  /* 0x0000001a0494723c */ /* 0x000fe20000041894 */
[----:B------:R-:W1:Y:S01]  /*5530*/  LDSM.16.MT88.4 R24, [R212+0x9c00] ;  /* 0x009c0000d418783b */ /* 0x000e620000004200 */
[----:B------:R-:W-:-:S04]  /*5540*/  FADD.FTZ R60, R199, R60 ;  /* 0x0000003cc73c7221 */ /* 0x000fc80000010000 */
[----:B------:R-:W-:Y:S01]  /*5550*/  HMMA.16816.F32.BF16 R68, R4, R20, R68 ;  /* 0x000000140444723c */ /* 0x000fe20000041844 */
[----:B------:R-:W5:Y:S01]  /*5560*/  MUFU.EX2 R192, R192 ;  /* 0x000000c000c07308 */ /* 0x000f620000000800 */
[----:B---3--:R-:W-:-:S04]  /*5570*/  FADD.FTZ R60, R198, R60 ;  /* 0x0000003cc63c7221 */ /* 0x008fc80000010000 */
[C---:B------:R-:W-:Y:S01]  /*5580*/  HMMA.16816.F32.BF16 R80, R4.reuse, R22, R80 ;  /* 0x000000160450723c */ /* 0x040fe20000041850 */
[----:B------:R-:W3:Y:S02]  /*5590*/  LDSM.16.MT88.4 R20, [R214+0xac00] ;  /* 0x00ac0000d614783b */ /* 0x000ee40000004200 */
[----:B------:R-:W2:Y:S01]  /*55a0*/  MUFU.EX2 R189, R189 ;  /* 0x000000bd00bd7308 */ /* 0x000ea20000000800 */
[C---:B----4-:R-:W-:Y:S01]  /*55b0*/  F2FP.BF16.F32.PACK_AB R34, R236.reuse, R198 ;  /* 0x000000c6ec22723e */ /* 0x050fe200000010ff */
[----:B------:R-:W-:Y:S01]  /*55c0*/  FADD.FTZ R236, R236, R60 ;  /* 0x0000003cecec7221 */ /* 0x000fe20000010000 */
[C---:B------:R-:W-:Y:S05]  /*55d0*/  HMMA.16816.F32.BF16 R84, R4.reuse, R16, R84 ;  /* 0x000000100454723c */ /* 0x040fea0000041854 */
[----:B------:R-:W4:Y:S01]  /*55e0*/  MUFU.EX2 R233, R233 ;  /* 0x000000e900e97308 */ /* 0x000f220000000800 */
[----:B------:R-:W-:Y:S01]  /*55f0*/  HMMA.16816.F32.BF16 R96, R4, R18, R96 ;  /* 0x000000120460723c */ /* 0x000fe20000041860 */
[----:B------:R-:W3:Y:S01]  /*5600*/  LDSM.16.MT88.4 R16, [R212+0xac00] ;  /* 0x00ac0000d410783b */ /* 0x000ee20000004200 */
[C---:B-----5:R-:W-:Y:S01]  /*5610*/  F2FP.BF16.F32.PACK_AB R33, R192.reuse, R190 ;  /* 0x000000bec021723e */ /* 0x060fe200000010ff */
[----:B------:R-:W-:-:S03]  /*5620*/  FADD.FTZ R62, R192, R62 ;  /* 0x0000003ec03e7221 */ /* 0x000fc60000010000 */
[----:B------:R-:W-:Y:S01]  /*5630*/  HMMA.16816.F32.BF16 R144, R4, R12, R144 ;  /* 0x0000000c0490723c */ /* 0x000fe20000041890 */
[----:B------:R-:W5:Y:S01]  /*5640*/  MUFU.EX2 R182, R182 ;  /* 0x000000b600b67308 */ /* 0x000f620000000800 */
[----:B--2---:R-:W-:-:S04]  /*5650*/  FADD.FTZ R62, R189, R62 ;  /* 0x0000003ebd3e7221 */ /* 0x004fc80000010000 */
[C---:B------:R-:W-:Y:S01]  /*5660*/  HMMA.16816.F32.BF16 R108, R4.reuse, R14, R108 ;  /* 0x0000000e046c723c */ /* 0x040fe2000004186c */
[----:B------:R-:W2:Y:S02]  /*5670*/  LDSM.16.MT88.4 R12, [R214+0xbc00] ;  /* 0x00bc0000d60c783b */ /* 0x000ea40000004200 */
[----:B------:R-:W-:Y:S01]  /*5680*/  MUFU.EX2 R237, R237 ;  /* 0x000000ed00ed7308 */ /* 0x000fe20000000800 */
[C---:B----4-:R-:W-:Y:S01]  /*5690*/  F2FP.BF16.F32.PACK_AB R35, R233.reuse, R189 ;  /* 0x000000bde923723e */ /* 0x050fe200000010ff */
[----:B------:R-:W-:Y:S01]  /*56a0*/  FADD.FTZ R233, R233, R62 ;  /* 0x0000003ee9e97221 */ /* 0x000fe20000010000 */
[C---:B------:R-:W-:Y:S06]  /*56b0*/  HMMA.16816.F32.BF16 R140, R4.reuse, R8, R140 ;  /* 0x00000008048c723c */ /* 0x040fec000004188c */
[----:B------:R-:W-:Y:S01]  /*56c0*/  HMMA.16816.F32.BF16 R120, R4, R10, R120 ;  /* 0x0000000a0478723c */ /* 0x000fe20000041878 */
[----:B------:R-:W4:Y:S01]  /*56d0*/  LDSM.16.MT88.4 R8, [R212+0xbc00] ;  /* 0x00bc0000d408783b */ /* 0x000f220000004200 */
[----:B-----5:R-:W-:-:S04]  /*56e0*/  FADD.FTZ R65, R182, R65 ;  /* 0x00000041b6417221 */ /* 0x020fc80000010000 */
[C---:B------:R-:W-:Y:S01]  /*56f0*/  HMMA.16816.F32.BF16 R136, R4.reuse, R36, R136 ;  /* 0x000000240488723c */ /* 0x040fe20000041888 */
[----:B------:R-:W5:Y:S05]  /*5700*/  MUFU.EX2 R36, R181 ;  /* 0x000000b500247308 */ /* 0x000f6a0000000800 */
[----:B------:R-:W-:Y:S06]  /*5710*/  HMMA.16816.F32.BF16 R128, R4, R38, R128 ;  /* 0x000000260480723c */ /* 0x000fec0000041880 */
[----:B------:R-:W-:Y:S01]  /*5720*/  HMMA.16816.F32.BF16 R156, R32, R28, R156 ;  /* 0x0000001c209c723c */ /* 0x000fe2000004189c */
[----:B------:R-:W-:-:S02]  /*5730*/  F2FP.BF16.F32.PACK_AB R4, R202, R200 ;  /* 0x000000c8ca04723e */ /* 0x000fc400000010ff */
[----:B------:R-:W-:Y:S02]  /*5740*/  F2FP.BF16.F32.PACK_AB R5, R182, R203 ;  /* 0x000000cbb605723e */ /* 0x000fe400000010ff */
[----:B------:R-:W-:Y:S01]  /*5750*/  F2FP.BF16.F32.PACK_AB R6, R238, R205 ;  /* 0x000000cdee06723e */ /* 0x000fe200000010ff */
[----:B-----5:R-:W-:Y:S01]  /*5760*/  FADD.FTZ R65, R36, R65 ;  /* 0x0000004124417221 */ /* 0x020fe20000010000 */
[C---:B------:R-:W-:Y:S01]  /*5770*/  F2FP.BF16.F32.PACK_AB R7, R237.reuse, R36 ;  /* 0x00000024ed07723e */ /* 0x040fe200000010ff */
[----:B------:R-:W-:Y:S01]  /*5780*/  HMMA.16816.F32.BF16 R152, R32, R30, R152 ;  /* 0x0000001e2098723c */ /* 0x000fe20000041898 */
[----:B------:R-:W-:Y:S01]  /*5790*/  FADD.FTZ R238, R238, R170 ;  /* 0x000000aaeeee7221 */ /* 0x000fe20000010000 */
[----:B------:R-:W-:-:S04]  /*57a0*/  FADD.FTZ R237, R237, R65 ;  /* 0x00000041eded7221 */ /* 0x000fc80000010000 */
[C---:B-1----:R-:W-:Y:S06]  /*57b0*/  HMMA.16816.F32.BF16 R72, R32.reuse, R24, R72 ;  /* 0x000000182048723c */ /* 0x042fec0000041848 */
[C---:B------:R-:W-:Y:S06]  /*57c0*/  HMMA.16816.F32.BF16 R76, R32.reuse, R26, R76 ;  /* 0x0000001a204c723c */ /* 0x040fec000004184c */
[C---:B---3--:R-:W-:Y:S06]  /*57d0*/  HMMA.16816.F32.BF16 R88, R32.reuse, R20, R88 ;  /* 0x000000142058723c */ /* 0x048fec0000041858 */
[C---:B------:R-:W-:Y:S06]  /*57e0*/  HMMA.16816.F32.BF16 R92, R32.reuse, R22, R92 ;  /* 0x00000016205c723c */ /* 0x040fec000004185c */
[C---:B------:R-:W-:Y:S06]  /*57f0*/  HMMA.16816.F32.BF16 R100, R32.reuse, R16, R100 ;  /* 0x000000102064723c */ /* 0x040fec0000041864 */
[C---:B------:R-:W-:Y:S06]  /*5800*/  HMMA.16816.F32.BF16 R104, R32.reuse, R18, R104 ;  /* 0x000000122068723c */ /* 0x040fec0000041868 */
[C---:B--2---:R-:W-:Y:S06]  /*5810*/  HMMA.16816.F32.BF16 R112, R32.reuse, R12, R112 ;  /* 0x0000000c2070723c */ /* 0x044fec0000041870 */
[C---:B------:R-:W-:Y:S06]  /*5820*/  HMMA.16816.F32.BF16 R116, R32.reuse, R14, R116 ;  /* 0x0000000e2074723c */ /* 0x040fec0000041874 */
[C---:B----4-:R-:W-:Y:S06]  /*5830*/  HMMA.16816.F32.BF16 R124, R32.reuse, R8, R124 ;  /* 0x00000008207c723c */ /* 0x050fec000004187c */
        /* <DEDUP_REMOVED lines=15> */
[----:B------:R-:W-:Y:S01]  /*5930*/  ULDC UR4, c[0x0][0x2d0] ;  /* 0x0000b40000047ab9 */ /* 0x000fe20000000800 */
[----:B------:R-:W-:-:S04]  /*5940*/  DEPBAR.LE SB0, 0x0 ;  /* 0x000080000000791a */ /* 0x000fc80000000000 */
[----:B------:R-:W-:Y:S01]  /*5950*/  BAR.SYNC.DEFER_BLOCKING 0x0 ;  /* 0x0000000000007b1d */ /* 0x000fe20000010000 */
[----:B------:R-:W-:Y:S01]  /*5960*/  ISETP.GE.AND P5, PT, R42, UR4, PT ;  /* 0x000000042a007c0c */ /* 0x000fe2000bfa6270 */
[----:B------:R-:W-:Y:S01]  /*5970*/  UIADD3 UR24, UR19, -0x2, URZ ;  /* 0xfffffffe13187890 */ /* 0x000fe2000fffe03f */
[----:B------:R-:W-:Y:S01]  /*5980*/  ISETP.GE.AND P4, PT, R41, UR4, PT ;  /* 0x0000000429007c0c */ /* 0x000fe2000bf86270 */
[----:B------:R-:W-:Y:S01]  /*5990*/  UISETP.GE.AND UP0, UPT, UR19, 0x3, UPT ;  /* 0x000000031300788c */ /* 0x000fe2000bf06270 */
[----:B------:R-:W-:Y:S01]  /*59a0*/  ISETP.GE.AND P3, PT, R40, UR4, PT ;  /* 0x0000000428007c0c */ /* 0x000fe2000bf66270 */
[----:B------:R-:W-:-:S04]  /*59b0*/  UIADD3 UR4, UR19, -0x2, URZ ;  /* 0xfffffffe13047890 */ /* 0x000fc8000fffe03f */
[----:B------:R-:W-:Y:S02]  /*59c0*/  USHF.R.S32.HI UR11, URZ, 0x1f, UR4 ;  /* 0x0000001f3f0b7899 */ /* 0x000fe40008011404 */
[----:B------:R-:W-:Y:S01]  /*59d0*/  UIMAD UR10, UR21, UR4, URZ ;  /* 0x00000004150a72a4 */ /* 0x000fe2000f8e023f */
[----:B------:R-:W-:Y:S01]  /*59e0*/  IMAD.U32 R16, RZ, RZ, UR4 ;  /* 0x00000004ff107e24 */ /* 0x000fe2000f8e00ff */
[----:B------:R-:W1:Y:S02]  /*59f0*/  @!P5 LDC.64 R4, c[0x0][0x220] ;  /* 0x00008800ff04db82 */ /* 0x000e640000000a00 */
[----:B------:R-:W-:Y:S01]  /*5a00*/  UIMAD UR10, UR11, UR27, UR10 ;  /* 0x0000001b0b0a72a4 */ /* 0x000fe2000f8e020a */
[----:B------:R-:W-:-:S05]  /*5a10*/  IMAD.WIDE.U32 R16, R16, UR27, R248 ;  /* 0x0000001b10107c25 */ /* 0x000fca000f8e00f8 */
[----:B------:R-:W2:Y:S01]  /*5a20*/  @!P4 LDC.64 R14, c[0x0][0x220] ;  /* 0x00008800ff0ecb82 */ /* 0x000ea20000000a00 */
[----:B------:R-:W-:Y:S01]  /*5a30*/  VIADD R0, R17, UR10 ;  /* 0x0000000a11007c36 */ /* 0x000fe20008000000 */
[C---:B------:R-:W-:Y:S01]  /*5a40*/  IADD3 R2, P2, R16.reuse, UR20, RZ ;  /* 0x0000001410027c10 */ /* 0x040fe2000ff5e0ff */
[----:B------:R-:W-:Y:S04]  /*5a50*/  @P5 STS [R222+0x9000], RZ ;  /* 0x009000ffde005388 */ /* 0x000fe80000000800 */
[----:B------:R-:W-:Y:S01]  /*5a60*/  @P5 STS [R222+0x9004], RZ ;  /* 0x009004ffde005388 */ /* 0x000fe20000000800 */
[----:B------:R-:W3:Y:S03]  /*5a70*/  @!P3 LDC.64 R12, c[0x0][0x220] ;  /* 0x00008800ff0cbb82 */ /* 0x000ee60000000a00 */
[----:B------:R-:W-:Y:S05]  /*5a80*/  @P5 STS.64 [R222+0x9008], RZ ;  /* 0x009008ffde005388 */ /* 0x000fea0000000a00 */
[----:B------:R-:W4:Y:S01]  /*5a90*/  @!P5 LDC.64 R10, c[0x0][0x220] ;  /* 0x00008800ff0adb82 */ /* 0x000f220000000a00 */
[----:B-1----:R-:W-:-:S04]  /*5aa0*/  @!P5 LEA R4, P0, R16, R4, 0x1 ;  /* 0x000000041004d211 */ /* 0x002fc800078008ff */
[----:B------:R-:W-:-:S03]  /*5ab0*/  @!P5 LEA.HI.X R5, R16, R5, R0, 0x1, P0 ;  /* 0x000000051005d211 */ /* 0x000fc600000f0c00 */
[----:B------:R-:W1:Y:S01]  /*5ac0*/  @!P4 LDC.64 R8, c[0x0][0x220] ;  /* 0x00008800ff08cb82 */ /* 0x000e620000000a00 */
[C---:B--2---:R-:W-:Y:S01]  /*5ad0*/  @!P4 LEA R14, P1, R16.reuse, R14, 0x1 ;  /* 0x0000000e100ec211 */ /* 0x044fe200078208ff */
[----:B------:R-:W-:Y:S01]  /*5ae0*/  @!PT LDS RZ, [RZ] ;  /* 0x00000000fffff984 */ /* 0x000fe20000000800 */
[----:B------:R-:W-:Y:S01]  /*5af0*/  @!PT LDS RZ, [RZ] ;  /* 0x00000000fffff984 */ /* 0x000fe20000000800 */
[----:B------:R-:W-:Y:S01]  /*5b00*/  @!PT LDS RZ, [RZ] ;  /* 0x00000000fffff984 */ /* 0x000fe20000000800 */
[----:B------:R-:W-:Y:S03]  /*5b10*/  @!P5 LDGSTS.E.BYPASS.LTC128B.128 [R222+0x9000], desc[UR22][R4.64] ;  /* 0x0900000004dedfae */ /* 0x000fe6000b901d56 */
[C-C-:B------:R-:W-:Y:S01]  /*5b20*/  @!P4 LEA.HI.X R15, R16.reuse, R15, R0.reuse, 0x1, P1 ;  /* 0x0000000f100fc211 */ /* 0x140fe200008f0c00 */
[----:B------:R-:W-:Y:S02]  /*5b30*/  @P4 STS.128 [R222+0xa000], RZ ;  /* 0x00a000ffde004388 */ /* 0x000fe40000000c00 */
[----:B------:R-:W2:Y:S01]  /*5b40*/  @!P3 LDC.64 R6, c[0x0][0x220] ;  /* 0x00008800ff06bb82 */ /* 0x000ea20000000a00 */
[C---:B---3--:R-:W-:Y:S01]  /*5b50*/  @!P3 LEA R12, P0, R16.reuse, R12, 0x1 ;  /* 0x0000000c100cb211 */ /* 0x048fe200078008ff */
[----:B------:R-:W-:Y:S01]  /*5b60*/  @!PT LDS RZ, [RZ] ;  /* 0x00000000fffff984 */ /* 0x000fe20000000800 */
[----:B------:R-:W-:Y:S01]  /*5b70*/  @!PT LDS RZ, [RZ] ;  /* 0x00000000fffff984 */ /* 0x000fe20000000800 */
[----:B------:R-:W-:Y:S01]  /*5b80*/  @!PT LDS RZ, [RZ] ;  /* 0x00000000fffff984 */ /* 0x000fe20000000800 */
[----:B------:R-:W-:Y:S03]  /*5b90*/  @!P4 LDGSTS.E.BYPASS.LTC128B.128 [R222+0xa000], desc[UR22][R14.64+0x40] ;  /* 0x0a0000400edecfae */ /* 0x000fe6000b901d56 */
[----:B------:R-:W-:Y:S01]  /*5ba0*/  @!P3 LEA.HI.X R13, R16, R13, R0, 0x1, P0 ;  /* 0x0000000d100db211 */ /* 0x000fe200000f0c00 */
[----:B------:R-:W-:Y:S01]  /*5bb0*/  @P3 STS.128 [R222+0xb000], RZ ;  /* 0x00b000ffde003388 */ /* 0x000fe20000000c00 */
[----:B------:R-:W-:-:S02]  /*5bc0*/  IADD3.X R0, R0, UR12, RZ, P2, !PT ;  /* 0x0000000c00007c10 */ /* 0x000fc400097fe4ff */
[C---:B----4-:R-:W-:Y:S01]  /*5bd0*/  @!P5 LEA R10, P2, R2.reuse, R10, 0x1 ;  /* 0x0000000a020ad211 */ /* 0x050fe200078408ff */
[----:B------:R-:W-:Y:S01]  /*5be0*/  @!PT LDS RZ, [RZ] ;  /* 0x00000000fffff984 */ /* 0x000fe20000000800 */
[----:B------:R-:W-:Y:S01]  /*5bf0*/  @!PT LDS RZ, [RZ] ;  /* 0x00000000fffff984 */ /* 0x000fe20000000800 */
[----:B------:R-:W-:Y:S01]  /*5c00*/  @!PT LDS RZ, [RZ] ;  /* 0x00000000fffff984 */ /* 0x000fe20000000800 */
[----:B------:R3:W-:Y:S03]  /*5c10*/  @!P3 LDGSTS.E.BYPASS.LTC128B.128 [R222+0xb000], desc[UR22][R12.64+0x80] ;  /* 0x0b0000800cdebfae */ /* 0x0007e6000b901d56 */
[C---:B------:R-:W-:Y:S01]  /*5c20*/  @!P5 LEA.HI.X R11, R2.reuse, R11, R0, 0x1, P2 ;  /* 0x0000000b020bd211 */ /* 0x040fe200010f0c00 */
[----:B------:R-:W-:Y:S01]  /*5c30*/  @P5 STS.128 [R222+0x9800], RZ ;  /* 0x009800ffde005388 */ /* 0x000fe20000000c00 */
[----:B-1----:R-:W-:-:S03]  /*5c40*/  @!P4 LEA R8, P1, R2, R8, 0x1 ;  /* 0x000000080208c211 */ /* 0x002fc600078208ff */
[----:B------:R-:W-:Y:S01]  /*5c50*/  @!PT LDS RZ, [RZ] ;  /* 0x00000000fffff984 */ /* 0x000fe20000000800 */
[----:B------:R-:W-:Y:S01]  /*5c60*/  @!PT LDS RZ, [RZ] ;  /* 0x00000000fffff984 */ /* 0x000fe20000000800 */
[----:B------:R-:W-:Y:S01]  /*5c70*/  @!PT LDS RZ, [RZ] ;  /* 0x00000000fffff984 */ /* 0x000fe20000000800 */
[----:B------:R-:W-:Y:S01]  /*5c80*/  @!P5 LDGSTS.E.BYPASS.LTC128B.128 [R222+0x9800], desc[UR22][R10.64] ;  /* 0x098000000adedfae */ /* 0x000fe2000b901d56 */
[----:B------:R-:W-:-:S03]  /*5c90*/  @!P4 LEA.HI.X R9, R2, R9, R0, 0x1, P1 ;  /* 0x000000090209c211 */ /* 0x000fc600008f0c00 */
[----:B------:R-:W-:Y:S01]  /*5ca0*/  @P4 STS.128 [R222+0xa800], RZ ;  /* 0x00a800ffde004388 */ /* 0x000fe20000000c00 */
[----:B--2---:R-:W-:-:S03]  /*5cb0*/  @!P3 LEA R6, P0, R2, R6, 0x1 ;  /* 0x000000060206b211 */ /* 0x004fc600078008ff */
[----:B------:R-:W-:Y:S01]  /*5cc0*/  @!PT LDS RZ, [RZ] ;  /* 0x00000000fffff984 */ /* 0x000fe20000000800 */
[----:B------:R-:W-:Y:S01]  /*5cd0*/  @!PT LDS RZ, [RZ] ;  /* 0x00000000fffff984 */ /* 0x000fe20000000800 */
[----:B------:R-:W-:Y:S01]  /*5ce0*/  @!PT LDS RZ, [RZ] ;  /* 0x00000000fffff984 */ /* 0x000fe20000000800 */
[----:B------:R1:W-:Y:S01]  /*5cf0*/  @!P4 LDGSTS.E.BYPASS.LTC128B.128 [R222+0xa800], desc[UR22][R8.64+0x40] ;  /* 0x0a80004008decfae */ /* 0x0003e2000b901d56 */
[----:B------:R-:W-:Y:S01]  /*5d00*/  @!P3 LEA.HI.X R7, R2, R7, R0, 0x1, P0 ;  /* 0x000000070207b211 */ /* 0x000fe200000f0c00 */
[----:B------:R-:W-:Y:S02]  /*5d10*/  IMAD.U32 R2, RZ, RZ, UR24 ;  /* 0x00000018ff027e24 */ /* 0x000fe4000f8e00ff */
[----:B------:R-:W-:Y:S02]  /*5d20*/  @P3 STS.128 [R222+0xb800], RZ ;  /* 0x00b800ffde003388 */ /* 0x000fe40000000c00 */
[----:B------:R-:W-:Y:S02]  /*5d30*/  IMAD R2, R2, 0x40, R221 ;  /* 0x0000004002027824 */ /* 0x000fe400078e02dd */
[----:B------:R-:W-:Y:S01]  /*5d40*/  @!PT LDS RZ, [RZ] ;  /* 0x00000000fffff984 */ /* 0x000fe20000000800 */
[----:B------:R-:W-:Y:S01]  /*5d50*/  @!PT LDS RZ, [RZ] ;  /* 0x00000000fffff984 */ /* 0x000fe20000000800 */
[----:B------:R-:W-:Y:S01]  /*5d60*/  @!PT LDS RZ, [RZ] ;  /* 0x00000000fffff984 */ /* 0x000fe20000000800 */
[----:B------:R2:W-:Y:S02]  /*5d70*/  @!P3 LDGSTS.E.BYPASS.LTC128B.128 [R222+0xb800], desc[UR22][R6.64+0x80] ;  /* 0x0b80008006debfae */ /* 0x0005e4000b901d56 */
[----:B------:R-:W-:-:S02]  /*5d80*/  VIADD R0, R2, 0x8 ;  /* 0x0000000802007836 */ /* 0x000fc40000000000 */
[----:B------:R-:W-:Y:S04]  /*5d90*/  LDSM.16.M88.4 R192, [R217] ;  /* 0x00000000d9c0783b */ /* 0x000fe80000000200 */
[----:B------:R-:W4:Y:S01]  /*5da0*/  LDSM.16.M88.4 R48, [R216+0x6000] ;  /* 0x00600000d830783b */ /* 0x000f220000000200 */
[C---:B------:R-:W-:Y:S02]  /*5db0*/  ISETP.GE.AND P1, PT, R0.reuse, R220, PT ;  /* 0x000000dc0000720c */ /* 0x040fe40003f26270 */
[C---:B------:R-:W-:Y:S01]  /*5dc0*/  ISETP.GE.AND P0, PT, R0.reuse, R3, PT ;  /* 0x000000030000720c */ /* 0x040fe20003f06270 */
[----:B------:R-:W5:Y:S01]  /*5dd0*/  LDSM.16.M88.4 R16, [R217+0x1000] ;  /* 0x00100000d910783b */ /* 0x000f620000000200 */
[C---:B------:R-:W-:Y:S02]  /*5de0*/  ISETP.GE.AND P2, PT, R0.reuse, R219, PT ;  /* 0x000000db0000720c */ /* 0x040fe40003f46270 */
[----:B------:R-:W-:Y:S01]  /*5df0*/  ISETP.GE.AND P6, PT, R0, R218, PT ;  /* 0x000000da0000720c */ /* 0x000fe20003fc6270 */
[----:B------:R-:W5:Y:S04]  /*5e00*/  LDSM.16.M88.4 R32, [R216+0x6400] ;  /* 0x00640000d820783b */ /* 0x000f680000000200 */
[----:B------:R-:W5:Y:S04]  /*5e10*/  LDSM.16.M88.4 R200, [R216+0x6800] ;  /* 0x00680000d8c8783b */ /* 0x000f680000000200 */
[----:B------:R-:W5:Y:S04]  /*5e20*/  LDSM.16.M88.4 R172, [R216+0x6c00] ;  /* 0x006c0000d8ac783b */ /* 0x000f680000000200 */
[----:B---3--:R-:W-:Y:S04]  /*5e30*/  LDSM.16.M88.4 R12, [R213+0x6000] ;  /* 0x00600000d50c783b */ /* 0x008fe80000000200 */
[----:B------:R-:W3:Y:S04]  /*5e40*/  LDSM.16.M88.4 R64, [R215+0x1000] ;  /* 0x00100000d740783b */ /* 0x000ee80000000200 */
[----:B------:R-:W3:Y:S04]  /*5e50*/  LDSM.16.M88.4 R188, [R215] ;  /* 0x00000000d7bc783b */ /* 0x000ee80000000200 */
[----:B-1----:R-:W1:Y:S04]  /*5e60*/  LDSM.16.M88.4 R8, [R213+0x6400] ;  /* 0x00640000d508783b */ /* 0x002e680000000200 */
[----:B--2---:R-:W2:Y:S04]  /*5e70*/  LDSM.16.M88.4 R4, [R213+0x6800] ;  /* 0x00680000d504783b */ /* 0x004ea80000000200 */
[----:B------:R-:W2:Y:S01]  /*5e80*/  LDSM.16.M88.4 R208, [R213+0x6c00] ;  /* 0x006c0000d5d0783b */ /* 0x000ea20000000200 */
[-C--:B----4-:R-:W-:Y:S03]  /*5e90*/  HMMA.16816.F32.BF16 R60, R192, R48.reuse, RZ ;  /* 0x00000030c03c723c */ /* 0x090fe600000418ff */
[----:B------:R-:W-:Y:S03]  /*5ea0*/  LDSM.16.M88.4 R180, [R216+0x7000] ;  /* 0x00700000d8b4783b */ /* 0x000fe60000000200 */
[C---:B-----5:R-:W-:Y:S01]  /*5eb0*/  HMMA.16816.F32.BF16 R56, R16.reuse, R48, RZ ;  /* 0x000000301038723c */ /* 0x060fe200000418ff */
[----:B------:R-:W-:Y:S04]  /*5ec0*/  LDSM.16.M88.4 R184, [R217+0x3000] ;  /* 0x00300000d9b8783b */ /* 0x000fe80000000200 */
[----:B------:R-:W-:Y:S01]  /*5ed0*/  LDSM.16.M88.4 R176, [R216+0x7400] ;  /* 0x00740000d8b0783b */ /* 0x000fe20000000200 */
[-C--:B------:R-:W-:Y:S03]  /*5ee0*/  HMMA.16816.F32.BF16 R52, R16, R50.reuse, RZ ;  /* 0x000000321034723c */ /* 0x080fe600000418ff */
[----:B------:R-:W-:Y:S03]  /*5ef0*/  LDSM.16.M88.4 R240, [R215+0x2000] ;  /* 0x00200000d7f0783b */ /* 0x000fe60000000200 */
[----:B------:R-:W-:Y:S01]  /*5f00*/  HMMA.16816.F32.BF16 R48, R192, R50, RZ ;  /* 0x00000032c030723c */ /* 0x000fe200000418ff */
[----:B------:R-:W-:Y:S04]  /*5f10*/  LDSM.16.M88.4 R244, [R213+0x7400] ;  /* 0x00740000d5f4783b */ /* 0x000fe80000000200 */
[----:B------:R-:W-:Y:S01]  /*5f20*/  LDSM.16.M88.4 R228, [R213+0x7800] ;  /* 0x00780000d5e4783b */ /* 0x000fe20000000200 */
[C---:B------:R-:W-:Y:S03]  /*5f30*/  HMMA.16816.F32.BF16 R40, R16.reuse, R32, RZ ;  /* 0x000000201028723c */ /* 0x040fe600000418ff */
[----:B------:R-:W0:Y:S03]  /*5f40*/  LDGDEPBAR ;  /* 0x00000000000079af */ /* 0x000e260000000000 */
[C---:B------:R-:W-:Y:S06]  /*5f50*/  HMMA.16816.F32.BF16 R28, R16.reuse, R200, RZ ;  /* 0x000000c8101c723c */ /* 0x040fec00000418ff */
[C---:B------:R-:W-:Y:S06]  /*5f60*/  HMMA.16816.F32.BF16 R20, R16.reuse, R172, RZ ;  /* 0x000000ac1014723c */ /* 0x040fec00000418ff */
[C---:B------:R-:W-:Y:S06]  /*5f70*/  HMMA.16816.F32.BF16 R36, R16.reuse, R34, RZ ;  /* 0x000000221024723c */ /* 0x040fec00000418ff */
[C---:B------:R-:W-:Y:S06]  /*5f80*/  HMMA.16816.F32.BF16 R24, R16.reuse, R202, RZ ;  /* 0x000000ca1018723c */ /* 0x040fec00000418ff */
[----:B------:R-:W-:Y:S06]  /*5f90*/  HMMA.16816.F32.BF16 R16, R16, R174, RZ ;  /* 0x000000ae1010723c */ /* 0x000fec00000418ff */
[C---:B------:R-:W-:Y:S06]  /*5fa0*/  HMMA.16816.F32.BF16 R204, R192.reuse, R200, RZ ;  /* 0x000000c8c0cc723c */ /* 0x040fec00000418ff */
[C---:B------:R-:W-:Y:S06]  /*5fb0*/  HMMA.16816.F32.BF16 R44, R192.reuse, R32, RZ ;  /* 0x00000020c02c723c */ /* 0x040fec00000418ff */
[----:B------:R-:W-:Y:S06]  /*5fc0*/  HMMA.16816.F32.BF16 R200, R192, R202, RZ ;  /* 0x000000cac0c8723c */ /* 0x000fec00000418ff */
[C---:B---3--:R-:W-:Y:S06]  /*5fd0*/  HMMA.16816.F32.BF16 R56, R64.reuse, R12, R56 ;  /* 0x0000000c4038723c */ /* 0x048fec0000041838 */
[----:B------:R-:W-:Y:S06]  /*5fe0*/  HMMA.16816.F32.BF16 R52, R64, R14, R52 ;  /* 0x0000000e4034723c */ /* 0x000fec0000041834 */
[C---:B------:R-:W-:Y:S06]  /*5ff0*/  HMMA.16816.F32.BF16 R60, R188.reuse, R12, R60 ;  /* 0x0000000cbc3c723c */ /* 0x040fec000004183c */
[----:B------:R-:W-:Y:S01]  /*6000*/  HMMA.16816.F32.BF16 R48, R188, R14, R48 ;  /* 0x0000000ebc30723c */ /* 0x000fe20000041830 */
[----:B------:R-:W3:Y:S05]  /*6010*/  LDSM.16.M88.4 R12, [R217+0x2000] ;  /* 0x00200000d90c783b */ /* 0x000eea0000000200 */
[C---:B------:R-:W-:Y:S06]  /*6020*/  HMMA.16816.F32.BF16 R32, R192.reuse, R34, RZ ;  /* 0x00000022c020723c */ /* 0x040fec00000418ff */
[C---:B------:R-:W-:Y:S06]  /*6030*/  HMMA.16816.F32.BF16 R196, R192.reuse, R172, RZ ;  /* 0x000000acc0c4723c */ /* 0x040fec00000418ff */
[----:B------:R-:W-:Y:S01]  /*6040*/  HMMA.16816.F32.BF16 R192, R192, R174, RZ ;  /* 0x000000aec0c0723c */ /* 0x000fe200000418ff */
[----:B------:R-:W4:Y:S05]  /*6050*/  LDSM.16.M88.4 R172, [R216+0x7800] ;  /* 0x00780000d8ac783b */ /* 0x000f2a0000000200 */
[C---:B-1----:R-:W-:Y:S06]  /*6060*/  HMMA.16816.F32.BF16 R40, R64.reuse, R8, R40 ;  /* 0x000000084028723c */ /* 0x042fec0000041828 */
[C---:B--2---:R-:W-:Y:S06]  /*6070*/  HMMA.16816.F32.BF16 R28, R64.reuse, R4, R28 ;  /* 0x00000004401c723c */ /* 0x044fec000004181c */
[C---:B------:R-:W-:Y:S06]  /*6080*/  HMMA.16816.F32.BF16 R20, R64.reuse, R208, R20 ;  /* 0x000000d04014723c */ /* 0x040fec0000041814 */
[C---:B------:R-:W-:Y:S06]  /*6090*/  HMMA.16816.F32.BF16 R36, R64.reuse, R10, R36 ;  /* 0x0000000a4024723c */ /* 0x040fec0000041824 */
[C---:B------:R-:W-:Y:S06]  /*60a0*/  HMMA.16816.F32.BF16 R24, R64.reuse, R6, R24 ;  /* 0x000000064018723c */ /* 0x040fec0000041818 */
[----:B------:R-:W-:Y:S01]  /*60b0*/  HMMA.16816.F32.BF16 R16, R64, R210, R16 ;  /* 0x000000d24010723c */ /* 0x000fe20000041810 */
[----:B------:R-:W1:Y:S05]  /*60c0*/  LDSM.16.M88.4 R64, [R216+0x7c00] ;  /* 0x007c0000d840783b */ /* 0x000e6a0000000200 */
[C---:B------:R-:W-:Y:S06]  /*60d0*/  HMMA.16816.F32.BF16 R204, R188.reuse, R4, R204 ;  /* 0x00000004bccc723c */ /* 0x040fec00000418cc */
[C---:B------:R-:W-:Y:S01]  /*60e0*/  HMMA.16816.F32.BF16 R200, R188.reuse, R6, R200 ;  /* 0x00000006bcc8723c */ /* 0x040fe200000418c8 */
[----:B------:R-:W2:Y:S05]  /*60f0*/  LDSM.16.M88.4 R4, [R213+0x7000] ;  /* 0x00700000d504783b */ /* 0x000eaa0000000200 */
[C---:B------:R-:W-:Y:S06]  /*6100*/  HMMA.16816.F32.BF16 R44, R188.reuse, R8, R44 ;  /* 0x00000008bc2c723c */ /* 0x040fec000004182c */
[C---:B------:R-:W-:Y:S01]  /*6110*/  HMMA.16816.F32.BF16 R32, R188.reuse, R10, R32 ;  /* 0x0000000abc20723c */ /* 0x040fe20000041820 */
[----:B------:R-:W5:Y:S05]  /*6120*/  LDSM.16.M88.4 R8, [R215+0x3000] ;  /* 0x00300000d708783b */ /* 0x000f6a0000000200 */
[C---:B------:R-:W-:Y:S06]  /*6130*/  HMMA.16816.F32.BF16 R196, R188.reuse, R208, R196 ;  /* 0x000000d0bcc4723c */ /* 0x040fec00000418c4 */
[----:B------:R-:W-:Y:S01]  /*6140*/  HMMA.16816.F32.BF16 R192, R188, R210, R192 ;  /* 0x000000d2bcc0723c */ /* 0x000fe200000418c0 */
[----:B------:R-:W5:Y:S04]  /*6150*/  LDSM.16.M88.4 R208, [R213+0x7c00] ;  /* 0x007c0000d5d0783b */ /* 0x000f680000000200 */
[----:B------:R-:W-:Y:S01]  /*6160*/  LDSM.16.M88.4 R188, [R217+0x4000] ;  /* 0x00400000d9bc783b */ /* 0x000fe20000000200 */
[-C--:B---3--:R-:W-:Y:S06]  /*6170*/  HMMA.16816.F32.BF16 R48, R12, R182.reuse, R48 ;  /* 0x000000b60c30723c */ /* 0x088fec0000041830 */
[C---:B------:R-:W-:Y:S06]  /*6180*/  HMMA.16816.F32.BF16 R52, R184.reuse, R182, R52 ;  /* 0x000000b6b834723c */ /* 0x040fec0000041834 */
[-C--:B------:R-:W-:Y:S06]  /*6190*/  HMMA.16816.F32.BF16 R56, R184, R180.reuse, R56 ;  /* 0x000000b4b838723c */ /* 0x080fec0000041838 */
[----:B------:R-:W-:Y:S01]  /*61a0*/  HMMA.16816.F32.BF16 R60, R12, R180, R60 ;  /* 0x000000b40c3c723c */ /* 0x000fe2000004183c */
[----:B------:R-:W3:Y:S05]  /*61b0*/  LDSM.16.M88.4 R180, [R216+0x8000] ;  /* 0x00800000d8b4783b */ /* 0x000eea0000000200 */
[C---:B------:R-:W-:Y:S06]  /*61c0*/  HMMA.16816.F32.BF16 R40, R184.reuse, R176, R40 ;  /* 0x000000b0b828723c */ /* 0x040fec0000041828 */
[C---:B----4-:R-:W-:Y:S06]  /*61d0*/  HMMA.16816.F32.BF16 R28, R184.reuse, R172, R28 ;  /* 0x000000acb81c723c */ /* 0x050fec000004181c */
[C---:B-1----:R-:W-:Y:S06]  /*61e0*/  HMMA.16816.F32.BF16 R20, R184.reuse, R64, R20 ;  /* 0x00000040b814723c */ /* 0x042fec0000041814 */
[C---:B------:R-:W-:Y:S06]  /*61f0*/  HMMA.16816.F32.BF16 R36, R184.reuse, R178, R36 ;  /* 0x000000b2b824723c */ /* 0x040fec0000041824 */
[C---:B------:R-:W-:Y:S06]  /*6200*/  HMMA.16816.F32.BF16 R24, R184.reuse, R174, R24 ;  /* 0x000000aeb818723c */ /* 0x040fec0000041818 */
[----:B------:R-:W-:Y:S01]  /*6210*/  HMMA.16816.F32.BF16 R16, R184, R66, R16 ;  /* 0x00000042b810723c */ /* 0x000fe20000041810 */
[----:B------:R-:W1:Y:S05]  /*6220*/  LDSM.16.M88.4 R184, [R217+0x5000] ;  /* 0x00500000d9b8783b */ /* 0x000e6a0000000200 */
[C---:B------:R-:W-:Y:S06]  /*6230*/  HMMA.16816.F32.BF16 R44, R12.reuse, R176, R44 ;  /* 0x000000b00c2c723c */ /* 0x040fec000004182c */
[C---:B------:R-:W-:Y:S06]  /*6240*/  HMMA.16816.F32.BF16 R204, R12.reuse, R172, R204 ;  /* 0x000000ac0ccc723c */ /* 0x040fec00000418cc */
[C---:B------:R-:W-:Y:S01]  /*6250*/  HMMA.16816.F32.BF16 R32, R12.reuse, R178, R32 ;  /* 0x000000b20c20723c */ /* 0x040fe20000041820 */
[----:B------:R-:W4:Y:S05]  /*6260*/  LDSM.16.M88.4 R176, [R216+0x8400] ;  /* 0x00840000d8b0783b */ /* 0x000f2a0000000200 */
[----:B------:R-:W-:Y:S01]  /*6270*/  HMMA.16816.F32.BF16 R200, R12, R174, R200 ;  /* 0x000000ae0cc8723c */ /* 0x000fe200000418c8 */
[----:B------:R-:W-:Y:S05]  /*6280*/  LDSM.16.M88.4 R172, [R216+0x8800] ;  /* 0x00880000d8ac783b */ /* 0x000fea0000000200 */
[-C--:B--2---:R-:W-:Y:S06]  /*6290*/  HMMA.16816.F32.BF16 R48, R240, R6.reuse, R48 ;  /* 0x00000006f030723c */ /* 0x084fec0000041830 */
[----:B-----5:R-:W-:Y:S06]  /*62a0*/  HMMA.16816.F32.BF16 R52, R8, R6, R52 ;  /* 0x000000060834723c */ /* 0x020fec0000041834 */
[C---:B------:R-:W-:Y:S06]  /*62b0*/  HMMA.16816.F32.BF16 R196, R12.reuse, R64, R196 ;  /* 0x000000400cc4723c */ /* 0x040fec00000418c4 */
[----:B------:R-:W-:Y:S01]  /*62c0*/  HMMA.16816.F32.BF16 R192, R12, R66, R192 ;  /* 0x000000420cc0723c */ /* 0x000fe200000418c0 */
[----:B------:R-:W-:Y:S04]  /*62d0*/  LDSM.16.M88.4 R12, [R215+0x4000] ;  /* 0x00400000d70c783b */ /* 0x000fe80000000200 */
[----:B------:R-:W-:Y:S01]  /*62e0*/  LDSM.16.M88.4 R64, [R216+0x8c00] ;  /* 0x008c0000d840783b */ /* 0x000fe20000000200 */
[-C--:B------:R-:W-:Y:S06]  /*62f0*/  HMMA.16816.F32.BF16 R56, R8, R4.reuse, R56 ;  /* 0x000000040838723c */ /* 0x080fec0000041838 */
[----:B------:R-:W-:Y:S01]  /*6300*/  HMMA.16816.F32.BF16 R60, R240, R4, R60 ;  /* 0x00000004f03c723c */ /* 0x000fe2000004183c */
[----:B------:R-:W2:Y:S05]  /*6310*/  LDSM.16.M88.4 R4, [R213+0x8000] ;  /* 0x00800000d504783b */ /* 0x000eaa0000000200 */
[C---:B------:R-:W-:Y:S06]  /*6320*/  HMMA.16816.F32.BF16 R40, R8.reuse, R244, R40 ;  /* 0x000000f40828723c */ /* 0x040fec0000041828 */
[C---:B------:R-:W-:Y:S06]  /*6330*/  HMMA.16816.F32.BF16 R36, R8.reuse, R246, R36 ;  /* 0x000000f60824723c */ /* 0x040fec0000041824 */
[C---:B------:R-:W-:Y:S06]  /*6340*/  HMMA.16816.F32.BF16 R28, R8.reuse, R228, R28 ;  /* 0x000000e4081c723c */ /* 0x040fec000004181c */
[C---:B------:R-:W-:Y:S06]  /*6350*/  HMMA.16816.F32.BF16 R24, R8.reuse, R230, R24 ;  /* 0x000000e60818723c */ /* 0x040fec0000041818 */
[C---:B------:R-:W-:Y:S06]  /*6360*/  HMMA.16816.F32.BF16 R20, R8.reuse, R208, R20 ;  /* 0x000000d00814723c */ /* 0x040fec0000041814 */
[----:B------:R-:W-:Y:S01]  /*6370*/  HMMA.16816.F32.BF16 R16, R8, R210, R16 ;  /* 0x000000d20810723c */ /* 0x000fe20000041810 */
[----:B------:R-:W5:Y:S05]  /*6380*/  LDSM.16.M88.4 R8, [R215+0x5000] ;  /* 0x00500000d708783b */ /* 0x000f6a0000000200 */
[C---:B------:R-:W-:Y:S06]  /*6390*/  HMMA.16816.F32.BF16 R44, R240.reuse, R244, R44 ;  /* 0x000000f4f02c723c */ /* 0x040fec000004182c */
[C---:B------:R-:W-:Y:S06]  /*63a0*/  HMMA.16816.F32.BF16 R204, R240.reuse, R228, R204 ;  /* 0x000000e4f0cc723c */ /* 0x040fec00000418cc */
[----:B------:R-:W-:Y:S01]  /*63b0*/  HMMA.16816.F32.BF16 R228, R240, R230, R200 ;  /* 0x000000e6f0e4723c */ /* 0x000fe200000418c8 */
[----:B------:R-:W5:Y:S05]  /*63c0*/  LDSM.16.M88.4 R200, [R213+0x8400] ;  /* 0x00840000d5c8783b */ /* 0x000f6a0000000200 */
[-C--:B---3--:R-:W-:Y:S06]  /*63d0*/  HMMA.16816.F32.BF16 R48, R188, R182.reuse, R48 ;  /* 0x000000b6bc30723c */ /* 0x088fec0000041830 */
[----:B-1----:R-:W-:Y:S06]  /*63e0*/  HMMA.16816.F32.BF16 R52, R184, R182, R52 ;  /* 0x000000b6b834723c */ /* 0x002fec0000041834 */
[-C--:B----4-:R-:W-:Y:S06]  /*63f0*/  HMMA.16816.F32.BF16 R44, R188, R176.reuse, R44 ;  /* 0x000000b0bc2c723c */ /* 0x090fec000004182c */
[----:B------:R-:W-:Y:S06]  /*6400*/  HMMA.16816.F32.BF16 R40, R184, R176, R40 ;  /* 0x000000b0b828723c */ /* 0x000fec0000041828 */
[----:B------:R-:W-:Y:S06]  /*6410*/  HMMA.16816.F32.BF16 R32, R240, R246, R32 ;  /* 0x000000f6f020723c */ /* 0x000fec0000041820 */
[-C--:B--2---:R-:W-:Y:S06]  /*6420*/  HMMA.16816.F32.BF16 R48, R12, R6.reuse, R48 ;  /* 0x000000060c30723c */ /* 0x084fec0000041830 */
[----:B-----5:R-:W-:Y:S06]  /*6430*/  HMMA.16816.F32.BF16 R52, R8, R6, R52 ;  /* 0x000000060834723c */ /* 0x020fec0000041834 */
[----:B------:R-:W-:Y:S01]  /*6440*/  HMMA.16816.F32.BF16 R44, R12, R200, R44 ;  /* 0x000000c80c2c723c */ /* 0x000fe2000004182c */
[----:B------:R-:W-:-:S02]  /*6450*/  VIADD R6, R2, 0x9 ;  /* 0x0000000902067836 */ /* 0x000fc40000000000 */
[----:B------:R-:W-:-:S03]  /*6460*/  VIADD R7, R2, 0x10 ;  /* 0x0000001002077836 */ /* 0x000fc60000000000 */
[----:B------:R-:W-:Y:S06]  /*6470*/  HMMA.16816.F32.BF16 R40, R8, R200, R40 ;  /* 0x000000c80828723c */ /* 0x000fec0000041828 */
[-C--:B------:R-:W-:Y:S01]  /*6480*/  HMMA.16816.F32.BF16 R36, R184, R178.reuse, R36 ;  /* 0x000000b2b824723c */ /* 0x080fe20000041824 */
[----:B------:R-:W-:Y:S02]  /*6490*/  FSEL R0, R48, -INF , !P1 ;  /* 0xff80000030007808 */ /* 0x000fe40004800000 */
[----:B------:R-:W-:Y:S02]  /*64a0*/  ISETP.GE.AND P1, PT, R6, R218, PT ;  /* 0x000000da0600720c */ /* 0x000fe40003f26270 */
[----:B------:R-:W-:Y:S01]  /*64b0*/  FSEL R245, R50, -INF , !P2 ;  /* 0xff80000032f57808 */ /* 0x000fe20005000000 */
[----:B------:R-:W-:Y:S01]  /*64c0*/  HMMA.16816.F32.BF16 R32, R188, R178, R32 ;  /* 0x000000b2bc20723c */ /* 0x000fe20000041820 */
[----:B------:R-:W1:Y:S01]  /*64d0*/  LDSM.16.M88.4 R176, [R213+0x8800] ;  /* 0x00880000d5b0783b */ /* 0x000e620000000200 */
[----:B------:R-:W-:-:S02]  /*64e0*/  FSEL R247, R54, -INF , !P0 ;  /* 0xff80000036f77808 */ /* 0x000fc40004000000 */
[----:B------:R-:W-:Y:S02]  /*64f0*/  ISETP.GE.AND P0, PT, R6, R3, PT ;  /* 0x000000030600720c */ /* 0x000fe40003f06270 */
[----:B------:R-:W-:Y:S01]  /*6500*/  FSEL R48, R52, -INF , !P6 ;  /* 0xff80000034307808 */ /* 0x000fe20007000000 */
[----:B------:R-:W-:Y:S01]  /*6510*/  HMMA.16816.F32.BF16 R204, R188, R172, R204 ;  /* 0x000000acbccc723c */ /* 0x000fe200000418cc */
[----:B------:R-:W-:Y:S02]  /*6520*/  FSEL R250, R53, -INF , !P1 ;  /* 0xff80000035fa7808 */ /* 0x000fe40004800000 */
[CC--:B------:R-:W-:Y:S02]  /*6530*/  ISETP.GE.AND P6, PT, R6.reuse, R220.reuse, PT ;  /* 0x000000dc0600720c */ /* 0x0c0fe40003fc6270 */
[----:B------:R-:W-:Y:S01]  /*6540*/  ISETP.GE.AND P1, PT, R6, R219, PT ;  /* 0x000000db0600720c */ /* 0x000fe20003f26270 */
[----:B------:R-:W-:Y:S01]  /*6550*/  VIADD R6, R2, 0x11 ;  /* 0x0000001102067836 */ /* 0x000fe20000000000 */
[----:B------:R-:W-:Y:S01]  /*6560*/  FSEL R251, R55, -INF , !P0 ;  /* 0xff80000037fb7808 */ /* 0x000fe20004000000 */
[----:B------:R-:W-:Y:S01]  /*6570*/  HMMA.16816.F32.BF16 R196, R240, R208, R196 ;  /* 0x000000d0f0c4723c */ /* 0x000fe200000418c4 */
[----:B------:R-:W-:-:S02]  /*6580*/  ISETP.GE.AND P0, PT, R7, R220, PT ;  /* 0x000000dc0700720c */ /* 0x000fc40003f06270 */
[----:B------:R-:W-:Y:S02]  /*6590*/  ISETP.GE.AND P2, PT, R7, R218, PT ;  /* 0x000000da0700720c */ /* 0x000fe40003f46270 */
[----:B------:R-:W-:Y:S01]  /*65a0*/  FSEL R44, R44, -INF , !P0 ;  /* 0xff8000002c2c7808 */ /* 0x000fe20004000000 */
[----:B------:R-:W-:Y:S01]  /*65b0*/  HMMA.16816.F32.BF16 R28, R184, R172, R28 ;  /* 0x000000acb81c723c */ /* 0x000fe2000004181c */
[----:B------:R-:W-:Y:S02]  /*65c0*/  ISETP.GE.AND P0, PT, R6, R220, PT ;  /* 0x000000dc0600720c */ /* 0x000fe40003f06270 */
[----:B------:R-:W-:Y:S02]  /*65d0*/  FSEL R246, R51, -INF , !P1 ;  /* 0xff80000033f67808 */ /* 0x000fe40004800000 */
[----:B------:R-:W-:Y:S01]  /*65e0*/  FSEL R164, R40, -INF , !P2 ;  /* 0xff80000028a47808 */ /* 0x000fe20005000000 */
[----:B------:R-:W-:Y:S01]  /*65f0*/  HMMA.16816.F32.BF16 R192, R240, R210, R192 ;  /* 0x000000d2f0c0723c */ /* 0x000fe200000418c0 */
[----:B------:R-:W-:-:S02]  /*6600*/  FSEL R45, R45, -INF , !P0 ;  /* 0xff8000002d2d7808 */ /* 0x000fc40004000000 */
[-C--:B------:R-:W-:Y:S02]  /*6610*/  ISETP.GE.AND P1, PT, R7, R3.reuse, PT ;  /* 0x000000030700720c */ /* 0x080fe40003f26270 */
[C---:B------:R-:W-:Y:S01]  /*6620*/  ISETP.GE.AND P2, PT, R6.reuse, R218, PT ;  /* 0x000000da0600720c */ /* 0x040fe20003f46270 */
[C---:B------:R-:W-:Y:S01]  /*6630*/  HMMA.16816.F32.BF16 R56, R184.reuse, R180, R56 ;  /* 0x000000b4b838723c */ /* 0x040fe20000041838 */
[----:B------:R-:W-:Y:S02]  /*6640*/  ISETP.GE.AND P0, PT, R6, R3, PT ;  /* 0x000000030600720c */ /* 0x000fe40003f06270 */
[----:B------:R-:W-:Y:S02]  /*6650*/  FSEL R244, R41, -INF , !P2 ;  /* 0xff80000029f47808 */ /* 0x000fe40005000000 */
[----:B------:R-:W-:Y:S01]  /*6660*/  FSEL R242, R43, -INF , !P0 ;  /* 0xff8000002bf27808 */ /* 0x000fe20004000000 */
[----:B------:R-:W-:Y:S01]  /*6670*/  HMMA.16816.F32.BF16 R24, R184, R174, R24 ;  /* 0x000000aeb818723c */ /* 0x000fe20000041818 */
[----:B------:R-:W-:-:S02]  /*6680*/  FSEL R49, R49, -INF , !P6 ;  /* 0xff80000031317808 */ /* 0x000fc40007000000 */
[-C--:B------:R-:W-:Y:S01]  /*6690*/  ISETP.GE.AND P6, PT, R7, R219.reuse, PT ;  /* 0x000000db0700720c */ /* 0x080fe20003fc6270 */
[----:B------:R-:W-:Y:S02]  /*66a0*/  VIADD R7, R2, 0x18 ;  /* 0x0000001802077836 */ /* 0x000fe40000000000 */
[C---:B------:R-:W-:Y:S01]  /*66b0*/  HMMA.16816.F32.BF16 R20, R184.reuse, R64, R20 ;  /* 0x00000040b814723c */ /* 0x040fe20000041814 */
[----:B------:R-:W-:Y:S02]  /*66c0*/  FSEL R232, R46, -INF , !P6 ;  /* 0xff8000002ee87808 */ /* 0x000fe40007000000 */
[----:B------:R-:W-:Y:S01]  /*66d0*/  ISETP.GE.AND P6, PT, R6, R219, PT ;  /* 0x000000db0600720c */ /* 0x000fe20003fc6270 */
[----:B------:R-:W-:Y:S01]  /*66e0*/  VIADD R6, R2, 0x19 ;  /* 0x0000001902067836 */ /* 0x000fe20000000000 */
[----:B------:R-:W-:Y:S01]  /*66f0*/  ISETP.GE.AND P0, PT, R7, R3, PT ;  /* 0x000000030700720c */ /* 0x000fe20003f06270 */
[----:B------:R-:W-:Y:S01]  /*6700*/  HMMA.16816.F32.BF16 R16, R184, R66, R16 ;  /* 0x00000042b810723c */ /* 0x000fe20000041810 */
[----:B------:R-:W-:-:S02]  /*6710*/  FSEL R211, R47, -INF , !P6 ;  /* 0xff8000002fd37808 */ /* 0x000fc40007000000 */
[C---:B------:R-:W-:Y:S02]  /*6720*/  ISETP.GE.AND P2, PT, R7.reuse, R219, PT ;  /* 0x000000db0700720c */ /* 0x040fe40003f46270 */
[C---:B------:R-:W-:Y:S01]  /*6730*/  ISETP.GE.AND P6, PT, R7.reuse, R218, PT ;  /* 0x000000da0700720c */ /* 0x040fe20003fc6270 */
[----:B------:R-:W-:Y:S01]  /*6740*/  HMMA.16816.F32.BF16 R228, R188, R174, R228 ;  /* 0x000000aebce4723c */ /* 0x000fe200000418e4 */
[----:B------:R-:W-:Y:S02]  /*6750*/  FSEL R187, R42, -INF , !P1 ;  /* 0xff8000002abb7808 */ /* 0x000fe40004800000 */
[----:B------:R-:W2:Y:S01]  /*6760*/  LDSM.16.M88.4 R40, [R213+0x8c00] ;  /* 0x008c0000d528783b */ /* 0x000ea20000000200 */
[----:B------:R-:W-:Y:S01]  /*6770*/  ISETP.GE.AND P1, PT, R7, R220, PT ;  /* 0x000000dc0700720c */ /* 0x000fe20003f26270 */
[----:B------:R-:W-:Y:S01]  /*6780*/  VIADD R7, R2, 0x20 ;  /* 0x0000002002077836 */ /* 0x000fe20000000000 */
[----:B------:R-:W-:Y:S01]  /*6790*/  HMMA.16816.F32.BF16 R32, R12, R202, R32 ;  /* 0x000000ca0c20723c */ /* 0x000fe20000041820 */
[----:B------:R-:W-:-:S05]  /*67a0*/  DEPBAR.LE SB0, 0x0 ;  /* 0x000080000000791a */ /* 0x000fca0000000000 */
[----:B------:R-:W-:Y:S06]  /*67b0*/  HMMA.16816.F32.BF16 R36, R8, R202, R36 ;  /* 0x000000ca0824723c */ /* 0x000fec0000041824 */
[----:B-1----:R-:W-:Y:S06]  /*67c0*/  HMMA.16816.F32.BF16 R204, R12, R176, R204 ;  /* 0x000000b00ccc723c */ /* 0x002fec00000418cc */
[C---:B------:R-:W-:Y:S06]  /*67d0*/  HMMA.16816.F32.BF16 R196, R188.reuse, R64, R196 ;  /* 0x00000040bcc4723c */ /* 0x040fec00000418c4 */
[----:B------:R-:W-:Y:S01]  /*67e0*/  HMMA.16816.F32.BF16 R60, R188, R180, R60 ;  /* 0x000000b4bc3c723c */ /* 0x000fe2000004183c */
[----:B------:R-:W-:-:S02]  /*67f0*/  FSEL R46, R32, -INF , !P1 ;  /* 0xff800000202e7808 */ /* 0x000fc40004800000 */
[----:B------:R-:W-:Y:S02]  /*6800*/  ISETP.GE.AND P1, PT, R6, R218, PT ;  /* 0x000000da0600720c */ /* 0x000fe40003f26270 */
[----:B------:R-:W-:Y:S01]  /*6810*/  FSEL R240, R34, -INF , !P2 ;  /* 0xff80000022f07808 */ /* 0x000fe20005000000 */
[----:B------:R-:W-:Y:S01]  /*6820*/  HMMA.16816.F32.BF16 R28, R8, R176, R28 ;  /* 0x000000b0081c723c */ /* 0x000fe2000004181c */
[----:B------:R-:W-:Y:S02]  /*6830*/  FSEL R32, R38, -INF , !P0 ;  /* 0xff80000026207808 */ /* 0x000fe40004000000 */
[----:B------:R-:W-:Y:S02]  /*6840*/  ISETP.GE.AND P0, PT, R6, R3, PT ;  /* 0x000000030600720c */ /* 0x000fe40003f06270 */
[----:B------:R-:W-:Y:S01]  /*6850*/  FSEL R243, R36, -INF , !P6 ;  /* 0xff80000024f37808 */ /* 0x000fe20007000000 */
[----:B------:R-:W-:Y:S01]  /*6860*/  HMMA.16816.F32.BF16 R228, R12, R178, R228 ;  /* 0x000000b20ce4723c */ /* 0x000fe200000418e4 */
[----:B------:R-:W-:-:S02]  /*6870*/  FSEL R186, R37, -INF , !P1 ;  /* 0xff80000025ba7808 */ /* 0x000fc40004800000 */
[CC--:B------:R-:W-:Y:S02]  /*6880*/  ISETP.GE.AND P6, PT, R6.reuse, R220.reuse, PT ;  /* 0x000000dc0600720c */ /* 0x0c0fe40003fc6270 */
[----:B------:R-:W-:Y:S01]  /*6890*/  ISETP.GE.AND P1, PT, R6, R219, PT ;  /* 0x000000db0600720c */ /* 0x000fe20003f26270 */
[----:B------:R-:W-:Y:S01]  /*68a0*/  HMMA.16816.F32.BF16 R24, R8, R178, R24 ;  /* 0x000000b20818723c */ /* 0x000fe20000041818 */
[----:B------:R-:W-:Y:S01]  /*68b0*/  FSEL R241, R39, -INF , !P0 ;  /* 0xff80000027f17808 */ /* 0x000fe20004000000 */
[----:B------:R-:W-:Y:S01]  /*68c0*/  VIADD R6, R2, 0x21 ;  /* 0x0000002102067836 */ /* 0x000fe20000000000 */
[----:B------:R-:W-:Y:S02]  /*68d0*/  ISETP.GE.AND P0, PT, R7, R220, PT ;  /* 0x000000dc0700720c */ /* 0x000fe40003f06270 */
[----:B------:R-:W-:Y:S01]  /*68e0*/  FSEL R33, R33, -INF , !P6 ;  /* 0xff80000021217808 */ /* 0x000fe20007000000 */
[----:B------:R-:W-:Y:S01]  /*68f0*/  HMMA.16816.F32.BF16 R192, R188, R66, R192 ;  /* 0x00000042bcc0723c */ /* 0x000fe200000418c0 */
[----:B------:R-:W-:-:S02]  /*6900*/  FSEL R239, R35, -INF , !P1 ;  /* 0xff80000023ef7808 */ /* 0x000fc40004800000 */
[C---:B------:R-:W-:Y:S02]  /*6910*/  ISETP.GE.AND P6, PT, R7.reuse, R219, PT ;  /* 0x000000db0700720c */ /* 0x040fe40003fc6270 */
[----:B------:R-:W-:Y:S01]  /*6920*/  FSEL R209, R204, -INF , !P0 ;  /* 0xff800000ccd17808 */ /* 0x000fe20004000000 */
[C---:B--2---:R-:W-:Y:S01]  /*6930*/  HMMA.16816.F32.BF16 R196, R12.reuse, R40, R196 ;  /* 0x000000280cc4723c */ /* 0x044fe200000418c4 */
[C---:B------:R-:W-:Y:S02]  /*6940*/  ISETP.GE.AND P2, PT, R7.reuse, R218, PT ;  /* 0x000000da0700720c */ /* 0x040fe40003f46270 */
[----:B------:R-:W-:Y:S01]  /*6950*/  ISETP.GE.AND P1, PT, R7, R3, PT ;  /* 0x000000030700720c */ /* 0x000fe20003f26270 */
[----:B------:R-:W-:Y:S01]  /*6960*/  VIADD R7, R2, 0x28 ;  /* 0x0000002802077836 */ /* 0x000fe20000000000 */
[----:B------:R-:W-:Y:S01]  /*6970*/  ISETP.GE.AND P0, PT, R6, R220, PT ;  /* 0x000000dc0600720c */ /* 0x000fe20003f06270 */
[----:B------:R-:W-:Y:S01]  /*6980*/  HMMA.16816.F32.BF16 R60, R12, R4, R60 ;  /* 0x000000040c3c723c */ /* 0x000fe2000004183c */
[----:B------:R-:W-:-:S02]  /*6990*/  FSEL R173, R206, -INF , !P6 ;  /* 0xff800000cead7808 */ /* 0x000fc40007000000 */
[----:B------:R-:W-:Y:S02]  /*69a0*/  FSEL R206, R28, -INF , !P2 ;  /* 0xff8000001cce7808 */ /* 0x000fe40005000000 */
[----:B------:R-:W-:Y:S01]  /*69b0*/  FSEL R208, R205, -INF , !P0 ;  /* 0xff800000cdd07808 */ /* 0x000fe20004000000 */
[C---:B------:R-:W-:Y:S01]  /*69c0*/  HMMA.16816.F32.BF16 R20, R8.reuse, R40, R20 ;  /* 0x000000280814723c */ /* 0x040fe20000041814 */
[----:B------:R-:W-:Y:S01]  /*69d0*/  BAR.SYNC.DEFER_BLOCKING 0x0 ;  /* 0x0000000000007b1d */ /* 0x000fe20000010000 */
[C---:B------:R-:W-:Y:S02]  /*69e0*/  ISETP.GE.AND P6, PT, R6.reuse, R219, PT ;  /* 0x000000db0600720c */ /* 0x040fe40003fc6270 */
        /* <DEDUP_REMOVED lines=8> */
[-C--:B------:R-:W-:Y:S01]  /*6a70*/  HMMA.16816.F32.BF16 R192, R12, R42.reuse, R192 ;  /* 0x0000002a0cc0723c */ /* 0x080fe200000418c0 */
[----:B------:R-:W-:Y:S01]  /*6a80*/  FSEL R190, R228, -INF , !P1 ;  /* 0xff800000e4be7808 */ /* 0x000fe20004800000 */
[C---:B------:R-:W-:Y:S01]  /*6a90*/  VIADD R4, R2.reuse, 0x1 ;  /* 0x0000000102047836 */ /* 0x040fe20000000000 */
[CC--:B------:R-:W-:Y:S01]  /*6aa0*/  ISETP.GE.AND P6, PT, R7.reuse, R218.reuse, PT ;  /* 0x000000da0700720c */ /* 0x0c0fe20003fc6270 */
[----:B------:R-:W-:Y:S01]  /*6ab0*/  VIADD R5, R2, 0x31 ;  /* 0x0000003102057836 */ /* 0x000fe20000000000 */
[----:B------:R-:W-:Y:S01]  /*6ac0*/  ISETP.GE.AND P0, PT, R7, R3, PT ;  /* 0x000000030700720c */ /* 0x000fe20003f06270 */
[----:B------:R-:W-:Y:S01]  /*6ad0*/  HMMA.16816.F32.BF16 R16, R8, R42, R16 ;  /* 0x0000002a0810723c */ /* 0x000fe20000041810 */
[----:B------:R-:W-:-:S02]  /*6ae0*/  ISETP.GE.AND P1, PT, R6, R218, PT ;  /* 0x000000da0600720c */ /* 0x000fc40003f26270 */
        /* <DEDUP_REMOVED lines=8> */
[----:B------:R-:W-:Y:S02]  /*6b70*/  FSEL R229, R229, -INF , !P6 ;  /* 0xff800000e5e57808 */ /* 0x000fe40007000000 */
[-C--:B------:R-:W-:Y:S02]  /*6b80*/  ISETP.GE.AND P2, PT, R7, R219.reuse, PT ;  /* 0x000000db0700720c */ /* 0x080fe40003f46270 */
[----:B------:R-:W-:Y:S02]  /*6b90*/  FSEL R203, R27, -INF , !P0 ;  /* 0xff8000001bcb7808 */ /* 0x000fe40004000000 */
[-C--:B------:R-:W-:Y:S02]  /*6ba0*/  ISETP.GE.AND P6, PT, R6, R219.reuse, PT ;  /* 0x000000db0600720c */ /* 0x080fe40003fc6270 */
[----:B------:R-:W-:Y:S02]  /*6bb0*/  ISETP.GE.AND P0, PT, R4, R219, PT ;  /* 0x000000db0400720c */ /* 0x000fe40003f06270 */
[----:B------:R-:W-:-:S02]  /*6bc0*/  FSEL R183, R230, -INF , !P2 ;  /* 0xff800000e6b77808 */ /* 0x000fc40005000000 */
[----:B------:R-:W-:Y:S02]  /*6bd0*/  FSEL R181, R231, -INF , !P1 ;  /* 0xff800000e7b57808 */ /* 0x000fe40004800000 */
[----:B------:R-:W-:Y:S02]  /*6be0*/  FSEL R180, R198, -INF , !P6 ;  /* 0xff800000c6b47808 */ /* 0x000fe40007000000 */
[-C--:B------:R-:W-:Y:S02]  /*6bf0*/  ISETP.GE.AND P2, PT, R4, R220.reuse, PT ;  /* 0x000000dc0400720c */ /* 0x080fe40003f46270 */
[----:B------:R-:W-:Y:S02]  /*6c00*/  ISETP.GE.AND P1, PT, R6, R220, PT ;  /* 0x000000dc0600720c */ /* 0x000fe40003f26270 */
[----:B------:R-:W-:Y:S02]  /*6c10*/  FSEL R63, R63, -INF , !P0 ;  /* 0xff8000003f3f7808 */ /* 0x000fe40004000000 */
[----:B------:R-:W-:-:S02]  /*6c20*/  ISETP.GE.AND P6, PT, R5, R219, PT ;  /* 0x000000db0500720c */ /* 0x000fc40003fc6270 */
[----:B------:R-:W-:Y:S02]  /*6c30*/  ISETP.GE.AND P0, PT, R6, R3, PT ;  /* 0x000000030600720c */ /* 0x000fe40003f06270 */
[----:B------:R-:W-:Y:S02]  /*6c40*/  FSEL R61, R61, -INF , !P2 ;  /* 0xff8000003d3d7808 */ /* 0x000fe40005000000 */
[----:B------:R-:W-:Y:S02]  /*6c50*/  FSEL R202, R196, -INF , !P1 ;  /* 0xff800000c4ca7808 */ /* 0x000fe40004800000 */
[----:B------:R-:W-:Y:S02]  /*6c60*/  FSEL R170, R199, -INF , !P6 ;  /* 0xff800000c7aa7808 */ /* 0x000fe40007000000 */
[----:B------:R-:W-:Y:S02]  /*6c70*/  ISETP.GE.AND P2, PT, R6, R218, PT ;  /* 0x000000da0600720c */ /* 0x000fe40003f46270 */
[----:B------:R-:W-:-:S02]  /*6c80*/  ISETP.GE.AND P1, PT, R5, R220, PT ;  /* 0x000000dc0500720c */ /* 0x000fc40003f26270 */
[----:B------:R-:W-:Y:S02]  /*6c90*/  FSEL R177, R22, -INF , !P0 ;  /* 0xff80000016b17808 */ /* 0x000fe40004000000 */
[C---:B------:R-:W-:Y:S02]  /*6ca0*/  ISETP.GE.AND P6, PT, R2.reuse, R219, PT ;  /* 0x000000db0200720c */ /* 0x040fe40003fc6270 */
[----:B------:R-:W-:Y:S02]  /*6cb0*/  ISETP.GE.AND P0, PT, R2, R220, PT ;  /* 0x000000dc0200720c */ /* 0x000fe40003f06270 */
[----:B------:R-:W-:Y:S02]  /*6cc0*/  FSEL R178, R20, -INF , !P2 ;  /* 0xff80000014b27808 */ /* 0x000fe40005000000 */
[----:B------:R-:W-:Y:S02]  /*6cd0*/  FSEL R197, R197, -INF , !P1 ;  /* 0xff800000c5c57808 */ /* 0x000fe40004800000 */
[----:B------:R-:W-:-:S02]  /*6ce0*/  FSEL R62, R62, -INF , !P6 ;  /* 0xff8000003e3e7808 */ /* 0x000fc40007000000 */
[CC--:B------:R-:W-:Y:S02]  /*6cf0*/  ISETP.GE.AND P2, PT, R5.reuse, R218.reuse, PT ;  /* 0x000000da0500720c */ /* 0x0c0fe40003f46270 */
[-C--:B------:R-:W-:Y:S01]  /*6d00*/  ISETP.GE.AND P1, PT, R5, R3.reuse, PT ;  /* 0x000000030500720c */ /* 0x080fe20003f26270 */
[----:B------:R-:W-:Y:S01]  /*6d10*/  VIADD R5, R2, 0x38 ;  /* 0x0000003802057836 */ /* 0x000fe20000000000 */
[----:B------:R-:W-:Y:S02]  /*6d20*/  FSEL R60, R60, -INF , !P0 ;  /* 0xff8000003c3c7808 */ /* 0x000fe40004000000 */
[----:B------:R-:W-:Y:S02]  /*6d30*/  ISETP.GE.AND P6, PT, R2, R218, PT ;  /* 0x000000da0200720c */ /* 0x000fe40003fc6270 */
[----:B------:R-:W-:Y:S02]  /*6d40*/  ISETP.GE.AND P0, PT, R4, R3, PT ;  /* 0x000000030400720c */ /* 0x000fe40003f06270 */
[----:B------:R-:W-:-:S02]  /*6d50*/  FSEL R20, R56, -INF , !P6 ;  /* 0xff80000038147808 */ /* 0x000fc40007000000 */
[----:B------:R-:W-:Y:S02]  /*6d60*/  FSEL R14, R59, -INF , !P0 ;  /* 0xff8000003b0e7808 */ /* 0x000fe40004000000 */
[C---:B------:R-:W-:Y:S01]  /*6d70*/  ISETP.GE.AND P6, PT, R2.reuse, R3, PT ;  /* 0x000000030200720c */ /* 0x040fe20003fc6270 */
[----:B------:R-:W-:Y:S01]  /*6d80*/  VIADD R2, R2, 0x39 ;  /* 0x0000003902027836 */ /* 0x000fe20000000000 */
[----:B------:R-:W-:Y:S02]  /*6d90*/  ISETP.GE.AND P0, PT, R5, R220, PT ;  /* 0x000000dc0500720c */ /* 0x000fe40003f06270 */
[----:B------:R-:W-:Y:S02]  /*6da0*/  FSEL R179, R21, -INF , !P2 ;  /* 0xff80000015b37808 */ /* 0x000fe40005000000 */
[----:B------:R-:W-:Y:S02]  /*6db0*/  FSEL R196, R192, -INF , !P0 ;  /* 0xff800000c0c47808 */ /* 0x000fe40004000000 */
[----:B------:R-:W-:-:S02]  /*6dc0*/  ISETP.GE.AND P0, PT, R2, R218, PT ;  /* 0x000000da0200720c */ /* 0x000fc40003f06270 */
[----:B------:R-:W-:Y:S02]  /*6dd0*/  FSEL R176, R23, -INF , !P1 ;  /* 0xff80000017b07808 */ /* 0x000fe40004800000 */
[----:B------:R-:W-:Y:S02]  /*6de0*/  FSEL R184, R17, -INF , !P0 ;  /* 0xff80000011b87808 */ /* 0x000fe40004000000 */
[----:B------:R-:W-:Y:S02]  /*6df0*/  PLOP3.LUT P0, PT, PT, PT, UP0, 0x40, 0x0 ;  /* 0x000000000000781c */ /* 0x000fe40003f0e808 */
[-C--:B------:R-:W-:Y:S02]  /*6e00*/  ISETP.GE.AND P2, PT, R4, R218.reuse, PT ;  /* 0x000000da0400720c */ /* 0x080fe40003f46270 */
[----:B------:R-:W-:Y:S02]  /*6e10*/  ISETP.GE.AND P1, PT, R5, R218, PT ;  /* 0x000000da0500720c */ /* 0x000fe40003f26270 */
[----:B------:R-:W-:-:S02]  /*6e20*/  FSEL R15, R57, -INF , !P2 ;  /* 0xff800000390f7808 */ /* 0x000fc40005000000 */
[----:B------:R-:W-:Y:S02]  /*6e30*/  FSEL R182, R16, -INF , !P1 ;  /* 0xff80000010b67808 */ /* 0x000fe40004800000 */
        /* <DEDUP_REMOVED lines=10> */
[----:B------:R-:W-:Y:S01]  /*6ee0*/  FSEL R65, R195, -INF , !P2 ;  /* 0xff800000c3417808 */ /* 0x000fe20005000000 */
[----:B------:R-:W-:Y:S06]  /*6ef0*/  @P0 BRA `(.L_x_82) ;  /* 0x00000004000c0947 */ /* 0x000fec0003800000 */
[----:B------:R-:W-:Y:S01]  /*6f00*/  UIADD3 UR10, UR19, -0x3, URZ ;  /* 0xfffffffd130a7890 */ /* 0x000fe2000fffe03f */
[----:B------:R-:W1:Y:S01]  /*6f10*/  @!P5 LDC.64 R12, c[0x0][0x218] ;  /* 0x00008600ff0cdb82 */ /* 0x000e620000000a00 */
[----:B------:R2:W-:Y:S01]  /*6f20*/  @P5 STS [R222+0x6000], RZ ;  /* 0x006000ffde005388 */ /* 0x0005e20000000800 */
[----:B------:R-:W-:Y:S01]  /*6f30*/  BSSY B0, `(.L_x_83) ;  /* 0x000003e000007945 */ /* 0x000fe20003800000 */
[----:B------:R-:W-:Y:S02]  /*6f40*/  USHF.R.S32.HI UR4, URZ, 0x1f, UR10 ;  /* 0x0000001f3f047899 */ /* 0x000fe4000801140a */
[----:B------:R-:W-:Y:S01]  /*6f50*/  UIMAD.WIDE.U32 UR28, UR10, UR8, URZ ;  /* 0x000000080a1c72a5 */ /* 0x000fe2000f8e003f */
[----:B------:R2:W-:Y:S01]  /*6f60*/  @P5 STS [R222+0x6004], RZ ;  /* 0x006004ffde005388 */ /* 0x0005e20000000800 */
[----:B------:R-:W-:Y:S01]  /*6f70*/  UIMAD UR4, UR4, UR8, URZ ;  /* 0x00000008040472a4 */ /* 0x000fe2000f8e023f */
[----:B------:R-:W3:Y:S02]  /*6f80*/  @!P4 LDC.64 R10, c[0x0][0x218] ;  /* 0x00008600ff0acb82 */ /* 0x000ee40000000a00 */
[----:B------:R2:W-:Y:S01]  /*6f90*/  @P5 STS.64 [R222+0x6008], RZ ;  /* 0x006008ffde005388 */ /* 0x0005e20000000a00 */
[----:B------:R-:W-:Y:S01]  /*6fa0*/  UIMAD UR4, UR10, UR9, UR4 ;  /* 0x000000090a0472a4 */ /* 0x000fe2000f8e0204 */
[----:B------:R-:W-:-:S02]  /*6fb0*/  IMAD.U32 R18, RZ, RZ, UR28 ;  /* 0x0000001cff127e24 */ /* 0x000fc4000f8e00ff */
[----:B------:R-:W-:Y:S01]  /*6fc0*/  IMAD.U32 R17, RZ, RZ, UR28 ;  /* 0x0000001cff117e24 */ /* 0x000fe2000f8e00ff */
[----:B------:R-:W-:Y:S01]  /*6fd0*/  UIADD3 UR4, UR29, UR4, URZ ;  /* 0x000000041d047290 */ /* 0x000fe2000fffe03f */
[----:B------:R-:W4:Y:S01]  /*6fe0*/  @!P3 LDC.64 R8, c[0x0][0x218] ;  /* 0x00008600ff08bb82 */ /* 0x000f220000000a00 */
[----:B------:R-:W-:-:S04]  /*6ff0*/  LEA R18, P0, R18, R224, 0x6 ;  /* 0x000000e012127211 */ /* 0x000fc800078030ff */
[----:B------:R-:W-:-:S03]  /*7000*/  IMAD.U32 R2, RZ, RZ, UR4 ;  /* 0x00000004ff027e24 */ /* 0x000fc6000f8e00ff */
[----:B------:R-:W5:Y:S01]  /*7010*/  @!P4 LDC.64 R4, c[0x0][0x218] ;  /* 0x00008600ff04cb82 */ /* 0x000f620000000a00 */
[----:B-1----:R-:W-:Y:S02]  /*7020*/  @!P5 LEA R12, P1, R18, R12, 0x1 ;  /* 0x0000000c120cd211 */ /* 0x002fe400078208ff */
[----:B------:R-:W-:-:S04]  /*7030*/  LEA.HI.X R2, R17, R227, R2, 0x6, P0 ;  /* 0x000000e311027211 */ /* 0x000fc800000f3402 */
[C-C-:B------:R-:W-:Y:S01]  /*7040*/  @!P5 LEA.HI.X R13, R18.reuse, R13, R2.reuse, 0x1, P1 ;  /* 0x0000000d120dd211 */ /* 0x140fe200008f0c02 */
[----:B------:R-:W1:Y:S01]  /*7050*/  @!P5 LDC.64 R6, c[0x0][0x218] ;  /* 0x00008600ff06db82 */ /* 0x000e620000000a00 */
[C---:B---3--:R-:W-:Y:S02]  /*7060*/  @!P4 LEA R22, P0, R18.reuse, R10, 0x1 ;  /* 0x0000000a1216c211 */ /* 0x048fe400078008ff */
[C---:B------:R-:W-:Y:S01]  /*7070*/  IADD3 R10, P6, R18.reuse, UR13, RZ ;  /* 0x0000000d120a7c10 */ /* 0x040fe2000ffde0ff */
[----:B------:R-:W-:Y:S01]  /*7080*/  @!PT LDS RZ, [RZ] ;  /* 0x00000000fffff984 */ /* 0x000fe20000000800 */
[----:B------:R-:W-:Y:S01]  /*7090*/  @!PT LDS RZ, [RZ] ;  /* 0x00000000fffff984 */ /* 0x000fe20000000800 */
[----:B------:R-:W-:Y:S01]  /*70a0*/  @!PT LDS RZ, [RZ] ;  /* 0x00000000fffff984 */ /* 0x000fe20000000800 */
[----:B------:R2:W-:Y:S01]  /*70b0*/  @!P5 LDGSTS.E.BYPASS.LTC128B.128 [R222+0x6000], desc[UR22][R12.64] ;  /* 0x060000000cdedfae */ /* 0x0005e2000b901d56 */
[C-C-:B------:R-:W-:Y:S02]  /*70c0*/  @!P4 LEA.HI.X R23, R18.reuse, R11, R2.reuse, 0x1, P0 ;  /* 0x0000000b1217c211 */ /* 0x140fe400000f0c02 */
[C---:B----4-:R-:W-:Y:S01]  /*70d0*/  @!P3 LEA R8, P1, R18.reuse, R8, 0x1 ;  /* 0x000000081208b211 */ /* 0x050fe200078208ff */
[----:B------:R2:W-:Y:S03]  /*70e0*/  @P4 STS.128 [R222+0x7000], RZ ;  /* 0x007000ffde004388 */ /* 0x0005e60000000c00 */
[----:B------:R-:W-:Y:S01]  /*70f0*/  @!P3 LEA.HI.X R9, R18, R9, R2, 0x1, P1 ;  /* 0x000000091209b211 */ /* 0x000fe200008f0c02 */
[----:B------:R-:W-:Y:S01]  /*7100*/  @!PT LDS RZ, [RZ] ;  /* 0x00000000fffff984 */ /* 0x000fe20000000800 */
[----:B------:R-:W-:Y:S01]  /*7110*/  @!PT LDS RZ, [RZ] ;  /* 0x00000000fffff984 */ /* 0x000fe20000000800 */
[----:B------:R-:W-:Y:S01]  /*7120*/  @!PT LDS RZ, [RZ] ;  /* 0x00000000fffff984 */ /* 0x000fe20000000800 */
[----:B------:R2:W-:Y:S01]  /*7130*/  @!P4 LDGSTS.E.BYPASS.LTC128B.128 [R222+0x7000], desc[UR22][R22.64+0x40] ;  /* 0x0700004016decfae */ /* 0x0005e2000b901d56 */
[----:B-----5:R-:W-:-:S03]  /*7140*/  @!P4 LEA R24, P0, R10, R4, 0x1 ;  /* 0x000000040a18c211 */ /* 0x020fc600078008ff */
[----:B------:R2:W-:Y:S01]  /*7150*/  @P3 STS.128 [R222+0x8000], RZ ;  /* 0x008000ffde003388 */ /* 0x0005e20000000c00 */
[----:B------:R-:W-:-:S03]  /*7160*/  IADD3.X R4, R2, UR5, RZ, P6, !PT ;  /* 0x0000000502047c10 */ /* 0x000fc6000b7fe4ff */
[----:B------:R-:W-:Y:S01]  /*7170*/  @!PT LDS RZ, [RZ] ;  /* 0x00000000fffff984 */ /* 0x000fe20000000800 */
[----:B------:R-:W-:Y:S01]  /*7180*/  @!PT LDS RZ, [RZ] ;  /* 0x00000000fffff984 */ /* 0x000fe20000000800 */
[----:B------:R-:W-:Y:S01]  /*7190*/  @!PT LDS RZ, [RZ] ;  /* 0x00000000fffff984 */ /* 0x000fe20000000800 */
[----:B------:R2:W-:Y:S01]  /*71a0*/  @!P3 LDGSTS.E.BYPASS.LTC128B.128 [R222+0x8000], desc[UR22][R8.64+0x80] ;  /* 0x0800008008debfae */ /* 0x0005e2000b901d56 */
[C-C-:B------:R-:W-:Y:S02]  /*71b0*/  @!P4 LEA.HI.X R25, R10.reuse, R5, R4.reuse, 0x1, P0 ;  /* 0x000000050a19c211 */ /* 0x140fe400000f0c04 */
[C---:B-1----:R-:W-:Y:S01]  /*71c0*/  @!P5 LEA R6, P2, R10.reuse, R6, 0x1 ;  /* 0x000000060a06d211 */ /* 0x042fe200078408ff */
[----:B------:R2:W-:Y:S03]  /*71d0*/  @P5 STS.128 [R222+0x6800], RZ ;  /* 0x006800ffde005388 */ /* 0x0005e60000000c00 */
[----:B------:R-:W-:-:S05]  /*71e0*/  @!P5 LEA.HI.X R7, R10, R7, R4, 0x1, P2 ;  /* 0x000000070a07d211 */ /* 0x000fca00010f0c04 */
        /* <DEDUP_REMOVED lines=18> */
.L_x_84:
[----:B------:R-:W-:Y:S05]  /*7310*/  BSYNC B0 ;  /* 0x0000000000007941 */ /* 0x000fea0003800000 */
.L_x_83:
[----:B------:R-:W0:Y:S02]  /*7320*/  LDGDEPBAR ;  /* 0x00000000000079af */ /* 0x000e240000000000 */
.L_x_82:
[----:B-12---:R-:W-:Y:S01]  /*7330*/  FMNMX.FTZ R7, R168, R60, !PT ;  /* 0x0000003ca8077209 */ /* 0x006fe20007810000 */
[----:B------:R-:W-:Y:S01]  /*7340*/  LDSM.16.MT88.4 R8, [R214+0xa000] ;  /* 0x00a00000d608783b */ /* 0x000fe20000004200 */
[----:B------:R-:W-:Y:S02]  /*7350*/  FMNMX.FTZ R4, R166, R20, !PT ;  /* 0x00000014a6047209 */ /* 0x000fe40007810000 */
[----:B------:R-:W-:Y:S01]  /*7360*/  FMNMX.FTZ R7, R61, R7, !PT ;  /* 0x000000073d077209 */ /* 0x000fe20007810000 */
[----:B------:R-:W-:Y:S01]  /*7370*/  LDSM.16.MT88.4 R24, [R214+0xb000] ;  /* 0x00b00000d618783b */ /* 0x000fe20000004200 */
        /* <DEDUP_REMOVED lines=43> */
[----:B-1----:R-:W-:Y:S02]  /*7630*/  FMNMX.FTZ R2, R7, R2, !PT ;  /* 0x0000000207027209 */ /* 0x002fe40007810000 */
[----:B------:R-:W-:Y:S02]  /*7640*/  FMNMX.FTZ R4, R182, R4, !PT ;  /* 0x00000004b6047209 */ /* 0x000fe40007810000 */
[----:B------:R-:W-:Y:S01]  /*7650*/  FMNMX.FTZ R6, R201, R6, !PT ;  /* 0x00000006c9067209 */ /* 0x000fe20007810000 */
[----:B------:R-:W1:Y:S01]  /*7660*/  SHFL.BFLY PT, R228, R2, 0x1, 0x1f ;  /* 0x0c201f0002e47f89 */ /* 0x000e6200000e0000 */
        /* <DEDUP_REMOVED lines=12> */
[----:B-1----:R-:W-:-:S02]  /*7730*/  FMNMX.FTZ R228, R2, R228, !PT ;  /* 0x000000e402e47209 */ /* 0x002fc40007810000 */
[----:B------:R-:W1:Y:S01]  /*7740*/  SHFL.BFLY PT, R2, R4, 0x2, 0x1f ;  /* 0x0c401f0004027f89 */ /* 0x000e6200000e0000 */
[----:B------:R-:W-:Y:S02]  /*7750*/  FMNMX.FTZ R6, R175, R6, !PT ;  /* 0x00000006af067209 */ /* 0x000fe40007810000 */
[----:B------:R-:W-:Y:S01]  /*7760*/  FMNMX.FTZ R5, R170, R5, !PT ;  /* 0x00000005aa057209 */ /* 0x000fe20007810000 */
[C---:B------:R-:W-:Y:S01]  /*7770*/  FMUL.FTZ R188, R228.reuse, UR18 ;  /* 0x00000012e4bc7c20 */ /* 0x040fe20008410000 */
[----:B------:R-:W-:Y:S02]  /*7780*/  FMNMX.FTZ R6, R171, R6, !PT ;  /* 0x00000006ab067209 */ /* 0x000fe40007810000 */
[----:B------:R-:W-:Y:S02]  /*7790*/  FMNMX.FTZ R5, R169, R5, !PT ;  /* 0x00000005a9057209 */ /* 0x000fe40007810000 */
[----:B------:R-:W-:Y:S02]  /*77a0*/  FSETP.NEU.FTZ.AND P6, PT, R228, -INF , PT ;  /* 0xff800000e400780b */ /* 0x000fe40003fdd000 */
[----:B------:R-:W-:-:S02]  /*77b0*/  FMNMX.FTZ R5, R65, R5, !PT ;  /* 0x0000000541057209 */ /* 0x000fc40007810000 */
[----:B------:R-:W-:Y:S02]  /*77c0*/  FSEL R188, R188, RZ, P6 ;  /* 0x000000ffbcbc7208 */ /* 0x000fe40003000000 */
[----:B------:R-:W-:Y:S01]  /*77d0*/  FSEL R34, R228, RZ, P6 ;  /* 0x000000ffe4227208 */ /* 0x000fe20003000000 */
[----:B------:R-:W2:Y:S02]  /*77e0*/  SHFL.BFLY PT, R223, R5, 0x2, 0x1f ;  /* 0x0c401f0005df7f89 */ /* 0x000ea400000e0000 */
[--C-:B------:R-:W-:Y:S01]  /*77f0*/  FFMA.FTZ R58, R0, UR18, -R188.reuse ;  /* 0x00000012003a7c23 */ /* 0x100fe200080108bc */
[--C-:B------:R-:W-:Y:S01]  /*7800*/  FFMA.FTZ R57, R49, UR18, -R188.reuse ;  /* 0x0000001231397c23 */ /* 0x100fe200080108bc */
[--C-:B------:R-:W-:Y:S01]  /*7810*/  FFMA.FTZ R55, R45, UR18, -R188.reuse ;  /* 0x000000122d377c23 */ /* 0x100fe200080108bc */
[--C-:B------:R-:W-:Y:S01]  /*7820*/  FFMA.FTZ R53, R33, UR18, -R188.reuse ;  /* 0x0000001221357c23 */ /* 0x100fe200080108bc */
[----:B------:R-:W-:Y:S01]  /*7830*/  FFMA.FTZ R54, R46, UR18, -R188 ;  /* 0x000000122e367c23 */ /* 0x000fe200080108bc */
[----:B------:R-:W-:Y:S01]  /*7840*/  FADD.FTZ R34, R168, -R34 ;  /* 0x80000022a8227221 */ /* 0x000fe20000010000 */
[----:B-1----:R-:W-:Y:S01]  /*7850*/  FMNMX.FTZ R2, R4, R2, !PT ;  /* 0x0000000204027209 */ /* 0x002fe20007810000 */
[--C-:B------:R-:W-:Y:S01]  /*7860*/  FFMA.FTZ R59, R61, UR18, -R188.reuse ;  /* 0x000000123d3b7c23 */ /* 0x100fe200080108bc */
[----:B------:R-:W1:Y:S01]  /*7870*/  SHFL.BFLY PT, R4, R6, 0x2, 0x1f ;  /* 0x0c401f0006047f89 */ /* 0x000e6200000e0000 */
[--C-:B------:R-:W-:Y:S01]  /*7880*/  FFMA.FTZ R56, R44, UR18, -R188.reuse ;  /* 0x000000122c387c23 */ /* 0x100fe200080108bc */
[--C-:B------:R-:W-:Y:S01]  /*7890*/  FFMA.FTZ R60, R60, UR18, -R188.reuse ;  /* 0x000000123c3c7c23 */ /* 0x100fe200080108bc */
[----:B------:R-:W-:Y:S01]  /*78a0*/  FMUL.FTZ R34, R34, UR18 ;  /* 0x0000001222227c20 */ /* 0x000fe20008410000 */
[----:B------:R-:W-:Y:S01]  /*78b0*/  MUFU.EX2 R58, R58 ;  /* 0x0000003a003a7308 */ /* 0x000fe20000000800 */
[--C-:B------:R-:W-:Y:S01]  /*78c0*/  FFMA.FTZ R190, R190, UR18, -R188.reuse ;  /* 0x00000012bebe7c23 */ /* 0x100fe200080108bc */
[--C-:B------:R-:W-:Y:S01]  /*78d0*/  FFMA.FTZ R229, R229, UR18, -R188.reuse ;  /* 0x00000012e5e57c23 */ /* 0x100fe200080108bc */
[--C-:B------:R-:W-:Y:S01]  /*78e0*/  FFMA.FTZ R197, R197, UR18, -R188.reuse ;  /* 0x00000012c5c57c23 */ /* 0x100fe200080108bc */
[----:B------:R-:W-:-:S04]  /*78f0*/  FFMA.FTZ R196, R196, UR18, -R188 ;  /* 0x00000012c4c47c23 */ /* 0x000fc800080108bc */
[----:B------:R-:W-:Y:S01]  /*7900*/  MUFU.EX2 R60, R60 ;  /* 0x0000003c003c7308 */ /* 0x000fe20000000800 */
[----:B--2---:R-:W-:Y:S02]  /*7910*/  FMNMX.FTZ R223, R5, R223, !PT ;  /* 0x000000df05df7209 */ /* 0x004fe40007810000 */
[----:B------:R-:W2:Y:S04]  /*7920*/  SHFL.BFLY PT, R5, R2, 0x1, 0x1f ;  /* 0x0c201f0002057f89 */ /* 0x000ea800000e0000 */
[----:B------:R-:W3:Y:S01]  /*7930*/  SHFL.BFLY PT, R7, R223, 0x1, 0x1f ;  /* 0x0c201f00df077f89 */ /* 0x000ee200000e0000 */
[----:B------:R-:W4:Y:S01]  /*7940*/  MUFU.EX2 R59, R59 ;  /* 0x0000003b003b7308 */ /* 0x000f220000000800 */
[----:B-1----:R-:W-:-:S05]  /*7950*/  FMNMX.FTZ R4, R6, R4, !PT ;  /* 0x0000000406047209 */ /* 0x002fca0007810000 */
[----:B------:R-:W1:Y:S02]  /*7960*/  SHFL.BFLY PT, R0, R4, 0x1, 0x1f ;  /* 0x0c201f0004007f89 */ /* 0x000e6400000e0000 */
[----:B------:R-:W5:Y:S01]  /*7970*/  MUFU.EX2 R57, R57 ;  /* 0x0000003900397308 */ /* 0x000f620000000800 */
[----:B----4-:R-:W-:-:S07]  /*7980*/  F2FP.BF16.F32.PACK_AB R36, R59, R60 ;  /* 0x0000003c3b24723e */ /* 0x010fce00000010ff */
[----:B------:R-:W-:Y:S01]  /*7990*/  MUFU.EX2 R56, R56 ;  /* 0x0000003800387308 */ /* 0x000fe20000000800 */
[----:B--2---:R-:W-:Y:S02]  /*79a0*/  FMNMX.FTZ R2, R2, R5, !PT ;  /* 0x0000000502027209 */ /* 0x004fe40007810000 */
[----:B---3--:R-:W-:-:S03]  /*79b0*/  FMNMX.FTZ R223, R223, R7, !PT ;  /* 0x00000007dfdf7209 */ /* 0x008fc60007810000 */
[C---:B------:R-:W-:Y:S01]  /*79c0*/  FMUL.FTZ R185, R2.reuse, UR18 ;  /* 0x0000001202b97c20 */ /* 0x040fe20008410000 */
[C---:B------:R-:W-:Y:S01]  /*79d0*/  FSETP.NEU.FTZ.AND P1, PT, R2.reuse, -INF , PT ;  /* 0xff8000000200780b */ /* 0x040fe20003f3d000 */
[----:B------:R-:W-:Y:S01]  /*79e0*/  MUFU.EX2 R55, R55 ;  /* 0x0000003700377308 */ /* 0x000fe20000000800 */
[C---:B------:R-:W-:Y:S01]  /*79f0*/  FSETP.NEU.FTZ.AND P2, PT, R223.reuse, -INF , PT ;  /* 0xff800000df00780b */ /* 0x040fe20003f5d000 */
[----:B------:R-:W-:Y:S01]  /*7a00*/  FMUL.FTZ R67, R223, UR18 ;  /* 0x00000012df437c20 */ /* 0x000fe20008410000 */
[----:B------:R-:W-:Y:S02]  /*7a10*/  FSEL R185, R185, RZ, P1 ;  /* 0x000000ffb9b97208 */ /* 0x000fe40000800000 */
[----:B------:R-:W-:Y:S02]  /*7a20*/  FSEL R64, R2, RZ, P1 ;  /* 0x000000ff02407208 */ /* 0x000fe40000800000 */
[----:B-1----:R-:W-:Y:S01]  /*7a30*/  FMNMX.FTZ R0, R4, R0, !PT ;  /* 0x0000000004007209 */ /* 0x002fe20007810000 */
[--C-:B------:R-:W-:Y:S01]  /*7a40*/  FFMA.FTZ R50, R20, UR18, -R185.reuse ;  /* 0x0000001214327c23 */ /* 0x100fe200080108b9 */
[----:B------:R-:W-:Y:S01]  /*7a50*/  FSEL R67, R67, RZ, P2 ;  /* 0x000000ff43437208 */ /* 0x000fe20001000000 */
[----:B------:R-:W-:Y:S01]  /*7a60*/  FFMA.FTZ R49, R15, UR18, -R185 ;  /* 0x000000120f317c23 */ /* 0x000fe200080108b9 */
[C---:B------:R-:W-:Y:S01]  /*7a70*/  FSETP.NEU.FTZ.AND P0, PT, R0.reuse, -INF , PT ;  /* 0xff8000000000780b */ /* 0x040fe20003f1d000 */
[C---:B------:R-:W-:Y:S01]  /*7a80*/  FMUL.FTZ R172, R0.reuse, UR18 ;  /* 0x0000001200ac7c20 */ /* 0x040fe20008410000 */
[----:B------:R-:W1:Y:S01]  /*7a90*/  LDSM.16.MT88.4 R20, [R214+0x9000] ;  /* 0x00900000d614783b */ /* 0x000e620000004200 */
[--C-:B------:R-:W-:Y:S01]  /*7aa0*/  FFMA.FTZ R51, R63, UR18, -R67.reuse ;  /* 0x000000123f337c23 */ /* 0x100fe20008010843 */
[----:B------:R-:W-:Y:S01]  /*7ab0*/  FSEL R4, R0, RZ, P0 ;  /* 0x000000ff00047208 */ /* 0x000fe20000000000 */
[----:B------:R-:W-:Y:S01]  /*7ac0*/  FADD.FTZ R64, R166, -R64 ;  /* 0x80000040a6407221 */ /* 0x000fe20000010000 */
[----:B------:R-:W-:Y:S01]  /*7ad0*/  FSEL R172, R172, RZ, P0 ;  /* 0x000000ffacac7208 */ /* 0x000fe20000000000 */
[----:B------:R-:W-:Y:S01]  /*7ae0*/  FFMA.FTZ R52, R62, UR18, -R67 ;  /* 0x000000123e347c23 */ /* 0x000fe20008010843 */
[----:B------:R-:W-:Y:S01]  /*7af0*/  FSEL R33, R223, RZ, P2 ;  /* 0x000000ffdf217208 */ /* 0x000fe20001000000 */
[----:B------:R-:W-:Y:S01]  /*7b00*/  FADD.FTZ R4, R165, -R4 ;  /* 0x80000004a5047221 */ /* 0x000fe20000010000 */
[----:B------:R-:W-:Y:S01]  /*7b10*/  FFMA.FTZ R48, R48, UR18, -R185 ;  /* 0x0000001230307c23 */ /* 0x000fe200080108b9 */
[--C-:B------:R-:W-:Y:S01]  /*7b20*/  FFMA.FTZ R45, R14, UR18, -R172.reuse ;  /* 0x000000120e2d7c23 */ /* 0x100fe200080108ac */
[--C-:B------:R-:W-:Y:S01]  /*7b30*/  FFMA.FTZ R46, R16, UR18, -R172.reuse ;  /* 0x00000012102e7c23 */ /* 0x100fe200080108ac */
[----:B------:R-:W-:Y:S01]  /*7b40*/  FMUL.FTZ R4, R4, UR18 ;  /* 0x0000001204047c20 */ /* 0x000fe20008410000 */
[----:B------:R-:W2:Y:S01]  /*7b50*/  LDSM.16.MT88.4 R12, [R212+0x9000] ;  /* 0x00900000d40c783b */ /* 0x000ea20000004200 */
[----:B------:R-:W-:Y:S01]  /*7b60*/  FADD.FTZ R33, R167, -R33 ;  /* 0x80000021a7217221 */ /* 0x000fe20000010000 */
[----:B------:R-:W-:Y:S01]  /*7b70*/  FFMA.FTZ R47, R250, UR18, -R185 ;  /* 0x00000012fa2f7c23 */ /* 0x000fe200080108b9 */
[----:B------:R3:W4:Y:S01]  /*7b80*/  MUFU.EX2 R63, R4 ;  /* 0x00000004003f7308 */ /* 0x0007220000000800 */
[----:B------:R-:W-:Y:S01]  /*7b90*/  LDSM.16.MT88.4 R16, [R212+0xb000] ;  /* 0x00b00000d410783b */ /* 0x000fe20000004200 */
[--C-:B------:R-:W-:Y:S01]  /*7ba0*/  FFMA.FTZ R44, R247, UR18, -R172.reuse ;  /* 0x00000012f72c7c23 */ /* 0x100fe200080108ac */
[--C-:B------:R-:W-:Y:S01]  /*7bb0*/  FFMA.FTZ R61, R251, UR18, -R172.reuse ;  /* 0x00000012fb3d7c23 */ /* 0x100fe200080108ac */
[----:B------:R-:W-:Y:S01]  /*7bc0*/  FMUL.FTZ R64, R64, UR18 ;  /* 0x0000001240407c20 */ /* 0x000fe20008410000 */
[--C-:B------:R-:W-:Y:S01]  /*7bd0*/  FFMA.FTZ R62, R245, UR18, -R67.reuse ;  /* 0x00000012f53e7c23 */ /* 0x100fe20008010843 */
[----:B------:R-:W-:Y:S01]  /*7be0*/  FFMA.FTZ R66, R246, UR18, -R67 ;  /* 0x00000012f6427c23 */ /* 0x000fe20008010843 */
[----:B------:R-:W-:Y:S01]  /*7bf0*/  FMUL.FTZ R33, R33, UR18 ;  /* 0x0000001221217c20 */ /* 0x000fe20008410000 */
[----:B------:R-:W-:Y:S01]  /*7c00*/  MUFU.EX2 R52, R52 ;  /* 0x0000003400347308 */ /* 0x000fe20000000800 */
[----:B-----5:R-:W-:Y:S01]  /*7c10*/  F2FP.BF16.F32.PACK_AB R38, R57, R58 ;  /* 0x0000003a3926723e */ /* 0x020fe200000010ff */
[--C-:B------:R-:W-:Y:S01]  /*7c20*/  FFMA.FTZ R191, R32, UR18, -R172.reuse ;  /* 0x0000001220bf7c23 */ /* 0x100fe200080108ac */
[--C-:B------:R-:W-:Y:S01]  /*7c30*/  FFMA.FTZ R164, R164, UR18, -R185.reuse ;  /* 0x00000012a4a47c23 */ /* 0x100fe200080108b9 */
[--C-:B------:R-:W-:Y:S01]  /*7c40*/  FFMA.FTZ R165, R244, UR18, -R185.reuse ;  /* 0x00000012f4a57c23 */ /* 0x100fe200080108b9 */
[--C-:B------:R-:W-:Y:S01]  /*7c50*/  FFMA.FTZ R168, R243, UR18, -R185.reuse ;  /* 0x00000012f3a87c23 */ /* 0x100fe200080108b9 */
[----:B------:R-:W-:Y:S01]  /*7c60*/  FFMA.FTZ R186, R186, UR18, -R185 ;  /* 0x00000012baba7c23 */ /* 0x000fe200080108b9 */
[--C-:B------:R-:W-:Y:S01]  /*7c70*/  FFMA.FTZ R187, R187, UR18, -R172.reuse ;  /* 0x00000012bbbb7c23 */ /* 0x100fe200080108ac */
[----:B------:R-:W5:Y:S01]  /*7c80*/  MUFU.EX2 R51, R51 ;  /* 0x0000003300337308 */ /* 0x000f620000000800 */
[----:B---3--:R-:W3:Y:S01]  /*7c90*/  LDSM.16.MT88.4 R4, [R212+0xa000] ;  /* 0x00a00000d404783b */ /* 0x008ee20000004200 */
[-C--:B----4-:R-:W-:Y:S01]  /*7ca0*/  FMUL.FTZ R158, R158, R63.reuse ;  /* 0x0000003f9e9e7220 */ /* 0x090fe20000410000 */
        /* <DEDUP_REMOVED lines=13> */
[----:B------:R-:W4:Y:S01]  /*7d80*/  MUFU.EX2 R49, R49 ;  /* 0x0000003100317308 */ /* 0x000f220000000800 */
[-C--:B------:R-:W-:Y:S01]  /*7d90*/  FMUL.FTZ R103, R103, R63.reuse ;  /* 0x0000003f67677220 */ /* 0x080fe20000410000 */
[-C--:B------:R-:W-:Y:S01]  /*7da0*/  FMUL.FTZ R106, R106, R63.reuse ;  /* 0x0000003f6a6a7220 */ /* 0x080fe20000410000 */
[-C--:B------:R-:W-:Y:S01]  /*7db0*/  FMUL.FTZ R107, R107, R63.reuse ;  /* 0x0000003f6b6b7220 */ /* 0x080fe20000410000 */
[----:B-----5:R-:W-:Y:S01]  /*7dc0*/  F2FP.BF16.F32.PACK_AB R37, R51, R52 ;  /* 0x000000343325723e */ /* 0x020fe200000010ff */
        /* <DEDUP_REMOVED lines=8> */
[----:B------:R-:W-:Y:S01]  /*7e50*/  FMUL.FTZ R135, R135, R63 ;  /* 0x0000003f87877220 */ /* 0x000fe20000410000 */
[--C-:B------:R-:W-:Y:S01]  /*7e60*/  FFMA.FTZ R189, R242, UR18, -R172.reuse ;  /* 0x00000012f2bd7c23 */ /* 0x100fe200080108ac */
[--C-:B------:R-:W-:Y:S01]  /*7e70*/  FFMA.FTZ R192, R241, UR18, -R172.reuse ;  /* 0x00000012f1c07c23 */ /* 0x100fe200080108ac */
[----:B------:R-:W5:Y:S01]  /*7e80*/  MUFU.EX2 R47, R47 ;  /* 0x0000002f002f7308 */ /* 0x000f620000000800 */
[----:B----4-:R-:W-:Y:S01]  /*7e90*/  F2FP.BF16.F32.PACK_AB R28, R49, R50 ;  /* 0x00000032311c723e */ /* 0x010fe200000010ff */
[--C-:B------:R-:W-:Y:S01]  /*7ea0*/  FFMA.FTZ R194, R232, UR18, -R67.reuse ;  /* 0x00000012e8c27c23 */ /* 0x100fe20008010843 */
[--C-:B------:R-:W-:Y:S01]  /*7eb0*/  FFMA.FTZ R195, R211, UR18, -R67.reuse ;  /* 0x00000012d3c37c23 */ /* 0x100fe20008010843 */
        /* <DEDUP_REMOVED lines=12> */
[----:B------:R-:W4:Y:S01]  /*7f80*/  MUFU.EX2 R45, R45 ;  /* 0x0000002d002d7308 */ /* 0x000f220000000800 */
        /* <DEDUP_REMOVED lines=8> */
[--C-:B------:R-:W-:Y:S01]  /*8010*/  FFMA.FTZ R175, R175, UR18, -R172.reuse ;  /* 0x00000012afaf7c23 */ /* 0x100fe200080108ac */
[----:B------:R-:W-:Y:S01]  /*8020*/  FFMA.FTZ R171, R171, UR18, -R172 ;  /* 0x00000012abab7c23 */ /* 0x000fe200080108ac */
[--C-:B------:R-:W-:Y:S01]  /*8030*/  FFMA.FTZ R170, R170, UR18, -R67.reuse ;  /* 0x00000012aaaa7c23 */ /* 0x100fe20008010843 */
[----:B------:R-:W-:Y:S01]  /*8040*/  FFMA.FTZ R169, R169, UR18, -R67 ;  /* 0x00000012a9a97c23 */ /* 0x000fe20008010843 */
[----:B------:R-:W-:-:S03]  /*8050*/  PLOP3.LUT P0, PT, PT, PT, UP0, 0x40, 0x0 ;  /* 0x000000000000781c */ /* 0x000fc60003f0e808 */
[----:B------:R-:W1:Y:S01]  /*8060*/  MUFU.EX2 R61, R61 ;  /* 0x0000003d003d7308 */ /* 0x000e620000000800 */
[----:B----4-:R-:W-:Y:S01]  /*8070*/  F2FP.BF16.F32.PACK_AB R29, R45, R46 ;  /* 0x0000002e2d1d723e */ /* 0x010fe200000010ff */
[----:B------:R-:W-:-:S04]  /*8080*/  FFMA.FTZ R46, R233, R63, R46 ;  /* 0x0000003fe92e7223 */ /* 0x000fc8000001002e */
[----:B------:R-:W-:Y:S02]  /*8090*/  FADD.FTZ R46, R45, R46 ;  /* 0x0000002e2d2e7221 */ /* 0x000fe40000010000 */
[----:B------:R-:W4:Y:S02]  /*80a0*/  MUFU.EX2 R64, R64 ;  /* 0x0000004000407308 */ /* 0x000f240000000800 */
[----:B-----5:R-:W-:-:S06]  /*80b0*/  FADD.FTZ R46, R44, R46 ;  /* 0x0000002e2c2e7221 */ /* 0x020fcc0000010000 */
[----:B------:R-:W-:Y:S01]  /*80c0*/  MUFU.EX2 R62, R62 ;  /* 0x0000003e003e7308 */ /* 0x000fe20000000800 */
[C---:B-1----:R-:W-:Y:S01]  /*80d0*/  F2FP.BF16.F32.PACK_AB R31, R61.reuse, R44 ;  /* 0x0000002c3d1f723e */ /* 0x042fe200000010ff */
[----:B------:R-:W-:-:S06]  /*80e0*/  FADD.FTZ R46, R61, R46 ;  /* 0x0000002e3d2e7221 */ /* 0x000fcc0000010000 */
[----:B------:R-:W1:Y:S01]  /*80f0*/  MUFU.EX2 R66, R66 ;  /* 0x0000004200427308 */ /* 0x000e620000000800 */
        /* <DEDUP_REMOVED lines=17> */
[----:B------:R-:W-:Y:S01]  /*8210*/  FMUL.FTZ R105, R105, R64 ;  /* 0x0000004069697220 */ /* 0x000fe20000410000 */
[----:B-1----:R-:W-:Y:S01]  /*8220*/  F2FP.BF16.F32.PACK_AB R39, R66, R62 ;  /* 0x0000003e4227723e */ /* 0x002fe200000010ff */
[C---:B------:R-:W-:Y:S01]  /*8230*/  HMMA.16816.F32.BF16 R156, R28.reuse, R20, R156 ;  /* 0x000000141c9c723c */ /* 0x040fe2000004189c */
[-C--:B------:R-:W-:Y:S01]  /*8240*/  FMUL.FTZ R112, R112, R64.reuse ;  /* 0x0000004070707220 */ /* 0x080fe20000410000 */
[-C--:B------:R-:W-:Y:S01]  /*8250*/  FMUL.FTZ R113, R113, R64.reuse ;  /* 0x0000004071717220 */ /* 0x080fe20000410000 */
[-C--:B------:R-:W-:Y:S01]  /*8260*/  FMUL.FTZ R116, R116, R64.reuse ;  /* 0x0000004074747220 */ /* 0x080fe20000410000 */
[----:B------:R-:W-:Y:S01]  /*8270*/  FMUL.FTZ R117, R117, R64 ;  /* 0x0000004075757220 */ /* 0x000fe20000410000 */
[-C--:B----4-:R-:W-:Y:S01]  /*8280*/  FMUL.FTZ R160, R160, R166.reuse ;  /* 0x000000a6a0a07220 */ /* 0x090fe20000410000 */
[-C--:B------:R-:W-:Y:S01]  /*8290*/  FMUL.FTZ R161, R161, R166.reuse ;  /* 0x000000a6a1a17220 */ /* 0x080fe20000410000 */
[-C--:B------:R-:W-:Y:S01]  /*82a0*/  FMUL.FTZ R148, R148, R166.reuse ;  /* 0x000000a694947220 */ /* 0x080fe20000410000 */
[-C--:B------:R-:W-:Y:S01]  /*82b0*/  FMUL.FTZ R149, R149, R166.reuse ;  /* 0x000000a695957220 */ /* 0x080fe20000410000 */
[-C--:B------:R-:W-:Y:S01]  /*82c0*/  FMUL.FTZ R68, R68, R166.reuse ;  /* 0x000000a644447220 */ /* 0x080fe20000410000 */
        /* <DEDUP_REMOVED lines=33> */
[C---:B--2---:R-:W-:Y:S01]  /*84e0*/  HMMA.16816.F32.BF16 R72, R28.reuse, R12, R72 ;  /* 0x0000000c1c48723c */ /* 0x044fe20000041848 */
[-C--:B------:R-:W-:Y:S01]  /*84f0*/  FMUL.FTZ R141, R141, R166.reuse ;  /* 0x000000a68d8d7220 */ /* 0x080fe20000410000 */
[-C--:B------:R-:W-:Y:S01]  /*8500*/  FMUL.FTZ R142, R142, R167.reuse ;  /* 0x000000a78e8e7220 */ /* 0x080fe20000410000 */
[-C--:B------:R-:W-:Y:S01]  /*8510*/  FMUL.FTZ R143, R143, R167.reuse ;  /* 0x000000a78f8f7220 */ /* 0x080fe20000410000 */
[----:B------:R-:W-:Y:S01]  /*8520*/  LDSM.16.MT88.4 R32, [R214+0x9400] ;  /* 0x00940000d620783b */ /* 0x000fe20000004200 */
        /* <DEDUP_REMOVED lines=15> */
[----:B------:R-:W1:Y:S01]  /*8620*/  MUFU.EX2 R54, R54 ;  /* 0x0000003600367308 */ /* 0x000e620000000800 */
[----:B------:R-:W-:Y:S01]  /*8630*/  FFMA.FTZ R60, R238, R166, R60 ;  /* 0x000000a6ee3c7223 */ /* 0x000fe2000001003c */
[----:B------:R-:W-:Y:S01]  /*8640*/  FFMA.FTZ R52, R237, R167, R52 ;  /* 0x000000a7ed347223 */ /* 0x000fe20000010034 */
[----:B------:R-:W-:Y:S01]  /*8650*/  FFMA.FTZ R50, R236, R64, R50 ;  /* 0x00000040ec327223 */ /* 0x000fe20000010032 */
[C---:B---3--:R-:W-:Y:S01]  /*8660*/  HMMA.16816.F32.BF16 R100, R28.reuse, R4, R100 ;  /* 0x000000041c64723c */ /* 0x048fe20000041864 */
[----:B------:R-:W-:Y:S01]  /*8670*/  FADD.FTZ R60, R59, R60 ;  /* 0x0000003c3b3c7221 */ /* 0x000fe20000010000 */
[----:B------:R-:W-:Y:S01]  /*8680*/  FADD.FTZ R52, R51, R52 ;  /* 0x0000003433347221 */ /* 0x000fe20000010000 */
[----:B------:R-:W-:Y:S01]  /*8690*/  FADD.FTZ R50, R49, R50 ;  /* 0x0000003231327221 */ /* 0x000fe20000010000 */
[----:B------:R-:W-:Y:S01]  /*86a0*/  MUFU.EX2 R53, R53 ;  /* 0x0000003500357308 */ /* 0x000fe20000000800 */
[----:B------:R-:W-:Y:S01]  /*86b0*/  FADD.FTZ R60, R58, R60 ;  /* 0x0000003c3a3c7221 */ /* 0x000fe20000010000 */
[----:B------:R-:W-:Y:S01]  /*86c0*/  HMMA.16816.F32.BF16 R104, R28, R6, R104 ;  /* 0x000000061c68723c */ /* 0x000fe20000041868 */
[----:B------:R-:W-:Y:S01]  /*86d0*/  FADD.FTZ R52, R62, R52 ;  /* 0x000000343e347221 */ /* 0x000fe20000010000 */
[----:B------:R-:W-:Y:S01]  /*86e0*/  FADD.FTZ R50, R48, R50 ;  /* 0x0000003230327221 */ /* 0x000fe20000010000 */
[----:B------:R-:W-:Y:S01]  /*86f0*/  FADD.FTZ R60, R57, R60 ;  /* 0x0000003c393c7221 */ /* 0x000fe20000010000 */
[----:B------:R-:W-:Y:S01]  /*8700*/  MOV R167, R223 ;  /* 0x000000df00a77202 */ /* 0x000fe20000000f00 */
[----:B------:R-:W-:Y:S01]  /*8710*/  FADD.FTZ R52, R66, R52 ;  /* 0x0000003442347221 */ /* 0x000fe20000010000 */
[----:B------:R-:W-:Y:S01]  /*8720*/  HMMA.16816.F32.BF16 R160, R36, R20, R160 ;  /* 0x0000001424a0723c */ /* 0x000fe200000418a0 */
[----:B------:R-:W2:Y:S01]  /*8730*/  MUFU.EX2 R164, R164 ;  /* 0x000000a400a47308 */ /* 0x000ea20000000800 */
[----:B------:R-:W-:Y:S01]  /*8740*/  FADD.FTZ R50, R47, R50 ;  /* 0x000000322f327221 */ /* 0x000fe20000010000 */
[----:B------:R-:W-:Y:S01]  /*8750*/  FADD.FTZ R60, R56, R60 ;  /* 0x0000003c383c7221 */ /* 0x000fe20000010000 */
[----:B------:R-:W-:-:S02]  /*8760*/  MOV R166, R2 ;  /* 0x0000000200a67202 */ /* 0x000fc40000000f00 */
[C---:B------:R-:W-:Y:S01]  /*8770*/  HMMA.16816.F32.BF16 R148, R36.reuse, R22, R148 ;  /* 0x000000162494723c */ /* 0x040fe20000041894 */
[----:B------:R-:W3:Y:S01]  /*8780*/  LDSM.16.MT88.4 R20, [R214+0xa400] ;  /* 0x00a40000d614783b */ /* 0x000ee20000004200 */
[----:B------:R-:W-:Y:S01]  /*8790*/  FADD.FTZ R60, R55, R60 ;  /* 0x0000003c373c7221 */ /* 0x000fe20000010000 */
[----:B------:R-:W4:Y:S03]  /*87a0*/  MUFU.EX2 R165, R165 ;  /* 0x000000a500a57308 */ /* 0x000f260000000800 */
[----:B------:R-:W-:Y:S01]  /*87b0*/  HMMA.16816.F32.BF16 R68, R36, R12, R68 ;  /* 0x0000000c2444723c */ /* 0x000fe20000041844 */
[----:B-1----:R-:W-:-:S04]  /*87c0*/  FADD.FTZ R60, R54, R60 ;  /* 0x0000003c363c7221 */ /* 0x002fc80000010000 */
[----:B------:R-:W1:Y:S01]  /*87d0*/  MUFU.EX2 R168, R168 ;  /* 0x000000a800a87308 */ /* 0x000e620000000800 */
[----:B------:R-:W-:Y:S01]  /*87e0*/  HMMA.16816.F32.BF16 R80, R36, R14, R80 ;  /* 0x0000000e2450723c */ /* 0x000fe20000041850 */
[----:B------:R-:W5:Y:S01]  /*87f0*/  LDSM.16.MT88.4 R12, [R212+0xa400] ;  /* 0x00a40000d40c783b */ /* 0x000f620000004200 */
[----:B--2---:R-:W-:Y:S01]  /*8800*/  FADD.FTZ R50, R164, R50 ;  /* 0x00000032a4327221 */ /* 0x004fe20000010000 */
[----:B------:R-:W-:-:S03]  /*8810*/  FADD.FTZ R60, R53, R60 ;  /* 0x0000003c353c7221 */ /* 0x000fc60000010000 */
[C---:B------:R-:W-:Y:S01]  /*8820*/  HMMA.16816.F32.BF16 R84, R36.reuse, R8, R84 ;  /* 0x000000082454723c */ /* 0x040fe20000041854 */
[----:B------:R-:W2:Y:S01]  /*8830*/  MUFU.EX2 R186, R186 ;  /* 0x000000ba00ba7308 */ /* 0x000ea20000000800 */
[C---:B----4-:R-:W-:Y:S01]  /*8840*/  F2FP.BF16.F32.PACK_AB R40, R165.reuse, R164 ;  /* 0x000000a4a528723e */ /* 0x050fe200000010ff */
[----:B------:R-:W-:Y:S01]  /*8850*/  FADD.FTZ R50, R165, R50 ;  /* 0x00000032a5327221 */ /* 0x000fe20000010000 */
[----:B------:R-:W-:Y:S02]  /*8860*/  MOV R165, R0 ;  /* 0x0000000000a57202 */ /* 0x000fe40000000f00 */
[----:B------:R-:W-:Y:S01]  /*8870*/  HMMA.16816.F32.BF16 R96, R36, R10, R96 ;  /* 0x0000000a2460723c */ /* 0x000fe20000041860 */
[----:B------:R-:W4:Y:S02]  /*8880*/  LDSM.16.MT88.4 R8, [R214+0xb400] ;  /* 0x00b40000d608783b */ /* 0x000f240000004200 */
[----:B------:R-:W3:Y:S01]  /*8890*/  MUFU.EX2 R187, R187 ;  /* 0x000000bb00bb7308 */ /* 0x000ee20000000800 */
[----:B-1----:R-:W-:-:S02]  /*88a0*/  FADD.FTZ R50, R168, R50 ;  /* 0x00000032a8327221 */ /* 0x002fc40000010000 */
[C---:B------:R-:W-:Y:S05]  /*88b0*/  HMMA.16816.F32.BF16 R144, R36.reuse, R4, R144 ;  /* 0x000000042490723c */ /* 0x040fea0000041890 */
[----:B------:R-:W1:Y:S01]  /*88c0*/  MUFU.EX2 R189, R189 ;  /* 0x000000bd00bd7308 */ /* 0x000e620000000800 */
[----:B------:R-:W-:Y:S01]  /*88d0*/  HMMA.16816.F32.BF16 R108, R36, R6, R108 ;  /* 0x00000006246c723c */ /* 0x000fe2000004186c */
[----:B------:R-:W4:Y:S01]  /*88e0*/  LDSM.16.MT88.4 R4, [R212+0xb400] ;  /* 0x00b40000d404783b */ /* 0x000f220000004200 */
[C---:B--2---:R-:W-:Y:S01]  /*88f0*/  F2FP.BF16.F32.PACK_AB R42, R186.reuse, R168 ;  /* 0x000000a8ba2a723e */ /* 0x044fe200000010ff */
[----:B------:R-:W-:Y:S01]  /*8900*/  FADD.FTZ R50, R186, R50 ;  /* 0x00000032ba327221 */ /* 0x000fe20000010000 */
[----:B------:R-:W-:-:S02]  /*8910*/  MOV R168, R228 ;  /* 0x000000e400a87202 */ /* 0x000fc40000000f00 */
[----:B------:R-:W-:Y:S01]  /*8920*/  HMMA.16816.F32.BF16 R112, R28, R24, R112 ;  /* 0x000000181c70723c */ /* 0x000fe20000041870 */
[----:B------:R-:W2:Y:S01]  /*8930*/  MUFU.EX2 R191, R191 ;  /* 0x000000bf00bf7308 */ /* 0x000ea20000000800 */
[----:B---3--:R-:W-:-:S04]  /*8940*/  FADD.FTZ R46, R187, R46 ;  /* 0x0000002ebb2e7221 */ /* 0x008fc80000010000 */
[C---:B------:R-:W-:Y:S03]  /*8950*/  HMMA.16816.F32.BF16 R116, R28.reuse, R26, R116 ;  /* 0x0000001a1c74723c */ /* 0x040fe60000041874 */
[----:B------:R-:W3:Y:S01]  /*8960*/  MUFU.EX2 R192, R192 ;  /* 0x000000c000c07308 */ /* 0x000ee20000000800 */
[C---:B-1----:R-:W-:Y:S01]  /*8970*/  F2FP.BF16.F32.PACK_AB R41, R189.reuse, R187 ;  /* 0x000000bbbd29723e */ /* 0x042fe200000010ff */
[----:B------:R-:W-:Y:S01]  /*8980*/  FADD.FTZ R46, R189, R46 ;  /* 0x0000002ebd2e7221 */ /* 0x000fe20000010000 */
[C---:B------:R-:W-:Y:S05]  /*8990*/  HMMA.16816.F32.BF16 R124, R28.reuse, R16, R124 ;  /* 0x000000101c7c723c */ /* 0x040fea000004187c */
[----:B------:R-:W1:Y:S01]  /*89a0*/  MUFU.EX2 R194, R194 ;  /* 0x000000c200c27308 */ /* 0x000e620000000800 */
[----:B------:R-:W-:Y:S01]  /*89b0*/  HMMA.16816.F32.BF16 R132, R28, R18, R132 ;  /* 0x000000121c84723c */ /* 0x000fe20000041884 */
[----:B------:R-:W4:Y:S01]  /*89c0*/  LDSM.16.MT88.4 R28, [R212+0x9400] ;  /* 0x00940000d41c783b */ /* 0x000f220000004200 */
[----:B--2---:R-:W-:-:S04]  /*89d0*/  FADD.FTZ R46, R191, R46 ;  /* 0x0000002ebf2e7221 */ /* 0x004fc80000010000 */
[----:B------:R-:W-:Y:S01]  /*89e0*/  HMMA.16816.F32.BF16 R140, R36, R24, R140 ;  /* 0x00000018248c723c */ /* 0x000fe2000004188c */
[----:B------:R-:W2:Y:S01]  /*89f0*/  MUFU.EX2 R195, R195 ;  /* 0x000000c300c37308 */ /* 0x000ea20000000800 */
[C---:B---3--:R-:W-:Y:S01]  /*8a00*/  F2FP.BF16.F32.PACK_AB R43, R192.reuse, R191 ;  /* 0x000000bfc02b723e */ /* 0x048fe200000010ff */
[----:B------:R-:W-:-:S03]  /*8a10*/  FADD.FTZ R46, R192, R46 ;  /* 0x0000002ec02e7221 */ /* 0x000fc60000010000 */
[C---:B------:R-:W-:Y:S01]  /*8a20*/  HMMA.16816.F32.BF16 R120, R36.reuse, R26, R120 ;  /* 0x0000001a2478723c */ /* 0x040fe20000041878 */
[----:B------:R-:W-:Y:S02]  /*8a30*/  F2FP.BF16.F32.PACK_AB R24, R55, R56 ;  /* 0x000000383718723e */ /* 0x000fe400000010ff */
[----:B------:R-:W3:Y:S01]  /*8a40*/  MUFU.EX2 R198, R198 ;  /* 0x000000c600c67308 */ /* 0x000ee20000000800 */
[----:B-1----:R-:W-:Y:S02]  /*8a50*/  FADD.FTZ R52, R194, R52 ;  /* 0x00000034c2347221 */ /* 0x002fe40000010000 */
[----:B------:R-:W-:Y:S01]  /*8a60*/  HMMA.16816.F32.BF16 R136, R36, R16, R136 ;  /* 0x000000102488723c */ /* 0x000fe20000041888 */
[----:B------:R-:W-:-:S04]  /*8a70*/  F2FP.BF16.F32.PACK_AB R26, R53, R54 ;  /* 0x00000036351a723e */ /* 0x000fc800000010ff */
[----:B------:R-:W1:Y:S01]  /*8a80*/  MUFU.EX2 R199, R199 ;  /* 0x000000c700c77308 */ /* 0x000e620000000800 */
[----:B------:R-:W-:Y:S01]  /*8a90*/  HMMA.16816.F32.BF16 R128, R36, R18, R128 ;  /* 0x000000122480723c */ /* 0x000fe20000041880 */
[C---:B--2---:R-:W-:Y:S01]  /*8aa0*/  F2FP.BF16.F32.PACK_AB R25, R195.reuse, R194 ;  /* 0x000000c2c319723e */ /* 0x044fe200000010ff */
[----:B------:R-:W-:Y:S01]  /*8ab0*/  LDSM.16.MT88.4 R16, [R212+0x9800] ;  /* 0x00980000d410783b */ /* 0x000fe20000004200 */
[----:B------:R-:W-:-:S03]  /*8ac0*/  FADD.FTZ R52, R195, R52 ;  /* 0x00000034c3347221 */ /* 0x000fc60000010000 */
[----:B------:R-:W-:Y:S01]  /*8ad0*/  HMMA.16816.F32.BF16 R88, R40, R20, R88 ;  /* 0x000000142858723c */ /* 0x000fe20000041858 */
[----:B------:R-:W2:Y:S01]  /*8ae0*/  MUFU.EX2 R201, R201 ;  /* 0x000000c900c97308 */ /* 0x000ea20000000800 */
[----:B---3--:R-:W-:-:S04]  /*8af0*/  FADD.FTZ R52, R198, R52 ;  /* 0x00000034c6347221 */ /* 0x008fc80000010000 */
[C---:B------:R-:W-:Y:S03]  /*8b00*/  HMMA.16816.F32.BF16 R92, R40.reuse, R22, R92 ;  /* 0x00000016285c723c */ /* 0x040fe6000004185c */
[----:B------:R-:W3:Y:S01]  /*8b10*/  MUFU.EX2 R200, R200 ;  /* 0x000000c800c87308 */ /* 0x000ee20000000800 */
[C---:B-1----:R-:W-:Y:S01]  /*8b20*/  F2FP.BF16.F32.PACK_AB R27, R199.reuse, R198 ;  /* 0x000000c6c71b723e */ /* 0x042fe200000010ff */
[----:B------:R-:W-:Y:S01]  /*8b30*/  FADD.FTZ R52, R199, R52 ;  /* 0x00000034c7347221 */ /* 0x000fe20000010000 */
[C---:B-----5:R-:W-:Y:S05]  /*8b40*/  HMMA.16816.F32.BF16 R100, R40.reuse, R12, R100 ;  /* 0x0000000c2864723c */ /* 0x060fea0000041864 */
[----:B------:R-:W1:Y:S01]  /*8b50*/  MUFU.EX2 R204, R204 ;  /* 0x000000cc00cc7308 */ /* 0x000e620000000800 */
[----:B------:R-:W-:Y:S01]  /*8b60*/  HMMA.16816.F32.BF16 R104, R40, R14, R104 ;  /* 0x0000000e2868723c */ /* 0x000fe20000041868 */
[----:B--2---:R-:W-:-:S05]  /*8b70*/  FADD.FTZ R46, R201, R46 ;  /* 0x0000002ec92e7221 */ /* 0x004fca0000010000 */
[----:B----4-:R-:W-:Y:S01]  /*8b80*/  HMMA.16816.F32.BF16 R112, R40, R8, R112 ;  /* 0x000000082870723c */ /* 0x010fe20000041870 */
[----:B------:R-:W2:Y:S01]  /*8b90*/  MUFU.EX2 R203, R203 ;  /* 0x000000cb00cb7308 */ /* 0x000ea20000000800 */
[C---:B---3--:R-:W-:Y:S01]  /*8ba0*/  F2FP.BF16.F32.PACK_AB R37, R200.reuse, R201 ;  /* 0x000000c9c825723e */ /* 0x048fe200000010ff */
[----:B------:R-:W-:-:S03]  /*8bb0*/  FADD.FTZ R46, R200, R46 ;  /* 0x0000002ec82e7221 */ /* 0x000fc60000010000 */
[C---:B------:R-:W-:Y:S03]  /*8bc0*/  HMMA.16816.F32.BF16 R116, R40.reuse, R10, R116 ;  /* 0x0000000a2874723c */ /* 0x040fe60000041874 */
[----:B------:R-:W-:Y:S01]  /*8bd0*/  MUFU.EX2 R190, R190 ;  /* 0x000000be00be7308 */ /* 0x000fe20000000800 */
[----:B-1----:R-:W-:Y:S02]  /*8be0*/  FADD.FTZ R46, R204, R46 ;  /* 0x0000002ecc2e7221 */ /* 0x002fe40000010000 */
[C---:B------:R-:W-:Y:S05]  /*8bf0*/  HMMA.16816.F32.BF16 R124, R40.reuse, R4, R124 ;  /* 0x00000004287c723c */ /* 0x040fea000004187c */
[----:B------:R-:W1:Y:S01]  /*8c00*/  MUFU.EX2 R173, R173 ;  /* 0x000000ad00ad7308 */ /* 0x000e620000000800 */
[----:B------:R-:W-:Y:S01]  /*8c10*/  HMMA.16816.F32.BF16 R132, R40, R6, R132 ;  /* 0x000000062884723c */ /* 0x000fe20000041884 */
[C---:B--2---:R-:W-:Y:S01]  /*8c20*/  F2FP.BF16.F32.PACK_AB R39, R203.reuse, R204 ;  /* 0x000000cccb27723e */ /* 0x044fe200000010ff */
[----:B------:R-:W-:-:S04]  /*8c30*/  FADD.FTZ R46, R203, R46 ;  /* 0x0000002ecb2e7221 */ /* 0x000fc80000010000 */
[C---:B------:R-:W-:Y:S01]  /*8c40*/  HMMA.16816.F32.BF16 R84, R24.reuse, R20, R84 ;  /* 0x000000141854723c */ /* 0x040fe20000041854 */
[----:B------:R-:W2:Y:S05]  /*8c50*/  MUFU.EX2 R174, R174 ;  /* 0x000000ae00ae7308 */ /* 0x000eaa0000000800 */
[----:B------:R-:W-:Y:S01]  /*8c60*/  HMMA.16816.F32.BF16 R96, R24, R22, R96 ;  /* 0x000000161860723c */ /* 0x000fe20000041860 */
[----:B------:R-:W3:Y:S02]  /*8c70*/  LDSM.16.MT88.4 R20, [R214+0x9800] ;  /* 0x00980000d614783b */ /* 0x000ee40000004200 */
[----:B------:R-:W4:Y:S01]  /*8c80*/  MUFU.EX2 R183, R183 ;  /* 0x000000b700b77308 */ /* 0x000f220000000800 */
[----:B-1----:R-:W-:-:S02]  /*8c90*/  FADD.FTZ R52, R173, R52 ;  /* 0x00000034ad347221 */ /* 0x002fc40000010000 */
[C---:B------:R-:W-:Y:S05]  /*8ca0*/  HMMA.16816.F32.BF16 R144, R24.reuse, R12, R144 ;  /* 0x0000000c1890723c */ /* 0x040fea0000041890 */
[----:B------:R-:W1:Y:S01]  /*8cb0*/  MUFU.EX2 R181, R181 ;  /* 0x000000b500b57308 */ /* 0x000e620000000800 */
[----:B------:R-:W-:Y:S01]  /*8cc0*/  HMMA.16816.F32.BF16 R108, R24, R14, R108 ;  /* 0x0000000e186c723c */ /* 0x000fe2000004186c */
[----:B------:R-:W5:Y:S01]  /*8cd0*/  LDSM.16.MT88.4 R12, [R214+0xa800] ;  /* 0x00a80000d60c783b */ /* 0x000f620000004200 */
[----:B--2---:R-:W-:-:S04]  /*8ce0*/  FADD.FTZ R52, R174, R52 ;  /* 0x00000034ae347221 */ /* 0x004fc80000010000 */
[----:B------:R-:W-:Y:S01]  /*8cf0*/  HMMA.16816.F32.BF16 R140, R24, R8, R140 ;  /* 0x00000008188c723c */ /* 0x000fe2000004188c */
[----:B------:R-:W2:Y:S01]  /*8d00*/  MUFU.EX2 R180, R180 ;  /* 0x000000b400b47308 */ /* 0x000ea20000000800 */
[----:B----4-:R-:W-:-:S04]  /*8d10*/  FADD.FTZ R52, R183, R52 ;  /* 0x00000034b7347221 */ /* 0x010fc80000010000 */
[C---:B------:R-:W-:Y:S01]  /*8d20*/  HMMA.16816.F32.BF16 R120, R24.reuse, R10, R120 ;  /* 0x0000000a1878723c */ /* 0x040fe20000041878 */
[----:B------:R-:W4:Y:S02]  /*8d30*/  LDSM.16.MT88.4 R8, [R212+0xa800] ;  /* 0x00a80000d408783b */ /* 0x000f240000004200 */
[----:B------:R-:W-:Y:S01]  /*8d40*/  MUFU.EX2 R178, R178 ;  /* 0x000000b200b27308 */ /* 0x000fe20000000800 */
[----:B-1----:R-:W-:Y:S02]  /*8d50*/  FADD.FTZ R52, R181, R52 ;  /* 0x00000034b5347221 */ /* 0x002fe40000010000 */
[C---:B------:R-:W-:Y:S05]  /*8d60*/  HMMA.16816.F32.BF16 R136, R24.reuse, R4, R136 ;  /* 0x000000041888723c */ /* 0x040fea0000041888 */
[----:B------:R-:W1:Y:S01]  /*8d70*/  MUFU.EX2 R177, R177 ;  /* 0x000000b100b17308 */ /* 0x000e620000000800 */
[----:B------:R-:W-:Y:S01]  /*8d80*/  HMMA.16816.F32.BF16 R128, R24, R6, R128 ;  /* 0x000000061880723c */ /* 0x000fe20000041880 */
[----:B------:R-:W4:Y:S01]  /*8d90*/  LDSM.16.MT88.4 R4, [R214+0xb800] ;  /* 0x00b80000d604783b */ /* 0x000f220000004200 */
[----:B--2---:R-:W-:-:S04]  /*8da0*/  FADD.FTZ R52, R180, R52 ;  /* 0x00000034b4347221 */ /* 0x004fc80000010000 */
[C---:B------:R-:W-:Y:S01]  /*8db0*/  HMMA.16816.F32.BF16 R156, R40.reuse, R32, R156 ;  /* 0x00000020289c723c */ /* 0x040fe2000004189c */
[----:B------:R-:W-:Y:S05]  /*8dc0*/  MUFU.EX2 R197, R197 ;  /* 0x000000c500c57308 */ /* 0x000fea0000000800 */
[----:B------:R-:W-:Y:S03]  /*8dd0*/  HMMA.16816.F32.BF16 R152, R40, R34, R152 ;  /* 0x000000222898723c */ /* 0x000fe60000041898 */
[----:B------:R-:W-:Y:S01]  /*8de0*/  MUFU.EX2 R196, R196 ;  /* 0x000000c400c47308 */ /* 0x000fe20000000800 */
[----:B-1----:R-:W-:-:S02]  /*8df0*/  FADD.FTZ R46, R177, R46 ;  /* 0x0000002eb12e7221 */ /* 0x002fc40000010000 */
        /* <DEDUP_REMOVED lines=11> */
[----:B------:R-:W1:Y:S01]  /*8eb0*/  LDSM.16.MT88.4 R28, [R212+0xb800] ;  /* 0x00b80000d41c783b */ /* 0x000e620000004200 */
[--C-:B------:R-:W-:Y:S01]  /*8ec0*/  FFMA.FTZ R207, R202, UR18, -R188.reuse ;  /* 0x00000012cacf7c23 */ /* 0x100fe200080108bc */
[----:B------:R-:W2:Y:S01]  /*8ed0*/  MUFU.EX2 R40, R40 ;  /* 0x0000002800287308 */ /* 0x000ea20000000800 */
[----:B------:R-:W-:Y:S01]  /*8ee0*/  FFMA.FTZ R188, R193, UR18, -R188 ;  /* 0x00000012c1bc7c23 */ /* 0x000fe200080108bc */
[C---:B------:R-:W-:Y:S06]  /*8ef0*/  HMMA.16816.F32.BF16 R160, R24.reuse, R32, R160 ;  /* 0x0000002018a0723c */ /* 0x040fec00000418a0 */
[----:B------:R-:W3:Y:S01]  /*8f00*/  MUFU.EX2 R41, R41 ;  /* 0x0000002900297308 */ /* 0x000ee20000000800 */
[----:B------:R-:W-:Y:S01]  /*8f10*/  HMMA.16816.F32.BF16 R148, R24, R34, R148 ;  /* 0x000000221894723c */ /* 0x000fe20000041894 */
[----:B------:R-:W-:Y:S01]  /*8f20*/  F2FP.BF16.F32.PACK_AB R33, R174, R173 ;  /* 0x000000adae21723e */ /* 0x000fe200000010ff */
[----:B------:R-:W1:Y:S05]  /*8f30*/  LDSM.16.MT88.4 R24, [R214+0x9c00] ;  /* 0x009c0000d618783b */ /* 0x000e6a0000004200 */
[----:B------:R-:W5:Y:S01]  /*8f40*/  MUFU.EX2 R42, R42 ;  /* 0x0000002a002a7308 */ /* 0x000f620000000800 */
[----:B------:R-:W-:Y:S01]  /*8f50*/  F2FP.BF16.F32.PACK_AB R35, R181, R183 ;  /* 0x000000b7b523723e */ /* 0x000fe200000010ff */
[----:B--2---:R-:W-:-:S06]  /*8f60*/  FADD.FTZ R60, R40, R60 ;  /* 0x0000003c283c7221 */ /* 0x004fcc0000010000 */
[----:B------:R-:W2:Y:S01]  /*8f70*/  MUFU.EX2 R43, R43 ;  /* 0x0000002b002b7308 */ /* 0x000ea20000000800 */
[C---:B---3--:R-:W-:Y:S01]  /*8f80*/  F2FP.BF16.F32.PACK_AB R32, R41.reuse, R40 ;  /* 0x000000282920723e */ /* 0x048fe200000010ff */
[----:B------:R-:W-:-:S04]  /*8f90*/  FADD.FTZ R60, R41, R60 ;  /* 0x0000003c293c7221 */ /* 0x000fc80000010000 */
[----:B------:R-:W-:Y:S02]  /*8fa0*/  FADD.FTZ R60, R190, R60 ;  /* 0x0000003cbe3c7221 */ /* 0x000fe40000010000 */
[----:B------:R-:W3:Y:S01]  /*8fb0*/  MUFU.EX2 R205, R205 ;  /* 0x000000cd00cd7308 */ /* 0x000ee20000000800 */
[----:B-----5:R-:W-:-:S07]  /*8fc0*/  FADD.FTZ R50, R42, R50 ;  /* 0x000000322a327221 */ /* 0x020fce0000010000 */
[----:B------:R-:W5:Y:S01]  /*8fd0*/  MUFU.EX2 R206, R206 ;  /* 0x000000ce00ce7308 */ /* 0x000f620000000800 */
[C---:B--2---:R-:W-:Y:S01]  /*8fe0*/  F2FP.BF16.F32.PACK_AB R36, R43.reuse, R42 ;  /* 0x0000002a2b24723e */ /* 0x044fe200000010ff */
[----:B------:R-:W-:-:S06]  /*8ff0*/  FADD.FTZ R50, R43, R50 ;  /* 0x000000322b327221 */ /* 0x000fcc0000010000 */
[----:B------:R-:W2:Y:S01]  /*9000*/  MUFU.EX2 R202, R229 ;  /* 0x000000e500ca7308 */ /* 0x000ea20000000800 */
[----:B---3--:R-:W-:-:S07]  /*9010*/  FADD.FTZ R50, R205, R50 ;  /* 0x00000032cd327221 */ /* 0x008fce0000010000 */
[----:B------:R-:W3:Y:S01]  /*9020*/  MUFU.EX2 R207, R207 ;  /* 0x000000cf00cf7308 */ /* 0x000ee20000000800 */
[C---:B-----5:R-:W-:Y:S01]  /*9030*/  F2FP.BF16.F32.PACK_AB R38, R206.reuse, R205 ;  /* 0x000000cdce26723e */ /* 0x060fe200000010ff */
[----:B------:R-:W-:-:S04]  /*9040*/  FADD.FTZ R50, R206, R50 ;  /* 0x00000032ce327221 */ /* 0x000fc80000010000 */
[----:B------:R-:W-:Y:S02]  /*9050*/  FADD.FTZ R50, R178, R50 ;  /* 0x00000032b2327221 */ /* 0x000fe40000010000 */
[C---:B------:R-:W-:Y:S01]  /*9060*/  HMMA.16816.F32.BF16 R156, R36.reuse, R20, R156 ;  /* 0x00000014249c723c */ /* 0x040fe2000004189c */
[C---:B--2---:R-:W-:Y:S01]  /*9070*/  F2FP.BF16.F32.PACK_AB R34, R202.reuse, R190 ;  /* 0x000000beca22723e */ /* 0x044fe200000010ff */
[----:B------:R-:W2:Y:S01]  /*9080*/  MUFU.EX2 R188, R188 ;  /* 0x000000bc00bc7308 */ /* 0x000ea20000000800 */
[----:B------:R-:W-:Y:S01]  /*9090*/  FADD.FTZ R60, R202, R60 ;  /* 0x0000003cca3c7221 */ /* 0x000fe20000010000 */
[----:B------:R-:W-:Y:S02]  /*90a0*/  FADD.FTZ R50, R179, R50 ;  /* 0x00000032b3327221 */ /* 0x000fe40000010000 */
[----:B------:R-:W-:Y:S01]  /*90b0*/  HMMA.16816.F32.BF16 R152, R36, R22, R152 ;  /* 0x000000162498723c */ /* 0x000fe20000041898 */
[----:B---3--:R-:W-:-:S03]  /*90c0*/  FADD.FTZ R60, R207, R60 ;  /* 0x0000003ccf3c7221 */ /* 0x008fc60000010000 */
[----:B------:R-:W3:Y:S02]  /*90d0*/  MUFU.EX2 R182, R182 ;  /* 0x000000b600b67308 */ /* 0x000ee40000000800 */
[----:B------:R-:W-:Y:S01]  /*90e0*/  HMMA.16816.F32.BF16 R72, R36, R16, R72 ;  /* 0x000000102448723c */ /* 0x000fe20000041848 */
[----:B------:R-:W-:-:S04]  /*90f0*/  FADD.FTZ R60, R197, R60 ;  /* 0x0000003cc53c7221 */ /* 0x000fc80000010000 */
[----:B------:R-:W-:Y:S01]  /*9100*/  FADD.FTZ R60, R196, R60 ;  /* 0x0000003cc43c7221 */ /* 0x000fe20000010000 */
[----:B------:R-:W-:Y:S01]  /*9110*/  HMMA.16816.F32.BF16 R76, R36, R18, R76 ;  /* 0x00000012244c723c */ /* 0x000fe2000004184c */
[----:B------:R-:W5:Y:S02]  /*9120*/  MUFU.EX2 R184, R184 ;  /* 0x000000b800b87308 */ /* 0x000f640000000800 */
[----:B--2---:R-:W-:-:S03]  /*9130*/  FADD.FTZ R238, R188, R60 ;  /* 0x0000003cbcee7221 */ /* 0x004fc60000010000 */
[C---:B------:R-:W-:Y:S03]  /*9140*/  HMMA.16816.F32.BF16 R88, R36.reuse, R12, R88 ;  /* 0x0000000c2458723c */ /* 0x040fe60000041858 */
[----:B------:R-:W2:Y:S01]  /*9150*/  MUFU.EX2 R176, R176 ;  /* 0x000000b000b07308 */ /* 0x000ea20000000800 */
[----:B---3--:R-:W-:Y:S02]  /*9160*/  FADD.FTZ R50, R182, R50 ;  /* 0x00000032b6327221 */ /* 0x008fe40000010000 */
[C---:B------:R-:W-:Y:S05]  /*9170*/  HMMA.16816.F32.BF16 R92, R36.reuse, R14, R92 ;  /* 0x0000000e245c723c */ /* 0x040fea000004185c */
[----:B------:R-:W3:Y:S01]  /*9180*/  MUFU.EX2 R175, R175 ;  /* 0x000000af00af7308 */ /* 0x000ee20000000800 */
[----:B----4-:R-:W-:Y:S01]  /*9190*/  HMMA.16816.F32.BF16 R100, R36, R8, R100 ;  /* 0x000000082464723c */ /* 0x010fe20000041864 */
[----:B-----5:R-:W-:-:S05]  /*91a0*/  FADD.FTZ R236, R184, R50 ;  /* 0x00000032b8ec7221 */ /* 0x020fca0000010000 */
[----:B------:R-:W-:Y:S01]  /*91b0*/  HMMA.16816.F32.BF16 R104, R36, R10, R104 ;  /* 0x0000000a2468723c */ /* 0x000fe20000041868 */
[----:B------:R-:W4:Y:S01]  /*91c0*/  MUFU.EX2 R171, R171 ;  /* 0x000000ab00ab7308 */ /* 0x000f220000000800 */
[----:B--2---:R-:W-:-:S04]  /*91d0*/  FADD.FTZ R46, R176, R46 ;  /* 0x0000002eb02e7221 */ /* 0x004fc80000010000 */
[C---:B------:R-:W-:Y:S03]  /*91e0*/  HMMA.16816.F32.BF16 R112, R36.reuse, R4, R112 ;  /* 0x000000042470723c */ /* 0x040fe60000041870 */
[----:B------:R-:W2:Y:S01]  /*91f0*/  MUFU.EX2 R170, R170 ;  /* 0x000000aa00aa7308 */ /* 0x000ea20000000800 */
[----:B---3--:R-:W-:Y:S02]  /*9200*/  FADD.FTZ R46, R175, R46 ;  /* 0x0000002eaf2e7221 */ /* 0x008fe40000010000 */
[----:B------:R-:W-:Y:S05]  /*9210*/  HMMA.16816.F32.BF16 R116, R36, R6, R116 ;  /* 0x000000062474723c */ /* 0x000fea0000041874 */
[----:B------:R-:W3:Y:S01]  /*9220*/  MUFU.EX2 R169, R169 ;  /* 0x000000a900a97308 */ /* 0x000ee20000000800 */
[----:B------:R-:W-:Y:S01]  /*9230*/  HMMA.16816.F32.BF16 R160, R32, R20, R160 ;  /* 0x0000001420a0723c */ /* 0x000fe200000418a0 */
[----:B----4-:R-:W-:-:S05]  /*9240*/  FADD.FTZ R233, R171, R46 ;  /* 0x0000002eabe97221 */ /* 0x010fca0000010000 */
[----:B------:R-:W-:Y:S01]  /*9250*/  HMMA.16816.F32.BF16 R148, R32, R22, R148 ;  /* 0x000000162094723c */ /* 0x000fe20000041894 */
[----:B------:R-:W4:Y:S01]  /*9260*/  LDSM.16.MT88.4 R20, [R212+0x9c00] ;  /* 0x009c0000d414783b */ /* 0x000f220000004200 */
[----:B--2---:R-:W-:-:S04]  /*9270*/  FADD.FTZ R52, R170, R52 ;  /* 0x00000034aa347221 */ /* 0x004fc80000010000 */
[----:B------:R-:W-:Y:S01]  /*9280*/  HMMA.16816.F32.BF16 R68, R32, R16, R68 ;  /* 0x000000102044723c */ /* 0x000fe20000041844 */
[----:B---3--:R-:W-:-:S05]  /*9290*/  FADD.FTZ R52, R169, R52 ;  /* 0x00000034a9347221 */ /* 0x008fca0000010000 */
[C---:B------:R-:W-:Y:S01]  /*92a0*/  HMMA.16816.F32.BF16 R80, R32.reuse, R18, R80 ;  /* 0x000000122050723c */ /* 0x040fe20000041850 */
[----:B------:R-:W2:Y:S05]  /*92b0*/  LDSM.16.MT88.4 R16, [R214+0xac00] ;  /* 0x00ac0000d610783b */ /* 0x000eaa0000004200 */
[C---:B------:R-:W-:Y:S06]  /*92c0*/  HMMA.16816.F32.BF16 R84, R32.reuse, R12, R84 ;  /* 0x0000000c2054723c */ /* 0x040fec0000041854 */
[C---:B------:R-:W-:Y:S01]  /*92d0*/  HMMA.16816.F32.BF16 R96, R32.reuse, R14, R96 ;  /* 0x0000000e2060723c */ /* 0x040fe20000041860 */
[----:B------:R-:W3:Y:S05]  /*92e0*/  LDSM.16.MT88.4 R12, [R212+0xac00] ;  /* 0x00ac0000d40c783b */ /* 0x000eea0000004200 */
[C---:B------:R-:W-:Y:S06]  /*92f0*/  HMMA.16816.F32.BF16 R144, R32.reuse, R8, R144 ;  /* 0x000000082090723c */ /* 0x040fec0000041890 */
[C---:B------:R-:W-:Y:S01]  /*9300*/  HMMA.16816.F32.BF16 R108, R32.reuse, R10, R108 ;  /* 0x0000000a206c723c */ /* 0x040fe2000004186c */
[----:B------:R-:W5:Y:S05]  /*9310*/  LDSM.16.MT88.4 R8, [R214+0xbc00] ;  /* 0x00bc0000d608783b */ /* 0x000f6a0000004200 */
[C---:B------:R-:W-:Y:S06]  /*9320*/  HMMA.16816.F32.BF16 R140, R32.reuse, R4, R140 ;  /* 0x00000004208c723c */ /* 0x040fec000004188c */
[C---:B------:R-:W-:Y:S01]  /*9330*/  HMMA.16816.F32.BF16 R120, R32.reuse, R6, R120 ;  /* 0x000000062078723c */ /* 0x040fe20000041878 */
[----:B------:R-:W5:Y:S05]  /*9340*/  LDSM.16.MT88.4 R4, [R212+0xbc00] ;  /* 0x00bc0000d404783b */ /* 0x000f6a0000004200 */
[C---:B-1----:R-:W-:Y:S06]  /*9350*/  HMMA.16816.F32.BF16 R136, R32.reuse, R28, R136 ;  /* 0x0000001c2088723c */ /* 0x042fec0000041888 */
[----:B------:R-:W-:Y:S06]  /*9360*/  HMMA.16816.F32.BF16 R128, R32, R30, R128 ;  /* 0x0000001e2080723c */ /* 0x000fec0000041880 */
[----:B------:R-:W-:Y:S01]  /*9370*/  HMMA.16816.F32.BF16 R124, R36, R28, R124 ;  /* 0x0000001c247c723c */ /* 0x000fe2000004187c */
[----:B------:R-:W-:-:S05]  /*9380*/  FFMA.FTZ R32, R65, UR18, -R67 ;  /* 0x0000001241207c23 */ /* 0x000fca0008010843 */
[----:B------:R-:W-:Y:S01]  /*9390*/  HMMA.16816.F32.BF16 R132, R36, R30, R132 ;  /* 0x0000001e2484723c */ /* 0x000fe20000041884 */
[----:B------:R-:W1:Y:S01]  /*93a0*/  MUFU.EX2 R32, R32 ;  /* 0x0000002000207308 */ /* 0x000e620000000800 */
[----:B------:R-:W-:Y:S02]  /*93b0*/  F2FP.BF16.F32.PACK_AB R28, R197, R207 ;  /* 0x000000cfc51c723e */ /* 0x000fe400000010ff */
[----:B------:R-:W-:-:S03]  /*93c0*/  F2FP.BF16.F32.PACK_AB R29, R170, R180 ;  /* 0x000000b4aa1d723e */ /* 0x000fc600000010ff */
[----:B------:R-:W-:Y:S02]  /*93d0*/  F2FP.BF16.F32.PACK_AB R36, R179, R178 ;  /* 0x000000b2b324723e */ /* 0x000fe400000010ff */
[----:B------:R-:W-:Y:S02]  /*93e0*/  F2FP.BF16.F32.PACK_AB R37, R176, R177 ;  /* 0x000000b1b025723e */ /* 0x000fe400000010ff */
[----:B------:R-:W-:Y:S02]  /*93f0*/  F2FP.BF16.F32.PACK_AB R38, R184, R182 ;  /* 0x000000b6b826723e */ /* 0x000fe400000010ff */
[----:B------:R-:W-:Y:S02]  /*9400*/  F2FP.BF16.F32.PACK_AB R39, R171, R175 ;  /* 0x000000afab27723e */ /* 0x000fe400000010ff */
[----:B------:R-:W-:Y:S02]  /*9410*/  F2FP.BF16.F32.PACK_AB R30, R188, R196 ;  /* 0x000000c4bc1e723e */ /* 0x000fe400000010ff */
[C---:B-1----:R-:W-:Y:S01]  /*9420*/  F2FP.BF16.F32.PACK_AB R31, R32.reuse, R169 ;  /* 0x000000a9201f723e */ /* 0x042fe200000010ff */
[----:B------:R-:W-:-:S02]  /*9430*/  FADD.FTZ R237, R32, R52 ;  /* 0x0000003420ed7221 */ /* 0x000fc40000010000 */
[C---:B------:R-:W-:Y:S06]  /*9440*/  HMMA.16816.F32.BF16 R156, R36.reuse, R24, R156 ;  /* 0x00000018249c723c */ /* 0x040fec000004189c */
[C---:B------:R-:W-:Y:S06]  /*9450*/  HMMA.16816.F32.BF16 R152, R36.reuse, R26, R152 ;  /* 0x0000001a2498723c */ /* 0x040fec0000041898 */
[C---:B----4-:R-:W-:Y:S06]  /*9460*/  HMMA.16816.F32.BF16 R72, R36.reuse, R20, R72 ;  /* 0x000000142448723c */ /* 0x050fec0000041848 */
[C---:B------:R-:W-:Y:S06]  /*9470*/  HMMA.16816.F32.BF16 R76, R36.reuse, R22, R76 ;  /* 0x00000016244c723c */ /* 0x040fec000004184c */
[C---:B--2---:R-:W-:Y:S06]  /*9480*/  HMMA.16816.F32.BF16 R88, R36.reuse, R16, R88 ;  /* 0x000000102458723c */ /* 0x044fec0000041858 */
[C---:B------:R-:W-:Y:S06]  /*9490*/  HMMA.16816.F32.BF16 R92, R36.reuse, R18, R92 ;  /* 0x00000012245c723c */ /* 0x040fec000004185c */
[C---:B---3--:R-:W-:Y:S06]  /*94a0*/  HMMA.16816.F32.BF16 R100, R36.reuse, R12, R100 ;  /* 0x0000000c2464723c */ /* 0x048fec0000041864 */
        /* <DEDUP_REMOVED lines=19> */
[----:B------:R-:W-:Y:S01]  /*95e0*/  UIADD3 UR4, UR19, -0x3, URZ ;  /* 0xfffffffd13047890 */ /* 0x000fe2000fffe03f */
[----:B------:R-:W1:Y:S01]  /*95f0*/  @!P5 LDC.64 R14, c[0x0][0x220] ;  /* 0x00008800ff0edb82 */ /* 0x000e620000000a00 */
[----:B------:R-:W-:-:S04]  /*9600*/  DEPBAR.LE SB0, 0x0 ;  /* 0x000080000000791a */ /* 0x000fc80000000000 */
[----:B------:R-:W-:-:S03]  /*9610*/  USHF.R.S32.HI UR10, URZ, 0x1f, UR4 ;  /* 0x0000001f3f0a7899 */ /* 0x000fc60008011404 */
[----:B------:R-:W-:Y:S01]  /*9620*/  BAR.SYNC.DEFER_BLOCKING 0x0 ;  /* 0x0000000000007b1d */ /* 0x000fe20000010000 */
[----:B------:R-:W-:Y:S02]  /*9630*/  UIMAD.WIDE.U32 UR24, UR4, UR6, URZ ;  /* 0x00000006041872a5 */ /* 0x000fe4000f8e003f */
[----:B------:R-:W-:Y:S02]  /*9640*/  UIMAD UR10, UR10, UR6, URZ ;  /* 0x000000060a0a72a4 */ /* 0x000fe4000f8e023f */
[----:B------:R-:W-:-:S03]  /*9650*/  UISETP.GE.AND UP0, UPT, UR19, 0x4, UPT ;  /* 0x000000041300788c */ /* 0x000fc6000bf06270 */
[----:B------:R-:W2:Y:S01]  /*9660*/  @!P4 LDC.64 R12, c[0x0][0x220] ;  /* 0x00008800ff0ccb82 */ /* 0x000ea20000000a00 */
[----:B------:R-:W-:Y:S01]  /*9670*/  UIMAD UR10, UR4, UR7, UR10 ;  /* 0x00000007040a72a4 */ /* 0x000fe2000f8e020a */
[----:B------:R-:W-:Y:S01]  /*9680*/  IMAD.U32 R18, RZ, RZ, UR24 ;  /* 0x00000018ff127e24 */ /* 0x000fe2000f8e00ff */
[----:B------:R-:W-:Y:S01]  /*9690*/  UIADD3 UR24, UR19, -0x3, URZ ;  /* 0xfffffffd13187890 */ /* 0x000fe2000fffe03f */
[----:B------:R-:W-:Y:S01]  /*96a0*/  IMAD.U32 R19, RZ, RZ, UR25 ;  /* 0x00000019ff137e24 */ /* 0x000fe2000f8e00ff */
[----:B------:R-:W-:Y:S02]  /*96b0*/  UIADD3 UR10, UR25, UR10, URZ ;  /* 0x0000000a190a7290 */ /* 0x000fe4000fffe03f */
[----:B------:R-:W-:Y:S01]  /*96c0*/  LEA R17, P0, R18, R234, 0x6 ;  /* 0x000000ea12117211 */ /* 0x000fe200078030ff */
[----:B------:R-:W3:Y:S03]  /*96d0*/  @!P3 LDC.64 R10, c[0x0][0x220] ;  /* 0x00008800ff0abb82 */ /* 0x000ee60000000a00 */
[----:B------:R-:W-:-:S05]  /*96e0*/  IMAD.U32 R16, RZ, RZ, UR10 ;  /* 0x0000000aff107e24 */ /* 0x000fca000f8e00ff */
[----:B------:R-:W4:Y:S01]  /*96f0*/  @!P5 LDC.64 R8, c[0x0][0x220] ;  /* 0x00008800ff08db82 */ /* 0x000f220000000a00 */
[----:B------:R-:W-:Y:S01]  /*9700*/  LEA.HI.X R16, R18, R249, R16, 0x6, P0 ;  /* 0x000000f912107211 */ /* 0x000fe200000f3410 */
[----:B------:R-:W-:Y:S01]  /*9710*/  @P5 STS [R222+0x9000], RZ ;  /* 0x009000ffde005388 */ /* 0x000fe20000000800 */
[C---:B-1----:R-:W-:Y:S02]  /*9720*/  @!P5 LEA R18, P0, R17.reuse, R14, 0x1 ;  /* 0x0000000e1112d211 */ /* 0x042fe400078008ff */
[C---:B------:R-:W-:Y:S01]  /*9730*/  IADD3 R14, P6, R17.reuse, UR20, RZ ;  /* 0x00000014110e7c10 */ /* 0x040fe2000ffde0ff */
[----:B------:R-:W-:Y:S01]  /*9740*/  @P5 STS [R222+0x9004], RZ ;  /* 0x009004ffde005388 */ /* 0x000fe20000000800 */
[C-C-:B------:R-:W-:Y:S01]  /*9750*/  @!P5 LEA.HI.X R19, R17.reuse, R15, R16.reuse, 0x1, P0 ;  /* 0x0000000f1113d211 */ /* 0x140fe200000f0c10 */
[----:B------:R-:W1:Y:S01]  /*9760*/  @!P4 LDC.64 R6, c[0x0][0x220] ;  /* 0x00008800ff06cb82 */ /* 0x000e620000000a00 */
[C---:B--2---:R-:W-:Y:S01]  /*9770*/  @!P4 LEA R12, P1, R17.reuse, R12, 0x1 ;  /* 0x0000000c110cc211 */ /* 0x044fe200078208ff */
[----:B------:R-:W-:Y:S03]  /*9780*/  @P5 STS.64 [R222+0x9008], RZ ;  /* 0x009008ffde005388 */ /* 0x000fe60000000a00 */
[C-C-:B------:R-:W-:Y:S01]  /*9790*/  @!P4 LEA.HI.X R13, R17.reuse, R13, R16.reuse, 0x1, P1 ;  /* 0x0000000d110dc211 */ /* 0x140fe200008f0c10 */
[----:B------:R-:W-:Y:S01]  /*97a0*/  @!PT LDS RZ, [RZ] ;  /* 0x00000000fffff984 */ /* 0x000fe20000000800 */
[----:B------:R-:W-:Y:S01]  /*97b0*/  @!PT LDS RZ, [RZ] ;  /* 0x00000000fffff984 */ /* 0x000fe20000000800 */
[----:B------:R-:W-:Y:S01]  /*97c0*/  @!PT LDS RZ, [RZ] ;  /* 0x00000000fffff984 */ /* 0x000fe20000000800 */
[----:B------:R2:W-:Y:S02]  /*97d0*/  @!P5 LDGSTS.E.BYPASS.LTC128B.128 [R222+0x9000], desc[UR22][R18.64] ;  /* 0x0900000012dedfae */ /* 0x0005e4000b901d56 */
[----:B------:R-:W5:Y:S01]  /*97e0*/  @!P3 LDC.64 R4, c[0x0][0x220] ;  /* 0x00008800ff04bb82 */ /* 0x000f620000000a00 */
[C---:B---3--:R-:W-:Y:S01]  /*97f0*/  @!P3 LEA R10, P0, R17.reuse, R10, 0x1 ;  /* 0x0000000a110ab211 */ /* 0x048fe200078008ff */
[----:B------:R-:W-:Y:S03]  /*9800*/  @P4 STS.128 [R222+0xa000], RZ ;  /* 0x00a000ffde004388 */ /* 0x000fe60000000c00 */
[----:B------:R-:W-:Y:S01]  /*9810*/  @!P3 LEA.HI.X R11, R17, R11, R16, 0x1, P0 ;  /* 0x0000000b110bb211 */ /* 0x000fe200000f0c10 */
[----:B------:R-:W-:Y:S01]  /*9820*/  @!PT LDS RZ, [RZ] ;  /* 0x00000000fffff984 */ /* 0x000fe20000000800 */
[----:B------:R-:W-:Y:S01]  /*9830*/  @!PT LDS RZ, [RZ] ;  /* 0x00000000fffff984 */ /* 0x000fe20000000800 */
[----:B------:R-:W-:Y:S01]  /*9840*/  @!PT LDS RZ, [RZ] ;  /* 0x00000000fffff984 */ /* 0x000fe20000000800 */
[----:B------:R3:W-:Y:S01]  /*9850*/  @!P4 LDGSTS.E.BYPASS.LTC128B.128 [R222+0xa000], desc[UR22][R12.64+0x40] ;  /* 0x0a0000400cdecfae */ /* 0x0007e2000b901d56 */
[----:B------:R-:W-:-:S02]  /*9860*/  IADD3.X R16, R16, UR12, RZ, P6, !PT ;  /* 0x0000000c10107c10 */ /* 0x000fc4000b7fe4ff */
[C---:B----4-:R-:W-:Y:S01]  /*9870*/  @!P5 LEA R8, P2, R14.reuse, R8, 0x1 ;  /* 0x000000080e08d211 */ /* 0x050fe200078408ff */
[----:B------:R-:W-:Y:S03]  /*9880*/  @P3 STS.128 [R222+0xb000], RZ ;  /* 0x00b000ffde003388 */ /* 0x000fe60000000c00 */
[C---:B------:R-:W-:Y:S01]  /*9890*/  @!P5 LEA.HI.X R9, R14.reuse, R9, R16, 0x1, P2 ;  /* 0x000000090e09d211 */ /* 0x040fe200010f0c10 */
[----:B------:R-:W-:Y:S01]  /*98a0*/  @!PT LDS RZ, [RZ] ;  /* 0x00000000fffff984 */ /* 0x000fe20000000800 */
[----:B------:R-:W-:Y:S01]  /*98b0*/  @!PT LDS RZ, [RZ] ;  /* 0x00000000fffff984 */ /* 0x000fe20000000800 */
[----:B------:R-:W-:Y:S01]  /*98c0*/  @!PT LDS RZ, [RZ] ;  /* 0x00000000fffff984 */ /* 0x000fe20000000800 */
[----:B------:R-:W-:Y:S01]  /*98d0*/  @!P3 LDGSTS.E.BYPASS.LTC128B.128 [R222+0xb000], desc[UR22][R10.64+0x80] ;  /* 0x0b0000800adebfae */ /* 0x000fe2000b901d56 */
[----:B-1----:R-:W-:-:S03]  /*98e0*/  @!P4 LEA R6, P1, R14, R6, 0x1 ;  /* 0x000000060e06c211 */ /* 0x002fc600078208ff */
[----:B------:R-:W-:Y:S01]  /*98f0*/  @P5 STS.128 [R222+0x9800], RZ ;  /* 0x009800ffde005388 */ /* 0x000fe20000000c00 */
[----:B------:R-:W-:-:S03]  /*9900*/  @!P4 LEA.HI.X R7, R14, R7, R16, 0x1, P1 ;  /* 0x000000070e07c211 */ /* 0x000fc600008f0c10 */
[----:B------:R-:W-:Y:S01]  /*9910*/  @!PT LDS RZ, [RZ] ;  /* 0x00000000fffff984 */ /* 0x000fe20000000800 */
[----:B------:R-:W-:Y:S01]  /*9920*/  @!PT LDS RZ, [RZ] ;  /* 0x00000000fffff984 */ /* 0x000fe20000000800 */
[----:B------:R-:W-:Y:S01]  /*9930*/  @!PT LDS RZ, [RZ] ;  /* 0x00000000fffff984 */ /* 0x000fe20000000800 */
[----:B------:R1:W-:Y:S01]  /*9940*/  @!P5 LDGSTS.E.BYPASS.LTC128B.128 [R222+0x9800], desc[UR22][R8.64] ;  /* 0x0980000008dedfae */ /* 0x0003e2000b901d56 */
[----:B-----5:R-:W-:-:S03]  /*9950*/  @!P3 LEA R4, P0, R14, R4, 0x1 ;  /* 0x000000040e04b211 */ /* 0x020fc600078008ff */
[----:B------:R-:W-:Y:S01]  /*9960*/  @P4 STS.128 [R222+0xa800], RZ ;  /* 0x00a800ffde004388 */ /* 0x000fe20000000c00 */
[----:B------:R-:W-:-:S03]  /*9970*/  @!P3 LEA.HI.X R5, R14, R5, R16, 0x1, P0 ;  /* 0x000000050e05b211 */ /* 0x000fc600000f0c10 */
[----:B------:R-:W-:Y:S01]  /*9980*/  @!PT LDS RZ, [RZ] ;  /* 0x00000000fffff984 */ /* 0x000fe20000000800 */
[----:B------:R-:W-:Y:S01]  /*9990*/  @!PT LDS RZ, [RZ] ;  /* 0x00000000fffff984 */ /* 0x000fe20000000800 */
[----:B------:R-:W-:Y:S01]  /*99a0*/  @!PT LDS RZ, [RZ] ;  /* 0x00000000fffff984 */ /* 0x000fe20000000800 */
[----:B------:R-:W-:Y:S04]  /*99b0*/  @!P4 LDGSTS.E.BYPASS.LTC128B.128 [R222+0xa800], desc[UR22][R6.64+0x40] ;  /* 0x0a80004006decfae */ /* 0x000fe8000b901d56 */
[----:B------:R-:W-:Y:S04]  /*99c0*/  @P3 STS.128 [R222+0xb800], RZ ;  /* 0x00b800ffde003388 */ /* 0x000fe80000000c00 */
[----:B------:R-:W-:Y:S01]  /*99d0*/  @!PT LDS RZ, [RZ] ;  /* 0x00000000fffff984 */ /* 0x000fe20000000800 */
[----:B------:R-:W-:Y:S01]  /*99e0*/  @!PT LDS RZ, [RZ] ;  /* 0x00000000fffff984 */ /* 0x000fe20000000800 */
[----:B------:R-:W-:Y:S01]  /*99f0*/  @!PT LDS RZ, [RZ] ;  /* 0x00000000fffff984 */ /* 0x000fe20000000800 */
[----:B------:R4:W-:Y:S04]  /*9a00*/  @!P3 LDGSTS.E.BYPASS.LTC128B.128 [R222+0xb800], desc[UR22][R4.64+0x80] ;  /* 0x0b80008004debfae */ /* 0x0009e8000b901d56 */
[----:B------:R-:W-:Y:S04]  /*9a10*/  LDSM.16.M88.4 R56, [R217] ;  /* 0x00000000d938783b */ /* 0x000fe80000000200 */
[----:B------:R-:W5:Y:S04]  /*9a20*/  LDSM.16.M88.4 R180, [R216+0x6000] ;  /* 0x00600000d8b4783b */ /* 0x000f680000000200 */
[----:B------:R-:W2:Y:S04]  /*9a30*/  LDSM.16.M88.4 R60, [R217+0x1000] ;  /* 0x00100000d93c783b */ /* 0x000ea80000000200 */
[----:B------:R-:W3:Y:S04]  /*9a40*/  LDSM.16.M88.4 R172, [R216+0x6400] ;  /* 0x00640000d8ac783b */ /* 0x000ee80000000200 */
[----:B------:R-:W1:Y:S04]  /*9a50*/  LDSM.16.M88.4 R164, [R216+0x6800] ;  /* 0x00680000d8a4783b */ /* 0x000e680000000200 */
[----:B------:R-:W4:Y:S04]  /*9a60*/  LDSM.16.M88.4 R188, [R216+0x6c00] ;  /* 0x006c0000d8bc783b */ /* 0x000f280000000200 */
[----:B------:R-:W-:Y:S04]  /*9a70*/  LDSM.16.M88.4 R44, [R213+0x6000] ;  /* 0x00600000d52c783b */ /* 0x000fe80000000200 */
[----:B------:R-:W4:Y:S04]  /*9a80*/  LDSM.16.M88.4 R32, [R215] ;  /* 0x00000000d720783b */ /* 0x000f280000000200 */
[----:B------:R-:W4:Y:S04]  /*9a90*/  LDSM.16.M88.4 R48, [R215+0x1000] ;  /* 0x00100000d730783b */ /* 0x000f280000000200 */
[----:B------:R-:W4:Y:S04]  /*9aa0*/  LDSM.16.M88.4 R52, [R213+0x6c00] ;  /* 0x006c0000d534783b */ /* 0x000f280000000200 */
[----:B------:R-:W4:Y:S04]  /*9ab0*/  LDSM.16.M88.4 R36, [R213+0x6800] ;  /* 0x00680000d524783b */ /* 0x000f280000000200 */
[----:B------:R-:W4:Y:S01]  /*9ac0*/  LDSM.16.M88.4 R40, [R213+0x6400] ;  /* 0x00640000d528783b */ /* 0x000f220000000200 */
[-C--:B-----5:R-:W-:Y:S03]  /*9ad0*/  HMMA.16816.F32.BF16 R184, R56, R180.reuse, RZ ;  /* 0x000000b438b8723c */ /* 0x0a0fe600000418ff */
[----:B------:R-:W-:Y:S03]  /*9ae0*/  LDSM.16.M88.4 R200, [R216+0x7000] ;  /* 0x00700000d8c8783b */ /* 0x000fe60000000200 */
[C---:B--2---:R-:W-:Y:S01]  /*9af0*/  HMMA.16816.F32.BF16 R28, R60.reuse, R180, RZ ;  /* 0x000000b43c1c723c */ /* 0x044fe200000418ff */
[----:B------:R-:W2:Y:S04]  /*9b00*/  LDSM.16.M88.4 R208, [R217+0x2000] ;  /* 0x00200000d9d0783b */ /* 0x000ea80000000200 */
[----:B------:R-:W5:Y:S01]  /*9b10*/  LDSM.16.M88.4 R204, [R217+0x3000] ;  /* 0x00300000d9cc783b */ /* 0x000f620000000200 */
[-C--:B------:R-:W-:Y:S03]  /*9b20*/  HMMA.16816.F32.BF16 R24, R60, R182.reuse, RZ ;  /* 0x000000b63c18723c */ /* 0x080fe600000418ff */
[----:B------:R-:W-:Y:S03]  /*9b30*/  LDSM.16.M88.4 R192, [R216+0x7800] ;  /* 0x00780000d8c0783b */ /* 0x000fe60000000200 */
[----:B------:R-:W-:Y:S01]  /*9b40*/  HMMA.16816.F32.BF16 R180, R56, R182, RZ ;  /* 0x000000b638b4723c */ /* 0x000fe200000418ff */
[----:B------:R-:W-:Y:S04]  /*9b50*/  LDSM.16.M88.4 R196, [R216+0x7400] ;  /* 0x00740000d8c4783b */ /* 0x000fe80000000200 */
[----:B------:R-:W0:Y:S01]  /*9b60*/  LDGDEPBAR ;  /* 0x00000000000079af */ /* 0x000e220000000000 */
[C---:B---3--:R-:W-:Y:S06]  /*9b70*/  HMMA.16816.F32.BF16 R20, R60.reuse, R172, RZ ;  /* 0x000000ac3c14723c */ /* 0x048fec00000418ff */
[C---:B------:R-:W-:Y:S06]  /*9b80*/  HMMA.16816.F32.BF16 R16, R60.reuse, R174, RZ ;  /* 0x000000ae3c10723c */ /* 0x040fec00000418ff */
[C---:B-1----:R-:W-:Y:S06]  /*9b90*/  HMMA.16816.F32.BF16 R12, R60.reuse, R164, RZ ;  /* 0x000000a43c0c723c */ /* 0x042fec00000418ff */
[----:B------:R-:W-:Y:S06]  /*9ba0*/  HMMA.16816.F32.BF16 R8, R60, R166, RZ ;  /* 0x000000a63c08723c */ /* 0x000fec00000418ff */
[C---:B------:R-:W-:Y:S06]  /*9bb0*/  HMMA.16816.F32.BF16 R176, R56.reuse, R172, RZ ;  /* 0x000000ac38b0723c */ /* 0x040fec00000418ff */
[----:B------:R-:W-:Y:S06]  /*9bc0*/  HMMA.16816.F32.BF16 R168, R56, R164, RZ ;  /* 0x000000a438a8723c */ /* 0x000fec00000418ff */
[----:B----4-:R-:W-:Y:S06]  /*9bd0*/  HMMA.16816.F32.BF16 R4, R60, R188, RZ ;  /* 0x000000bc3c04723c */ /* 0x010fec00000418ff */
[C---:B------:R-:W-:Y:S06]  /*9be0*/  HMMA.16816.F32.BF16 R172, R56.reuse, R174, RZ ;  /* 0x000000ae38ac723c */ /* 0x040fec00000418ff */
[C---:B------:R-:W-:Y:S06]  /*9bf0*/  HMMA.16816.F32.BF16 R64, R56.reuse, R188, RZ ;  /* 0x000000bc3840723c */ /* 0x040fec00000418ff */
[----:B------:R-:W-:Y:S06]  /*9c00*/  HMMA.16816.F32.BF16 R164, R56, R166, RZ ;  /* 0x000000a638a4723c */ /* 0x000fec00000418ff */
        /* <DEDUP_REMOVED lines=11> */
[----:B------:R-:W-:Y:S06]  /*9cc0*/  HMMA.16816.F32.BF16 R60, R48, R54, R60 ;  /* 0x00000036303c723c */ /* 0x000fec000004183c */
[C---:B------:R-:W-:Y:S06]  /*9cd0*/  HMMA.16816.F32.BF16 R64, R32.reuse, R52, R64 ;  /* 0x000000342040723c */ /* 0x040fec0000041840 */
[C---:B------:R-:W-:Y:S06]  /*9ce0*/  HMMA.16816.F32.BF16 R168, R32.reuse, R36, R168 ;  /* 0x0000002420a8723c */ /* 0x040fec00000418a8 */
[C---:B------:R-:W-:Y:S01]  /*9cf0*/  HMMA.16816.F32.BF16 R164, R32.reuse, R38, R164 ;  /* 0x0000002620a4723c */ /* 0x040fe200000418a4 */
[----:B------:R-:W-:Y:S05]  /*9d00*/  LDSM.16.M88.4 R36, [R213+0x7800] ;  /* 0x00780000d524783b */ /* 0x000fea0000000200 */
[----:B------:R-:W-:Y:S01]  /*9d10*/  HMMA.16816.F32.BF16 R56, R32, R54, R56 ;  /* 0x000000362038723c */ /* 0x000fe20000041838 */
[----:B------:R-:W3:Y:S05]  /*9d20*/  LDSM.16.M88.4 R52, [R215+0x2000] ;  /* 0x00200000d734783b */ /* 0x000eea0000000200 */
[C---:B------:R-:W-:Y:S06]  /*9d30*/  HMMA.16816.F32.BF16 R20, R48.reuse, R40, R20 ;  /* 0x000000283014723c */ /* 0x040fec0000041814 */
[----:B------:R-:W-:Y:S01]  /*9d40*/  HMMA.16816.F32.BF16 R16, R48, R42, R16 ;  /* 0x0000002a3010723c */ /* 0x000fe20000041810 */
[----:B------:R-:W4:Y:S05]  /*9d50*/  LDSM.16.M88.4 R48, [R215+0x3000] ;  /* 0x00300000d730783b */ /* 0x000f2a0000000200 */
[C---:B------:R-:W-:Y:S06]  /*9d60*/  HMMA.16816.F32.BF16 R176, R32.reuse, R40, R176 ;  /* 0x0000002820b0723c */ /* 0x040fec00000418b0 */
[----:B------:R-:W-:Y:S01]  /*9d70*/  HMMA.16816.F32.BF16 R172, R32, R42, R172 ;  /* 0x0000002a20ac723c */ /* 0x000fe200000418ac */
[----:B------:R-:W4:Y:S04]  /*9d80*/  LDSM.16.M88.4 R40, [R213+0x7400] ;  /* 0x00740000d528783b */ /* 0x000f280000000200 */
[----:B------:R-:W-:Y:S01]  /*9d90*/  LDSM.16.M88.4 R32, [R213+0x7c00] ;  /* 0x007c0000d520783b */ /* 0x000fe20000000200 */
[-C--:B--2---:R-:W-:Y:S06]  /*9da0*/  HMMA.16816.F32.BF16 R184, R208, R200.reuse, R184 ;  /* 0x000000c8d0b8723c */ /* 0x084fec00000418b8 */
[C---:B-----5:R-:W-:Y:S06]  /*9db0*/  HMMA.16816.F32.BF16 R28, R204.reuse, R200, R28 ;  /* 0x000000c8cc1c723c */ /* 0x060fec000004181c */
[-C--:B------:R-:W-:Y:S06]  /*9dc0*/  HMMA.16816.F32.BF16 R24, R204, R202.reuse, R24 ;  /* 0x000000cacc18723c */ /* 0x080fec0000041818 */
[----:B------:R-:W-:Y:S01]  /*9dd0*/  HMMA.16816.F32.BF16 R180, R208, R202, R180 ;  /* 0x000000cad0b4723c */ /* 0x000fe200000418b4 */
[----:B------:R-:W-:Y:S05]  /*9de0*/  LDSM.16.M88.4 R200, [R215+0x4000] ;  /* 0x00400000d7c8783b */ /* 0x000fea0000000200 */
[C---:B-1----:R-:W-:Y:S06]  /*9df0*/  HMMA.16816.F32.BF16 R4, R204.reuse, R188, R4 ;  /* 0x000000bccc04723c */ /* 0x042fec0000041804 */
        /* <DEDUP_REMOVED lines=8> */
[----:B------:R-:W1:Y:S05]  /*9e80*/  LDSM.16.M88.4 R188, [R216+0x8000] ;  /* 0x00800000d8bc783b */ /* 0x000e6a0000000200 */
[C---:B------:R-:W-:Y:S06]  /*9e90*/  HMMA.16816.F32.BF16 R20, R204.reuse, R196, R20 ;  /* 0x000000c4cc14723c */ /* 0x040fec0000041814 */
[----:B------:R-:W-:Y:S06]  /*9ea0*/  HMMA.16816.F32.BF16 R16, R204, R198, R16 ;  /* 0x000000c6cc10723c */ /* 0x000fec0000041810 */
[C---:B------:R-:W-:Y:S06]  /*9eb0*/  HMMA.16816.F32.BF16 R176, R208.reuse, R196, R176 ;  /* 0x000000c4d0b0723c */ /* 0x040fec00000418b0 */
[----:B------:R-:W-:Y:S01]  /*9ec0*/  HMMA.16816.F32.BF16 R172, R208, R198, R172 ;  /* 0x000000c6d0ac723c */ /* 0x000fe200000418ac */
[----:B------:R-:W2:Y:S05]  /*9ed0*/  LDSM.16.M88.4 R196, [R217+0x5000] ;  /* 0x00500000d9c4783b */ /* 0x000eaa0000000200 */
[-C--:B---3--:R-:W-:Y:S06]  /*9ee0*/  HMMA.16816.F32.BF16 R184, R52, R44.reuse, R184 ;  /* 0x0000002c34b8723c */ /* 0x088fec00000418b8 */
[C---:B----4-:R-:W-:Y:S06]  /*9ef0*/  HMMA.16816.F32.BF16 R28, R48.reuse, R44, R28 ;  /* 0x0000002c301c723c */ /* 0x050fec000004181c */
[-C--:B------:R-:W-:Y:S06]  /*9f00*/  HMMA.16816.F32.BF16 R24, R48, R46.reuse, R24 ;  /* 0x0000002e3018723c */ /* 0x080fec0000041818 */
[C---:B------:R-:W-:Y:S01]  /*9f10*/  HMMA.16816.F32.BF16 R180, R52.reuse, R46, R180 ;  /* 0x0000002e34b4723c */ /* 0x040fe200000418b4 */
[----:B------:R-:W3:Y:S05]  /*9f20*/  LDSM.16.M88.4 R44, [R216+0x8400] ;  /* 0x00840000d82c783b */ /* 0x000eea0000000200 */
[-C--:B------:R-:W-:Y:S01]  /*9f30*/  HMMA.16816.F32.BF16 R204, R52, R36.reuse, R168 ;  /* 0x0000002434cc723c */ /* 0x080fe200000418a8 */
[----:B------:R-:W4:Y:S05]  /*9f40*/  LDSM.16.M88.4 R168, [R213+0x8000] ;  /* 0x00800000d5a8783b */ /* 0x000f2a0000000200 */
[C---:B------:R-:W-:Y:S06]  /*9f50*/  HMMA.16816.F32.BF16 R12, R48.reuse, R36, R12 ;  /* 0x00000024300c723c */ /* 0x040fec000004180c */
[-C--:B------:R-:W-:Y:S06]  /*9f60*/  HMMA.16816.F32.BF16 R8, R48, R38.reuse, R8 ;  /* 0x000000263008723c */ /* 0x080fec0000041808 */
[C---:B------:R-:W-:Y:S01]  /*9f70*/  HMMA.16816.F32.BF16 R164, R52.reuse, R38, R164 ;  /* 0x0000002634a4723c */ /* 0x040fe200000418a4 */
[----:B------:R-:W5:Y:S05]  /*9f80*/  LDSM.16.M88.4 R36, [R215+0x5000] ;  /* 0x00500000d724783b */ /* 0x000f6a0000000200 */
[----:B------:R-:W-:Y:S06]  /*9f90*/  HMMA.16816.F32.BF16 R176, R52, R40, R176 ;  /* 0x0000002834b0723c */ /* 0x000fec00000418b0 */
[----:B-1----:R-:W-:Y:S06]  /*9fa0*/  HMMA.16816.F32.BF16 R184, R192, R188, R184 ;  /* 0x000000bcc0b8723c */ /* 0x002fec00000418b8 */
[C---:B------:R-:W-:Y:S06]  /*9fb0*/  HMMA.16816.F32.BF16 R20, R48.reuse, R40, R20 ;  /* 0x000000283014723c */ /* 0x040fec0000041814 */
[C---:B------:R-:W-:Y:S06]  /*9fc0*/  HMMA.16816.F32.BF16 R4, R48.reuse, R32, R4 ;  /* 0x000000203004723c */ /* 0x040fec0000041804 */
[----:B------:R-:W-:Y:S06]  /*9fd0*/  HMMA.16816.F32.BF16 R60, R48, R34, R60 ;  /* 0x00000022303c723c */ /* 0x000fec000004183c */
[C---:B------:R-:W-:Y:S06]  /*9fe0*/  HMMA.16816.F32.BF16 R64, R52.reuse, R32, R64 ;  /* 0x000000203440723c */ /* 0x040fec0000041840 */
[----:B------:R-:W-:Y:S01]  /*9ff0*/  HMMA.16816.F32.BF16 R56, R52, R34, R56 ;  /* 0x000000223438723c */ /* 0x000fe20000041838 */
[----:B------:R-:W1:Y:S05]  /*a000*/  LDSM.16.M88.4 R32, [R213+0x8400] ;  /* 0x00840000d520783b */ /* 0x000e6a0000000200 */
[----:B--2---:R-:W-:Y:S06]  /*a010*/  HMMA.16816.F32.BF16 R28, R196, R188, R28 ;  /* 0x000000bcc41c723c */ /* 0x004fec000004181c */
[----:B------:R-:W-:Y:S01]  /*a020*/  HMMA.16816.F32.BF16 R16, R48, R42, R16 ;  /* 0x0000002a3010723c */ /* 0x000fe20000041810 */
[----:B------:R-:W2:Y:S05]  /*a030*/  LDSM.16.M88.4 R48, [R216+0x8800] ;  /* 0x00880000d830783b */ /* 0x000eaa0000000200 */
[-C--:B------:R-:W-:Y:S06]  /*a040*/  HMMA.16816.F32.BF16 R24, R196, R190.reuse, R24 ;  /* 0x000000bec418723c */ /* 0x080fec0000041818 */
[C---:B------:R-:W-:Y:S06]  /*a050*/  HMMA.16816.F32.BF16 R180, R192.reuse, R190, R180 ;  /* 0x000000bec0b4723c */ /* 0x040fec00000418b4 */
[----:B---3--:R-:W-:Y:S06]  /*a060*/  HMMA.16816.F32.BF16 R176, R192, R44, R176 ;  /* 0x0000002cc0b0723c */ /* 0x008fec00000418b0 */
[----:B------:R-:W-:Y:S01]  /*a070*/  HMMA.16816.F32.BF16 R172, R52, R42, R172 ;  /* 0x0000002a34ac723c */ /* 0x000fe200000418ac */
[----:B------:R-:W3:Y:S05]  /*a080*/  LDSM.16.M88.4 R40, [R216+0x8c00] ;  /* 0x008c0000d828783b */ /* 0x000eea0000000200 */
[----:B----4-:R-:W-:Y:S01]  /*a090*/  HMMA.16816.F32.BF16 R184, R200, R168, R184 ;  /* 0x000000a8c8b8723c */ /* 0x010fe200000418b8 */
[----:B------:R-:W-:-:S04]  /*a0a0*/  IMAD.U32 R54, RZ, RZ, UR24 ;  /* 0x00000018ff367e24 */ /* 0x000fc8000f8e00ff */
[----:B------:R-:W-:Y:S01]  /*a0b0*/  IMAD R54, R54, 0x40, R221 ;  /* 0x0000004036367824 */ /* 0x000fe200078e02dd */
[----:B------:R-:W-:Y:S04]  /*a0c0*/  HMMA.16816.F32.BF16 R20, R196, R44, R20 ;  /* 0x0000002cc414723c */ /* 0x000fe80000041814 */
[C---:B------:R-:W-:Y:S02]  /*a0d0*/  ISETP.GE.AND P0, PT, R54.reuse, R220, PT ;  /* 0x000000dc3600720c */ /* 0x040fe40003f06270 */
[----:B-----5:R-:W-:Y:S01]  /*a0e0*/  HMMA.16816.F32.BF16 R28, R36, R168, R28 ;  /* 0x000000a8241c723c */ /* 0x020fe2000004181c */
[C---:B------:R-:W-:Y:S01]  /*a0f0*/  VIADD R44, R54.reuse, 0x1 ;  /* 0x00000001362c7836 */ /* 0x040fe20000000000 */
[----:B------:R-:W-:-:S04]  /*a100*/  ISETP.GE.AND P6, PT, R54, R219, PT ;  /* 0x000000db3600720c */ /* 0x000fc80003fc6270 */
[----:B------:R-:W-:Y:S01]  /*a110*/  HMMA.16816.F32.BF16 R24, R36, R170, R24 ;  /* 0x000000aa2418723c */ /* 0x000fe20000041818 */
[----:B------:R-:W-:Y:S01]  /*a120*/  ISETP.GE.AND P1, PT, R44, R220, PT ;  /* 0x000000dc2c00720c */ /* 0x000fe20003f26270 */
[----:B------:R-:W-:Y:S01]  /*a130*/  VIADD R168, R54, 0x19 ;  /* 0x0000001936a87836 */ /* 0x000fe20000000000 */
[----:B------:R-:W-:-:S03]  /*a140*/  ISETP.GE.AND P2, PT, R44, R219, PT ;  /* 0x000000db2c00720c */ /* 0x000fc60003f46270 */
[C---:B------:R-:W-:Y:S01]  /*a150*/  HMMA.16816.F32.BF16 R180, R200.reuse, R170, R180 ;  /* 0x000000aac8b4723c */ /* 0x040fe200000418b4 */
[----:B------:R-:W-:Y:S02]  /*a160*/  FSEL R53, R184, -INF , !P0 ;  /* 0xff800000b8357808 */ /* 0x000fe40004000000 */
[----:B------:R-:W-:Y:S02]  /*a170*/  FSEL R52, R185, -INF , !P1 ;  /* 0xff800000b9347808 */ /* 0x000fe40004800000 */
[C---:B------:R-:W-:Y:S01]  /*a180*/  ISETP.GE.AND P0, PT, R44.reuse, R218, PT ;  /* 0x000000da2c00720c */ /* 0x040fe20003f06270 */
[----:B-1----:R-:W-:Y:S01]  /*a190*/  HMMA.16816.F32.BF16 R176, R200, R32, R176 ;  /* 0x00000020c8b0723c */ /* 0x002fe200000418b0 */
[----:B------:R-:W-:-:S05]  /*a1a0*/  ISETP.GE.AND P1, PT, R44, R3, PT ;  /* 0x000000032c00720c */ /* 0x000fca0003f26270 */
[----:B--2---:R-:W-:Y:S01]  /*a1b0*/  HMMA.16816.F32.BF16 R164, R192, R50, R164 ;  /* 0x00000032c0a4723c */ /* 0x004fe200000418a4 */
[----:B------:R-:W-:-:S05]  /*a1c0*/  FSEL R31, R31, -INF , !P1 ;  /* 0xff8000001f1f7808 */ /* 0x000fca0004800000 */
[----:B------:R-:W-:Y:S06]  /*a1d0*/  HMMA.16816.F32.BF16 R8, R196, R50, R8 ;  /* 0x00000032c408723c */ /* 0x000fec0000041808 */
[-C--:B------:R-:W-:Y:S01]  /*a1e0*/  HMMA.16816.F32.BF16 R172, R192, R46.reuse, R172 ;  /* 0x0000002ec0ac723c */ /* 0x080fe200000418ac */
[----:B------:R-:W-:Y:S02]  /*a1f0*/  FSEL R50, R187, -INF , !P2 ;  /* 0xff800000bb327808 */ /* 0x000fe40005000000 */
[----:B------:R-:W-:Y:S02]  /*a200*/  ISETP.GE.AND P2, PT, R54, R218, PT ;  /* 0x000000da3600720c */ /* 0x000fe40003f46270 */
[----:B------:R-:W-:Y:S01]  /*a210*/  FSEL R51, R186, -INF , !P6 ;  /* 0xff800000ba337808 */ /* 0x000fe20007000000 */
[----:B------:R-:W-:Y:S01]  /*a220*/  HMMA.16816.F32.BF16 R16, R196, R46, R16 ;  /* 0x0000002ec410723c */ /* 0x000fe20000041810 */
[----:B------:R-:W1:Y:S05]  /*a230*/  LDSM.16.M88.4 R44, [R213+0x8800] ;  /* 0x00880000d52c783b */ /* 0x000e6a0000000200 */
[----:B------:R-:W-:Y:S06]  /*a240*/  HMMA.16816.F32.BF16 R20, R36, R32, R20 ;  /* 0x000000202414723c */ /* 0x000fec0000041814 */
[----:B------:R-:W-:Y:S01]  /*a250*/  HMMA.16816.F32.BF16 R204, R192, R48, R204 ;  /* 0x00000030c0cc723c */ /* 0x000fe200000418cc */
[----:B------:R-:W-:-:S02]  /*a260*/  VIADD R32, R54, 0x9 ;  /* 0x0000000936207836 */ /* 0x000fc40000000000 */
[----:B------:R-:W-:-:S03]  /*a270*/  VIADD R33, R54, 0x8 ;  /* 0x0000000836217836 */ /* 0x000fc60000000000 */
[----:B------:R-:W-:Y:S01]  /*a280*/  HMMA.16816.F32.BF16 R12, R196, R48, R12 ;  /* 0x00000030c40c723c */ /* 0x000fe2000004180c */
[----:B------:R-:W-:Y:S02]  /*a290*/  ISETP.GE.AND P1, PT, R32, R3, PT ;  /* 0x000000032000720c */ /* 0x000fe40003f26270 */
[----:B------:R-:W-:-:S03]  /*a2a0*/  ISETP.GE.AND P6, PT, R33, R218, PT ;  /* 0x000000da2100720c */ /* 0x000fc60003fc6270 */
[C---:B---3--:R-:W-:Y:S01]  /*a2b0*/  HMMA.16816.F32.BF16 R64, R192.reuse, R40, R64 ;  /* 0x00000028c040723c */ /* 0x048fe20000041840 */
[----:B------:R-:W-:Y:S02]  /*a2c0*/  FSEL R49, R28, -INF , !P2 ;  /* 0xff8000001c317808 */ /* 0x000fe40005000000 */
[----:B------:R-:W-:Y:S02]  /*a2d0*/  FSEL R48, R29, -INF , !P0 ;  /* 0xff8000001d307808 */ /* 0x000fe40004000000 */
[----:B------:R-:W-:Y:S01]  /*a2e0*/  ISETP.GE.AND P2, PT, R32, R218, PT ;  /* 0x000000da2000720c */ /* 0x000fe20003f46270 */
[----:B------:R-:W-:Y:S01]  /*a2f0*/  HMMA.16816.F32.BF16 R56, R192, R42, R56 ;  /* 0x0000002ac038723c */ /* 0x000fe20000041838 */
[CC--:B------:R-:W-:Y:S02]  /*a300*/  ISETP.GE.AND P0, PT, R54.reuse, R3.reuse, PT ;  /* 0x000000033600720c */ /* 0x0c0fe40003f06270 */
[----:B------:R-:W-:Y:S01]  /*a310*/  FSEL R28, R25, -INF , !P2 ;  /* 0xff800000191c7808 */ /* 0x000fe20005000000 */
[----:B------:R-:W-:Y:S01]  /*a320*/  VIADD R25, R54, 0x10 ;  /* 0x0000001036197836 */ /* 0x000fe20000000000 */
[----:B------:R-:W-:Y:S01]  /*a330*/  FSEL R30, R30, -INF , !P0 ;  /* 0xff8000001e1e7808 */ /* 0x000fe20004000000 */
[----:B------:R-:W-:Y:S01]  /*a340*/  HMMA.16816.F32.BF16 R4, R196, R40, R4 ;  /* 0x00000028c404723c */ /* 0x000fe20000041804 */
[----:B------:R-:W-:-:S02]  /*a350*/  ISETP.GE.AND P0, PT, R33, R3, PT ;  /* 0x000000032100720c */ /* 0x000fc40003f06270 */
[----:B------:R-:W-:Y:S01]  /*a360*/  FSEL R29, R24, -INF , !P6 ;  /* 0xff800000181d7808 */ /* 0x000fe20007000000 */
[----:B------:R-:W-:Y:S01]  /*a370*/  VIADD R24, R54, 0x11 ;  /* 0x0000001136187836 */ /* 0x000fe20000000000 */
[----:B------:R-:W-:Y:S01]  /*a380*/  FSEL R191, R26, -INF , !P0 ;  /* 0xff8000001abf7808 */ /* 0x000fe20004000000 */
[-C--:B------:R-:W-:Y:S01]  /*a390*/  HMMA.16816.F32.BF16 R16, R36, R34.reuse, R16 ;  /* 0x000000222410723c */ /* 0x080fe20000041810 */
[----:B------:R-:W-:Y:S02]  /*a3a0*/  FSEL R193, R27, -INF , !P1 ;  /* 0xff8000001bc17808 */ /* 0x000fe40004800000 */
[C---:B------:R-:W-:Y:S02]  /*a3b0*/  ISETP.GE.AND P6, PT, R33.reuse, R220, PT ;  /* 0x000000dc2100720c */ /* 0x040fe40003fc6270 */
[-C--:B------:R-:W-:Y:S01]  /*a3c0*/  ISETP.GE.AND P2, PT, R33, R219.reuse, PT ;  /* 0x000000db2100720c */ /* 0x080fe20003f46270 */
[----:B------:R-:W-:Y:S01]  /*a3d0*/  HMMA.16816.F32.BF16 R172, R200, R34, R172 ;  /* 0x00000022c8ac723c */ /* 0x000fe200000418ac */
[----:B------:R-:W-:-:S02]  /*a3e0*/  ISETP.GE.AND P0, PT, R32, R219, PT ;  /* 0x000000db2000720c */ /* 0x000fc40003f06270 */
[-C--:B------:R-:W-:Y:S02]  /*a3f0*/  ISETP.GE.AND P1, PT, R25, R220.reuse, PT ;  /* 0x000000dc1900720c */ /* 0x080fe40003f26270 */
[----:B------:R-:W-:Y:S01]  /*a400*/  FSEL R55, R180, -INF , !P6 ;  /* 0xff800000b4377808 */ /* 0x000fe20007000000 */
[-C--:B-1----:R-:W-:Y:S01]  /*a410*/  HMMA.16816.F32.BF16 R204, R200, R44.reuse, R204 ;  /* 0x0000002cc8cc723c */ /* 0x082fe200000418cc */
[----:B------:R-:W-:Y:S02]  /*a420*/  FSEL R188, R182, -INF , !P2 ;  /* 0xff800000b6bc7808 */ /* 0x000fe40005000000 */
[----:B------:R-:W-:Y:S02]  /*a430*/  FSEL R184, R183, -INF , !P0 ;  /* 0xff800000b7b87808 */ /* 0x000fe40004000000 */
        /* <DEDUP_REMOVED lines=8> */
[----:B------:R-:W-:Y:S02]  /*a4c0*/  FSEL R181, R181, -INF , !P6 ;  /* 0xff800000b5b57808 */ /* 0x000fe40007000000 */
[----:B------:R-:W-:Y:S01]  /*a4d0*/  FSEL R195, R177, -INF , !P0 ;  /* 0xff800000b1c37808 */ /* 0x000fe20004000000 */
[----:B------:R-:W-:Y:S01]  /*a4e0*/  HMMA.16816.F32.BF16 R60, R196, R42, R60 ;  /* 0x0000002ac43c723c */ /* 0x000fe2000004183c */
[----:B------:R-:W-:Y:S02]  /*a4f0*/  FSEL R41, R178, -INF , !P2 ;  /* 0xff800000b2297808 */ /* 0x000fe40005000000 */
[----:B------:R-:W-:-:S02]  /*a500*/  FSEL R40, R179, -INF , !P1 ;  /* 0xff800000b3287808 */ /* 0x000fc40004800000 */
[CC--:B------:R-:W-:Y:S01]  /*a510*/  ISETP.GE.AND P6, PT, R25.reuse, R218.reuse, PT ;  /* 0x000000da1900720c */ /* 0x0c0fe20003fc6270 */
[----:B------:R-:W-:Y:S01]  /*a520*/  HMMA.16816.F32.BF16 R164, R200, R46, R164 ;  /* 0x0000002ec8a4723c */ /* 0x000fe200000418a4 */
[-C--:B------:R-:W-:Y:S02]  /*a530*/  ISETP.GE.AND P0, PT, R25, R3.reuse, PT ;  /* 0x000000031900720c */ /* 0x080fe40003f06270 */
[C---:B------:R-:W-:Y:S02]  /*a540*/  ISETP.GE.AND P2, PT, R24.reuse, R218, PT ;  /* 0x000000da1800720c */ /* 0x040fe40003f46270 */
[----:B------:R-:W-:Y:S02]  /*a550*/  ISETP.GE.AND P1, PT, R24, R3, PT ;  /* 0x000000031800720c */ /* 0x000fe40003f26270 */
[----:B------:R-:W1:Y:S01]  /*a560*/  LDSM.16.M88.4 R24, [R213+0x8c00] ;  /* 0x008c0000d518783b */ /* 0x000e620000000200 */
[----:B------:R-:W-:Y:S01]  /*a570*/  FSEL R170, R20, -INF , !P6 ;  /* 0xff80000014aa7808 */ /* 0x000fe20007000000 */
[----:B------:R-:W-:-:S04]  /*a580*/  DEPBAR.LE SB0, 0x0 ;  /* 0x000080000000791a */ /* 0x000fc80000000000 */
[----:B------:R-:W-:Y:S02]  /*a590*/  FSEL R169, R21, -INF , !P2 ;  /* 0xff80000015a97808 */ /* 0x000fe40005000000 */
[-C--:B------:R-:W-:Y:S02]  /*a5a0*/  ISETP.GE.AND P6, PT, R32, R218.reuse, PT ;  /* 0x000000da2000720c */ /* 0x080fe40003fc6270 */
[----:B------:R-:W-:Y:S02]  /*a5b0*/  ISETP.GE.AND P2, PT, R168, R218, PT ;  /* 0x000000daa800720c */ /* 0x000fe40003f46270 */
[----:B------:R-:W-:Y:S02]  /*a5c0*/  FSEL R34, R22, -INF , !P0 ;  /* 0xff80000016227808 */ /* 0x000fe40004000000 */
[----:B------:R-:W-:Y:S02]  /*a5d0*/  ISETP.GE.AND P0, PT, R32, R3, PT ;  /* 0x000000032000720c */ /* 0x000fe40003f06270 */
[----:B------:R-:W-:-:S02]  /*a5e0*/  FSEL R179, R16, -INF , !P6 ;  /* 0xff80000010b37808 */ /* 0x000fc40007000000 */
[----:B------:R-:W-:Y:S01]  /*a5f0*/  FSEL R35, R17, -INF , !P2 ;  /* 0xff80000011237808 */ /* 0x000fe20005000000 */
[----:B------:R-:W-:Y:S01]  /*a600*/  VIADD R17, R54, 0x21 ;  /* 0x0000002136117836 */ /* 0x000fe20000000000 */
[----:B------:R-:W-:Y:S01]  /*a610*/  BAR.SYNC.DEFER_BLOCKING 0x0 ;  /* 0x0000000000007b1d */ /* 0x000fe20000010000 */
[C---:B------:R-:W-:Y:S02]  /*a620*/  ISETP.GE.AND P6, PT, R32.reuse, R220, PT ;  /* 0x000000dc2000720c */ /* 0x040fe40003fc6270 */
[----:B------:R-:W-:Y:S02]  /*a630*/  ISETP.GE.AND P2, PT, R32, R219, PT ;  /* 0x000000db2000720c */ /* 0x000fe40003f46270 */
[----:B------:R-:W-:Y:S02]  /*a640*/  FSEL R33, R23, -INF , !P1 ;  /* 0xff80000017217808 */ /* 0x000fe40004800000 */
[----:B------:R-:W-:Y:S01]  /*a650*/  FSEL R32, R18, -INF , !P0 ;  /* 0xff80000012207808 */ /* 0x000fe20004000000 */
[----:B------:R-:W-:Y:S01]  /*a660*/  VIADD R18, R54, 0x20 ;  /* 0x0000002036127836 */ /* 0x000fe20000000000 */
[----:B------:R-:W-:-:S02]  /*a670*/  ISETP.GE.AND P1, PT, R168, R3, PT ;  /* 0x00000003a800720c */ /* 0x000fc40003f26270 */
[----:B------:R-:W-:Y:S02]  /*a680*/  ISETP.GE.AND P0, PT, R168, R219, PT ;  /* 0x000000dba800720c */ /* 0x000fe40003f06270 */
[----:B------:R-:W-:Y:S02]  /*a690*/  FSEL R194, R19, -INF , !P1 ;  /* 0xff80000013c27808 */ /* 0x000fe40004800000 */
[----:B------:R-:W-:Y:S02]  /*a6a0*/  ISETP.GE.AND P1, PT, R18, R220, PT ;  /* 0x000000dc1200720c */ /* 0x000fe40003f26270 */
[----:B------:R-:W-:Y:S02]  /*a6b0*/  FSEL R172, R172, -INF , !P6 ;  /* 0xff800000acac7808 */ /* 0x000fe40007000000 */
[----:B------:R-:W-:Y:S01]  /*a6c0*/  FSEL R230, R174, -INF , !P2 ;  /* 0xff800000aee67808 */ /* 0x000fe20005000000 */
[----:B-1----:R-:W-:Y:S01]  /*a6d0*/  HMMA.16816.F32.BF16 R64, R200, R24, R64 ;  /* 0x00000018c840723c */ /* 0x002fe20000041840 */
[----:B------:R-:W-:-:S02]  /*a6e0*/  FSEL R229, R175, -INF , !P0 ;  /* 0xff800000afe57808 */ /* 0x000fc40004000000 */
[----:B------:R-:W-:Y:S02]  /*a6f0*/  FSEL R204, R204, -INF , !P1 ;  /* 0xff800000cccc7808 */ /* 0x000fe40004800000 */
[-C--:B------:R-:W-:Y:S01]  /*a700*/  ISETP.GE.AND P6, PT, R168, R220.reuse, PT ;  /* 0x000000dca800720c */ /* 0x080fe20003fc6270 */
[----:B------:R-:W-:Y:S01]  /*a710*/  HMMA.16816.F32.BF16 R4, R36, R24, R4 ;  /* 0x000000182404723c */ /* 0x000fe20000041804 */
[-C--:B------:R-:W-:Y:S02]  /*a720*/  ISETP.GE.AND P2, PT, R18, R219.reuse, PT ;  /* 0x000000db1200720c */ /* 0x080fe40003f46270 */
[C---:B------:R-:W-:Y:S02]  /*a730*/  ISETP.GE.AND P0, PT, R17.reuse, R220, PT ;  /* 0x000000dc1100720c */ /* 0x040fe40003f06270 */
[----:B------:R-:W-:Y:S01]  /*a740*/  ISETP.GE.AND P1, PT, R17, R219, PT ;  /* 0x000000db1100720c */ /* 0x000fe20003f26270 */
[----:B------:R-:W-:Y:S01]  /*a750*/  HMMA.16816.F32.BF16 R56, R200, R26, R56 ;  /* 0x0000001ac838723c */ /* 0x000fe20000041838 */
[----:B------:R-:W-:-:S02]  /*a760*/  FSEL R16, R173, -INF , !P6 ;  /* 0xff800000ad107808 */ /* 0x000fc40007000000 */
[----:B------:R-:W-:Y:S02]  /*a770*/  FSEL R205, R205, -INF , !P0 ;  /* 0xff800000cdcd7808 */ /* 0x000fe40004000000 */
[----:B------:R-:W-:Y:S01]  /*a780*/  FSEL R177, R206, -INF , !P2 ;  /* 0xff800000ceb17808 */ /* 0x000fe20005000000 */
[----:B------:R-:W-:Y:S01]  /*a790*/  HMMA.16816.F32.BF16 R60, R36, R26, R60 ;  /* 0x0000001a243c723c */ /* 0x000fe2000004183c */
[----:B------:R-:W-:Y:S02]  /*a7a0*/  FSEL R174, R207, -INF , !P1 ;  /* 0xff800000cfae7808 */ /* 0x000fe40004800000 */
[CC--:B------:R-:W-:Y:S02]  /*a7b0*/  ISETP.GE.AND P6, PT, R18.reuse, R218.reuse, PT ;  /* 0x000000da1200720c */ /* 0x0c0fe40003fc6270 */
[----:B------:R-:W-:Y:S01]  /*a7c0*/  ISETP.GE.AND P0, PT, R18, R3, PT ;  /* 0x000000031200720c */ /* 0x000fe20003f06270 */
[----:B------:R-:W-:Y:S01]  /*a7d0*/  VIADD R18, R54, 0x28 ;  /* 0x0000002836127836 */ /* 0x000fe20000000000 */
[----:B------:R-:W-:-:S02]  /*a7e0*/  ISETP.GE.AND P2, PT, R17, R218, PT ;  /* 0x000000da1100720c */ /* 0x000fc40003f46270 */
[-C--:B------:R-:W-:Y:S01]  /*a7f0*/  ISETP.GE.AND P1, PT, R17, R3.reuse, PT ;  /* 0x000000031100720c */ /* 0x080fe20003f26270 */
[----:B------:R-:W-:Y:S01]  /*a800*/  VIADD R17, R54, 0x29 ;  /* 0x0000002936117836 */ /* 0x000fe20000000000 */
[----:B------:R-:W-:Y:S02]  /*a810*/  FSEL R209, R13, -INF , !P2 ;  /* 0xff8000000dd17808 */ /* 0x000fe40005000000 */
[----:B------:R-:W-:Y:S02]  /*a820*/  FSEL R208, R14, -INF , !P0 ;  /* 0xff8000000ed07808 */ /* 0x000fe40004000000 */
[----:B------:R-:W-:Y:S02]  /*a830*/  ISETP.GE.AND P2, PT, R17, R218, PT ;  /* 0x000000da1100720c */ /* 0x000fe40003f46270 */
[----:B------:R-:W-:Y:S02]  /*a840*/  ISETP.GE.AND P0, PT, R18, R3, PT ;  /* 0x000000031200720c */ /* 0x000fe40003f06270 */
[----:B------:R-:W-:Y:S01]  /*a850*/  FSEL R210, R9, -INF , !P2 ;  /* 0xff80000009d27808 */ /* 0x000fe20005000000 */
[----:B------:R-:W-:Y:S01]  /*a860*/  VIADD R9, R54, 0x31 ;  /* 0x0000003136097836 */ /* 0x000fe20000000000 */
[----:B------:R-:W-:Y:S01]  /*a870*/  FSEL R202, R10, -INF , !P0 ;  /* 0xff8000000aca7808 */ /* 0x000fe20004000000 */
[----:B------:R-:W-:Y:S01]  /*a880*/  VIADD R10, R54, 0x30 ;  /* 0x00000030360a7836 */ /* 0x000fe20000000000 */
[----:B------:R-:W-:-:S02]  /*a890*/  ISETP.GE.AND P0, PT, R17, R219, PT ;  /* 0x000000db1100720c */ /* 0x000fc40003f06270 */
[----:B------:R-:W-:Y:S02]  /*a8a0*/  FSEL R211, R12, -INF , !P6 ;  /* 0xff8000000cd37808 */ /* 0x000fe40007000000 */
[----:B------:R-:W-:Y:S02]  /*a8b0*/  ISETP.GE.AND P6, PT, R18, R218, PT ;  /* 0x000000da1200720c */ /* 0x000fe40003fc6270 */
[----:B------:R-:W-:Y:S02]  /*a8c0*/  FSEL R187, R167, -INF , !P0 ;  /* 0xff800000a7bb7808 */ /* 0x000fe40004000000 */
[-C--:B------:R-:W-:Y:S02]  /*a8d0*/  ISETP.GE.AND P0, PT, R9, R220.reuse, PT ;  /* 0x000000dc0900720c */ /* 0x080fe40003f06270 */
[----:B------:R-:W-:Y:S01]  /*a8e0*/  FSEL R221, R8, -INF , !P6 ;  /* 0xff80000008dd7808 */ /* 0x000fe20007000000 */
[----:B------:R-:W-:Y:S01]  /*a8f0*/  VIADD R8, R54, 0x38 ;  /* 0x0000003836087836 */ /* 0x000fe20000000000 */
[----:B------:R-:W-:Y:S01]  /*a900*/  ISETP.GE.AND P6, PT, R18, R220, PT ;  /* 0x000000dc1200720c */ /* 0x000fe20003fc6270 */
[----:B------:R-:W-:Y:S01]  /*a910*/  VIADD R54, R54, 0x39 ;  /* 0x0000003936367836 */ /* 0x000fe20000000000 */
[----:B------:R-:W-:-:S02]  /*a920*/  FSEL R196, R65, -INF , !P0 ;  /* 0xff80000041c47808 */ /* 0x000fc40004000000 */
[-C--:B------:R-:W-:Y:S02]  /*a930*/  ISETP.GE.AND P0, PT, R9, R219.reuse, PT ;  /* 0x000000db0900720c */ /* 0x080fe40003f06270 */
[----:B------:R-:W-:Y:S02]  /*a940*/  FSEL R197, R164, -INF , !P6 ;  /* 0xff800000a4c57808 */ /* 0x000fe40007000000 */
[----:B------:R-:W-:Y:S02]  /*a950*/  FSEL R164, R67, -INF , !P0 ;  /* 0xff80000043a47808 */ /* 0x000fe40004000000 */
[----:B------:R-:W-:Y:S02]  /*a960*/  ISETP.GE.AND P0, PT, R9, R218, PT ;  /* 0x000000da0900720c */ /* 0x000fe40003f06270 */
[----:B------:R-:W-:Y:S02]  /*a970*/  ISETP.GE.AND P2, PT, R18, R219, PT ;  /* 0x000000db1200720c */ /* 0x000fe40003f46270 */
[----:B------:R-:W-:-:S02]  /*a980*/  FSEL R182, R5, -INF , !P0 ;  /* 0xff80000005b67808 */ /* 0x000fc40004000000 */
[----:B------:R-:W-:Y:S02]  /*a990*/  ISETP.GE.AND P0, PT, R54, R218, PT ;  /* 0x000000da3600720c */ /* 0x000fe40003f06270 */
[----:B------:R-:W-:Y:S02]  /*a9a0*/  ISETP.GE.AND P6, PT, R17, R220, PT ;  /* 0x000000dc1100720c */ /* 0x000fe40003fc6270 */
[----:B------:R-:W-:Y:S02]  /*a9b0*/  FSEL R178, R61, -INF , !P0 ;  /* 0xff8000003db27808 */ /* 0x000fe40004000000 */
[----:B------:R-:W-:Y:S02]  /*a9c0*/  FSEL R203, R15, -INF , !P1 ;  /* 0xff8000000fcb7808 */ /* 0x000fe40004800000 */
[----:B------:R-:W-:Y:S02]  /*a9d0*/  FSEL R201, R165, -INF , !P6 ;  /* 0xff800000a5c97808 */ /* 0x000fe40007000000 */
[----:B------:R-:W-:-:S02]  /*a9e0*/  FSEL R189, R166, -INF , !P2 ;  /* 0xff800000a6bd7808 */ /* 0x000fc40005000000 */
[-C--:B------:R-:W-:Y:S02]  /*a9f0*/  ISETP.GE.AND P0, PT, R8, R3.reuse, PT ;  /* 0x000000030800720c */ /* 0x080fe40003f06270 */
[----:B------:R-:W-:Y:S02]  /*aa00*/  ISETP.GE.AND P1, PT, R17, R3, PT ;  /* 0x000000031100720c */ /* 0x000fe40003f26270 */
[-C--:B------:R-:W-:Y:S02]  /*aa10*/  ISETP.GE.AND P2, PT, R10, R220.reuse, PT ;  /* 0x000000dc0a00720c */ /* 0x080fe40003f46270 */
[----:B------:R-:W-:Y:S02]  /*aa20*/  ISETP.GE.AND P6, PT, R8, R220, PT ;  /* 0x000000dc0800720c */ /* 0x000fe40003fc6270 */
[----:B------:R-:W-:Y:S02]  /*aa30*/  FSEL R173, R62, -INF , !P0 ;  /* 0xff8000003ead7808 */ /* 0x000fe40004000000 */
[----:B------:R-:W-:-:S02]  /*aa40*/  FSEL R207, R11, -INF , !P1 ;  /* 0xff8000000bcf7808 */ /* 0x000fc40004800000 */
[----:B------:R-:W-:Y:S02]  /*aa50*/  FSEL R199, R64, -INF , !P2 ;  /* 0xff80000040c77808 */ /* 0x000fe40005000000 */
[----:B------:R-:W-:Y:S02]  /*aa60*/  FSEL R192, R56, -INF , !P6 ;  /* 0xff80000038c07808 */ /* 0x000fe40007000000 */
[----:B------:R-:W-:Y:S02]  /*aa70*/  PLOP3.LUT P0, PT, PT, PT, UP0, 0x80, 0x0 ;  /* 0x000000000000781c */ /* 0x000fe40003f0f008 */
[----:B------:R-:W-:Y:S02]  /*aa80*/  ISETP.GE.AND P1, PT, R54, R220, PT ;  /* 0x000000dc3600720c */ /* 0x000fe40003f26270 */
[C---:B------:R-:W-:Y:S02]  /*aa90*/  ISETP.GE.AND P2, PT, R10.reuse, R219, PT ;  /* 0x000000db0a00720c */ /* 0x040fe40003f46270 */
[----:B------:R-:W-:-:S02]  /*aaa0*/  ISETP.GE.AND P6, PT, R10, R218, PT ;  /* 0x000000da0a00720c */ /* 0x000fc40003fc6270 */
[----:B------:R-:W-:Y:S02]  /*aab0*/  FSEL R185, R66, -INF , !P2 ;  /* 0xff80000042b97808 */ /* 0x000fe40005000000 */
[----:B------:R-:W-:Y:S02]  /*aac0*/  FSEL R186, R57, -INF , !P1 ;  /* 0xff80000039ba7808 */ /* 0x000fe40004800000 */
[----:B------:R-:W-:Y:S02]  /*aad0*/  FSEL R183, R4, -INF , !P6 ;  /* 0xff80000004b77808 */ /* 0x000fe40007000000 */
[-C--:B------:R-:W-:Y:S02]  /*aae0*/  ISETP.GE.AND P2, PT, R10, R3.reuse, PT ;  /* 0x000000030a00720c */ /* 0x080fe40003f46270 */
[----:B------:R-:W-:Y:S02]  /*aaf0*/  ISETP.GE.AND P1, PT, R9, R3, PT ;  /* 0x000000030900720c */ /* 0x000fe40003f26270 */
[----:B------:R-:W-:-:S02]  /*ab00*/  ISETP.GE.AND P6, PT, R8, R218, PT ;  /* 0x000000da0800720c */ /* 0x000fc40003fc6270 */
[----:B------:R-:W-:Y:S02]  /*ab10*/  FSEL R176, R6, -INF , !P2 ;  /* 0xff80000006b07808 */ /* 0x000fe40005000000 */
[----:B------:R-:W-:Y:S02]  /*ab20*/  FSEL R180, R60, -INF , !P6 ;  /* 0xff8000003cb47808 */ /* 0x000fe40007000000 */
[----:B------:R-:W-:Y:S02]  /*ab30*/  FSEL R175, R7, -INF , !P1 ;  /* 0xff80000007af7808 */ /* 0x000fe40004800000 */
[-C--:B------:R-:W-:Y:S02]  /*ab40*/  ISETP.GE.AND P6, PT, R8, R219.reuse, PT ;  /* 0x000000db0800720c */ /* 0x080fe40003fc6270 */
[C---:B------:R-:W-:Y:S02]  /*ab50*/  ISETP.GE.AND P2, PT, R54.reuse, R219, PT ;  /* 0x000000db3600720c */ /* 0x040fe40003f46270 */
[----:B------:R-:W-:-:S02]  /*ab60*/  ISETP.GE.AND P1, PT, R54, R3, PT ;  /* 0x000000033600720c */ /* 0x000fc40003f26270 */
[----:B------:R-:W-:Y:S02]  /*ab70*/  FSEL R66, R58, -INF , !P6 ;  /* 0xff8000003a427808 */ /* 0x000fe40007000000 */
[----:B------:R-:W-:Y:S02]  /*ab80*/  FSEL R171, R63, -INF , !P1 ;  /* 0xff8000003fab7808 */ /* 0x000fe40004800000 */
[----:B------:R-:W-:Y:S01]  /*ab90*/  FSEL R62, R59, -INF , !P2 ;  /* 0xff8000003b3e7808 */ /* 0x000fe20005000000 */
[----:B------:R-:W-:Y:S06]  /*aba0*/  @!P0 BRA `(.L_x_85) ;  /* 0x00000004000c8947 */ /* 0x000fec0003800000 */
        /* <DEDUP_REMOVED lines=20> */
[C---:B------:R-:W-:Y:S01]  /*acf0*/  @!P5 LEA.HI.X R13, R15.reuse, R13, R3, 0x1, P6 ;  /* 0x0000000d0f0dd211 */ /* 0x040fe200030f0c03 */
[----:B------:R-:W1:Y:S01]  /*ad00*/  @!P4 LDC.64 R4, c[0x0][0x218] ;  /* 0x00008600ff04cb82 */ /* 0x000e620000000a00 */
[----:B---3--:R-:W-:-:S03]  /*ad10*/  @!P4 LEA R10, P2, R15, R10, 0x1 ;  /* 0x0000000a0f0ac211 */ /* 0x008fc600078408ff */
[----:B------:R-:W-:Y:S01]  /*ad20*/  @!PT LDS RZ, [RZ] ;  /* 0x00000000fffff984 */ /* 0x000fe20000000800 */
[----:B------:R-:W-:Y:S01]  /*ad30*/  @!PT LDS RZ, [RZ] ;  /* 0x00000000fffff984 */ /* 0x000fe20000000800 */
[----:B------:R-:W-:Y:S01]  /*ad40*/  @!PT LDS RZ, [RZ] ;  /* 0x00000000fffff984 */ /* 0x000fe20000000800 */
[----:B------:R2:W-:Y:S01]  /*ad50*/  @!P5 LDGSTS.E.BYPASS.LTC128B.128 [R222+0x6000], desc[UR22][R12.64] ;  /* 0x060000000cdedfae */ /* 0x0005e2000b901d56 */
[C-C-:B------:R-:W-:Y:S02]  /*ad60*/  @!P4 LEA.HI.X R11, R15.reuse, R11, R3.reuse, 0x1, P2 ;  /* 0x0000000b0f0bc211 */ /* 0x140fe400010f0c03 */
[C---:B----4-:R-:W-:Y:S01]  /*ad70*/  @!P3 LEA R8, P1, R15.reuse, R8, 0x1 ;  /* 0x000000080f08b211 */ /* 0x050fe200078208ff */
[----:B------:R2:W-:Y:S03]  /*ad80*/  @P4 STS.128 [R222+0x7000], RZ ;  /* 0x007000ffde004388 */ /* 0x0005e60000000c00 */
[C---:B------:R-:W-:Y:S01]  /*ad90*/  @!P3 LEA.HI.X R9, R15.reuse, R9, R3, 0x1, P1 ;  /* 0x000000090f09b211 */ /* 0x040fe200008f0c03 */
[----:B------:R-:W-:Y:S01]  /*ada0*/  @!PT LDS RZ, [RZ] ;  /* 0x00000000fffff984 */ /* 0x000fe20000000800 */
[----:B------:R-:W-:Y:S01]  /*adb0*/  @!PT LDS RZ, [RZ] ;  /* 0x00000000fffff984 */ /* 0x000fe20000000800 */
[----:B------:R-:W-:Y:S01]  /*adc0*/  @!PT LDS RZ, [RZ] ;  /* 0x00000000fffff984 */ /* 0x000fe20000000800 */
[----:B------:R2:W-:Y:S01]  /*add0*/  @!P4 LDGSTS.E.BYPASS.LTC128B.128 [R222+0x7000], desc[UR22][R10.64+0x40] ;  /* 0x070000400adecfae */ /* 0x0005e2000b901d56 */
[----:B------:R-:W-:-:S03]  /*ade0*/  IADD3 R15, P1, R15, UR13, RZ ;  /* 0x0000000d0f0f7c10 */ /* 0x000fc6000ff3e0ff */
[----:B------:R2:W-:Y:S01]  /*adf0*/  @P3 STS.128 [R222+0x8000], RZ ;  /* 0x008000ffde003388 */ /* 0x0005e20000000c00 */
[----:B-----5:R-:W-:Y:S02]  /*ae00*/  @!P5 LEA R6, P2, R15, R6, 0x1 ;  /* 0x000000060f06d211 */ /* 0x020fe400078408ff */
[----:B------:R-:W-:Y:S01]  /*ae10*/  IADD3.X R3, R3, UR5, RZ, P1, !PT ;  /* 0x0000000503037c10 */ /* 0x000fe20008ffe4ff */
[----:B------:R-:W-:Y:S01]  /*ae20*/  @!PT LDS RZ, [RZ] ;  /* 0x00000000fffff984 */ /* 0x000fe20000000800 */
[----:B------:R-:W-:Y:S01]  /*ae30*/  @!PT LDS RZ, [RZ] ;  /* 0x00000000fffff984 */ /* 0x000fe20000000800 */
[----:B------:R-:W-:Y:S01]  /*ae40*/  @!PT LDS RZ, [RZ] ;  /* 0x00000000fffff984 */ /* 0x000fe20000000800 */
[----:B------:R2:W-:Y:S01]  /*ae50*/  @!P3 LDGSTS.E.BYPASS.LTC128B.128 [R222+0x8000], desc[UR22][R8.64+0x80] ;  /* 0x0800008008debfae */ /* 0x0005e2000b901d56 */
[----:B-1----:R-:W-:-:S03]  /*ae60*/  @!P4 LEA R4, P1, R15, R4, 0x1 ;  /* 0x000000040f04c211 */ /* 0x002fc600078208ff */
[----:B------:R2:W-:Y:S01]  /*ae70*/  @P5 STS.128 [R222+0x6800], RZ ;  /* 0x006800ffde005388 */ /* 0x0005e20000000c00 */
[C-C-:B------:R-:W-:Y:S02]  /*ae80*/  @!P5 LEA.HI.X R7, R15.reuse, R7, R3.reuse, 0x1, P2 ;  /* 0x000000070f07d211 */ /* 0x140fe400010f0c03 */
[----:B------:R-:W-:-:S03]  /*ae90*/  @!P4 LEA.HI.X R5, R15, R5, R3, 0x1, P1 ;  /* 0x000000050f05c211 */ /* 0x000fc600008f0c03 */
        /* <DEDUP_REMOVED lines=18> */
.L_x_87:
[----:B------:R-:W-:Y:S05]  /*afc0*/  BSYNC B0 ;  /* 0x0000000000007941 */ /* 0x000fea0003800000 */
.L_x_86:
[----:B------:R-:W0:Y:S02]  /*afd0*/  LDGDEPBAR ;  /* 0x00000000000079af */ /* 0x000e240000000000 */
.L_x_85:
[----:B------:R-:W-:Y:S01]  /*afe0*/  FMNMX.FTZ R3, R2, R49, !PT ;  /* 0x0000003102037209 */ /* 0x000fe20007810000 */
[----:B------:R-:W-:Y:S01]  /*aff0*/  LDSM.16.MT88.4 R20, [R214+0x9000] ;  /* 0x00900000d614783b */ /* 0x000fe20000004200 */
[----:B--2---:R-:W-:Y:S01]  /*b000*/  FMNMX.FTZ R7, R228, R53, !PT ;  /* 0x00000035e4077209 */ /* 0x004fe20007810000 */
[----:B------:R-:W-:Y:S01]  /*b010*/  @UP0 UIADD3 UR19, UR19, -0x4, URZ ;  /* 0xfffffffc13130890 */ /* 0x000fe2000fffe03f */
[----:B------:R-:W-:Y:S01]  /*b020*/  FMNMX.FTZ R3, R48, R3, !PT ;  /* 0x0000000330037209 */ /* 0x000fe20007810000 */
[----:B------:R-:W-:Y:S01]  /*b030*/  LDSM.16.MT88.4 R12, [R212+0x9000] ;  /* 0x00900000d40c783b */ /* 0x000fe20000004200 */
[----:B------:R-:W-:Y:S02]  /*b040*/  FMNMX.FTZ R7, R52, R7, !PT ;  /* 0x0000000734077209 */ /* 0x000fe40007810000 */
[----:B------:R-:W-:Y:S01]  /*b050*/  FMNMX.FTZ R3, R29, R3, !PT ;  /* 0x000000031d037209 */ /* 0x000fe20007810000 */
[----:B------:R-:W-:Y:S01]  /*b060*/  LDSM.16.MT88.4 R8, [R214+0xa000] ;  /* 0x00a00000d608783b */ /* 0x000fe20000004200 */
[----:B------:R-:W-:-:S02]  /*b070*/  FMNMX.FTZ R7, R55, R7, !PT ;  /* 0x0000000737077209 */ /* 0x000fc40007810000 */
[----:B------:R-:W-:Y:S01]  /*b080*/  FMNMX.FTZ R3, R28, R3, !PT ;  /* 0x000000031c037209 */ /* 0x000fe20007810000 */
[----:B------:R-:W-:Y:S01]  /*b090*/  LDSM.16.MT88.4 R24, [R214+0xb000] ;  /* 0x00b00000d618783b */ /* 0x000fe20000004200 */
[----:B------:R-:W-:Y:S02]  /*b0a0*/  FMNMX.FTZ R7, R181, R7, !PT ;  /* 0x00000007b5077209 */ /* 0x000fe40007810000 */
[----:B------:R-:W-:Y:S02]  /*b0b0*/  FMNMX.FTZ R3, R170, R3, !PT ;  /* 0x00000003aa037209 */ /* 0x000fe40007810000 */
[----:B------:R-:W-:Y:S02]  /*b0c0*/  FMNMX.FTZ R7, R231, R7, !PT ;  /* 0x00000007e7077209 */ /* 0x000fe40007810000 */
[----:B------:R-:W-:Y:S02]  /*b0d0*/  FMNMX.FTZ R3, R169, R3, !PT ;  /* 0x00000003a9037209 */ /* 0x000fe40007810000 */
[----:B-1----:R-:W-:-:S02]  /*b0e0*/  FMNMX.FTZ R5, R0, R30, !PT ;  /* 0x0000001e00057209 */ /* 0x002fc40007810000 */
        /* <DEDUP_REMOVED lines=42> */
[----:B------:R-:W-:Y:S01]  /*b390*/  FMNMX.FTZ R4, R174, R4, !PT ;  /* 0x00000004ae047209 */ /* 0x000fe20007810000 */
[----:B------:R-:W2:Y:S01]  /*b3a0*/  SHFL.BFLY PT, R6, R7, 0x2, 0x1f ;  /* 0x0c401f0007067f89 */ /* 0x000ea200000e0000 */
        /* <DEDUP_REMOVED lines=8> */
[----:B-1----:R-:W-:Y:S02]  /*b430*/  FMNMX.FTZ R166, R3, R166, !PT ;  /* 0x000000a603a67209 */ /* 0x002fe40007810000 */
[----:B------:R-:W-:Y:S01]  /*b440*/  FMNMX.FTZ R4, R66, R4, !PT ;  /* 0x0000000442047209 */ /* 0x000fe20007810000 */
[----:B------:R-:W1:Y:S03]  /*b450*/  SHFL.BFLY PT, R3, R5, 0x2, 0x1f ;  /* 0x0c401f0005037f89 */ /* 0x000e6600000e0000 */
[----:B------:R-:W-:Y:S02]  /*b460*/  FMNMX.FTZ R4, R62, R4, !PT ;  /* 0x000000043e047209 */ /* 0x000fe40007810000 */
[----:B--2---:R-:W-:-:S03]  /*b470*/  FMNMX.FTZ R6, R7, R6, !PT ;  /* 0x0000000607067209 */ /* 0x004fc60007810000 */
[----:B------:R-:W2:Y:S04]  /*b480*/  SHFL.BFLY PT, R167, R4, 0x2, 0x1f ;  /* 0x0c401f0004a77f89 */ /* 0x000ea800000e0000 */
[----:B------:R-:W3:Y:S01]  /*b490*/  SHFL.BFLY PT, R168, R6, 0x1, 0x1f ;  /* 0x0c201f0006a87f89 */ /* 0x000ee200000e0000 */
[----:B-1----:R-:W-:-:S05]  /*b4a0*/  FMNMX.FTZ R3, R5, R3, !PT ;  /* 0x0000000305037209 */ /* 0x002fca0007810000 */
[----:B------:R-:W1:Y:S01]  /*b4b0*/  SHFL.BFLY PT, R165, R3, 0x1, 0x1f ;  /* 0x0c201f0003a57f89 */ /* 0x000e6200000e0000 */
[----:B--2---:R-:W-:-:S03]  /*b4c0*/  FMNMX.FTZ R167, R4, R167, !PT ;  /* 0x000000a704a77209 */ /* 0x004fc60007810000 */
[----:B------:R-:W2:Y:S01]  /*b4d0*/  SHFL.BFLY PT, R4, R166, 0x1, 0x1f ;  /* 0x0c201f00a6047f89 */ /* 0x000ea200000e0000 */
[----:B---3--:R-:W-:-:S03]  /*b4e0*/  FMNMX.FTZ R168, R6, R168, !PT ;  /* 0x000000a806a87209 */ /* 0x008fc60007810000 */
[----:B------:R-:W3:Y:S01]  /*b4f0*/  SHFL.BFLY PT, R6, R167, 0x1, 0x1f ;  /* 0x0c201f00a7067f89 */ /* 0x000ee200000e0000 */
[C---:B------:R-:W-:Y:S01]  /*b500*/  FSETP.NEU.FTZ.AND P4, PT, R168.reuse, -INF , PT ;  /* 0xff800000a800780b */ /* 0x040fe20003f9d000 */
[----:B------:R-:W-:-:S03]  /*b510*/  FMUL.FTZ R190, R168, UR18 ;  /* 0x00000012a8be7c20 */ /* 0x000fc60008410000 */
[----:B------:R-:W-:Y:S02]  /*b520*/  FSEL R37, R168, RZ, P4 ;  /* 0x000000ffa8257208 */ /* 0x000fe40002000000 */
[----:B------:R-:W-:-:S03]  /*b530*/  FSEL R190, R190, RZ, P4 ;  /* 0x000000ffbebe7208 */ /* 0x000fc60002000000 */
[----:B------:R-:W-:Y:S02]  /*b540*/  FADD.FTZ R37, R228, -R37 ;  /* 0x80000025e4257221 */ /* 0x000fe40000010000 */
[--C-:B------:R-:W-:Y:S01]  /*b550*/  FFMA.FTZ R59, R53, UR18, -R190.reuse ;  /* 0x00000012353b7c23 */ /* 0x100fe200080108be */
[--C-:B------:R-:W-:Y:S01]  /*b560*/  FFMA.FTZ R56, R181, UR18, -R190.reuse ;  /* 0x00000012b5387c23 */ /* 0x100fe200080108be */
[----:B-1----:R-:W-:Y:S01]  /*b570*/  FMNMX.FTZ R165, R3, R165, !PT ;  /* 0x000000a503a57209 */ /* 0x002fe20007810000 */
[--C-:B------:R-:W-:Y:S01]  /*b580*/  FFMA.FTZ R53, R172, UR18, -R190.reuse ;  /* 0x00000012ac357c23 */ /* 0x100fe200080108be */
[--C-:B------:R-:W-:Y:S01]  /*b590*/  FFMA.FTZ R58, R52, UR18, -R190.reuse ;  /* 0x00000012343a7c23 */ /* 0x100fe200080108be */
[--C-:B------:R-:W-:Y:S01]  /*b5a0*/  FFMA.FTZ R52, R16, UR18, -R190.reuse ;  /* 0x0000001210347c23 */ /* 0x100fe200080108be */
[C---:B------:R-:W-:Y:S01]  /*b5b0*/  FSETP.NEU.FTZ.AND P1, PT, R165.reuse, -INF , PT ;  /* 0xff800000a500780b */ /* 0x040fe20003f3d000 */
[C---:B------:R-:W-:Y:S01]  /*b5c0*/  FMUL.FTZ R172, R165.reuse, UR18 ;  /* 0x00000012a5ac7c20 */ /* 0x040fe20008410000 */
[----:B--2---:R-:W-:Y:S01]  /*b5d0*/  FMNMX.FTZ R166, R166, R4, !PT ;  /* 0x00000004a6a67209 */ /* 0x004fe20007810000 */
[----:B------:R-:W-:Y:S01]  /*b5e0*/  LDSM.16.MT88.4 R16, [R212+0xb000] ;  /* 0x00b00000d410783b */ /* 0x000fe20000004200 */
[----:B------:R-:W-:Y:S01]  /*b5f0*/  FSEL R4, R165, RZ, P1 ;  /* 0x000000ffa5047208 */ /* 0x000fe20000800000 */
[----:B------:R-:W-:Y:S01]  /*b600*/  FFMA.FTZ R57, R55, UR18, -R190 ;  /* 0x0000001237397c23 */ /* 0x000fe200080108be */
[----:B---3--:R-:W-:Y:S01]  /*b610*/  FMNMX.FTZ R167, R167, R6, !PT ;  /* 0x00000006a7a77209 */ /* 0x008fe20007810000 */
[C---:B------:R-:W-:Y:S01]  /*b620*/  FMUL.FTZ R181, R166.reuse, UR18 ;  /* 0x00000012a6b57c20 */ /* 0x040fe20008410000 */
[----:B------:R-:W-:Y:S01]  /*b630*/  FSETP.NEU.FTZ.AND P2, PT, R166, -INF , PT ;  /* 0xff800000a600780b */ /* 0x000fe20003f5d000 */
[----:B------:R-:W-:Y:S01]  /*b640*/  FADD.FTZ R0, R0, -R4 ;  /* 0x8000000400007221 */ /* 0x000fe20000010000 */
[C---:B------:R-:W-:Y:S01]  /*b650*/  FSETP.NEU.FTZ.AND P3, PT, R167.reuse, -INF , PT ;  /* 0xff800000a700780b */ /* 0x040fe20003f7d000 */
[C---:B------:R-:W-:Y:S01]  /*b660*/  FMUL.FTZ R64, R167.reuse, UR18 ;  /* 0x00000012a7407c20 */ /* 0x040fe20008410000 */
[----:B------:R-:W1:Y:S01]  /*b670*/  LDSM.16.MT88.4 R4, [R212+0xa000] ;  /* 0x00a00000d404783b */ /* 0x000e620000004200 */
[----:B------:R-:W-:Y:S01]  /*b680*/  FSEL R61, R166, RZ, P2 ;  /* 0x000000ffa63d7208 */ /* 0x000fe20001000000 */
[----:B------:R-:W-:Y:S01]  /*b690*/  FMUL.FTZ R0, R0, UR18 ;  /* 0x0000001200007c20 */ /* 0x000fe20008410000 */
[----:B------:R-:W-:Y:S01]  /*b6a0*/  FSEL R36, R167, RZ, P3 ;  /* 0x000000ffa7247208 */ /* 0x000fe20001800000 */
[----:B------:R-:W-:Y:S01]  /*b6b0*/  FMUL.FTZ R37, R37, UR18 ;  /* 0x0000001225257c20 */ /* 0x000fe20008410000 */
[----:B------:R-:W-:Y:S01]  /*b6c0*/  FSEL R64, R64, RZ, P3 ;  /* 0x000000ff40407208 */ /* 0x000fe20001800000 */
[----:B------:R-:W-:Y:S01]  /*b6d0*/  FADD.FTZ R61, R2, -R61 ;  /* 0x8000003d023d7221 */ /* 0x000fe20000010000 */
[----:B------:R-:W-:Y:S01]  /*b6e0*/  FSEL R181, R181, RZ, P2 ;  /* 0x000000ffb5b57208 */ /* 0x000fe20001000000 */
[----:B------:R-:W-:Y:S01]  /*b6f0*/  FADD.FTZ R36, R223, -R36 ;  /* 0x80000024df247221 */ /* 0x000fe20000010000 */
[----:B------:R-:W-:Y:S01]  /*b700*/  FSEL R172, R172, RZ, P1 ;  /* 0x000000ffacac7208 */ /* 0x000fe20000800000 */
[----:B------:R2:W3:Y:S01]  /*b710*/  MUFU.EX2 R60, R0 ;  /* 0x00000000003c7308 */ /* 0x0004e20000000800 */
[--C-:B------:R-:W-:Y:S01]  /*b720*/  FFMA.FTZ R51, R51, UR18, -R64.reuse ;  /* 0x0000001233337c23 */ /* 0x100fe20008010840 */
[----:B------:R-:W-:Y:S01]  /*b730*/  FFMA.FTZ R50, R50, UR18, -R64 ;  /* 0x0000001232327c23 */ /* 0x000fe20008010840 */
[--C-:B------:R-:W-:Y:S01]  /*b740*/  FFMA.FTZ R49, R49, UR18, -R181.reuse ;  /* 0x0000001231317c23 */ /* 0x100fe200080108b5 */
[--C-:B------:R-:W-:Y:S01]  /*b750*/  FFMA.FTZ R48, R48, UR18, -R181.reuse ;  /* 0x0000001230307c23 */ /* 0x100fe200080108b5 */
[--C-:B------:R-:W-:Y:S01]  /*b760*/  FFMA.FTZ R47, R29, UR18, -R181.reuse ;  /* 0x000000121d2f7c23 */ /* 0x100fe200080108b5 */
[--C-:B------:R-:W-:Y:S01]  /*b770*/  FFMA.FTZ R46, R28, UR18, -R181.reuse ;  /* 0x000000121c2e7c23 */ /* 0x100fe200080108b5 */
[--C-:B------:R-:W-:Y:S01]  /*b780*/  FFMA.FTZ R45, R30, UR18, -R172.reuse ;  /* 0x000000121e2d7c23 */ /* 0x100fe200080108ac */
[--C-:B------:R-:W-:Y:S01]  /*b790*/  FFMA.FTZ R44, R31, UR18, -R172.reuse ;  /* 0x000000121f2c7c23 */ /* 0x100fe200080108ac */
[----:B------:R-:W-:Y:S01]  /*b7a0*/  FFMA.FTZ R3, R191, UR18, -R172 ;  /* 0x00000012bf037c23 */ /* 0x000fe200080108ac */
[----:B------:R-:W-:Y:S01]  /*b7b0*/  FMUL.FTZ R61, R61, UR18 ;  /* 0x000000123d3d7c20 */ /* 0x000fe20008410000 */
[----:B------:R-:W-:Y:S01]  /*b7c0*/  FFMA.FTZ R63, R184, UR18, -R64 ;  /* 0x00000012b83f7c23 */ /* 0x000fe20008010840 */
[----:B------:R-:W-:Y:S01]  /*b7d0*/  FFMA.FTZ R193, R193, UR18, -R172 ;  /* 0x00000012c1c17c23 */ /* 0x000fe200080108ac */
[----:B------:R-:W-:Y:S01]  /*b7e0*/  FMUL.FTZ R36, R36, UR18 ;  /* 0x0000001224247c20 */ /* 0x000fe20008410000 */
[--C-:B------:R-:W-:Y:S01]  /*b7f0*/  FFMA.FTZ R65, R170, UR18, -R181.reuse ;  /* 0x00000012aa417c23 */ /* 0x100fe200080108b5 */
[--C-:B------:R-:W-:Y:S01]  /*b800*/  FFMA.FTZ R67, R169, UR18, -R181.reuse ;  /* 0x00000012a9437c23 */ /* 0x100fe200080108b5 */
[----:B------:R-:W-:Y:S01]  /*b810*/  MUFU.EX2 R59, R59 ;  /* 0x0000003b003b7308 */ /* 0x000fe20000000800 */
[----:B--2---:R-:W-:Y:S01]  /*b820*/  FFMA.FTZ R0, R188, UR18, -R64 ;  /* 0x00000012bc007c23 */ /* 0x004fe20008010840 */
[-C--:B---3--:R-:W-:Y:S01]  /*b830*/  FMUL.FTZ R158, R158, R60.reuse ;  /* 0x0000003c9e9e7220 */ /* 0x088fe20000410000 */
        /* <DEDUP_REMOVED lines=22> */
[-C--:B------:R-:W-:Y:S01]  /*b9a0*/  FMUL.FTZ R126, R126, R60.reuse ;  /* 0x0000003c7e7e7220 */ /* 0x080fe20000410000 */
[-C--:B------:R-:W-:Y:S01]  /*b9b0*/  FMUL.FTZ R127, R127, R60.reuse ;  /* 0x0000003c7f7f7220 */ /* 0x080fe20000410000 */
[-C--:B------:R-:W-:Y:S01]  /*b9c0*/  FMUL.FTZ R134, R134, R60.reuse ;  /* 0x0000003c86867220 */ /* 0x080fe20000410000 */
[----:B------:R-:W-:Y:S01]  /*b9d0*/  FMUL.FTZ R135, R135, R60 ;  /* 0x0000003c87877220 */ /* 0x000fe20000410000 */
[--C-:B------:R-:W-:Y:S01]  /*b9e0*/  FFMA.FTZ R184, R35, UR18, -R181.reuse ;  /* 0x0000001223b87c23 */ /* 0x100fe200080108b5 */
[--C-:B------:R-:W-:Y:S01]  /*b9f0*/  FFMA.FTZ R188, R34, UR18, -R172.reuse ;  /* 0x0000001222bc7c23 */ /* 0x100fe200080108ac */
[----:B------:R-:W-:Y:S01]  /*ba00*/  FFMA.FTZ R191, R33, UR18, -R172 ;  /* 0x0000001221bf7c23 */ /* 0x000fe200080108ac */
[----:B------:R-:W-:Y:S01]  /*ba10*/  MUFU.EX2 R51, R51 ;  /* 0x0000003300337308 */ /* 0x000fe20000000800 */
[--C-:B------:R-:W-:Y:S01]  /*ba20*/  FFMA.FTZ R54, R195, UR18, -R190.reuse ;  /* 0x00000012c3367c23 */ /* 0x100fe200080108be */
[----:B------:R-:W-:Y:S01]  /*ba30*/  FFMA.FTZ R55, R231, UR18, -R190 ;  /* 0x00000012e7377c23 */ /* 0x000fe200080108be */
[--C-:B------:R-:W-:Y:S01]  /*ba40*/  FFMA.FTZ R179, R179, UR18, -R181.reuse ;  /* 0x00000012b3b37c23 */ /* 0x100fe200080108b5 */
[----:B------:R-:W-:Y:S01]  /*ba50*/  FFMA.FTZ R194, R194, UR18, -R172 ;  /* 0x00000012c2c27c23 */ /* 0x000fe200080108ac */
[--C-:B------:R-:W-:Y:S01]  /*ba60*/  FFMA.FTZ R195, R41, UR18, -R64.reuse ;  /* 0x0000001229c37c23 */ /* 0x100fe20008010840 */
[--C-:B------:R-:W-:Y:S01]  /*ba70*/  FFMA.FTZ R198, R40, UR18, -R64.reuse ;  /* 0x0000001228c67c23 */ /* 0x100fe20008010840 */
[--C-:B------:R-:W-:Y:S01]  /*ba80*/  FFMA.FTZ R200, R230, UR18, -R64.reuse ;  /* 0x00000012e6c87c23 */ /* 0x100fe20008010840 */
[----:B------:R-:W-:Y:S01]  /*ba90*/  MUFU.EX2 R50, R50 ;  /* 0x0000003200327308 */ /* 0x000fe20000000800 */
[----:B--2---:R-:W-:Y:S01]  /*baa0*/  F2FP.BF16.F32.PACK_AB R38, R56, R57 ;  /* 0x000000393826723e */ /* 0x004fe200000010ff */
[----:B------:R-:W-:Y:S01]  /*bab0*/  FFMA.FTZ R206, R229, UR18, -R64 ;  /* 0x00000012e5ce7c23 */ /* 0x000fe20008010840 */
[--C-:B------:R-:W-:Y:S01]  /*bac0*/  FFMA.FTZ R208, R208, UR18, -R172.reuse ;  /* 0x00000012d0d07c23 */ /* 0x100fe200080108ac */
[--C-:B------:R-:W-:Y:S01]  /*bad0*/  FFMA.FTZ R203, R203, UR18, -R172.reuse ;  /* 0x00000012cbcb7c23 */ /* 0x100fe200080108ac */
[--C-:B------:R-:W-:Y:S01]  /*bae0*/  FFMA.FTZ R202, R202, UR18, -R172.reuse ;  /* 0x00000012caca7c23 */ /* 0x100fe200080108ac */
[----:B------:R-:W-:Y:S01]  /*baf0*/  FFMA.FTZ R207, R207, UR18, -R172 ;  /* 0x00000012cfcf7c23 */ /* 0x000fe200080108ac */
[----:B------:R-:W-:Y:S01]  /*bb00*/  FFMA.FTZ R197, R197, UR18, -R190 ;  /* 0x00000012c5c57c23 */ /* 0x000fe200080108be */
[----:B------:R-:W-:Y:S01]  /*bb10*/  MUFU.EX2 R49, R49 ;  /* 0x0000003100317308 */ /* 0x000fe20000000800 */
[--C-:B------:R-:W-:Y:S01]  /*bb20*/  FFMA.FTZ R177, R177, UR18, -R64.reuse ;  /* 0x00000012b1b17c23 */ /* 0x100fe20008010840 */
[--C-:B------:R-:W-:Y:S01]  /*bb30*/  FFMA.FTZ R174, R174, UR18, -R64.reuse ;  /* 0x00000012aeae7c23 */ /* 0x100fe20008010840 */
[--C-:B------:R-:W-:Y:S01]  /*bb40*/  FFMA.FTZ R189, R189, UR18, -R64.reuse ;  /* 0x00000012bdbd7c23 */ /* 0x100fe20008010840 */
[--C-:B------:R-:W-:Y:S01]  /*bb50*/  FFMA.FTZ R187, R187, UR18, -R64.reuse ;  /* 0x00000012bbbb7c23 */ /* 0x100fe20008010840 */
[----:B------:R-:W-:Y:S01]  /*bb60*/  FFMA.FTZ R185, R185, UR18, -R64 ;  /* 0x00000012b9b97c23 */ /* 0x000fe20008010840 */
[--C-:B------:R-:W-:Y:S01]  /*bb70*/  FFMA.FTZ R183, R183, UR18, -R181.reuse ;  /* 0x00000012b7b77c23 */ /* 0x100fe200080108b5 */
[----:B------:R-:W-:Y:S01]  /*bb80*/  FFMA.FTZ R176, R176, UR18, -R172 ;  /* 0x00000012b0b07c23 */ /* 0x000fe200080108ac */
[----:B------:R-:W2:Y:S01]  /*bb90*/  MUFU.EX2 R48, R48 ;  /* 0x0000003000307308 */ /* 0x000ea20000000800 */
[--C-:B------:R-:W-:Y:S01]  /*bba0*/  FFMA.FTZ R196, R196, UR18, -R190.reuse ;  /* 0x00000012c4c47c23 */ /* 0x100fe200080108be */
        /* <DEDUP_REMOVED lines=8> */
[----:B------:R-:W-:Y:S01]  /*bc30*/  FFMA.FTZ R171, R171, UR18, -R172 ;  /* 0x00000012abab7c23 */ /* 0x000fe200080108ac */
[--C-:B------:R-:W-:Y:S01]  /*bc40*/  FFMA.FTZ R164, R164, UR18, -R64.reuse ;  /* 0x00000012a4a47c23 */ /* 0x100fe20008010840 */
[----:B------:R-:W-:-:S04]  /*bc50*/  FFMA.FTZ R66, R66, UR18, -R64 ;  /* 0x0000001242427c23 */ /* 0x000fc80008010840 */
[----:B------:R-:W3:Y:S01]  /*bc60*/  MUFU.EX2 R46, R46 ;  /* 0x0000002e002e7308 */ /* 0x000ee20000000800 */
[----:B--2---:R-:W-:-:S07]  /*bc70*/  F2FP.BF16.F32.PACK_AB R28, R48, R49 ;  /* 0x00000031301c723e */ /* 0x004fce00000010ff */
[----:B------:R-:W-:Y:S08]  /*bc80*/  MUFU.EX2 R45, R45 ;  /* 0x0000002d002d7308 */ /* 0x000ff00000000800 */
[----:B------:R-:W2:Y:S01]  /*bc90*/  MUFU.EX2 R44, R44 ;  /* 0x0000002c002c7308 */ /* 0x000ea20000000800 */
[----:B---3--:R-:W-:-:S07]  /*bca0*/  F2FP.BF16.F32.PACK_AB R30, R46, R47 ;  /* 0x0000002f2e1e723e */ /* 0x008fce00000010ff */
[----:B------:R-:W3:Y:S08]  /*bcb0*/  MUFU.EX2 R3, R3 ;  /* 0x0000000300037308 */ /* 0x000ef00000000800 */
[----:B------:R-:W4:Y:S01]  /*bcc0*/  MUFU.EX2 R2, R193 ;  /* 0x000000c100027308 */ /* 0x000f220000000800 */
[----:B--2---:R-:W-:Y:S01]  /*bcd0*/  F2FP.BF16.F32.PACK_AB R29, R44, R45 ;  /* 0x0000002d2c1d723e */ /* 0x004fe200000010ff */
[----:B------:R-:W-:-:S04]  /*bce0*/  FFMA.FTZ R45, R233, R60, R45 ;  /* 0x0000003ce92d7223 */ /* 0x000fc8000001002d */
[----:B------:R-:W-:Y:S02]  /*bcf0*/  FADD.FTZ R45, R44, R45 ;  /* 0x0000002d2c2d7221 */ /* 0x000fe40000010000 */
[----:B------:R-:W2:Y:S02]  /*bd00*/  MUFU.EX2 R61, R61 ;  /* 0x0000003d003d7308 */ /* 0x000ea40000000800 */
[----:B---3--:R-:W-:-:S06]  /*bd10*/  FADD.FTZ R45, R3, R45 ;  /* 0x0000002d032d7221 */ /* 0x008fcc0000010000 */
[----:B------:R-:W-:Y:S01]  /*bd20*/  MUFU.EX2 R0, R0 ;  /* 0x0000000000007308 */ /* 0x000fe20000000800 */
[----:B----4-:R-:W-:Y:S01]  /*bd30*/  F2FP.BF16.F32.PACK_AB R31, R2, R3 ;  /* 0x00000003021f723e */ /* 0x010fe200000010ff */
[----:B------:R-:W-:Y:S01]  /*bd40*/  FFMA.FTZ R193, R32, UR18, -R172 ;  /* 0x0000001220c17c23 */ /* 0x000fe200080108ac */
[----:B------:R-:W-:Y:S01]  /*bd50*/  FADD.FTZ R45, R2, R45 ;  /* 0x0000002d022d7221 */ /* 0x000fe20000010000 */
[----:B------:R-:W-:Y:S04]  /*bd60*/  LDSM.16.MT88.4 R32, [R214+0x9400] ;  /* 0x00940000d620783b */ /* 0x000fe80000004200 */
[----:B------:R-:W3:Y:S01]  /*bd70*/  MUFU.EX2 R63, R63 ;  /* 0x0000003f003f7308 */ /* 0x000ee20000000800 */
[-C--:B--2---:R-:W-:Y:S01]  /*bd80*/  FMUL.FTZ R156, R156, R61.reuse ;  /* 0x0000003d9c9c7220 */ /* 0x084fe20000410000 */
[-C--:B------:R-:W-:Y:S01]  /*bd90*/  FMUL.FTZ R157, R157, R61.reuse ;  /* 0x0000003d9d9d7220 */ /* 0x080fe20000410000 */
[-C--:B------:R-:W-:Y:S01]  /*bda0*/  FMUL.FTZ R152, R152, R61.reuse ;  /* 0x0000003d98987220 */ /* 0x080fe20000410000 */
[-C--:B------:R-:W-:Y:S01]  /*bdb0*/  FMUL.FTZ R153, R153, R61.reuse ;  /* 0x0000003d99997220 */ /* 0x080fe20000410000 */
[-C--:B------:R-:W-:Y:S01]  /*bdc0*/  FMUL.FTZ R72, R72, R61.reuse ;  /* 0x0000003d48487220 */ /* 0x080fe20000410000 */
[-C--:B------:R-:W-:Y:S01]  /*bdd0*/  FMUL.FTZ R73, R73, R61.reuse ;  /* 0x0000003d49497220 */ /* 0x080fe20000410000 */
[-C--:B------:R-:W-:Y:S01]  /*bde0*/  FMUL.FTZ R76, R76, R61.reuse ;  /* 0x0000003d4c4c7220 */ /* 0x080fe20000410000 */
[----:B------:R2:W4:Y:S01]  /*bdf0*/  MUFU.EX2 R169, R37 ;  /* 0x0000002500a97308 */ /* 0x0005220000000800 */
[-C--:B------:R-:W-:Y:S01]  /*be00*/  FMUL.FTZ R77, R77, R61.reuse ;  /* 0x0000003d4d4d7220 */ /* 0x080fe20000410000 */
[-C--:B------:R-:W-:Y:S01]  /*be10*/  FMUL.FTZ R88, R88, R61.reuse ;  /* 0x0000003d58587220 */ /* 0x080fe20000410000 */
[-C--:B------:R-:W-:Y:S01]  /*be20*/  FMUL.FTZ R89, R89, R61.reuse ;  /* 0x0000003d59597220 */ /* 0x080fe20000410000 */
[-C--:B------:R-:W-:Y:S01]  /*be30*/  FMUL.FTZ R92, R92, R61.reuse ;  /* 0x0000003d5c5c7220 */ /* 0x080fe20000410000 */
[-C--:B------:R-:W-:Y:S01]  /*be40*/  FMUL.FTZ R93, R93, R61.reuse ;  /* 0x0000003d5d5d7220 */ /* 0x080fe20000410000 */
[-C--:B------:R-:W-:Y:S01]  /*be50*/  FMUL.FTZ R100, R100, R61.reuse ;  /* 0x0000003d64647220 */ /* 0x080fe20000410000 */
[-C--:B------:R-:W-:Y:S01]  /*be60*/  FMUL.FTZ R101, R101, R61.reuse ;  /* 0x0000003d65657220 */ /* 0x080fe20000410000 */
[----:B------:R5:W1:Y:S01]  /*be70*/  MUFU.EX2 R170, R36 ;  /* 0x0000002400aa7308 */ /* 0x000a620000000800 */
[-C--:B------:R-:W-:Y:S01]  /*be80*/  FMUL.FTZ R104, R104, R61.reuse ;  /* 0x0000003d68687220 */ /* 0x080fe20000410000 */
[-C--:B------:R-:W-:Y:S01]  /*be90*/  FMUL.FTZ R105, R105, R61.reuse ;  /* 0x0000003d69697220 */ /* 0x080fe20000410000 */
[----:B---3--:R-:W-:Y:S01]  /*bea0*/  F2FP.BF16.F32.PACK_AB R39, R63, R0 ;  /* 0x000000003f27723e */ /* 0x008fe200000010ff */
[-C--:B------:R-:W-:Y:S01]  /*beb0*/  FMUL.FTZ R112, R112, R61.reuse ;  /* 0x0000003d70707220 */ /* 0x080fe20000410000 */
[-C--:B------:R-:W-:Y:S01]  /*bec0*/  FMUL.FTZ R113, R113, R61.reuse ;  /* 0x0000003d71717220 */ /* 0x080fe20000410000 */
[-C--:B------:R-:W-:Y:S01]  /*bed0*/  FMUL.FTZ R116, R116, R61.reuse ;  /* 0x0000003d74747220 */ /* 0x080fe20000410000 */
[-C--:B------:R-:W-:Y:S01]  /*bee0*/  FMUL.FTZ R117, R117, R61.reuse ;  /* 0x0000003d75757220 */ /* 0x080fe20000410000 */
[----:B------:R-:W-:Y:S01]  /*bef0*/  FMUL.FTZ R124, R124, R61 ;  /* 0x0000003d7c7c7220 */ /* 0x000fe20000410000 */
[----:B--2---:R-:W-:Y:S01]  /*bf00*/  F2FP.BF16.F32.PACK_AB R37, R50, R51 ;  /* 0x000000333225723e */ /* 0x004fe200000010ff */
[-C--:B----4-:R-:W-:Y:S01]  /*bf10*/  FMUL.FTZ R160, R160, R169.reuse ;  /* 0x000000a9a0a07220 */ /* 0x090fe20000410000 */
[-C--:B------:R-:W-:Y:S01]  /*bf20*/  FMUL.FTZ R161, R161, R169.reuse ;  /* 0x000000a9a1a17220 */ /* 0x080fe20000410000 */
[-C--:B------:R-:W-:Y:S01]  /*bf30*/  FMUL.FTZ R148, R148, R169.reuse ;  /* 0x000000a994947220 */ /* 0x080fe20000410000 */
[-C--:B------:R-:W-:Y:S01]  /*bf40*/  FMUL.FTZ R149, R149, R169.reuse ;  /* 0x000000a995957220 */ /* 0x080fe20000410000 */
[-C--:B------:R-:W-:Y:S01]  /*bf50*/  FMUL.FTZ R68, R68, R169.reuse ;  /* 0x000000a944447220 */ /* 0x080fe20000410000 */
[-C--:B------:R-:W-:Y:S01]  /*bf60*/  FMUL.FTZ R69, R69, R169.reuse ;  /* 0x000000a945457220 */ /* 0x080fe20000410000 */
[----:B------:R-:W-:Y:S01]  /*bf70*/  FMUL.FTZ R80, R80, R169 ;  /* 0x000000a950507220 */ /* 0x000fe20000410000 */
[----:B-----5:R-:W-:Y:S01]  /*bf80*/  F2FP.BF16.F32.PACK_AB R36, R58, R59 ;  /* 0x0000003b3a24723e */ /* 0x020fe200000010ff */
[-C--:B-1----:R-:W-:Y:S01]  /*bf90*/  FMUL.FTZ R162, R162, R170.reuse ;  /* 0x000000aaa2a27220 */ /* 0x082fe20000410000 */
        /* <DEDUP_REMOVED lines=24> */
[-C--:B------:R-:W-:Y:S01]  /*c120*/  FMUL.FTZ R125, R125, R61.reuse ;  /* 0x0000003d7d7d7220 */ /* 0x080fe20000410000 */
        /* <DEDUP_REMOVED lines=26> */
[C---:B------:R-:W-:Y:S01]  /*c2d0*/  HMMA.16816.F32.BF16 R88, R28.reuse, R8, R88 ;  /* 0x000000081c58723c */ /* 0x040fe20000041858 */
[----:B------:R-:W-:Y:S01]  /*c2e0*/  FADD.FTZ R59, R58, R59 ;  /* 0x0000003b3a3b7221 */ /* 0x000fe20000010000 */
[----:B------:R-:W-:Y:S01]  /*c2f0*/  FADD.FTZ R51, R50, R51 ;  /* 0x0000003332337221 */ /* 0x000fe20000010000 */
[----:B------:R-:W-:Y:S01]  /*c300*/  FADD.FTZ R49, R48, R49 ;  /* 0x0000003130317221 */ /* 0x000fe20000010000 */
[----:B------:R-:W2:Y:S01]  /*c310*/  MUFU.EX2 R54, R54 ;  /* 0x0000003600367308 */ /* 0x000ea20000000800 */
[----:B------:R-:W-:Y:S01]  /*c320*/  FADD.FTZ R59, R57, R59 ;  /* 0x0000003b393b7221 */ /* 0x000fe20000010000 */
[----:B------:R-:W-:Y:S01]  /*c330*/  HMMA.16816.F32.BF16 R92, R28, R10, R92 ;  /* 0x0000000a1c5c723c */ /* 0x000fe2000004185c */
[----:B------:R-:W-:Y:S01]  /*c340*/  FADD.FTZ R51, R0, R51 ;  /* 0x0000003300337221 */ /* 0x000fe20000010000 */
[----:B------:R-:W-:Y:S01]  /*c350*/  FADD.FTZ R49, R47, R49 ;  /* 0x000000312f317221 */ /* 0x000fe20000010000 */
[----:B------:R-:W-:-:S02]  /*c360*/  FADD.FTZ R59, R56, R59 ;  /* 0x0000003b383b7221 */ /* 0x000fc40000010000 */
[----:B------:R-:W-:Y:S01]  /*c370*/  FADD.FTZ R51, R63, R51 ;  /* 0x000000333f337221 */ /* 0x000fe20000010000 */
[----:B------:R-:W-:Y:S01]  /*c380*/  HMMA.16816.F32.BF16 R100, R28, R4, R100 ;  /* 0x000000041c64723c */ /* 0x000fe20000041864 */
[----:B------:R-:W3:Y:S01]  /*c390*/  MUFU.EX2 R53, R53 ;  /* 0x0000003500357308 */ /* 0x000ee20000000800 */
[----:B------:R-:W-:Y:S01]  /*c3a0*/  FADD.FTZ R49, R46, R49 ;  /* 0x000000312e317221 */ /* 0x000fe20000010000 */
[----:B-1----:R-:W-:-:S03]  /*c3b0*/  FADD.FTZ R59, R55, R59 ;  /* 0x0000003b373b7221 */ /* 0x002fc60000010000 */
[----:B------:R-:W-:Y:S03]  /*c3c0*/  HMMA.16816.F32.BF16 R104, R28, R6, R104 ;  /* 0x000000061c68723c */ /* 0x000fe60000041868 */
[----:B------:R-:W1:Y:S01]  /*c3d0*/  MUFU.EX2 R52, R52 ;  /* 0x0000003400347308 */ /* 0x000e620000000800 */
[----:B--2---:R-:W-:Y:S02]  /*c3e0*/  FADD.FTZ R59, R54, R59 ;  /* 0x0000003b363b7221 */ /* 0x004fe40000010000 */
[C---:B------:R-:W-:Y:S05]  /*c3f0*/  HMMA.16816.F32.BF16 R160, R36.reuse, R20, R160 ;  /* 0x0000001424a0723c */ /* 0x040fea00000418a0 */
[----:B------:R-:W2:Y:S01]  /*c400*/  MUFU.EX2 R65, R65 ;  /* 0x0000004100417308 */ /* 0x000ea20000000800 */
[----:B------:R-:W-:Y:S01]  /*c410*/  HMMA.16816.F32.BF16 R148, R36, R22, R148 ;  /* 0x000000162494723c */ /* 0x000fe20000041894 */
[----:B------:R-:W4:Y:S01]  /*c420*/  LDSM.16.MT88.4 R20, [R214+0xa400] ;  /* 0x00a40000d614783b */ /* 0x000f220000004200 */
[----:B---3--:R-:W-:-:S04]  /*c430*/  FADD.FTZ R59, R53, R59 ;  /* 0x0000003b353b7221 */ /* 0x008fc80000010000 */
[----:B------:R-:W-:Y:S01]  /*c440*/  HMMA.16816.F32.BF16 R68, R36, R12, R68 ;  /* 0x0000000c2444723c */ /* 0x000fe20000041844 */
[----:B------:R-:W3:Y:S01]  /*c450*/  MUFU.EX2 R67, R67 ;  /* 0x0000004300437308 */ /* 0x000ee20000000800 */
[----:B-1----:R-:W-:-:S04]  /*c460*/  FADD.FTZ R59, R52, R59 ;  /* 0x0000003b343b7221 */ /* 0x002fc80000010000 */
[C---:B------:R-:W-:Y:S01]  /*c470*/  HMMA.16816.F32.BF16 R80, R36.reuse, R14, R80 ;  /* 0x0000000e2450723c */ /* 0x040fe20000041850 */
[----:B------:R-:W1:Y:S02]  /*c480*/  LDSM.16.MT88.4 R12, [R212+0xa400] ;  /* 0x00a40000d40c783b */ /* 0x000e640000004200 */
[----:B------:R-:W5:Y:S01]  /*c490*/  MUFU.EX2 R179, R179 ;  /* 0x000000b300b37308 */ /* 0x000f620000000800 */
[----:B--2---:R-:W-:Y:S02]  /*c4a0*/  FADD.FTZ R49, R65, R49 ;  /* 0x0000003141317221 */ /* 0x004fe40000010000 */
[C---:B------:R-:W-:Y:S05]  /*c4b0*/  HMMA.16816.F32.BF16 R84, R36.reuse, R8, R84 ;  /* 0x000000082454723c */ /* 0x040fea0000041854 */
[----:B------:R-:W2:Y:S01]  /*c4c0*/  MUFU.EX2 R184, R184 ;  /* 0x000000b800b87308 */ /* 0x000ea20000000800 */
[----:B------:R-:W-:Y:S01]  /*c4d0*/  HMMA.16816.F32.BF16 R96, R36, R10, R96 ;  /* 0x0000000a2460723c */ /* 0x000fe20000041860 */
[----:B------:R-:W1:Y:S01]  /*c4e0*/  LDSM.16.MT88.4 R8, [R214+0xb400] ;  /* 0x00b40000d608783b */ /* 0x000e620000004200 */
[C---:B---3--:R-:W-:Y:S01]  /*c4f0*/  F2FP.BF16.F32.PACK_AB R40, R67.reuse, R65 ;  /* 0x000000414328723e */ /* 0x048fe200000010ff */
[----:B------:R-:W-:-:S03]  /*c500*/  FADD.FTZ R49, R67, R49 ;  /* 0x0000003143317221 */ /* 0x000fc60000010000 */
[----:B------:R-:W-:Y:S01]  /*c510*/  HMMA.16816.F32.BF16 R144, R36, R4, R144 ;  /* 0x000000042490723c */ /* 0x000fe20000041890 */
[----:B------:R-:W3:Y:S01]  /*c520*/  MUFU.EX2 R188, R188 ;  /* 0x000000bc00bc7308 */ /* 0x000ee20000000800 */
[----:B-----5:R-:W-:-:S04]  /*c530*/  FADD.FTZ R49, R179, R49 ;  /* 0x00000031b3317221 */ /* 0x020fc80000010000 */
[----:B------:R-:W-:Y:S01]  /*c540*/  HMMA.16816.F32.BF16 R108, R36, R6, R108 ;  /* 0x00000006246c723c */ /* 0x000fe2000004186c */
[----:B------:R-:W5:Y:S02]  /*c550*/  LDSM.16.MT88.4 R4, [R212+0xb400] ;  /* 0x00b40000d404783b */ /* 0x000f640000004200 */
[----:B------:R-:W4:Y:S01]  /*c560*/  MUFU.EX2 R191, R191 ;  /* 0x000000bf00bf7308 */ /* 0x000f220000000800 */
[C---:B--2---:R-:W-:Y:S01]  /*c570*/  F2FP.BF16.F32.PACK_AB R42, R184.reuse, R179 ;  /* 0x000000b3b82a723e */ /* 0x044fe200000010ff */
[----:B------:R-:W-:Y:S01]  /*c580*/  FADD.FTZ R49, R184, R49 ;  /* 0x00000031b8317221 */ /* 0x000fe20000010000 */
[C---:B------:R-:W-:Y:S05]  /*c590*/  HMMA.16816.F32.BF16 R112, R28.reuse, R24, R112 ;  /* 0x000000181c70723c */ /* 0x040fea0000041870 */
[----:B------:R-:W2:Y:S01]  /*c5a0*/  MUFU.EX2 R193, R193 ;  /* 0x000000c100c17308 */ /* 0x000ea20000000800 */
[----:B------:R-:W-:Y:S01]  /*c5b0*/  HMMA.16816.F32.BF16 R116, R28, R26, R116 ;  /* 0x0000001a1c74723c */ /* 0x000fe20000041874 */
[----:B---3--:R-:W-:-:S05]  /*c5c0*/  FADD.FTZ R45, R188, R45 ;  /* 0x0000002dbc2d7221 */ /* 0x008fca0000010000 */
[----:B------:R-:W-:Y:S01]  /*c5d0*/  HMMA.16816.F32.BF16 R124, R28, R16, R124 ;  /* 0x000000101c7c723c */ /* 0x000fe2000004187c */
[----:B------:R-:W3:Y:S01]  /*c5e0*/  MUFU.EX2 R194, R194 ;  /* 0x000000c200c27308 */ /* 0x000ee20000000800 */
[C---:B----4-:R-:W-:Y:S01]  /*c5f0*/  F2FP.BF16.F32.PACK_AB R41, R191.reuse, R188 ;  /* 0x000000bcbf29723e */ /* 0x050fe200000010ff */
[----:B------:R-:W-:-:S03]  /*c600*/  FADD.FTZ R45, R191, R45 ;  /* 0x0000002dbf2d7221 */ /* 0x000fc60000010000 */
[----:B------:R-:W-:Y:S01]  /*c610*/  HMMA.16816.F32.BF16 R132, R28, R18, R132 ;  /* 0x000000121c84723c */ /* 0x000fe20000041884 */
[----:B------:R-:W4:Y:S02]  /*c620*/  LDSM.16.MT88.4 R28, [R212+0x9400] ;  /* 0x00940000d41c783b */ /* 0x000f240000004200 */
[----:B------:R-:W1:Y:S01]  /*c630*/  MUFU.EX2 R195, R195 ;  /* 0x000000c300c37308 */ /* 0x000e620000000800 */
[----:B--2---:R-:W-:Y:S02]  /*c640*/  FADD.FTZ R45, R193, R45 ;  /* 0x0000002dc12d7221 */ /* 0x004fe40000010000 */
[C---:B------:R-:W-:Y:S05]  /*c650*/  HMMA.16816.F32.BF16 R140, R36.reuse, R24, R140 ;  /* 0x00000018248c723c */ /* 0x040fea000004188c */
[----:B------:R-:W2:Y:S01]  /*c660*/  MUFU.EX2 R198, R198 ;  /* 0x000000c600c67308 */ /* 0x000ea20000000800 */
[----:B------:R-:W-:Y:S01]  /*c670*/  HMMA.16816.F32.BF16 R120, R36, R26, R120 ;  /* 0x0000001a2478723c */ /* 0x000fe20000041878 */
[C---:B---3--:R-:W-:Y:S01]  /*c680*/  F2FP.BF16.F32.PACK_AB R43, R194.reuse, R193 ;  /* 0x000000c1c22b723e */ /* 0x048fe200000010ff */
[----:B------:R-:W-:Y:S01]  /*c690*/  FADD.FTZ R45, R194, R45 ;  /* 0x0000002dc22d7221 */ /* 0x000fe20000010000 */
[----:B------:R-:W-:-:S03]  /*c6a0*/  F2FP.BF16.F32.PACK_AB R24, R54, R55 ;  /* 0x000000373618723e */ /* 0x000fc600000010ff */
[----:B------:R-:W-:Y:S01]  /*c6b0*/  HMMA.16816.F32.BF16 R136, R36, R16, R136 ;  /* 0x000000102488723c */ /* 0x000fe20000041888 */
[----:B------:R-:W3:Y:S01]  /*c6c0*/  MUFU.EX2 R200, R200 ;  /* 0x000000c800c87308 */ /* 0x000ee20000000800 */
[----:B------:R-:W-:Y:S01]  /*c6d0*/  F2FP.BF16.F32.PACK_AB R26, R52, R53 ;  /* 0x00000035341a723e */ /* 0x000fe200000010ff */
[----:B-1----:R-:W-:-:S03]  /*c6e0*/  FADD.FTZ R51, R195, R51 ;  /* 0x00000033c3337221 */ /* 0x002fc60000010000 */
[----:B------:R-:W-:Y:S01]  /*c6f0*/  HMMA.16816.F32.BF16 R128, R36, R18, R128 ;  /* 0x000000122480723c */ /* 0x000fe20000041880 */
[----:B------:R-:W-:Y:S02]  /*c700*/  LDSM.16.MT88.4 R16, [R212+0x9800] ;  /* 0x00980000d410783b */ /* 0x000fe40000004200 */
[----:B------:R-:W1:Y:S01]  /*c710*/  MUFU.EX2 R206, R206 ;  /* 0x000000ce00ce7308 */ /* 0x000e620000000800 */
        /* <DEDUP_REMOVED lines=8> */
[C---:B-1----:R-:W-:Y:S01]  /*c7a0*/  F2FP.BF16.F32.PACK_AB R27, R206.reuse, R200 ;  /* 0x000000c8ce1b723e */ /* 0x042fe200000010ff */
[----:B------:R-:W-:-:S03]  /*c7b0*/  FADD.FTZ R51, R206, R51 ;  /* 0x00000033ce337221 */ /* 0x000fc60000010000 */
[C---:B------:R-:W-:Y:S03]  /*c7c0*/  HMMA.16816.F32.BF16 R104, R40.reuse, R14, R104 ;  /* 0x0000000e2868723c */ /* 0x040fe60000041868 */
[----:B------:R-:W1:Y:S01]  /*c7d0*/  MUFU.EX2 R202, R202 ;  /* 0x000000ca00ca7308 */ /* 0x000e620000000800 */
[----:B--2---:R-:W-:Y:S02]  /*c7e0*/  FADD.FTZ R45, R208, R45 ;  /* 0x0000002dd02d7221 */ /* 0x004fe40000010000 */
[C---:B------:R-:W-:Y:S05]  /*c7f0*/  HMMA.16816.F32.BF16 R112, R40.reuse, R8, R112 ;  /* 0x000000082870723c */ /* 0x040fea0000041870 */
[----:B------:R-:W2:Y:S01]  /*c800*/  MUFU.EX2 R207, R207 ;  /* 0x000000cf00cf7308 */ /* 0x000ea20000000800 */
[----:B------:R-:W-:Y:S01]  /*c810*/  HMMA.16816.F32.BF16 R116, R40, R10, R116 ;  /* 0x0000000a2874723c */ /* 0x000fe20000041874 */
[C---:B---3--:R-:W-:Y:S01]  /*c820*/  F2FP.BF16.F32.PACK_AB R37, R203.reuse, R208 ;  /* 0x000000d0cb25723e */ /* 0x048fe200000010ff */
[----:B------:R-:W-:-:S04]  /*c830*/  FADD.FTZ R45, R203, R45 ;  /* 0x0000002dcb2d7221 */ /* 0x000fc80000010000 */
[----:B-----5:R-:W-:Y:S01]  /*c840*/  HMMA.16816.F32.BF16 R124, R40, R4, R124 ;  /* 0x00000004287c723c */ /* 0x020fe2000004187c */
[----:B------:R-:W-:Y:S01]  /*c850*/  MUFU.EX2 R197, R197 ;  /* 0x000000c500c57308 */ /* 0x000fe20000000800 */
[----:B-1----:R-:W-:-:S04]  /*c860*/  FADD.FTZ R45, R202, R45 ;  /* 0x0000002dca2d7221 */ /* 0x002fc80000010000 */
[----:B------:R-:W-:Y:S03]  /*c870*/  HMMA.16816.F32.BF16 R132, R40, R6, R132 ;  /* 0x000000062884723c */ /* 0x000fe60000041884 */
[----:B------:R-:W1:Y:S01]  /*c880*/  MUFU.EX2 R177, R177 ;  /* 0x000000b100b17308 */ /* 0x000e620000000800 */
[C---:B--2---:R-:W-:Y:S01]  /*c890*/  F2FP.BF16.F32.PACK_AB R39, R207.reuse, R202 ;  /* 0x000000cacf27723e */ /* 0x044fe200000010ff */
[----:B------:R-:W-:Y:S01]  /*c8a0*/  FADD.FTZ R45, R207, R45 ;  /* 0x0000002dcf2d7221 */ /* 0x000fe20000010000 */
[C---:B------:R-:W-:Y:S05]  /*c8b0*/  HMMA.16816.F32.BF16 R84, R24.reuse, R20, R84 ;  /* 0x000000141854723c */ /* 0x040fea0000041854 */
[----:B------:R-:W2:Y:S01]  /*c8c0*/  MUFU.EX2 R174, R174 ;  /* 0x000000ae00ae7308 */ /* 0x000ea20000000800 */
[C---:B------:R-:W-:Y:S01]  /*c8d0*/  HMMA.16816.F32.BF16 R96, R24.reuse, R22, R96 ;  /* 0x000000161860723c */ /* 0x040fe20000041860 */
[----:B------:R-:W3:Y:S05]  /*c8e0*/  LDSM.16.MT88.4 R20, [R214+0x9800] ;  /* 0x00980000d614783b */ /* 0x000eea0000004200 */
[----:B------:R-:W-:Y:S01]  /*c8f0*/  HMMA.16816.F32.BF16 R144, R24, R12, R144 ;  /* 0x0000000c1890723c */ /* 0x000fe20000041890 */
[----:B------:R-:W5:Y:S01]  /*c900*/  MUFU.EX2 R189, R189 ;  /* 0x000000bd00bd7308 */ /* 0x000f620000000800 */
[----:B-1----:R-:W-:-:S04]  /*c910*/  FADD.FTZ R51, R177, R51 ;  /* 0x00000033b1337221 */ /* 0x002fc80000010000 */
[C---:B------:R-:W-:Y:S01]  /*c920*/  HMMA.16816.F32.BF16 R108, R24.reuse, R14, R108 ;  /* 0x0000000e186c723c */ /* 0x040fe2000004186c */
[----:B------:R-:W1:Y:S02]  /*c930*/  LDSM.16.MT88.4 R12, [R214+0xa800] ;  /* 0x00a80000d60c783b */ /* 0x000e640000004200 */
[----:B------:R-:W4:Y:S01]  /*c940*/  MUFU.EX2 R187, R187 ;  /* 0x000000bb00bb7308 */ /* 0x000f220000000800 */
[----:B--2---:R-:W-:Y:S02]  /*c950*/  FADD.FTZ R51, R174, R51 ;  /* 0x00000033ae337221 */ /* 0x004fe40000010000 */
[C---:B------:R-:W-:Y:S05]  /*c960*/  HMMA.16816.F32.BF16 R140, R24.reuse, R8, R140 ;  /* 0x00000008188c723c */ /* 0x040fea000004188c */
[----:B------:R-:W2:Y:S01]  /*c970*/  MUFU.EX2 R185, R185 ;  /* 0x000000b900b97308 */ /* 0x000ea20000000800 */
[----:B------:R-:W-:Y:S01]  /*c980*/  HMMA.16816.F32.BF16 R120, R24, R10, R120 ;  /* 0x0000000a1878723c */ /* 0x000fe20000041878 */
[----:B------:R-:W1:Y:S01]  /*c990*/  LDSM.16.MT88.4 R8, [R212+0xa800] ;  /* 0x00a80000d408783b */ /* 0x000e620000004200 */
[----:B-----5:R-:W-:-:S04]  /*c9a0*/  FADD.FTZ R51, R189, R51 ;  /* 0x00000033bd337221 */ /* 0x020fc80000010000 */
[----:B------:R-:W-:Y:S01]  /*c9b0*/  HMMA.16816.F32.BF16 R136, R24, R4, R136 ;  /* 0x000000041888723c */ /* 0x000fe20000041888 */
[----:B------:R-:W-:Y:S01]  /*c9c0*/  MUFU.EX2 R183, R183 ;  /* 0x000000b700b77308 */ /* 0x000fe20000000800 */
[----:B----4-:R-:W-:-:S04]  /*c9d0*/  FADD.FTZ R51, R187, R51 ;  /* 0x00000033bb337221 */ /* 0x010fc80000010000 */
[----:B------:R-:W-:Y:S01]  /*c9e0*/  HMMA.16816.F32.BF16 R128, R24, R6, R128 ;  /* 0x000000061880723c */ /* 0x000fe20000041880 */
[----:B------:R-:W4:Y:S02]  /*c9f0*/  LDSM.16.MT88.4 R4, [R214+0xb800] ;  /* 0x00b80000d604783b */ /* 0x000f240000004200 */
[----:B------:R-:W5:Y:S01]  /*ca00*/  MUFU.EX2 R176, R176 ;  /* 0x000000b000b07308 */ /* 0x000f620000000800 */
[----:B--2---:R-:W-:Y:S02]  /*ca10*/  FADD.FTZ R51, R185, R51 ;  /* 0x00000033b9337221 */ /* 0x004fe40000010000 */
[-C--:B------:R-:W-:Y:S05]  /*ca20*/  HMMA.16816.F32.BF16 R72, R40, R28.reuse, R72 ;  /* 0x0000001c2848723c */ /* 0x080fea0000041848 */
[----:B------:R-:W-:Y:S01]  /*ca30*/  MUFU.EX2 R196, R196 ;  /* 0x000000c400c47308 */ /* 0x000fe20000000800 */
[----:B------:R-:W-:Y:S06]  /*ca40*/  HMMA.16816.F32.BF16 R68, R24, R28, R68 ;  /* 0x0000001c1844723c */ /* 0x000fec0000041844 */
[----:B------:R-:W-:Y:S01]  /*ca50*/  HMMA.16816.F32.BF16 R156, R40, R32, R156 ;  /* 0x00000020289c723c */ /* 0x000fe2000004189c */
[--C-:B------:R-:W-:Y:S01]  /*ca60*/  FFMA.FTZ R28, R201, UR18, -R190.reuse ;  /* 0x00000012c91c7c23 */ /* 0x100fe200080108be */
[----:B------:R-:W-:Y:S01]  /*ca70*/  FFMA.FTZ R201, R199, UR18, -R190 ;  /* 0x00000012c7c97c23 */ /* 0x000fe200080108be */
[----:B------:R-:W-:Y:S01]  /*ca80*/  MUFU.EX2 R192, R192 ;  /* 0x000000c000c07308 */ /* 0x000fe20000000800 */
[----:B-----5:R-:W-:-:S02]  /*ca90*/  FADD.FTZ R45, R176, R45 ;  /* 0x0000002db02d7221 */ /* 0x020fc40000010000 */
[C---:B------:R-:W-:Y:S05]  /*caa0*/  HMMA.16816.F32.BF16 R152, R40.reuse, R34, R152 ;  /* 0x000000222898723c */ /* 0x040fea0000041898 */
[----:B------:R2:W5:Y:S01]  /*cab0*/  MUFU.EX2 R199, R28 ;  /* 0x0000001c00c77308 */ /* 0x0005620000000800 */
[-C--:B------:R-:W-:Y:S06]  /*cac0*/  HMMA.16816.F32.BF16 R76, R40, R30.reuse, R76 ;  /* 0x0000001e284c723c */ /* 0x080fec000004184c */
[C---:B------:R-:W-:Y:S01]  /*cad0*/  HMMA.16816.F32.BF16 R80, R24.reuse, R30, R80 ;  /* 0x0000001e1850723c */ /* 0x040fe20000041850 */
[--C-:B------:R-:W-:Y:S01]  /*cae0*/  FFMA.FTZ R40, R204, UR18, -R190.reuse ;  /* 0x00000012cc287c23 */ /* 0x100fe200080108be */
[----:B------:R-:W-:Y:S01]  /*caf0*/  FFMA.FTZ R41, R205, UR18, -R190 ;  /* 0x00000012cd297c23 */ /* 0x000fe200080108be */
[--C-:B------:R-:W-:Y:S01]  /*cb00*/  FFMA.FTZ R42, R211, UR18, -R181.reuse ;  /* 0x00000012d32a7c23 */ /* 0x100fe200080108b5 */
[--C-:B------:R-:W-:Y:S01]  /*cb10*/  FFMA.FTZ R43, R209, UR18, -R181.reuse ;  /* 0x00000012d12b7c23 */ /* 0x100fe200080108b5 */
[--C-:B------:R-:W-:Y:S01]  /*cb20*/  FFMA.FTZ R204, R221, UR18, -R181.reuse ;  /* 0x00000012ddcc7c23 */ /* 0x100fe200080108b5 */
[----:B------:R-:W-:Y:S01]  /*cb30*/  FFMA.FTZ R205, R210, UR18, -R181 ;  /* 0x00000012d2cd7c23 */ /* 0x000fe200080108b5 */
[----:B------:R-:W3:Y:S01]  /*cb40*/  MUFU.EX2 R40, R40 ;  /* 0x0000002800287308 */ /* 0x000ee20000000800 */
[C---:B------:R-:W-:Y:S01]  /*cb50*/  HMMA.16816.F32.BF16 R160, R24.reuse, R32, R160 ;  /* 0x0000002018a0723c */ /* 0x040fe200000418a0 */
[----:B--2---:R-:W2:Y:S05]  /*cb60*/  LDSM.16.MT88.4 R28, [R212+0xb800] ;  /* 0x00b80000d41c783b */ /* 0x004eaa0000004200 */
[----:B------:R-:W-:Y:S01]  /*cb70*/  HMMA.16816.F32.BF16 R148, R24, R34, R148 ;  /* 0x000000221894723c */ /* 0x000fe20000041894 */
[----:B------:R-:W1:Y:S01]  /*cb80*/  MUFU.EX2 R41, R41 ;  /* 0x0000002900297308 */ /* 0x000e620000000800 */
[----:B------:R-:W-:Y:S01]  /*cb90*/  F2FP.BF16.F32.PACK_AB R33, R174, R177 ;  /* 0x000000b1ae21723e */ /* 0x000fe200000010ff */
[----:B------:R-:W2:Y:S04]  /*cba0*/  LDSM.16.MT88.4 R24, [R214+0x9c00] ;  /* 0x009c0000d618783b */ /* 0x000ea80000004200 */
[----:B-----5:R-:W-:-:S02]  /*cbb0*/  F2FP.BF16.F32.PACK_AB R34, R199, R197 ;  /* 0x000000c5c722723e */ /* 0x020fc400000010ff */
[----:B------:R-:W5:Y:S01]  /*cbc0*/  MUFU.EX2 R42, R42 ;  /* 0x0000002a002a7308 */ /* 0x000f620000000800 */
[----:B------:R-:W-:Y:S01]  /*cbd0*/  F2FP.BF16.F32.PACK_AB R35, R187, R189 ;  /* 0x000000bdbb23723e */ /* 0x000fe200000010ff */
[----:B---3--:R-:W-:-:S06]  /*cbe0*/  FADD.FTZ R59, R40, R59 ;  /* 0x0000003b283b7221 */ /* 0x008fcc0000010000 */
[----:B------:R-:W3:Y:S01]  /*cbf0*/  MUFU.EX2 R43, R43 ;  /* 0x0000002b002b7308 */ /* 0x000ee20000000800 */
[C---:B-1----:R-:W-:Y:S01]  /*cc00*/  F2FP.BF16.F32.PACK_AB R32, R41.reuse, R40 ;  /* 0x000000282920723e */ /* 0x042fe200000010ff */
[----:B------:R-:W-:-:S04]  /*cc10*/  FADD.FTZ R59, R41, R59 ;  /* 0x0000003b293b7221 */ /* 0x000fc80000010000 */
[----:B------:R-:W-:Y:S02]  /*cc20*/  FADD.FTZ R59, R197, R59 ;  /* 0x0000003bc53b7221 */ /* 0x000fe40000010000 */
[----:B------:R-:W1:Y:S01]  /*cc30*/  MUFU.EX2 R204, R204 ;  /* 0x000000cc00cc7308 */ /* 0x000e620000000800 */
[----:B------:R-:W-:Y:S01]  /*cc40*/  HMMA.16816.F32.BF16 R160, R32, R20, R160 ;  /* 0x0000001420a0723c */ /* 0x000fe200000418a0 */
[----:B-----5:R-:W-:Y:S01]  /*cc50*/  FADD.FTZ R49, R42, R49 ;  /* 0x000000312a317221 */ /* 0x020fe20000010000 */
[----:B------:R-:W-:-:S04]  /*cc60*/  FADD.FTZ R59, R199, R59 ;  /* 0x0000003bc73b7221 */ /* 0x000fc80000010000 */
[----:B------:R-:W-:Y:S01]  /*cc70*/  HMMA.16816.F32.BF16 R148, R32, R22, R148 ;  /* 0x000000162094723c */ /* 0x000fe20000041894 */
[----:B------:R-:W5:Y:S01]  /*cc80*/  MUFU.EX2 R205, R205 ;  /* 0x000000cd00cd7308 */ /* 0x000f620000000800 */
[C---:B---3--:R-:W-:Y:S01]  /*cc90*/  F2FP.BF16.F32.PACK_AB R36, R43.reuse, R42 ;  /* 0x0000002a2b24723e */ /* 0x048fe200000010ff */
[----:B------:R-:W-:-:S03]  /*cca0*/  FADD.FTZ R49, R43, R49 ;  /* 0x000000312b317221 */ /* 0x000fc60000010000 */
[C---:B------:R-:W-:Y:S03]  /*ccb0*/  HMMA.16816.F32.BF16 R68, R32.reuse, R16, R68 ;  /* 0x000000102044723c */ /* 0x040fe60000041844 */
[----:B------:R-:W3:Y:S01]  /*ccc0*/  MUFU.EX2 R201, R201 ;  /* 0x000000c900c97308 */ /* 0x000ee20000000800 */
[----:B-1----:R-:W-:Y:S02]  /*ccd0*/  FADD.FTZ R49, R204, R49 ;  /* 0x00000031cc317221 */ /* 0x002fe40000010000 */
[C---:B------:R-:W-:Y:S05]  /*cce0*/  HMMA.16816.F32.BF16 R80, R32.reuse, R18, R80 ;  /* 0x000000122050723c */ /* 0x040fea0000041850 */
[----:B------:R-:W-:Y:S01]  /*ccf0*/  MUFU.EX2 R186, R186 ;  /* 0x000000ba00ba7308 */ /* 0x000fe20000000800 */
[C---:B-----5:R-:W-:Y:S01]  /*cd00*/  F2FP.BF16.F32.PACK_AB R38, R205.reuse, R204 ;  /* 0x000000cccd26723e */ /* 0x060fe200000010ff */
[----:B------:R-:W-:Y:S01]  /*cd10*/  HMMA.16816.F32.BF16 R84, R32, R12, R84 ;  /* 0x0000000c2054723c */ /* 0x000fe20000041854 */
[----:B------:R-:W-:-:S04]  /*cd20*/  FADD.FTZ R49, R205, R49 ;  /* 0x00000031cd317221 */ /* 0x000fc80000010000 */
[----:B------:R-:W-:Y:S01]  /*cd30*/  FADD.FTZ R49, R183, R49 ;  /* 0x00000031b7317221 */ /* 0x000fe20000010000 */
[----:B------:R-:W-:Y:S01]  /*cd40*/  HMMA.16816.F32.BF16 R156, R36, R20, R156 ;  /* 0x00000014249c723c */ /* 0x000fe2000004189c */
[----:B------:R-:W1:Y:S01]  /*cd50*/  MUFU.EX2 R182, R182 ;  /* 0x000000b600b67308 */ /* 0x000e620000000800 */
[----:B---3--:R-:W-:-:S04]  /*cd60*/  FADD.FTZ R59, R201, R59 ;  /* 0x0000003bc93b7221 */ /* 0x008fc80000010000 */
[C---:B------:R-:W-:Y:S01]  /*cd70*/  HMMA.16816.F32.BF16 R152, R36.reuse, R22, R152 ;  /* 0x000000162498723c */ /* 0x040fe20000041898 */
[----:B------:R-:W3:Y:S01]  /*cd80*/  LDSM.16.MT88.4 R20, [R212+0x9c00] ;  /* 0x009c0000d414783b */ /* 0x000ee20000004200 */
[----:B------:R-:W-:Y:S01]  /*cd90*/  FADD.FTZ R59, R196, R59 ;  /* 0x0000003bc43b7221 */ /* 0x000fe20000010000 */
[----:B------:R-:W5:Y:S03]  /*cda0*/  MUFU.EX2 R180, R180 ;  /* 0x000000b400b47308 */ /* 0x000f660000000800 */
[----:B------:R-:W-:Y:S01]  /*cdb0*/  HMMA.16816.F32.BF16 R72, R36, R16, R72 ;  /* 0x000000102448723c */ /* 0x000fe20000041848 */
[----:B------:R-:W-:-:S04]  /*cdc0*/  FADD.FTZ R59, R192, R59 ;  /* 0x0000003bc03b7221 */ /* 0x000fc80000010000 */
[----:B------:R-:W4:Y:S01]  /*cdd0*/  MUFU.EX2 R178, R178 ;  /* 0x000000b200b27308 */ /* 0x000f220000000800 */
[----:B------:R-:W-:Y:S01]  /*cde0*/  HMMA.16816.F32.BF16 R76, R36, R18, R76 ;  /* 0x00000012244c723c */ /* 0x000fe2000004184c */
[----:B------:R-:W3:Y:S01]  /*cdf0*/  LDSM.16.MT88.4 R16, [R214+0xac00] ;  /* 0x00ac0000d610783b */ /* 0x000ee20000004200 */
[----:B-1----:R-:W-:Y:S01]  /*ce00*/  FADD.FTZ R49, R182, R49 ;  /* 0x00000031b6317221 */ /* 0x002fe20000010000 */
[----:B------:R-:W-:-:S03]  /*ce10*/  FADD.FTZ R238, R186, R59 ;  /* 0x0000003bbaee7221 */ /* 0x000fc60000010000 */
[----:B------:R-:W-:Y:S01]  /*ce20*/  HMMA.16816.F32.BF16 R88, R36, R12, R88 ;  /* 0x0000000c2458723c */ /* 0x000fe20000041858 */
[----:B------:R-:W1:Y:S01]  /*ce30*/  MUFU.EX2 R175, R175 ;  /* 0x000000af00af7308 */ /* 0x000e620000000800 */
[----:B-----5:R-:W-:-:S04]  /*ce40*/  FADD.FTZ R49, R180, R49 ;  /* 0x00000031b4317221 */ /* 0x020fc80000010000 */
[C---:B------:R-:W-:Y:S03]  /*ce50*/  HMMA.16816.F32.BF16 R92, R36.reuse, R14, R92 ;  /* 0x0000000e245c723c */ /* 0x040fe6000004185c */
[----:B------:R-:W5:Y:S01]  /*ce60*/  MUFU.EX2 R173, R173 ;  /* 0x000000ad00ad7308 */ /* 0x000f620000000800 */
[----:B----4-:R-:W-:Y:S02]  /*ce70*/  FADD.FTZ R236, R178, R49 ;  /* 0x00000031b2ec7221 */ /* 0x010fe40000010000 */
[C---:B------:R-:W-:Y:S05]  /*ce80*/  HMMA.16816.F32.BF16 R100, R36.reuse, R8, R100 ;  /* 0x000000082464723c */ /* 0x040fea0000041864 */
[----:B------:R-:W4:Y:S01]  /*ce90*/  MUFU.EX2 R171, R171 ;  /* 0x000000ab00ab7308 */ /* 0x000f220000000800 */
[----:B------:R-:W-:Y:S01]  /*cea0*/  HMMA.16816.F32.BF16 R104, R36, R10, R104 ;  /* 0x0000000a2468723c */ /* 0x000fe20000041868 */
[----:B-1----:R-:W-:-:S05]  /*ceb0*/  FADD.FTZ R45, R175, R45 ;  /* 0x0000002daf2d7221 */ /* 0x002fca0000010000 */
[----:B------:R-:W-:Y:S01]  /*cec0*/  HMMA.16816.F32.BF16 R112, R36, R4, R112 ;  /* 0x000000042470723c */ /* 0x000fe20000041870 */
[----:B------:R-:W1:Y:S01]  /*ced0*/  MUFU.EX2 R164, R164 ;  /* 0x000000a400a47308 */ /* 0x000e620000000800 */
[----:B-----5:R-:W-:-:S04]  /*cee0*/  FADD.FTZ R45, R173, R45 ;  /* 0x0000002dad2d7221 */ /* 0x020fc80000010000 */
[----:B------:R-:W-:Y:S03]  /*cef0*/  HMMA.16816.F32.BF16 R116, R36, R6, R116 ;  /* 0x000000062474723c */ /* 0x000fe60000041874 */
[----:B------:R-:W5:Y:S01]  /*cf00*/  MUFU.EX2 R66, R66 ;  /* 0x0000004200427308 */ /* 0x000f620000000800 */
[----:B----4-:R-:W-:Y:S02]  /*cf10*/  FADD.FTZ R233, R171, R45 ;  /* 0x0000002dabe97221 */ /* 0x010fe40000010000 */
[C---:B------:R-:W-:Y:S01]  /*cf20*/  HMMA.16816.F32.BF16 R96, R32.reuse, R14, R96 ;  /* 0x0000000e2060723c */ /* 0x040fe20000041860 */
[----:B------:R-:W4:Y:S05]  /*cf30*/  LDSM.16.MT88.4 R12, [R212+0xac00] ;  /* 0x00ac0000d40c783b */ /* 0x000f2a0000004200 */
[----:B------:R-:W-:Y:S01]  /*cf40*/  HMMA.16816.F32.BF16 R144, R32, R8, R144 ;  /* 0x000000082090723c */ /* 0x000fe20000041890 */
[----:B-1----:R-:W-:-:S05]  /*cf50*/  FADD.FTZ R51, R164, R51 ;  /* 0x00000033a4337221 */ /* 0x002fca0000010000 */
[----:B------:R-:W-:Y:S01]  /*cf60*/  HMMA.16816.F32.BF16 R108, R32, R10, R108 ;  /* 0x0000000a206c723c */ /* 0x000fe2000004186c */
[----:B------:R-:W1:Y:S01]  /*cf70*/  LDSM.16.MT88.4 R8, [R214+0xbc00] ;  /* 0x00bc0000d608783b */ /* 0x000e620000004200 */
[----:B-----5:R-:W-:-:S04]  /*cf80*/  FADD.FTZ R51, R66, R51 ;  /* 0x0000003342337221 */ /* 0x020fc80000010000 */
[C---:B------:R-:W-:Y:S06]  /*cf90*/  HMMA.16816.F32.BF16 R140, R32.reuse, R4, R140 ;  /* 0x00000004208c723c */ /* 0x040fec000004188c */
[C---:B------:R-:W-:Y:S01]  /*cfa0*/  HMMA.16816.F32.BF16 R120, R32.reuse, R6, R120 ;  /* 0x000000062078723c */ /* 0x040fe20000041878 */
[----:B------:R-:W5:Y:S05]  /*cfb0*/  LDSM.16.MT88.4 R4, [R212+0xbc00] ;  /* 0x00bc0000d404783b */ /* 0x000f6a0000004200 */
[C---:B--2---:R-:W-:Y:S06]  /*cfc0*/  HMMA.16816.F32.BF16 R136, R32.reuse, R28, R136 ;  /* 0x0000001c2088723c */ /* 0x044fec0000041888 */
[----:B------:R-:W-:Y:S06]  /*cfd0*/  HMMA.16816.F32.BF16 R128, R32, R30, R128 ;  /* 0x0000001e2080723c */ /* 0x000fec0000041880 */
[----:B------:R-:W-:Y:S01]  /*cfe0*/  HMMA.16816.F32.BF16 R124, R36, R28, R124 ;  /* 0x0000001c247c723c */ /* 0x000fe2000004187c */
[----:B------:R-:W-:-:S05]  /*cff0*/  FFMA.FTZ R32, R62, UR18, -R64 ;  /* 0x000000123e207c23 */ /* 0x000fca0008010840 */
[----:B------:R-:W-:Y:S01]  /*d000*/  HMMA.16816.F32.BF16 R132, R36, R30, R132 ;  /* 0x0000001e2484723c */ /* 0x000fe20000041884 */
[----:B------:R-:W2:Y:S01]  /*d010*/  MUFU.EX2 R32, R32 ;  /* 0x0000002000207308 */ /* 0x000ea20000000800 */
[----:B------:R-:W-:Y:S02]  /*d020*/  F2FP.BF16.F32.PACK_AB R28, R196, R201 ;  /* 0x000000c9c41c723e */ /* 0x000fe400000010ff */
[----:B------:R-:W-:-:S03]  /*d030*/  F2FP.BF16.F32.PACK_AB R29, R164, R185 ;  /* 0x000000b9a41d723e */ /* 0x000fc600000010ff */
[----:B------:R-:W-:Y:S02]  /*d040*/  F2FP.BF16.F32.PACK_AB R36, R182, R183 ;  /* 0x000000b7b624723e */ /* 0x000fe400000010ff */
[----:B------:R-:W-:Y:S02]  /*d050*/  F2FP.BF16.F32.PACK_AB R37, R175, R176 ;  /* 0x000000b0af25723e */ /* 0x000fe400000010ff */
[----:B------:R-:W-:Y:S02]  /*d060*/  F2FP.BF16.F32.PACK_AB R38, R178, R180 ;  /* 0x000000b4b226723e */ /* 0x000fe400000010ff */
[----:B------:R-:W-:Y:S02]  /*d070*/  F2FP.BF16.F32.PACK_AB R39, R171, R173 ;  /* 0x000000adab27723e */ /* 0x000fe400000010ff */
[----:B------:R-:W-:Y:S02]  /*d080*/  F2FP.BF16.F32.PACK_AB R30, R186, R192 ;  /* 0x000000c0ba1e723e */ /* 0x000fe400000010ff */
[C---:B--2---:R-:W-:Y:S01]  /*d090*/  F2FP.BF16.F32.PACK_AB R31, R32.reuse, R66 ;  /* 0x00000042201f723e */ /* 0x044fe200000010ff */
[----:B------:R-:W-:-:S02]  /*d0a0*/  FADD.FTZ R237, R32, R51 ;  /* 0x0000003320ed7221 */ /* 0x000fc40000010000 */
[C---:B------:R-:W-:Y:S06]  /*d0b0*/  HMMA.16816.F32.BF16 R156, R36.reuse, R24, R156 ;  /* 0x00000018249c723c */ /* 0x040fec000004189c */
[C---:B------:R-:W-:Y:S06]  /*d0c0*/  HMMA.16816.F32.BF16 R152, R36.reuse, R26, R152 ;  /* 0x0000001a2498723c */ /* 0x040fec0000041898 */
[C---:B---3--:R-:W-:Y:S06]  /*d0d0*/  HMMA.16816.F32.BF16 R72, R36.reuse, R20, R72 ;  /* 0x000000142448723c */ /* 0x048fec0000041848 */
[C---:B------:R-:W-:Y:S06]  /*d0e0*/  HMMA.16816.F32.BF16 R76, R36.reuse, R22, R76 ;  /* 0x00000016244c723c */ /* 0x040fec000004184c */
[C---:B------:R-:W-:Y:S06]  /*d0f0*/  HMMA.16816.F32.BF16 R88, R36.reuse, R16, R88 ;  /* 0x000000102458723c */ /* 0x040fec0000041858 */
[C---:B------:R-:W-:Y:S06]  /*d100*/  HMMA.16816.F32.BF16 R92, R36.reuse, R18, R92 ;  /* 0x00000012245c723c */ /* 0x040fec000004185c */
[C---:B----4-:R-:W-:Y:S06]  /*d110*/  HMMA.16816.F32.BF16 R100, R36.reuse, R12, R100 ;  /* 0x0000000c2464723c */ /* 0x050fec0000041864 */
[C---:B------:R-:W-:Y:S06]  /*d120*/  HMMA.16816.F32.BF16 R104, R36.reuse, R14, R104 ;  /* 0x0000000e2468723c */ /* 0x040fec0000041868 */
[C---:B-1----:R-:W-:Y:S06]  /*d130*/  HMMA.16816.F32.BF16 R112, R36.reuse, R8, R112 ;  /* 0x000000082470723c */ /* 0x042fec0000041870 */
[C---:B------:R-:W-:Y:S06]  /*d140*/  HMMA.16816.F32.BF16 R116, R36.reuse, R10, R116 ;  /* 0x0000000a2474723c */ /* 0x040fec0000041874 */
[C---:B-----5:R-:W-:Y:S06]  /*d150*/  HMMA.16816.F32.BF16 R124, R36.reuse, R4, R124 ;  /* 0x00000004247c723c */ /* 0x060fec000004187c */
        /* <DEDUP_REMOVED lines=15> */
.L_x_81:
[----:B------:R-:W-:-:S12]  /*d250*/  UIADD3 UR19, UR24, -0x1, URZ ;  /* 0xffffffff18137890 */ /* 0x000fd8000fffe03f */
.L_x_88:
[----:B------:R-:W1:Y:S01]  /*d260*/  S2R R232, SR_TID.X ;  /* 0x0000000000e87919 */ /* 0x000e620000002100 */
[----:B------:R-:W-:Y:S02]  /*d270*/  ISETP.LE.AND P0, PT, RZ, UR19, PT ;  /* 0x00000013ff007c0c */ /* 0x000fe4000bf03270 */
[----:B-1----:R-:W-:-:S04]  /*d280*/  SHF.R.S32.HI R231, RZ, 0x1f, R232 ;  /* 0x0000001fffe77819 */ /* 0x002fc800000114e8 */
[----:B------:R-:W-:-:S04]  /*d290*/  LEA.HI R230, R231, R232, RZ, 0x2 ;  /* 0x000000e8e7e67211 */ /* 0x000fc800078f10ff */
[----:B------:R-:W-:-:S05]  /*d2a0*/  LOP3.LUT R229, R230, 0xfffffffc, RZ, 0xc0, !PT ;  /* 0xfffffffce6e57812 */ /* 0x000fca00078ec0ff */
[----:B------:R-:W-:-:S04]  /*d2b0*/  IMAD.IADD R229, R232, 0x1, -R229 ;  /* 0x00000001e8e57824 */ /* 0x000fc800078e0ae5 */
[----:B------:R-:W-:-:S04]  /*d2c0*/  IMAD.SHL.U32 R229, R229, 0x8, RZ ;  /* 0x00000008e5e57824 */ /* 0x000fc800078e00ff */
[C---:B------:R-:W-:Y:S02]  /*d2d0*/  VIADD R228, R229.reuse, 0x20 ;  /* 0x00000020e5e47836 */ /* 0x040fe40000000000 */
[----:B------:R-:W-:Y:S01]  /*d2e0*/  VIADD R223, R229, 0x40 ;  /* 0x00000040e5df7836 */ /* 0x000fe20000000000 */
[----:B------:R-:W-:Y:S06]  /*d2f0*/  @!P0 BRA `(.L_x_89) ;  /* 0x0000003400008947 */ /* 0x000fec0003800000 */
[----:B------:R-:W-:Y:S01]  /*d300*/  ULDC UR4, c[0x0][0x2d0] ;  /* 0x0000b40000047ab9 */ /* 0x000fe20000000800 */
[----:B------:R-:W-:Y:S01]  /*d310*/  IMAD.MOV.U32 R164, RZ, RZ, R167 ;  /* 0x000000ffffa47224 */ /* 0x000fe200078e00a7 */
[----:B------:R-:W-:Y:S01]  /*d320*/  ISETP.GE.AND P4, PT, R229, UR4, PT ;  /* 0x00000004e5007c0c */ /* 0x000fe2000bf86270 */
[----:B------:R-:W-:Y:S01]  /*d330*/  IMAD.MOV.U32 R0, RZ, RZ, R165 ;  /* 0x000000ffff007224 */ /* 0x000fe200078e00a5 */
[----:B------:R-:W-:Y:S01]  /*d340*/  MOV R3, R168 ;  /* 0x000000a800037202 */ /* 0x000fe20000000f00 */
[----:B------:R-:W-:Y:S01]  /*d350*/  IMAD.MOV.U32 R235, RZ, RZ, R249 ;  /* 0x000000ffffeb7224 */ /* 0x000fe200078e00f9 */
[----:B------:R-:W-:Y:S01]  /*d360*/  MOV R2, R166 ;  /* 0x000000a600027202 */ /* 0x000fe20000000f00 */
[----:B------:R-:W-:Y:S01]  /*d370*/  ULDC UR8, c[0x0][0x2d0] ;  /* 0x0000b40000087ab9 */ /* 0x000fe20000000800 */
[----:B------:R-:W-:Y:S01]  /*d380*/  ULDC UR4, c[0x0][0x2ec] ;  /* 0x0000bb0000047ab9 */ /* 0x000fe20000000800 */
[----:B------:R-:W-:-:S06]  /*d390*/  ULDC.64 UR6, c[0x0][0x248] ;  /* 0x0000920000067ab9 */ /* 0x000fcc0000000a00 */
[----:B------:R-:W1:Y:S08]  /*d3a0*/  @!P4 LDC.64 R220, c[0x0][0x220] ;  /* 0x00008800ffdccb82 */ /* 0x000e700000000a00 */
[----:B------:R-:W2:Y:S01]  /*d3b0*/  @!P4 LDC.64 R218, c[0x0][0x220] ;  /* 0x00008800ffdacb82 */ /* 0x000ea20000000a00 */
[----:B------:R-:W-:Y:S05]  /*d3c0*/  BRA `(.L_x_90) ;  /* 0x0000000400047947 */ /* 0x000fea0003800000 */
.L_x_92:
[----:B------:R1:W-:Y:S01]  /*d3d0*/  @P4 STS [R222+0x6000], RZ ;  /* 0x006000ffde004388 */ /* 0x0003e20000000800 */
[----:B------:R-:W-:Y:S01]  /*d3e0*/  UIADD3 UR10, UR19, -0x1, URZ ;  /* 0xffffffff130a7890 */ /* 0x000fe2000fffe03f */
[----:B------:R-:W2:Y:S02]  /*d3f0*/  @!P4 LDC.64 R176, c[0x0][0x218] ;  /* 0x00008600ffb0cb82 */ /* 0x000ea40000000a00 */
[----:B------:R1:W-:Y:S01]  /*d400*/  @P4 STS [R222+0x6004], RZ ;  /* 0x006004ffde004388 */ /* 0x0003e20000000800 */
[----:B------:R-:W-:Y:S02]  /*d410*/  USHF.R.S32.HI UR9, URZ, 0x1f, UR10 ;  /* 0x0000001f3f097899 */ /* 0x000fe4000801140a */
[----:B------:R-:W-:Y:S01]  /*d420*/  UIMAD.WIDE.U32 UR24, UR10, UR6, URZ ;  /* 0x000000060a1872a5 */ /* 0x000fe2000f8e003f */
[----:B------:R1:W-:Y:S01]  /*d430*/  @P4 STS.64 [R222+0x6008], RZ ;  /* 0x006008ffde004388 */ /* 0x0003e20000000a00 */
[----:B------:R-:W-:Y:S01]  /*d440*/  UIMAD UR9, UR9, UR6, URZ ;  /* 0x00000006090972a4 */ /* 0x000fe2000f8e023f */
[----:B------:R-:W3:Y:S03]  /*d450*/  @!P3 LDC.64 R174, c[0x0][0x218] ;  /* 0x00008600ffaebb82 */ /* 0x000ee60000000a00 */
[----:B------:R-:W-:Y:S01]  /*d460*/  UIMAD UR9, UR10, UR7, UR9 ;  /* 0x000000070a0972a4 */ /* 0x000fe2000f8e0209 */
[----:B------:R-:W-:Y:S02]  /*d470*/  IMAD.U32 R180, RZ, RZ, UR24 ;  /* 0x00000018ffb47e24 */ /* 0x000fe4000f8e00ff */
[----:B------:R-:W-:Y:S01]  /*d480*/  IMAD.U32 R179, RZ, RZ, UR24 ;  /* 0x00000018ffb37e24 */ /* 0x000fe2000f8e00ff */
[----:B------:R-:W-:Y:S01]  /*d490*/  UIADD3 UR9, UR25, UR9, URZ ;  /* 0x0000000919097290 */ /* 0x000fe2000fffe03f */
[----:B------:R-:W4:Y:S01]  /*d4a0*/  @!P2 LDC.64 R172, c[0x0][0x218] ;  /* 0x00008600ffacab82 */ /* 0x000f220000000a00 */
[----:B------:R-:W-:Y:S04]  /*d4b0*/  LEA R180, P0, R180, R224, 0x6 ;  /* 0x000000e0b4b47211 */ /* 0x000fe800078030ff */
[----:B------:R-:W-:Y:S03]  /*d4c0*/  IMAD.U32 R165, RZ, RZ, UR9 ;  /* 0x00000009ffa57e24 */ /* 0x000fe6000f8e00ff */
[----:B------:R-:W5:Y:S02]  /*d4d0*/  @!P4 LDC.64 R170, c[0x0][0x218] ;  /* 0x00008600ffaacb82 */ /* 0x000f640000000a00 */
[----:B------:R-:W-:Y:S06]  /*d4e0*/  LEA.HI.X R165, R179, R227, R165, 0x6, P0 ;  /* 0x000000e3b3a57211 */ /* 0x000fec00000f34a5 */
[----:B------:R-:W1:Y:S08]  /*d4f0*/  @!P3 LDC.64 R168, c[0x0][0x218] ;  /* 0x00008600ffa8bb82 */ /* 0x000e700000000a00 */
[----:B------:R-:W1:Y:S01]  /*d500*/  @!P2 LDC.64 R166, c[0x0][0x218] ;  /* 0x00008600ffa6ab82 */ /* 0x000e620000000a00 */
[C---:B--2---:R-:W-:Y:S02]  /*d510*/  @!P4 LEA R184, P0, R180.reuse, R176, 0x1 ;  /* 0x000000b0b4b8c211 */ /* 0x044fe400078008ff */
[C---:B---3--:R-:W-:Y:S02]  /*d520*/  @!P3 LEA R174, P6, R180.reuse, R174, 0x1 ;  /* 0x000000aeb4aeb211 */ /* 0x048fe400078c08ff */
[C-C-:B------:R-:W-:Y:S02]  /*d530*/  @!P4 LEA.HI.X R185, R180.reuse, R177, R165.reuse, 0x1, P0 ;  /* 0x000000b1b4b9c211 */ /* 0x140fe400000f0ca5 */
[C-C-:B------:R-:W-:Y:S02]  /*d540*/  @!P3 LEA.HI.X R175, R180.reuse, R175, R165.reuse, 0x1, P6 ;  /* 0x000000afb4afb211 */ /* 0x140fe400030f0ca5 */
[C---:B----4-:R-:W-:Y:S01]  /*d550*/  @!P2 LEA R172, P1, R180.reuse, R172, 0x1 ;  /* 0x000000acb4aca211 */ /* 0x050fe200078208ff */
[----:B------:R-:W-:Y:S01]  /*d560*/  @!PT LDS RZ, [RZ] ;  /* 0x00000000fffff984 */ /* 0x000fe20000000800 */
[----:B------:R-:W-:Y:S01]  /*d570*/  @!PT LDS RZ, [RZ] ;  /* 0x00000000fffff984 */ /* 0x000fe20000000800 */
[----:B------:R-:W-:Y:S01]  /*d580*/  @!PT LDS RZ, [RZ] ;  /* 0x00000000fffff984 */ /* 0x000fe20000000800 */
[----:B------:R2:W-:Y:S01]  /*d590*/  @!P4 LDGSTS.E.BYPASS.LTC128B.128 [R222+0x6000], desc[UR22][R184.64] ;  /* 0x06000000b8decfae */ /* 0x0005e2000b901d56 */
[C---:B------:R-:W-:Y:S02]  /*d5a0*/  IADD3 R176, P0, R180.reuse, UR13, RZ ;  /* 0x0000000db4b07c10 */ /* 0x040fe4000ff1e0ff */
[----:B------:R-:W-:Y:S01]  /*d5b0*/  @!P2 LEA.HI.X R173, R180, R173, R165, 0x1, P1 ;  /* 0x000000adb4ada211 */ /* 0x000fe200008f0ca5 */
[----:B------:R2:W-:Y:S01]  /*d5c0*/  @P3 STS.128 [R222+0x7000], RZ ;  /* 0x007000ffde003388 */ /* 0x0005e20000000c00 */
[C---:B-----5:R-:W-:Y:S02]  /*d5d0*/  @!P4 LEA R170, P6, R176.reuse, R170, 0x1 ;  /* 0x000000aab0aac211 */ /* 0x060fe400078c08ff */
[C---:B-1----:R-:W-:Y:S01]  /*d5e0*/  @!P3 LEA R168, P1, R176.reuse, R168, 0x1 ;  /* 0x000000a8b0a8b211 */ /* 0x042fe200078208ff */
[----:B------:R-:W-:Y:S01]  /*d5f0*/  @!PT LDS RZ, [RZ] ;  /* 0x00000000fffff984 */ /* 0x000fe20000000800 */
[----:B------:R-:W-:Y:S01]  /*d600*/  @!PT LDS RZ, [RZ] ;  /* 0x00000000fffff984 */ /* 0x000fe20000000800 */
[----:B------:R-:W-:Y:S01]  /*d610*/  @!PT LDS RZ, [RZ] ;  /* 0x00000000fffff984 */ /* 0x000fe20000000800 */
[----:B------:R2:W-:Y:S01]  /*d620*/  @!P3 LDGSTS.E.BYPASS.LTC128B.128 [R222+0x7000], desc[UR22][R174.64+0x40] ;  /* 0x07000040aedebfae */ /* 0x0005e2000b901d56 */
[----:B------:R-:W-:Y:S03]  /*d630*/  IADD3.X R165, R165, UR5, RZ, P0, !PT ;  /* 0x00000005a5a57c10 */ /* 0x000fe600087fe4ff */
[----:B------:R2:W-:Y:S01]  /*d640*/  @P2 STS.128 [R222+0x8000], RZ ;  /* 0x008000ffde002388 */ /* 0x0005e20000000c00 */
[C-C-:B------:R-:W-:Y:S02]  /*d650*/  @!P4 LEA.HI.X R171, R176.reuse, R171, R165.reuse, 0x1, P6 ;  /* 0x000000abb0abc211 */ /* 0x140fe400030f0ca5 */
[C-C-:B------:R-:W-:Y:S01]  /*d660*/  @!P3 LEA.HI.X R169, R176.reuse, R169, R165.reuse, 0x1, P1 ;  /* 0x000000a9b0a9b211 */ /* 0x140fe200008f0ca5 */
[----:B------:R-:W-:Y:S01]  /*d670*/  @!PT LDS RZ, [RZ] ;  /* 0x00000000fffff984 */ /* 0x000fe20000000800 */
[----:B------:R-:W-:Y:S01]  /*d680*/  @!PT LDS RZ, [RZ] ;  /* 0x00000000fffff984 */ /* 0x000fe20000000800 */
[----:B------:R-:W-:Y:S01]  /*d690*/  @!PT LDS RZ, [RZ] ;  /* 0x00000000fffff984 */ /* 0x000fe20000000800 */
[----:B------:R2:W-:Y:S01]  /*d6a0*/  @!P2 LDGSTS.E.BYPASS.LTC128B.128 [R222+0x8000], desc[UR22][R172.64+0x80] ;  /* 0x08000080acdeafae */ /* 0x0005e2000b901d56 */
[C---:B------:R-:W-:Y:S03]  /*d6b0*/  @!P2 LEA R166, P0, R176.reuse, R166, 0x1 ;  /* 0x000000a6b0a6a211 */ /* 0x040fe600078008ff */
[----:B------:R2:W-:Y:S01]  /*d6c0*/  @P4 STS.128 [R222+0x6800], RZ ;  /* 0x006800ffde004388 */ /* 0x0005e20000000c00 */
[----:B------:R-:W-:Y:S03]  /*d6d0*/  @!P2 LEA.HI.X R167, R176, R167, R165, 0x1, P0 ;  /* 0x000000a7b0a7a211 */ /* 0x000fe600000f0ca5 */
        /* <DEDUP_REMOVED lines=14> */
[----:B------:R-:W0:Y:S01]  /*d7c0*/  LDGDEPBAR ;  /* 0x00000000000079af */ /* 0x000e220000000000 */
[----:B------:R-:W-:Y:S05]  /*d7d0*/  BRA `(.L_x_91) ;  /* 0x0000000c00f47947 */ /* 0x000fea0003800000 */
.L_x_90:
[----:B------:R-:W-:Y:S01]  /*d7e0*/  ISETP.GE.AND P3, PT, R228, UR8, PT ;  /* 0x00000008e4007c0c */ /* 0x000fe2000bf66270 */
[----:B------:R-:W-:Y:S04]  /*d7f0*/  DEPBAR.LE SB0, 0x0 ;  /* 0x000080000000791a */ /* 0x000fe80000000000 */
[----:B------:R-:W-:Y:S01]  /*d800*/  BAR.SYNC.DEFER_BLOCKING 0x0 ;  /* 0x0000000000007b1d */ /* 0x000fe20000010000 */
[----:B------:R-:W-:Y:S01]  /*d810*/  ISETP.GE.AND P2, PT, R223, UR8, PT ;  /* 0x00000008df007c0c */ /* 0x000fe2000bf46270 */
[----:B------:R-:W-:Y:S01]  /*d820*/  USHF.R.S32.HI UR10, URZ, 0x1f, UR19 ;  /* 0x0000001f3f0a7899 */ /* 0x000fe20008011413 */
[----:B------:R-:W-:Y:S01]  /*d830*/  IMAD.U32 R14, RZ, RZ, UR19 ;  /* 0x00000013ff0e7e24 */ /* 0x000fe2000f8e00ff */
[----:B------:R-:W-:Y:S03]  /*d840*/  UIMAD UR9, UR21, UR19, URZ ;  /* 0x00000013150972a4 */ /* 0x000fe6000f8e023f */
[----:B------:R-:W-:Y:S01]  /*d850*/  IMAD.WIDE.U32 R14, R14, UR27, R234 ;  /* 0x0000001b0e0e7c25 */ /* 0x000fe2000f8e00ea */
[----:B------:R-:W-:Y:S02]  /*d860*/  UIMAD UR9, UR10, UR27, UR9 ;  /* 0x0000001b0a0972a4 */ /* 0x000fe4000f8e0209 */
[C---:B-1----:R-:W-:Y:S04]  /*d870*/  @!P4 LEA R16, P0, R14.reuse, R220, 0x1 ;  /* 0x000000dc0e10c211 */ /* 0x042fe800078008ff */
[----:B------:R-:W-:Y:S01]  /*d880*/  VIADD R13, R15, UR9 ;  /* 0x000000090f0d7c36 */ /* 0x000fe20008000000 */
[C---:B------:R-:W-:Y:S04]  /*d890*/  IADD3 R12, P5, R14.reuse, UR20, RZ ;  /* 0x000000140e0c7c10 */ /* 0x040fe8000ffbe0ff */
[C-C-:B------:R-:W-:Y:S01]  /*d8a0*/  @!P4 LEA.HI.X R17, R14.reuse, R221, R13.reuse, 0x1, P0 ;  /* 0x000000dd0e11c211 */ /* 0x140fe200000f0c0d */
[----:B------:R-:W-:Y:S01]  /*d8b0*/  @P4 STS [R222+0x9000], RZ ;  /* 0x009000ffde004388 */ /* 0x000fe20000000800 */
[----:B------:R-:W1:Y:S05]  /*d8c0*/  @!P3 LDC.64 R10, c[0x0][0x220] ;  /* 0x00008800ff0abb82 */ /* 0x000e6a0000000a00 */
[----:B------:R-:W-:Y:S06]  /*d8d0*/  @P4 STS [R222+0x9004], RZ ;  /* 0x009004ffde004388 */ /* 0x000fec0000000800 */
[----:B------:R-:W-:Y:S01]  /*d8e0*/  @P4 STS.64 [R222+0x9008], RZ ;  /* 0x009008ffde004388 */ /* 0x000fe20000000a00 */
[----:B------:R-:W3:Y:S05]  /*d8f0*/  @!P2 LDC.64 R8, c[0x0][0x220] ;  /* 0x00008800ff08ab82 */ /* 0x000eea0000000a00 */
[----:B------:R-:W-:Y:S01]  /*d900*/  @!PT LDS RZ, [RZ] ;  /* 0x00000000fffff984 */ /* 0x000fe20000000800 */
[----:B------:R-:W-:Y:S01]  /*d910*/  @!PT LDS RZ, [RZ] ;  /* 0x00000000fffff984 */ /* 0x000fe20000000800 */
[----:B------:R-:W-:Y:S01]  /*d920*/  @!PT LDS RZ, [RZ] ;  /* 0x00000000fffff984 */ /* 0x000fe20000000800 */
[----:B------:R4:W-:Y:S06]  /*d930*/  @!P4 LDGSTS.E.BYPASS.LTC128B.128 [R222+0x9000], desc[UR22][R16.64] ;  /* 0x0900000010decfae */ /* 0x0009ec000b901d56 */
[----:B------:R-:W-:Y:S01]  /*d940*/  @P3 STS.128 [R222+0xa000], RZ ;  /* 0x00a000ffde003388 */ /* 0x000fe20000000c00 */
[----:B------:R-:W5:Y:S08]  /*d950*/  @!P3 LDC.64 R6, c[0x0][0x220] ;  /* 0x00008800ff06bb82 */ /* 0x000f700000000a00 */
[----:B------:R-:W4:Y:S01]  /*d960*/  @!P2 LDC.64 R4, c[0x0][0x220] ;  /* 0x00008800ff04ab82 */ /* 0x000f220000000a00 */
[C---:B-1----:R-:W-:Y:S04]  /*d970*/  @!P3 LEA R10, P1, R14.reuse, R10, 0x1 ;  /* 0x0000000a0e0ab211 */ /* 0x042fe800078208ff */
[C-C-:B------:R-:W-:Y:S02]  /*d980*/  @!P3 LEA.HI.X R11, R14.reuse, R11, R13.reuse, 0x1, P1 ;  /* 0x0000000b0e0bb211 */ /* 0x140fe400008f0c0d */
[C---:B---3--:R-:W-:Y:S03]  /*d990*/  @!P2 LEA R8, P0, R14.reuse, R8, 0x1 ;  /* 0x000000080e08a211 */ /* 0x048fe600078008ff */
[----:B------:R-:W-:Y:S01]  /*d9a0*/  @!PT LDS RZ, [RZ] ;  /* 0x00000000fffff984 */ /* 0x000fe20000000800 */
[----:B------:R-:W-:Y:S01]  /*d9b0*/  @!PT LDS RZ, [RZ] ;  /* 0x00000000fffff984 */ /* 0x000fe20000000800 */
[----:B------:R-:W-:Y:S01]  /*d9c0*/  @!PT LDS RZ, [RZ] ;  /* 0x00000000fffff984 */ /* 0x000fe20000000800 */
[----:B------:R-:W-:Y:S01]  /*d9d0*/  @!P3 LDGSTS.E.BYPASS.LTC128B.128 [R222+0xa000], desc[UR22][R10.64+0x40] ;  /* 0x0a0000400adebfae */ /* 0x000fe2000b901d56 */
[----:B------:R-:W-:Y:S05]  /*d9e0*/  @!P2 LEA.HI.X R9, R14, R9, R13, 0x1, P0 ;  /* 0x000000090e09a211 */ /* 0x000fea00000f0c0d */
[----:B------:R-:W-:Y:S01]  /*d9f0*/  @P2 STS.128 [R222+0xb000], RZ ;  /* 0x00b000ffde002388 */ /* 0x000fe20000000c00 */
[----:B------:R-:W-:Y:S02]  /*da00*/  IADD3.X R13, R13, UR12, RZ, P5, !PT ;  /* 0x0000000c0d0d7c10 */ /* 0x000fe4000affe4ff */
[C---:B--2---:R-:W-:Y:S03]  /*da10*/  @!P4 LEA R14, P5, R12.reuse, R218, 0x1 ;  /* 0x000000da0c0ec211 */ /* 0x044fe600078a08ff */
[----:B------:R-:W-:Y:S01]  /*da20*/  @!PT LDS RZ, [RZ] ;  /* 0x00000000fffff984 */ /* 0x000fe20000000800 */
[----:B------:R-:W-:Y:S01]  /*da30*/  @!PT LDS RZ, [RZ] ;  /* 0x00000000fffff984 */ /* 0x000fe20000000800 */
[----:B------:R-:W-:Y:S01]  /*da40*/  @!PT LDS RZ, [RZ] ;  /* 0x00000000fffff984 */ /* 0x000fe20000000800 */
[----:B------:R-:W-:Y:S01]  /*da50*/  @!P2 LDGSTS.E.BYPASS.LTC128B.128 [R222+0xb000], desc[UR22][R8.64+0x80] ;  /* 0x0b00008008deafae */ /* 0x000fe2000b901d56 */
[C---:B-----5:R-:W-:Y:S02]  /*da60*/  @!P3 LEA R6, P1, R12.reuse, R6, 0x1 ;  /* 0x000000060c06b211 */ /* 0x060fe400078208ff */
[C-C-:B------:R-:W-:Y:S03]  /*da70*/  @!P4 LEA.HI.X R15, R12.reuse, R219, R13.reuse, 0x1, P5 ;  /* 0x000000db0c0fc211 */ /* 0x140fe600028f0c0d */
[----:B------:R-:W-:Y:S01]  /*da80*/  @P4 STS.128 [R222+0x9800], RZ ;  /* 0x009800ffde004388 */ /* 0x000fe20000000c00 */
[C-C-:B------:R-:W-:Y:S02]  /*da90*/  @!P3 LEA.HI.X R7, R12.reuse, R7, R13.reuse, 0x1, P1 ;  /* 0x000000070c07b211 */ /* 0x140fe400008f0c0d */
[C---:B----4-:R-:W-:Y:S03]  /*daa0*/  @!P2 LEA R4, P0, R12.reuse, R4, 0x1 ;  /* 0x000000040c04a211 */ /* 0x050fe600078008ff */
[----:B------:R-:W-:Y:S01]  /*dab0*/  @!PT LDS RZ, [RZ] ;  /* 0x00000000fffff984 */ /* 0x000fe20000000800 */
[----:B------:R-:W-:Y:S01]  /*dac0*/  @!PT LDS RZ, [RZ] ;  /* 0x00000000fffff984 */ /* 0x000fe20000000800 */
[----:B------:R-:W-:Y:S01]  /*dad0*/  @!PT LDS RZ, [RZ] ;  /* 0x00000000fffff984 */ /* 0x000fe20000000800 */
[----:B------:R-:W-:Y:S01]  /*dae0*/  @!P4 LDGSTS.E.BYPASS.LTC128B.128 [R222+0x9800], desc[UR22][R14.64] ;  /* 0x098000000edecfae */ /* 0x000fe2000b901d56 */
[----:B------:R-:W-:Y:S02]  /*daf0*/  ISETP.LT.AND P5, PT, RZ, UR19, PT ;  /* 0x00000013ff007c0c */ /* 0x000fe4000bfa1270 */
[----:B------:R-:W-:Y:S03]  /*db00*/  @!P2 LEA.HI.X R5, R12, R5, R13, 0x1, P0 ;  /* 0x000000050c05a211 */ /* 0x000fe600000f0c0d */
[----:B------:R-:W-:Y:S06]  /*db10*/  @P3 STS.128 [R222+0xa800], RZ ;  /* 0x00a800ffde003388 */ /* 0x000fec0000000c00 */
[----:B------:R-:W-:Y:S01]  /*db20*/  @!PT LDS RZ, [RZ] ;  /* 0x00000000fffff984 */ /* 0x000fe20000000800 */
[----:B------:R-:W-:Y:S01]  /*db30*/  @!PT LDS RZ, [RZ] ;  /* 0x00000000fffff984 */ /* 0x000fe20000000800 */
[----:B------:R-:W-:Y:S01]  /*db40*/  @!PT LDS RZ, [RZ] ;  /* 0x00000000fffff984 */ /* 0x000fe20000000800 */
[----:B------:R-:W-:Y:S06]  /*db50*/  @!P3 LDGSTS.E.BYPASS.LTC128B.128 [R222+0xa800], desc[UR22][R6.64+0x40] ;  /* 0x0a80004006debfae */ /* 0x000fec000b901d56 */
[----:B------:R-:W-:Y:S06]  /*db60*/  @P2 STS.128 [R222+0xb800], RZ ;  /* 0x00b800ffde002388 */ /* 0x000fec0000000c00 */
[----:B------:R-:W-:Y:S01]  /*db70*/  @!PT LDS RZ, [RZ] ;  /* 0x00000000fffff984 */ /* 0x000fe20000000800 */
[----:B------:R-:W-:Y:S01]  /*db80*/  @!PT LDS RZ, [RZ] ;  /* 0x00000000fffff984 */ /* 0x000fe20000000800 */
[----:B------:R-:W-:Y:S01]  /*db90*/  @!PT LDS RZ, [RZ] ;  /* 0x00000000fffff984 */ /* 0x000fe20000000800 */
[----:B------:R1:W-:Y:S06]  /*dba0*/  @!P2 LDGSTS.E.BYPASS.LTC128B.128 [R222+0xb800], desc[UR22][R4.64+0x80] ;  /* 0x0b80008004deafae */ /* 0x0003ec000b901d56 */
[----:B------:R-:W-:Y:S06]  /*dbb0*/  LDSM.16.M88.4 R64, [R217] ;  /* 0x00000000d940783b */ /* 0x000fec0000000200 */
[----:B------:R-:W1:Y:S06]  /*dbc0*/  LDSM.16.M88.4 R16, [R216+0x6000] ;  /* 0x00600000d810783b */ /* 0x000e6c0000000200 */
[----:B------:R-:W2:Y:S06]  /*dbd0*/  LDSM.16.M88.4 R60, [R217+0x1000] ;  /* 0x00100000d93c783b */ /* 0x000eac0000000200 */
[----:B------:R-:W3:Y:S06]  /*dbe0*/  LDSM.16.M88.4 R32, [R216+0x6400] ;  /* 0x00640000d820783b */ /* 0x000eec0000000200 */
[----:B------:R-:W0:Y:S06]  /*dbf0*/  LDGDEPBAR ;  /* 0x00000000000079af */ /* 0x000e2c0000000000 */
[----:B------:R-:W4:Y:S06]  /*dc00*/  LDSM.16.M88.4 R48, [R216+0x6800] ;  /* 0x00680000d830783b */ /* 0x000f2c0000000200 */
[----:B------:R-:W5:Y:S06]  /*dc10*/  LDSM.16.M88.4 R168, [R216+0x6c00] ;  /* 0x006c0000d8a8783b */ /* 0x000f6c0000000200 */
[----:B------:R-:W-:Y:S01]  /*dc20*/  LDSM.16.M88.4 R172, [R215] ;  /* 0x00000000d7ac783b */ /* 0x000fe20000000200 */
[-C--:B-1----:R-:W-:Y:S05]  /*dc30*/  HMMA.16816.F32.BF16 R4, R64, R16.reuse, RZ ;  /* 0x000000104004723c */ /* 0x082fea00000418ff */
[----:B------:R-:W1:Y:S01]  /*dc40*/  LDSM.16.M88.4 R176, [R213+0x6000] ;  /* 0x00600000d5b0783b */ /* 0x000e620000000200 */
[C---:B--2---:R-:W-:Y:S05]  /*dc50*/  HMMA.16816.F32.BF16 R8, R60.reuse, R16, RZ ;  /* 0x000000103c08723c */ /* 0x044fea00000418ff */
[----:B------:R-:W2:Y:S01]  /*dc60*/  LDSM.16.M88.4 R180, [R215+0x1000] ;  /* 0x00100000d7b4783b */ /* 0x000ea20000000200 */
[-C--:B------:R-:W-:Y:S05]  /*dc70*/  HMMA.16816.F32.BF16 R12, R60, R18.reuse, RZ ;  /* 0x000000123c0c723c */ /* 0x080fea00000418ff */
[----:B------:R-:W2:Y:S01]  /*dc80*/  LDSM.16.M88.4 R184, [R213+0x6400] ;  /* 0x00640000d5b8783b */ /* 0x000ea20000000200 */
[C---:B------:R-:W-:Y:S05]  /*dc90*/  HMMA.16816.F32.BF16 R16, R64.reuse, R18, RZ ;  /* 0x000000124010723c */ /* 0x040fea00000418ff */
[----:B------:R-:W2:Y:S01]  /*dca0*/  LDSM.16.M88.4 R188, [R213+0x6800] ;  /* 0x00680000d5bc783b */ /* 0x000ea20000000200 */
[-C--:B---3--:R-:W-:Y:S05]  /*dcb0*/  HMMA.16816.F32.BF16 R20, R64, R32.reuse, RZ ;  /* 0x000000204014723c */ /* 0x088fea00000418ff */
[----:B------:R-:W3:Y:S01]  /*dcc0*/  LDSM.16.M88.4 R192, [R213+0x6c00] ;  /* 0x006c0000d5c0783b */ /* 0x000ee20000000200 */
[C---:B------:R-:W-:Y:S05]  /*dcd0*/  HMMA.16816.F32.BF16 R24, R60.reuse, R32, RZ ;  /* 0x000000203c18723c */ /* 0x040fea00000418ff */
[----:B------:R-:W-:Y:S01]  /*dce0*/  LDSM.16.M88.4 R196, [R217+0x2000] ;  /* 0x00200000d9c4783b */ /* 0x000fe20000000200 */
[-C--:B------:R-:W-:Y:S05]  /*dcf0*/  HMMA.16816.F32.BF16 R28, R60, R34.reuse, RZ ;  /* 0x000000223c1c723c */ /* 0x080fea00000418ff */
[----:B------:R-:W3:Y:S01]  /*dd00*/  LDSM.16.M88.4 R200, [R216+0x7000] ;  /* 0x00700000d8c8783b */ /* 0x000ee20000000200 */
[C---:B------:R-:W-:Y:S05]  /*dd10*/  HMMA.16816.F32.BF16 R32, R64.reuse, R34, RZ ;  /* 0x000000224020723c */ /* 0x040fea00000418ff */
[----:B------:R-:W3:Y:S01]  /*dd20*/  LDSM.16.M88.4 R204, [R217+0x3000] ;  /* 0x00300000d9cc783b */ /* 0x000ee20000000200 */
[-C--:B----4-:R-:W-:Y:S05]  /*dd30*/  HMMA.16816.F32.BF16 R36, R64, R48.reuse, RZ ;  /* 0x000000304024723c */ /* 0x090fea00000418ff */
[----:B------:R-:W-:Y:S01]  /*dd40*/  LDSM.16.M88.4 R208, [R213+0x7c00] ;  /* 0x007c0000d5d0783b */ /* 0x000fe20000000200 */
[C---:B------:R-:W-:Y:S06]  /*dd50*/  HMMA.16816.F32.BF16 R40, R60.reuse, R48, RZ ;  /* 0x000000303c28723c */ /* 0x040fec00000418ff */
[-C--:B------:R-:W-:Y:S06]  /*dd60*/  HMMA.16816.F32.BF16 R44, R60, R50.reuse, RZ ;  /* 0x000000323c2c723c */ /* 0x080fec00000418ff */
[C---:B------:R-:W-:Y:S06]  /*dd70*/  HMMA.16816.F32.BF16 R48, R64.reuse, R50, RZ ;  /* 0x000000324030723c */ /* 0x040fec00000418ff */
[-C--:B-----5:R-:W-:Y:S06]  /*dd80*/  HMMA.16816.F32.BF16 R52, R64, R168.reuse, RZ ;  /* 0x000000a84034723c */ /* 0x0a0fec00000418ff */
[C---:B------:R-:W-:Y:S06]  /*dd90*/  HMMA.16816.F32.BF16 R56, R60.reuse, R168, RZ ;  /* 0x000000a83c38723c */ /* 0x040fec00000418ff */
[-C--:B------:R-:W-:Y:S06]  /*dda0*/  HMMA.16816.F32.BF16 R60, R60, R170.reuse, RZ ;  /* 0x000000aa3c3c723c */ /* 0x080fec00000418ff */
[----:B------:R-:W-:Y:S01]  /*ddb0*/  HMMA.16816.F32.BF16 R64, R64, R170, RZ ;  /* 0x000000aa4040723c */ /* 0x000fe200000418ff */
[----:B------:R-:W4:Y:S05]  /*ddc0*/  LDSM.16.M88.4 R168, [R216+0x7400] ;  /* 0x00740000d8a8783b */ /* 0x000f2a0000000200 */
[-C--:B-1----:R-:W-:Y:S06]  /*ddd0*/  HMMA.16816.F32.BF16 R4, R172, R176.reuse, R4 ;  /* 0x000000b0ac04723c */ /* 0x082fec0000041804 */
[C---:B--2---:R-:W-:Y:S06]  /*dde0*/  HMMA.16816.F32.BF16 R8, R180.reuse, R176, R8 ;  /* 0x000000b0b408723c */ /* 0x044fec0000041808 */
[-C--:B------:R-:W-:Y:S06]  /*ddf0*/  HMMA.16816.F32.BF16 R12, R180, R178.reuse, R12 ;  /* 0x000000b2b40c723c */ /* 0x080fec000004180c */
[C---:B------:R-:W-:Y:S01]  /*de00*/  HMMA.16816.F32.BF16 R16, R172.reuse, R178, R16 ;  /* 0x000000b2ac10723c */ /* 0x040fe20000041810 */
[----:B------:R-:W1:Y:S05]  /*de10*/  LDSM.16.M88.4 R176, [R216+0x7800] ;  /* 0x00780000d8b0783b */ /* 0x000e6a0000000200 */
[-C--:B------:R-:W-:Y:S06]  /*de20*/  HMMA.16816.F32.BF16 R20, R172, R184.reuse, R20 ;  /* 0x000000b8ac14723c */ /* 0x080fec0000041814 */
[C---:B------:R-:W-:Y:S06]  /*de30*/  HMMA.16816.F32.BF16 R24, R180.reuse, R184, R24 ;  /* 0x000000b8b418723c */ /* 0x040fec0000041818 */
[-C--:B------:R-:W-:Y:S06]  /*de40*/  HMMA.16816.F32.BF16 R28, R180, R186.reuse, R28 ;  /* 0x000000bab41c723c */ /* 0x080fec000004181c */
[C---:B------:R-:W-:Y:S01]  /*de50*/  HMMA.16816.F32.BF16 R32, R172.reuse, R186, R32 ;  /* 0x000000baac20723c */ /* 0x040fe20000041820 */
[----:B------:R-:W2:Y:S05]  /*de60*/  LDSM.16.M88.4 R184, [R216+0x7c00] ;  /* 0x007c0000d8b8783b */ /* 0x000eaa0000000200 */
[-C--:B------:R-:W-:Y:S06]  /*de70*/  HMMA.16816.F32.BF16 R36, R172, R188.reuse, R36 ;  /* 0x000000bcac24723c */ /* 0x080fec0000041824 */
[C---:B------:R-:W-:Y:S06]  /*de80*/  HMMA.16816.F32.BF16 R40, R180.reuse, R188, R40 ;  /* 0x000000bcb428723c */ /* 0x040fec0000041828 */
[-C--:B------:R-:W-:Y:S06]  /*de90*/  HMMA.16816.F32.BF16 R44, R180, R190.reuse, R44 ;  /* 0x000000beb42c723c */ /* 0x080fec000004182c */
[C---:B------:R-:W-:Y:S01]  /*dea0*/  HMMA.16816.F32.BF16 R48, R172.reuse, R190, R48 ;  /* 0x000000beac30723c */ /* 0x040fe20000041830 */
[----:B------:R-:W-:Y:S05]  /*deb0*/  LDSM.16.M88.4 R188, [R215+0x3000] ;  /* 0x00300000d7bc783b */ /* 0x000fea0000000200 */
[-C--:B---3--:R-:W-:Y:S06]  /*dec0*/  HMMA.16816.F32.BF16 R52, R172, R192.reuse, R52 ;  /* 0x000000c0ac34723c */ /* 0x088fec0000041834 */
[C---:B------:R-:W-:Y:S06]  /*ded0*/  HMMA.16816.F32.BF16 R56, R180.reuse, R192, R56 ;  /* 0x000000c0b438723c */ /* 0x040fec0000041838 */
[-C--:B------:R-:W-:Y:S01]  /*dee0*/  HMMA.16816.F32.BF16 R60, R180, R194.reuse, R60 ;  /* 0x000000c2b43c723c */ /* 0x080fe2000004183c */
[----:B------:R-:W-:Y:S05]  /*def0*/  LDSM.16.M88.4 R180, [R213+0x7000] ;  /* 0x00700000d5b4783b */ /* 0x000fea0000000200 */
[----:B------:R-:W-:Y:S01]  /*df00*/  HMMA.16816.F32.BF16 R64, R172, R194, R64 ;  /* 0x000000c2ac40723c */ /* 0x000fe20000041840 */
[----:B------:R-:W3:Y:S05]  /*df10*/  LDSM.16.M88.4 R172, [R215+0x2000] ;  /* 0x00200000d7ac783b */ /* 0x000eea0000000200 */
[-C--:B------:R-:W-:Y:S01]  /*df20*/  HMMA.16816.F32.BF16 R4, R196, R200.reuse, R4 ;  /* 0x000000c8c404723c */ /* 0x080fe20000041804 */
[----:B------:R-:W5:Y:S05]  /*df30*/  LDSM.16.M88.4 R192, [R213+0x7400] ;  /* 0x00740000d5c0783b */ /* 0x000f6a0000000200 */
[C---:B------:R-:W-:Y:S06]  /*df40*/  HMMA.16816.F32.BF16 R8, R204.reuse, R200, R8 ;  /* 0x000000c8cc08723c */ /* 0x040fec0000041808 */
[-C--:B------:R-:W-:Y:S06]  /*df50*/  HMMA.16816.F32.BF16 R12, R204, R202.reuse, R12 ;  /* 0x000000cacc0c723c */ /* 0x080fec000004180c */
[C---:B------:R-:W-:Y:S01]  /*df60*/  HMMA.16816.F32.BF16 R16, R196.reuse, R202, R16 ;  /* 0x000000cac410723c */ /* 0x040fe20000041810 */
[----:B------:R-:W5:Y:S05]  /*df70*/  LDSM.16.M88.4 R200, [R213+0x7800] ;  /* 0x00780000d5c8783b */ /* 0x000f6a0000000200 */
[-C--:B----4-:R-:W-:Y:S06]  /*df80*/  HMMA.16816.F32.BF16 R20, R196, R168.reuse, R20 ;  /* 0x000000a8c414723c */ /* 0x090fec0000041814 */
[C---:B------:R-:W-:Y:S06]  /*df90*/  HMMA.16816.F32.BF16 R24, R204.reuse, R168, R24 ;  /* 0x000000a8cc18723c */ /* 0x040fec0000041818 */
[-C--:B------:R-:W-:Y:S06]  /*dfa0*/  HMMA.16816.F32.BF16 R28, R204, R170.reuse, R28 ;  /* 0x000000aacc1c723c */ /* 0x080fec000004181c */
[C---:B------:R-:W-:Y:S01]  /*dfb0*/  HMMA.16816.F32.BF16 R32, R196.reuse, R170, R32 ;  /* 0x000000aac420723c */ /* 0x040fe20000041820 */
[----:B------:R-:W-:Y:S05]  /*dfc0*/  LDSM.16.M88.4 R168, [R217+0x4000] ;  /* 0x00400000d9a8783b */ /* 0x000fea0000000200 */
[-C--:B-1----:R-:W-:Y:S06]  /*dfd0*/  HMMA.16816.F32.BF16 R36, R196, R176.reuse, R36 ;  /* 0x000000b0c424723c */ /* 0x082fec0000041824 */
[C---:B------:R-:W-:Y:S06]  /*dfe0*/  HMMA.16816.F32.BF16 R40, R204.reuse, R176, R40 ;  /* 0x000000b0cc28723c */ /* 0x040fec0000041828 */
[-C--:B------:R-:W-:Y:S06]  /*dff0*/  HMMA.16816.F32.BF16 R44, R204, R178.reuse, R44 ;  /* 0x000000b2cc2c723c */ /* 0x080fec000004182c */
[C---:B------:R-:W-:Y:S01]  /*e000*/  HMMA.16816.F32.BF16 R48, R196.reuse, R178, R48 ;  /* 0x000000b2c430723c */ /* 0x040fe20000041830 */
[----:B------:R-:W1:Y:S05]  /*e010*/  LDSM.16.M88.4 R176, [R216+0x8000] ;  /* 0x00800000d8b0783b */ /* 0x000e6a0000000200 */
[-C--:B--2---:R-:W-:Y:S06]  /*e020*/  HMMA.16816.F32.BF16 R52, R196, R184.reuse, R52 ;  /* 0x000000b8c434723c */ /* 0x084fec0000041834 */
[C---:B------:R-:W-:Y:S06]  /*e030*/  HMMA.16816.F32.BF16 R56, R204.reuse, R184, R56 ;  /* 0x000000b8cc38723c */ /* 0x040fec0000041838 */
[-C--:B------:R-:W-:Y:S01]  /*e040*/  HMMA.16816.F32.BF16 R60, R204, R186.reuse, R60 ;  /* 0x000000bacc3c723c */ /* 0x080fe2000004183c */
[----:B------:R-:W-:Y:S05]  /*e050*/  LDSM.16.M88.4 R204, [R213+0x8400] ;  /* 0x00840000d5cc783b */ /* 0x000fea0000000200 */
[----:B------:R-:W-:Y:S01]  /*e060*/  HMMA.16816.F32.BF16 R64, R196, R186, R64 ;  /* 0x000000bac440723c */ /* 0x000fe20000041840 */
[----:B------:R-:W2:Y:S05]  /*e070*/  LDSM.16.M88.4 R184, [R217+0x5000] ;  /* 0x00500000d9b8783b */ /* 0x000eaa0000000200 */
[-C--:B---3--:R-:W-:Y:S01]  /*e080*/  HMMA.16816.F32.BF16 R4, R172, R180.reuse, R4 ;  /* 0x000000b4ac04723c */ /* 0x088fe20000041804 */
[----:B------:R-:W-:Y:S05]  /*e090*/  LDSM.16.M88.4 R196, [R213+0x8000] ;  /* 0x00800000d5c4783b */ /* 0x000fea0000000200 */
[C---:B------:R-:W-:Y:S06]  /*e0a0*/  HMMA.16816.F32.BF16 R8, R188.reuse, R180, R8 ;  /* 0x000000b4bc08723c */ /* 0x040fec0000041808 */
[-C--:B------:R-:W-:Y:S06]  /*e0b0*/  HMMA.16816.F32.BF16 R12, R188, R182.reuse, R12 ;  /* 0x000000b6bc0c723c */ /* 0x080fec000004180c */
[C---:B------:R-:W-:Y:S01]  /*e0c0*/  HMMA.16816.F32.BF16 R16, R172.reuse, R182, R16 ;  /* 0x000000b6ac10723c */ /* 0x040fe20000041810 */
[----:B------:R-:W3:Y:S05]  /*e0d0*/  LDSM.16.M88.4 R180, [R216+0x8400] ;  /* 0x00840000d8b4783b */ /* 0x000eea0000000200 */
        /* <DEDUP_REMOVED lines=13> */
[----:B------:R-:W4:Y:S05]  /*e1b0*/  LDSM.16.M88.4 R188, [R216+0x8800] ;  /* 0x00880000d8bc783b */ /* 0x000f2a0000000200 */
[----:B------:R-:W-:Y:S01]  /*e1c0*/  HMMA.16816.F32.BF16 R64, R172, R210, R64 ;  /* 0x000000d2ac40723c */ /* 0x000fe20000041840 */
[----:B------:R-:W5:Y:S05]  /*e1d0*/  LDSM.16.M88.4 R172, [R215+0x4000] ;  /* 0x00400000d7ac783b */ /* 0x000f6a0000000200 */
[-C--:B-1----:R-:W-:Y:S01]  /*e1e0*/  HMMA.16816.F32.BF16 R4, R168, R176.reuse, R4 ;  /* 0x000000b0a804723c */ /* 0x082fe20000041804 */
[----:B------:R-:W-:Y:S05]  /*e1f0*/  LDSM.16.M88.4 R208, [R213+0x8c00] ;  /* 0x008c0000d5d0783b */ /* 0x000fea0000000200 */
[C---:B--2---:R-:W-:Y:S06]  /*e200*/  HMMA.16816.F32.BF16 R8, R184.reuse, R176, R8 ;  /* 0x000000b0b808723c */ /* 0x044fec0000041808 */
[-C--:B------:R-:W-:Y:S06]  /*e210*/  HMMA.16816.F32.BF16 R12, R184, R178.reuse, R12 ;  /* 0x000000b2b80c723c */ /* 0x080fec000004180c */
[C---:B------:R-:W-:Y:S01]  /*e220*/  HMMA.16816.F32.BF16 R16, R168.reuse, R178, R16 ;  /* 0x000000b2a810723c */ /* 0x040fe20000041810 */
[----:B------:R-:W1:Y:S01]  /*e230*/  LDSM.16.M88.4 R176, [R213+0x8800] ;  /* 0x00880000d5b0783b */ /* 0x000e620000000200 */
[----:B------:R-:W-:Y:S04]  /*e240*/  DEPBAR.LE SB0, 0x0 ;  /* 0x000080000000791a */ /* 0x000fe80000000000 */
[-C--:B---3--:R-:W-:Y:S01]  /*e250*/  HMMA.16816.F32.BF16 R20, R168, R180.reuse, R20 ;  /* 0x000000b4a814723c */ /* 0x088fe20000041814 */
[----:B------:R-:W-:Y:S05]  /*e260*/  BAR.SYNC.DEFER_BLOCKING 0x0 ;  /* 0x0000000000007b1d */ /* 0x000fea0000010000 */
[C---:B------:R-:W-:Y:S06]  /*e270*/  HMMA.16816.F32.BF16 R24, R184.reuse, R180, R24 ;  /* 0x000000b4b818723c */ /* 0x040fec0000041818 */
[-C--:B------:R-:W-:Y:S06]  /*e280*/  HMMA.16816.F32.BF16 R28, R184, R182.reuse, R28 ;  /* 0x000000b6b81c723c */ /* 0x080fec000004181c */
[C---:B------:R-:W-:Y:S06]  /*e290*/  HMMA.16816.F32.BF16 R32, R168.reuse, R182, R32 ;  /* 0x000000b6a820723c */ /* 0x040fec0000041820 */
[-C--:B----4-:R-:W-:Y:S06]  /*e2a0*/  HMMA.16816.F32.BF16 R36, R168, R188.reuse, R36 ;  /* 0x000000bca824723c */ /* 0x090fec0000041824 */
[C---:B------:R-:W-:Y:S06]  /*e2b0*/  HMMA.16816.F32.BF16 R40, R184.reuse, R188, R40 ;  /* 0x000000bcb828723c */ /* 0x040fec0000041828 */
[-C--:B------:R-:W-:Y:S06]  /*e2c0*/  HMMA.16816.F32.BF16 R44, R184, R190.reuse, R44 ;  /* 0x000000beb82c723c */ /* 0x080fec000004182c */
[C---:B------:R-:W-:Y:S06]  /*e2d0*/  HMMA.16816.F32.BF16 R48, R168.reuse, R190, R48 ;  /* 0x000000bea830723c */ /* 0x040fec0000041830 */
[-C--:B------:R-:W-:Y:S06]  /*e2e0*/  HMMA.16816.F32.BF16 R52, R168, R192.reuse, R52 ;  /* 0x000000c0a834723c */ /* 0x080fec0000041834 */
[C---:B------:R-:W-:Y:S06]  /*e2f0*/  HMMA.16816.F32.BF16 R56, R184.reuse, R192, R56 ;  /* 0x000000c0b838723c */ /* 0x040fec0000041838 */
[-C--:B------:R-:W-:Y:S06]  /*e300*/  HMMA.16816.F32.BF16 R60, R184, R194.reuse, R60 ;  /* 0x000000c2b83c723c */ /* 0x080fec000004183c */
[----:B------:R-:W-:Y:S06]  /*e310*/  HMMA.16816.F32.BF16 R64, R168, R194, R64 ;  /* 0x000000c2a840723c */ /* 0x000fec0000041840 */
[-C--:B-----5:R-:W-:Y:S06]  /*e320*/  HMMA.16816.F32.BF16 R4, R172, R196.reuse, R4 ;  /* 0x000000c4ac04723c */ /* 0x0a0fec0000041804 */
[C---:B------:R-:W-:Y:S06]  /*e330*/  HMMA.16816.F32.BF16 R8, R200.reuse, R196, R8 ;  /* 0x000000c4c808723c */ /* 0x040fec0000041808 */
[-C--:B------:R-:W-:Y:S06]  /*e340*/  HMMA.16816.F32.BF16 R12, R200, R198.reuse, R12 ;  /* 0x000000c6c80c723c */ /* 0x080fec000004180c */
[C---:B------:R-:W-:Y:S06]  /*e350*/  HMMA.16816.F32.BF16 R16, R172.reuse, R198, R16 ;  /* 0x000000c6ac10723c */ /* 0x040fec0000041810 */
        /* <DEDUP_REMOVED lines=69> */
.L_x_91:
[----:B--2---:R-:W-:Y:S01]  /*e7b0*/  SHFL.BFLY PT, R167, R178, 0x2, 0x1f ;  /* 0x0c401f00b2a77f89 */ /* 0x004fe200000e0000 */
[----:B------:R-:W-:Y:S01]  /*e7c0*/  FMNMX.FTZ R183, R67, R183, !PT ;  /* 0x000000b743b77209 */ /* 0x000fe20007810000 */
[----:B------:R-:W-:Y:S01]  /*e7d0*/  UIADD3 UR19, UR19, -0x1, URZ ;  /* 0xffffffff13137890 */ /* 0x000fe2000fffe03f */
[----:B------:R-:W-:Y:S02]  /*e7e0*/  FMNMX.FTZ R171, R57, R182, !PT ;  /* 0x000000b639ab7209 */ /* 0x000fe40007810000 */
[----:B------:R-:W-:Y:S03]  /*e7f0*/  FMNMX.FTZ R165, R58, R181, !PT ;  /* 0x000000b53aa57209 */ /* 0x000fe60007810000 */
[----:B------:R-:W-:Y:S01]  /*e800*/  SHFL.BFLY PT, R172, R183, 0x2, 0x1f ;  /* 0x0c401f00b7ac7f89 */ /* 0x000fe200000e0000 */
[----:B------:R-:W-:Y:S02]  /*e810*/  FMNMX.FTZ R171, R60, R171, !PT ;  /* 0x000000ab3cab7209 */ /* 0x000fe40007810000 */
[----:B------:R-:W-:Y:S02]  /*e820*/  FMNMX.FTZ R165, R59, R165, !PT ;  /* 0x000000a53ba57209 */ /* 0x000fe40007810000 */
[----:B------:R-:W-:Y:S02]  /*e830*/  FMNMX.FTZ R171, R61, R171, !PT ;  /* 0x000000ab3dab7209 */ /* 0x000fe40007810000 */
[----:B------:R-:W-:Y:S03]  /*e840*/  FMNMX.FTZ R165, R62, R165, !PT ;  /* 0x000000a53ea57209 */ /* 0x000fe60007810000 */
[----:B------:R-:W-:Y:S01]  /*e850*/  SHFL.BFLY PT, R166, R171, 0x2, 0x1f ;  /* 0x0c401f00aba67f89 */ /* 0x000fe200000e0000 */
[----:B------:R-:W-:Y:S07]  /*e860*/  FMNMX.FTZ R165, R63, R165, !PT ;  /* 0x000000a53fa57209 */ /* 0x000fee0007810000 */
[----:B------:R-:W1:Y:S02]  /*e870*/  SHFL.BFLY PT, R169, R165, 0x2, 0x1f ;  /* 0x0c401f00a5a97f89 */ /* 0x000e6400000e0000 */
[----:B-1----:R-:W-:Y:S02]  /*e880*/  FMNMX.FTZ R169, R165, R169, !PT ;  /* 0x000000a9a5a97209 */ /* 0x002fe40007810000 */
[----:B------:R-:W-:Y:S02]  /*e890*/  FMNMX.FTZ R178, R178, R167, !PT ;  /* 0x000000a7b2b27209 */ /* 0x000fe40007810000 */
[----:B------:R-:W-:Y:S02]  /*e8a0*/  FMNMX.FTZ R172, R183, R172, !PT ;  /* 0x000000acb7ac7209 */ /* 0x000fe40007810000 */
[----:B------:R-:W1:Y:S01]  /*e8b0*/  SHFL.BFLY PT, R165, R169, 0x1, 0x1f ;  /* 0x0c201f00a9a57f89 */ /* 0x000e6200000e0000 */
[----:B------:R-:W-:Y:S07]  /*e8c0*/  FMNMX.FTZ R171, R171, R166, !PT ;  /* 0x000000a6abab7209 */ /* 0x000fee0007810000 */
[----:B------:R-:W2:Y:S08]  /*e8d0*/  SHFL.BFLY PT, R168, R178, 0x1, 0x1f ;  /* 0x0c201f00b2a87f89 */ /* 0x000eb000000e0000 */
[----:B------:R-:W3:Y:S08]  /*e8e0*/  SHFL.BFLY PT, R167, R172, 0x1, 0x1f ;  /* 0x0c201f00aca77f89 */ /* 0x000ef000000e0000 */
[----:B------:R-:W4:Y:S01]  /*e8f0*/  SHFL.BFLY PT, R170, R171, 0x1, 0x1f ;  /* 0x0c201f00abaa7f89 */ /* 0x000f2200000e0000 */
[----:B-1----:R-:W-:Y:S02]  /*e900*/  FMNMX.FTZ R165, R169, R165, !PT ;  /* 0x000000a5a9a57209 */ /* 0x002fe40007810000 */
[----:B--2---:R-:W-:Y:S03]  /*e910*/  FMNMX.FTZ R168, R178, R168, !PT ;  /* 0x000000a8b2a87209 */ /* 0x004fe60007810000 */
[C---:B------:R-:W-:Y:S01]  /*e920*/  FADD.FTZ R0, -R165.reuse, R0 ;  /* 0x00000000a5007221 */ /* 0x040fe20000010100 */
[----:B------:R-:W-:Y:S01]  /*e930*/  FMUL.FTZ R193, R165, UR4 ;  /* 0x00000004a5c17c20 */ /* 0x000fe20008410000 */
[----:B------:R-:W-:Y:S01]  /*e940*/  LDSM.16.MT88.4 R176, [R212+0x9000] ;  /* 0x00900000d4b0783b */ /* 0x000fe20000004200 */
[----:B---3--:R-:W-:Y:S01]  /*e950*/  FMNMX.FTZ R167, R172, R167, !PT ;  /* 0x000000a7aca77209 */ /* 0x008fe20007810000 */
[C---:B------:R-:W-:Y:S01]  /*e960*/  FADD.FTZ R166, -R168.reuse, R3 ;  /* 0x00000003a8a67221 */ /* 0x040fe20000010100 */
[C---:B------:R-:W-:Y:S01]  /*e970*/  FMUL.FTZ R196, R168.reuse, UR4 ;  /* 0x00000004a8c47c20 */ /* 0x040fe20008410000 */
[----:B------:R-:W-:Y:S01]  /*e980*/  FSETP.NEU.FTZ.AND P0, PT, R168, -INF , PT ;  /* 0xff800000a800780b */ /* 0x000fe20003f1d000 */
[----:B------:R-:W-:Y:S01]  /*e990*/  FMUL.FTZ R0, R0, UR4 ;  /* 0x0000000400007c20 */ /* 0x000fe20008410000 */
[----:B------:R-:W-:Y:S01]  /*e9a0*/  FMUL.FTZ R166, R166, UR4 ;  /* 0x00000004a6a67c20 */ /* 0x000fe20008410000 */
[C---:B------:R-:W-:Y:S01]  /*e9b0*/  FADD.FTZ R3, -R167.reuse, R164 ;  /* 0x000000a4a7037221 */ /* 0x040fe20000010100 */
[----:B------:R-:W-:Y:S01]  /*e9c0*/  FSEL R196, R196, RZ, P0 ;  /* 0x000000ffc4c47208 */ /* 0x000fe20000000000 */
[C---:B------:R-:W-:Y:S01]  /*e9d0*/  FMUL.FTZ R195, R167.reuse, UR4 ;  /* 0x00000004a7c37c20 */ /* 0x040fe20008410000 */
[----:B------:R4:W1:Y:S01]  /*e9e0*/  MUFU.EX2 R164, R166 ;  /* 0x000000a600a47308 */ /* 0x0008620000000800 */
[----:B------:R-:W-:Y:S01]  /*e9f0*/  FSETP.NEU.FTZ.AND P0, PT, R167, -INF , PT ;  /* 0xff800000a700780b */ /* 0x000fe20003f1d000 */
[----:B------:R-:W2:Y:S01]  /*ea00*/  LDSM.16.MT88.4 R172, [R214+0x9000] ;  /* 0x00900000d6ac783b */ /* 0x000ea20000004200 */
[--C-:B------:R-:W-:Y:S01]  /*ea10*/  FFMA.FTZ R181, R5, UR4, -R196.reuse ;  /* 0x0000000405b57c23 */ /* 0x100fe200080108c4 */
[--C-:B------:R-:W-:Y:S01]  /*ea20*/  FFMA.FTZ R180, R17, UR4, -R196.reuse ;  /* 0x0000000411b47c23 */ /* 0x100fe200080108c4 */
[----:B------:R-:W-:Y:S01]  /*ea30*/  FSEL R195, R195, RZ, P0 ;  /* 0x000000ffc3c37208 */ /* 0x000fe20000000000 */
[----:B------:R-:W-:Y:S01]  /*ea40*/  FMUL.FTZ R3, R3, UR4 ;  /* 0x0000000403037c20 */ /* 0x000fe20008410000 */
[--C-:B------:R-:W-:Y:S03]  /*ea50*/  FFMA.FTZ R205, R36, UR4, -R196.reuse ;  /* 0x0000000424cd7c23 */ /* 0x100fe600080108c4 */
[----:B------:R-:W3:Y:S01]  /*ea60*/  MUFU.EX2 R0, R0 ;  /* 0x0000000000007308 */ /* 0x000ee20000000800 */
[--C-:B------:R-:W-:Y:S01]  /*ea70*/  FFMA.FTZ R206, R37, UR4, -R196.reuse ;  /* 0x0000000425ce7c23 */ /* 0x100fe200080108c4 */
[--C-:B------:R-:W-:Y:S01]  /*ea80*/  FFMA.FTZ R183, R6, UR4, -R195.reuse ;  /* 0x0000000406b77c23 */ /* 0x100fe200080108c3 */
[--C-:B------:R-:W-:Y:S01]  /*ea90*/  FFMA.FTZ R169, R7, UR4, -R195.reuse ;  /* 0x0000000407a97c23 */ /* 0x100fe200080108c3 */
[--C-:B------:R-:W-:Y:S01]  /*eaa0*/  FFMA.FTZ R182, R18, UR4, -R195.reuse ;  /* 0x0000000412b67c23 */ /* 0x100fe200080108c3 */
[--C-:B------:R-:W-:Y:S01]  /*eab0*/  FFMA.FTZ R184, R19, UR4, -R195.reuse ;  /* 0x0000000413b87c23 */ /* 0x100fe200080108c3 */
[--C-:B------:R-:W-:Y:S01]  /*eac0*/  FFMA.FTZ R207, R38, UR4, -R195.reuse ;  /* 0x0000000426cf7c23 */ /* 0x100fe200080108c3 */
[----:B------:R-:W-:Y:S03]  /*ead0*/  FFMA.FTZ R208, R39, UR4, -R195 ;  /* 0x0000000427d07c23 */ /* 0x000fe600080108c3 */
[----:B------:R-:W5:Y:S01]  /*eae0*/  MUFU.EX2 R3, R3 ;  /* 0x0000000300037308 */ /* 0x000f620000000800 */
[----:B----4-:R-:W-:Y:S01]  /*eaf0*/  FMNMX.FTZ R166, R171, R170, !PT ;  /* 0x000000aaaba67209 */ /* 0x010fe20007810000 */
[--C-:B------:R-:W-:Y:S01]  /*eb00*/  FFMA.FTZ R171, R4, UR4, -R196.reuse ;  /* 0x0000000404ab7c23 */ /* 0x100fe200080108c4 */
[----:B------:R-:W-:Y:S01]  /*eb10*/  FFMA.FTZ R170, R16, UR4, -R196 ;  /* 0x0000000410aa7c23 */ /* 0x000fe200080108c4 */
[----:B-1----:R-:W-:Y:S01]  /*eb20*/  FMUL.FTZ R4, R164, R160 ;  /* 0x000000a0a4047220 */ /* 0x002fe20000410000 */
[C---:B------:R-:W-:Y:S01]  /*eb30*/  FSETP.NEU.FTZ.AND P0, PT, R166.reuse, -INF , PT ;  /* 0xff800000a600780b */ /* 0x040fe20003f1d000 */
[C---:B------:R-:W-:Y:S01]  /*eb40*/  FMUL.FTZ R194, R166.reuse, UR4 ;  /* 0x00000004a6c27c20 */ /* 0x040fe20008410000 */
[----:B------:R-:W-:Y:S03]  /*eb50*/  FADD.FTZ R2, -R166, R2 ;  /* 0x00000002a6027221 */ /* 0x000fe60000010100 */
[----:B------:R-:W-:Y:S01]  /*eb60*/  MUFU.EX2 R171, R171 ;  /* 0x000000ab00ab7308 */ /* 0x000fe20000000800 */
[C---:B------:R-:W-:Y:S01]  /*eb70*/  FMUL.FTZ R5, R164.reuse, R161 ;  /* 0x000000a1a4057220 */ /* 0x040fe20000410000 */
[----:B------:R-:W-:Y:S01]  /*eb80*/  FMUL.FTZ R16, R164, R148 ;  /* 0x00000094a4107220 */ /* 0x000fe20000410000 */
[----:B------:R-:W-:Y:S01]  /*eb90*/  FSEL R194, R194, RZ, P0 ;  /* 0x000000ffc2c27208 */ /* 0x000fe20000000000 */
[----:B------:R-:W-:Y:S01]  /*eba0*/  FMUL.FTZ R2, R2, UR4 ;  /* 0x0000000402027c20 */ /* 0x000fe20008410000 */
[----:B------:R-:W-:Y:S01]  /*ebb0*/  FSETP.NEU.FTZ.AND P0, PT, R165, -INF , PT ;  /* 0xff800000a500780b */ /* 0x000fe20003f1d000 */
[C---:B------:R-:W-:Y:S01]  /*ebc0*/  FMUL.FTZ R17, R164.reuse, R149 ;  /* 0x00000095a4117220 */ /* 0x040fe20000410000 */
[----:B------:R-:W-:Y:S01]  /*ebd0*/  FMUL.FTZ R68, R164, R68 ;  /* 0x00000044a4447220 */ /* 0x000fe20000410000 */
[--C-:B------:R-:W-:Y:S01]  /*ebe0*/  FFMA.FTZ R187, R12, UR4, -R194.reuse ;  /* 0x000000040cbb7c23 */ /* 0x100fe200080108c2 */
[----:B------:R-:W-:Y:S01]  /*ebf0*/  FSEL R193, R193, RZ, P0 ;  /* 0x000000ffc1c17208 */ /* 0x000fe20000000000 */
[----:B------:R-:W1:Y:S01]  /*ec00*/  MUFU.EX2 R2, R2 ;  /* 0x0000000200027308 */ /* 0x000e620000000800 */
[--C-:B------:R-:W-:Y:S01]  /*ec10*/  FFMA.FTZ R189, R13, UR4, -R194.reuse ;  /* 0x000000040dbd7c23 */ /* 0x100fe200080108c2 */
[--C-:B------:R-:W-:Y:S01]  /*ec20*/  FFMA.FTZ R188, R8, UR4, -R194.reuse ;  /* 0x0000000408bc7c23 */ /* 0x100fe200080108c2 */
[----:B------:R-:W-:Y:S01]  /*ec30*/  FFMA.FTZ R185, R9, UR4, -R194 ;  /* 0x0000000409b97c23 */ /* 0x000fe200080108c2 */
[--C-:B------:R-:W-:Y:S01]  /*ec40*/  FFMA.FTZ R190, R14, UR4, -R193.reuse ;  /* 0x000000040ebe7c23 */ /* 0x100fe200080108c1 */
[--C-:B------:R-:W-:Y:S01]  /*ec50*/  FFMA.FTZ R192, R15, UR4, -R193.reuse ;  /* 0x000000040fc07c23 */ /* 0x100fe200080108c1 */
[--C-:B------:R-:W-:Y:S01]  /*ec60*/  FFMA.FTZ R191, R10, UR4, -R193.reuse ;  /* 0x000000040abf7c23 */ /* 0x100fe200080108c1 */
[----:B------:R-:W-:Y:S03]  /*ec70*/  FFMA.FTZ R186, R11, UR4, -R193 ;  /* 0x000000040bba7c23 */ /* 0x000fe600080108c1 */
[----:B------:R-:W4:Y:S01]  /*ec80*/  MUFU.EX2 R181, R181 ;  /* 0x000000b500b57308 */ /* 0x000f220000000800 */
[C---:B---3--:R-:W-:Y:S01]  /*ec90*/  FMUL.FTZ R10, R0.reuse, R158 ;  /* 0x0000009e000a7220 */ /* 0x048fe20000410000 */
[C---:B------:R-:W-:Y:S01]  /*eca0*/  FMUL.FTZ R11, R0.reuse, R159 ;  /* 0x0000009f000b7220 */ /* 0x040fe20000410000 */
[C---:B-----5:R-:W-:Y:S01]  /*ecb0*/  FMUL.FTZ R6, R3.reuse, R162 ;  /* 0x000000a203067220 */ /* 0x060fe20000410000 */
[C---:B------:R-:W-:Y:S01]  /*ecc0*/  FMUL.FTZ R7, R3.reuse, R163 ;  /* 0x000000a303077220 */ /* 0x040fe20000410000 */
[C---:B------:R-:W-:Y:S01]  /*ecd0*/  FMUL.FTZ R14, R0.reuse, R154 ;  /* 0x0000009a000e7220 */ /* 0x040fe20000410000 */
[----:B------:R-:W-:Y:S01]  /*ece0*/  FMUL.FTZ R15, R0, R155 ;  /* 0x0000009b000f7220 */ /* 0x000fe20000410000 */
[C---:B------:R-:W-:Y:S03]  /*ecf0*/  FMUL.FTZ R18, R3.reuse, R150 ;  /* 0x0000009603127220 */ /* 0x040fe60000410000 */
[----:B------:R-:W-:Y:S01]  /*ed00*/  MUFU.EX2 R183, R183 ;  /* 0x000000b700b77308 */ /* 0x000fe20000000800 */
[C---:B-1----:R-:W-:Y:S01]  /*ed10*/  FMUL.FTZ R8, R2.reuse, R156 ;  /* 0x0000009c02087220 */ /* 0x042fe20000410000 */
[C---:B------:R-:W-:Y:S01]  /*ed20*/  FMUL.FTZ R9, R2.reuse, R157 ;  /* 0x0000009d02097220 */ /* 0x040fe20000410000 */
[C---:B------:R-:W-:Y:S01]  /*ed30*/  FMUL.FTZ R12, R2.reuse, R152 ;  /* 0x00000098020c7220 */ /* 0x040fe20000410000 */
[----:B------:R-:W-:Y:S01]  /*ed40*/  FMUL.FTZ R13, R2, R153 ;  /* 0x00000099020d7220 */ /* 0x000fe20000410000 */
[----:B------:R-:W-:Y:S01]  /*ed50*/  FMUL.FTZ R19, R3, R151 ;  /* 0x0000009703137220 */ /* 0x000fe20000410000 */
[----:B------:R-:W-:Y:S01]  /*ed60*/  FMUL.FTZ R69, R164, R69 ;  /* 0x00000045a4457220 */ /* 0x000fe20000410000 */
[----:B------:R-:W1:Y:S03]  /*ed70*/  LDSM.16.MT88.4 R148, [R214+0xa000] ;  /* 0x00a00000d694783b */ /* 0x000e660000004200 */
[----:B------:R-:W3:Y:S01]  /*ed80*/  MUFU.EX2 R169, R169 ;  /* 0x000000a900a97308 */ /* 0x000ee20000000800 */
[----:B----4-:R-:W-:Y:S01]  /*ed90*/  F2FP.BF16.F32.PACK_AB R156, R181, R171 ;  /* 0x000000abb59c723e */ /* 0x010fe200000010ff */
        /* <DEDUP_REMOVED lines=8> */
[----:B------:R-:W-:Y:S01]  /*ee20*/  FMUL.FTZ R77, R2, R77 ;  /* 0x0000004d024d7220 */ /* 0x000fe20000410000 */
[C---:B------:R-:W-:Y:S01]  /*ee30*/  FMUL.FTZ R78, R0.reuse, R78 ;  /* 0x0000004e004e7220 */ /* 0x040fe20000410000 */
[----:B------:R-:W-:Y:S01]  /*ee40*/  FMUL.FTZ R79, R0, R79 ;  /* 0x0000004f004f7220 */ /* 0x000fe20000410000 */
[----:B------:R-:W4:Y:S01]  /*ee50*/  LDSM.16.MT88.4 R152, [R212+0xa000] ;  /* 0x00a00000d498783b */ /* 0x000f220000004200 */
[--C-:B------:R-:W-:Y:S01]  /*ee60*/  FFMA.FTZ R209, R48, UR4, -R196.reuse ;  /* 0x0000000430d17c23 */ /* 0x100fe200080108c4 */
[----:B------:R-:W-:Y:S03]  /*ee70*/  FFMA.FTZ R210, R49, UR4, -R196 ;  /* 0x0000000431d27c23 */ /* 0x000fe600080108c4 */
[----:B------:R-:W5:Y:S01]  /*ee80*/  MUFU.EX2 R180, R180 ;  /* 0x000000b400b47308 */ /* 0x000f620000000800 */
[----:B---3--:R-:W-:Y:S01]  /*ee90*/  F2FP.BF16.F32.PACK_AB R157, R169, R183 ;  /* 0x000000b7a99d723e */ /* 0x008fe200000010ff */
[--C-:B------:R-:W-:Y:S01]  /*eea0*/  FFMA.FTZ R211, R50, UR4, -R195.reuse ;  /* 0x0000000432d37c23 */ /* 0x100fe200080108c3 */
[----:B------:R-:W-:Y:S01]  /*eeb0*/  FFMA.FTZ R239, R51, UR4, -R195 ;  /* 0x0000000433ef7c23 */ /* 0x000fe200080108c3 */
[--C-:B------:R-:W-:Y:S01]  /*eec0*/  FFMA.FTZ R240, R40, UR4, -R194.reuse ;  /* 0x0000000428f07c23 */ /* 0x100fe200080108c2 */
[----:B------:R-:W-:Y:S01]  /*eed0*/  LDSM.16.MT88.4 R36, [R214+0xb400] ;  /* 0x00b40000d624783b */ /* 0x000fe20000004200 */
[----:B------:R-:W-:Y:S01]  /*eee0*/  FFMA.FTZ R241, R41, UR4, -R194 ;  /* 0x0000000429f17c23 */ /* 0x000fe200080108c2 */
[--C-:B------:R-:W-:Y:S03]  /*eef0*/  FFMA.FTZ R242, R42, UR4, -R193.reuse ;  /* 0x000000042af27c23 */ /* 0x100fe600080108c1 */
[----:B------:R-:W-:Y:S01]  /*ef00*/  MUFU.EX2 R182, R182 ;  /* 0x000000b600b67308 */ /* 0x000fe20000000800 */
[----:B------:R-:W-:Y:S01]  /*ef10*/  FFMA.FTZ R243, R43, UR4, -R193 ;  /* 0x000000042bf37c23 */ /* 0x000fe200080108c1 */
[--C-:B------:R-:W-:Y:S01]  /*ef20*/  FFMA.FTZ R248, R52, UR4, -R196.reuse ;  /* 0x0000000434f87c23 */ /* 0x100fe200080108c4 */
[--C-:B------:R-:W-:Y:S01]  /*ef30*/  FFMA.FTZ R249, R53, UR4, -R196.reuse ;  /* 0x0000000435f97c23 */ /* 0x100fe200080108c4 */
[--C-:B------:R-:W-:Y:S01]  /*ef40*/  FFMA.FTZ R250, R54, UR4, -R195.reuse ;  /* 0x0000000436fa7c23 */ /* 0x100fe200080108c3 */
[----:B------:R-:W-:Y:S01]  /*ef50*/  LDSM.16.MT88.4 R48, [R212+0xb400] ;  /* 0x00b40000d430783b */ /* 0x000fe20000004200 */
[--C-:B------:R-:W-:Y:S01]  /*ef60*/  FFMA.FTZ R251, R55, UR4, -R195.reuse ;  /* 0x0000000437fb7c23 */ /* 0x100fe200080108c3 */
[----:B------:R-:W-:Y:S03]  /*ef70*/  FFMA.FTZ R66, R66, UR4, -R195 ;  /* 0x0000000442427c23 */ /* 0x000fe600080108c3 */
[----:B------:R-:W3:Y:S01]  /*ef80*/  MUFU.EX2 R184, R184 ;  /* 0x000000b800b87308 */ /* 0x000ee20000000800 */
[----:B-----5:R-:W-:Y:S01]  /*ef90*/  F2FP.BF16.F32.PACK_AB R158, R180, R170 ;  /* 0x000000aab49e723e */ /* 0x020fe200000010ff */
[----:B------:R-:W-:Y:S01]  /*efa0*/  FFMA.FTZ R252, R64, UR4, -R196 ;  /* 0x0000000440fc7c23 */ /* 0x000fe200080108c4 */
[--C-:B------:R-:W-:Y:S01]  /*efb0*/  FFMA.FTZ R56, R56, UR4, -R194.reuse ;  /* 0x0000000438387c23 */ /* 0x100fe200080108c2 */
[--C-:B------:R-:W-:Y:S01]  /*efc0*/  FFMA.FTZ R57, R57, UR4, -R194.reuse ;  /* 0x0000000439397c23 */ /* 0x100fe200080108c2 */
[----:B------:R-:W-:Y:S01]  /*efd0*/  LDSM.16.MT88.4 R40, [R214+0x9800] ;  /* 0x00980000d628783b */ /* 0x000fe20000004200 */
[--C-:B------:R-:W-:Y:S01]  /*efe0*/  FFMA.FTZ R58, R58, UR4, -R193.reuse ;  /* 0x000000043a3a7c23 */ /* 0x100fe200080108c1 */
[--C-:B------:R-:W-:Y:S03]  /*eff0*/  FFMA.FTZ R59, R59, UR4, -R193.reuse ;  /* 0x000000043b3b7c23 */ /* 0x100fe600080108c1 */
[----:B------:R-:W-:Y:S01]  /*f000*/  MUFU.EX2 R188, R188 ;  /* 0x000000bc00bc7308 */ /* 0x000fe20000000800 */
[C---:B------:R-:W-:Y:S01]  /*f010*/  FMUL.FTZ R84, R164.reuse, R84 ;  /* 0x00000054a4547220 */ /* 0x040fe20000410000 */
[----:B------:R-:W-:Y:S01]  /*f020*/  FMUL.FTZ R85, R164, R85 ;  /* 0x00000055a4557220 */ /* 0x000fe20000410000 */
[C---:B------:R-:W-:Y:S01]  /*f030*/  FMUL.FTZ R86, R3.reuse, R86 ;  /* 0x0000005603567220 */ /* 0x040fe20000410000 */
[C---:B------:R-:W-:Y:S01]  /*f040*/  FMUL.FTZ R87, R3.reuse, R87 ;  /* 0x0000005703577220 */ /* 0x040fe20000410000 */
[----:B------:R-:W-:Y:S01]  /*f050*/  LDSM.16.MT88.4 R52, [R214+0xb800] ;  /* 0x00b80000d634783b */ /* 0x000fe20000004200 */
[C---:B------:R-:W-:Y:S01]  /*f060*/  FMUL.FTZ R88, R2.reuse, R88 ;  /* 0x0000005802587220 */ /* 0x040fe20000410000 */
[----:B------:R-:W-:Y:S03]  /*f070*/  FMUL.FTZ R89, R2, R89 ;  /* 0x0000005902597220 */ /* 0x000fe60000410000 */
[----:B------:R-:W5:Y:S01]  /*f080*/  MUFU.EX2 R185, R185 ;  /* 0x000000b900b97308 */ /* 0x000f620000000800 */
[----:B---3--:R-:W-:Y:S01]  /*f090*/  F2FP.BF16.F32.PACK_AB R159, R184, R182 ;  /* 0x000000b6b89f723e */ /* 0x008fe200000010ff */
[C---:B------:R-:W-:Y:S01]  /*f0a0*/  FMUL.FTZ R90, R0.reuse, R90 ;  /* 0x0000005a005a7220 */ /* 0x040fe20000410000 */
[----:B------:R-:W-:Y:S01]  /*f0b0*/  FMUL.FTZ R91, R0, R91 ;  /* 0x0000005b005b7220 */ /* 0x000fe20000410000 */
[C---:B------:R-:W-:Y:S01]  /*f0c0*/  FMUL.FTZ R92, R2.reuse, R92 ;  /* 0x0000005c025c7220 */ /* 0x040fe20000410000 */
[----:B------:R-:W-:Y:S01]  /*f0d0*/  FMUL.FTZ R93, R2, R93 ;  /* 0x0000005d025d7220 */ /* 0x000fe20000410000 */
[C---:B------:R-:W-:Y:S01]  /*f0e0*/  FMUL.FTZ R94, R0.reuse, R94 ;  /* 0x0000005e005e7220 */ /* 0x040fe20000410000 */
[----:B------:R-:W-:Y:S01]  /*f0f0*/  FMUL.FTZ R95, R0, R95 ;  /* 0x0000005f005f7220 */ /* 0x000fe20000410000 */
[-C--:B--2---:R-:W-:Y:S02]  /*f100*/  HMMA.16816.F32.BF16 R4, R156, R172.reuse, R4 ;  /* 0x000000ac9c04723c */ /* 0x084fe40000041804 */
[----:B------:R-:W-:Y:S03]  /*f110*/  MUFU.EX2 R191, R191 ;  /* 0x000000bf00bf7308 */ /* 0x000fe60000000800 */
[C---:B------:R-:W-:Y:S01]  /*f120*/  FMUL.FTZ R80, R164.reuse, R80 ;  /* 0x00000050a4507220 */ /* 0x040fe20000410000 */
[C---:B------:R-:W-:Y:S01]  /*f130*/  FMUL.FTZ R81, R164.reuse, R81 ;  /* 0x00000051a4517220 */ /* 0x040fe20000410000 */
[C---:B------:R-:W-:Y:S01]  /*f140*/  FMUL.FTZ R82, R3.reuse, R82 ;  /* 0x0000005203527220 */ /* 0x040fe20000410000 */
[----:B------:R-:W-:Y:S04]  /*f150*/  FMUL.FTZ R83, R3, R83 ;  /* 0x0000005303537220 */ /* 0x000fe80000410000 */
[----:B------:R-:W2:Y:S01]  /*f160*/  MUFU.EX2 R186, R186 ;  /* 0x000000ba00ba7308 */ /* 0x000ea20000000800 */
[----:B-----5:R-:W-:Y:S01]  /*f170*/  F2FP.BF16.F32.PACK_AB R160, R185, R188 ;  /* 0x000000bcb9a0723e */ /* 0x020fe200000010ff */
[C---:B------:R-:W-:Y:S01]  /*f180*/  FMUL.FTZ R96, R164.reuse, R96 ;  /* 0x00000060a4607220 */ /* 0x040fe20000410000 */
[----:B------:R-:W-:Y:S01]  /*f190*/  FMUL.FTZ R97, R164, R97 ;  /* 0x00000061a4617220 */ /* 0x000fe20000410000 */
[C---:B------:R-:W-:Y:S01]  /*f1a0*/  FMUL.FTZ R98, R3.reuse, R98 ;  /* 0x0000006203627220 */ /* 0x040fe20000410000 */
[C---:B------:R-:W-:Y:S01]  /*f1b0*/  FMUL.FTZ R99, R3.reuse, R99 ;  /* 0x0000006303637220 */ /* 0x040fe20000410000 */
[C---:B------:R-:W-:Y:S04]  /*f1c0*/  FMUL.FTZ R112, R2.reuse, R112 ;  /* 0x0000007002707220 */ /* 0x040fe80000410000 */
[----:B------:R-:W-:Y:S01]  /*f1d0*/  MUFU.EX2 R187, R187 ;  /* 0x000000bb00bb7308 */ /* 0x000fe20000000800 */
[----:B------:R-:W-:Y:S01]  /*f1e0*/  FMUL.FTZ R113, R2, R113 ;  /* 0x0000007102717220 */ /* 0x000fe20000410000 */
[C---:B------:R-:W-:Y:S01]  /*f1f0*/  FMUL.FTZ R114, R0.reuse, R114 ;  /* 0x0000007200727220 */ /* 0x040fe20000410000 */
[----:B------:R-:W-:Y:S01]  /*f200*/  FMUL.FTZ R115, R0, R115 ;  /* 0x0000007300737220 */ /* 0x000fe20000410000 */
[C---:B------:R-:W-:Y:S01]  /*f210*/  FMUL.FTZ R116, R2.reuse, R116 ;  /* 0x0000007402747220 */ /* 0x040fe20000410000 */
[----:B------:R-:W-:Y:S01]  /*f220*/  FMUL.FTZ R117, R2, R117 ;  /* 0x0000007502757220 */ /* 0x000fe20000410000 */
[C---:B------:R-:W-:Y:S01]  /*f230*/  FMUL.FTZ R118, R0.reuse, R118 ;  /* 0x0000007600767220 */ /* 0x040fe20000410000 */
[----:B------:R-:W-:Y:S03]  /*f240*/  FMUL.FTZ R119, R0, R119 ;  /* 0x0000007700777220 */ /* 0x000fe60000410000 */
[----:B------:R-:W3:Y:S01]  /*f250*/  MUFU.EX2 R189, R189 ;  /* 0x000000bd00bd7308 */ /* 0x000ee20000000800 */
[----:B--2---:R-:W-:Y:S01]  /*f260*/  F2FP.BF16.F32.PACK_AB R161, R186, R191 ;  /* 0x000000bfbaa1723e */ /* 0x004fe200000010ff */
[C---:B------:R-:W-:Y:S01]  /*f270*/  FMUL.FTZ R120, R164.reuse, R120 ;  /* 0x00000078a4787220 */ /* 0x040fe20000410000 */
[----:B------:R-:W-:Y:S01]  /*f280*/  FMUL.FTZ R121, R164, R121 ;  /* 0x00000079a4797220 */ /* 0x000fe20000410000 */
[C---:B------:R-:W-:Y:S01]  /*f290*/  FMUL.FTZ R122, R3.reuse, R122 ;  /* 0x0000007a037a7220 */ /* 0x040fe20000410000 */
[C---:B------:R-:W-:Y:S01]  /*f2a0*/  FMUL.FTZ R123, R3.reuse, R123 ;  /* 0x0000007b037b7220 */ /* 0x040fe20000410000 */
[C---:B------:R-:W-:Y:S01]  /*f2b0*/  FMUL.FTZ R124, R2.reuse, R124 ;  /* 0x0000007c027c7220 */ /* 0x040fe20000410000 */
[----:B------:R-:W-:Y:S03]  /*f2c0*/  FMUL.FTZ R125, R2, R125 ;  /* 0x0000007d027d7220 */ /* 0x000fe60000410000 */
[----:B------:R-:W-:Y:S01]  /*f2d0*/  MUFU.EX2 R190, R190 ;  /* 0x000000be00be7308 */ /* 0x000fe20000000800 */
[C---:B------:R-:W-:Y:S01]  /*f2e0*/  FMUL.FTZ R126, R0.reuse, R126 ;  /* 0x0000007e007e7220 */ /* 0x040fe20000410000 */
[----:B------:R-:W-:Y:S01]  /*f2f0*/  FMUL.FTZ R127, R0, R127 ;  /* 0x0000007f007f7220 */ /* 0x000fe20000410000 */
[C---:B------:R-:W-:Y:S01]  /*f300*/  FMUL.FTZ R128, R164.reuse, R128 ;  /* 0x00000080a4807220 */ /* 0x040fe20000410000 */
[----:B------:R-:W-:Y:S01]  /*f310*/  FMUL.FTZ R129, R164, R129 ;  /* 0x00000081a4817220 */ /* 0x000fe20000410000 */
[C---:B------:R-:W-:Y:S01]  /*f320*/  FMUL.FTZ R130, R3.reuse, R130 ;  /* 0x0000008203827220 */ /* 0x040fe20000410000 */
[----:B------:R-:W-:Y:S01]  /*f330*/  FMUL.FTZ R131, R3, R131 ;  /* 0x0000008303837220 */ /* 0x000fe20000410000 */
[--C-:B------:R-:W-:Y:S03]  /*f340*/  FFMA.FTZ R244, R44, UR4, -R194.reuse ;  /* 0x000000042cf47c23 */ /* 0x100fe600080108c2 */
[----:B------:R-:W2:Y:S01]  /*f350*/  MUFU.EX2 R192, R192 ;  /* 0x000000c000c07308 */ /* 0x000ea20000000800 */
[----:B---3--:R-:W-:Y:S01]  /*f360*/  F2FP.BF16.F32.PACK_AB R162, R189, R187 ;  /* 0x000000bbbda2723e */ /* 0x008fe200000010ff */
[--C-:B------:R-:W-:Y:S01]  /*f370*/  FFMA.FTZ R245, R45, UR4, -R194.reuse ;  /* 0x000000042df57c23 */ /* 0x100fe200080108c2 */
[--C-:B------:R-:W-:Y:S01]  /*f380*/  FFMA.FTZ R246, R46, UR4, -R193.reuse ;  /* 0x000000042ef67c23 */ /* 0x100fe200080108c1 */
[--C-:B------:R-:W-:Y:S01]  /*f390*/  FFMA.FTZ R247, R47, UR4, -R193.reuse ;  /* 0x000000042ff77c23 */ /* 0x100fe200080108c1 */
        /* <DEDUP_REMOVED lines=15> */
[--C-:B------:R-:W-:Y:S01]  /*f490*/  FFMA.FTZ R197, R24, UR4, -R194.reuse ;  /* 0x0000000418c57c23 */ /* 0x100fe200080108c2 */
[C---:B------:R-:W-:Y:S01]  /*f4a0*/  FMUL.FTZ R24, R164.reuse, R136 ;  /* 0x00000088a4187220 */ /* 0x040fe20000410000 */
[----:B------:R-:W-:Y:S01]  /*f4b0*/  FFMA.FTZ R198, R25, UR4, -R194 ;  /* 0x0000000419c67c23 */ /* 0x000fe200080108c2 */
[----:B------:R-:W-:Y:S01]  /*f4c0*/  FMUL.FTZ R25, R164, R137 ;  /* 0x00000089a4197220 */ /* 0x000fe20000410000 */
[C---:B------:R-:W-:Y:S02]  /*f4d0*/  HMMA.16816.F32.BF16 R8, R160.reuse, R172, R8 ;  /* 0x000000aca008723c */ /* 0x040fe40000041808 */
[----:B------:R-:W-:Y:S02]  /*f4e0*/  MUFU.EX2 R242, R242 ;  /* 0x000000f200f27308 */ /* 0x000fe40000000800 */
[----:B------:R-:W-:Y:S01]  /*f4f0*/  FFMA.FTZ R199, R26, UR4, -R193 ;  /* 0x000000041ac77c23 */ /* 0x000fe200080108c1 */
[----:B------:R-:W-:Y:S01]  /*f500*/  FMUL.FTZ R26, R3, R138 ;  /* 0x0000008a031a7220 */ /* 0x000fe20000410000 */
[-C--:B------:R-:W-:Y:S06]  /*f510*/  HMMA.16816.F32.BF16 R12, R160, R174.reuse, R12 ;  /* 0x000000aea00c723c */ /* 0x080fec000004180c */
[----:B------:R-:W2:Y:S01]  /*f520*/  MUFU.EX2 R243, R243 ;  /* 0x000000f300f37308 */ /* 0x000ea20000000800 */
[----:B---3--:R-:W-:Y:S01]  /*f530*/  F2FP.BF16.F32.PACK_AB R44, R241, R240 ;  /* 0x000000f0f12c723e */ /* 0x008fe200000010ff */
[C---:B------:R-:W-:Y:S04]  /*f540*/  HMMA.16816.F32.BF16 R16, R156.reuse, R174, R16 ;  /* 0x000000ae9c10723c */ /* 0x040fe80000041810 */
[--C-:B------:R-:W-:Y:S02]  /*f550*/  FFMA.FTZ R172, R20, UR4, -R196.reuse ;  /* 0x0000000414ac7c23 */ /* 0x100fe400080108c4 */
[-C--:B------:R-:W-:Y:S02]  /*f560*/  HMMA.16816.F32.BF16 R68, R156, R176.reuse, R68 ;  /* 0x000000b09c44723c */ /* 0x080fe40000041844 */
[----:B------:R-:W-:Y:S03]  /*f570*/  MUFU.EX2 R244, R244 ;  /* 0x000000f400f47308 */ /* 0x000fe60000000800 */
[C---:B------:R-:W-:Y:S01]  /*f580*/  FMUL.FTZ R20, R164.reuse, R144 ;  /* 0x00000090a4147220 */ /* 0x040fe20000410000 */
[C---:B------:R-:W-:Y:S06]  /*f590*/  HMMA.16816.F32.BF16 R72, R160.reuse, R176, R72 ;  /* 0x000000b0a048723c */ /* 0x040fec0000041848 */
[----:B------:R-:W3:Y:S01]  /*f5a0*/  MUFU.EX2 R245, R245 ;  /* 0x000000f500f57308 */ /* 0x000ee20000000800 */
[----:B--2---:R-:W-:Y:S01]  /*f5b0*/  F2FP.BF16.F32.PACK_AB R45, R243, R242 ;  /* 0x000000f2f32d723e */ /* 0x004fe200000010ff */
        /* <DEDUP_REMOVED lines=14> */
[----:B------:R-:W2:Y:S05]  /*f6a0*/  LDSM.16.MT88.4 R148, [R214+0xb000] ;  /* 0x00b00000d694783b */ /* 0x000eaa0000004200 */
[----:B------:R-:W3:Y:S01]  /*f6b0*/  MUFU.EX2 R173, R173 ;  /* 0x000000ad00ad7308 */ /* 0x000ee20000000800 */
[--C-:B------:R-:W-:Y:S01]  /*f6c0*/  FFMA.FTZ R175, R23, UR4, -R195.reuse ;  /* 0x0000000417af7c23 */ /* 0x100fe200080108c3 */
[----:B------:R-:W-:Y:S03]  /*f6d0*/  FMUL.FTZ R23, R3, R147 ;  /* 0x0000009303177220 */ /* 0x000fe60000410000 */
[----:B-1----:R-:W-:Y:S01]  /*f6e0*/  F2FP.BF16.F32.PACK_AB R47, R247, R246 ;  /* 0x000000f6f72f723e */ /* 0x002fe200000010ff */
[--C-:B------:R-:W-:Y:S01]  /*f6f0*/  FFMA.FTZ R176, R32, UR4, -R196.reuse ;  /* 0x0000000420b07c23 */ /* 0x100fe200080108c4 */
[----:B------:R-:W1:Y:S01]  /*f700*/  LDSM.16.MT88.4 R144, [R212+0xb000] ;  /* 0x00b00000d490783b */ /* 0x000e620000004200 */
[C---:B------:R-:W-:Y:S01]  /*f710*/  FMUL.FTZ R32, R164.reuse, R140 ;  /* 0x0000008ca4207220 */ /* 0x040fe20000410000 */
[--C-:B------:R-:W-:Y:S01]  /*f720*/  FFMA.FTZ R177, R33, UR4, -R196.reuse ;  /* 0x0000000421b17c23 */ /* 0x100fe200080108c4 */
[-C--:B----4-:R-:W-:Y:S01]  /*f730*/  HMMA.16816.F32.BF16 R20, R156, R152.reuse, R20 ;  /* 0x000000989c14723c */ /* 0x090fe20000041814 */
        /* <DEDUP_REMOVED lines=8> */
[--C-:B------:R-:W-:Y:S02]  /*f7c0*/  FFMA.FTZ R179, R35, UR4, -R195.reuse ;  /* 0x0000000423b37c23 */ /* 0x100fe400080108c3 */
[C---:B------:R-:W-:Y:S02]  /*f7d0*/  HMMA.16816.F32.BF16 R108, R156.reuse, R154, R108 ;  /* 0x0000009a9c6c723c */ /* 0x040fe4000004186c */
[----:B------:R-:W-:Y:S03]  /*f7e0*/  MUFU.EX2 R155, R57 ;  /* 0x00000039009b7308 */ /* 0x000fe60000000800 */
[----:B------:R-:W-:Y:S01]  /*f7f0*/  FMUL.FTZ R35, R3, R143 ;  /* 0x0000008f03237220 */ /* 0x000fe20000410000 */
[----:B------:R-:W-:Y:S01]  /*f800*/  FFMA.FTZ R195, R67, UR4, -R195 ;  /* 0x0000000443c37c23 */ /* 0x000fe200080108c3 */
[----:B------:R-:W4:Y:S01]  /*f810*/  LDSM.16.MT88.4 R140, [R214+0x9400] ;  /* 0x00940000d68c783b */ /* 0x000f220000004200 */
[--C-:B------:R-:W-:Y:S04]  /*f820*/  FFMA.FTZ R200, R27, UR4, -R193.reuse ;  /* 0x000000041bc87c23 */ /* 0x100fe800080108c1 */
[----:B------:R-:W-:Y:S01]  /*f830*/  MUFU.EX2 R152, R58 ;  /* 0x0000003a00987308 */ /* 0x000fe20000000800 */
[----:B------:R-:W-:Y:S01]  /*f840*/  FMUL.FTZ R27, R3, R139 ;  /* 0x0000008b031b7220 */ /* 0x000fe20000410000 */
[-C--:B--2---:R-:W-:Y:S03]  /*f850*/  HMMA.16816.F32.BF16 R32, R156, R148.reuse, R32 ;  /* 0x000000949c20723c */ /* 0x084fe60000041820 */
[--C-:B------:R-:W-:Y:S01]  /*f860*/  FFMA.FTZ R201, R28, UR4, -R194.reuse ;  /* 0x000000041cc97c23 */ /* 0x100fe200080108c2 */
[C---:B------:R-:W-:Y:S04]  /*f870*/  FMUL.FTZ R28, R2.reuse, R132 ;  /* 0x00000084021c7220 */ /* 0x040fe80000410000 */
[----:B------:R2:W-:Y:S01]  /*f880*/  MUFU.EX2 R154, R59 ;  /* 0x0000003b009a7308 */ /* 0x0005e20000000800 */
[C---:B------:R-:W-:Y:S04]  /*f890*/  HMMA.16816.F32.BF16 R112, R160.reuse, R148, R112 ;  /* 0x00000094a070723c */ /* 0x040fe80000041870 */
[----:B---3--:R-:W-:Y:S02]  /*f8a0*/  F2FP.BF16.F32.PACK_AB R132, R173, R172 ;  /* 0x000000acad84723e */ /* 0x008fe400000010ff */
[-C--:B------:R-:W-:Y:S03]  /*f8b0*/  HMMA.16816.F32.BF16 R116, R160, R150.reuse, R116 ;  /* 0x00000096a074723c */ /* 0x080fe60000041874 */
[----:B------:R-:W3:Y:S02]  /*f8c0*/  MUFU.EX2 R175, R175 ;  /* 0x000000af00af7308 */ /* 0x000ee40000000800 */
[--C-:B------:R-:W-:Y:S01]  /*f8d0*/  FFMA.FTZ R202, R29, UR4, -R194.reuse ;  /* 0x000000041dca7c23 */ /* 0x100fe200080108c2 */
[C---:B------:R-:W-:Y:S01]  /*f8e0*/  HMMA.16816.F32.BF16 R120, R156.reuse, R150, R120 ;  /* 0x000000969c78723c */ /* 0x040fe20000041878 */
[----:B------:R-:W5:Y:S06]  /*f8f0*/  LDSM.16.MT88.4 R148, [R212+0x9400] ;  /* 0x00940000d494783b */ /* 0x000f6c0000004200 */
[----:B------:R-:W-:Y:S01]  /*f900*/  MUFU.EX2 R176, R176 ;  /* 0x000000b000b07308 */ /* 0x000fe20000000800 */
[----:B------:R-:W-:Y:S01]  /*f910*/  FMUL.FTZ R29, R2, R133 ;  /* 0x00000085021d7220 */ /* 0x000fe20000410000 */
[-C--:B-1----:R-:W-:Y:S01]  /*f920*/  HMMA.16816.F32.BF16 R24, R156, R144.reuse, R24 ;  /* 0x000000909c18723c */ /* 0x082fe20000041818 */
[----:B--2---:R-:W-:Y:S07]  /*f930*/  LDSM.16.MT88.4 R56, [R214+0xac00] ;  /* 0x00ac0000d638783b */ /* 0x004fee0000004200 */
[----:B------:R-:W1:Y:S01]  /*f940*/  MUFU.EX2 R177, R177 ;  /* 0x000000b100b17308 */ /* 0x000e620000000800 */
[C---:B------:R-:W-:Y:S04]  /*f950*/  HMMA.16816.F32.BF16 R124, R160.reuse, R144, R124 ;  /* 0x00000090a07c723c */ /* 0x040fe8000004187c */
[--C-:B------:R-:W-:Y:S01]  /*f960*/  FFMA.FTZ R203, R30, UR4, -R193.reuse ;  /* 0x000000041ecb7c23 */ /* 0x100fe200080108c1 */
[----:B------:R-:W-:Y:S04]  /*f970*/  FFMA.FTZ R204, R31, UR4, -R193 ;  /* 0x000000041fcc7c23 */ /* 0x000fe800080108c1 */
[----:B------:R-:W-:Y:S02]  /*f980*/  MUFU.EX2 R178, R178 ;  /* 0x000000b200b27308 */ /* 0x000fe40000000800 */
[C---:B------:R-:W-:Y:S01]  /*f990*/  FMUL.FTZ R30, R0.reuse, R134 ;  /* 0x00000086001e7220 */ /* 0x040fe20000410000 */
[----:B------:R-:W-:Y:S01]  /*f9a0*/  FMUL.FTZ R31, R0, R135 ;  /* 0x00000087001f7220 */ /* 0x000fe20000410000 */
[----:B---3--:R-:W-:Y:S01]  /*f9b0*/  F2FP.BF16.F32.PACK_AB R133, R175, R174 ;  /* 0x000000aeaf85723e */ /* 0x008fe200000010ff */
[--C-:B------:R-:W-:Y:S01]  /*f9c0*/  FFMA.FTZ R60, R60, UR4, -R194.reuse ;  /* 0x000000043c3c7c23 */ /* 0x100fe200080108c2 */
[----:B------:R-:W-:Y:S04]  /*f9d0*/  FFMA.FTZ R194, R61, UR4, -R194 ;  /* 0x000000043dc27c23 */ /* 0x000fe800080108c2 */
[----:B------:R-:W2:Y:S01]  /*f9e0*/  MUFU.EX2 R179, R179 ;  /* 0x000000b300b37308 */ /* 0x000ea20000000800 */
[----:B-1----:R-:W-:Y:S01]  /*f9f0*/  F2FP.BF16.F32.PACK_AB R134, R177, R176 ;  /* 0x000000b0b186723e */ /* 0x002fe200000010ff */
[----:B------:R-:W-:Y:S01]  /*fa00*/  FFMA.FTZ R171, R164, R238, R171 ;  /* 0x000000eea4ab7223 */ /* 0x000fe200000100ab */
[-C--:B------:R-:W-:Y:S03]  /*fa10*/  HMMA.16816.F32.BF16 R28, R160, R146.reuse, R28 ;  /* 0x00000092a01c723c */ /* 0x080fe6000004181c */
[----:B------:R-:W-:Y:S01]  /*fa20*/  MOV R164, R167 ;  /* 0x000000a700a47202 */ /* 0x000fe20000000f00 */
[----:B------:R-:W-:Y:S03]  /*fa30*/  FFMA.FTZ R183, R3, R237, R183 ;  /* 0x000000ed03b77223 */ /* 0x000fe600000100b7 */
[----:B------:R-:W-:Y:S01]  /*fa40*/  MUFU.EX2 R197, R197 ;  /* 0x000000c500c57308 */ /* 0x000fe20000000800 */
[----:B------:R-:W-:Y:S01]  /*fa50*/  HMMA.16816.F32.BF16 R128, R156, R146, R128 ;  /* 0x000000929c80723c */ /* 0x000fe20000041880 */
[----:B------:R-:W1:Y:S03]  /*fa60*/  LDSM.16.MT88.4 R144, [R214+0xa400] ;  /* 0x00a40000d690783b */ /* 0x000e660000004200 */
[----:B------:R-:W-:Y:S01]  /*fa70*/  FFMA.FTZ R188, R2, R236, R188 ;  /* 0x000000ec02bc7223 */ /* 0x000fe200000100bc */
[----:B------:R-:W-:Y:S04]  /*fa80*/  FFMA.FTZ R191, R0, R233, R191 ;  /* 0x000000e900bf7223 */ /* 0x000fe800000100bf */
[----:B------:R-:W3:Y:S02]  /*fa90*/  MUFU.EX2 R198, R198 ;  /* 0x000000c600c67308 */ /* 0x000ee40000000800 */
[----:B--2---:R-:W-:Y:S02]  /*faa0*/  F2FP.BF16.F32.PACK_AB R135, R179, R178 ;  /* 0x000000b2b387723e */ /* 0x004fe400000010ff */
[----:B------:R-:W-:Y:S01]  /*fab0*/  MOV R0, R165 ;  /* 0x000000a500007202 */ /* 0x000fe20000000f00 */
[----:B------:R-:W-:Y:S01]  /*fac0*/  FADD.FTZ R171, R181, R171 ;  /* 0x000000abb5ab7221 */ /* 0x000fe20000010000 */
[----:B------:R-:W-:Y:S01]  /*fad0*/  FADD.FTZ R183, R169, R183 ;  /* 0x000000b7a9b77221 */ /* 0x000fe20000010000 */
[----:B------:R-:W-:Y:S02]  /*fae0*/  FADD.FTZ R188, R185, R188 ;  /* 0x000000bcb9bc7221 */ /* 0x000fe40000010000 */
[-C--:B----4-:R-:W-:Y:S01]  /*faf0*/  HMMA.16816.F32.BF16 R4, R132, R140.reuse, R4 ;  /* 0x0000008c8404723c */ /* 0x090fe20000041804 */
[----:B------:R-:W2:Y:S04]  /*fb00*/  MUFU.EX2 R199, R199 ;  /* 0x000000c700c77308 */ /* 0x000ea80000000800 */
[----:B------:R-:W-:Y:S01]  /*fb10*/  FADD.FTZ R191, R186, R191 ;  /* 0x000000bfbabf7221 */ /* 0x000fe20000010000 */
[----:B------:R-:W-:Y:S01]  /*fb20*/  FADD.FTZ R171, R170, R171 ;  /* 0x000000abaaab7221 */ /* 0x000fe20000010000 */
[----:B------:R-:W-:Y:S01]  /*fb30*/  FADD.FTZ R183, R182, R183 ;  /* 0x000000b7b6b77221 */ /* 0x000fe20000010000 */
[----:B------:R-:W-:Y:S03]  /*fb40*/  FADD.FTZ R188, R187, R188 ;  /* 0x000000bcbbbc7221 */ /* 0x000fe60000010000 */
[----:B------:R-:W4:Y:S01]  /*fb50*/  MUFU.EX2 R200, R200 ;  /* 0x000000c800c87308 */ /* 0x000f220000000800 */
[----:B---3--:R-:W-:Y:S01]  /*fb60*/  F2FP.BF16.F32.PACK_AB R136, R198, R197 ;  /* 0x000000c5c688723e */ /* 0x008fe200000010ff */
[----:B------:R-:W-:Y:S01]  /*fb70*/  FADD.FTZ R191, R190, R191 ;  /* 0x000000bfbebf7221 */ /* 0x000fe20000010000 */
[----:B------:R-:W-:Y:S01]  /*fb80*/  MOV R3, R168 ;  /* 0x000000a800037202 */ /* 0x000fe20000000f00 */
[----:B------:R-:W-:Y:S01]  /*fb90*/  FADD.FTZ R171, R180, R171 ;  /* 0x000000abb4ab7221 */ /* 0x000fe20000010000 */
[----:B------:R-:W-:Y:S01]  /*fba0*/  FADD.FTZ R183, R184, R183 ;  /* 0x000000b7b8b77221 */ /* 0x000fe20000010000 */
[----:B------:R-:W-:Y:S04]  /*fbb0*/  FADD.FTZ R188, R189, R188 ;  /* 0x000000bcbdbc7221 */ /* 0x000fe80000010000 */
[----:B------:R-:W3:Y:S01]  /*fbc0*/  MUFU.EX2 R201, R201 ;  /* 0x000000c900c97308 */ /* 0x000ee20000000800 */
[----:B------:R-:W-:Y:S01]  /*fbd0*/  FADD.FTZ R191, R192, R191 ;  /* 0x000000bfc0bf7221 */ /* 0x000fe20000010000 */
[----:B------:R-:W-:Y:S01]  /*fbe0*/  FADD.FTZ R171, R172, R171 ;  /* 0x000000abacab7221 */ /* 0x000fe20000010000 */
[----:B------:R-:W-:Y:S01]  /*fbf0*/  FADD.FTZ R183, R174, R183 ;  /* 0x000000b7aeb77221 */ /* 0x000fe20000010000 */
[----:B------:R-:W-:Y:S01]  /*fc00*/  FADD.FTZ R188, R197, R188 ;  /* 0x000000bcc5bc7221 */ /* 0x000fe20000010000 */
[----:B--2---:R-:W-:Y:S01]  /*fc10*/  FADD.FTZ R191, R199, R191 ;  /* 0x000000bfc7bf7221 */ /* 0x004fe20000010000 */
[----:B------:R-:W-:Y:S01]  /*fc20*/  FADD.FTZ R171, R173, R171 ;  /* 0x000000abadab7221 */ /* 0x000fe20000010000 */
[----:B------:R-:W-:Y:S03]  /*fc30*/  FADD.FTZ R183, R175, R183 ;  /* 0x000000b7afb77221 */ /* 0x000fe60000010000 */
[----:B------:R-:W2:Y:S01]  /*fc40*/  MUFU.EX2 R202, R202 ;  /* 0x000000ca00ca7308 */ /* 0x000ea20000000800 */
[----:B----4-:R-:W-:Y:S01]  /*fc50*/  F2FP.BF16.F32.PACK_AB R137, R200, R199 ;  /* 0x000000c7c889723e */ /* 0x010fe200000010ff */
[----:B------:R-:W-:Y:S01]  /*fc60*/  FADD.FTZ R188, R198, R188 ;  /* 0x000000bcc6bc7221 */ /* 0x000fe20000010000 */
[----:B------:R-:W-:Y:S01]  /*fc70*/  MOV R2, R166 ;  /* 0x000000a600027202 */ /* 0x000fe20000000f00 */
[----:B------:R-:W-:Y:S01]  /*fc80*/  FADD.FTZ R191, R200, R191 ;  /* 0x000000bfc8bf7221 */ /* 0x000fe20000010000 */
[----:B------:R-:W-:Y:S01]  /*fc90*/  FADD.FTZ R171, R176, R171 ;  /* 0x000000abb0ab7221 */ /* 0x000fe20000010000 */
[----:B------:R-:W-:Y:S04]  /*fca0*/  FADD.FTZ R183, R178, R183 ;  /* 0x000000b7b2b77221 */ /* 0x000fe80000010000 */
[----:B------:R-:W4:Y:S01]  /*fcb0*/  MUFU.EX2 R203, R203 ;  /* 0x000000cb00cb7308 */ /* 0x000f220000000800 */
[----:B---3--:R-:W-:Y:S01]  /*fcc0*/  FADD.FTZ R188, R201, R188 ;  /* 0x000000bcc9bc7221 */ /* 0x008fe20000010000 */
[----:B------:R-:W-:Y:S01]  /*fcd0*/  FADD.FTZ R171, R177, R171 ;  /* 0x000000abb1ab7221 */ /* 0x000fe20000010000 */
[----:B------:R-:W-:Y:S07]  /*fce0*/  FADD.FTZ R183, R179, R183 ;  /* 0x000000b7b3b77221 */ /* 0x000fee0000010000 */
[----:B------:R-:W3:Y:S01]  /*fcf0*/  MUFU.EX2 R204, R204 ;  /* 0x000000cc00cc7308 */ /* 0x000ee20000000800 */
[C---:B--2---:R-:W-:Y:S01]  /*fd00*/  F2FP.BF16.F32.PACK_AB R138, R202.reuse, R201 ;  /* 0x000000c9ca8a723e */ /* 0x044fe200000010ff */
[----:B------:R-:W-:Y:S04]  /*fd10*/  FADD.FTZ R188, R202, R188 ;  /* 0x000000bccabc7221 */ /* 0x000fe80000010000 */
[----:B------:R-:W-:Y:S04]  /*fd20*/  FADD.FTZ R188, R240, R188 ;  /* 0x000000bcf0bc7221 */ /* 0x000fe80000010000 */
[----:B------:R2:W5:Y:S01]  /*fd30*/  MUFU.EX2 R163, R66 ;  /* 0x0000004200a37308 */ /* 0x0005620000000800 */
[----:B----4-:R-:W-:Y:S01]  /*fd40*/  FADD.FTZ R191, R203, R191 ;  /* 0x000000bfcbbf7221 */ /* 0x010fe20000010000 */
[----:B------:R-:W-:Y:S04]  /*fd50*/  FADD.FTZ R188, R241, R188 ;  /* 0x000000bcf1bc7221 */ /* 0x000fe80000010000 */
[----:B------:R-:W-:Y:S04]  /*fd60*/  FADD.FTZ R188, R244, R188 ;  /* 0x000000bcf4bc7221 */ /* 0x000fe80000010000 */
[----:B------:R-:W4:Y:S01]  /*fd70*/  MUFU.EX2 R205, R205 ;  /* 0x000000cd00cd7308 */ /* 0x000f220000000800 */
[C---:B---3--:R-:W-:Y:S01]  /*fd80*/  F2FP.BF16.F32.PACK_AB R139, R204.reuse, R203 ;  /* 0x000000cbcc8b723e */ /* 0x048fe200000010ff */
[----:B------:R-:W-:Y:S01]  /*fd90*/  FADD.FTZ R191, R204, R191 ;  /* 0x000000bfccbf7221 */ /* 0x000fe20000010000 */
[----:B------:R-:W-:Y:S03]  /*fda0*/  FADD.FTZ R188, R245, R188 ;  /* 0x000000bcf5bc7221 */ /* 0x000fe60000010000 */
[----:B------:R-:W-:Y:S02]  /*fdb0*/  FADD.FTZ R191, R242, R191 ;  /* 0x000000bff2bf7221 */ /* 0x000fe40000010000 */
[C---:B------:R-:W-:Y:S01]  /*fdc0*/  HMMA.16816.F32.BF16 R8, R136.reuse, R140, R8 ;  /* 0x0000008c8808723c */ /* 0x040fe20000041808 */
[----:B--2---:R-:W-:Y:S01]  /*fdd0*/  LDSM.16.MT88.4 R64, [R212+0xac00] ;  /* 0x00ac0000d440783b */ /* 0x004fe20000004200 */
[----:B------:R-:W2:Y:S02]  /*fde0*/  MUFU.EX2 R206, R206 ;  /* 0x000000ce00ce7308 */ /* 0x000ea40000000800 */
[----:B-----5:R-:W-:Y:S01]  /*fdf0*/  MOV R61, R163 ;  /* 0x000000a3003d7202 */ /* 0x020fe20000000f00 */
[----:B------:R-:W-:Y:S01]  /*fe00*/  FADD.FTZ R191, R243, R191 ;  /* 0x000000bff3bf7221 */ /* 0x000fe20000010000 */
[-C--:B------:R-:W-:Y:S06]  /*fe10*/  HMMA.16816.F32.BF16 R12, R136, R142.reuse, R12 ;  /* 0x0000008e880c723c */ /* 0x080fec000004180c */
[----:B------:R-:W3:Y:S01]  /*fe20*/  MUFU.EX2 R207, R207 ;  /* 0x000000cf00cf7308 */ /* 0x000ee20000000800 */
[----:B----4-:R-:W-:Y:S01]  /*fe30*/  FADD.FTZ R171, R205, R171 ;  /* 0x000000abcdab7221 */ /* 0x010fe20000010000 */
[C---:B------:R-:W-:Y:S01]  /*fe40*/  HMMA.16816.F32.BF16 R16, R132.reuse, R142, R16 ;  /* 0x0000008e8410723c */ /* 0x040fe20000041810 */
[----:B------:R-:W4:Y:S03]  /*fe50*/  LDSM.16.MT88.4 R140, [R212+0xa400] ;  /* 0x00a40000d48c783b */ /* 0x000f260000004200 */
[----:B------:R-:W-:Y:S02]  /*fe60*/  FADD.FTZ R191, R246, R191 ;  /* 0x000000bff6bf7221 */ /* 0x000fe40000010000 */
[-C--:B------:R-:W-:Y:S02]  /*fe70*/  HMMA.16816.F32.BF16 R68, R132, R148.reuse, R68 ;  /* 0x000000948444723c */ /* 0x080fe40000041844 */
[----:B------:R-:W5:Y:S03]  /*fe80*/  MUFU.EX2 R208, R208 ;  /* 0x000000d000d07308 */ /* 0x000f660000000800 */
[----:B--2---:R-:W-:Y:S01]  /*fe90*/  FADD.FTZ R171, R206, R171 ;  /* 0x000000abceab7221 */ /* 0x004fe20000010000 */
[C---:B------:R-:W-:Y:S06]  /*fea0*/  HMMA.16816.F32.BF16 R72, R136.reuse, R148, R72 ;  /* 0x000000948848723c */ /* 0x040fec0000041848 */
[----:B------:R-:W2:Y:S01]  /*feb0*/  MUFU.EX2 R209, R209 ;  /* 0x000000d100d17308 */ /* 0x000ea20000000800 */
[----:B---3--:R-:W-:Y:S01]  /*fec0*/  FADD.FTZ R183, R207, R183 ;  /* 0x000000b7cfb77221 */ /* 0x008fe20000010000 */
[-C--:B------:R-:W-:Y:S08]  /*fed0*/  HMMA.16816.F32.BF16 R76, R136, R150.reuse, R76 ;  /* 0x00000096884c723c */ /* 0x080ff0000004184c */
[----:B------:R-:W3:Y:S01]  /*fee0*/  MUFU.EX2 R210, R210 ;  /* 0x000000d200d27308 */ /* 0x000ee20000000800 */
[C---:B------:R-:W-:Y:S01]  /*fef0*/  HMMA.16816.F32.BF16 R80, R132.reuse, R150, R80 ;  /* 0x000000968450723c */ /* 0x040fe20000041850 */
[----:B------:R-:W-:Y:S03]  /*ff00*/  LDSM.16.MT88.4 R148, [R214+0x9c00] ;  /* 0x009c0000d694783b */ /* 0x000fe60000004200 */
[----:B-----5:R-:W-:Y:S02]  /*ff10*/  FADD.FTZ R183, R208, R183 ;  /* 0x000000b7d0b77221 */ /* 0x020fe40000010000 */
[-C--:B-1----:R-:W-:Y:S03]  /*ff20*/  HMMA.16816.F32.BF16 R84, R132, R144.reuse, R84 ;  /* 0x000000908454723c */ /* 0x082fe60000041854 */
[----:B------:R-:W1:Y:S02]  /*ff30*/  MUFU.EX2 R211, R211 ;  /* 0x000000d300d37308 */ /* 0x000e640000000800 */
[----:B--2---:R-:W-:Y:S01]  /*ff40*/  FADD.FTZ R171, R209, R171 ;  /* 0x000000abd1ab7221 */ /* 0x004fe20000010000 */
[C---:B------:R-:W-:Y:S07]  /*ff50*/  HMMA.16816.F32.BF16 R88, R136.reuse, R144, R88 ;  /* 0x000000908858723c */ /* 0x040fee0000041858 */
[----:B------:R-:W2:Y:S01]  /*ff60*/  MUFU.EX2 R239, R239 ;  /* 0x000000ef00ef7308 */ /* 0x000ea20000000800 */
[----:B---3--:R-:W-:Y:S01]  /*ff70*/  FADD.FTZ R171, R210, R171 ;  /* 0x000000abd2ab7221 */ /* 0x008fe20000010000 */
[-C--:B------:R-:W-:Y:S08]  /*ff80*/  HMMA.16816.F32.BF16 R92, R136, R146.reuse, R92 ;  /* 0x00000092885c723c */ /* 0x080ff0000004185c */
[----:B------:R-:W3:Y:S01]  /*ff90*/  MUFU.EX2 R248, R248 ;  /* 0x000000f800f87308 */ /* 0x000ee20000000800 */
[C---:B------:R-:W-:Y:S04]  /*ffa0*/  HMMA.16816.F32.BF16 R96, R132.reuse, R146, R96 ;  /* 0x000000928460723c */ /* 0x040fe80000041860 */
[----:B-1----:R-:W-:Y:S02]  /*ffb0*/  FADD.FTZ R183, R211, R183 ;  /* 0x000000b7d3b77221 */ /* 0x002fe40000010000 */
[-C--:B----4-:R-:W-:Y:S03]  /*ffc0*/  HMMA.16816.F32.BF16 R20, R132, R140.reuse, R20 ;  /* 0x0000008c8414723c */ /* 0x090fe60000041814 */
[----:B------:R-:W-:Y:S02]  /*ffd0*/  MUFU.EX2 R249, R249 ;  /* 0x000000f900f97308 */ /* 0x000fe40000000800 */
[----:B--2---:R-:W-:Y:S01]  /*ffe0*/  FADD.FTZ R183, R239, R183 ;  /* 0x000000b7efb77221 */ /* 0x004fe20000010000 */
[C---:B------:R-:W-:Y:S07]  /*fff0*/  HMMA.16816.F32.BF16 R100, R136.reuse, R140, R100 ;  /* 0x0000008c8864723c */ /* 0x040fee0000041864 */
[----:B------:R-:W1:Y:S01]  /*10000*/  MUFU.EX2 R250, R250 ;  /* 0x000000fa00fa7308 */ /* 0x000e620000000800 */
[----:B------:R-:W-:Y:S01]  /*10010*/  FADD.FTZ R191, R247, R191 ;  /* 0x000000bff7bf7221 */ /* 0x000fe20000010000 */
[-C--:B------:R-:W-:Y:S08]  /*10020*/  HMMA.16816.F32.BF16 R104, R136, R142.reuse, R104 ;  /* 0x0000008e8868723c */ /* 0x080ff00000041868 */
[----:B------:R-:W2:Y:S01]  /*10030*/  MUFU.EX2 R251, R251 ;  /* 0x000000fb00fb7308 */ /* 0x000ea20000000800 */
[C---:B------:R-:W-:Y:S01]  /*10040*/  HMMA.16816.F32.BF16 R108, R132.reuse, R142, R108 ;  /* 0x0000008e846c723c */ /* 0x040fe2000004186c */
[----:B------:R-:W4:Y:S03]  /*10050*/  LDSM.16.MT88.4 R140, [R212+0x9800] ;  /* 0x00980000d48c783b */ /* 0x000f260000004200 */
[----:B---3--:R-:W-:Y:S02]  /*10060*/  FADD.FTZ R171, R248, R171 ;  /* 0x000000abf8ab7221 */ /* 0x008fe40000010000 */
[-C--:B------:R-:W-:Y:S03]  /*10070*/  HMMA.16816.F32.BF16 R32, R132, R36.reuse, R32 ;  /* 0x000000248420723c */ /* 0x080fe60000041820 */
[----:B------:R-:W3:Y:S02]  /*10080*/  MUFU.EX2 R252, R252 ;  /* 0x000000fc00fc7308 */ /* 0x000ee40000000800 */
[----:B-1----:R-:W-:Y:S01]  /*10090*/  FADD.FTZ R183, R250, R183 ;  /* 0x000000b7fab77221 */ /* 0x002fe20000010000 */
[C---:B------:R-:W-:Y:S07]  /*100a0*/  HMMA.16816.F32.BF16 R112, R136.reuse, R36, R112 ;  /* 0x000000248870723c */ /* 0x040fee0000041870 */
[----:B------:R-:W-:Y:S01]  /*100b0*/  MUFU.EX2 R196, R196 ;  /* 0x000000c400c47308 */ /* 0x000fe20000000800 */
[----:B------:R-:W-:Y:S01]  /*100c0*/  FADD.FTZ R171, R249, R171 ;  /* 0x000000abf9ab7221 */ /* 0x000fe20000010000 */
[-C--:B------:R-:W-:Y:S03]  /*100d0*/  HMMA.16816.F32.BF16 R116, R136, R38.reuse, R116 ;  /* 0x000000268874723c */ /* 0x080fe60000041874 */
[----:B------:R-:W-:Y:S03]  /*100e0*/  F2FP.BF16.F32.PACK_AB R36, R206, R205 ;  /* 0x000000cdce24723e */ /* 0x000fe600000010ff */
[C---:B------:R-:W-:Y:S02]  /*100f0*/  HMMA.16816.F32.BF16 R120, R132.reuse, R38, R120 ;  /* 0x000000268478723c */ /* 0x040fe40000041878 */
[----:B------:R-:W-:Y:S03]  /*10100*/  MUFU.EX2 R195, R195 ;  /* 0x000000c300c37308 */ /* 0x000fe60000000800 */
[----:B------:R-:W-:Y:S01]  /*10110*/  F2FP.BF16.F32.PACK_AB R37, R208, R207 ;  /* 0x000000cfd025723e */ /* 0x000fe200000010ff */
[-C--:B------:R-:W-:Y:S06]  /*10120*/  HMMA.16816.F32.BF16 R24, R132, R48.reuse, R24 ;  /* 0x000000308418723c */ /* 0x080fec0000041818 */
[----:B------:R-:W-:Y:S01]  /*10130*/  MUFU.EX2 R60, R60 ;  /* 0x0000003c003c7308 */ /* 0x000fe20000000800 */
[----:B------:R-:W-:Y:S01]  /*10140*/  F2FP.BF16.F32.PACK_AB R38, R210, R209 ;  /* 0x000000d1d226723e */ /* 0x000fe200000010ff */
[C---:B------:R-:W-:Y:S04]  /*10150*/  HMMA.16816.F32.BF16 R124, R136.reuse, R48, R124 ;  /* 0x00000030887c723c */ /* 0x040fe8000004187c */
[----:B------:R-:W-:Y:S02]  /*10160*/  F2FP.BF16.F32.PACK_AB R39, R239, R211 ;  /* 0x000000d3ef27723e */ /* 0x000fe400000010ff */
[-C--:B------:R-:W-:Y:S02]  /*10170*/  HMMA.16816.F32.BF16 R28, R136, R50.reuse, R28 ;  /* 0x00000032881c723c */ /* 0x080fe4000004181c */
[----:B------:R-:W1:Y:S03]  /*10180*/  MUFU.EX2 R194, R194 ;  /* 0x000000c200c27308 */ /* 0x000e660000000800 */
[----:B--2---:R-:W-:Y:S01]  /*10190*/  FADD.FTZ R183, R251, R183 ;  /* 0x000000b7fbb77221 */ /* 0x004fe20000010000 */
[----:B------:R-:W-:Y:S01]  /*101a0*/  HMMA.16816.F32.BF16 R128, R132, R50, R128 ;  /* 0x000000328480723c */ /* 0x000fe20000041880 */
[----:B------:R-:W2:Y:S04]  /*101b0*/  LDSM.16.MT88.4 R48, [R214+0xa800] ;  /* 0x00a80000d630783b */ /* 0x000ea80000004200 */
[----:B---3--:R-:W-:Y:S01]  /*101c0*/  FADD.FTZ R171, R252, R171 ;  /* 0x000000abfcab7221 */ /* 0x008fe20000010000 */
[-C--:B------:R-:W-:Y:S05]  /*101d0*/  HMMA.16816.F32.BF16 R4, R36, R40.reuse, R4 ;  /* 0x000000282404723c */ /* 0x080fea0000041804 */
[----:B------:R-:W-:Y:S01]  /*101e0*/  FADD.FTZ R183, R61, R183 ;  /* 0x000000b73db77221 */ /* 0x000fe20000010000 */
[C---:B------:R-:W-:Y:S05]  /*101f0*/  HMMA.16816.F32.BF16 R8, R44.reuse, R40, R8 ;  /* 0x000000282c08723c */ /* 0x040fea0000041808 */
[----:B-1----:R-:W-:Y:S01]  /*10200*/  F2FP.BF16.F32.PACK_AB R134, R194, R60 ;  /* 0x0000003cc286723e */ /* 0x002fe200000010ff */
[-C--:B------:R-:W-:Y:S05]  /*10210*/  HMMA.16816.F32.BF16 R12, R44, R42.reuse, R12 ;  /* 0x0000002a2c0c723c */ /* 0x080fea000004180c */
[----:B------:R-:W-:Y:S01]  /*10220*/  FADD.FTZ R238, R196, R171 ;  /* 0x000000abc4ee7221 */ /* 0x000fe20000010000 */
[C---:B------:R-:W-:Y:S01]  /*10230*/  HMMA.16816.F32.BF16 R16, R36.reuse, R42, R16 ;  /* 0x0000002a2410723c */ /* 0x040fe20000041810 */
[----:B------:R-:W1:Y:S04]  /*10240*/  LDSM.16.MT88.4 R40, [R212+0xa800] ;  /* 0x00a80000d428783b */ /* 0x000e680000004200 */
[----:B------:R-:W-:Y:S01]  /*10250*/  FADD.FTZ R237, R195, R183 ;  /* 0x000000b7c3ed7221 */ /* 0x000fe20000010000 */
[-C--:B----4-:R-:W-:Y:S06]  /*10260*/  HMMA.16816.F32.BF16 R68, R36, R140.reuse, R68 ;  /* 0x0000008c2444723c */ /* 0x090fec0000041844 */
[C---:B------:R-:W-:Y:S06]  /*10270*/  HMMA.16816.F32.BF16 R72, R44.reuse, R140, R72 ;  /* 0x0000008c2c48723c */ /* 0x040fec0000041848 */
[-C--:B------:R-:W-:Y:S06]  /*10280*/  HMMA.16816.F32.BF16 R76, R44, R142.reuse, R76 ;  /* 0x0000008e2c4c723c */ /* 0x080fec000004184c */
[C---:B------:R-:W-:Y:S06]  /*10290*/  HMMA.16816.F32.BF16 R80, R36.reuse, R142, R80 ;  /* 0x0000008e2450723c */ /* 0x040fec0000041850 */
[-C--:B--2---:R-:W-:Y:S06]  /*102a0*/  HMMA.16816.F32.BF16 R84, R36, R48.reuse, R84 ;  /* 0x000000302454723c */ /* 0x084fec0000041854 */
[C---:B------:R-:W-:Y:S06]  /*102b0*/  HMMA.16816.F32.BF16 R88, R44.reuse, R48, R88 ;  /* 0x000000302c58723c */ /* 0x040fec0000041858 */
[-C--:B------:R-:W-:Y:S06]  /*102c0*/  HMMA.16816.F32.BF16 R92, R44, R50.reuse, R92 ;  /* 0x000000322c5c723c */ /* 0x080fec000004185c */
[C---:B------:R-:W-:Y:S01]  /*102d0*/  HMMA.16816.F32.BF16 R96, R36.reuse, R50, R96 ;  /* 0x000000322460723c */ /* 0x040fe20000041860 */
[----:B------:R-:W2:Y:S05]  /*102e0*/  LDSM.16.MT88.4 R48, [R212+0xb800] ;  /* 0x00b80000d430783b */ /* 0x000eaa0000004200 */
[-C--:B-1----:R-:W-:Y:S06]  /*102f0*/  HMMA.16816.F32.BF16 R20, R36, R40.reuse, R20 ;  /* 0x000000282414723c */ /* 0x082fec0000041814 */
[C---:B------:R-:W-:Y:S06]  /*10300*/  HMMA.16816.F32.BF16 R100, R44.reuse, R40, R100 ;  /* 0x000000282c64723c */ /* 0x040fec0000041864 */
[-C--:B------:R-:W-:Y:S06]  /*10310*/  HMMA.16816.F32.BF16 R104, R44, R42.reuse, R104 ;  /* 0x0000002a2c68723c */ /* 0x080fec0000041868 */
[C---:B------:R-:W-:Y:S01]  /*10320*/  HMMA.16816.F32.BF16 R108, R36.reuse, R42, R108 ;  /* 0x0000002a246c723c */ /* 0x040fe2000004186c */
[----:B------:R-:W1:Y:S05]  /*10330*/  LDSM.16.MT88.4 R40, [R212+0x9c00] ;  /* 0x009c0000d428783b */ /* 0x000e6a0000004200 */
[-C--:B------:R-:W-:Y:S06]  /*10340*/  HMMA.16816.F32.BF16 R32, R36, R52.reuse, R32 ;  /* 0x000000342420723c */ /* 0x080fec0000041820 */
[C---:B------:R-:W-:Y:S06]  /*10350*/  HMMA.16816.F32.BF16 R112, R44.reuse, R52, R112 ;  /* 0x000000342c70723c */ /* 0x040fec0000041870 */
[-C--:B------:R-:W-:Y:S05]  /*10360*/  HMMA.16816.F32.BF16 R116, R44, R54.reuse, R116 ;  /* 0x000000362c74723c */ /* 0x080fea0000041874 */
[--C-:B------:R-:W-:Y:S01]  /*10370*/  FFMA.FTZ R52, R62, UR4, -R193.reuse ;  /* 0x000000043e347c23 */ /* 0x100fe200080108c1 */
[C---:B------:R-:W-:Y:S05]  /*10380*/  HMMA.16816.F32.BF16 R120, R36.reuse, R54, R120 ;  /* 0x000000362478723c */ /* 0x040fea0000041878 */
[----:B------:R-:W-:Y:S01]  /*10390*/  FFMA.FTZ R193, R63, UR4, -R193 ;  /* 0x000000043fc17c23 */ /* 0x000fe200080108c1 */
[-C--:B--2---:R-:W-:Y:S01]  /*103a0*/  HMMA.16816.F32.BF16 R24, R36, R48.reuse, R24 ;  /* 0x000000302418723c */ /* 0x084fe20000041818 */
[----:B------:R-:W2:Y:S04]  /*103b0*/  MUFU.EX2 R52, R52 ;  /* 0x0000003400347308 */ /* 0x000ea80000000800 */
[----:B------:R-:W-:Y:S01]  /*103c0*/  MOV R53, R154 ;  /* 0x0000009a00357202 */ /* 0x000fe20000000f00 */
[C---:B------:R-:W-:Y:S05]  /*103d0*/  HMMA.16816.F32.BF16 R124, R44.reuse, R48, R124 ;  /* 0x000000302c7c723c */ /* 0x040fea000004187c */
[----:B------:R-:W3:Y:S01]  /*103e0*/  MUFU.EX2 R193, R193 ;  /* 0x000000c100c17308 */ /* 0x000ee20000000800 */
[----:B------:R-:W-:Y:S01]  /*103f0*/  MOV R62, R155 ;  /* 0x0000009b003e7202 */ /* 0x000fe20000000f00 */
[-C--:B------:R-:W-:Y:S01]  /*10400*/  HMMA.16816.F32.BF16 R28, R44, R50.reuse, R28 ;  /* 0x000000322c1c723c */ /* 0x080fe2000004181c */
[----:B------:R-:W4:Y:S03]  /*10410*/  LDSM.16.MT88.4 R44, [R214+0xbc00] ;  /* 0x00bc0000d62c783b */ /* 0x000f260000004200 */
[----:B------:R-:W-:Y:S02]  /*10420*/  MOV R63, R152 ;  /* 0x00000098003f7202 */ /* 0x000fe40000000f00 */
[----:B------:R-:W-:Y:S05]  /*10430*/  HMMA.16816.F32.BF16 R128, R36, R50, R128 ;  /* 0x000000322480723c */ /* 0x000fea0000041880 */
[----:B------:R-:W-:Y:S01]  /*10440*/  MOV R55, R153 ;  /* 0x0000009900377202 */ /* 0x000fe20000000f00 */
[----:B------:R-:W-:Y:S01]  /*10450*/  FADD.FTZ R191, R63, R191 ;  /* 0x000000bf3fbf7221 */ /* 0x000fe20000010000 */
[----:B------:R-:W-:Y:S04]  /*10460*/  F2FP.BF16.F32.PACK_AB R36, R249, R248 ;  /* 0x000000f8f924723e */ /* 0x000fe800000010ff */
[----:B------:R-:W-:Y:S01]  /*10470*/  F2FP.BF16.F32.PACK_AB R37, R251, R250 ;  /* 0x000000fafb25723e */ /* 0x000fe200000010ff */
[----:B------:R-:W-:Y:S01]  /*10480*/  FADD.FTZ R188, R55, R188 ;  /* 0x000000bc37bc7221 */ /* 0x000fe20000010000 */
[----:B------:R-:W-:Y:S01]  /*10490*/  F2FP.BF16.F32.PACK_AB R38, R196, R252 ;  /* 0x000000fcc426723e */ /* 0x000fe200000010ff */
[----:B------:R-:W-:Y:S01]  /*104a0*/  FADD.FTZ R191, R53, R191 ;  /* 0x000000bf35bf7221 */ /* 0x000fe20000010000 */
[----:B------:R-:W-:Y:S01]  /*104b0*/  F2FP.BF16.F32.PACK_AB R39, R195, R61 ;  /* 0x0000003dc327723e */ /* 0x000fe200000010ff */
[C---:B------:R-:W-:Y:S01]  /*104c0*/  FADD.FTZ R188, R62.reuse, R188 ;  /* 0x000000bc3ebc7221 */ /* 0x040fe20000010000 */
[----:B------:R-:W-:Y:S01]  /*104d0*/  F2FP.BF16.F32.PACK_AB R132, R62, R55 ;  /* 0x000000373e84723e */ /* 0x000fe200000010ff */
[----:B--2---:R-:W-:Y:S01]  /*104e0*/  FADD.FTZ R191, R52, R191 ;  /* 0x000000bf34bf7221 */ /* 0x004fe20000010000 */
[----:B------:R-:W-:Y:S01]  /*104f0*/  F2FP.BF16.F32.PACK_AB R133, R53, R63 ;  /* 0x0000003f3585723e */ /* 0x000fe200000010ff */
[----:B------:R-:W-:Y:S01]  /*10500*/  FADD.FTZ R188, R60, R188 ;  /* 0x000000bc3cbc7221 */ /* 0x000fe20000010000 */
[C---:B---3--:R-:W-:Y:S01]  /*10510*/  F2FP.BF16.F32.PACK_AB R135, R193.reuse, R52 ;  /* 0x00000034c187723e */ /* 0x048fe200000010ff */
[-C--:B------:R-:W-:Y:S01]  /*10520*/  HMMA.16816.F32.BF16 R160, R36, R148.reuse, R4 ;  /* 0x0000009424a0723c */ /* 0x080fe20000041804 */
[----:B------:R-:W2:Y:S02]  /*10530*/  LDSM.16.MT88.4 R4, [R212+0xbc00] ;  /* 0x00bc0000d404783b */ /* 0x000ea40000004200 */
[----:B------:R-:W-:Y:S01]  /*10540*/  FADD.FTZ R236, R194, R188 ;  /* 0x000000bcc2ec7221 */ /* 0x000fe20000010000 */
[----:B------:R-:W-:Y:S02]  /*10550*/  FADD.FTZ R233, R193, R191 ;  /* 0x000000bfc1e97221 */ /* 0x000fe40000010000 */
[C---:B------:R-:W-:Y:S06]  /*10560*/  HMMA.16816.F32.BF16 R156, R132.reuse, R148, R8 ;  /* 0x00000094849c723c */ /* 0x040fec0000041808 */
[-C--:B------:R-:W-:Y:S06]  /*10570*/  HMMA.16816.F32.BF16 R152, R132, R150.reuse, R12 ;  /* 0x000000968498723c */ /* 0x080fec000004180c */
[C---:B------:R-:W-:Y:S06]  /*10580*/  HMMA.16816.F32.BF16 R148, R36.reuse, R150, R16 ;  /* 0x000000962494723c */ /* 0x040fec0000041810 */
[-C--:B-1----:R-:W-:Y:S06]  /*10590*/  HMMA.16816.F32.BF16 R68, R36, R40.reuse, R68 ;  /* 0x000000282444723c */ /* 0x082fec0000041844 */
        /* <DEDUP_REMOVED lines=15> */
[-C--:B--2---:R-:W-:Y:S06]  /*10690*/  HMMA.16816.F32.BF16 R136, R36, R4.reuse, R24 ;  /* 0x000000042488723c */ /* 0x084fec0000041818 */
[C---:B------:R-:W-:Y:S06]  /*106a0*/  HMMA.16816.F32.BF16 R124, R132.reuse, R4, R124 ;  /* 0x00000004847c723c */ /* 0x040fec000004187c */
[-C--:B------:R-:W-:Y:S06]  /*106b0*/  HMMA.16816.F32.BF16 R132, R132, R6.reuse, R28 ;  /* 0x000000068484723c */ /* 0x080fec000004181c */
[----:B------:R-:W-:Y:S01]  /*106c0*/  HMMA.16816.F32.BF16 R128, R36, R6, R128 ;  /* 0x000000062480723c */ /* 0x000fe20000041880 */
[----:B------:R-:W-:Y:S11]  /*106d0*/  @!UPT UIADD3 URZ, URZ, URZ, URZ ;  /* 0x0000003f3f3ff290 */ /* 0x000ff6000fffe03f */
[----:B------:R-:W-:Y:S01]  /*106e0*/  @!UPT UIADD3 URZ, URZ, URZ, URZ ;  /* 0x0000003f3f3ff290 */ /* 0x000fe2000fffe03f */
[----:B------:R-:W-:Y:S11]  /*106f0*/  @P5 BRA `(.L_x_90) ;  /* 0xffffffd000385947 */ /* 0x000ff6000383ffff */
.L_x_89:
[----:B------:R-:W1:Y:S01]  /*10700*/  S2R R0, SR_TID.X ;  /* 0x0000000000007919 */ /* 0x000e620000002100 */
[----:B------:R-:W-:Y:S01]  /*10710*/  SHF.R.S32.HI R16, RZ, 0x2, R230 ;  /* 0x00000002ff107819 */ /* 0x000fe200000114e6 */
[----:B------:R-:W2:Y:S01]  /*10720*/  S2UR UR6, SR_CgaCtaId ;  /* 0x00000000000679c3 */ /* 0x000ea20000008800 */
[----:B------:R-:W-:Y:S01]  /*10730*/  UISETP.NE.AND UP0, UPT, UR15, -0x1, UPT ;  /* 0xffffffff0f00788c */ /* 0x000fe2000bf05270 */
[----:B------:R-:W3:Y:S01]  /*10740*/  SHFL.BFLY PT, R9, R238, 0x2, 0x1f ;  /* 0x0c401f00ee097f89 */ /* 0x000ee200000e0000 */
[----:B------:R-:W-:Y:S01]  /*10750*/  UMOV UR7, 0x400 ;  /* 0x0000040000077882 */ /* 0x000fe20000000000 */
[----:B------:R-:W-:Y:S01]  /*10760*/  VIADD R11, R16, 0x40 ;  /* 0x00000040100b7836 */ /* 0x000fe20000000000 */
[----:B------:R-:W-:Y:S01]  /*10770*/  PLOP3.LUT P6, PT, PT, PT, PT, 0x8, 0x0 ;  /* 0x000000000000781c */ /* 0x000fe20003fce170 */
[----:B------:R-:W4:Y:S01]  /*10780*/  SHFL.BFLY PT, R8, R237, 0x2, 0x1f ;  /* 0x0c401f00ed087f89 */ /* 0x000f2200000e0000 */
[----:B------:R-:W-:Y:S02]  /*10790*/  PLOP3.LUT P0, PT, PT, PT, UP0, 0x80, 0x0 ;  /* 0x000000000000781c */ /* 0x000fe40003f0f008 */
[----:B------:R-:W-:Y:S01]  /*107a0*/  ISETP.GE.AND P1, PT, R11, UR14, PT ;  /* 0x0000000e0b007c0c */ /* 0x000fe2000bf26270 */
[----:B------:R-:W5:Y:S02]  /*107b0*/  SHFL.BFLY PT, R2, R236, 0x2, 0x1f ;  /* 0x0c401f00ec027f89 */ /* 0x000f6400000e0000 */
[----:B------:R-:W-:-:S02]  /*107c0*/  @UP0 ULDC.64 UR4, c[0x0][0x298] ;  /* 0x0000a60000040ab9 */ /* 0x000fc40000000a00 */
[----:B------:R-:W5:Y:S01]  /*107d0*/  SHFL.BFLY PT, R6, R233, 0x2, 0x1f ;  /* 0x0c401f00e9067f89 */ /* 0x000f6200000e0000 */
[----:B------:R-:W-:-:S07]  /*107e0*/  @UP0 UIMAD.WIDE.U32 UR8, UR15, UR4, URZ ;  /* 0x000000040f0802a5 */ /* 0x000fce000f8e003f */
[----:B------:R-:W-:Y:S01]  /*107f0*/  @UP0 UMOV UR4, UR8 ;  /* 0x0000000800040c82 */ /* 0x000fe20008000000 */
[----:B--2---:R-:W-:Y:S01]  /*10800*/  ULEA UR6, UR6, UR7, 0x18 ;  /* 0x0000000706067291 */ /* 0x004fe2000f8ec03f */
[----:B---3--:R-:W-:Y:S01]  /*10810*/  FADD.FTZ R9, R9, R238 ;  /* 0x000000ee09097221 */ /* 0x008fe20000010000 */
[----:B------:R-:W-:Y:S01]  /*10820*/  @UP0 UIMAD UR7, UR15, UR5, UR9 ;  /* 0x000000050f0702a4 */ /* 0x000fe2000f8e0209 */
[----:B-1----:R-:W-:Y:S01]  /*10830*/  SHF.R.S32.HI R5, RZ, 0x1f, R0 ;  /* 0x0000001fff057819 */ /* 0x002fe20000011400 */
[----:B----4-:R-:W-:Y:S02]  /*10840*/  FADD.FTZ R8, R8, R237 ;  /* 0x000000ed08087221 */ /* 0x010fe40000010000 */
[----:B------:R-:W1:Y:S01]  /*10850*/  SHFL.BFLY PT, R10, R9, 0x1, 0x1f ;  /* 0x0c201f00090a7f89 */ /* 0x000e6200000e0000 */
[CC--:B------:R-:W-:Y:S01]  /*10860*/  LEA.HI R3, R5.reuse, R0.reuse, RZ, 0x2 ;  /* 0x0000000005037211 */ /* 0x0c0fe200078f10ff */
[----:B-----5:R-:W-:Y:S02]  /*10870*/  FADD.FTZ R236, R2, R236 ;  /* 0x000000ec02ec7221 */ /* 0x020fe40000010000 */
[----:B------:R-:W2:Y:S01]  /*10880*/  SHFL.BFLY PT, R4, R8, 0x1, 0x1f ;  /* 0x0c201f0008047f89 */ /* 0x000ea200000e0000 */
[----:B------:R-:W-:Y:S01]  /*10890*/  LEA.HI R5, R5, R0, RZ, 0x5 ;  /* 0x0000000005057211 */ /* 0x000fe200078f28ff */
[----:B------:R-:W-:Y:S01]  /*108a0*/  FADD.FTZ R6, R6, R233 ;  /* 0x000000e906067221 */ /* 0x000fe20000010000 */
[----:B------:R-:W-:Y:S01]  /*108b0*/  SHF.R.S32.HI R2, RZ, 0x2, R3 ;  /* 0x00000002ff027819 */ /* 0x000fe20000011403 */
[----:B------:R-:W3:Y:S03]  /*108c0*/  SHFL.BFLY PT, R7, R236, 0x1, 0x1f ;  /* 0x0c201f00ec077f89 */ /* 0x000ee600000e0000 */
[----:B------:R-:W-:Y:S01]  /*108d0*/  SHF.R.S32.HI R12, RZ, 0x1f, R2 ;  /* 0x0000001fff0c7819 */ /* 0x000fe20000011402 */
[----:B------:R-:W4:Y:S03]  /*108e0*/  SHFL.BFLY PT, R14, R6, 0x1, 0x1f ;  /* 0x0c201f00060e7f89 */ /* 0x000f2600000e0000 */
[----:B------:R-:W-:-:S04]  /*108f0*/  LEA.HI R12, R12, R2, RZ, 0x3 ;  /* 0x000000020c0c7211 */ /* 0x000fc800078f18ff */
[----:B------:R-:W-:-:S05]  /*10900*/  LOP3.LUT R12, R12, 0xfffffff8, RZ, 0xc0, !PT ;  /* 0xfffffff80c0c7812 */ /* 0x000fca00078ec0ff */
[----:B------:R-:W-:Y:S02]  /*10910*/  IMAD.IADD R11, R2, 0x1, -R12 ;  /* 0x00000001020b7824 */ /* 0x000fe400078e0a0c */
[----:B-1----:R-:W-:Y:S01]  /*10920*/  FADD.FTZ R9, R9, R10 ;  /* 0x0000000a09097221 */ /* 0x002fe20000010000 */
[----:B------:R-:W-:Y:S01]  /*10930*/  LOP3.LUT R10, R3, 0xfffffffc, RZ, 0xc0, !PT ;  /* 0xfffffffc030a7812 */ /* 0x000fe200078ec0ff */
[----:B--2---:R-:W-:Y:S01]  /*10940*/  FADD.FTZ R8, R8, R4 ;  /* 0x0000000408087221 */ /* 0x004fe20000010000 */
[----:B------:R-:W-:Y:S02]  /*10950*/  LEA.HI R13, R11, R11, RZ, 0x1 ;  /* 0x0000000b0b0d7211 */ /* 0x000fe400078f08ff */
[----:B------:R-:W-:Y:S01]  /*10960*/  SHF.R.S32.HI R4, RZ, 0x5, R5 ;  /* 0x00000005ff047819 */ /* 0x000fe20000011405 */
[----:B------:R-:W-:Y:S01]  /*10970*/  IMAD.IADD R10, R0, 0x1, -R10 ;  /* 0x00000001000a7824 */ /* 0x000fe200078e0a0a */
[----:B------:R-:W-:Y:S01]  /*10980*/  LOP3.LUT R12, R13, 0x3fffffe, RZ, 0xc0, !PT ;  /* 0x03fffffe0d0c7812 */ /* 0x000fe200078ec0ff */
[----:B---3--:R-:W-:Y:S01]  /*10990*/  FADD.FTZ R7, R236, R7 ;  /* 0x00000007ec077221 */ /* 0x008fe20000010000 */
[----:B------:R-:W-:Y:S01]  /*109a0*/  SHF.R.S32.HI R13, RZ, 0x1, R13 ;  /* 0x00000001ff0d7819 */ /* 0x000fe2000001140d */
[----:B------:R-:W-:Y:S01]  /*109b0*/  IMAD R10, R4, 0x100, R10 ;  /* 0x00000100040a7824 */ /* 0x000fe200078e020a */
[----:B------:R-:W-:Y:S01]  /*109c0*/  FSETP.NE.FTZ.AND P5, PT, R9, RZ, PT ;  /* 0x000000ff0900720b */ /* 0x000fe20003fb5000 */
[----:B------:R-:W-:Y:S01]  /*109d0*/  IMAD.IADD R12, R11, 0x1, -R12 ;  /* 0x000000010b0c7824 */ /* 0x000fe200078e0a0c */
[C---:B------:R-:W-:Y:S01]  /*109e0*/  LOP3.LUT R11, R13.reuse, 0x1, RZ, 0xc0, !PT ;  /* 0x000000010d0b7812 */ /* 0x040fe200078ec0ff */
[----:B----4-:R-:W-:Y:S01]  /*109f0*/  FADD.FTZ R6, R6, R14 ;  /* 0x0000000e06067221 */ /* 0x010fe20000010000 */
[----:B------:R-:W-:Y:S01]  /*10a00*/  LOP3.LUT P2, RZ, R13, 0x2, RZ, 0xc0, !PT ;  /* 0x000000020dff7812 */ /* 0x000fe2000784c0ff */
[----:B------:R-:W-:Y:S01]  /*10a10*/  IMAD R10, R12, 0x10, R10 ;  /* 0x000000100c0a7824 */ /* 0x000fe200078e020a */
[----:B------:R-:W-:Y:S01]  /*10a20*/  ISETP.NE.U32.AND P3, PT, R11, 0x1, PT ;  /* 0x000000010b00780c */ /* 0x000fe20003f65070 */
[----:B------:R-:W-:Y:S01]  /*10a30*/  IMAD.SHL.U32 R12, R13, 0x40, RZ ;  /* 0x000000400d0c7824 */ /* 0x000fe200078e00ff */
[----:B------:R-:W-:Y:S01]  /*10a40*/  FSETP.NE.FTZ.AND P4, PT, R8, RZ, PT ;  /* 0x000000ff0800720b */ /* 0x000fe20003f95000 */
[----:B------:R-:W-:-:S02]  /*10a50*/  IMAD.MOV.U32 R13, RZ, RZ, 0x3f800000 ;  /* 0x3f800000ff0d7424 */ /* 0x000fc400078e00ff */
[----:B------:R-:W-:Y:S01]  /*10a60*/  IMAD.MOV.U32 R14, RZ, RZ, 0x3f800000 ;  /* 0x3f800000ff0e7424 */ /* 0x000fe200078e00ff */
[----:B------:R-:W-:-:S03]  /*10a70*/  LOP3.LUT R12, R12, 0xc0, RZ, 0xc0, !PT ;  /* 0x000000c00c0c7812 */ /* 0x000fc600078ec0ff */
[----:B------:R1:W2:Y:S01]  /*10a80*/  @P5 MUFU.RCP R13, R9 ;  /* 0x00000009000d5308 */ /* 0x0002a20000001000 */
[----:B------:R-:W-:-:S05]  /*10a90*/  LEA.HI R12, R12, R12, RZ, 0x1d ;  /* 0x0000000c0c0c7211 */ /* 0x000fca00078fe8ff */
        /* <DEDUP_REMOVED lines=9> */
[----:B------:R-:W-:Y:S01]  /*10b30*/  UIMAD UR5, UR7, UR5, UR6 ;  /* 0x00000005070572a4 */ /* 0x000fe2000f8e0206 */
[----:B------:R-:W-:-:S03]  /*10b40*/  UMOV UR4, UR8 ;  /* 0x0000000800047c82 */ /* 0x000fc60008000000 */
[----:B------:R-:W-:-:S12]  /*10b50*/  UIADD3 UR7, UR9, UR5, URZ ;  /* 0x0000000509077290 */ /* 0x000fd8000fffe03f */
.L_x_93:
        /* <DEDUP_REMOVED lines=24> */
.L_x_94:
        /* <DEDUP_REMOVED lines=34> */
[----:B------:R-:W-:Y:S01]  /*10f00*/  IADD3 R22, R12, R10, RZ ;  /* 0x0000000a0c167210 */ /* 0x000fe20007ffe0ff */
[----:B------:R-:W-:Y:S01]  /*10f10*/  STS [R12+0x200], R162 ;  /* 0x000200a20c007388 */ /* 0x000fe20000000800 */
[----:B------:R-:W-:Y:S01]  /*10f20*/  F2FP.BF16.F32.PACK_AB R80, R81, R80 ;  /* 0x000000505150723e */ /* 0x000fe200000010ff */
[----:B--2---:R-:W2:Y:S01]  /*10f30*/  @P2 LDC R15, c[0x0][0x2e4] ;  /* 0x0000b900ff0f2b82 */ /* 0x004ea20000000800 */
[----:B------:R-:W-:Y:S01]  /*10f40*/  FSETP.NE.FTZ.AND P2, PT, R6, RZ, PT ;  /* 0x000000ff0600720b */ /* 0x000fe20003f55000 */
[----:B------:R-:W-:Y:S01]  /*10f50*/  STS [R11], R148 ;  /* 0x000000940b007388 */ /* 0x000fe20000000800 */
[----:B------:R-:W-:Y:S01]  /*10f60*/  F2FP.BF16.F32.PACK_AB R82, R83, R82 ;  /* 0x000000525352723e */ /* 0x000fe200000010ff */
[----:B------:R-:W-:Y:S01]  /*10f70*/  FMUL.FTZ R145, R13, R145 ;  /* 0x000000910d917220 */ /* 0x000fe20000410000 */
[----:B------:R-:W-:Y:S01]  /*10f80*/  IADD3 R10, R10, R11, RZ ;  /* 0x0000000b0a0a7210 */ /* 0x000fe20007ffe0ff */
[----:B------:R-:W-:Y:S01]  /*10f90*/  STS [R11+0x200], R150 ;  /* 0x000200960b007388 */ /* 0x000fe20000000800 */
[C---:B------:R-:W-:Y:S01]  /*10fa0*/  FMUL.FTZ R146, R14.reuse, R146 ;  /* 0x000000920e927220 */ /* 0x040fe20000410000 */
        /* <DEDUP_REMOVED lines=19> */
[C---:B------:R-:W-:Y:S01]  /*110e0*/  FMUL.FTZ R108, R13.reuse, R108 ;  /* 0x0000006c0d6c7220 */ /* 0x040fe20000410000 */
[----:B------:R-:W-:Y:S01]  /*110f0*/  FMUL.FTZ R109, R13, R109 ;  /* 0x0000006d0d6d7220 */ /* 0x000fe20000410000 */
[C---:B------:R-:W-:Y:S01]  /*11100*/  FMUL.FTZ R110, R14.reuse, R110 ;  /* 0x0000006e0e6e7220 */ /* 0x040fe20000410000 */
[----:B------:R-:W-:Y:S01]  /*11110*/  FMUL.FTZ R111, R14, R111 ;  /* 0x0000006f0e6f7220 */ /* 0x000fe20000410000 */
        /* <DEDUP_REMOVED lines=9> */
[----:B------:R-:W-:Y:S01]  /*111b0*/  FMUL.FTZ R91, R21, R91 ;  /* 0x0000005b155b7220 */ /* 0x000fe20000410000 */
        /* <DEDUP_REMOVED lines=12> */
[C---:B------:R-:W-:Y:S01]  /*11280*/  FMUL.FTZ R103, R21.reuse, R103 ;  /* 0x0000006715677220 */ /* 0x040fe20000410000 */
[----:B------:R-:W-:Y:S01]  /*11290*/  STS [R11+0x1200], R154 ;  /* 0x0012009a0b007388 */ /* 0x000fe20000000800 */
[----:B------:R-:W-:Y:S01]  /*112a0*/  FMUL.FTZ R102, R21, R102 ;  /* 0x0000006615667220 */ /* 0x000fe20000410000 */
[----:B------:R-:W-:Y:S01]  /*112b0*/  F2FP.BF16.F32.PACK_AB R96, R97, R96 ;  /* 0x000000606160723e */ /* 0x000fe200000010ff */
[C---:B------:R-:W-:Y:S01]  /*112c0*/  FMUL.FTZ R104, R20.reuse, R104 ;  /* 0x0000006814687220 */ /* 0x040fe20000410000 */
[----:B------:R-:W-:Y:S01]  /*112d0*/  F2FP.BF16.F32.PACK_AB R98, R99, R98 ;  /* 0x000000626362723e */ /* 0x000fe200000010ff */
[----:B------:R-:W-:Y:S01]  /*112e0*/  STS [R22], R68 ;  /* 0x0000004416007388 */ /* 0x000fe20000000800 */
[----:B------:R-:W-:Y:S01]  /*112f0*/  FMUL.FTZ R105, R20, R105 ;  /* 0x0000006914697220 */ /* 0x000fe20000410000 */
[C---:B------:R-:W-:Y:S01]  /*11300*/  FMUL.FTZ R107, R21.reuse, R107 ;  /* 0x0000006b156b7220 */ /* 0x040fe20000410000 */
[----:B------:R-:W-:Y:S01]  /*11310*/  FMUL.FTZ R106, R21, R106 ;  /* 0x0000006a156a7220 */ /* 0x000fe20000410000 */
[----:B------:R-:W-:Y:S01]  /*11320*/  STS [R22+0x200], R70 ;  /* 0x0002004616007388 */ /* 0x000fe20000000800 */
[----:B------:R-:W-:Y:S01]  /*11330*/  F2FP.BF16.F32.PACK_AB R88, R89, R88 ;  /* 0x000000585958723e */ /* 0x000fe200000010ff */
[----:B------:R-:W-:Y:S01]  /*11340*/  FMUL.FTZ R140, R13, R140 ;  /* 0x0000008c0d8c7220 */ /* 0x000fe20000410000 */
[----:B------:R-:W-:Y:S01]  /*11350*/  F2FP.BF16.F32.PACK_AB R90, R91, R90 ;  /* 0x0000005a5b5a723e */ /* 0x000fe200000010ff */
[----:B------:R-:W-:Y:S01]  /*11360*/  STS [R10], R80 ;  /* 0x000000500a007388 */ /* 0x000fe20000000800 */
[----:B------:R-:W-:Y:S01]  /*11370*/  FMUL.FTZ R141, R13, R141 ;  /* 0x0000008d0d8d7220 */ /* 0x000fe20000410000 */
[C---:B------:R-:W-:Y:S01]  /*11380*/  FMUL.FTZ R142, R14.reuse, R142 ;  /* 0x0000008e0e8e7220 */ /* 0x040fe20000410000 */
[C---:B------:R-:W-:Y:S01]  /*11390*/  FMUL.FTZ R143, R14.reuse, R143 ;  /* 0x0000008f0e8f7220 */ /* 0x040fe20000410000 */
[----:B------:R-:W-:Y:S01]  /*113a0*/  STS [R10+0x200], R82 ;  /* 0x000200520a007388 */ /* 0x000fe20000000800 */
[----:B------:R-:W-:Y:S01]  /*113b0*/  F2FP.BF16.F32.PACK_AB R92, R93, R92 ;  /* 0x0000005c5d5c723e */ /* 0x000fe200000010ff */
[----:B------:R-:W-:Y:S01]  /*113c0*/  FMUL.FTZ R120, R13, R120 ;  /* 0x000000780d787220 */ /* 0x000fe20000410000 */
[----:B------:R-:W-:Y:S01]  /*113d0*/  F2FP.BF16.F32.PACK_AB R94, R95, R94 ;  /* 0x0000005e5f5e723e */ /* 0x000fe200000010ff */
[----:B------:R-:W-:Y:S01]  /*113e0*/  STS [R22+0x1000], R72 ;  /* 0x0010004816007388 */ /* 0x000fe20000000800 */
[----:B------:R-:W-:Y:S01]  /*113f0*/  FMUL.FTZ R121, R13, R121 ;  /* 0x000000790d797220 */ /* 0x000fe20000410000 */
        /* <DEDUP_REMOVED lines=8> */
[C---:B------:R-:W-:Y:S01]  /*11480*/  FMUL.FTZ R115, R21.reuse, R115 ;  /* 0x0000007315737220 */ /* 0x040fe20000410000 */
[----:B------:R-:W-:Y:S01]  /*11490*/  FMUL.FTZ R114, R21, R114 ;  /* 0x0000007215727220 */ /* 0x000fe20000410000 */
[----:B------:R-:W-:Y:S01]  /*114a0*/  STS [R10+0x1200], R78 ;  /* 0x0012004e0a007388 */ /* 0x000fe20000000800 */
[----:B------:R-:W-:Y:S01]  /*114b0*/  F2FP.BF16.F32.PACK_AB R108, R109, R108 ;  /* 0x0000006c6d6c723e */ /* 0x000fe200000010ff */
[C---:B------:R-:W-:Y:S01]  /*114c0*/  FMUL.FTZ R116, R20.reuse, R116 ;  /* 0x0000007414747220 */ /* 0x040fe20000410000 */
[----:B------:R-:W-:Y:S01]  /*114d0*/  F2FP.BF16.F32.PACK_AB R110, R111, R110 ;  /* 0x0000006e6f6e723e */ /* 0x000fe200000010ff */
[----:B------:R-:W-:Y:S01]  /*114e0*/  STS [R12+0x2000], R84 ;  /* 0x002000540c007388 */ /* 0x000fe20000000800 */
[----:B------:R-:W-:Y:S01]  /*114f0*/  FMUL.FTZ R117, R20, R117 ;  /* 0x0000007514757220 */ /* 0x000fe20000410000 */
        /* <DEDUP_REMOVED lines=25> */
[C---:B------:R-:W-:Y:S01]  /*11690*/  FMUL.FTZ R127, R21.reuse, R127 ;  /* 0x0000007f157f7220 */ /* 0x040fe20000410000 */
[----:B------:R-:W-:Y:S01]  /*116a0*/  STS [R11+0x3200], R94 ;  /* 0x0032005e0b007388 */ /* 0x000fe20000000800 */
[C---:B------:R-:W-:Y:S01]  /*116b0*/  FMUL.FTZ R126, R21.reuse, R126 ;  /* 0x0000007e157e7220 */ /* 0x040fe20000410000 */
[----:B------:R-:W-:Y:S01]  /*116c0*/  FMUL.FTZ R135, R21, R135 ;  /* 0x0000008715877220 */ /* 0x000fe20000410000 */
[----:B------:R-:W-:Y:S01]  /*116d0*/  F2FP.BF16.F32.PACK_AB R120, R121, R120 ;  /* 0x000000787978723e */ /* 0x000fe200000010ff */
[----:B------:R-:W-:Y:S01]  /*116e0*/  STS [R22+0x2000], R144 ;  /* 0x0020009016007388 */ /* 0x000fe20000000800 */
[----:B------:R-:W-:Y:S01]  /*116f0*/  F2FP.BF16.F32.PACK_AB R122, R123, R122 ;  /* 0x0000007a7b7a723e */ /* 0x000fe200000010ff */
[----:B------:R-:W-:Y:S01]  /*11700*/  FMUL.FTZ R20, R20, R133 ;  /* 0x0000008514147220 */ /* 0x000fe20000410000 */
[----:B------:R-:W-:Y:S01]  /*11710*/  FMUL.FTZ R21, R21, R134 ;  /* 0x0000008615157220 */ /* 0x000fe20000410000 */
[----:B------:R-:W-:Y:S01]  /*11720*/  STS [R22+0x2200], R146 ;  /* 0x0022009216007388 */ /* 0x000fe20000000800 */
[----:B------:R-:W-:Y:S01]  /*11730*/  F2FP.BF16.F32.PACK_AB R112, R113, R112 ;  /* 0x000000707170723e */ /* 0x000fe200000010ff */
[----:B------:R-:W2:Y:S01]  /*11740*/  @!P3 LDC R24, c[0x0][0x270] ;  /* 0x00009c00ff18bb82 */ /* 0x000ea20000000800 */
[----:B------:R-:W-:Y:S01]  /*11750*/  F2FP.BF16.F32.PACK_AB R114, R115, R114 ;  /* 0x000000727372723e */ /* 0x000fe200000010ff */
[----:B------:R-:W-:Y:S01]  /*11760*/  STS [R10+0x2000], R108 ;  /* 0x0020006c0a007388 */ /* 0x000fe20000000800 */
[----:B------:R-:W-:Y:S01]  /*11770*/  F2FP.BF16.F32.PACK_AB R116, R117, R116 ;  /* 0x000000747574723e */ /* 0x000fe200000010ff */
[----:B------:R-:W4:Y:S01]  /*11780*/  @P5 MUFU.LG2 R26, R9 ;  /* 0x00000009001a5308 */ /* 0x000f220000000c00 */
[----:B------:R-:W-:Y:S01]  /*11790*/  F2FP.BF16.F32.PACK_AB R118, R119, R118 ;  /* 0x000000767776723e */ /* 0x000fe200000010ff */
[----:B------:R-:W-:Y:S01]  /*117a0*/  STS [R10+0x2200], R110 ;  /* 0x0022006e0a007388 */ /* 0x000fe20000000800 */
[----:B------:R-:W-:Y:S01]  /*117b0*/  F2FP.BF16.F32.PACK_AB R136, R137, R136 ;  /* 0x000000888988723e */ /* 0x000fe200000010ff */
[----:B------:R-:W5:Y:S01]  /*117c0*/  @P3 LDC R25, c[0x0][0x2c0] ;  /* 0x0000b000ff193b82 */ /* 0x000f620000000800 */
[----:B------:R-:W-:Y:S01]  /*117d0*/  F2FP.BF16.F32.PACK_AB R138, R139, R138 ;  /* 0x0000008a8b8a723e */ /* 0x000fe200000010ff */
[----:B------:R-:W-:Y:S01]  /*117e0*/  STS [R22+0x3000], R100 ;  /* 0x0030006416007388 */ /* 0x000fe20000000800 */
[----:B------:R-:W-:Y:S01]  /*117f0*/  F2FP.BF16.F32.PACK_AB R13, R13, R128 ;  /* 0x000000800d0d723e */ /* 0x000fe200000010ff */
[----:B------:R-:W1:Y:S01]  /*11800*/  @P4 MUFU.LG2 R28, R8 ;  /* 0x00000008001c4308 */ /* 0x000e620000000c00 */
[----:B------:R-:W-:Y:S01]  /*11810*/  F2FP.BF16.F32.PACK_AB R14, R14, R130 ;  /* 0x000000820e0e723e */ /* 0x000fe200000010ff */
[----:B------:R-:W-:Y:S01]  /*11820*/  STS [R22+0x3200], R102 ;  /* 0x0032006616007388 */ /* 0x000fe20000000800 */
[----:B------:R-:W-:Y:S01]  /*11830*/  F2FP.BF16.F32.PACK_AB R124, R125, R124 ;  /* 0x0000007c7d7c723e */ /* 0x000fe200000010ff */
[----:B------:R-:W3:Y:S01]  /*11840*/  S2UR UR5, SR_CTAID.X ;  /* 0x00000000000579c3 */ /* 0x000ee20000002500 */
[----:B------:R-:W-:Y:S01]  /*11850*/  F2FP.BF16.F32.PACK_AB R126, R127, R126 ;  /* 0x0000007e7f7e723e */ /* 0x000fe200000010ff */
[----:B------:R-:W5:Y:S01]  /*11860*/  S2R R23, SR_CTAID.Y ;  /* 0x0000000000177919 */ /* 0x000f620000002600 */
[----:B------:R-:W-:Y:S01]  /*11870*/  F2FP.BF16.F32.PACK_AB R20, R20, R132 ;  /* 0x000000841414723e */ /* 0x000fe200000010ff */
[----:B------:R-:W-:Y:S01]  /*11880*/  @P2 MUFU.LG2 R6, R6 ;  /* 0x0000000600062308 */ /* 0x000fe20000000c00 */
[----:B------:R-:W-:Y:S01]  /*11890*/  F2FP.BF16.F32.PACK_AB R21, R135, R21 ;  /* 0x000000158715723e */ /* 0x000fe200000010ff */
[----:B------:R-:W-:Y:S01]  /*118a0*/  STS [R10+0x3000], R104 ;  /* 0x003000680a007388 */ /* 0x000fe20000000800 */
[----:B------:R-:W-:Y:S01]  /*118b0*/  @P3 MOV R30, 0x1 ;  /* 0x00000001001e3802 */ /* 0x000fe20000000f00 */
[----:B--2---:R-:W-:Y:S01]  /*118c0*/  @!P3 IMAD R30, R15, R24, RZ ;  /* 0x000000180f1eb224 */ /* 0x004fe200078e02ff */
[----:B------:R-:W2:Y:S01]  /*118d0*/  @P4 LDC R27, c[0x0][0x2e8] ;  /* 0x0000ba00ff1b4b82 */ /* 0x000ea20000000800 */
[----:B------:R-:W-:Y:S01]  /*118e0*/  STS [R10+0x3200], R106 ;  /* 0x0032006a0a007388 */ /* 0x000fe20000000800 */
[----:B------:R-:W-:Y:S01]  /*118f0*/  IADD3 R29, R16, 0x60, RZ ;  /* 0x00000060101d7810 */ /* 0x000fe20007ffe0ff */
[----:B------:R-:W5:Y:S01]  /*11900*/  @P0 MUFU.LG2 R7, R7 ;  /* 0x0000000700070308 */ /* 0x000f620000000c00 */
[----:B------:R-:W-:Y:S01]  /*11910*/  LOP3.LUT R31, R5, 0xffffffe0, RZ, 0xc0, !PT ;  /* 0xffffffe0051f7812 */ /* 0x000fe200078ec0ff */
[----:B------:R-:W-:Y:S01]  /*11920*/  STS [R12+0x4000], R140 ;  /* 0x0040008c0c007388 */ /* 0x000fe20000000800 */
[----:B----4-:R-:W-:Y:S01]  /*11930*/  @P5 FMUL.FTZ R26, R26, 0.69314718246459960938 ;  /* 0x3f3172181a1a5820 */ /* 0x010fe20000410000 */
[----:B------:R-:W-:Y:S01]  /*11940*/  @!P3 MOV R25, 0x1 ;  /* 0x000000010019b802 */ /* 0x000fe20000000f00 */
[----:B------:R-:W4:Y:S01]  /*11950*/  @P5 LDC R24, c[0x0][0x2e8] ;  /* 0x0000ba00ff185b82 */ /* 0x000f220000000800 */
[----:B------:R-:W-:Y:S01]  /*11960*/  STS [R12+0x4200], R142 ;  /* 0x0042008e0c007388 */ /* 0x000fe20000000800 */
[----:B------:R-:W-:Y:S01]  /*11970*/  IADD3 R31, -R31, R0, RZ ;  /* 0x000000001f1f7210 */ /* 0x000fe20007ffe1ff */
[----:B-1----:R-:W-:Y:S01]  /*11980*/  @P4 FMUL.FTZ R28, R28, 0.69314718246459960938 ;  /* 0x3f3172181c1c4820 */ /* 0x002fe20000410000 */
[----:B------:R-:W-:Y:S01]  /*11990*/  MOV R0, 0x7f800000 ;  /* 0x7f80000000007802 */ /* 0x000fe20000000f00 */
[----:B------:R-:W-:Y:S01]  /*119a0*/  STS [R11+0x4000], R120 ;  /* 0x004000780b007388 */ /* 0x000fe20000000800 */
[----:B------:R-:W-:Y:S01]  /*119b0*/  BSSY B0, `(.L_x_95) ;  /* 0x000005b000007945 */ /* 0x000fe20003800000 */
[----:B---3--:R-:W-:-:S02]  /*119c0*/  UIMAD UR6, UR5, -0x80, UR17 ;  /* 0xffffff80050678a4 */ /* 0x008fc4000f8e0211 */
[----:B------:R-:W-:Y:S01]  /*119d0*/  STS [R11+0x4200], R122 ;  /* 0x0042007a0b007388 */ /* 0x000fe20000000800 */
[----:B-----5:R-:W-:-:S03]  /*119e0*/  @P0 FMUL.FTZ R7, R7, 0.69314718246459960938 ;  /* 0x3f31721807070820 */ /* 0x020fc60000410000 */
[----:B------:R-:W-:Y:S04]  /*119f0*/  STS [R12+0x5000], R112 ;  /* 0x005000700c007388 */ /* 0x000fe80000000800 */
[----:B------:R-:W-:Y:S01]  /*11a00*/  STS [R12+0x5200], R114 ;  /* 0x005200720c007388 */ /* 0x000fe20000000800 */
[----:B------:R-:W-:-:S03]  /*11a10*/  IMAD R30, R23, R30, RZ ;  /* 0x0000001e171e7224 */ /* 0x000fc600078e02ff */
[----:B------:R-:W-:Y:S02]  /*11a20*/  STS [R11+0x5000], R116 ;  /* 0x005000740b007388 */ /* 0x000fe40000000800 */
[----:B------:R-:W-:Y:S01]  /*11a30*/  SEL R5, R30, RZ, !P6 ;  /* 0x000000ff1e057207 */ /* 0x000fe20007000000 */
[----:B------:R-:W-:Y:S01]  /*11a40*/  IMAD R30, R25, UR5, RZ ;  /* 0x00000005191e7c24 */ /* 0x000fe2000f8e02ff */
[----:B------:R-:W-:Y:S01]  /*11a50*/  STS [R11+0x5200], R118 ;  /* 0x005200760b007388 */ /* 0x000fe20000000800 */
[----:B------:R-:W-:Y:S01]  /*11a60*/  ISETP.GE.AND P6, PT, R29, UR14, PT ;  /* 0x0000000e1d007c0c */ /* 0x000fe2000bfc6270 */
[----:B----4-:R-:W-:Y:S01]  /*11a70*/  @P5 FFMA.FTZ R0, R168, R24, R26 ;  /* 0x00000018a8005223 */ /* 0x010fe2000001001a */
[----:B------:R-:W1:Y:S01]  /*11a80*/  @P0 LDC R29, c[0x0][0x2e8] ;  /* 0x0000ba00ff1d0b82 */ /* 0x000e620000000800 */
[----:B------:R-:W-:Y:S01]  /*11a90*/  STS [R22+0x4000], R136 ;  /* 0x0040008816007388 */ /* 0x000fe20000000800 */
[----:B------:R-:W-:Y:S02]  /*11aa0*/  SHF.L.U32 R30, R30, 0x7, RZ ;  /* 0x000000071e1e7819 */ /* 0x000fe400000006ff */
[----:B------:R-:W-:Y:S01]  /*11ab0*/  MOV R24, 0x7f800000 ;  /* 0x7f80000000187802 */ /* 0x000fe20000000f00 */
[----:B------:R-:W-:Y:S01]  /*11ac0*/  STS [R22+0x4200], R138 ;  /* 0x0042008a16007388 */ /* 0x000fe20000000800 */
[----:B------:R-:W-:-:S03]  /*11ad0*/  MOV R26, 0x7f800000 ;  /* 0x7f800000001a7802 */ /* 0x000fc60000000f00 */
[----:B------:R3:W-:Y:S04]  /*11ae0*/  STS [R10+0x4000], R13 ;  /* 0x0040000d0a007388 */ /* 0x0007e80000000800 */
[----:B------:R4:W-:Y:S04]  /*11af0*/  STS [R10+0x4200], R14 ;  /* 0x0042000e0a007388 */ /* 0x0009e80000000800 */
[----:B------:R1:W-:Y:S04]  /*11b00*/  STS [R22+0x5000], R124 ;  /* 0x0050007c16007388 */ /* 0x0003e80000000800 */
[----:B------:R1:W-:Y:S02]  /*11b10*/  STS [R22+0x5200], R126 ;  /* 0x0052007e16007388 */ /* 0x0003e40000000800 */
[----:B-1----:R-:W-:-:S02]  /*11b20*/  @P0 FFMA.FTZ R24, R166, R29, R7 ;  /* 0x0000001da6180223 */ /* 0x002fc40000010007 */
[----:B------:R1:W-:Y:S04]  /*11b30*/  STS [R10+0x5000], R20 ;  /* 0x005000140a007388 */ /* 0x0003e80000000800 */
[----:B------:R1:W-:Y:S01]  /*11b40*/  STS [R10+0x5200], R21 ;  /* 0x005200150a007388 */ /* 0x0003e20000000800 */
[----:B------:R-:W-:Y:S08]  /*11b50*/  BAR.SYNC.DEFER_BLOCKING 0x0 ;  /* 0x0000000000007b1d */ /* 0x000ff00000010000 */
[----:B---3--:R-:W3:Y:S01]  /*11b60*/  @P3 LDC.64 R12, c[0x0][0x2c0] ;  /* 0x0000b000ff0c3b82 */ /* 0x008ee20000000a00 */
[----:B----4-:R-:W4:Y:S01]  /*11b70*/  S2R R14, SR_CTAID.Z ;  /* 0x00000000000e7919 */ /* 0x010f220000002700 */
[----:B------:R1:W1:Y:S04]  /*11b80*/  LDS.128 R20, [R222+0x1800] ;  /* 0x00180000de147984 */ /* 0x0002680000000c00 */
[----:B------:R1:W1:Y:S01]  /*11b90*/  LDS.128 R8, [R222+0x3800] ;  /* 0x00380000de087984 */ /* 0x0002620000000c00 */
[----:B---3--:R-:W-:Y:S01]  /*11ba0*/  @P3 IMAD R12, R13, R12, RZ ;  /* 0x0000000c0d0c3224 */ /* 0x008fe200078e02ff */
[----:B------:R-:W-:Y:S01]  /*11bb0*/  @!P3 MOV R12, R15 ;  /* 0x0000000f000cb202 */ /* 0x000fe20000000f00 */
[----:B------:R-:W3:Y:S01]  /*11bc0*/  @P2 LDC R13, c[0x0][0x2e8] ;  /* 0x0000ba00ff0d2b82 */ /* 0x000ee20000000800 */
[----:B------:R-:W-:-:S02]  /*11bd0*/  LOP3.LUT P3, RZ, R31, 0x3, RZ, 0xc0, !PT ;  /* 0x000000031fff7812 */ /* 0x000fc4000786c0ff */
[----:B------:R-:W-:Y:S01]  /*11be0*/  MOV R15, 0x7f800000 ;  /* 0x7f800000000f7802 */ /* 0x000fe20000000f00 */
[----:B--2---:R-:W-:Y:S01]  /*11bf0*/  @P4 FFMA.FTZ R15, R167, R27, R28 ;  /* 0x0000001ba70f4223 */ /* 0x004fe2000001001c */
[----:B----4-:R-:W-:Y:S02]  /*11c00*/  IMAD R5, R14, R12, R5 ;  /* 0x0000000c0e057224 */ /* 0x010fe400078e0205 */
[----:B------:R-:W-:Y:S01]  /*11c10*/  @P2 FMUL.FTZ R12, R6, 0.69314718246459960938 ;  /* 0x3f317218060c2820 */ /* 0x000fe20000410000 */
[----:B------:R-:W-:Y:S02]  /*11c20*/  SHF.R.S32.HI R6, RZ, 0x1f, R30 ;  /* 0x0000001fff067819 */ /* 0x000fe4000001141e */
[--C-:B------:R-:W-:Y:S02]  /*11c30*/  IADD3 R18, P5, P4, R30, R18, R5.reuse ;  /* 0x000000121e127210 */ /* 0x100fe40007cbe005 */
[----:B------:R-:W-:-:S04]  /*11c40*/  SHF.R.S32.HI R5, RZ, 0x1f, R5 ;  /* 0x0000001fff057819 */ /* 0x000fc80000011405 */
[----:B------:R-:W-:Y:S01]  /*11c50*/  IADD3.X R19, R6, R19, R5, P5, P4 ;  /* 0x0000001306137210 */ /* 0x000fe20002fe8405 */
[----:B---3--:R-:W-:Y:S01]  /*11c60*/  @P2 FFMA.FTZ R26, R165, R13, R12 ;  /* 0x0000000da51a2223 */ /* 0x008fe2000001000c */
[----:B-1----:R-:W-:Y:S06]  /*11c70*/  @P3 BRA `(.L_x_96) ;  /* 0x0000000000b83947 */ /* 0x002fec0003800000 */
[----:B------:R-:W-:Y:S02]  /*11c80*/  LEA.HI R5, R231, R232, RZ, 0x5 ;  /* 0x000000e8e7057211 */ /* 0x000fe400078f28ff */
[----:B------:R-:W-:Y:S02]  /*11c90*/  SHF.R.S32.HI R6, RZ, 0x1f, R4 ;  /* 0x0000001fff067819 */ /* 0x000fe40000011404 */
[----:B------:R-:W-:Y:S02]  /*11ca0*/  LOP3.LUT R5, R5, 0xffffffe0, RZ, 0xc0, !PT ;  /* 0xffffffe005057812 */ /* 0x000fe400078ec0ff */
[----:B------:R-:W-:-:S03]  /*11cb0*/  LEA.HI R7, R6, R4, RZ, 0x2 ;  /* 0x0000000406077211 */ /* 0x000fc600078f10ff */
[----:B------:R-:W-:Y:S01]  /*11cc0*/  IMAD.IADD R5, R232, 0x1, -R5 ;  /* 0x00000001e8057824 */ /* 0x000fe200078e0a05 */
[----:B------:R-:W-:-:S04]  /*11cd0*/  LOP3.LUT R7, R7, 0xffffffc, RZ, 0xc0, !PT ;  /* 0x0ffffffc07077812 */ /* 0x000fc800078ec0ff */
[----:B------:R-:W-:Y:S01]  /*11ce0*/  SHF.R.S32.HI R6, RZ, 0x1f, R5 ;  /* 0x0000001fff067819 */ /* 0x000fe20000011405 */
[----:B------:R-:W-:-:S03]  /*11cf0*/  IMAD.IADD R7, R4, 0x1, -R7 ;  /* 0x0000000104077824 */ /* 0x000fc600078e0a07 */
[----:B------:R-:W-:-:S04]  /*11d00*/  LEA.HI R6, R6, R5, RZ, 0x2 ;  /* 0x0000000506067211 */ /* 0x000fc800078f10ff */
[----:B------:R-:W-:-:S05]  /*11d10*/  SHF.R.S32.HI R6, RZ, 0x2, R6 ;  /* 0x00000002ff067819 */ /* 0x000fca0000011406 */
        /* <DEDUP_REMOVED lines=10> */
[-C--:B------:R-:W-:Y:S02]  /*11dc0*/  @!P4 IMAD R29, R29, R25.reuse, RZ ;  /* 0x000000191d1dc224 */ /* 0x080fe400078e02ff */
[----:B------:R-:W-:Y:S01]  /*11dd0*/  @!P5 IADD3 R31, P0, R30, R18, RZ ;  /* 0x000000121e1fd210 */ /* 0x000fe20007f1e0ff */
        /* <DEDUP_REMOVED lines=24> */
.L_x_96:
[----:B------:R-:W-:Y:S05]  /*11f60*/  BSYNC B0 ;  /* 0x0000000000007941 */ /* 0x000fea0003800000 */
.L_x_95:
[----:B----4-:R-:W-:Y:S01]  /*11f70*/  SHF.R.S32.HI R4, RZ, 0x1f, R14 ;  /* 0x0000001fff047819 */ /* 0x010fe2000001140e */
[----:B------:R-:W-:Y:S01]  /*11f80*/  IMAD.U32 R24, RZ, RZ, UR16 ;  /* 0x00000010ff187e24 */ /* 0x000fe2000f8e00ff */
[----:B------:R-:W-:Y:S01]  /*11f90*/  SHF.R.S32.HI R0, RZ, 0x1f, R229 ;  /* 0x0000001fff007819 */ /* 0x000fe200000114e5 */
[----:B------:R-:W-:Y:S01]  /*11fa0*/  BSSY B0, `(.L_x_97) ;  /* 0x0000021000007945 */ /* 0x000fe20003800000 */
[----:B------:R-:W-:Y:S01]  /*11fb0*/  IADD3 R6, P2, R229, UR4, RZ ;  /* 0x00000004e5067c10 */ /* 0x000fe2000ff5e0ff */
[----:B------:R-:W-:Y:S01]  /*11fc0*/  ULDC.64 UR4, c[0x0][0x2a0] ;  /* 0x0000a80000047ab9 */ /* 0x000fe20000000a00 */
[----:B------:R-:W-:Y:S01]  /*11fd0*/  LEA.HI.SX32 R3, R3, 0x20, 0x1e ;  /* 0x0000002003037811 */ /* 0x000fe200078ff2ff */
[----:B------:R-:W-:Y:S01]  /*11fe0*/  IMAD R4, R4, UR4, RZ ;  /* 0x0000000404047c24 */ /* 0x000fe2000f8e02ff */
[----:B------:R-:W-:Y:S02]  /*11ff0*/  IADD3.X R7, R0, UR7, RZ, P2, !PT ;  /* 0x0000000700077c10 */ /* 0x000fe400097fe4ff */
[----:B------:R-:W-:Y:S01]  /*12000*/  SHF.R.S32.HI R17, RZ, 0x1f, R16 ;  /* 0x0000001fff117819 */ /* 0x000fe20000011410 */
[----:B------:R-:W-:Y:S01]  /*12010*/  IMAD R28, R14, UR5, R4 ;  /* 0x000000050e1c7c24 */ /* 0x000fe2000f8e0204 */
[----:B------:R-:W-:-:S02]  /*12020*/  ISETP.GE.AND P0, PT, R2, UR6, PT ;  /* 0x0000000602007c0c */ /* 0x000fc4000bf06270 */
[----:B------:R-:W-:Y:S01]  /*12030*/  ISETP.GE.AND P2, PT, R3, UR6, PT ;  /* 0x0000000603007c0c */ /* 0x000fe2000bf46270 */
[----:B------:R-:W-:Y:S02]  /*12040*/  IMAD.WIDE.U32 R2, R14, UR4, R6 ;  /* 0x000000040e027c25 */ /* 0x000fe4000f8e0006 */
[----:B------:R1:W2:Y:S02]  /*12050*/  LDS.128 R12, [R222+0x2000] ;  /* 0x00200000de0c7984 */ /* 0x0002a40000000c00 */
[----:B------:R-:W-:Y:S02]  /*12060*/  IMAD.WIDE R24, R24, 0x80, R16 ;  /* 0x0000008018187825 */ /* 0x000fe400078e0210 */
[----:B------:R1:W3:Y:S02]  /*12070*/  LDS.128 R16, [R222] ;  /* 0x00000000de107984 */ /* 0x0002e40000000c00 */
[----:B------:R-:W-:Y:S02]  /*12080*/  IMAD.IADD R29, R3, 0x1, R28 ;  /* 0x00000001031d7824 */ /* 0x000fe400078e021c */
[----:B------:R1:W4:Y:S01]  /*12090*/  LDS.128 R4, [R222+0x4000] ;  /* 0x00400000de047984 */ /* 0x0003220000000c00 */
[----:B------:R-:W-:Y:S05]  /*120a0*/  @P0 BRA `(.L_x_98) ;  /* 0x0000000000400947 */ /* 0x000fea0003800000 */
[----:B------:R-:W-:Y:S01]  /*120b0*/  ULDC.64 UR4, c[0x0][0x298] ;  /* 0x0000a60000047ab9 */ /* 0x000fe20000000a00 */
[----:B------:R-:W-:Y:S01]  /*120c0*/  IMAD.MOV.U32 R28, RZ, RZ, R2 ;  /* 0x000000ffff1c7224 */ /* 0x000fe200078e0002 */
[----:B------:R-:W-:Y:S01]  /*120d0*/  ULDC UR7, c[0x0][0x2d0] ;  /* 0x0000b40000077ab9 */ /* 0x000fe20000000800 */
[----:B------:R-:W-:Y:S01]  /*120e0*/  IMAD R0, R25, UR4, RZ ;  /* 0x0000000419007c24 */ /* 0x000fe2000f8e02ff */
[----:B------:R-:W-:Y:S01]  /*120f0*/  ISETP.GE.AND P5, PT, R229, UR7, PT ;  /* 0x00000007e5007c0c */ /* 0x000fe2000bfa6270 */
[----:B------:R-:W-:Y:S01]  /*12100*/  IMAD.WIDE.U32 R26, R24, UR4, R28 ;  /* 0x00000004181a7c25 */ /* 0x000fe2000f8e001c */
[----:B------:R-:W-:Y:S02]  /*12110*/  ISETP.GE.AND P4, PT, R228, UR7, PT ;  /* 0x00000007e4007c0c */ /* 0x000fe4000bf86270 */
[----:B------:R-:W-:Y:S01]  /*12120*/  ISETP.GE.AND P3, PT, R223, UR7, PT ;  /* 0x00000007df007c0c */ /* 0x000fe2000bf66270 */
[----:B------:R-:W-:Y:S01]  /*12130*/  IMAD R0, R24, UR5, R0 ;  /* 0x0000000518007c24 */ /* 0x000fe2000f8e0200 */
[----:B------:R-:W-:-:S02]  /*12140*/  ULDC.64 UR4, c[0x0][0x280] ;  /* 0x0000a00000047ab9 */ /* 0x000fc40000000a00 */
[----:B------:R-:W-:Y:S01]  /*12150*/  LEA R30, P0, R26, UR4, 0x1 ;  /* 0x000000041a1e7c11 */ /* 0x000fe2000f8008ff */
[----:B------:R-:W-:-:S05]  /*12160*/  IMAD.IADD R0, R27, 0x1, R0 ;  /* 0x000000011b007824 */ /* 0x000fca00078e0200 */
[----:B------:R-:W-:-:S05]  /*12170*/  LEA.HI.X R31, R26, UR5, R0, 0x1, P0 ;  /* 0x000000051a1f7c11 */ /* 0x000fca00080f0c00 */
[----:B---3--:R3:W-:Y:S04]  /*12180*/  @!P5 STG.E.128 desc[UR22][R30.64], R16 ;  /* 0x000000101e00d986 */ /* 0x0087e8000c101d16 */
[----:B--2---:R3:W-:Y:S04]  /*12190*/  @!P4 STG.E.128 desc[UR22][R30.64+0x40], R12 ;  /* 0x0000400c1e00c986 */ /* 0x0047e8000c101d16 */
[----:B----4-:R3:W-:Y:S02]  /*121a0*/  @!P3 STG.E.128 desc[UR22][R30.64+0x80], R4 ;  /* 0x000080041e00b986 */ /* 0x0107e4000c101d16 */
.L_x_98:
[----:B------:R-:W-:Y:S05]  /*121b0*/  BSYNC B0 ;  /* 0x0000000000007941 */ /* 0x000fea0003800000 */
.L_x_97:
[----:B---3--:R3:W1:Y:S01]  /*121c0*/  LDS.128 R16, [R222+0x800] ;  /* 0x00080000de107984 */ /* 0x0086620000000c00 */
[----:B------:R-:W-:Y:S03]  /*121d0*/  BSSY B0, `(.L_x_99) ;  /* 0x0000017000007945 */ /* 0x000fe60003800000 */
[----:B--2---:R3:W2:Y:S04]  /*121e0*/  LDS.128 R12, [R222+0x2800] ;  /* 0x00280000de0c7984 */ /* 0x0046a80000000c00 */
[----:B----4-:R3:W4:Y:S01]  /*121f0*/  LDS.128 R4, [R222+0x4800] ;  /* 0x00480000de047984 */ /* 0x0107220000000c00 */
[----:B------:R-:W-:Y:S05]  /*12200*/  @P2 BRA `(.L_x_100) ;  /* 0x00000000004c2947 */ /* 0x000fea0003800000 */
[----:B------:R-:W-:Y:S01]  /*12210*/  IADD3 R26, P0, R24, 0x20, RZ ;  /* 0x00000020181a7810 */ /* 0x000fe20007f1e0ff */
[----:B------:R-:W-:Y:S01]  /*12220*/  ULDC.64 UR4, c[0x0][0x298] ;  /* 0x0000a60000047ab9 */ /* 0x000fe20000000a00 */
[----:B------:R-:W-:Y:S01]  /*12230*/  MOV R31, R29 ;  /* 0x0000001d001f7202 */ /* 0x000fe20000000f00 */
[----:B------:R-:W-:Y:S01]  /*12240*/  IMAD.MOV.U32 R30, RZ, RZ, R2 ;  /* 0x000000ffff1e7224 */ /* 0x000fe200078e0002 */
[----:B------:R-:W-:Y:S01]  /*12250*/  ULDC UR6, c[0x0][0x2d0] ;  /* 0x0000b40000067ab9 */ /* 0x000fe20000000800 */
[----:B------:R-:W-:Y:S01]  /*12260*/  IMAD.X R0, RZ, RZ, R25, P0 ;  /* 0x000000ffff007224 */ /* 0x000fe200000e0619 */
[----:B------:R-:W-:Y:S01]  /*12270*/  ISETP.GE.AND P3, PT, R229, UR6, PT ;  /* 0x00000006e5007c0c */ /* 0x000fe2000bf66270 */
[----:B------:R-:W-:Y:S01]  /*12280*/  IMAD.WIDE.U32 R30, R26, UR4, R30 ;  /* 0x000000041a1e7c25 */ /* 0x000fe2000f8e001e */
[----:B------:R-:W-:Y:S02]  /*12290*/  ISETP.GE.AND P2, PT, R228, UR6, PT ;  /* 0x00000006e4007c0c */ /* 0x000fe4000bf46270 */
[----:B------:R-:W-:Y:S01]  /*122a0*/  ISETP.GE.AND P0, PT, R223, UR6, PT ;  /* 0x00000006df007c0c */ /* 0x000fe2000bf06270 */
[----:B------:R-:W-:-:S04]  /*122b0*/  IMAD R0, R0, UR4, RZ ;  /* 0x0000000400007c24 */ /* 0x000fc8000f8e02ff */
[----:B------:R-:W-:Y:S01]  /*122c0*/  IMAD R0, R26, UR5, R0 ;  /* 0x000000051a007c24 */ /* 0x000fe2000f8e0200 */
[----:B------:R-:W-:Y:S02]  /*122d0*/  ULDC.64 UR4, c[0x0][0x280] ;  /* 0x0000a00000047ab9 */ /* 0x000fe40000000a00 */
[----:B------:R-:W-:Y:S01]  /*122e0*/  LEA R26, P4, R30, UR4, 0x1 ;  /* 0x000000041e1a7c11 */ /* 0x000fe2000f8808ff */
[----:B------:R-:W-:-:S05]  /*122f0*/  IMAD.IADD R0, R31, 0x1, R0 ;  /* 0x000000011f007824 */ /* 0x000fca00078e0200 */
[----:B------:R-:W-:-:S05]  /*12300*/  LEA.HI.X R27, R30, UR5, R0, 0x1, P4 ;  /* 0x000000051e1b7c11 */ /* 0x000fca000a0f0c00 */
[----:B-1----:R1:W-:Y:S04]  /*12310*/  @!P3 STG.E.128 desc[UR22][R26.64], R16 ;  /* 0x000000101a00b986 */ /* 0x0023e8000c101d16 */
[----:B--2---:R1:W-:Y:S04]  /*12320*/  @!P2 STG.E.128 desc[UR22][R26.64+0x40], R12 ;  /* 0x0000400c1a00a986 */ /* 0x0043e8000c101d16 */
[----:B----4-:R1:W-:Y:S02]  /*12330*/  @!P0 STG.E.128 desc[UR22][R26.64+0x80], R4 ;  /* 0x000080041a008986 */ /* 0x0103e4000c101d16 */
.L_x_100:
[----:B------:R-:W-:Y:S05]  /*12340*/  BSYNC B0 ;  /* 0x0000000000007941 */ /* 0x000fea0003800000 */
.L_x_99:
[----:B-1----:R1:W1:Y:S01]  /*12350*/  LDS.128 R16, [R222+0x1000] ;  /* 0x00100000de107984 */ /* 0x0022620000000c00 */
[----:B------:R-:W-:Y:S03]  /*12360*/  BSSY B0, `(.L_x_101) ;  /* 0x0000017000007945 */ /* 0x000fe60003800000 */
[----:B--2---:R2:W1:Y:S04]  /*12370*/  LDS.128 R12, [R222+0x3000] ;  /* 0x00300000de0c7984 */ /* 0x0044680000000c00 */
        /* <DEDUP_REMOVED lines=19> */
[----:B------:R1:W-:Y:S04]  /*124b0*/  @!P1 STG.E.128 desc[UR22][R26.64+0x40], R12 ;  /* 0x0000400c1a009986 */ /* 0x0003e8000c101d16 */
[----:B----4-:R1:W-:Y:S02]  /*124c0*/  @!P0 STG.E.128 desc[UR22][R26.64+0x80], R4 ;  /* 0x000080041a008986 */ /* 0x0103e4000c101d16 */
.L_x_102:
[----:B------:R-:W-:Y:S05]  /*124d0*/  BSYNC B0 ;  /* 0x0000000000007941 */ /* 0x000fea0003800000 */
.L_x_101:
[----:B-1--4-:R1:W4:Y:S01]  /*124e0*/  LDS.128 R4, [R222+0x5800] ;  /* 0x00580000de047984 */ /* 0x0123220000000c00 */
[----:B------:R-:W-:Y:S05]  /*124f0*/  @P6 EXIT ;  /* 0x000000000000694d */ /* 0x000fea0003800000 */
[----:B------:R-:W-:Y:S01]  /*12500*/  IADD3 R0, P0, R24, 0x60, RZ ;  /* 0x0000006018007810 */ /* 0x000fe20007f1e0ff */
[----:B------:R-:W-:Y:S01]  /*12510*/  ULDC.64 UR4, c[0x0][0x298] ;  /* 0x0000a60000047ab9 */ /* 0x000fe20000000a00 */
[----:B------:R-:W-:Y:S01]  /*12520*/  IMAD.MOV.U32 R3, RZ, RZ, R29 ;  /* 0x000000ffff037224 */ /* 0x000fe200078e001d */
[----:B------:R-:W-:Y:S02]  /*12530*/  ULDC UR6, c[0x0][0x2d0] ;  /* 0x0000b40000067ab9 */ /* 0x000fe40000000800 */
        /* <DEDUP_REMOVED lines=11> */
[----:B------:R1:W-:Y:S04]  /*125f0*/  @!P2 STG.E.128 desc[UR22][R12.64], R20 ;  /* 0x000000140c00a986 */ /* 0x0003e8000c101d16 */
[----:B------:R1:W-:Y:S01]  /*12600*/  @!P1 STG.E.128 desc[UR22][R12.64+0x40], R8 ;  /* 0x000040080c009986 */ /* 0x0003e2000c101d16 */
[----:B------:R-:W-:Y:S05]  /*12610*/  @P0 EXIT ;  /* 0x000000000000094d */ /* 0x000fea0003800000 */
[----:B----4-:R-:W-:Y:S01]  /*12620*/  STG.E.128 desc[UR22][R12.64+0x80], R4 ;  /* 0x000080040c007986 */ /* 0x010fe2000c101d16 */
[----:B------:R-:W-:Y:S05]  /*12630*/  EXIT ;  /* 0x000000000000794d */ /* 0x000fea0003800000 */
.L_x_59:
[----:B------:R-:W-:Y:S01]  /*12640*/  UISETP.NE.AND UP4, UPT, UR15, -0x1, UPT ;  /* 0xffffffff0f00788c */ /* 0x000fe2000bf85270 */
[----:B------:R-:W-:Y:S01]  /*12650*/  SHF.R.S32.HI R16, RZ, 0x1f, R124 ;  /* 0x0000001fff107819 */ /* 0x000fe2000001147c */
[----:B------:R-:W-:Y:S01]  /*12660*/  ULDC.U8 UR8, c[0x0][0x3d9] ;  /* 0x0000f64000087ab9 */ /* 0x000fe20000000000 */
[----:B------:R-:W-:Y:S01]  /*12670*/  ULDC.U8 UR10, c[0x0][0x3d8] ;  /* 0x0000f600000a7ab9 */ /* 0x000fe20000000000 */
[----:B------:R-:W-:Y:S01]  /*12680*/  UISETP.NE.AND UP2, UPT, UR8, URZ, UPT ;  /* 0x0000003f0800728c */ /* 0x000fe2000bf45270 */
[----:B------:R-:W-:Y:S01]  /*12690*/  LEA.HI R16, R16, R124, RZ, 0x2 ;  /* 0x0000007c10107211 */ /* 0x000fe200078f10ff */
[----:B------:R-:W-:Y:S01]  /*126a0*/  UISETP.NE.AND UP3, UPT, UR10, URZ, UPT ;  /* 0x0000003f0a00728c */ /* 0x000fe2000bf65270 */
[----:B------:R-:W-:Y:S01]  /*126b0*/  IMAD.U32 R14, RZ, RZ, UR16 ;  /* 0x00000010ff0e7e24 */ /* 0x000fe2000f8e00ff */
[----:B------:R-:W-:Y:S01]  /*126c0*/  UISETP.NE.AND UP0, UPT, UR10, URZ, !UP2 ;  /* 0x0000003f0a00728c */ /* 0x000fe2000d705270 */
[----:B------:R-:W-:Y:S01]  /*126d0*/  LOP3.LUT R6, R16, 0xfffffffc, RZ, 0xc0, !PT ;  /* 0xfffffffc10067812 */ /* 0x000fe200078ec0ff */
[----:B------:R-:W-:Y:S01]  /*126e0*/  UISETP.NE.OR UP3, UPT, UR8, URZ, !UP3 ;  /* 0x0000003f0800728c */ /* 0x000fe2000df65670 */
[----:B------:R-:W-:Y:S01]  /*126f0*/  SHF.R.S32.HI R16, RZ, 0x2, R16 ;  /* 0x00000002ff107819 */ /* 0x000fe20000011410 */
[----:B------:R-:W-:Y:S01]  /*12700*/  @!UP4 USHF.R.S32.HI UR9, URZ, 0x1f, UR11 ;  /* 0x0000001f3f09c899 */ /* 0x000fe2000801140b */
[----:B------:R-:W-:Y:S01]  /*12710*/  BSSY B0, `(.L_x_103) ;  /* 0x000004c000007945 */ /* 0x000fe20003800000 */
[----:B------:R-:W-:Y:S01]  /*12720*/  @UP4 ULDC.64 UR6, c[0x0][0x298] ;  /* 0x0000a60000064ab9 */ /* 0x000fe20000000a00 */
[----:B------:R-:W-:Y:S01]  /*12730*/  @!UP4 ULDC.64 UR4, c[0x0][0x290] ;  /* 0x0000a4000004cab9 */ /* 0x000fe20000000a00 */
[----:B------:R-:W-:Y:S01]  /*12740*/  @UP4 UIMAD.WIDE.U32 UR12, UR15, UR6, URZ ;  /* 0x000000060f0c42a5 */ /* 0x000fe2000f8e003f */
[----:B------:R-:W-:Y:S01]  /*12750*/  IMAD.IADD R6, R124, 0x1, -R6 ;  /* 0x000000017c067824 */ /* 0x000fe200078e0a06 */
[----:B------:R-:W-:Y:S01]  /*12760*/  @!UP4 UIMAD UR6, UR9, UR4, URZ ;  /* 0x000000040906c2a4 */ /* 0x000fe2000f8e023f */
[--C-:B------:R-:W-:Y:S01]  /*12770*/  SHF.R.S32.HI R17, RZ, 0x1f, R16.reuse ;  /* 0x0000001fff117819 */ /* 0x100fe20000011410 */
[----:B------:R-:W-:Y:S01]  /*12780*/  @!UP4 UIMAD.WIDE.U32 UR18, UR11, UR4, URZ ;  /* 0x000000040b12c2a5 */ /* 0x000fe2000f8e003f */
[----:B------:R-:W-:Y:S01]  /*12790*/  VIADD R0, R16, 0x60 ;  /* 0x0000006010007836 */ /* 0x000fe20000000000 */
[----:B------:R-:W-:Y:S01]  /*127a0*/  @!UP4 UIMAD UR6, UR11, UR5, UR6 ;  /* 0x000000050b06c2a4 */ /* 0x000fe2000f8e0206 */
[C---:B------:R-:W-:Y:S01]  /*127b0*/  ISETP.NE.AND P3, PT, R6.reuse, RZ, PT ;  /* 0x000000ff0600720c */ /* 0x040fe20003f65270 */
[----:B------:R-:W-:Y:S01]  /*127c0*/  @UP4 UIMAD UR7, UR15, UR7, UR13 ;  /* 0x000000070f0742a4 */ /* 0x000fe2000f8e020d */
[----:B------:R-:W-:Y:S01]  /*127d0*/  IMAD.SHL.U32 R6, R6, 0x8, RZ ;  /* 0x0000000806067824 */ /* 0x000fe200078e00ff */
[----:B------:R-:W-:Y:S01]  /*127e0*/  @UP2 ULDC.64 UR4, c[0x0][0x2c0] ;  /* 0x0000b00000042ab9 */ /* 0x000fe20000000a00 */
[----:B------:R-:W-:Y:S01]  /*127f0*/  USHF.R.S32.HI UR9, URZ, 0x1f, UR25 ;  /* 0x0000001f3f097899 */ /* 0x000fe20008011419 */
[----:B------:R-:W-:Y:S01]  /*12800*/  IMAD.WIDE R14, R14, 0x80, R16 ;  /* 0x000000800e0e7825 */ /* 0x000fe200078e0210 */
[----:B------:R-:W-:Y:S01]  /*12810*/  @UP2 UIMAD UR13, UR5, UR4, URZ ;  /* 0x00000004050d22a4 */ /* 0x000fe2000f8e023f */
[C---:B------:R-:W-:Y:S01]  /*12820*/  IADD3 R4, R6.reuse, 0x40, RZ ;  /* 0x0000004006047810 */ /* 0x040fe20007ffe0ff */
[----:B------:R-:W-:Y:S01]  /*12830*/  UISETP.NE.OR UP1, UPT, UR15, -0x1, UP3 ;  /* 0xffffffff0f00788c */ /* 0x000fe20009f25670 */
[----:B------:R-:W-:Y:S01]  /*12840*/  VIADD R5, R6, 0x20 ;  /* 0x0000002006057836 */ /* 0x000fe20000000000 */
[----:B------:R-:W-:Y:S01]  /*12850*/  ULDC.64 UR4, c[0x0][0x2a0] ;  /* 0x0000a80000047ab9 */ /* 0x000fe20000000a00 */
[----:B------:R-:W-:Y:S01]  /*12860*/  @!UP2 ULDC UR8, c[0x0][0x2c4] ;  /* 0x0000b1000008aab9 */ /* 0x000fe20000000800 */
[----:B------:R-:W-:Y:S01]  /*12870*/  UIMAD UR9, UR9, UR4, URZ ;  /* 0x00000004090972a4 */ /* 0x000fe2000f8e023f */
[----:B------:R-:W-:Y:S01]  /*12880*/  IMAD.U32 R10, RZ, RZ, UR4 ;  /* 0x00000004ff0a7e24 */ /* 0x000fe2000f8e00ff */
[----:B------:R-:W-:Y:S01]  /*12890*/  @UP0 ULDC UR8, c[0x0][0x2e4] ;  /* 0x0000b90000080ab9 */ /* 0x000fe20000000800 */
[----:B------:R-:W-:Y:S01]  /*128a0*/  @!UP2 ULDC UR4, c[0x0][0x270] ;  /* 0x00009c000004aab9 */ /* 0x000fe20000000800 */
[----:B------:R-:W-:Y:S01]  /*128b0*/  UIMAD UR5, UR25, UR5, UR9 ;  /* 0x00000005190572a4 */ /* 0x000fe2000f8e0209 */
[----:B------:R-:W-:-:S02]  /*128c0*/  @UP4 UMOV UR14, UR12 ;  /* 0x0000000c000e4c82 */ /* 0x000fc40008000000 */
[----:B------:R-:W-:Y:S01]  /*128d0*/  @UP2 UMOV UR9, 0x1 ;  /* 0x0000000100092882 */ /* 0x000fe20000000000 */
[----:B------:R-:W-:Y:S02]  /*128e0*/  @!UP2 UIMAD UR9, UR8, UR4, URZ ;  /* 0x000000040809a2a4 */ /* 0x000fe4000f8e023f */
[----:B------:R-:W-:Y:S01]  /*128f0*/  @!UP4 UIADD3 UR7, UR19, UR6, URZ ;  /* 0x000000061307c290 */ /* 0x000fe2000fffe03f */
[----:B------:R-:W-:Y:S01]  /*12900*/  @!UP4 UMOV UR14, UR18 ;  /* 0x00000012000ecc82 */ /* 0x000fe20008000000 */
[----:B------:R-:W-:Y:S01]  /*12910*/  UIADD3 UR17, -UR21, UR17, URZ ;  /* 0x0000001115117290 */ /* 0x000fe2000fffe13f */
[C---:B------:R-:W-:Y:S01]  /*12920*/  IADD3 R2, P0, R6.reuse, UR14, RZ ;  /* 0x0000000e06027c10 */ /* 0x040fe2000ff1e0ff */
[----:B------:R-:W-:Y:S01]  /*12930*/  UIMAD UR9, UR11, UR9, URZ ;  /* 0x000000090b0972a4 */ /* 0x000fe2000f8e023f */
[----:B------:R-:W-:Y:S02]  /*12940*/  @!UP3 ULDC UR12, c[0x0][0x2c4] ;  /* 0x0000b100000cbab9 */ /* 0x000fe40000000800 */
[----:B------:R-:W-:Y:S01]  /*12950*/  LEA.HI.X.SX32 R3, R6, UR7, 0x1, P0 ;  /* 0x0000000706037c11 */ /* 0x000fe200080f0eff */
[----:B------:R-:W-:Y:S01]  /*12960*/  @!UP1 UIMAD UR15, UR11, UR12, URZ ;  /* 0x0000000c0b0f92a4 */ /* 0x000fe2000f8e023f */
[----:B------:R-:W-:Y:S01]  /*12970*/  ISETP.GE.AND P0, PT, R16, UR17, PT ;  /* 0x0000001110007c0c */ /* 0x000fe2000bf06270 */
[----:B------:R-:W-:Y:S01]  /*12980*/  @UP2 ULDC UR10, c[0x0][0x2c0] ;  /* 0x0000b000000a2ab9 */ /* 0x000fe20000000800 */
[----:B------:R-:W-:Y:S01]  /*12990*/  USEL UR9, UR9, URZ, UP3 ;  /* 0x0000003f09097287 */ /* 0x000fe20009800000 */
[----:B------:R-:W-:Y:S01]  /*129a0*/  IMAD.WIDE.U32 R10, R10, UR25, R2 ;  /* 0x000000190a0a7c25 */ /* 0x000fe2000f8e0002 */
[----:B------:R-:W-:Y:S01]  /*129b0*/  @!UP2 UMOV UR10, 0x1 ;  /* 0x00000001000aa882 */ /* 0x000fe20000000000 */
[----:B------:R-:W-:Y:S01]  /*129c0*/  @!UP2 UMOV UR13, UR8 ;  /* 0x00000008000dac82 */ /* 0x000fe20008000000 */
[----:B------:R-:W-:Y:S01]  /*129d0*/  UIMAD UR6, UR21, UR10, URZ ;  /* 0x0000000a150672a4 */ /* 0x000fe2000f8e023f */
[C---:B------:R-:W-:Y:S01]  /*129e0*/  VIADD R3, R16.reuse, 0x20 ;  /* 0x0000002010037836 */ /* 0x040fe20000000000 */
[----:B------:R-:W-:Y:S01]  /*129f0*/  UIMAD UR13, UR25, UR13, UR9 ;  /* 0x0000000d190d72a4 */ /* 0x000fe2000f8e0209 */
[----:B------:R-:W-:Y:S01]  /*12a00*/  IADD3 R2, R16, 0x40, RZ ;  /* 0x0000004010027810 */ /* 0x000fe20007ffe0ff */
[----:B------:R-:W-:Y:S01]  /*12a10*/  UMOV UR26, URZ ;  /* 0x0000003f001a7c82 */ /* 0x000fe20008000000 */
[----:B------:R-:W-:Y:S01]  /*12a20*/  @!UP3 UMOV UR26, UR15 ;  /* 0x0000000f001abc82 */ /* 0x000fe20008000000 */
[----:B------:R-:W-:Y:S01]  /*12a30*/  UMOV UR27, URZ ;  /* 0x0000003f001b7c82 */ /* 0x000fe20008000000 */
[----:B------:R-:W-:Y:S01]  /*12a40*/  USHF.R.S32.HI UR4, URZ, 0x1f, UR6 ;  /* 0x0000001f3f047899 */ /* 0x000fe20008011406 */
[----:B------:R-:W-:Y:S01]  /*12a50*/  VIADD R13, R11, UR5 ;  /* 0x000000050b0d7c36 */ /* 0x000fe20008000000 */
[----:B------:R-:W-:Y:S01]  /*12a60*/  @!UP3 USHF.R.S32.HI UR27, URZ, 0x1f, UR15 ;  /* 0x0000001f3f1bb899 */ /* 0x000fe2000801140f */
[----:B------:R-:W-:Y:S01]  /*12a70*/  ISETP.GE.AND P2, PT, R3, UR17, PT ;  /* 0x0000001103007c0c */ /* 0x000fe2000bf46270 */
[----:B------:R-:W-:Y:S01]  /*12a80*/  USHF.R.S32.HI UR7, URZ, 0x1f, UR13 ;  /* 0x0000001f3f077899 */ /* 0x000fe2000801140d */
[----:B------:R-:W-:Y:S01]  /*12a90*/  ISETP.GE.AND P1, PT, R2, UR17, PT ;  /* 0x0000001102007c0c */ /* 0x000fe2000bf26270 */
[----:B------:R-:W-:-:S04]  /*12aa0*/  UIADD3 UR6, UP1, UP0, UR6, UR26, UR13 ;  /* 0x0000001a06067290 */ /* 0x000fc8000f83e00d */
[----:B------:R-:W-:Y:S01]  /*12ab0*/  UIADD3.X UR26, UR4, UR27, UR7, UP1, UP0 ;  /* 0x0000001b041a7290 */ /* 0x000fe20008fe0407 */
[----:B------:R-:W-:Y:S11]  /*12ac0*/  @P0 BRA `(.L_x_104) ;  /* 0x0000000000400947 */ /* 0x000ff60003800000 */
        /* <DEDUP_REMOVED lines=13> */
[----:B------:R1:W-:Y:S04]  /*12ba0*/  @!P5 STG.E.128 desc[UR22][R18.64], RZ ;  /* 0x000000ff1200d986 */ /* 0x0003e8000c101d16 */
[----:B------:R1:W-:Y:S04]  /*12bb0*/  @!P4 STG.E.128 desc[UR22][R18.64+0x40], RZ ;  /* 0x000040ff1200c986 */ /* 0x0003e8000c101d16 */
[----:B------:R1:W-:Y:S02]  /*12bc0*/  @!P0 STG.E.128 desc[UR22][R18.64+0x80], RZ ;  /* 0x000080ff12008986 */ /* 0x0003e4000c101d16 */
.L_x_104:
[----:B------:R-:W-:Y:S05]  /*12bd0*/  BSYNC B0 ;  /* 0x0000000000007941 */ /* 0x000fea0003800000 */
.L_x_103:
[----:B------:R-:W-:Y:S01]  /*12be0*/  BSSY B0, `(.L_x_105) ;  /* 0x0000016000007945 */ /* 0x000fe20003800000 */
[----:B------:R-:W-:-:S03]  /*12bf0*/  ISETP.GE.AND P0, PT, R0, UR17, PT ;  /* 0x0000001100007c0c */ /* 0x000fc6000bf06270 */
[----:B------:R-:W-:Y:S10]  /*12c00*/  @P2 BRA `(.L_x_106) ;  /* 0x00000000004c2947 */ /* 0x000ff40003800000 */
[----:B------:R-:W-:Y:S01]  /*12c10*/  IADD3 R8, P2, R14, 0x20, RZ ;  /* 0x000000200e087810 */ /* 0x000fe20007f5e0ff */
[----:B------:R-:W-:Y:S01]  /*12c20*/  ULDC.64 UR4, c[0x0][0x298] ;  /* 0x0000a60000047ab9 */ /* 0x000fe20000000a00 */
[----:B-1----:R-:W-:Y:S01]  /*12c30*/  MOV R19, R13 ;  /* 0x0000000d00137202 */ /* 0x002fe20000000f00 */
        /* <DEDUP_REMOVED lines=13> */
[----:B------:R2:W-:Y:S04]  /*12d10*/  @!P5 STG.E.128 desc[UR22][R8.64], RZ ;  /* 0x000000ff0800d986 */ /* 0x0005e8000c101d16 */
[----:B------:R2:W-:Y:S04]  /*12d20*/  @!P4 STG.E.128 desc[UR22][R8.64+0x40], RZ ;  /* 0x000040ff0800c986 */ /* 0x0005e8000c101d16 */
[----:B------:R2:W-:Y:S02]  /*12d30*/  @!P2 STG.E.128 desc[UR22][R8.64+0x80], RZ ;  /* 0x000080ff0800a986 */ /* 0x0005e4000c101d16 */
.L_x_106:
[----:B------:R-:W-:Y:S05]  /*12d40*/  BSYNC B0 ;  /* 0x0000000000007941 */ /* 0x000fea0003800000 */
.L_x_105:
[----:B------:R-:W-:Y:S01]  /*12d50*/  BSSY B0, `(.L_x_107) ;  /* 0x0000016000007945 */ /* 0x000fe20003800000 */
[----:B------:R-:W-:-:S03]  /*12d60*/  ISETP.GE.OR P6, PT, R16, UR17, P3 ;  /* 0x0000001110007c0c */ /* 0x000fc60009fc6670 */
[----:B------:R-:W-:Y:S10]  /*12d70*/  @P1 BRA `(.L_x_108) ;  /* 0x00000000004c1947 */ /* 0x000ff40003800000 */
[----:B--2---:R-:W-:Y:S01]  /*12d80*/  IADD3 R8, P1, R14, 0x40, RZ ;  /* 0x000000400e087810 */ /* 0x004fe20007f3e0ff */
        /* <DEDUP_REMOVED lines=18> */
.L_x_108:
[----:B------:R-:W-:Y:S05]  /*12eb0*/  BSYNC B0 ;  /* 0x0000000000007941 */ /* 0x000fea0003800000 */
.L_x_107:
[----:B------:R-:W-:Y:S01]  /*12ec0*/  BSSY B0, `(.L_x_109) ;  /* 0x0000017000007945 */ /* 0x000fe20003800000 */
[----:B------:R-:W-:Y:S02]  /*12ed0*/  ISETP.GE.OR P5, PT, R3, UR17, P3 ;  /* 0x0000001103007c0c */ /* 0x000fe40009fa6670 */
[----:B------:R-:W-:Y:S02]  /*12ee0*/  ISETP.GE.OR P4, PT, R2, UR17, P3 ;  /* 0x0000001102007c0c */ /* 0x000fe40009f86670 */
[----:B------:R-:W-:Y:S01]  /*12ef0*/  ISETP.GE.OR P3, PT, R0, UR17, P3 ;  /* 0x0000001100007c0c */ /* 0x000fe20009f66670 */
[----:B------:R-:W-:-:S12]  /*12f00*/  @P0 BRA `(.L_x_110) ;  /* 0x0000000000480947 */ /* 0x000fd80003800000 */
[----:B------:R-:W-:Y:S01]  /*12f10*/  IADD3 R7, P0, R14, 0x60, RZ ;  /* 0x000000600e077810 */ /* 0x000fe20007f1e0ff */
[----:B------:R-:W-:Y:S01]  /*12f20*/  ULDC.64 UR4, c[0x0][0x298] ;  /* 0x0000a60000047ab9 */ /* 0x000fe20000000a00 */
[----:B------:R-:W-:Y:S01]  /*12f30*/  IMAD.MOV.U32 R11, RZ, RZ, R13 ;  /* 0x000000ffff0b7224 */ /* 0x000fe200078e000d */
[----:B------:R-:W-:Y:S02]  /*12f40*/  ULDC UR7, c[0x0][0x2d0] ;  /* 0x0000b40000077ab9 */ /* 0x000fe40000000800 */
[----:B--23--:R-:W-:Y:S01]  /*12f50*/  IMAD.X R8, RZ, RZ, R15, P0 ;  /* 0x000000ffff087224 */ /* 0x00cfe200000e060f */
[----:B------:R-:W-:Y:S01]  /*12f60*/  ISETP.GE.AND P2, PT, R6, UR7, PT ;  /* 0x0000000706007c0c */ /* 0x000fe2000bf46270 */
[----:B------:R-:W-:Y:S01]  /*12f70*/  IMAD.WIDE.U32 R10, R7, UR4, R10 ;  /* 0x00000004070a7c25 */ /* 0x000fe2000f8e000a */
[----:B------:R-:W-:-:S03]  /*12f80*/  ISETP.GE.AND P1, PT, R5, UR7, PT ;  /* 0x0000000705007c0c */ /* 0x000fc6000bf26270 */
[----:B------:R-:W-:-:S04]  /*12f90*/  IMAD R8, R8, UR4, RZ ;  /* 0x0000000408087c24 */ /* 0x000fc8000f8e02ff */
[----:B------:R-:W-:Y:S01]  /*12fa0*/  IMAD R8, R7, UR5, R8 ;  /* 0x0000000507087c24 */ /* 0x000fe2000f8e0208 */
[----:B------:R-:W-:Y:S02]  /*12fb0*/  ULDC.64 UR4, c[0x0][0x280] ;  /* 0x0000a00000047ab9 */ /* 0x000fe40000000a00 */
[----:B------:R-:W-:Y:S01]  /*12fc0*/  LEA R12, P0, R10, UR4, 0x1 ;  /* 0x000000040a0c7c11 */ /* 0x000fe2000f8008ff */
[----:B------:R-:W-:-:S05]  /*12fd0*/  IMAD.IADD R8, R11, 0x1, R8 ;  /* 0x000000010b087824 */ /* 0x000fca00078e0208 */
[----:B------:R-:W-:Y:S02]  /*12fe0*/  LEA.HI.X R13, R10, UR5, R8, 0x1, P0 ;  /* 0x000000050a0d7c11 */ /* 0x000fe400080f0c08 */
[----:B------:R-:W-:-:S03]  /*12ff0*/  ISETP.GE.AND P0, PT, R4, UR7, PT ;  /* 0x0000000704007c0c */ /* 0x000fc6000bf06270 */
[----:B------:R4:W-:Y:S04]  /*13000*/  @!P2 STG.E.128 desc[UR22][R12.64], RZ ;  /* 0x000000ff0c00a986 */ /* 0x0009e8000c101d16 */
[----:B------:R4:W-:Y:S06]  /*13010*/  @!P1 STG.E.128 desc[UR22][R12.64+0x40], RZ ;  /* 0x000040ff0c009986 */ /* 0x0009ec000c101d16 */
[----:B------:R4:W-:Y:S02]  /*13020*/  @!P0 STG.E.128 desc[UR22][R12.64+0x80], RZ ;  /* 0x000080ff0c008986 */ /* 0x0009e4000c101d16 */
.L_x_110:
[----:B------:R-:W-:Y:S05]  /*13030*/  BSYNC B0 ;  /* 0x0000000000007941 */ /* 0x000fea0003800000 */
.L_x_109:
[----:B------:R-:W-:Y:S04]  /*13040*/  BSSY B0, `(.L_x_111) ;  /* 0x000000a000007945 */ /* 0x000fe80003800000 */
[----:B------:R-:W-:Y:S05]  /*13050*/  @P6 BRA `(.L_x_112) ;  /* 0x0000000000206947 */ /* 0x000fea0003800000 */
[----:B------:R-:W-:Y:S01]  /*13060*/  IMAD R4, R16, UR10, RZ ;  /* 0x0000000a10047c24 */ /* 0x000fe2000f8e02ff */
[----:B------:R-:W-:-:S04]  /*13070*/  ULDC.64 UR4, c[0x0][0x2b0] ;  /* 0x0000ac0000047ab9 */ /* 0x000fc80000000a00 */
[----:B------:R-:W-:-:S04]  /*13080*/  IADD3 R5, P0, R4, UR6, RZ ;  /* 0x0000000604057c10 */ /* 0x000fc8000ff1e0ff */
[----:B------:R-:W-:Y:S02]  /*13090*/  LEA.HI.X.SX32 R4, R4, UR26, 0x1, P0 ;  /* 0x0000001a04047c11 */ /* 0x000fe400080f0eff */
[----:B------:R-:W-:-:S04]  /*130a0*/  LEA R6, P0, R5, UR4, 0x2 ;  /* 0x0000000405067c11 */ /* 0x000fc8000f8010ff */
[----:B------:R-:W-:Y:S01]  /*130b0*/  LEA.HI.X R7, R5, UR5, R4, 0x2, P0 ;  /* 0x0000000505077c11 */ /* 0x000fe200080f1404 */
[----:B------:R-:W-:-:S05]  /*130c0*/  IMAD.MOV.U32 R4, RZ, RZ, 0x7f800000 ;  /* 0x7f800000ff047424 */ /* 0x000fca00078e00ff */
[----:B------:R1:W-:Y:S03]  /*130d0*/  STG.E desc[UR22][R6.64], R4 ;  /* 0x0000000406007986 */ /* 0x0003e6000c101916 */
.L_x_112:
[----:B------:R-:W-:Y:S05]  /*130e0*/  BSYNC B0 ;  /* 0x0000000000007941 */ /* 0x000fea0003800000 */
.L_x_111:
[----:B------:R-:W-:Y:S04]  /*130f0*/  BSSY B0, `(.L_x_113) ;  /* 0x000000a000007945 */ /* 0x000fe80003800000 */
[----:B------:R-:W-:Y:S05]  /*13100*/  @P5 BRA `(.L_x_114) ;  /* 0x0000000000205947 */ /* 0x000fea0003800000 */
[----:B------:R-:W-:Y:S01]  /*13110*/  IMAD R3, R3, UR10, RZ ;  /* 0x0000000a03037c24 */ /* 0x000fe2000f8e02ff */
[----:B------:R-:W-:-:S04]  /*13120*/  ULDC.64 UR4, c[0x0][0x2b0] ;  /* 0x0000ac0000047ab9 */ /* 0x000fc80000000a00 */
[----:B-1----:R-:W-:-:S04]  /*13130*/  IADD3 R4, P0, R3, UR6, RZ ;  /* 0x0000000603047c10 */ /* 0x002fc8000ff1e0ff */
[----:B------:R-:W-:Y:S02]  /*13140*/  LEA.HI.X.SX32 R3, R3, UR26, 0x1, P0 ;  /* 0x0000001a03037c11 */ /* 0x000fe400080f0eff */
[----:B------:R-:W-:-:S04]  /*13150*/  LEA R6, P0, R4, UR4, 0x2 ;  /* 0x0000000404067c11 */ /* 0x000fc8000f8010ff */
[----:B------:R-:W-:Y:S01]  /*13160*/  LEA.HI.X R7, R4, UR5, R3, 0x2, P0 ;  /* 0x0000000504077c11 */ /* 0x000fe200080f1403 */
[----:B------:R-:W-:-:S05]  /*13170*/  IMAD.MOV.U32 R3, RZ, RZ, 0x7f800000 ;  /* 0x7f800000ff037424 */ /* 0x000fca00078e00ff */
[----:B------:R1:W-:Y:S03]  /*13180*/  STG.E desc[UR22][R6.64], R3 ;  /* 0x0000000306007986 */ /* 0x0003e6000c101916 */
.L_x_114:
[----:B------:R-:W-:Y:S05]  /*13190*/  BSYNC B0 ;  /* 0x0000000000007941 */ /* 0x000fea0003800000 */
.L_x_113:
        /* <DEDUP_REMOVED lines=10> */
.L_x_116:
[----:B------:R-:W-:Y:S05]  /*13240*/  BSYNC B0 ;  /* 0x0000000000007941 */ /* 0x000fea0003800000 */
.L_x_115:
[----:B------:R-:W-:Y:S05]  /*13250*/  @P3 EXIT ;  /* 0x000000000000394d */ /* 0x000fea0003800000 */
[----:B------:R-:W-:Y:S01]  /*13260*/  IMAD R0, R0, UR10, RZ ;  /* 0x0000000a00007c24 */ /* 0x000fe2000f8e02ff */
[----:B------:R-:W-:-:S04]  /*13270*/  ULDC.64 UR4, c[0x0][0x2b0] ;  /* 0x0000ac0000047ab9 */ /* 0x000fc80000000a00 */
[----:B-1----:R-:W-:-:S04]  /*13280*/  IADD3 R2, P0, R0, UR6, RZ ;  /* 0x0000000600027c10 */ /* 0x002fc8000ff1e0ff */
[----:B------:R-:W-:Y:S02]  /*13290*/  LEA.HI.X.SX32 R0, R0, UR26, 0x1, P0 ;  /* 0x0000001a00007c11 */ /* 0x000fe400080f0eff */
[----:B------:R-:W-:-:S04]  /*132a0*/  LEA R4, P0, R2, UR4, 0x2 ;  /* 0x0000000402047c11 */ /* 0x000fc8000f8010ff */
[----:B------:R-:W-:Y:S01]  /*132b0*/  LEA.HI.X R5, R2, UR5, R0, 0x2, P0 ;  /* 0x0000000502057c11 */ /* 0x000fe200080f1400 */
[----:B------:R-:W-:-:S05]  /*132c0*/  IMAD.MOV.U32 R0, RZ, RZ, 0x7f800000 ;  /* 0x7f800000ff007424 */ /* 0x000fca00078e00ff */
[----:B------:R-:W-:Y:S01]  /*132d0*/  STG.E desc[UR22][R4.64], R0 ;  /* 0x0000000004007986 */ /* 0x000fe2000c101916 */
[----:B------:R-:W-:Y:S05]  /*132e0*/  EXIT ;  /* 0x000000000000794d */ /* 0x000fea0003800000 */
.L_x_117:
        /* <DEDUP_REMOVED lines=9> */
.L_x_1143:


//--------------------- .text._ZN5flash16flash_fwd_kernelI23Flash_fwd_kernel_traitsILi96ELi128ELi64ELi4ELb0ELb0EN7cutlass10bfloat16_tE19Flash_kernel_traitsILi96ELi128ELi64ELi4ES3_EELb0ELb1ELb0ELb1ELb0ELb0ELb0ELb0EEEvNS_16Flash_fwd_paramsE --------------------------
	.section	.text._ZN5flash16flash_fwd_kernelI23Flash_fwd_kernel_traitsILi96ELi128ELi64ELi4ELb0ELb0EN7cutlass10bfloat16_tE19Flash_kernel_traitsILi96ELi128ELi64ELi4ES3_EELb0ELb1ELb0ELb1ELb0ELb0ELb0ELb0EEEvNS_16Flash_fwd_paramsE,"ax",@progbits
	.align	128
        .global         _ZN5flash16flash_fwd_kernelI23Flash_fwd_kernel_traitsILi96ELi128ELi64ELi4ELb0ELb0EN7cutlass10bfloat16_tE19Flash_kernel_traitsILi96ELi128ELi64ELi4ES3_EELb0ELb1ELb0ELb1ELb0ELb0ELb0ELb0EEEvNS_16Flash_fwd_paramsE
        .type           _ZN5flash16flash_fwd_kernelI23Flash_fwd_kernel_traitsILi96ELi128ELi64ELi4ELb0ELb0EN7cutlass10bfloat16_tE19Flash_kernel_traitsILi96ELi128ELi64ELi4ES3_EELb0ELb1ELb0ELb1ELb0ELb0ELb0ELb0EEEvNS_16Flash_fwd_paramsE,@function
        .size           _ZN5flash16flash_fwd_kernelI23Flash_fwd_kernel_traitsILi96ELi128ELi64ELi4ELb0ELb0EN7cutlass10bfloat16_tE19Flash_kernel_traitsILi96ELi128ELi64ELi4ES3_EELb0ELb1ELb0ELb1ELb0ELb0ELb0ELb0EEEvNS_16Flash_fwd_paramsE,(.L_x_1144 - _ZN5flash16flash_fwd_kernelI23Flash_fwd_kernel_traitsILi96ELi128ELi64ELi4ELb0ELb0EN7cutlass10bfloat16_tE19Flash_kernel_traitsILi96ELi128ELi64ELi4ES3_EELb0ELb1ELb0ELb1ELb0ELb0ELb0ELb0EEEvNS_16Flash_fwd_paramsE)
        .other          _ZN5flash16flash_fwd_kernelI23Flash_fwd_kernel_traitsILi96ELi128ELi64ELi4ELb0ELb0EN7cutlass10bfloat16_tE19Flash_kernel_traitsILi96ELi128ELi64ELi4ES3_EELb0ELb1ELb0ELb1ELb0ELb0ELb0ELb0EEEvNS_16Flash_fwd_paramsE,@"STO_CUDA_ENTRY STV_DEFAULT"
_ZN5flash16flash_fwd_kernelI23Flash_fwd_kernel_traitsILi96ELi128ELi64ELi4ELb0ELb0EN7cutlass10bfloat16_tE19Flash_kernel_traitsILi96ELi128ELi64ELi4ES3_EELb0ELb1ELb0ELb1ELb0ELb0ELb0ELb0EEEvNS_16Flash_fwd_paramsE:
.text._ZN5flash16flash_fwd_kernelI23Flash_fwd_kernel_traitsILi96ELi128ELi64ELi4ELb0ELb0EN7cutlass10bfloat16_tE19Flash_kernel_traitsILi96ELi128ELi64ELi4ES3_EELb0ELb1ELb0ELb1ELb0ELb0ELb0ELb0EEEvNS_16Flash_fwd_paramsE:
        /* <DEDUP_REMOVED lines=54> */
.L_x_118:
[----:B------:R-:W-:-:S05]  /*0360*/  ULDC UR6, c[0x0][0x2c8] ;  /* 0x0000b20000067ab9 */ /* 0x000fca0000000800 */
.L_x_119:
        /* <DEDUP_REMOVED lines=40> */
[----:B------:R-:W-:Y:S01]  /*05f0*/  UISETP.NE.AND UP1, UPT, UR15, -0x1, UPT ;  /* 0xffffffff0f00788c */ /* 0x000fe2000bf25270 */
[----:B------:R-:W-:Y:S01]  /*0600*/  IMAD.U32 R17, RZ, RZ, UR16 ;  /* 0x00000010ff117e24 */ /* 0x000fe2000f8e00ff */
[----:B------:R-:W-:Y:S01]  /*0610*/  UIADD3 UR14, -UR27, UR17, URZ ;  /* 0x000000111b0e7290 */ /* 0x000fe2000fffe13f */
[CC--:B------:R-:W-:Y:S01]  /*0620*/  LEA.HI R7, R9.reuse, R132.reuse, RZ, 0x2 ;  /* 0x0000008409077211 */ /* 0x0c0fe200078f10ff */
[----:B------:R-:W-:Y:S01]  /*0630*/  UISETP.NE.AND UP0, UPT, UR11, -0x1, UPT ;  /* 0xffffffff0b00788c */ /* 0x000fe2000bf05270 */
[----:B------:R-:W-:Y:S02]  /*0640*/  LEA.HI R8, R9, R132, RZ, 0x3 ;  /* 0x0000008409087211 */ /* 0x000fe400078f18ff */
[----:B------:R-:W-:-:S03]  /*0650*/  SHF.R.S32.HI R10, RZ, 0x2, R7 ;  /* 0x00000002ff0a7819 */ /* 0x000fc60000011407 */
[----:B------:R-:W-:Y:S01]  /*0660*/  PLOP3.LUT P2, PT, PT, PT, UP0, 0x80, 0x0 ;  /* 0x000000000000781c */ /* 0x000fe20003f4f008 */
[----:B------:R-:W-:Y:S01]  /*0670*/  @UP1 ULDC.64 UR6, c[0x0][0x240] ;  /* 0x0000900000061ab9 */ /* 0x000fe20000000a00 */
[----:B------:R-:W-:Y:S01]  /*0680*/  VIADD R6, R10, 0x40 ;  /* 0x000000400a067836 */ /* 0x000fe20000000000 */
[----:B------:R-:W-:Y:S01]  /*0690*/  @UP1 UIMAD.WIDE.U32 UR18, UR15, UR6, URZ ;  /* 0x000000060f1212a5 */ /* 0x000fe2000f8e003f */
[----:B------:R-:W-:Y:S01]  /*06a0*/  SHF.R.S32.HI R11, RZ, 0x1f, R10 ;  /* 0x0000001fff0b7819 */ /* 0x000fe2000001140a */
[----:B------:R-:W-:Y:S02]  /*06b0*/  @!UP1 USHF.R.S32.HI UR8, URZ, 0x1f, UR24 ;  /* 0x0000001f3f089899 */ /* 0x000fe40008011418 */
[----:B------:R-:W-:Y:S01]  /*06c0*/  ISETP.GE.AND P5, PT, R6, UR14, PT ;  /* 0x0000000e06007c0c */ /* 0x000fe2000bfa6270 */
[----:B------:R-:W-:Y:S01]  /*06d0*/  @UP1 UIMAD UR4, UR15, UR7, UR19 ;  /* 0x000000070f0412a4 */ /* 0x000fe2000f8e0213 */
[----:B------:R-:W-:Y:S01]  /*06e0*/  SHF.R.S32.HI R6, RZ, 0x3, R8 ;  /* 0x00000003ff067819 */ /* 0x000fe20000011408 */
[----:B------:R-:W-:Y:S01]  /*06f0*/  @UP0 UIADD3 UR12, UR10, UR11, URZ ;  /* 0x0000000b0a0c0290 */ /* 0x000fe2000fffe03f */
[----:B-1----:R-:W-:Y:S01]  /*0700*/  IABS R2, R0 ;  /* 0x0000000000027213 */ /* 0x002fe20000000000 */
[----:B------:R-:W-:Y:S01]  /*0710*/  @!UP1 ULDC.64 UR6, c[0x0][0x228] ;  /* 0x00008a0000069ab9 */ /* 0x000fe20000000a00 */
[----:B------:R-:W-:Y:S01]  /*0720*/  IMAD.WIDE R16, R17, 0x80, R10 ;  /* 0x0000008011107825 */ /* 0x000fe200078e020a */
[----:B------:R-:W-:Y:S01]  /*0730*/  @!UP1 UIMAD UR8, UR8, UR6, URZ ;  /* 0x00000006080892a4 */ /* 0x000fe2000f8e023f */
[----:B------:R-:W1:Y:S01]  /*0740*/  I2F.RP R4, R2 ;  /* 0x0000000200047306 */ /* 0x000e620000209400 */
[----:B------:R-:W-:-:S02]  /*0750*/  @!UP1 UIMAD.WIDE.U32 UR30, UR24, UR6, URZ ;  /* 0x00000006181e92a5 */ /* 0x000fc4000f8e003f */
[----:B------:R-:W-:-:S03]  /*0760*/  @!UP1 UIMAD UR7, UR24, UR7, UR8 ;  /* 0x00000007180792a4 */ /* 0x000fc6000f8e0208 */
[----:B------:R-:W-:Y:S01]  /*0770*/  @UP0 ULDC.64 UR8, c[0x0][0x248] ;  /* 0x0000920000080ab9 */ /* 0x000fe20000000a00 */
[----:B------:R-:W-:Y:S02]  /*0780*/  @!UP1 UIADD3 UR4, UR31, UR7, URZ ;  /* 0x000000071f049290 */ /* 0x000fe4000fffe03f */
[----:B------:R-:W-:Y:S02]  /*0790*/  @UP0 UIMAD.WIDE.U32 UR28, UR12, UR8, URZ ;  /* 0x000000080c1c02a5 */ /* 0x000fe4000f8e003f */
[----:B------:R-:W-:Y:S01]  /*07a0*/  @UP0 UIMAD UR12, UR12, UR9, URZ ;  /* 0x000000090c0c02a4 */ /* 0x000fe2000f8e023f */
[----:B------:R-:W-:Y:S01]  /*07b0*/  @!UP1 UMOV UR18, UR30 ;  /* 0x0000001e00129c82 */ /* 0x000fe20008000000 */
[----:B-1----:R-:W1:Y:S02]  /*07c0*/  MUFU.RCP R12, R4 ;  /* 0x00000004000c7308 */ /* 0x002e640000001000 */
[----:B------:R-:W-:Y:S01]  /*07d0*/  @UP0 UIADD3 UR12, UR29, UR12, URZ ;  /* 0x0000000c1d0c0290 */ /* 0x000fe2000fffe03f */
[----:B-1----:R-:W-:-:S02]  /*07e0*/  VIADD R12, R12, 0xffffffe ;  /* 0x0ffffffe0c0c7836 */ /* 0x002fc40000000000 */
[----:B------:R-:W-:-:S03]  /*07f0*/  VIADD R4, R10, 0x60 ;  /* 0x000000600a047836 */ /* 0x000fc60000000000 */
[----:B------:R-:W1:Y:S02]  /*0800*/  F2I.FTZ.U32.TRUNC.NTZ R13, R12 ;  /* 0x0000000c000d7305 */ /* 0x000e64000021f000 */
[----:B------:R-:W-:Y:S01]  /*0810*/  ISETP.GE.AND P4, PT, R4, UR14, PT ;  /* 0x0000000e04007c0c */ /* 0x000fe2000bf86270 */
[----:B-1----:R-:W-:Y:S02]  /*0820*/  IMAD.MOV R5, RZ, RZ, -R13 ;  /* 0x000000ffff057224 */ /* 0x002fe400078e0a0d */
[----:B------:R-:W-:Y:S02]  /*0830*/  IMAD.MOV.U32 R12, RZ, RZ, RZ ;  /* 0x000000ffff0c7224 */ /* 0x000fe400078e00ff */
[----:B------:R-:W-:-:S04]  /*0840*/  IMAD R5, R5, R2, RZ ;  /* 0x0000000205057224 */ /* 0x000fc800078e02ff */
[----:B------:R-:W-:Y:S01]  /*0850*/  IMAD.HI.U32 R251, R13, R5, R12 ;  /* 0x000000050dfb7227 */ /* 0x000fe200078e000c */
[----:B--2---:R-:W-:Y:S02]  /*0860*/  IABS R12, R3 ;  /* 0x00000003000c7213 */ /* 0x004fe40000000000 */
[----:B------:R-:W-:Y:S01]  /*0870*/  LOP3.LUT R3, R7, 0xfffffffc, RZ, 0xc0, !PT ;  /* 0xfffffffc07037812 */ /* 0x000fe200078ec0ff */
[----:B------:R-:W-:Y:S02]  /*0880*/  IMAD.SHL.U32 R13, R6, 0x40, RZ ;  /* 0x00000040060d7824 */ /* 0x000fe400078e00ff */
[----:B------:R-:W-:-:S03]  /*0890*/  IMAD.HI.U32 R251, R251, R12, RZ ;  /* 0x0000000cfbfb7227 */ /* 0x000fc600078e00ff */
[----:B------:R-:W-:Y:S01]  /*08a0*/  LOP3.LUT R13, R13, 0xc0, RZ, 0xc0, !PT ;  /* 0x000000c00d0d7812 */ /* 0x000fe200078ec0ff */
[----:B------:R-:W-:Y:S02]  /*08b0*/  IMAD.IADD R42, R132, 0x1, -R3 ;  /* 0x00000001842a7824 */ /* 0x000fe400078e0a03 */
[----:B------:R-:W-:Y:S01]  /*08c0*/  IMAD.MOV R3, RZ, RZ, -R251 ;  /* 0x000000ffff037224 */ /* 0x000fe200078e0afb */
[----:B------:R-:W-:Y:S01]  /*08d0*/  SHF.R.U32.HI R4, RZ, 0x3, R13 ;  /* 0x00000003ff047819 */ /* 0x000fe2000001160d */
[----:B------:R-:W-:Y:S02]  /*08e0*/  IMAD.SHL.U32 R42, R42, 0x8, RZ ;  /* 0x000000082a2a7824 */ /* 0x000fe400078e00ff */
[----:B------:R-:W-:-:S03]  /*08f0*/  IMAD R3, R2, R3, R12 ;  /* 0x0000000302037224 */ /* 0x000fc600078e020c */
[----:B------:R-:W-:Y:S02]  /*0900*/  LOP3.LUT R5, R13, 0x18, R42, 0xf8, !PT ;  /* 0x000000180d057812 */ /* 0x000fe400078ef82a */
[----:B------:R-:W-:Y:S02]  /*0910*/  ISETP.GT.U32.AND P0, PT, R2, R3, PT ;  /* 0x000000030200720c */ /* 0x000fe40003f04070 */
[----:B------:R-:W-:Y:S02]  /*0920*/  LOP3.LUT R4, R5, R4, RZ, 0x3c, !PT ;  /* 0x0000000405047212 */ /* 0x000fe400078e3cff */
[----:B------:R-:W-:Y:S02]  /*0930*/  LEA.HI R5, R7, R10, RZ, 0x1 ;  /* 0x0000000a07057211 */ /* 0x000fe400078f08ff */
[----:B------:R-:W-:Y:S02]  /*0940*/  LEA.HI R7, R9, R132, RZ, 0x5 ;  /* 0x0000008409077211 */ /* 0x000fe400078f28ff */
[----:B------:R-:W-:-:S02]  /*0950*/  LOP3.LUT R5, R5, 0x7fffffe, RZ, 0xc0, !PT ;  /* 0x07fffffe05057812 */ /* 0x000fc400078ec0ff */
[----:B------:R-:W-:-:S03]  /*0960*/  SHF.R.S32.HI R133, RZ, 0x5, R7 ;  /* 0x00000005ff857819 */ /* 0x000fc60000011407 */
[----:B------:R-:W-:Y:S02]  /*0970*/  IMAD.IADD R12, R10, 0x1, -R5 ;  /* 0x000000010a0c7824 */ /* 0x000fe400078e0a05 */
[----:B------:R-:W-:Y:S01]  /*0980*/  @!P0 IMAD.IADD R3, R3, 0x1, -R2 ;  /* 0x0000000103038824 */ /* 0x000fe200078e0a02 */
        /* <DEDUP_REMOVED lines=13> */
.L_x_121:
[----:B------:R-:W-:Y:S01]  /*0a60*/  @UP0 UIADD3 UR11, UR10, UR11, URZ ;  /* 0x0000000b0a0b0290 */ /* 0x000fe2000fffe03f */
[----:B------:R-:W-:Y:S01]  /*0a70*/  IMAD R225, R133, 0x8, R12 ;  /* 0x0000000885e17824 */ /* 0x000fe200078e020c */
[----:B------:R-:W-:Y:S01]  /*0a80*/  @UP0 ULDC.64 UR6, c[0x0][0x250] ;  /* 0x0000940000060ab9 */ /* 0x000fe20000000a00 */
[----:B------:R-:W-:Y:S01]  /*0a90*/  USHF.R.S32.HI UR25, URZ, 0x1f, UR26 ;  /* 0x0000001f3f197899 */ /* 0x000fe2000801141a */
[----:B------:R-:W-:Y:S01]  /*0aa0*/  ISETP.GE.U32.AND P1, PT, R3, R2, PT ;  /* 0x000000020300720c */ /* 0x000fe20003f26070 */
[----:B------:R-:W-:Y:S01]  /*0ab0*/  @UP0 UIMAD.WIDE.U32 UR30, UR11, UR6, URZ ;  /* 0x000000060b1e02a5 */ /* 0x000fe2000f8e003f */
[----:B------:R-:W-:Y:S01]  /*0ac0*/  SHF.R.S32.HI R43, RZ, 0x1f, R42 ;  /* 0x0000001fff2b7819 */ /* 0x000fe2000001142a */
[----:B------:R-:W-:Y:S01]  /*0ad0*/  @UP0 UIMAD UR13, UR11, UR7, URZ ;  /* 0x000000070b0d02a4 */ /* 0x000fe2000f8e023f */
[----:B------:R-:W-:Y:S01]  /*0ae0*/  IMAD.U32 R225, R225, 0x20, R4 ;  /* 0x00000020e1e17824 */ /* 0x000fe200078e0004 */
[----:B------:R-:W-:Y:S02]  /*0af0*/  LOP3.LUT R2, R0, UR26, RZ, 0x3c, !PT ;  /* 0x0000001a00027c12 */ /* 0x000fe4000f8e3cff */
[----:B------:R-:W-:Y:S01]  /*0b00*/  @UP0 UIADD3 UR13, UR31, UR13, URZ ;  /* 0x0000000d1f0d0290 */ /* 0x000fe2000fffe03f */
[----:B------:R-:W-:Y:S11]  /*0b10*/  @P2 BRA `(.L_x_122) ;  /* 0x0000000000302947 */ /* 0x000ff60003800000 */
[----:B------:R-:W-:Y:S01]  /*0b20*/  USHF.R.S32.HI UR19, URZ, 0x1f, UR10 ;  /* 0x0000001f3f137899 */ /* 0x000fe2000801140a */
[----:B------:R-:W-:Y:S01]  /*0b30*/  ULDC.64 UR6, c[0x0][0x250] ;  /* 0x0000940000067ab9 */ /* 0x000fe20000000a00 */
[----:B------:R-:W-:Y:S02]  /*0b40*/  USHF.R.S32.HI UR13, URZ, 0x1f, UR24 ;  /* 0x0000001f3f0d7899 */ /* 0x000fe40008011418 */
[----:B------:R-:W-:Y:S02]  /*0b50*/  UIMAD UR19, UR19, UR6, URZ ;  /* 0x00000006131372a4 */ /* 0x000fe4000f8e023f */
[----:B------:R-:W-:Y:S02]  /*0b60*/  UIMAD.WIDE.U32 UR30, UR10, UR6, URZ ;  /* 0x000000060a1e72a5 */ /* 0x000fe4000f8e003f */
[----:B------:R-:W-:-:S03]  /*0b70*/  UIMAD UR19, UR10, UR7, UR19 ;  /* 0x000000070a1372a4 */ /* 0x000fc6000f8e0213 */
[----:B------:R-:W-:Y:S01]  /*0b80*/  ULDC.64 UR10, c[0x0][0x238] ;  /* 0x00008e00000a7ab9 */ /* 0x000fe20000000a00 */
[----:B------:R-:W-:Y:S02]  /*0b90*/  UIADD3 UR31, UR31, UR19, URZ ;  /* 0x000000131f1f7290 */ /* 0x000fe4000fffe03f */
[----:B------:R-:W-:Y:S02]  /*0ba0*/  UIMAD UR13, UR13, UR10, URZ ;  /* 0x0000000a0d0d72a4 */ /* 0x000fe4000f8e023f */
[----:B------:R-:W-:Y:S02]  /*0bb0*/  UIMAD.WIDE.U32 UR30, UR24, UR10, UR30 ;  /* 0x0000000a181e72a5 */ /* 0x000fe4000f8e001e */
[----:B------:R-:W-:-:S04]  /*0bc0*/  UIMAD UR11, UR24, UR11, UR13 ;  /* 0x0000000b180b72a4 */ /* 0x000fc8000f8e020d */
[----:B------:R-:W-:-:S12]  /*0bd0*/  UIADD3 UR13, UR31, UR11, URZ ;  /* 0x0000000b1f0d7290 */ /* 0x000fd8000fffe03f */
.L_x_122:
[----:B------:R-:W-:Y:S01]  /*0be0*/  IMAD R3, R11, UR8, RZ ;  /* 0x000000080b037c24 */ /* 0x000fe2000f8e02ff */
[----:B------:R-:W-:Y:S01]  /*0bf0*/  ISETP.GE.AND P2, PT, R2, RZ, PT ;  /* 0x000000ff0200720c */ /* 0x000fe20003f46270 */
[----:B------:R-:W-:Y:S01]  /*0c00*/  IMAD.WIDE.U32 R12, R10, UR8, R42 ;  /* 0x000000080a0c7c25 */ /* 0x000fe2000f8e002a */
[----:B------:R-:W-:Y:S01]  /*0c10*/  ISETP.NE.AND P3, PT, R0, RZ, PT ;  /* 0x000000ff0000720c */ /* 0x000fe20003f65270 */
[----:B------:R-:W-:Y:S01]  /*0c20*/  ULDC.64 UR10, c[0x0][0x258] ;  /* 0x00009600000a7ab9 */ /* 0x000fe20000000a00 */
[----:B------:R-:W-:Y:S01]  /*0c30*/  UIADD3 UR19, UR20, -0x1, URZ ;  /* 0xffffffff14137890 */ /* 0x000fe2000fffe03f */
[----:B------:R-:W-:Y:S01]  /*0c40*/  @!P0 VIADD R251, R251, 0x1 ;  /* 0x00000001fbfb8836 */ /* 0x000fe20000000000 */
[----:B------:R-:W-:Y:S01]  /*0c50*/  IADD3 R230, P0, R12, UR28, RZ ;  /* 0x0000001c0ce67c10 */ /* 0x000fe2000ff1e0ff */
[C---:B------:R-:W-:Y:S01]  /*0c60*/  IMAD R2, R10.reuse, UR9, R3 ;  /* 0x000000090a027c24 */ /* 0x040fe2000f8e0203 */
[----:B------:R-:W-:Y:S01]  /*0c70*/  BSSY B0, `(.L_x_123) ;  /* 0x000004a000007945 */ /* 0x000fe20003800000 */
[----:B------:R-:W-:Y:S01]  /*0c80*/  IMAD.WIDE.U32 R4, R10, UR6, R42 ;  /* 0x000000060a047c25 */ /* 0x000fe2000f8e002a */
[----:B------:R-:W-:-:S02]  /*0c90*/  IADD3 R40, R42, 0x40, RZ ;  /* 0x000000402a287810 */ /* 0x000fc40007ffe0ff */
[----:B------:R-:W-:Y:S01]  /*0ca0*/  IADD3.X R231, R13, UR12, R2, P0, !PT ;  /* 0x0000000c0de77c10 */ /* 0x000fe200087fe402 */
[----:B------:R-:W-:Y:S01]  /*0cb0*/  IMAD R3, R11, UR6, RZ ;  /* 0x000000060b037c24 */ /* 0x000fe2000f8e02ff */
[----:B------:R-:W1:Y:S01]  /*0cc0*/  S2UR UR12, SR_CgaCtaId ;  /* 0x00000000000c79c3 */ /* 0x000e620000008800 */
[----:B------:R-:W-:Y:S01]  /*0cd0*/  @P1 VIADD R251, R251, 0x1 ;  /* 0x00000001fbfb1836 */ /* 0x000fe20000000000 */
[----:B------:R-:W-:Y:S01]  /*0ce0*/  IADD3 R242, P1, R4, UR30, RZ ;  /* 0x0000001e04f27c10 */ /* 0x000fe2000ff3e0ff */
[----:B------:R-:W-:Y:S01]  /*0cf0*/  IMAD R2, R10, UR7, R3 ;  /* 0x000000070a027c24 */ /* 0x000fe2000f8e0203 */
[C---:B------:R-:W-:Y:S01]  /*0d00*/  IADD3 R4, P0, R42.reuse, UR18, RZ ;  /* 0x000000122a047c10 */ /* 0x040fe2000ff1e0ff */
[----:B------:R-:W-:Y:S01]  /*0d10*/  IMAD.U32 R12, RZ, RZ, UR10 ;  /* 0x0000000aff0c7e24 */ /* 0x000fe2000f8e00ff */
[----:B------:R-:W-:Y:S01]  /*0d20*/  @!P2 IADD3 R251, -R251, RZ, RZ ;  /* 0x000000fffbfba210 */ /* 0x000fe20007ffe1ff */
[----:B------:R-:W-:Y:S01]  /*0d30*/  UIMAD UR18, UR19, -0x40, UR21 ;  /* 0xffffffc0131278a4 */ /* 0x000fe2000f8e0215 */
[----:B------:R-:W-:Y:S01]  /*0d40*/  @!P3 LOP3.LUT R251, RZ, R0, RZ, 0x33, !PT ;  /* 0x00000000fffbb212 */ /* 0x000fe200078e33ff */
[----:B------:R-:W-:Y:S01]  /*0d50*/  VIADD R41, R42, 0x20 ;  /* 0x000000202a297836 */ /* 0x000fe20000000000 */
[----:B------:R-:W-:Y:S01]  /*0d60*/  IADD3.X R243, R5, UR13, R2, P1, !PT ;  /* 0x0000000d05f37c10 */ /* 0x000fe20008ffe402 */
[----:B------:R-:W-:Y:S01]  /*0d70*/  UIMAD UR13, UR25, UR10, URZ ;  /* 0x0000000a190d72a4 */ /* 0x000fe2000f8e023f */
[----:B------:R-:W-:Y:S01]  /*0d80*/  IADD3.X R5, R43, UR4, RZ, P0, !PT ;  /* 0x000000042b057c10 */ /* 0x000fe200087fe4ff */
[----:B------:R-:W-:Y:S01]  /*0d90*/  UMOV UR4, 0x400 ;  /* 0x0000040000047882 */ /* 0x000fe20000000000 */
[----:B------:R-:W-:Y:S01]  /*0da0*/  SHF.R.S32.HI R2, RZ, 0x1f, R251 ;  /* 0x0000001fff027819 */ /* 0x000fe200000114fb */
[----:B------:R-:W-:Y:S01]  /*0db0*/  UIMAD UR13, UR26, UR11, UR13 ;  /* 0x0000000b1a0d72a4 */ /* 0x000fe2000f8e020d */
[----:B------:R-:W-:Y:S01]  /*0dc0*/  ISETP.GE.AND P0, PT, R10, UR14, PT ;  /* 0x0000000e0a007c0c */ /* 0x000fe2000bf06270 */
[----:B------:R-:W-:Y:S01]  /*0dd0*/  IMAD.WIDE.U32 R12, R12, UR26, R4 ;  /* 0x0000001a0c0c7c25 */ /* 0x000fe2000f8e0004 */
[----:B------:R-:W-:Y:S01]  /*0de0*/  ULDC.64 UR10, c[0x0][0x260] ;  /* 0x00009800000a7ab9 */ /* 0x000fe20000000a00 */
[----:B------:R-:W-:-:S02]  /*0df0*/  IADD3 R0, R10, 0x20, RZ ;  /* 0x000000200a007810 */ /* 0x000fc40007ffe0ff */
[----:B------:R-:W-:Y:S01]  /*0e00*/  IMAD R4, R2, UR10, RZ ;  /* 0x0000000a02047c24 */ /* 0x000fe2000f8e02ff */
[----:B------:R-:W-:Y:S01]  /*0e10*/  IADD3 R15, R13, UR13, RZ ;  /* 0x0000000d0d0f7c10 */ /* 0x000fe2000fffe0ff */
[C---:B------:R-:W-:Y:S01]  /*0e20*/  IMAD.WIDE.U32 R230, R251.reuse, UR10, R230 ;  /* 0x0000000afbe67c25 */ /* 0x040fe2000f8e00e6 */
[----:B-1----:R-:W-:Y:S01]  /*0e30*/  ULEA UR4, UR12, UR4, 0x18 ;  /* 0x000000040c047291 */ /* 0x002fe2000f8ec03f */
[----:B------:R-:W-:Y:S02]  /*0e40*/  ISETP.GE.AND P1, PT, R0, UR14, PT ;  /* 0x0000000e00007c0c */ /* 0x000fe4000bf26270 */
[----:B------:R-:W-:Y:S01]  /*0e50*/  IMAD R233, R251, UR11, R4 ;  /* 0x0000000bfbe97c24 */ /* 0x000fe2000f8e0204 */
[----:B------:R-:W-:Y:S02]  /*0e60*/  ULDC.64 UR10, c[0x0][0x268] ;  /* 0x00009a00000a7ab9 */ /* 0x000fe40000000a00 */
[----:B------:R-:W-:Y:S01]  /*0e70*/  IMAD R2, R2, UR10, RZ ;  /* 0x0000000a02027c24 */ /* 0x000fe2000f8e02ff */
[----:B------:R-:W-:Y:S01]  /*0e80*/  LEA R225, R225, UR4, 0x1 ;  /* 0x00000004e1e17c11 */ /* 0x000fe2000f8e08ff */
[----:B------:R-:W-:-:S04]  /*0e90*/  IMAD.WIDE.U32 R242, R251, UR10, R242 ;  /* 0x0000000afbf27c25 */ /* 0x000fc8000f8e00f2 */
[----:B------:R-:W-:Y:S01]  /*0ea0*/  IMAD R251, R251, UR11, R2 ;  /* 0x0000000bfbfb7c24 */ /* 0x000fe2000f8e0202 */
[----:B------:R-:W-:Y:S06]  /*0eb0*/  @P0 BRA `(.L_x_124) ;  /* 0x0000000000940947 */ /* 0x000fec0003800000 */
        /* <DEDUP_REMOVED lines=37> */
.L_x_124:
[----:B------:R-:W-:Y:S05]  /*1110*/  BSYNC B0 ;  /* 0x0000000000007941 */ /* 0x000fea0003800000 */
.L_x_123:
        /* <DEDUP_REMOVED lines=40> */
.L_x_126:
[----:B------:R-:W-:Y:S05]  /*13a0*/  BSYNC B0 ;  /* 0x0000000000007941 */ /* 0x000fea0003800000 */
.L_x_125:
        /* <DEDUP_REMOVED lines=13> */
[----:B--23--:R-:W2:Y:S01]  /*1480*/  @!P3 LDC.64 R4, c[0x0][0x210] ;  /* 0x00008400ff04bb82 */ /* 0x00cea20000000a00 */
[----:B------:R-:W-:Y:S01]  /*1490*/  IMAD R18, R19, UR11, R18 ;  /* 0x0000000b13127c24 */ /* 0x000fe2000f8e0212 */
[----:B------:R3:W-:Y:S03]  /*14a0*/  @P3 STS.128 [R225+0x1000], RZ ;  /* 0x001000ffe1003388 */ /* 0x0007e60000000c00 */
[----:B------:R-:W-:-:S03]  /*14b0*/  IMAD.IADD R18, R21, 0x1, R18 ;  /* 0x0000000115127824 */ /* 0x000fc600078e0212 */
[----:B-1--4-:R-:W1:Y:S01]  /*14c0*/  @!P2 LDC.64 R2, c[0x0][0x210] ;  /* 0x00008400ff02ab82 */ /* 0x012e620000000a00 */
        /* <DEDUP_REMOVED lines=22> */
.L_x_128:
[----:B------:R-:W-:Y:S05]  /*1630*/  BSYNC B0 ;  /* 0x0000000000007941 */ /* 0x000fea0003800000 */
.L_x_127:
[----:B------:R-:W-:Y:S01]  /*1640*/  USHF.L.U64.HI UR28, UR8, 0x6, UR9 ;  /* 0x00000006081c7899 */ /* 0x000fe20008010209 */
[----:B------:R-:W-:Y:S01]  /*1650*/  BSSY B0, `(.L_x_129) ;  /* 0x0000029000007945 */ /* 0x000fe20003800000 */
[----:B------:R-:W-:-:S03]  /*1660*/  USHF.L.U32 UR29, UR8, 0x6, URZ ;  /* 0x00000006081d7899 */ /* 0x000fc6000800063f */
        /* <DEDUP_REMOVED lines=39> */
.L_x_130:
[----:B------:R-:W-:Y:S05]  /*18e0*/  BSYNC B0 ;  /* 0x0000000000007941 */ /* 0x000fea0003800000 */
.L_x_129:
[----:B------:R-:W-:Y:S01]  /*18f0*/  ISETP.GE.AND P0, PT, R10, UR18, PT ;  /* 0x000000120a007c0c */ /* 0x000fe2000bf06270 */
[----:B------:R-:W-:Y:S01]  /*1900*/  USHF.R.S32.HI UR32, URZ, 0x1f, UR19 ;  /* 0x0000001f3f207899 */ /* 0x000fe20008011413 */
[----:B------:R-:W-:Y:S01]  /*1910*/  MOV R232, R230 ;  /* 0x000000e600e87202 */ /* 0x000fe20000000f00 */
[----:B------:R-:W-:Y:S01]  /*1920*/  UIMAD UR10, UR28, UR19, URZ ;  /* 0x000000131c0a72a4 */ /* 0x000fe2000f8e023f */
[----:B------:R-:W-:Y:S01]  /*1930*/  IMAD.IADD R233, R231, 0x1, R233 ;  /* 0x00000001e7e97824 */ /* 0x000fe200078e02e9 */
[----:B------:R-:W-:Y:S01]  /*1940*/  BSSY B0, `(.L_x_131) ;  /* 0x0000026000007945 */ /* 0x000fe20003800000 */
[----:B------:R-:W-:Y:S01]  /*1950*/  IMAD.U32 R129, RZ, RZ, UR29 ;  /* 0x0000001dff817e24 */ /* 0x000fe2000f8e00ff */
[----:B------:R-:W-:Y:S01]  /*1960*/  UIMAD UR10, UR32, UR29, UR10 ;  /* 0x0000001d200a72a4 */ /* 0x000fe2000f8e020a */
[----:B------:R-:W-:Y:S02]  /*1970*/  ISETP.GE.AND P5, PT, R0, UR18, PT ;  /* 0x0000001200007c0c */ /* 0x000fe4000bfa6270 */
[----:B------:R-:W-:-:S05]  /*1980*/  IMAD.WIDE.U32 R14, R129, UR19, R232 ;  /* 0x00000013810e7c25 */ /* 0x000fca000f8e00e8 */
[----:B------:R-:W-:Y:S01]  /*1990*/  IADD3 R12, R15, UR10, RZ ;  /* 0x0000000a0f0c7c10 */ /* 0x000fe2000fffe0ff */
[----:B------:R-:W-:Y:S06]  /*19a0*/  @P0 BRA `(.L_x_132) ;  /* 0x00000000007c0947 */ /* 0x000fec0003800000 */
[----:B------:R-:W-:Y:S02]  /*19b0*/  ULDC UR10, c[0x0][0x2d0] ;  /* 0x0000b400000a7ab9 */ /* 0x000fe40000000800 */
[----:B------:R-:W-:Y:S02]  /*19c0*/  ISETP.GE.AND P3, PT, R42, UR10, PT ;  /* 0x0000000a2a007c0c */ /* 0x000fe4000bf66270 */
[----:B------:R-:W-:Y:S02]  /*19d0*/  ISETP.GE.AND P2, PT, R41, UR10, PT ;  /* 0x0000000a29007c0c */ /* 0x000fe4000bf46270 */
[----:B------:R-:W-:-:S09]  /*19e0*/  ISETP.GE.AND P0, PT, R40, UR10, PT ;  /* 0x0000000a28007c0c */ /* 0x000fd2000bf06270 */
[----:B--23--:R-:W2:Y:S01]  /*19f0*/  @!P3 LDC.64 R4, c[0x0][0x218] ;  /* 0x00008600ff04bb82 */ /* 0x00cea20000000a00 */
[----:B------:R3:W-:Y:S04]  /*1a00*/  @P3 STS [R225+0x6000], RZ ;  /* 0x006000ffe1003388 */ /* 0x0007e80000000800 */
[----:B------:R3:W-:Y:S03]  /*1a10*/  @P3 STS [R225+0x6004], RZ ;  /* 0x006004ffe1003388 */ /* 0x0007e60000000800 */
[----:B-1--4-:R-:W1:Y:S01]  /*1a20*/  @!P2 LDC.64 R2, c[0x0][0x218] ;  /* 0x00008600ff02ab82 */ /* 0x012e620000000a00 */
[----:B------:R3:W-:Y:S01]  /*1a30*/  @P3 STS.64 [R225+0x6008], RZ ;  /* 0x006008ffe1003388 */ /* 0x0007e20000000a00 */
        /* <DEDUP_REMOVED lines=22> */
.L_x_132:
[----:B------:R-:W-:Y:S05]  /*1ba0*/  BSYNC B0 ;  /* 0x0000000000007941 */ /* 0x000fea0003800000 */
.L_x_131:
[----:B------:R-:W-:Y:S01]  /*1bb0*/  USHF.L.U64.HI UR30, UR8, 0x5, UR9 ;  /* 0x00000005081e7899 */ /* 0x000fe20008010209 */
[----:B------:R-:W-:Y:S01]  /*1bc0*/  BSSY B0, `(.L_x_133) ;  /* 0x0000022000007945 */ /* 0x000fe20003800000 */
[----:B------:R-:W-:-:S03]  /*1bd0*/  USHF.L.U32 UR31, UR8, 0x5, URZ ;  /* 0x00000005081f7899 */ /* 0x000fc6000800063f */
[----:B------:R-:W-:Y:S09]  /*1be0*/  @P5 BRA `(.L_x_134) ;  /* 0x00000000007c5947 */ /* 0x000ff20003800000 */
[----:B------:R-:W-:Y:S01]  /*1bf0*/  ULDC UR10, c[0x0][0x2d0] ;  /* 0x0000b400000a7ab9 */ /* 0x000fe20000000800 */
[----:B------:R-:W-:Y:S02]  /*1c00*/  IADD3 R13, P0, R14, UR31, RZ ;  /* 0x0000001f0e0d7c10 */ /* 0x000fe4000ff1e0ff */
[----:B------:R-:W-:Y:S02]  /*1c10*/  ISETP.GE.AND P3, PT, R42, UR10, PT ;  /* 0x0000000a2a007c0c */ /* 0x000fe4000bf66270 */
[----:B------:R-:W-:Y:S02]  /*1c20*/  ISETP.GE.AND P2, PT, R41, UR10, PT ;  /* 0x0000000a29007c0c */ /* 0x000fe4000bf46270 */
[----:B------:R-:W-:Y:S02]  /*1c30*/  IADD3.X R12, R12, UR30, RZ, P0, !PT ;  /* 0x0000001e0c0c7c10 */ /* 0x000fe400087fe4ff */
[----:B------:R-:W-:-:S07]  /*1c40*/  ISETP.GE.AND P0, PT, R40, UR10, PT ;  /* 0x0000000a28007c0c */ /* 0x000fce000bf06270 */
[----:B--23--:R-:W2:Y:S01]  /*1c50*/  @!P3 LDC.64 R4, c[0x0][0x218] ;  /* 0x00008600ff04bb82 */ /* 0x00cea20000000a00 */
[----:B------:R3:W-:Y:S07]  /*1c60*/  @P3 STS.128 [R225+0x6800], RZ ;  /* 0x006800ffe1003388 */ /* 0x0007ee0000000c00 */
        /* <DEDUP_REMOVED lines=23> */
.L_x_134:
[----:B------:R-:W-:Y:S05]  /*1de0*/  BSYNC B0 ;  /* 0x0000000000007941 */ /* 0x000fea0003800000 */
.L_x_133:
[----:B------:R-:W-:Y:S01]  /*1df0*/  ULDC.64 UR12, c[0x0][0x3c8] ;  /* 0x0000f200000c7ab9 */ /* 0x000fe20000000a00 */
[----:B------:R-:W0:Y:S01]  /*1e00*/  LDGDEPBAR ;  /* 0x00000000000079af */ /* 0x000e220000000000 */
[----:B------:R-:W-:-:S04]  /*1e10*/  UISETP.NE.U32.AND UP1, UPT, UR12, URZ, UPT ;  /* 0x0000003f0c00728c */ /* 0x000fc8000bf25070 */
[----:B------:R-:W-:-:S06]  /*1e20*/  UISETP.NE.AND.EX UP1, UPT, UR13, URZ, UPT, UP1 ;  /* 0x0000003f0d00728c */ /* 0x000fcc000bf25310 */
[----:B------:R-:W-:-:S05]  /*1e30*/  PLOP3.LUT P0, PT, PT, PT, UP1, 0x80, 0x0 ;  /* 0x000000000000781c */ /* 0x000fca0003f0f018 */
[----:B------:R-:W-:Y:S01]  /*1e40*/  @UP1 USHF.R.S32.HI UR33, URZ, 0x1f, UR24 ;  /* 0x0000001f3f211899 */ /* 0x000fe20008011418 */
[----:B------:R-:W-:Y:S01]  /*1e50*/  @UP1 ULDC.64 UR10, c[0x0][0x3d0] ;  /* 0x0000f400000a1ab9 */ /* 0x000fe20000000a00 */
[----:B------:R-:W-:Y:S02]  /*1e60*/  @UP1 UMOV UR34, UR26 ;  /* 0x0000001a00221c82 */ /* 0x000fe40008000000 */
[----:B------:R-:W-:Y:S01]  /*1e70*/  @UP1 UIMAD UR33, UR33, UR10, URZ ;  /* 0x0000000a212112a4 */ /* 0x000fe2000f8e023f */
[----:B------:R-:W-:Y:S02]  /*1e80*/  @UP1 UMOV UR35, UR25 ;  /* 0x0000001900231c82 */ /* 0x000fe40008000000 */
[----:B------:R-:W-:Y:S01]  /*1e90*/  @UP1 UIMAD.WIDE.U32 UR34, UR24, UR10, UR34 ;  /* 0x0000000a182212a5 */ /* 0x000fe2000f8e0022 */
[----:B------:R-:W-:Y:S01]  /*1ea0*/  LEA.HI R9, R9, R132, RZ, 0x4 ;  /* 0x0000008409097211 */ /* 0x000fe200078f20ff */
[----:B------:R-:W-:Y:S01]  /*1eb0*/  @UP1 UIMAD UR11, UR24, UR11, UR33 ;  /* 0x0000000b180b12a4 */ /* 0x000fe2000f8e0221 */
[----:B------:R-:W-:Y:S01]  /*1ec0*/  LOP3.LUT R11, R7, 0xffffffe0, RZ, 0xc0, !PT ;  /* 0xffffffe0070b7812 */ /* 0x000fe200078ec0ff */
[----:B------:R-:W-:Y:S01]  /*1ed0*/  @UP1 ULEA UR12, UP0, UR34, UR12, 0x2 ;  /* 0x0000000c220c1291 */ /* 0x000fe2000f80103f */
[----:B------:R-:W-:Y:S01]  /*1ee0*/  ISETP.GE.AND P5, PT, R0, UR18, PT ;  /* 0x0000001200007c0c */ /* 0x000fe2000bfa6270 */
[----:B------:R-:W-:Y:S01]  /*1ef0*/  @UP1 UIADD3 UR11, UR35, UR11, URZ ;  /* 0x0000000b230b1290 */ /* 0x000fe2000fffe03f */
[----:B------:R-:W-:Y:S01]  /*1f00*/  ISETP.GE.AND P1, PT, R10, UR18, PT ;  /* 0x000000120a007c0c */ /* 0x000fe2000bf26270 */
[----:B------:R-:W-:-:S04]  /*1f10*/  DEPBAR.LE SB0, 0x0 ;  /* 0x000080000000791a */ /* 0x000fc80000000000 */
[----:B------:R-:W-:Y:S01]  /*1f20*/  @UP1 ULEA.HI.X UR13, UR34, UR13, UR11, 0x2, UP0 ;  /* 0x0000000d220d1291 */ /* 0x000fe200080f140b */
[----:B-1234-:R-:W-:Y:S01]  /*1f30*/  IMAD.U32 R2, RZ, RZ, UR12 ;  /* 0x0000000cff027e24 */ /* 0x01efe2000f8e00ff */
[----:B------:R-:W-:-:S04]  /*1f40*/  @UP1 ULDC UR10, c[0x0][0x2e8] ;  /* 0x0000ba00000a1ab9 */ /* 0x000fc80000000800 */
[----:B------:R-:W-:-:S06]  /*1f50*/  IMAD.U32 R3, RZ, RZ, UR13 ;  /* 0x0000000dff037e24 */ /* 0x000fcc000f8e00ff */
[----:B------:R1:W2:Y:S01]  /*1f60*/  @P0 LDG.E R3, desc[UR22][R2.64] ;  /* 0x0000001602030981 */ /* 0x0002a2000c1e1900 */
[----:B------:R-:W-:Y:S01]  /*1f70*/  SHF.R.S32.HI R128, RZ, 0x4, R9 ;  /* 0x00000004ff807819 */ /* 0x000fe20000011409 */
[----:B------:R-:W-:Y:S01]  /*1f80*/  IMAD.IADD R10, R132, 0x1, -R11 ;  /* 0x00000001840a7824 */ /* 0x000fe200078e0a0b */
[C---:B------:R-:W-:Y:S01]  /*1f90*/  LOP3.LUT R5, R9.reuse, 0xfffffff0, RZ, 0xc0, !PT ;  /* 0xfffffff009057812 */ /* 0x040fe200078ec0ff */
[----:B------:R-:W-:Y:S01]  /*1fa0*/  BAR.SYNC.DEFER_BLOCKING 0x0 ;  /* 0x0000000000007b1d */ /* 0x000fe20000010000 */
[----:B------:R-:W-:Y:S01]  /*1fb0*/  LEA.HI R7, R9, R128, RZ, 0x1 ;  /* 0x0000008009077211 */ /* 0x000fe200078f08ff */
[----:B------:R-:W-:Y:S01]  /*1fc0*/  USHF.L.U64.HI UR12, UR6, 0x6, UR7 ;  /* 0x00000006060c7899 */ /* 0x000fe20008010207 */
[----:B------:R-:W-:Y:S01]  /*1fd0*/  LOP3.LUT R9, R8, 0xfffffff8, RZ, 0xc0, !PT ;  /* 0xfffffff808097812 */ /* 0x000fe200078ec0ff */
[C---:B------:R-:W-:Y:S01]  /*1fe0*/  IMAD.IADD R8, R132.reuse, 0x1, -R5 ;  /* 0x0000000184087824 */ /* 0x040fe200078e0a05 */
[----:B------:R-:W-:Y:S01]  /*1ff0*/  SHF.R.S32.HI R5, RZ, 0x1f, R10 ;  /* 0x0000001fff057819 */ /* 0x000fe2000001140a */
[----:B------:R-:W-:Y:S01]  /*2000*/  USHF.L.U32 UR13, UR6, 0x6, URZ ;  /* 0x00000006060d7899 */ /* 0x000fe2000800063f */
[----:B------:R-:W-:Y:S01]  /*2010*/  LOP3.LUT R7, R7, 0xfffffffe, RZ, 0xc0, !PT ;  /* 0xfffffffe07077812 */ /* 0x000fe200078ec0ff */
[----:B------:R-:W-:Y:S01]  /*2020*/  IMAD.IADD R4, R132, 0x1, -R9 ;  /* 0x0000000184047824 */ /* 0x000fe200078e0a09 */
[----:B------:R-:W-:Y:S01]  /*2030*/  LEA.HI R9, R8, R8, RZ, 0x1 ;  /* 0x0000000808097211 */ /* 0x000fe200078f08ff */
[----:B------:R-:W-:Y:S01]  /*2040*/  UIMAD UR11, UR12, UR19, URZ ;  /* 0x000000130c0b72a4 */ /* 0x000fe2000f8e023f */
[----:B------:R-:W-:Y:S01]  /*2050*/  LEA.HI R10, R5, R10, RZ, 0x2 ;  /* 0x0000000a050a7211 */ /* 0x000fe200078f10ff */
[----:B------:R-:W-:Y:S01]  /*2060*/  IMAD.IADD R128, R128, 0x1, -R7 ;  /* 0x0000000180807824 */ /* 0x000fe200078e0a07 */
[----:B------:R-:W-:Y:S01]  /*2070*/  LEA.HI R0, R4, R4, RZ, 0x1 ;  /* 0x0000000404007211 */ /* 0x000fe200078f08ff */
[----:B------:R-:W-:Y:S01]  /*2080*/  IMAD.U32 R11, RZ, RZ, UR19 ;  /* 0x00000013ff0b7e24 */ /* 0x000fe2000f8e00ff */
[----:B------:R-:W-:Y:S01]  /*2090*/  LOP3.LUT R131, R9, 0x7fffffe, RZ, 0xc0, !PT ;  /* 0x07fffffe09837812 */ /* 0x000fe200078ec0ff */
[----:B------:R-:W-:Y:S01]  /*20a0*/  IMAD.IADD R251, R243, 0x1, R251 ;  /* 0x00000001f3fb7824 */ /* 0x000fe200078e02fb */
[----:B------:R-:W-:Y:S01]  /*20b0*/  LOP3.LUT R223, R0, 0x7fffffe, RZ, 0xc0, !PT ;  /* 0x07fffffe00df7812 */ /* 0x000fe200078ec0ff */
[----:B------:R-:W-:Y:S01]  /*20c0*/  IMAD.MOV.U32 R250, RZ, RZ, R242 ;  /* 0x000000fffffa7224 */ /* 0x000fe200078e00f2 */
[----:B------:R-:W-:Y:S01]  /*20d0*/  SHF.R.S32.HI R0, RZ, 0x1, R0 ;  /* 0x00000001ff007819 */ /* 0x000fe20000011400 */
[----:B------:R-:W-:Y:S01]  /*20e0*/  IMAD.IADD R131, R8, 0x1, -R131 ;  /* 0x0000000108837824 */ /* 0x000fe200078e0a83 */
[----:B-1----:R-:W-:Y:S01]  /*20f0*/  SHF.R.S32.HI R2, RZ, 0x1, R9 ;  /* 0x00000001ff027819 */ /* 0x002fe20000011409 */
[----:B------:R-:W-:Y:S01]  /*2100*/  IMAD.IADD R223, R4, 0x1, -R223 ;  /* 0x0000000104df7824 */ /* 0x000fe200078e0adf */
[----:B------:R-:W-:Y:S01]  /*2110*/  SHF.R.S32.HI R9, RZ, 0x1f, R9 ;  /* 0x0000001fff097819 */ /* 0x000fe20000011409 */
[----:B------:R-:W2:Y:S01]  /*2120*/  @P0 MUFU.RCP R4, UR10 ;  /* 0x0000000a00040d08 */ /* 0x000ea20008001000 */
[----:B------:R-:W-:Y:S01]  /*2130*/  SHF.R.S32.HI R5, RZ, 0x1f, R8 ;  /* 0x0000001fff057819 */ /* 0x000fe20000011408 */
[----:B------:R-:W-:Y:S01]  /*2140*/  IMAD.SHL.U32 R7, R0, 0x40, RZ ;  /* 0x0000004000077824 */ /* 0x000fe200078e00ff */
[----:B------:R-:W-:Y:S01]  /*2150*/  LEA.HI R9, R9, R2, RZ, 0x2 ;  /* 0x0000000209097211 */ /* 0x000fe200078f10ff */
[----:B------:R-:W-:Y:S01]  /*2160*/  IMAD R223, R128, 0x8, R223 ;  /* 0x0000000880df7824 */ /* 0x000fe200078e02df */
[----:B------:R-:W-:Y:S01]  /*2170*/  LEA.HI R130, R5, R8, RZ, 0x3 ;  /* 0x0000000805827211 */ /* 0x000fe200078f18ff */
[----:B------:R-:W-:Y:S01]  /*2180*/  IMAD.SHL.U32 R8, R6, 0x8, RZ ;  /* 0x0000000806087824 */ /* 0x000fe200078e00ff */
[----:B------:R-:W-:Y:S01]  /*2190*/  LOP3.LUT R9, R9, 0xfffffffc, RZ, 0xc0, !PT ;  /* 0xfffffffc09097812 */ /* 0x000fe200078ec0ff */
[----:B------:R-:W-:Y:S01]  /*21a0*/  IMAD.SHL.U32 R128, R128, 0x8, RZ ;  /* 0x0000000880807824 */ /* 0x000fe200078e00ff */
[----:B------:R-:W-:Y:S01]  /*21b0*/  LEA R5, R133, UR27, 0x4 ;  /* 0x0000001b85057c11 */ /* 0x000fe2000f8e20ff */
[----:B------:R-:W-:Y:S01]  /*21c0*/  IMAD.SHL.U32 R130, R130, 0x20, RZ ;  /* 0x0000002082827824 */ /* 0x000fe200078e00ff */
[----:B------:R-:W-:Y:S01]  /*21d0*/  SHF.R.S32.HI R10, RZ, 0x2, R10 ;  /* 0x00000002ff0a7819 */ /* 0x000fe2000001140a */
[----:B------:R-:W-:Y:S01]  /*21e0*/  IMAD.IADD R2, R2, 0x1, -R9 ;  /* 0x0000000102027824 */ /* 0x000fe200078e0a09 */
[----:B------:R-:W-:Y:S01]  /*21f0*/  LOP3.LUT R7, R7, 0xc0, RZ, 0xc0, !PT ;  /* 0x000000c007077812 */ /* 0x000fe200078ec0ff */
[----:B------:R1:W-:Y:S01]  /*2200*/  @P1 STS [R225+0x9000], RZ ;  /* 0x009000ffe1001388 */ /* 0x0003e20000000800 */
[----:B------:R-:W-:Y:S01]  /*2210*/  IADD3 R10, R5, 0x1, R10 ;  /* 0x00000001050a7810 */ /* 0x000fe20007ffe00a */
[----:B------:R-:W-:Y:S01]  /*2220*/  IMAD.SHL.U32 R5, R2, 0x40, RZ ;  /* 0x0000004002057824 */ /* 0x000fe200078e00ff */
[----:B------:R-:W-:Y:S01]  /*2230*/  LOP3.LUT R8, R7, 0x8, R8, 0xf8, !PT ;  /* 0x0000000807087812 */ /* 0x000fe200078ef808 */
[----:B------:R1:W-:Y:S01]  /*2240*/  @P1 STS [R225+0x9004], RZ ;  /* 0x009004ffe1001388 */ /* 0x0003e20000000800 */
[----:B------:R-:W-:Y:S01]  /*2250*/  SHF.R.U32.HI R7, RZ, 0x3, R7 ;  /* 0x00000003ff077819 */ /* 0x000fe20000011607 */
[----:B------:R-:W-:Y:S01]  /*2260*/  UIMAD UR11, UR32, UR13, UR11 ;  /* 0x0000000d200b72a4 */ /* 0x000fe2000f8e020b */
[----:B------:R-:W-:Y:S01]  /*2270*/  LOP3.LUT R5, R5, 0xc0, RZ, 0xc0, !PT ;  /* 0x000000c005057812 */ /* 0x000fe200078ec0ff */
[----:B------:R1:W-:Y:S01]  /*2280*/  @P1 STS.64 [R225+0x9008], RZ ;  /* 0x009008ffe1001388 */ /* 0x0003e20000000a00 */
[----:B------:R-:W-:Y:S01]  /*2290*/  LOP3.LUT R130, R130, 0xffffff00, RZ, 0xc0, !PT ;  /* 0xffffff0082827812 */ /* 0x000fe200078ec0ff */
[----:B------:R-:W-:Y:S01]  /*22a0*/  BSSY B0, `(.L_x_135) ;  /* 0x0000035000007945 */ /* 0x000fe20003800000 */
[----:B------:R-:W-:Y:S01]  /*22b0*/  LOP3.LUT R8, R8, R7, RZ, 0x3c, !PT ;  /* 0x0000000708087212 */ /* 0x000fe200078e3cff */
[----:B------:R1:W-:Y:S01]  /*22c0*/  @P1 STS.128 [R225+0xa000], RZ ;  /* 0x00a000ffe1001388 */ /* 0x0003e20000000c00 */
[----:B------:R-:W-:Y:S01]  /*22d0*/  IMAD.U32 R7, RZ, RZ, UR21 ;  /* 0x00000015ff077e24 */ /* 0x000fe2000f8e00ff */
[----:B------:R-:W-:Y:S01]  /*22e0*/  LOP3.LUT R128, R5, 0x8, R128, 0xf8, !PT ;  /* 0x0000000805807812 */ /* 0x000fe200078ef880 */
[----:B------:R-:W-:Y:S01]  /*22f0*/  IMAD R6, R133, 0x200, R130 ;  /* 0x0000020085067824 */ /* 0x000fe200078e0282 */
[----:B------:R1:W-:Y:S01]  /*2300*/  @P1 STS.128 [R225+0xb000], RZ ;  /* 0x00b000ffe1001388 */ /* 0x0003e20000000c00 */
[----:B------:R-:W-:Y:S01]  /*2310*/  SHF.R.U32.HI R5, RZ, 0x3, R5 ;  /* 0x00000003ff057819 */ /* 0x000fe20000011605 */
[----:B------:R-:W-:-:S03]  /*2320*/  IMAD.U32 R223, R223, 0x20, R8 ;  /* 0x00000020dfdf7824 */ /* 0x000fc600078e0008 */
[----:B------:R-:W-:Y:S01]  /*2330*/  LOP3.LUT R128, R128, R5, RZ, 0x3c, !PT ;  /* 0x0000000580807212 */ /* 0x000fe200078e3cff */
[----:B------:R-:W-:-:S04]  /*2340*/  IMAD R5, R131, 0x20, R6 ;  /* 0x0000002083057824 */ /* 0x000fc800078e0206 */
[----:B------:R-:W-:-:S05]  /*2350*/  IMAD.IADD R224, R128, 0x1, R5 ;  /* 0x0000000180e07824 */ /* 0x000fca00078e0205 */
[----:B------:R-:W-:Y:S01]  /*2360*/  LEA R224, R224, UR4, 0x1 ;  /* 0x00000004e0e07c11 */ /* 0x000fe2000f8e08ff */
[----:B--2---:R-:W-:Y:S01]  /*2370*/  @P0 FMUL.FTZ R4, R3, R4 ;  /* 0x0000000403040220 */ /* 0x004fe20000410000 */
[----:B------:R-:W-:Y:S01]  /*2380*/  IADD3 R3, R7, -UR17, R10 ;  /* 0x8000001107037c10 */ /* 0x000fe2000fffe00a */
[----:B------:R-:W-:-:S03]  /*2390*/  IMAD.WIDE.U32 R10, R11, UR13, R250 ;  /* 0x0000000d0b0a7c25 */ /* 0x000fc6000f8e00fa */
[----:B------:R-:W-:Y:S01]  /*23a0*/  @P0 R2UR UR10, R4 ;  /* 0x00000000040a02ca */ /* 0x000fe200000e0000 */
[----:B------:R-:W-:Y:S01]  /*23b0*/  VIADD R3, R3, UR5 ;  /* 0x0000000503037c36 */ /* 0x000fe20008000000 */
[----:B------:R-:W-:Y:S01]  /*23c0*/  UMOV UR5, URZ ;  /* 0x0000003f00057c82 */ /* 0x000fe20008000000 */
[----:B------:R-:W-:-:S10]  /*23d0*/  VIADD R8, R11, UR11 ;  /* 0x0000000b0b087c36 */ /* 0x000fd40008000000 */
[----:B------:R-:W-:Y:S01]  /*23e0*/  @UP1 UMOV UR5, UR10 ;  /* 0x0000000a00051c82 */ /* 0x000fe20008000000 */
[----:B-1----:R-:W-:Y:S05]  /*23f0*/  @P1 BRA `(.L_x_136) ;  /* 0x00000000007c1947 */ /* 0x002fea0003800000 */
        /* <DEDUP_REMOVED lines=31> */
.L_x_136:
[----:B------:R-:W-:Y:S05]  /*25f0*/  BSYNC B0 ;  /* 0x0000000000007941 */ /* 0x000fea0003800000 */
.L_x_135:
        /* <DEDUP_REMOVED lines=33> */
[----:B----4-:R-:W-:-:S04]  /*2810*/  LEA R4, P0, R9, UR10, 0x1 ;  /* 0x0000000a09047c11 */ /* 0x010fc8000f8008ff */
[----:B------:R-:W-:-:S05]  /*2820*/  LEA.HI.X R5, R9, UR11, R8, 0x1, P0 ;  /* 0x0000000b09057c11 */ /* 0x000fca00080f0c08 */
[----:B------:R-:W-:Y:S01]  /*2830*/  @!PT LDS RZ, [RZ] ;  /* 0x00000000fffff984 */ /* 0x000fe20000000800 */
[----:B------:R-:W-:Y:S01]  /*2840*/  @!PT LDS RZ, [RZ] ;  /* 0x00000000fffff984 */ /* 0x000fe20000000800 */
[----:B------:R-:W-:Y:S01]  /*2850*/  @!PT LDS RZ, [RZ] ;  /* 0x00000000fffff984 */ /* 0x000fe20000000800 */
[----:B------:R1:W-:Y:S04]  /*2860*/  LDGSTS.E.BYPASS.LTC128B.128 [R225+0xb800], desc[UR22][R4.64+0x80] ;  /* 0x0b80008004e17fae */ /* 0x0003e8000b901d56 */
.L_x_138:
[----:B------:R-:W-:Y:S05]  /*2870*/  BSYNC B0 ;  /* 0x0000000000007941 */ /* 0x000fea0003800000 */
.L_x_137:
[----:B------:R-:W-:Y:S01]  /*2880*/  LDSM.16.M88.4 R72, [R223+0x6000] ;  /* 0x00600000df48783b */ /* 0x000fe20000000200 */
[----:B------:R-:W-:Y:S01]  /*2890*/  LOP3.LUT P0, RZ, R0, 0x2, RZ, 0xc0, !PT ;  /* 0x0000000200ff7812 */ /* 0x000fe2000780c0ff */
[----:B------:R-:W-:Y:S01]  /*28a0*/  IMAD.MOV.U32 R0, RZ, RZ, 0x10 ;  /* 0x00000010ff007424 */ /* 0x000fe200078e00ff */
[----:B------:R-:W-:Y:S01]  /*28b0*/  LOP3.LUT P1, RZ, R2, 0x2, RZ, 0xc0, !PT ;  /* 0x0000000202ff7812 */ /* 0x000fe2000782c0ff */
[----:B------:R-:W5:Y:S01]  /*28c0*/  LDSM.16.M88.4 R112, [R224+0x1000] ;  /* 0x00100000e070783b */ /* 0x000f620000000200 */
[----:B------:R-:W-:Y:S01]  /*28d0*/  IMAD.SHL.U32 R235, R132, 0x2, RZ ;  /* 0x0000000284eb7824 */ /* 0x000fe200078e00ff */
[----:B------:R-:W-:Y:S01]  /*28e0*/  VIMNMX R226, R3, UR21, PT ;  /* 0x0000001503e27c48 */ /* 0x000fe2000bfe0100 */
[----:B------:R-:W-:Y:S01]  /*28f0*/  UISETP.GE.AND UP0, UPT, UR20, 0x2, UPT ;  /* 0x000000021400788c */ /* 0x000fe2000bf06270 */
[----:B------:R-:W3:Y:S01]  /*2900*/  LDSM.16.M88.4 R56, [R223+0x6400] ;  /* 0x00640000df38783b */ /* 0x000ee20000000200 */
[C---:B------:R-:W-:Y:S01]  /*2910*/  SEL R2, R0.reuse, 0xfffffff0, !P0 ;  /* 0xfffffff000027807 */ /* 0x040fe20004000000 */
[----:B------:R-:W-:Y:S01]  /*2920*/  IMAD R131, R131, 0x20, R130 ;  /* 0x0000002083837824 */ /* 0x000fe200078e0282 */
[----:B------:R-:W-:Y:S01]  /*2930*/  SEL R0, R0, 0xfffffff0, !P1 ;  /* 0xfffffff000007807 */ /* 0x000fe20004800000 */
[----:B------:R-:W3:Y:S01]  /*2940*/  LDSM.16.M88.4 R36, [R223+0x6800] ;  /* 0x00680000df24783b */ /* 0x000ee20000000200 */
[----:B------:R-:W-:Y:S01]  /*2950*/  LOP3.LUT R235, R235, 0x6, RZ, 0xc0, !PT ;  /* 0x00000006ebeb7812 */ /* 0x000fe200078ec0ff */
[----:B------:R-:W-:Y:S01]  /*2960*/  IMAD R220, R2, 0x2, R223 ;  /* 0x0000000202dc7824 */ /* 0x000fe200078e02df */
[----:B------:R-:W-:Y:S01]  /*2970*/  SHF.R.S32.HI R2, RZ, 0x1f, R133 ;  /* 0x0000001fff027819 */ /* 0x000fe20000011485 */
[----:B------:R-:W3:Y:S01]  /*2980*/  LDSM.16.M88.4 R24, [R223+0x6c00] ;  /* 0x006c0000df18783b */ /* 0x000ee20000000200 */
[----:B------:R-:W-:-:S02]  /*2990*/  IMAD R222, R0, 0x2, R224 ;  /* 0x0000000200de7824 */ /* 0x000fc400078e02e0 */
[----:B------:R-:W-:Y:S01]  /*29a0*/  LEA.HI R2, R2, R133, RZ, 0x2 ;  /* 0x0000008502027211 */ /* 0x000fe200078f10ff */
[----:B------:R-:W3:Y:S03]  /*29b0*/  LDSM.16.M88.4 R28, [R224] ;  /* 0x00000000e01c783b */ /* 0x000ee60000000200 */
[----:B------:R-:W-:Y:S01]  /*29c0*/  LOP3.LUT R234, R2, 0xfffffffc, RZ, 0xc0, !PT ;  /* 0xfffffffc02ea7812 */ /* 0x000fe200078ec0ff */
[----:B------:R-:W-:Y:S01]  /*29d0*/  LDSM.16.M88.4 R104, [R220+0x6000] ;  /* 0x00600000dc68783b */ /* 0x000fe20000000200 */
[----:B------:R-:W-:-:S03]  /*29e0*/  IMAD.U32 R2, RZ, RZ, UR19 ;  /* 0x00000013ff027e24 */ /* 0x000fc6000f8e00ff */
[----:B------:R-:W3:Y:S01]  /*29f0*/  LDSM.16.M88.4 R20, [R222+0x1000] ;  /* 0x00100000de14783b */ /* 0x000ee20000000200 */
[----:B------:R-:W-:-:S03]  /*2a00*/  IMAD.IADD R234, R133, 0x1, -R234 ;  /* 0x0000000185ea7824 */ /* 0x000fc600078e0aea */
[----:B------:R-:W3:Y:S04]  /*2a10*/  LDSM.16.M88.4 R16, [R220+0x6400] ;  /* 0x00640000dc10783b */ /* 0x000ee80000000200 */
[----:B------:R-:W3:Y:S04]  /*2a20*/  LDSM.16.M88.4 R12, [R220+0x6800] ;  /* 0x00680000dc0c783b */ /* 0x000ee80000000200 */
[----:B------:R-:W3:Y:S04]  /*2a30*/  LDSM.16.M88.4 R8, [R220+0x6c00] ;  /* 0x006c0000dc08783b */ /* 0x000ee80000000200 */
[----:B-12-4-:R-:W1:Y:S01]  /*2a40*/  LDSM.16.M88.4 R4, [R222] ;  /* 0x00000000de04783b */ /* 0x016e620000000200 */
[C---:B-----5:R-:W-:Y:S03]  /*2a50*/  HMMA.16816.F32.BF16 R80, R112.reuse, R72, RZ ;  /* 0x000000487050723c */ /* 0x060fe600000418ff */
[----:B------:R-:W-:Y:S03]  /*2a60*/  LDSM.16.M88.4 R96, [R223+0x7000] ;  /* 0x00700000df60783b */ /* 0x000fe60000000200 */
[C---:B---3--:R-:W-:Y:S01]  /*2a70*/  HMMA.16816.F32.BF16 R64, R112.reuse, R56, RZ ;  /* 0x000000387040723c */ /* 0x048fe200000418ff */
[----:B------:R-:W2:Y:S04]  /*2a80*/  LDSM.16.M88.4 R100, [R224+0x2000] ;  /* 0x00200000e064783b */ /* 0x000ea80000000200 */
[----:B------:R-:W3:Y:S01]  /*2a90*/  LDSM.16.M88.4 R92, [R223+0x7400] ;  /* 0x00740000df5c783b */ /* 0x000ee20000000200 */
[C---:B------:R-:W-:Y:S03]  /*2aa0*/  HMMA.16816.F32.BF16 R48, R112.reuse, R36, RZ ;  /* 0x000000247030723c */ /* 0x040fe600000418ff */
[----:B------:R-:W4:Y:S03]  /*2ab0*/  LDSM.16.M88.4 R88, [R223+0x7800] ;  /* 0x00780000df58783b */ /* 0x000f260000000200 */
[C---:B------:R-:W-:Y:S01]  /*2ac0*/  HMMA.16816.F32.BF16 R116, R112.reuse, R24, RZ ;  /* 0x000000187074723c */ /* 0x040fe200000418ff */
[----:B------:R-:W-:Y:S04]  /*2ad0*/  LDSM.16.M88.4 R124, [R222+0x3000] ;  /* 0x00300000de7c783b */ /* 0x000fe80000000200 */
[----:B------:R-:W-:Y:S01]  /*2ae0*/  LDSM.16.M88.4 R108, [R224+0x4000] ;  /* 0x00400000e06c783b */ /* 0x000fe20000000200 */
[C---:B------:R-:W-:Y:S03]  /*2af0*/  HMMA.16816.F32.BF16 R76, R112.reuse, R74, RZ ;  /* 0x0000004a704c723c */ /* 0x040fe600000418ff */
[----:B------:R-:W-:Y:S03]  /*2b00*/  LDSM.16.M88.4 R120, [R220+0x7c00] ;  /* 0x007c0000dc78783b */ /* 0x000fe60000000200 */
[C---:B------:R-:W-:Y:S01]  /*2b10*/  HMMA.16816.F32.BF16 R60, R112.reuse, R58, RZ ;  /* 0x0000003a703c723c */ /* 0x040fe200000418ff */
[----:B------:R-:W0:Y:S05]  /*2b20*/  LDGDEPBAR ;  /* 0x00000000000079af */ /* 0x000e2a0000000000 */
        /* <DEDUP_REMOVED lines=8> */
[C---:B------:R-:W-:Y:S06]  /*2bb0*/  HMMA.16816.F32.BF16 R32, R28.reuse, R24, RZ ;  /* 0x000000181c20723c */ /* 0x040fec00000418ff */
[----:B------:R-:W-:Y:S01]  /*2bc0*/  HMMA.16816.F32.BF16 R28, R28, R26, RZ ;  /* 0x0000001a1c1c723c */ /* 0x000fe200000418ff */
[----:B------:R-:W5:Y:S05]  /*2bd0*/  LDSM.16.M88.4 R24, [R223+0x7c00] ;  /* 0x007c0000df18783b */ /* 0x000f6a0000000200 */
        /* <DEDUP_REMOVED lines=8> */
[----:B------:R-:W5:Y:S05]  /*2c60*/  LDSM.16.M88.4 R20, [R224+0x3000] ;  /* 0x00300000e014783b */ /* 0x000f6a0000000200 */
[C---:B-1----:R-:W-:Y:S06]  /*2c70*/  HMMA.16816.F32.BF16 R84, R4.reuse, R104, R84 ;  /* 0x000000680454723c */ /* 0x042fec0000041854 */
        /* <DEDUP_REMOVED lines=10> */
[----:B------:R-:W1:Y:S04]  /*2d20*/  LDSM.16.M88.4 R8, [R220+0x7800] ;  /* 0x00780000dc08783b */ /* 0x000e680000000200 */
[----:B------:R-:W-:Y:S01]  /*2d30*/  LDSM.16.M88.4 R4, [R220+0x7400] ;  /* 0x00740000dc04783b */ /* 0x000fe20000000200 */
[C---:B--2---:R-:W-:Y:S06]  /*2d40*/  HMMA.16816.F32.BF16 R84, R100.reuse, R96, R84 ;  /* 0x000000606454723c */ /* 0x044fec0000041854 */
[C---:B---3--:R-:W-:Y:S06]  /*2d50*/  HMMA.16816.F32.BF16 R68, R100.reuse, R92, R68 ;  /* 0x0000005c6444723c */ /* 0x048fec0000041844 */
[C---:B----4-:R-:W-:Y:S06]  /*2d60*/  HMMA.16816.F32.BF16 R52, R100.reuse, R88, R52 ;  /* 0x000000586434723c */ /* 0x050fec0000041834 */
[C---:B-----5:R-:W-:Y:S06]  /*2d70*/  HMMA.16816.F32.BF16 R32, R100.reuse, R24, R32 ;  /* 0x000000186420723c */ /* 0x060fec0000041820 */
[C---:B------:R-:W-:Y:S06]  /*2d80*/  HMMA.16816.F32.BF16 R72, R100.reuse, R98, R72 ;  /* 0x000000626448723c */ /* 0x040fec0000041848 */
[C---:B------:R-:W-:Y:S06]  /*2d90*/  HMMA.16816.F32.BF16 R56, R100.reuse, R94, R56 ;  /* 0x0000005e6438723c */ /* 0x040fec0000041838 */
[C---:B------:R-:W-:Y:S06]  /*2da0*/  HMMA.16816.F32.BF16 R36, R100.reuse, R90, R36 ;  /* 0x0000005a6424723c */ /* 0x040fec0000041824 */
[----:B------:R-:W-:Y:S01]  /*2db0*/  HMMA.16816.F32.BF16 R28, R100, R26, R28 ;  /* 0x0000001a641c723c */ /* 0x000fe2000004181c */
[----:B------:R-:W2:Y:S05]  /*2dc0*/  LDSM.16.M88.4 R100, [R223+0x8000] ;  /* 0x00800000df64783b */ /* 0x000eaa0000000200 */
[C---:B------:R-:W-:Y:S06]  /*2dd0*/  HMMA.16816.F32.BF16 R80, R20.reuse, R96, R80 ;  /* 0x000000601450723c */ /* 0x040fec0000041850 */
[C---:B------:R-:W-:Y:S06]  /*2de0*/  HMMA.16816.F32.BF16 R48, R20.reuse, R88, R48 ;  /* 0x000000581430723c */ /* 0x040fec0000041830 */
[C---:B------:R-:W-:Y:S01]  /*2df0*/  HMMA.16816.F32.BF16 R76, R20.reuse, R98, R76 ;  /* 0x00000062144c723c */ /* 0x040fe2000004184c */
[----:B------:R-:W-:Y:S05]  /*2e00*/  LDSM.16.M88.4 R96, [R223+0x8400] ;  /* 0x00840000df60783b */ /* 0x000fea0000000200 */
[C---:B------:R-:W-:Y:S06]  /*2e10*/  HMMA.16816.F32.BF16 R64, R20.reuse, R92, R64 ;  /* 0x0000005c1440723c */ /* 0x040fec0000041840 */
[C---:B------:R-:W-:Y:S01]  /*2e20*/  HMMA.16816.F32.BF16 R60, R20.reuse, R94, R60 ;  /* 0x0000005e143c723c */ /* 0x040fe2000004183c */
[----:B------:R-:W3:Y:S05]  /*2e30*/  LDSM.16.M88.4 R92, [R223+0x8800] ;  /* 0x00880000df5c783b */ /* 0x000eea0000000200 */
[----:B------:R-:W-:Y:S01]  /*2e40*/  HMMA.16816.F32.BF16 R44, R20, R90, R44 ;  /* 0x0000005a142c723c */ /* 0x000fe2000004182c */
[----:B------:R-:W-:Y:S05]  /*2e50*/  LDSM.16.M88.4 R88, [R223+0x8c00] ;  /* 0x008c0000df58783b */ /* 0x000fea0000000200 */
[----:B-1----:R-:W-:Y:S06]  /*2e60*/  HMMA.16816.F32.BF16 R84, R16, R12, R84 ;  /* 0x0000000c1054723c */ /* 0x002fec0000041854 */
[C---:B------:R-:W-:Y:S06]  /*2e70*/  HMMA.16816.F32.BF16 R116, R20.reuse, R24, R116 ;  /* 0x000000181474723c */ /* 0x040fec0000041874 */
[----:B------:R-:W-:Y:S01]  /*2e80*/  HMMA.16816.F32.BF16 R112, R20, R26, R112 ;  /* 0x0000001a1470723c */ /* 0x000fe20000041870 */
[----:B------:R-:W-:Y:S04]  /*2e90*/  LDSM.16.M88.4 R20, [R220+0x8000] ;  /* 0x00800000dc14783b */ /* 0x000fe80000000200 */
[----:B------:R-:W1:Y:S01]  /*2ea0*/  LDSM.16.M88.4 R24, [R222+0x4000] ;  /* 0x00400000de18783b */ /* 0x000e620000000200 */
[C---:B------:R-:W-:Y:S06]  /*2eb0*/  HMMA.16816.F32.BF16 R72, R16.reuse, R14, R72 ;  /* 0x0000000e1048723c */ /* 0x040fec0000041848 */
[----:B------:R-:W-:Y:S06]  /*2ec0*/  HMMA.16816.F32.BF16 R52, R16, R8, R52 ;  /* 0x000000081034723c */ /* 0x000fec0000041834 */
[C---:B------:R-:W-:Y:S06]  /*2ed0*/  HMMA.16816.F32.BF16 R80, R124.reuse, R12, R80 ;  /* 0x0000000c7c50723c */ /* 0x040fec0000041850 */
[----:B------:R-:W-:Y:S06]  /*2ee0*/  HMMA.16816.F32.BF16 R48, R124, R8, R48 ;  /* 0x000000087c30723c */ /* 0x000fec0000041830 */
[----:B------:R-:W-:Y:S06]  /*2ef0*/  HMMA.16816.F32.BF16 R36, R16, R10, R36 ;  /* 0x0000000a1024723c */ /* 0x000fec0000041824 */
[C---:B------:R-:W-:Y:S01]  /*2f00*/  HMMA.16816.F32.BF16 R76, R124.reuse, R14, R76 ;  /* 0x0000000e7c4c723c */ /* 0x040fe2000004184c */
[----:B------:R-:W4:Y:S05]  /*2f10*/  LDSM.16.M88.4 R12, [R220+0x8800] ;  /* 0x00880000dc0c783b */ /* 0x000f2a0000000200 */
[----:B------:R-:W-:Y:S01]  /*2f20*/  HMMA.16816.F32.BF16 R44, R124, R10, R44 ;  /* 0x0000000a7c2c723c */ /* 0x000fe2000004182c */
[----:B------:R-:W5:Y:S05]  /*2f30*/  LDSM.16.M88.4 R8, [R222+0x5000] ;  /* 0x00500000de08783b */ /* 0x000f6a0000000200 */
[----:B--2---:R-:W-:Y:S06]  /*2f40*/  HMMA.16816.F32.BF16 R84, R108, R100, R84 ;  /* 0x000000646c54723c */ /* 0x004fec0000041854 */
[-C--:B------:R-:W-:Y:S06]  /*2f50*/  HMMA.16816.F32.BF16 R32, R16, R120.reuse, R32 ;  /* 0x000000781020723c */ /* 0x080fec0000041820 */
[----:B------:R-:W-:Y:S06]  /*2f60*/  HMMA.16816.F32.BF16 R116, R124, R120, R116 ;  /* 0x000000787c74723c */ /* 0x000fec0000041874 */
[----:B------:R-:W-:Y:S06]  /*2f70*/  HMMA.16816.F32.BF16 R68, R16, R4, R68 ;  /* 0x000000041044723c */ /* 0x000fec0000041844 */
[C---:B------:R-:W-:Y:S06]  /*2f80*/  HMMA.16816.F32.BF16 R72, R108.reuse, R102, R72 ;  /* 0x000000666c48723c */ /* 0x040fec0000041848 */
[----:B---3--:R-:W-:Y:S06]  /*2f90*/  HMMA.16816.F32.BF16 R52, R108, R92, R52 ;  /* 0x0000005c6c34723c */ /* 0x008fec0000041834 */
[C---:B------:R-:W-:Y:S06]  /*2fa0*/  HMMA.16816.F32.BF16 R80, R104.reuse, R100, R80 ;  /* 0x000000646850723c */ /* 0x040fec0000041850 */
[----:B------:R-:W-:Y:S06]  /*2fb0*/  HMMA.16816.F32.BF16 R48, R104, R92, R48 ;  /* 0x0000005c6830723c */ /* 0x000fec0000041830 */
[----:B------:R-:W-:Y:S06]  /*2fc0*/  HMMA.16816.F32.BF16 R56, R16, R6, R56 ;  /* 0x000000061038723c */ /* 0x000fec0000041838 */
[C---:B------:R-:W-:Y:S06]  /*2fd0*/  HMMA.16816.F32.BF16 R64, R124.reuse, R4, R64 ;  /* 0x000000047c40723c */ /* 0x040fec0000041840 */
[----:B------:R-:W-:Y:S01]  /*2fe0*/  HMMA.16816.F32.BF16 R60, R124, R6, R60 ;  /* 0x000000067c3c723c */ /* 0x000fe2000004183c */
[----:B------:R-:W2:Y:S05]  /*2ff0*/  LDSM.16.M88.4 R4, [R220+0x8c00] ;  /* 0x008c0000dc04783b */ /* 0x000eaa0000000200 */
[----:B------:R-:W-:Y:S01]  /*3000*/  HMMA.16816.F32.BF16 R28, R16, R122, R28 ;  /* 0x0000007a101c723c */ /* 0x000fe2000004181c */
[----:B------:R-:W3:Y:S01]  /*3010*/  LDSM.16.M88.4 R16, [R220+0x8400] ;  /* 0x00840000dc10783b */ /* 0x000ee20000000200 */
[----:B------:R-:W-:-:S04]  /*3020*/  DEPBAR.LE SB0, 0x0 ;  /* 0x000080000000791a */ /* 0x000fc80000000000 */
[----:B------:R-:W-:Y:S06]  /*3030*/  HMMA.16816.F32.BF16 R76, R104, R102, R76 ;  /* 0x00000066684c723c */ /* 0x000fec000004184c */
[----:B-1----:R-:W-:Y:S06]  /*3040*/  HMMA.16816.F32.BF16 R84, R24, R20, R84 ;  /* 0x000000141854723c */ /* 0x002fec0000041854 */
[-C--:B------:R-:W-:Y:S06]  /*3050*/  HMMA.16816.F32.BF16 R32, R108, R88.reuse, R32 ;  /* 0x000000586c20723c */ /* 0x080fec0000041820 */
[----:B------:R-:W-:Y:S06]  /*3060*/  HMMA.16816.F32.BF16 R116, R104, R88, R116 ;  /* 0x000000586874723c */ /* 0x000fec0000041874 */
[----:B------:R-:W-:Y:S01]  /*3070*/  HMMA.16816.F32.BF16 R68, R108, R96, R68 ;  /* 0x000000606c44723c */ /* 0x000fe20000041844 */
[----:B------:R-:W-:-:S02]  /*3080*/  IMAD R89, R2, 0x40, R235 ;  /* 0x0000004002597824 */ /* 0x000fc400078e02eb */
[----:B------:R-:W-:Y:S01]  /*3090*/  IMAD.U32 R2, RZ, RZ, UR21 ;  /* 0x00000015ff027e24 */ /* 0x000fe2000f8e00ff */
[----:B------:R-:W-:Y:S02]  /*30a0*/  UMOV UR21, UR19 ;  /* 0x0000001300157c82 */ /* 0x000fe40008000000 */
[C---:B------:R-:W-:Y:S02]  /*30b0*/  HMMA.16816.F32.BF16 R72, R24.reuse, R22, R72 ;  /* 0x000000161848723c */ /* 0x040fe40000041848 */
[C-C-:B------:R-:W-:Y:S02]  /*30c0*/  VIADDMNMX R170, R3.reuse, 0x8, R2.reuse, PT ;  /* 0x0000000803aa7846 */ /* 0x140fe40003800102 */
[C-C-:B------:R-:W-:Y:S02]  /*30d0*/  VIADDMNMX R169, R3.reuse, 0x40, R2.reuse, PT ;  /* 0x0000004003a97846 */ /* 0x140fe40003800102 */
[----:B----4-:R-:W-:Y:S01]  /*30e0*/  HMMA.16816.F32.BF16 R52, R24, R12, R52 ;  /* 0x0000000c1834723c */ /* 0x010fe20000041834 */
[----:B------:R-:W-:Y:S01]  /*30f0*/  VIADDMNMX R3, R3, 0x48, R2, PT ;  /* 0x0000004803037846 */ /* 0x000fe20003800102 */
[----:B------:R-:W-:-:S04]  /*3100*/  IMAD.IADD R2, R128, 0x1, R131 ;  /* 0x0000000180027824 */ /* 0x000fc800078e0283 */
[C---:B-----5:R-:W-:Y:S06]  /*3110*/  HMMA.16816.F32.BF16 R80, R8.reuse, R20, R80 ;  /* 0x000000140850723c */ /* 0x060fec0000041850 */
[----:B------:R-:W-:Y:S06]  /*3120*/  HMMA.16816.F32.BF16 R48, R8, R12, R48 ;  /* 0x0000000c0830723c */ /* 0x000fec0000041830 */
[----:B------:R-:W-:Y:S01]  /*3130*/  HMMA.16816.F32.BF16 R64, R104, R96, R64 ;  /* 0x000000606840723c */ /* 0x000fe20000041840 */
[----:B------:R-:W-:-:S02]  /*3140*/  VIADD R12, R89, 0x1 ;  /* 0x00000001590c7836 */ /* 0x000fc40000000000 */
[----:B------:R-:W-:-:S03]  /*3150*/  VIADD R13, R89, 0x8 ;  /* 0x00000008590d7836 */ /* 0x000fc60000000000 */
[C---:B------:R-:W-:Y:S01]  /*3160*/  ISETP.GE.AND P1, PT, R12.reuse, R226, PT ;  /* 0x000000e20c00720c */ /* 0x040fe20003f26270 */
[----:B------:R-:W-:Y:S01]  /*3170*/  HMMA.16816.F32.BF16 R76, R8, R22, R76 ;  /* 0x00000016084c723c */ /* 0x000fe2000004184c */
[C---:B------:R-:W-:Y:S02]  /*3180*/  ISETP.GE.AND P0, PT, R12.reuse, R170, PT ;  /* 0x000000aa0c00720c */ /* 0x040fe40003f06270 */
[C---:B------:R-:W-:Y:S02]  /*3190*/  ISETP.GE.AND P4, PT, R12.reuse, R169, PT ;  /* 0x000000a90c00720c */ /* 0x040fe40003f86270 */
[----:B------:R-:W-:Y:S01]  /*31a0*/  ISETP.GE.AND P2, PT, R12, R3, PT ;  /* 0x000000030c00720c */ /* 0x000fe20003f46270 */
[----:B------:R-:W-:Y:S01]  /*31b0*/  HMMA.16816.F32.BF16 R56, R108, R98, R56 ;  /* 0x000000626c38723c */ /* 0x000fe20000041838 */
[----:B------:R-:W-:Y:S02]  /*31c0*/  I2FP.F32.S32 R12, R12 ;  /* 0x0000000c000c7245 */ /* 0x000fe40000201400 */
[----:B------:R-:W-:-:S02]  /*31d0*/  ISETP.GE.AND P6, PT, R13, R226, PT ;  /* 0x000000e20d00720c */ /* 0x000fc40003fc6270 */
[C---:B------:R-:W-:Y:S01]  /*31e0*/  ISETP.GE.AND P5, PT, R13.reuse, R170, PT ;  /* 0x000000aa0d00720c */ /* 0x040fe20003fa6270 */
[C---:B------:R-:W-:Y:S01]  /*31f0*/  FFMA.FTZ R85, R12.reuse, UR5, R85 ;  /* 0x000000050c557c23 */ /* 0x040fe20008010055 */
[----:B------:R-:W-:Y:S01]  /*3200*/  HMMA.16816.F32.BF16 R60, R104, R98, R60 ;  /* 0x00000062683c723c */ /* 0x000fe2000004183c */
[----:B------:R-:W-:Y:S01]  /*3210*/  ISETP.GE.AND P3, PT, R13, R169, PT ;  /* 0x000000a90d00720c */ /* 0x000fe20003f66270 */
[C---:B------:R-:W-:Y:S01]  /*3220*/  FFMA.FTZ R20, R12.reuse, UR5, R87 ;  /* 0x000000050c147c23 */ /* 0x040fe20008010057 */
[C---:B------:R-:W-:Y:S01]  /*3230*/  FFMA.FTZ R81, R12.reuse, UR5, R81 ;  /* 0x000000050c517c23 */ /* 0x040fe20008010051 */
[----:B------:R-:W-:Y:S01]  /*3240*/  FSEL R85, R85, -INF , !P1 ;  /* 0xff80000055557808 */ /* 0x000fe20004800000 */
[----:B------:R-:W-:Y:S01]  /*3250*/  FFMA.FTZ R83, R12, UR5, R83 ;  /* 0x000000050c537c23 */ /* 0x000fe20008010053 */
[----:B------:R-:W-:Y:S01]  /*3260*/  ISETP.GE.AND P1, PT, R13, R3, PT ;  /* 0x000000030d00720c */ /* 0x000fe20003f26270 */
[----:B------:R-:W-:Y:S01]  /*3270*/  HMMA.16816.F32.BF16 R36, R108, R94, R36 ;  /* 0x0000005e6c24723c */ /* 0x000fe20000041824 */
[----:B------:R-:W-:Y:S01]  /*3280*/  I2FP.F32.S32 R13, R13 ;  /* 0x0000000d000d7245 */ /* 0x000fe20000201400 */
[----:B------:R-:W-:Y:S01]  /*3290*/  VIADD R12, R89, 0x11 ;  /* 0x00000011590c7836 */ /* 0x000fe20000000000 */
[----:B------:R-:W-:-:S02]  /*32a0*/  FSEL R20, R20, -INF , !P0 ;  /* 0xff80000014147808 */ /* 0x000fc40004000000 */
[----:B------:R-:W-:Y:S01]  /*32b0*/  FSEL R81, R81, -INF , !P4 ;  /* 0xff80000051517808 */ /* 0x000fe20006000000 */
[----:B------:R-:W-:Y:S01]  /*32c0*/  HMMA.16816.F32.BF16 R28, R108, R90, R28 ;  /* 0x0000005a6c1c723c */ /* 0x000fe2000004181c */
[----:B------:R-:W-:Y:S01]  /*32d0*/  FSEL R88, R83, -INF , !P2 ;  /* 0xff80000053587808 */ /* 0x000fe20005000000 */
[C---:B------:R-:W-:Y:S01]  /*32e0*/  FFMA.FTZ R76, R13.reuse, UR5, R76 ;  /* 0x000000050d4c7c23 */ /* 0x040fe2000801004c */
[----:B------:R-:W-:-:S03]  /*32f0*/  FFMA.FTZ R22, R13, UR5, R74 ;  /* 0x000000050d167c23 */ /* 0x000fc6000801004a */
[----:B--2---:R-:W-:Y:S02]  /*3300*/  HMMA.16816.F32.BF16 R32, R24, R4, R32 ;  /* 0x000000041820723c */ /* 0x004fe40000041820 */
[----:B------:R-:W-:-:S04]  /*3310*/  FSEL R22, R22, -INF , !P5 ;  /* 0xff80000016167808 */ /* 0x000fc80006800000 */
[----:B------:R-:W-:Y:S06]  /*3320*/  HMMA.16816.F32.BF16 R116, R8, R4, R116 ;  /* 0x000000040874723c */ /* 0x000fec0000041874 */
[-C--:B---3--:R-:W-:Y:S01]  /*3330*/  HMMA.16816.F32.BF16 R68, R24, R16.reuse, R68 ;  /* 0x000000101844723c */ /* 0x088fe20000041844 */
[----:B------:R-:W-:Y:S01]  /*3340*/  FFMA.FTZ R5, R13, UR5, R72 ;  /* 0x000000050d057c23 */ /* 0x000fe20008010048 */
[----:B------:R-:W-:Y:S02]  /*3350*/  VIADD R4, R89, 0x9 ;  /* 0x0000000959047836 */ /* 0x000fe40000000000 */
[----:B------:R-:W-:Y:S01]  /*3360*/  FFMA.FTZ R72, R13, UR5, R78 ;  /* 0x000000050d487c23 */ /* 0x000fe2000801004e */
[----:B------:R-:W-:Y:S01]  /*3370*/  VIADD R13, R89, 0x10 ;  /* 0x00000010590d7836 */ /* 0x000fe20000000000 */
[----:B------:R-:W-:Y:S01]  /*3380*/  FSEL R5, R5, -INF , !P6 ;  /* 0xff80000005057808 */ /* 0x000fe20007000000 */
[----:B------:R-:W-:Y:S01]  /*3390*/  HMMA.16816.F32.BF16 R64, R8, R16, R64 ;  /* 0x000000100840723c */ /* 0x000fe20000041840 */
[----:B------:R-:W-:-:S02]  /*33a0*/  ISETP.GE.AND P0, PT, R4, R226, PT ;  /* 0x000000e20400720c */ /* 0x000fc40003f06270 */
[C---:B------:R-:W-:Y:S02]  /*33b0*/  ISETP.GE.AND P4, PT, R4.reuse, R170, PT ;  /* 0x000000aa0400720c */ /* 0x040fe40003f86270 */
[C---:B------:R-:W-:Y:S01]  /*33c0*/  ISETP.GE.AND P2, PT, R4.reuse, R169, PT ;  /* 0x000000a90400720c */ /* 0x040fe20003f46270 */
[-C--:B------:R-:W-:Y:S01]  /*33d0*/  HMMA.16816.F32.BF16 R56, R24, R18.reuse, R56 ;  /* 0x000000121838723c */ /* 0x080fe20000041838 */
[----:B------:R-:W-:Y:S02]  /*33e0*/  ISETP.GE.AND P6, PT, R4, R3, PT ;  /* 0x000000030400720c */ /* 0x000fe40003fc6270 */
[----:B------:R-:W-:Y:S02]  /*33f0*/  I2FP.F32.S32 R4, R4 ;  /* 0x0000000400047245 */ /* 0x000fe40000201400 */
[----:B------:R-:W-:Y:S01]  /*3400*/  FSEL R72, R72, -INF , !P1 ;  /* 0xff80000048487808 */ /* 0x000fe20004800000 */
[----:B------:R-:W-:Y:S01]  /*3410*/  HMMA.16816.F32.BF16 R60, R8, R18, R60 ;  /* 0x00000012083c723c */ /* 0x000fe2000004183c */
[C---:B------:R-:W-:Y:S01]  /*3420*/  ISETP.GE.AND P5, PT, R13.reuse, R226, PT ;  /* 0x000000e20d00720c */ /* 0x040fe20003fa6270 */
[C---:B------:R-:W-:Y:S01]  /*3430*/  FFMA.FTZ R73, R4.reuse, UR5, R73 ;  /* 0x0000000504497c23 */ /* 0x040fe20008010049 */
[----:B------:R-:W-:Y:S01]  /*3440*/  ISETP.GE.AND P1, PT, R13, R169, PT ;  /* 0x000000a90d00720c */ /* 0x000fe20003f26270 */
[----:B------:R-:W-:-:S02]  /*3450*/  FFMA.FTZ R77, R4, UR5, R77 ;  /* 0x00000005044d7c23 */ /* 0x000fc4000801004d */
[----:B------:R-:W-:Y:S01]  /*3460*/  HMMA.16816.F32.BF16 R44, R104, R94, R44 ;  /* 0x0000005e682c723c */ /* 0x000fe2000004182c */
[----:B------:R-:W-:Y:S01]  /*3470*/  FFMA.FTZ R18, R4, UR5, R75 ;  /* 0x0000000504127c23 */ /* 0x000fe2000801004b */
[----:B------:R-:W-:Y:S01]  /*3480*/  FSEL R75, R76, -INF , !P3 ;  /* 0xff8000004c4b7808 */ /* 0x000fe20005800000 */
[----:B------:R-:W-:Y:S01]  /*3490*/  FFMA.FTZ R4, R4, UR5, R79 ;  /* 0x0000000504047c23 */ /* 0x000fe2000801004f */
[----:B------:R-:W-:Y:S02]  /*34a0*/  FSEL R73, R73, -INF , !P0 ;  /* 0xff80000049497808 */ /* 0x000fe40004000000 */
[C---:B------:R-:W-:Y:S01]  /*34b0*/  ISETP.GE.AND P3, PT, R13.reuse, R170, PT ;  /* 0x000000aa0d00720c */ /* 0x040fe20003f66270 */
[----:B------:R-:W-:Y:S01]  /*34c0*/  HMMA.16816.F32.BF16 R36, R24, R14, R36 ;  /* 0x0000000e1824723c */ /* 0x000fe20000041824 */
[----:B------:R-:W-:Y:S01]  /*34d0*/  BAR.SYNC.DEFER_BLOCKING 0x0 ;  /* 0x0000000000007b1d */ /* 0x000fe20000010000 */
[----:B------:R-:W-:Y:S02]  /*34e0*/  ISETP.GE.AND P0, PT, R13, R3, PT ;  /* 0x000000030d00720c */ /* 0x000fe40003f06270 */
[----:B------:R-:W-:-:S02]  /*34f0*/  I2FP.F32.S32 R13, R13 ;  /* 0x0000000d000d7245 */ /* 0x000fc40000201400 */
[----:B------:R-:W-:Y:S01]  /*3500*/  HMMA.16816.F32.BF16 R28, R24, R6, R28 ;  /* 0x00000006181c723c */ /* 0x000fe2000004181c */
[----:B------:R-:W-:Y:S02]  /*3510*/  FSEL R18, R18, -INF , !P4 ;  /* 0xff80000012127808 */ /* 0x000fe40006000000 */
[----:B------:R-:W-:Y:S01]  /*3520*/  FSEL R77, R77, -INF , !P2 ;  /* 0xff8000004d4d7808 */ /* 0x000fe20005000000 */
[C---:B------:R-:W-:Y:S01]  /*3530*/  FFMA.FTZ R19, R13.reuse, UR5, R64 ;  /* 0x000000050d137c23 */ /* 0x040fe20008010040 */
[----:B------:R-:W-:Y:S01]  /*3540*/  FSEL R4, R4, -INF , !P6 ;  /* 0xff80000004047808 */ /* 0x000fe20007000000 */
[C---:B------:R-:W-:Y:S01]  /*3550*/  FFMA.FTZ R16, R13.reuse, UR5, R66 ;  /* 0x000000050d107c23 */ /* 0x040fe20008010042 */
[C---:B------:R-:W-:Y:S01]  /*3560*/  FFMA.FTZ R27, R13.reuse, UR5, R68 ;  /* 0x000000050d1b7c23 */ /* 0x040fe20008010044 */
[C---:B------:R-:W-:Y:S01]  /*3570*/  ISETP.GE.AND P4, PT, R12.reuse, R226, PT ;  /* 0x000000e20c00720c */ /* 0x040fe20003f86270 */
[----:B------:R-:W-:Y:S01]  /*3580*/  FFMA.FTZ R26, R13, UR5, R70 ;  /* 0x000000050d1a7c23 */ /* 0x000fe20008010046 */
[C---:B------:R-:W-:Y:S01]  /*3590*/  ISETP.GE.AND P2, PT, R12.reuse, R170, PT ;  /* 0x000000aa0c00720c */ /* 0x040fe20003f46270 */
[----:B------:R-:W-:Y:S01]  /*35a0*/  VIADD R13, R89, 0x18 ;  /* 0x00000018590d7836 */ /* 0x000fe20000000000 */
[----:B------:R-:W-:Y:S01]  /*35b0*/  FSEL R27, R27, -INF , !P5 ;  /* 0xff8000001b1b7808 */ /* 0x000fe20006800000 */
[----:B------:R-:W-:Y:S01]  /*35c0*/  HMMA.16816.F32.BF16 R44, R8, R14, R44 ;  /* 0x0000000e082c723c */ /* 0x000fe2000004182c */
[----:B------:R-:W-:-:S02]  /*35d0*/  ISETP.GE.AND P6, PT, R12, R169, PT ;  /* 0x000000a90c00720c */ /* 0x000fc40003fc6270 */
[----:B------:R-:W-:Y:S02]  /*35e0*/  ISETP.GE.AND P5, PT, R12, R3, PT ;  /* 0x000000030c00720c */ /* 0x000fe40003fa6270 */
[----:B------:R-:W-:Y:S01]  /*35f0*/  I2FP.F32.S32 R12, R12 ;  /* 0x0000000c000c7245 */ /* 0x000fe20000201400 */
[----:B------:R-:W-:Y:S01]  /*3600*/  HMMA.16816.F32.BF16 R112, R124, R122, R112 ;  /* 0x0000007a7c70723c */ /* 0x000fe20000041870 */
[----:B------:R-:W-:Y:S01]  /*3610*/  FSEL R26, R26, -INF , !P3 ;  /* 0xff8000001a1a7808 */ /* 0x000fe20005800000 */
[----:B------:R-:W-:Y:S01]  /*3620*/  VIADD R15, R89, 0x19 ;  /* 0x00000019590f7836 */ /* 0x000fe20000000000 */
[----:B------:R-:W-:Y:S01]  /*3630*/  FSEL R19, R19, -INF , !P1 ;  /* 0xff80000013137808 */ /* 0x000fe20004800000 */
[----:B------:R-:W-:Y:S01]  /*3640*/  FFMA.FTZ R25, R12, UR5, R69 ;  /* 0x000000050c197c23 */ /* 0x000fe20008010045 */
[----:B------:R-:W-:Y:S01]  /*3650*/  FSEL R16, R16, -INF , !P0 ;  /* 0xff80000010107808 */ /* 0x000fe20004000000 */
[C---:B------:R-:W-:Y:S01]  /*3660*/  FFMA.FTZ R24, R12.reuse, UR5, R71 ;  /* 0x000000050c187c23 */ /* 0x040fe20008010047 */
[----:B------:R-:W-:Y:S01]  /*3670*/  ISETP.GE.AND P3, PT, R13, R226, PT ;  /* 0x000000e20d00720c */ /* 0x000fe20003f66270 */
[C---:B------:R-:W-:Y:S01]  /*3680*/  FFMA.FTZ R17, R12.reuse, UR5, R65 ;  /* 0x000000050c117c23 */ /* 0x040fe20008010041 */
[----:B------:R-:W-:Y:S01]  /*3690*/  FSEL R25, R25, -INF , !P4 ;  /* 0xff80000019197808 */ /* 0x000fe20006000000 */
[----:B------:R-:W-:Y:S01]  /*36a0*/  FFMA.FTZ R14, R12, UR5, R67 ;  /* 0x000000050c0e7c23 */ /* 0x000fe20008010043 */
[----:B------:R-:W-:-:S02]  /*36b0*/  ISETP.GE.AND P1, PT, R13, R170, PT ;  /* 0x000000aa0d00720c */ /* 0x000fc40003f26270 */
[C---:B------:R-:W-:Y:S02]  /*36c0*/  ISETP.GE.AND P0, PT, R13.reuse, R169, PT ;  /* 0x000000a90d00720c */ /* 0x040fe40003f06270 */
[----:B------:R-:W-:Y:S02]  /*36d0*/  ISETP.GE.AND P4, PT, R13, R3, PT ;  /* 0x000000030d00720c */ /* 0x000fe40003f86270 */
[----:B------:R-:W-:Y:S02]  /*36e0*/  I2FP.F32.S32 R13, R13 ;  /* 0x0000000d000d7245 */ /* 0x000fe40000201400 */
[----:B------:R-:W-:Y:S02]  /*36f0*/  FSEL R24, R24, -INF , !P2 ;  /* 0xff80000018187808 */ /* 0x000fe40005000000 */
[----:B------:R-:W-:Y:S01]  /*3700*/  FSEL R17, R17, -INF , !P6 ;  /* 0xff80000011117808 */ /* 0x000fe20007000000 */
[C---:B------:R-:W-:Y:S01]  /*3710*/  FFMA.FTZ R23, R13.reuse, UR5, R56 ;  /* 0x000000050d177c23 */ /* 0x040fe20008010038 */
[----:B------:R-:W-:Y:S01]  /*3720*/  FSEL R14, R14, -INF , !P5 ;  /* 0xff8000000e0e7808 */ /* 0x000fe20006800000 */
[----:B------:R-:W-:Y:S01]  /*3730*/  FFMA.FTZ R172, R13, UR5, R58 ;  /* 0x000000050dac7c23 */ /* 0x000fe2000801003a */
[----:B------:R-:W-:Y:S01]  /*3740*/  ISETP.GE.AND P2, PT, R15, R226, PT ;  /* 0x000000e20f00720c */ /* 0x000fe20003f46270 */
[----:B------:R-:W-:Y:S01]  /*3750*/  FFMA.FTZ R12, R13, UR5, R62 ;  /* 0x000000050d0c7c23 */ /* 0x000fe2000801003e */
[----:B------:R-:W-:Y:S01]  /*3760*/  FSEL R23, R23, -INF , !P3 ;  /* 0xff80000017177808 */ /* 0x000fe20005800000 */
[----:B------:R-:W-:Y:S01]  /*3770*/  VIADD R58, R89, 0x21 ;  /* 0x00000021593a7836 */ /* 0x000fe20000000000 */
[C---:B------:R-:W-:Y:S01]  /*3780*/  ISETP.GE.AND P6, PT, R15.reuse, R170, PT ;  /* 0x000000aa0f00720c */ /* 0x040fe20003fc6270 */
[----:B------:R-:W-:Y:S01]  /*3790*/  HMMA.16816.F32.BF16 R112, R104, R90, R112 ;  /* 0x0000005a6870723c */ /* 0x000fe20000041870 */
[----:B------:R-:W-:-:S02]  /*37a0*/  ISETP.GE.AND P5, PT, R15, R169, PT ;  /* 0x000000a90f00720c */ /* 0x000fc40003fa6270 */
[----:B------:R-:W-:Y:S02]  /*37b0*/  ISETP.GE.AND P3, PT, R15, R3, PT ;  /* 0x000000030f00720c */ /* 0x000fe40003f66270 */
[----:B------:R-:W-:Y:S01]  /*37c0*/  I2FP.F32.S32 R56, R15 ;  /* 0x0000000f00387245 */ /* 0x000fe20000201400 */
[----:B------:R-:W-:Y:S01]  /*37d0*/  FFMA.FTZ R15, R13, UR5, R60 ;  /* 0x000000050d0f7c23 */ /* 0x000fe2000801003c */
[----:B------:R-:W-:Y:S01]  /*37e0*/  VIADD R13, R89, 0x20 ;  /* 0x00000020590d7836 */ /* 0x000fe20000000000 */
[----:B------:R-:W-:Y:S02]  /*37f0*/  FSEL R172, R172, -INF , !P1 ;  /* 0xff800000acac7808 */ /* 0x000fe40004800000 */
[C---:B------:R-:W-:Y:S01]  /*3800*/  FFMA.FTZ R21, R56.reuse, UR5, R57 ;  /* 0x0000000538157c23 */ /* 0x040fe20008010039 */
[C---:B------:R-:W-:Y:S01]  /*3810*/  FFMA.FTZ R59, R56.reuse, UR5, R59 ;  /* 0x00000005383b7c23 */ /* 0x040fe2000801003b */
[----:B------:R-:W-:Y:S01]  /*3820*/  I2FP.F32.S32 R57, R13 ;  /* 0x0000000d00397245 */ /* 0x000fe20000201400 */
[----:B------:R-:W-:Y:S01]  /*3830*/  FFMA.FTZ R63, R56, UR5, R63 ;  /* 0x00000005383f7c23 */ /* 0x000fe2000801003f */
[----:B------:R-:W-:-:S02]  /*3840*/  ISETP.GE.AND P1, PT, R13, R226, PT ;  /* 0x000000e20d00720c */ /* 0x000fc40003f26270 */
[----:B------:R-:W-:Y:S01]  /*3850*/  FSEL R174, R59, -INF , !P6 ;  /* 0xff8000003bae7808 */ /* 0x000fe20007000000 */
[C---:B------:R-:W-:Y:S01]  /*3860*/  FFMA.FTZ R52, R57.reuse, UR5, R52 ;  /* 0x0000000539347c23 */ /* 0x040fe20008010034 */
[----:B------:R-:W-:Y:S01]  /*3870*/  FFMA.FTZ R186, R57, UR5, R50 ;  /* 0x0000000539ba7c23 */ /* 0x000fe20008010032 */
[----:B------:R-:W-:Y:S01]  /*3880*/  ISETP.GE.AND P6, PT, R58, R226, PT ;  /* 0x000000e23a00720c */ /* 0x000fe20003fc6270 */
[----:B------:R-:W-:Y:S01]  /*3890*/  VIADD R50, R89, 0x28 ;  /* 0x0000002859327836 */ /* 0x000fe20000000000 */
[----:B------:R-:W-:Y:S01]  /*38a0*/  FSEL R15, R15, -INF , !P0 ;  /* 0xff8000000f0f7808 */ /* 0x000fe20004000000 */
[C---:B------:R-:W-:Y:S01]  /*38b0*/  FFMA.FTZ R54, R57.reuse, UR5, R54 ;  /* 0x0000000539367c23 */ /* 0x040fe20008010036 */
[----:B------:R-:W-:Y:S01]  /*38c0*/  FSEL R187, R52, -INF , !P1 ;  /* 0xff80000034bb7808 */ /* 0x000fe20004800000 */
[----:B------:R-:W-:Y:S01]  /*38d0*/  FFMA.FTZ R185, R57, UR5, R48 ;  /* 0x0000000539b97c23 */ /* 0x000fe20008010030 */
[----:B------:R-:W-:Y:S01]  /*38e0*/  I2FP.F32.S32 R52, R58 ;  /* 0x0000003a00347245 */ /* 0x000fe20000201400 */
[----:B------:R-:W-:Y:S01]  /*38f0*/  VIADD R48, R89, 0x29 ;  /* 0x0000002959307836 */ /* 0x000fe20000000000 */
[----:B------:R-:W-:Y:S01]  /*3900*/  ISETP.GE.AND P0, PT, R13, R170, PT ;  /* 0x000000aa0d00720c */ /* 0x000fe20003f06270 */
[----:B------:R-:W-:Y:S01]  /*3910*/  HMMA.16816.F32.BF16 R112, R8, R6, R112 ;  /* 0x000000060870723c */ /* 0x000fe20000041870 */
[----:B------:R-:W-:Y:S01]  /*3920*/  FSEL R12, R12, -INF , !P4 ;  /* 0xff8000000c0c7808 */ /* 0x000fe20006000000 */
[C---:B------:R-:W-:Y:S01]  /*3930*/  FFMA.FTZ R53, R52.reuse, UR5, R53 ;  /* 0x0000000534357c23 */ /* 0x040fe20008010035 */
[----:B------:R-:W-:Y:S01]  /*3940*/  FSEL R21, R21, -INF , !P2 ;  /* 0xff80000015157808 */ /* 0x000fe20005000000 */
[C---:B------:R-:W-:Y:S01]  /*3950*/  FFMA.FTZ R55, R52.reuse, UR5, R55 ;  /* 0x0000000534377c23 */ /* 0x040fe20008010037 */
[----:B------:R-:W-:Y:S01]  /*3960*/  ISETP.GE.AND P4, PT, R13, R169, PT ;  /* 0x000000a90d00720c */ /* 0x000fe20003f86270 */
[C---:B------:R-:W-:Y:S01]  /*3970*/  FFMA.FTZ R49, R52.reuse, UR5, R49 ;  /* 0x0000000534317c23 */ /* 0x040fe20008010031 */
[----:B------:R-:W-:Y:S01]  /*3980*/  FSEL R193, R53, -INF , !P6 ;  /* 0xff80000035c17808 */ /* 0x000fe20007000000 */
[----:B------:R-:W-:Y:S01]  /*3990*/  FFMA.FTZ R51, R52, UR5, R51 ;  /* 0x0000000534337c23 */ /* 0x000fe20008010033 */
[----:B------:R-:W-:Y:S01]  /*39a0*/  I2FP.F32.S32 R53, R50 ;  /* 0x0000003200357245 */ /* 0x000fe20000201400 */
[----:B------:R-:W-:Y:S01]  /*39b0*/  VIADD R6, R89, 0x38 ;  /* 0x0000003859067836 */ /* 0x000fe20000000000 */
[----:B------:R-:W-:Y:S01]  /*39c0*/  ISETP.GE.AND P2, PT, R13, R3, PT ;  /* 0x000000030d00720c */ /* 0x000fe20003f46270 */
[----:B------:R-:W-:Y:S01]  /*39d0*/  FFMA.FTZ R13, R56, UR5, R61 ;  /* 0x00000005380d7c23 */ /* 0x000fe2000801003d */
[----:B------:R-:W-:Y:S01]  /*39e0*/  FSEL R214, R54, -INF , !P0 ;  /* 0xff80000036d67808 */ /* 0x000fe20004000000 */
[C---:B------:R-:W-:Y:S01]  /*39f0*/  FFMA.FTZ R36, R53.reuse, UR5, R36 ;  /* 0x0000000535247c23 */ /* 0x040fe20008010024 */
[----:B------:R-:W-:Y:S01]  /*3a00*/  ISETP.GE.AND P0, PT, R50, R226, PT ;  /* 0x000000e23200720c */ /* 0x000fe20003f06270 */
[----:B------:R-:W-:Y:S01]  /*3a10*/  FFMA.FTZ R210, R53, UR5, R38 ;  /* 0x0000000535d27c23 */ /* 0x000fe20008010026 */
[----:B------:R-:W-:Y:S01]  /*3a20*/  FSEL R13, R13, -INF , !P5 ;  /* 0xff8000000d0d7808 */ /* 0x000fe20006800000 */
[----:B------:R-:W-:Y:S01]  /*3a30*/  FFMA.FTZ R38, R53, UR5, R46 ;  /* 0x0000000535267c23 */ /* 0x000fe2000801002e */
[----:B------:R-:W-:-:S02]  /*3a40*/  FSEL R66, R63, -INF , !P3 ;  /* 0xff8000003f427808 */ /* 0x000fc40005800000 */
[C---:B------:R-:W-:Y:S02]  /*3a50*/  ISETP.GE.AND P5, PT, R58.reuse, R170, PT ;  /* 0x000000aa3a00720c */ /* 0x040fe40003fa6270 */
[C---:B------:R-:W-:Y:S02]  /*3a60*/  ISETP.GE.AND P3, PT, R58.reuse, R169, PT ;  /* 0x000000a93a00720c */ /* 0x040fe40003f66270 */
[----:B------:R-:W-:Y:S02]  /*3a70*/  ISETP.GE.AND P1, PT, R58, R3, PT ;  /* 0x000000033a00720c */ /* 0x000fe40003f26270 */
[----:B------:R-:W-:Y:S02]  /*3a80*/  FSEL R195, R36, -INF , !P0 ;  /* 0xff80000024c37808 */ /* 0x000fe40004000000 */
[----:B------:R-:W-:Y:S02]  /*3a90*/  I2FP.F32.S32 R36, R48 ;  /* 0x0000003000247245 */ /* 0x000fe40000201400 */
[----:B------:R-:W-:-:S02]  /*3aa0*/  FSEL R212, R55, -INF , !P5 ;  /* 0xff80000037d47808 */ /* 0x000fc40006800000 */
[----:B------:R-:W-:Y:S01]  /*3ab0*/  FSEL R181, R49, -INF , !P3 ;  /* 0xff80000031b57808 */ /* 0x000fe20005800000 */
[----:B------:R-:W-:Y:S01]  /*3ac0*/  FFMA.FTZ R37, R36, UR5, R37 ;  /* 0x0000000524257c23 */ /* 0x000fe20008010025 */
[----:B------:R-:W-:Y:S01]  /*3ad0*/  FSEL R188, R51, -INF , !P1 ;  /* 0xff80000033bc7808 */ /* 0x000fe20004800000 */
[----:B------:R-:W-:Y:S01]  /*3ae0*/  VIADD R49, R89, 0x30 ;  /* 0x0000003059317836 */ /* 0x000fe20000000000 */
[----:B------:R-:W-:Y:S01]  /*3af0*/  ISETP.GE.AND P5, PT, R48, R226, PT ;  /* 0x000000e23000720c */ /* 0x000fe20003fa6270 */
[----:B------:R-:W-:Y:S01]  /*3b00*/  FFMA.FTZ R206, R36, UR5, R39 ;  /* 0x0000000524ce7c23 */ /* 0x000fe20008010027 */
[C---:B------:R-:W-:Y:S02]  /*3b10*/  ISETP.GE.AND P3, PT, R48.reuse, R170, PT ;  /* 0x000000aa3000720c */ /* 0x040fe40003f66270 */
[C---:B------:R-:W-:Y:S02]  /*3b20*/  ISETP.GE.AND P1, PT, R48.reuse, R169, PT ;  /* 0x000000a93000720c */ /* 0x040fe40003f26270 */
[----:B------:R-:W-:Y:S01]  /*3b30*/  ISETP.GE.AND P0, PT, R48, R3, PT ;  /* 0x000000033000720c */ /* 0x000fe20003f06270 */
[----:B------:R-:W-:Y:S01]  /*3b40*/  FFMA.FTZ R48, R53, UR5, R44 ;  /* 0x0000000535307c23 */ /* 0x000fe2000801002c */
[----:B------:R-:W-:Y:S01]  /*3b50*/  FSEL R185, R185, -INF , !P4 ;  /* 0xff800000b9b97808 */ /* 0x000fe20006000000 */
[----:B------:R-:W-:Y:S01]  /*3b60*/  VIADD R44, R89, 0x31 ;  /* 0x00000031592c7836 */ /* 0x000fe20000000000 */
[----:B------:R-:W-:-:S02]  /*3b70*/  FSEL R186, R186, -INF , !P2 ;  /* 0xff800000baba7808 */ /* 0x000fc40005000000 */
[C---:B------:R-:W-:Y:S02]  /*3b80*/  ISETP.GE.AND P4, PT, R50.reuse, R170, PT ;  /* 0x000000aa3200720c */ /* 0x040fe40003f86270 */
[C---:B------:R-:W-:Y:S02]  /*3b90*/  ISETP.GE.AND P2, PT, R50.reuse, R169, PT ;  /* 0x000000a93200720c */ /* 0x040fe40003f46270 */
[----:B------:R-:W-:Y:S02]  /*3ba0*/  ISETP.GE.AND P6, PT, R50, R3, PT ;  /* 0x000000033200720c */ /* 0x000fe40003fc6270 */
[----:B------:R-:W-:Y:S02]  /*3bb0*/  FSEL R210, R210, -INF , !P4 ;  /* 0xff800000d2d27808 */ /* 0x000fe40006000000 */
[----:B------:R-:W-:Y:S02]  /*3bc0*/  FSEL R39, R48, -INF , !P2 ;  /* 0xff80000030277808 */ /* 0x000fe40005000000 */
[----:B------:R-:W-:-:S02]  /*3bd0*/  FSEL R38, R38, -INF , !P6 ;  /* 0xff80000026267808 */ /* 0x000fc40007000000 */
[----:B------:R-:W-:Y:S01]  /*3be0*/  FSEL R205, R37, -INF , !P5 ;  /* 0xff80000025cd7808 */ /* 0x000fe20006800000 */
[C---:B------:R-:W-:Y:S01]  /*3bf0*/  FFMA.FTZ R37, R36.reuse, UR5, R45 ;  /* 0x0000000524257c23 */ /* 0x040fe2000801002d */
[C---:B------:R-:W-:Y:S01]  /*3c00*/  ISETP.GE.AND P4, PT, R49.reuse, R226, PT ;  /* 0x000000e23100720c */ /* 0x040fe20003f86270 */
[----:B------:R-:W-:Y:S01]  /*3c10*/  FFMA.FTZ R36, R36, UR5, R47 ;  /* 0x0000000524247c23 */ /* 0x000fe2000801002f */
[C---:B------:R-:W-:Y:S02]  /*3c20*/  ISETP.GE.AND P2, PT, R49.reuse, R170, PT ;  /* 0x000000aa3100720c */ /* 0x040fe40003f46270 */
[C---:B------:R-:W-:Y:S02]  /*3c30*/  ISETP.GE.AND P6, PT, R49.reuse, R169, PT ;  /* 0x000000a93100720c */ /* 0x040fe40003fc6270 */
[----:B------:R-:W-:Y:S02]  /*3c40*/  ISETP.GE.AND P5, PT, R49, R3, PT ;  /* 0x000000033100720c */ /* 0x000fe40003fa6270 */
[----:B------:R-:W-:-:S02]  /*3c50*/  I2FP.F32.S32 R49, R49 ;  /* 0x0000003100317245 */ /* 0x000fc40000201400 */
[----:B------:R-:W-:Y:S02]  /*3c60*/  FSEL R206, R206, -INF , !P3 ;  /* 0xff800000cece7808 */ /* 0x000fe40005800000 */
        /* <DEDUP_REMOVED lines=12> */
[----:B------:R-:W-:Y:S02]  /*3d30*/  I2FP.F32.S32 R7, R89 ;  /* 0x0000005900077245 */ /* 0x000fe40000201400 */
[----:B------:R-:W-:Y:S01]  /*3d40*/  I2FP.F32.S32 R9, R6 ;  /* 0x0000000600097245 */ /* 0x000fe20000201400 */
[C---:B------:R-:W-:Y:S01]  /*3d50*/  FFMA.FTZ R117, R44.reuse, UR5, R117 ;  /* 0x000000052c757c23 */ /* 0x040fe20008010075 */
[C---:B------:R-:W-:Y:S01]  /*3d60*/  FFMA.FTZ R33, R44.reuse, UR5, R33 ;  /* 0x000000052c217c23 */ /* 0x040fe20008010021 */
[----:B------:R-:W-:Y:S01]  /*3d70*/  FFMA.FTZ R35, R44, UR5, R35 ;  /* 0x000000052c237c23 */ /* 0x000fe20008010023 */
[----:B------:R-:W-:Y:S01]  /*3d80*/  FFMA.FTZ R32, R7, UR5, R86 ;  /* 0x0000000507207c23 */ /* 0x000fe20008010056 */
[----:B------:R-:W-:Y:S01]  /*3d90*/  FSEL R208, R34, -INF , !P2 ;  /* 0xff80000022d07808 */ /* 0x000fe20005000000 */
[----:B------:R-:W-:Y:S01]  /*3da0*/  FFMA.FTZ R30, R9, UR5, R30 ;  /* 0x00000005091e7c23 */ /* 0x000fe2000801001e */
[----:B------:R-:W-:Y:S01]  /*3db0*/  FSEL R200, R117, -INF , !P0 ;  /* 0xff80000075c87808 */ /* 0x000fe20004000000 */
[----:B------:R-:W-:Y:S01]  /*3dc0*/  FFMA.FTZ R112, R9, UR5, R112 ;  /* 0x0000000509707c23 */ /* 0x000fe20008010070 */
[----:B------:R-:W-:Y:S01]  /*3dd0*/  ISETP.GE.AND P0, PT, R89, R170, PT ;  /* 0x000000aa5900720c */ /* 0x000fe20003f06270 */
[C---:B------:R-:W-:Y:S01]  /*3de0*/  FFMA.FTZ R114, R9.reuse, UR5, R114 ;  /* 0x0000000509727c23 */ /* 0x040fe20008010072 */
[----:B------:R-:W-:Y:S01]  /*3df0*/  FSEL R203, R116, -INF , !P6 ;  /* 0xff80000074cb7808 */ /* 0x000fe20007000000 */
[----:B------:R-:W-:Y:S01]  /*3e00*/  FFMA.FTZ R119, R44, UR5, R119 ;  /* 0x000000052c777c23 */ /* 0x000fe20008010077 */
[----:B------:R-:W-:Y:S01]  /*3e10*/  FSEL R196, R118, -INF , !P5 ;  /* 0xff80000076c47808 */ /* 0x000fe20006800000 */
[----:B------:R-:W-:Y:S01]  /*3e20*/  FFMA.FTZ R28, R9, UR5, R28 ;  /* 0x00000005091c7c23 */ /* 0x000fe2000801001c */
[----:B------:R-:W-:Y:S01]  /*3e30*/  FSEL R209, R33, -INF , !P3 ;  /* 0xff80000021d17808 */ /* 0x000fe20005800000 */
[C---:B------:R-:W-:Y:S01]  /*3e40*/  FFMA.FTZ R33, R7.reuse, UR5, R84 ;  /* 0x0000000507217c23 */ /* 0x040fe20008010054 */
[C---:B------:R-:W-:Y:S01]  /*3e50*/  ISETP.GE.AND P2, PT, R6.reuse, R226, PT ;  /* 0x000000e20600720c */ /* 0x040fe20003f46270 */
[----:B------:R-:W-:Y:S01]  /*3e60*/  FFMA.FTZ R34, R7, UR5, R82 ;  /* 0x0000000507227c23 */ /* 0x000fe20008010052 */
[----:B------:R-:W-:-:S02]  /*3e70*/  ISETP.GE.AND P6, PT, R6, R170, PT ;  /* 0x000000aa0600720c */ /* 0x000fc40003fc6270 */
[C---:B------:R-:W-:Y:S02]  /*3e80*/  ISETP.GE.AND P5, PT, R6.reuse, R169, PT ;  /* 0x000000a90600720c */ /* 0x040fe40003fa6270 */
[----:B------:R-:W-:Y:S01]  /*3e90*/  ISETP.GE.AND P3, PT, R6, R3, PT ;  /* 0x000000030600720c */ /* 0x000fe20003f66270 */
[----:B------:R-:W-:Y:S01]  /*3ea0*/  VIADD R6, R89, 0x39 ;  /* 0x0000003959067836 */ /* 0x000fe20000000000 */
[----:B------:R-:W-:Y:S01]  /*3eb0*/  FSEL R184, R35, -INF , !P1 ;  /* 0xff80000023b87808 */ /* 0x000fe20004800000 */
[----:B------:R-:W-:Y:S01]  /*3ec0*/  FFMA.FTZ R35, R7, UR5, R80 ;  /* 0x0000000507237c23 */ /* 0x000fe20008010050 */
[----:B------:R-:W-:Y:S02]  /*3ed0*/  ISETP.GE.AND P1, PT, R89, R226, PT ;  /* 0x000000e25900720c */ /* 0x000fe40003f26270 */
[----:B------:R-:W-:Y:S02]  /*3ee0*/  FSEL R32, R32, -INF , !P0 ;  /* 0xff80000020207808 */ /* 0x000fe40004000000 */
[----:B------:R-:W-:-:S02]  /*3ef0*/  PLOP3.LUT P0, PT, PT, PT, UP0, 0x80, 0x0 ;  /* 0x000000000000781c */ /* 0x000fc40003f0f008 */
[----:B------:R-:W-:Y:S02]  /*3f00*/  FSEL R182, R30, -INF , !P6 ;  /* 0xff8000001eb67808 */ /* 0x000fe40007000000 */
[----:B------:R-:W-:Y:S02]  /*3f10*/  FSEL R197, R112, -INF , !P5 ;  /* 0xff80000070c57808 */ /* 0x000fe40006800000 */
[----:B------:R-:W-:Y:S02]  /*3f20*/  FSEL R192, R114, -INF , !P3 ;  /* 0xff80000072c07808 */ /* 0x000fe40005800000 */
[----:B------:R-:W-:Y:S02]  /*3f30*/  FSEL R33, R33, -INF , !P1 ;  /* 0xff80000021217808 */ /* 0x000fe40004800000 */
[C---:B------:R-:W-:Y:S02]  /*3f40*/  ISETP.GE.AND P6, PT, R6.reuse, R226, PT ;  /* 0x000000e20600720c */ /* 0x040fe40003fc6270 */
[----:B------:R-:W-:-:S02]  /*3f50*/  ISETP.GE.AND P5, PT, R6, R170, PT ;  /* 0x000000aa0600720c */ /* 0x000fc40003fa6270 */
[C---:B------:R-:W-:Y:S02]  /*3f60*/  ISETP.GE.AND P3, PT, R6.reuse, R169, PT ;  /* 0x000000a90600720c */ /* 0x040fe40003f66270 */
[----:B------:R-:W-:Y:S02]  /*3f70*/  ISETP.GE.AND P1, PT, R6, R3, PT ;  /* 0x000000030600720c */ /* 0x000fe40003f26270 */
[----:B------:R-:W-:Y:S02]  /*3f80*/  I2FP.F32.S32 R6, R6 ;  /* 0x0000000600067245 */ /* 0x000fe40000201400 */
[----:B------:R-:W-:Y:S02]  /*3f90*/  FSEL R194, R119, -INF , !P4 ;  /* 0xff80000077c27808 */ /* 0x000fe40006000000 */
[----:B------:R-:W-:Y:S01]  /*3fa0*/  FSEL R207, R28, -INF , !P2 ;  /* 0xff8000001ccf7808 */ /* 0x000fe20005000000 */
[C---:B------:R-:W-:Y:S01]  /*3fb0*/  FFMA.FTZ R29, R6.reuse, UR5, R29 ;  /* 0x00000005061d7c23 */ /* 0x040fe2000801001d */
[C---:B------:R-:W-:Y:S01]  /*3fc0*/  FFMA.FTZ R31, R6.reuse, UR5, R31 ;  /* 0x00000005061f7c23 */ /* 0x040fe2000801001f */
[C---:B------:R-:W-:Y:S01]  /*3fd0*/  FFMA.FTZ R113, R6.reuse, UR5, R113 ;  /* 0x0000000506717c23 */ /* 0x040fe20008010071 */
[----:B------:R-:W-:Y:S01]  /*3fe0*/  FFMA.FTZ R115, R6, UR5, R115 ;  /* 0x0000000506737c23 */ /* 0x000fe20008010073 */
[----:B------:R-:W-:-:S02]  /*3ff0*/  ISETP.GE.AND P4, PT, R89, R169, PT ;  /* 0x000000a95900720c */ /* 0x000fc40003f86270 */
[----:B------:R-:W-:Y:S02]  /*4000*/  ISETP.GE.AND P2, PT, R89, R3, PT ;  /* 0x000000035900720c */ /* 0x000fe40003f46270 */
[----:B------:R-:W-:Y:S02]  /*4010*/  FSEL R35, R35, -INF , !P4 ;  /* 0xff80000023237808 */ /* 0x000fe40006000000 */
[----:B------:R-:W-:Y:S02]  /*4020*/  FSEL R34, R34, -INF , !P2 ;  /* 0xff80000022227808 */ /* 0x000fe40005000000 */
[----:B------:R-:W-:Y:S02]  /*4030*/  FSEL R211, R29, -INF , !P6 ;  /* 0xff8000001dd37808 */ /* 0x000fe40007000000 */
[----:B------:R-:W-:Y:S02]  /*4040*/  FSEL R178, R31, -INF , !P5 ;  /* 0xff8000001fb27808 */ /* 0x000fe40006800000 */
[----:B------:R-:W-:-:S02]  /*4050*/  FSEL R199, R113, -INF , !P3 ;  /* 0xff80000071c77808 */ /* 0x000fc40005800000 */
        /* <DEDUP_REMOVED lines=66> */
.L_x_141:
[----:B------:R-:W-:Y:S05]  /*4480*/  BSYNC B0 ;  /* 0x0000000000007941 */ /* 0x000fea0003800000 */
.L_x_140:
[----:B------:R-:W0:Y:S02]  /*4490*/  LDGDEPBAR ;  /* 0x00000000000079af */ /* 0x000e240000000000 */
.L_x_139:
        /* <DEDUP_REMOVED lines=55> */
[----:B------:R-:W-:Y:S01]  /*4810*/  LEA R221, R2, UR4, 0x1 ;  /* 0x0000000402dd7c11 */ /* 0x000fe2000f8e08ff */
[----:B------:R-:W1:Y:S01]  /*4820*/  SHFL.BFLY PT, R6, R9, 0x2, 0x1f ;  /* 0x0c401f0009067f89 */ /* 0x000e6200000e0000 */
[----:B--2---:R-:W-:-:S02]  /*4830*/  FMNMX.FTZ R7, R8, R7, !PT ;  /* 0x0000000708077209 */ /* 0x004fc40007810000 */
[----:B------:R-:W-:Y:S01]  /*4840*/  LEA R171, R0, R221, 0x1 ;  /* 0x000000dd00ab7211 */ /* 0x000fe200078e08ff */
[----:B------:R-:W2:Y:S04]  /*4850*/  SHFL.BFLY PT, R168, R29, 0x1, 0x1f ;  /* 0x0c201f001da87f89 */ /* 0x000ea800000e0000 */
[----:B------:R-:W3:Y:S04]  /*4860*/  SHFL.BFLY PT, R166, R7, 0x1, 0x1f ;  /* 0x0c201f0007a67f89 */ /* 0x000ee800000e0000 */
[----:B------:R-:W-:Y:S04]  /*4870*/  LDSM.16.MT88.4 R148, [R221+0x9000] ;  /* 0x00900000dd94783b */ /* 0x000fe80000004200 */
[----:B------:R-:W-:Y:S04]  /*4880*/  LDSM.16.MT88.4 R96, [R221+0xa000] ;  /* 0x00a00000dd60783b */ /* 0x000fe80000004200 */
[----:B------:R-:W-:Y:S01]  /*4890*/  LDSM.16.MT88.4 R108, [R171+0xa000] ;  /* 0x00a00000ab6c783b */ /* 0x000fe20000004200 */
[----:B-1----:R-:W-:-:S03]  /*48a0*/  FMNMX.FTZ R6, R9, R6, !PT ;  /* 0x0000000609067209 */ /* 0x002fc60007810000 */
[----:B------:R-:W-:Y:S01]  /*48b0*/  LDSM.16.MT88.4 R120, [R221+0xb000] ;  /* 0x00b00000dd78783b */ /* 0x000fe20000004200 */
[----:B------:R-:W-:Y:S02]  /*48c0*/  FMNMX.FTZ R9, R174, R11, !PT ;  /* 0x0000000bae097209 */ /* 0x000fe40007810000 */
[----:B--2---:R-:W-:Y:S01]  /*48d0*/  FMNMX.FTZ R168, R29, R168, !PT ;  /* 0x000000a81da87209 */ /* 0x004fe20007810000 */
[----:B------:R-:W1:Y:S01]  /*48e0*/  SHFL.BFLY PT, R165, R6, 0x1, 0x1f ;  /* 0x0c201f0006a57f89 */ /* 0x000e6200000e0000 */
[----:B---3--:R-:W-:-:S03]  /*48f0*/  FMNMX.FTZ R166, R7, R166, !PT ;  /* 0x000000a607a67209 */ /* 0x008fc60007810000 */
[----:B------:R-:W-:Y:S01]  /*4900*/  FMUL.FTZ R216, R168, UR19 ;  /* 0x00000013a8d87c20 */ /* 0x000fe20008410000 */
[----:B------:R-:W-:Y:S01]  /*4910*/  FMNMX.FTZ R7, R214, R9, !PT ;  /* 0x00000009d6077209 */ /* 0x000fe20007810000 */
[----:B------:R-:W-:Y:S01]  /*4920*/  LDSM.16.MT88.4 R28, [R221+0xb400] ;  /* 0x00b40000dd1c783b */ /* 0x000fe20000004200 */
[----:B------:R-:W-:Y:S01]  /*4930*/  FSETP.NEU.FTZ.AND P1, PT, R168, -INF , PT ;  /* 0xff800000a800780b */ /* 0x000fe20003f3d000 */
[----:B------:R-:W-:Y:S01]  /*4940*/  FMUL.FTZ R202, R166, UR19 ;  /* 0x00000013a6ca7c20 */ /* 0x000fe20008410000 */
[----:B------:R-:W-:Y:S01]  /*4950*/  FMNMX.FTZ R7, R212, R7, !PT ;  /* 0x00000007d4077209 */ /* 0x000fe20007810000 */
[----:B------:R-:W-:Y:S01]  /*4960*/  LDSM.16.MT88.4 R8, [R171+0xa400] ;  /* 0x00a40000ab08783b */ /* 0x000fe20000004200 */
        /* <DEDUP_REMOVED lines=10> */
[----:B------:R-:W-:Y:S01]  /*4a10*/  MUFU.EX2 R173, R173 ;  /* 0x000000ad00ad7308 */ /* 0x000fe20000000800 */
[----:B-1----:R-:W-:Y:S01]  /*4a20*/  FMNMX.FTZ R165, R6, R165, !PT ;  /* 0x000000a506a57209 */ /* 0x002fe20007810000 */
[--C-:B------:R-:W-:Y:S01]  /*4a30*/  FFMA.FTZ R60, R81, UR19, -R202.reuse ;  /* 0x00000013513c7c23 */ /* 0x100fe200080108ca */
[----:B------:R-:W-:Y:S01]  /*4a40*/  FMNMX.FTZ R7, R184, R7, !PT ;  /* 0x00000007b8077209 */ /* 0x000fe20007810000 */
[----:B------:R-:W-:Y:S01]  /*4a50*/  LDSM.16.MT88.4 R80, [R171+0x9000] ;  /* 0x00900000ab50783b */ /* 0x000fe20000004200 */
[C---:B------:R-:W-:Y:S01]  /*4a60*/  FSETP.NEU.FTZ.AND P1, PT, R165.reuse, -INF , PT ;  /* 0xff800000a500780b */ /* 0x040fe20003f3d000 */
[----:B------:R-:W-:Y:S01]  /*4a70*/  FMUL.FTZ R191, R165, UR19 ;  /* 0x00000013a5bf7c20 */ /* 0x000fe20008410000 */
[----:B------:R-:W-:Y:S01]  /*4a80*/  FMNMX.FTZ R7, R182, R7, !PT ;  /* 0x00000007b6077209 */ /* 0x000fe20007810000 */
[--C-:B------:R-:W-:Y:S01]  /*4a90*/  FFMA.FTZ R61, R35, UR19, -R202.reuse ;  /* 0x00000013233d7c23 */ /* 0x100fe200080108ca */
[--C-:B------:R-:W-:Y:S01]  /*4aa0*/  FFMA.FTZ R57, R75, UR19, -R202.reuse ;  /* 0x000000134b397c23 */ /* 0x100fe200080108ca */
[----:B------:R-:W-:Y:S01]  /*4ab0*/  FFMA.FTZ R54, R77, UR19, -R202 ;  /* 0x000000134d367c23 */ /* 0x000fe200080108ca */
[----:B------:R-:W-:Y:S01]  /*4ac0*/  FMNMX.FTZ R6, R178, R7, !PT ;  /* 0x00000007b2067209 */ /* 0x000fe20007810000 */
[----:B------:R-:W-:Y:S01]  /*4ad0*/  MUFU.EX2 R164, R164 ;  /* 0x000000a400a47308 */ /* 0x000fe20000000800 */
[----:B------:R-:W-:Y:S01]  /*4ae0*/  FSEL R191, R191, RZ, P1 ;  /* 0x000000ffbfbf7208 */ /* 0x000fe20000800000 */
[--C-:B------:R-:W-:Y:S01]  /*4af0*/  FFMA.FTZ R47, R23, UR19, -R216.reuse ;  /* 0x00000013172f7c23 */ /* 0x100fe200080108d8 */
[----:B------:R-:W-:Y:S01]  /*4b00*/  FFMA.FTZ R46, R21, UR19, -R216 ;  /* 0x00000013152e7c23 */ /* 0x000fe200080108d8 */
[----:B------:R-:W1:Y:S01]  /*4b10*/  SHFL.BFLY PT, R7, R6, 0x2, 0x1f ;  /* 0x0c401f0006077f89 */ /* 0x000e6200000e0000 */
        /* <DEDUP_REMOVED lines=8> */
[----:B------:R-:W-:Y:S01]  /*4ba0*/  FFMA.FTZ R2, R13, UR19, -R202 ;  /* 0x000000130d027c23 */ /* 0x000fe200080108ca */
[--C-:B------:R-:W-:Y:S01]  /*4bb0*/  FFMA.FTZ R51, R16, UR19, -R191.reuse ;  /* 0x0000001310337c23 */ /* 0x100fe200080108bf */
[--C-:B------:R-:W-:Y:S01]  /*4bc0*/  FFMA.FTZ R49, R12, UR19, -R191.reuse ;  /* 0x000000130c317c23 */ /* 0x100fe200080108bf */
[--C-:B------:R-:W-:Y:S01]  /*4bd0*/  FFMA.FTZ R50, R66, UR19, -R191.reuse ;  /* 0x0000001342327c23 */ /* 0x100fe200080108bf */
[--C-:B------:R-:W-:Y:S01]  /*4be0*/  FFMA.FTZ R55, R27, UR19, -R216.reuse ;  /* 0x000000131b377c23 */ /* 0x100fe200080108d8 */
[----:B------:R-:W2:Y:S01]  /*4bf0*/  MUFU.EX2 R60, R60 ;  /* 0x0000003c003c7308 */ /* 0x000ea20000000800 */
[----:B------:R-:W-:Y:S01]  /*4c00*/  FFMA.FTZ R48, R25, UR19, -R216 ;  /* 0x0000001319307c23 */ /* 0x000fe200080108d8 */
[--C-:B------:R-:W-:Y:S01]  /*4c10*/  FFMA.FTZ R176, R185, UR19, -R202.reuse ;  /* 0x00000013b9b07c23 */ /* 0x100fe200080108ca */
[--C-:B------:R-:W-:Y:S01]  /*4c20*/  FFMA.FTZ R180, R39, UR19, -R202.reuse ;  /* 0x0000001327b47c23 */ /* 0x100fe200080108ca */
[----:B------:R-:W-:Y:S01]  /*4c30*/  FFMA.FTZ R185, R37, UR19, -R202 ;  /* 0x0000001325b97c23 */ /* 0x000fe200080108ca */
[--C-:B------:R-:W-:Y:S01]  /*4c40*/  FFMA.FTZ R189, R36, UR19, -R191.reuse ;  /* 0x0000001324bd7c23 */ /* 0x100fe200080108bf */
[--C-:B------:R-:W-:Y:S01]  /*4c50*/  FFMA.FTZ R198, R205, UR19, -R216.reuse ;  /* 0x00000013cdc67c23 */ /* 0x100fe200080108d8 */
[--C-:B------:R-:W-:Y:S01]  /*4c60*/  FFMA.FTZ R204, R209, UR19, -R216.reuse ;  /* 0x00000013d1cc7c23 */ /* 0x100fe200080108d8 */
[----:B------:R-:W-:Y:S01]  /*4c70*/  MUFU.EX2 R57, R57 ;  /* 0x0000003900397308 */ /* 0x000fe20000000800 */
[----:B------:R-:W-:Y:S01]  /*4c80*/  FFMA.FTZ R205, R207, UR19, -R216 ;  /* 0x00000013cfcd7c23 */ /* 0x000fe200080108d8 */
[----:B-1----:R-:W-:Y:S01]  /*4c90*/  FMNMX.FTZ R0, R6, R7, !PT ;  /* 0x0000000706007209 */ /* 0x002fe20007810000 */
[----:B------:R-:W-:Y:S01]  /*4ca0*/  FFMA.FTZ R181, R181, UR19, -R202 ;  /* 0x00000013b5b57c23 */ /* 0x000fe200080108ca */
[----:B------:R-:W-:Y:S01]  /*4cb0*/  LDSM.16.MT88.4 R4, [R171+0xb000] ;  /* 0x00b00000ab04783b */ /* 0x000fe20000004200 */
[--C-:B------:R-:W-:Y:S01]  /*4cc0*/  FFMA.FTZ R186, R186, UR19, -R191.reuse ;  /* 0x00000013baba7c23 */ /* 0x100fe200080108bf */
[--C-:B------:R-:W-:Y:S01]  /*4cd0*/  FFMA.FTZ R193, R193, UR19, -R216.reuse ;  /* 0x00000013c1c17c23 */ /* 0x100fe200080108d8 */
[----:B------:R-:W-:Y:S01]  /*4ce0*/  FFMA.FTZ R195, R195, UR19, -R216 ;  /* 0x00000013c3c37c23 */ /* 0x000fe200080108d8 */
[----:B------:R-:W1:Y:S01]  /*4cf0*/  SHFL.BFLY PT, R167, R0, 0x1, 0x1f ;  /* 0x0c201f0000a77f89 */ /* 0x000e6200000e0000 */
[----:B------:R-:W3:Y:S01]  /*4d00*/  MUFU.EX2 R54, R54 ;  /* 0x0000003600367308 */ /* 0x000ee20000000800 */
[----:B--2---:R-:W-:Y:S01]  /*4d10*/  F2FP.BF16.F32.PACK_AB R132, R60, R61 ;  /* 0x0000003d3c84723e */ /* 0x004fe200000010ff */
[----:B------:R-:W-:Y:S01]  /*4d20*/  FADD.FTZ R60, R61, R60 ;  /* 0x0000003c3d3c7221 */ /* 0x000fe20000010000 */
[--C-:B------:R-:W-:Y:S01]  /*4d30*/  FFMA.FTZ R203, R203, UR19, -R202.reuse ;  /* 0x00000013cbcb7c23 */ /* 0x100fe200080108ca */
[--C-:B------:R-:W-:Y:S01]  /*4d40*/  FFMA.FTZ R200, R200, UR19, -R202.reuse ;  /* 0x00000013c8c87c23 */ /* 0x100fe200080108ca */
[--C-:B------:R-:W-:Y:S01]  /*4d50*/  FFMA.FTZ R197, R197, UR19, -R202.reuse ;  /* 0x00000013c5c57c23 */ /* 0x100fe200080108ca */
[----:B------:R-:W-:Y:S01]  /*4d60*/  FFMA.FTZ R202, R199, UR19, -R202 ;  /* 0x00000013c7ca7c23 */ /* 0x000fe200080108ca */
[--C-:B------:R-:W-:Y:S01]  /*4d70*/  FFMA.FTZ R196, R196, UR19, -R191.reuse ;  /* 0x00000013c4c47c23 */ /* 0x100fe200080108bf */
[----:B------:R-:W-:Y:S01]  /*4d80*/  MUFU.EX2 R62, R62 ;  /* 0x0000003e003e7308 */ /* 0x000fe20000000800 */
[--C-:B------:R-:W-:Y:S01]  /*4d90*/  FFMA.FTZ R199, R194, UR19, -R191.reuse ;  /* 0x00000013c2c77c23 */ /* 0x100fe200080108bf */
[--C-:B------:R-:W-:Y:S01]  /*4da0*/  FFMA.FTZ R192, R192, UR19, -R191.reuse ;  /* 0x00000013c0c07c23 */ /* 0x100fe200080108bf */
[----:B------:R-:W-:Y:S01]  /*4db0*/  FFMA.FTZ R245, R190, UR19, -R191 ;  /* 0x00000013bef57c23 */ /* 0x000fe200080108bf */
[----:B------:R-:W-:-:S04]  /*4dc0*/  FFMA.FTZ R201, R201, UR19, -R216 ;  /* 0x00000013c9c97c23 */ /* 0x000fc800080108d8 */
[----:B------:R-:W2:Y:S01]  /*4dd0*/  MUFU.EX2 R63, R63 ;  /* 0x0000003f003f7308 */ /* 0x000ea20000000800 */
[----:B---3--:R-:W-:Y:S01]  /*4de0*/  F2FP.BF16.F32.PACK_AB R134, R54, R57 ;  /* 0x000000393686723e */ /* 0x008fe200000010ff */
[----:B------:R-:W-:-:S04]  /*4df0*/  FADD.FTZ R57, R57, R60 ;  /* 0x0000003c39397221 */ /* 0x000fc80000010000 */
[----:B------:R-:W-:Y:S01]  /*4e00*/  FADD.FTZ R54, R54, R57 ;  /* 0x0000003936367221 */ /* 0x000fe20000010000 */
[----:B-1----:R-:W-:Y:S01]  /*4e10*/  FMNMX.FTZ R167, R0, R167, !PT ;  /* 0x000000a700a77209 */ /* 0x002fe20007810000 */
[----:B------:R-:W-:Y:S01]  /*4e20*/  MUFU.EX2 R59, R59 ;  /* 0x0000003b003b7308 */ /* 0x000fe20000000800 */
[----:B------:R-:W-:Y:S02]  /*4e30*/  FFMA.FTZ R0, R14, UR19, -R191 ;  /* 0x000000130e007c23 */ /* 0x000fe400080108bf */
[C---:B------:R-:W-:Y:S01]  /*4e40*/  FSETP.NEU.FTZ.AND P1, PT, R167.reuse, -INF , PT ;  /* 0xff800000a700780b */ /* 0x040fe20003f3d000 */
[----:B------:R-:W-:Y:S01]  /*4e50*/  FMUL.FTZ R183, R167, UR19 ;  /* 0x00000013a7b77c20 */ /* 0x000fe20008410000 */
[----:B------:R-:W-:Y:S03]  /*4e60*/  LDSM.16.MT88.4 R12, [R221+0xa400] ;  /* 0x00a40000dd0c783b */ /* 0x000fe60000004200 */
[----:B------:R-:W1:Y:S01]  /*4e70*/  MUFU.EX2 R52, R52 ;  /* 0x0000003400347308 */ /* 0x000e620000000800 */
[----:B------:R-:W-:-:S02]  /*4e80*/  FSEL R183, R183, RZ, P1 ;  /* 0x000000ffb7b77208 */ /* 0x000fc40000800000 */
[----:B--2---:R-:W-:Y:S01]  /*4e90*/  F2FP.BF16.F32.PACK_AB R133, R63, R62 ;  /* 0x0000003e3f85723e */ /* 0x004fe200000010ff */
[----:B------:R-:W-:Y:S02]  /*4ea0*/  FADD.FTZ R62, R62, R63 ;  /* 0x0000003f3e3e7221 */ /* 0x000fe40000010000 */
[--C-:B------:R-:W-:Y:S01]  /*4eb0*/  FFMA.FTZ R67, R32, UR19, -R183.reuse ;  /* 0x0000001320437c23 */ /* 0x100fe200080108b7 */
[--C-:B------:R-:W-:Y:S01]  /*4ec0*/  FFMA.FTZ R64, R20, UR19, -R183.reuse ;  /* 0x0000001314407c23 */ /* 0x100fe200080108b7 */
[--C-:B------:R-:W-:Y:S01]  /*4ed0*/  FFMA.FTZ R65, R22, UR19, -R183.reuse ;  /* 0x0000001316417c23 */ /* 0x100fe200080108b7 */
[--C-:B------:R-:W-:Y:S01]  /*4ee0*/  FFMA.FTZ R56, R18, UR19, -R183.reuse ;  /* 0x0000001312387c23 */ /* 0x100fe200080108b7 */
[----:B------:R-:W2:Y:S01]  /*4ef0*/  MUFU.EX2 R177, R177 ;  /* 0x000000b100b17308 */ /* 0x000ea20000000800 */
[----:B------:R-:W3:Y:S01]  /*4f00*/  LDSM.16.MT88.4 R20, [R221+0x9400] ;  /* 0x00940000dd14783b */ /* 0x000ee20000004200 */
[--C-:B------:R-:W-:Y:S01]  /*4f10*/  FFMA.FTZ R175, R26, UR19, -R183.reuse ;  /* 0x000000131aaf7c23 */ /* 0x100fe200080108b7 */
[--C-:B------:R-:W-:Y:S01]  /*4f20*/  FFMA.FTZ R66, R24, UR19, -R183.reuse ;  /* 0x0000001318427c23 */ /* 0x100fe200080108b7 */
[--C-:B------:R-:W-:Y:S01]  /*4f30*/  FFMA.FTZ R172, R172, UR19, -R183.reuse ;  /* 0x00000013acac7c23 */ /* 0x100fe200080108b7 */
[----:B------:R-:W4:Y:S01]  /*4f40*/  LDSM.16.MT88.4 R16, [R171+0x9400] ;  /* 0x00940000ab10783b */ /* 0x000f220000004200 */
[----:B------:R-:W-:Y:S01]  /*4f50*/  FFMA.FTZ R179, R174, UR19, -R183 ;  /* 0x00000013aeb37c23 */ /* 0x000fe200080108b7 */
[----:B-1----:R-:W-:Y:S01]  /*4f60*/  F2FP.BF16.F32.PACK_AB R135, R52, R59 ;  /* 0x0000003b3487723e */ /* 0x002fe200000010ff */
[----:B------:R-:W1:Y:S01]  /*4f70*/  MUFU.EX2 R58, R58 ;  /* 0x0000003a003a7308 */ /* 0x000e620000000800 */
[----:B------:R-:W5:Y:S01]  /*4f80*/  LDSM.16.MT88.4 R32, [R171+0xb400] ;  /* 0x00b40000ab20783b */ /* 0x000f620000004200 */
[----:B------:R-:W-:Y:S01]  /*4f90*/  FFMA.FTZ R174, R187, UR19, -R216 ;  /* 0x00000013bbae7c23 */ /* 0x000fe200080108d8 */
[--C-:B------:R-:W-:Y:S01]  /*4fa0*/  FFMA.FTZ R187, R188, UR19, -R191.reuse ;  /* 0x00000013bcbb7c23 */ /* 0x100fe200080108bf */
[----:B------:R-:W-:Y:S01]  /*4fb0*/  FFMA.FTZ R188, R38, UR19, -R191 ;  /* 0x0000001326bc7c23 */ /* 0x000fe200080108bf */
[--C-:B------:R-:W-:Y:S01]  /*4fc0*/  FFMA.FTZ R207, R214, UR19, -R183.reuse ;  /* 0x00000013d6cf7c23 */ /* 0x100fe200080108b7 */
[C---:B------:R-:W-:Y:S01]  /*4fd0*/  HMMA.16816.F32.BF16 R156, R132.reuse, R148, RZ ;  /* 0x00000094849c723c */ /* 0x040fe200000418ff */
[----:B------:R-:W-:Y:S01]  /*4fe0*/  LDSM.16.MT88.4 R36, [R171+0xb800] ;  /* 0x00b80000ab24783b */ /* 0x000fe20000004200 */
[----:B------:R-:W-:Y:S01]  /*4ff0*/  MUFU.EX2 R67, R67 ;  /* 0x0000004300437308 */ /* 0x000fe20000000800 */
[----:B--2---:R-:W-:Y:S01]  /*5000*/  F2FP.BF16.F32.PACK_AB R128, R177, R164 ;  /* 0x000000a4b180723e */ /* 0x004fe200000010ff */
[--C-:B------:R-:W-:Y:S01]  /*5010*/  FFMA.FTZ R212, R212, UR19, -R183.reuse ;  /* 0x00000013d4d47c23 */ /* 0x100fe200080108b7 */
[--C-:B------:R-:W-:Y:S01]  /*5020*/  FFMA.FTZ R209, R210, UR19, -R183.reuse ;  /* 0x00000013d2d17c23 */ /* 0x100fe200080108b7 */
[C---:B------:R-:W-:Y:S01]  /*5030*/  HMMA.16816.F32.BF16 R72, R132.reuse, R80, RZ ;  /* 0x000000508448723c */ /* 0x040fe200000418ff */
[----:B------:R-:W-:Y:S01]  /*5040*/  FFMA.FTZ R206, R206, UR19, -R183 ;  /* 0x00000013cece7c23 */ /* 0x000fe200080108b7 */
[----:B------:R-:W-:Y:S01]  /*5050*/  FADD.FTZ R164, R164, R177 ;  /* 0x000000b1a4a47221 */ /* 0x000fe20000010000 */
[----:B------:R-:W-:Y:S01]  /*5060*/  FADD.FTZ R59, R59, R62 ;  /* 0x0000003e3b3b7221 */ /* 0x000fe20000010000 */
[----:B------:R-:W2:Y:S01]  /*5070*/  MUFU.EX2 R64, R64 ;  /* 0x0000004000407308 */ /* 0x000ea20000000800 */
[----:B-1----:R-:W-:Y:S01]  /*5080*/  F2FP.BF16.F32.PACK_AB R130, R58, R173 ;  /* 0x000000ad3a82723e */ /* 0x002fe200000010ff */
[C---:B------:R-:W-:Y:S01]  /*5090*/  HMMA.16816.F32.BF16 R88, R132.reuse, R96, RZ ;  /* 0x000000608458723c */ /* 0x040fe200000418ff */
[----:B------:R-:W-:Y:S01]  /*50a0*/  FADD.FTZ R173, R173, R164 ;  /* 0x000000a4adad7221 */ /* 0x000fe20000010000 */
[----:B------:R-:W-:Y:S01]  /*50b0*/  FADD.FTZ R52, R52, R59 ;  /* 0x0000003b34347221 */ /* 0x000fe20000010000 */
[--C-:B------:R-:W-:Y:S01]  /*50c0*/  FFMA.FTZ R208, R208, UR19, -R183.reuse ;  /* 0x00000013d0d07c23 */ /* 0x100fe200080108b7 */
[----:B------:R-:W-:Y:S01]  /*50d0*/  FFMA.FTZ R191, R184, UR19, -R183 ;  /* 0x00000013b8bf7c23 */ /* 0x000fe200080108b7 */
[----:B------:R-:W-:Y:S01]  /*50e0*/  FADD.FTZ R58, R58, R173 ;  /* 0x000000ad3a3a7221 */ /* 0x000fe20000010000 */
[----:B------:R-:W-:Y:S01]  /*50f0*/  MUFU.EX2 R65, R65 ;  /* 0x0000004100417308 */ /* 0x000fe20000000800 */
[----:B------:R-:W-:Y:S01]  /*5100*/  HMMA.16816.F32.BF16 R144, R132, R108, RZ ;  /* 0x0000006c8490723c */ /* 0x000fe200000418ff */
[----:B------:R-:W-:Y:S01]  /*5110*/  FFMA.FTZ R210, R211, UR19, -R216 ;  /* 0x00000013d3d27c23 */ /* 0x000fe200080108d8 */
[----:B------:R-:W-:-:S04]  /*5120*/  FFMA.FTZ R182, R182, UR19, -R183 ;  /* 0x00000013b6b67c23 */ /* 0x000fc800080108b7 */
[----:B------:R-:W-:Y:S01]  /*5130*/  HMMA.16816.F32.BF16 R112, R132, R120, RZ ;  /* 0x000000788470723c */ /* 0x000fe200000418ff */
[----:B------:R-:W1:Y:S01]  /*5140*/  MUFU.EX2 R56, R56 ;  /* 0x0000003800387308 */ /* 0x000e620000000800 */
[----:B--2---:R-:W-:Y:S01]  /*5150*/  F2FP.BF16.F32.PACK_AB R129, R64, R67 ;  /* 0x000000434081723e */ /* 0x004fe200000010ff */
[----:B------:R-:W-:-:S03]  /*5160*/  FADD.FTZ R64, R67, R64 ;  /* 0x0000004043407221 */ /* 0x000fc60000010000 */
[C---:B------:R-:W-:Y:S03]  /*5170*/  HMMA.16816.F32.BF16 R124, R132.reuse, R4, RZ ;  /* 0x00000004847c723c */ /* 0x040fe600000418ff */
[----:B------:R-:W-:Y:S03]  /*5180*/  MUFU.EX2 R55, R55 ;  /* 0x0000003700377308 */ /* 0x000fe60000000800 */
[C---:B------:R-:W-:Y:S05]  /*5190*/  HMMA.16816.F32.BF16 R152, R132.reuse, R150, RZ ;  /* 0x000000968498723c */ /* 0x040fea00000418ff */
[----:B------:R-:W-:Y:S01]  /*51a0*/  MUFU.EX2 R48, R48 ;  /* 0x0000003000307308 */ /* 0x000fe20000000800 */
[----:B-1----:R-:W-:Y:S01]  /*51b0*/  F2FP.BF16.F32.PACK_AB R131, R56, R65 ;  /* 0x000000413883723e */ /* 0x002fe200000010ff */
[----:B------:R-:W-:Y:S01]  /*51c0*/  HMMA.16816.F32.BF16 R76, R132, R82, RZ ;  /* 0x00000052844c723c */ /* 0x000fe200000418ff */
[----:B------:R-:W-:-:S04]  /*51d0*/  FADD.FTZ R65, R65, R64 ;  /* 0x0000004041417221 */ /* 0x000fc80000010000 */
[----:B------:R-:W-:Y:S01]  /*51e0*/  FADD.FTZ R56, R56, R65 ;  /* 0x0000004138387221 */ /* 0x000fe20000010000 */
[C---:B------:R-:W-:Y:S01]  /*51f0*/  HMMA.16816.F32.BF16 R92, R132.reuse, R98, RZ ;  /* 0x00000062845c723c */ /* 0x040fe200000418ff */
[----:B------:R-:W-:Y:S05]  /*5200*/  MUFU.EX2 R47, R47 ;  /* 0x0000002f002f7308 */ /* 0x000fea0000000800 */
[C---:B------:R-:W-:Y:S03]  /*5210*/  HMMA.16816.F32.BF16 R104, R132.reuse, R110, RZ ;  /* 0x0000006e8468723c */ /* 0x040fe600000418ff */
[----:B------:R-:W-:Y:S03]  /*5220*/  MUFU.EX2 R46, R46 ;  /* 0x0000002e002e7308 */ /* 0x000fe60000000800 */
[----:B------:R-:W-:Y:S05]  /*5230*/  HMMA.16816.F32.BF16 R116, R132, R122, RZ ;  /* 0x0000007a8474723c */ /* 0x000fea00000418ff */
[----:B------:R-:W-:Y:S01]  /*5240*/  MUFU.EX2 R53, R53 ;  /* 0x0000003500357308 */ /* 0x000fe20000000800 */
[C---:B------:R-:W-:Y:S06]  /*5250*/  HMMA.16816.F32.BF16 R160, R128.reuse, R148, RZ ;  /* 0x0000009480a0723c */ /* 0x040fec00000418ff */
[C---:B------:R-:W-:Y:S01]  /*5260*/  HMMA.16816.F32.BF16 R68, R128.reuse, R80, RZ ;  /* 0x000000508044723c */ /* 0x040fe200000418ff */
[----:B------:R-:W1:Y:S05]  /*5270*/  MUFU.EX2 R44, R44 ;  /* 0x0000002c002c7308 */ /* 0x000e6a0000000800 */
[C---:B------:R-:W-:Y:S03]  /*5280*/  HMMA.16816.F32.BF16 R84, R128.reuse, R96, RZ ;  /* 0x000000608054723c */ /* 0x040fe600000418ff */
[----:B------:R-:W-:Y:S03]  /*5290*/  MUFU.EX2 R45, R45 ;  /* 0x0000002d002d7308 */ /* 0x000fe60000000800 */
[----:B------:R-:W-:Y:S05]  /*52a0*/  HMMA.16816.F32.BF16 R100, R128, R108, RZ ;  /* 0x0000006c8064723c */ /* 0x000fea00000418ff */
        /* <DEDUP_REMOVED lines=12> */
[----:B------:R-:W-:Y:S02]  /*5370*/  FADD.FTZ R45, R2, R45 ;  /* 0x0000002d022d7221 */ /* 0x000fe40000010000 */
[----:B------:R-:W-:Y:S01]  /*5380*/  MUFU.EX2 R49, R49 ;  /* 0x0000003100317308 */ /* 0x000fe20000000800 */
[C---:B------:R-:W-:Y:S06]  /*5390*/  HMMA.16816.F32.BF16 R108, R128.reuse, R110, RZ ;  /* 0x0000006e806c723c */ /* 0x040fec00000418ff */
[----:B------:R-:W-:Y:S01]  /*53a0*/  HMMA.16816.F32.BF16 R140, R128, R120, RZ ;  /* 0x00000078808c723c */ /* 0x000fe200000418ff */
[----:B------:R-:W2:Y:S01]  /*53b0*/  MUFU.EX2 R50, R50 ;  /* 0x0000003200327308 */ /* 0x000ea20000000800 */
[----:B-1----:R-:W-:Y:S01]  /*53c0*/  F2FP.BF16.F32.PACK_AB R25, R0, R51 ;  /* 0x000000330019723e */ /* 0x002fe200000010ff */
[----:B------:R-:W-:-:S03]  /*53d0*/  FADD.FTZ R51, R51, R52 ;  /* 0x0000003433337221 */ /* 0x000fc60000010000 */
[C---:B------:R-:W-:Y:S01]  /*53e0*/  HMMA.16816.F32.BF16 R120, R128.reuse, R122, RZ ;  /* 0x0000007a8078723c */ /* 0x040fe200000418ff */
[----:B------:R-:W-:Y:S02]  /*53f0*/  FADD.FTZ R0, R0, R51 ;  /* 0x0000003300007221 */ /* 0x000fe40000010000 */
[----:B------:R-:W-:Y:S03]  /*5400*/  MUFU.EX2 R175, R175 ;  /* 0x000000af00af7308 */ /* 0x000fe60000000800 */
[C---:B------:R-:W-:Y:S05]  /*5410*/  HMMA.16816.F32.BF16 R136, R128.reuse, R4, RZ ;  /* 0x000000048088723c */ /* 0x040fea00000418ff */
[----:B------:R-:W1:Y:S01]  /*5420*/  MUFU.EX2 R66, R66 ;  /* 0x0000004200427308 */ /* 0x000e620000000800 */
[----:B------:R-:W-:Y:S01]  /*5430*/  HMMA.16816.F32.BF16 R128, R128, R6, RZ ;  /* 0x000000068080723c */ /* 0x000fe200000418ff */
[----:B--2---:R-:W-:Y:S01]  /*5440*/  F2FP.BF16.F32.PACK_AB R27, R50, R49 ;  /* 0x00000031321b723e */ /* 0x004fe200000010ff */
[----:B------:R-:W-:Y:S01]  /*5450*/  FADD.FTZ R49, R49, R0 ;  /* 0x0000000031317221 */ /* 0x000fe20000010000 */
[----:B------:R-:W-:Y:S01]  /*5460*/  F2FP.BF16.F32.PACK_AB R4, R48, R55 ;  /* 0x000000373004723e */ /* 0x000fe200000010ff */
[----:B------:R-:W-:-:S02]  /*5470*/  FADD.FTZ R55, R55, R58 ;  /* 0x0000003a37377221 */ /* 0x000fc40000010000 */
[----:B------:R-:W-:Y:S01]  /*5480*/  FADD.FTZ R49, R50, R49 ;  /* 0x0000003132317221 */ /* 0x000fe20000010000 */
[----:B------:R-:W-:Y:S01]  /*5490*/  MUFU.EX2 R172, R172 ;  /* 0x000000ac00ac7308 */ /* 0x000fe20000000800 */
[----:B------:R-:W-:Y:S01]  /*54a0*/  F2FP.BF16.F32.PACK_AB R6, R46, R47 ;  /* 0x0000002f2e06723e */ /* 0x000fe200000010ff */
[----:B---3--:R-:W-:Y:S01]  /*54b0*/  HMMA.16816.F32.BF16 R156, R24, R20, R156 ;  /* 0x00000014189c723c */ /* 0x008fe2000004189c */
[----:B------:R-:W-:-:S04]  /*54c0*/  FADD.FTZ R48, R48, R55 ;  /* 0x0000003730307221 */ /* 0x000fc80000010000 */
[----:B------:R-:W-:Y:S01]  /*54d0*/  FADD.FTZ R47, R47, R48 ;  /* 0x000000302f2f7221 */ /* 0x000fe20000010000 */
[----:B------:R-:W2:Y:S01]  /*54e0*/  MUFU.EX2 R179, R179 ;  /* 0x000000b300b37308 */ /* 0x000ea20000000800 */
[----:B-1----:R-:W-:Y:S01]  /*54f0*/  F2FP.BF16.F32.PACK_AB R5, R66, R175 ;  /* 0x000000af4205723e */ /* 0x002fe200000010ff */
[----:B----4-:R-:W-:Y:S01]  /*5500*/  HMMA.16816.F32.BF16 R72, R24, R16, R72 ;  /* 0x000000101848723c */ /* 0x010fe20000041848 */
[----:B------:R-:W-:Y:S01]  /*5510*/  FADD.FTZ R175, R175, R56 ;  /* 0x00000038afaf7221 */ /* 0x000fe20000010000 */
[----:B------:R-:W-:-:S03]  /*5520*/  FADD.FTZ R47, R46, R47 ;  /* 0x0000002f2e2f7221 */ /* 0x000fc60000010000 */
[----:B------:R-:W-:Y:S01]  /*5530*/  FADD.FTZ R175, R66, R175 ;  /* 0x000000af42af7221 */ /* 0x000fe20000010000 */
[C---:B------:R-:W-:Y:S01]  /*5540*/  HMMA.16816.F32.BF16 R88, R24.reuse, R12, R88 ;  /* 0x0000000c1858723c */ /* 0x040fe20000041858 */
[----:B------:R-:W-:Y:S05]  /*5550*/  MUFU.EX2 R174, R174 ;  /* 0x000000ae00ae7308 */ /* 0x000fea0000000800 */
[----:B------:R-:W-:Y:S01]  /*5560*/  HMMA.16816.F32.BF16 R144, R24, R8, R144 ;  /* 0x000000081890723c */ /* 0x000fe20000041890 */
[----:B--2---:R-:W-:Y:S02]  /*5570*/  F2FP.BF16.F32.PACK_AB R7, R179, R172 ;  /* 0x000000acb307723e */ /* 0x004fe400000010ff */
[----:B------:R-:W-:Y:S01]  /*5580*/  MUFU.EX2 R176, R176 ;  /* 0x000000b000b07308 */ /* 0x000fe20000000800 */
[----:B------:R-:W-:-:S02]  /*5590*/  FADD.FTZ R172, R172, R175 ;  /* 0x000000afacac7221 */ /* 0x000fc40000010000 */
[----:B------:R-:W-:Y:S02]  /*55a0*/  HMMA.16816.F32.BF16 R112, R24, R28, R112 ;  /* 0x0000001c1870723c */ /* 0x000fe40000041870 */
[----:B------:R-:W-:-:S04]  /*55b0*/  FADD.FTZ R172, R179, R172 ;  /* 0x000000acb3ac7221 */ /* 0x000fc80000010000 */
[C---:B-----5:R-:W-:Y:S01]  /*55c0*/  HMMA.16816.F32.BF16 R124, R24.reuse, R32, R124 ;  /* 0x00000020187c723c */ /* 0x060fe2000004187c */
        /* <DEDUP_REMOVED lines=123> */
[C---:B------:R-:W-:Y:S01]  /*5d80*/  F2FP.BF16.F32.PACK_AB R5, R191.reuse, R208 ;  /* 0x000000d0bf05723e */ /* 0x040fe200000010ff */
        /* <DEDUP_REMOVED lines=94> */
[----:B------:R-:W-:Y:S01]  /*6370*/  @!P4 LDGSTS.E.BYPASS.LTC128B.128 [R225+0xa800], desc[UR22][R8.64+0x40] ;  /* 0x0a80004008e1cfae */ /* 0x000fe2000b901d56 */
        /* <DEDUP_REMOVED lines=9> */
[----:B------:R-:W-:Y:S04]  /*6410*/  LDSM.16.M88.4 R188, [R223+0x6000] ;  /* 0x00600000dfbc783b */ /* 0x000fe80000000200 */
[----:B------:R-:W2:Y:S01]  /*6420*/  LDSM.16.M88.4 R60, [R224+0x1000] ;  /* 0x00100000e03c783b */ /* 0x000ea20000000200 */
[C---:B------:R-:W-:Y:S02]  /*6430*/  ISETP.GE.AND P0, PT, R2.reuse, R226, PT ;  /* 0x000000e20200720c */ /* 0x040fe40003f06270 */
[C---:B------:R-:W-:Y:S01]  /*6440*/  ISETP.GE.AND P6, PT, R2.reuse, R170, PT ;  /* 0x000000aa0200720c */ /* 0x040fe20003fc6270 */
[----:B------:R-:W4:Y:S01]  /*6450*/  LDSM.16.M88.4 R180, [R223+0x6400] ;  /* 0x00640000dfb4783b */ /* 0x000f220000000200 */
[C---:B------:R-:W-:Y:S02]  /*6460*/  ISETP.GE.AND P2, PT, R2.reuse, R169, PT ;  /* 0x000000a90200720c */ /* 0x040fe40003f46270 */
[----:B------:R-:W-:Y:S01]  /*6470*/  ISETP.GE.AND P1, PT, R2, R3, PT ;  /* 0x000000030200720c */ /* 0x000fe20003f26270 */
[----:B------:R-:W3:Y:S04]  /*6480*/  LDSM.16.M88.4 R172, [R223+0x6800] ;  /* 0x00680000dfac783b */ /* 0x000ee80000000200 */
[----:B------:R-:W1:Y:S04]  /*6490*/  LDSM.16.M88.4 R196, [R223+0x6c00] ;  /* 0x006c0000dfc4783b */ /* 0x000e680000000200 */
[----:B------:R-:W5:Y:S04]  /*64a0*/  LDSM.16.M88.4 R56, [R224] ;  /* 0x00000000e038783b */ /* 0x000f680000000200 */
[----:B------:R-:W-:Y:S04]  /*64b0*/  LDSM.16.M88.4 R44, [R220+0x6000] ;  /* 0x00600000dc2c783b */ /* 0x000fe80000000200 */
[----:B------:R-:W5:Y:S04]  /*64c0*/  LDSM.16.M88.4 R48, [R222+0x1000] ;  /* 0x00100000de30783b */ /* 0x000f680000000200 */
[----:B------:R-:W5:Y:S04]  /*64d0*/  LDSM.16.M88.4 R40, [R220+0x6400] ;  /* 0x00640000dc28783b */ /* 0x000f680000000200 */
[----:B------:R-:W5:Y:S04]  /*64e0*/  LDSM.16.M88.4 R36, [R220+0x6800] ;  /* 0x00680000dc24783b */ /* 0x000f680000000200 */
[----:B------:R-:W5:Y:S04]  /*64f0*/  LDSM.16.M88.4 R52, [R220+0x6c00] ;  /* 0x006c0000dc34783b */ /* 0x000f680000000200 */
[----:B------:R-:W5:Y:S01]  /*6500*/  LDSM.16.M88.4 R32, [R222] ;  /* 0x00000000de20783b */ /* 0x000f620000000200 */
[C---:B--2---:R-:W-:Y:S03]  /*6510*/  HMMA.16816.F32.BF16 R28, R60.reuse, R188, RZ ;  /* 0x000000bc3c1c723c */ /* 0x044fe600000418ff */
[----:B------:R-:W-:Y:S03]  /*6520*/  LDSM.16.M88.4 R212, [R224+0x3000] ;  /* 0x00300000e0d4783b */ /* 0x000fe60000000200 */
[C---:B------:R-:W-:Y:S01]  /*6530*/  HMMA.16816.F32.BF16 R24, R60.reuse, R190, RZ ;  /* 0x000000be3c18723c */ /* 0x040fe200000418ff */
[----:B------:R-:W2:Y:S04]  /*6540*/  LDSM.16.M88.4 R208, [R223+0x7000] ;  /* 0x00700000dfd0783b */ /* 0x000ea80000000200 */
[----:B------:R-:W2:Y:S01]  /*6550*/  LDSM.16.M88.4 R204, [R223+0x7400] ;  /* 0x00740000dfcc783b */ /* 0x000ea20000000200 */
[C---:B----4-:R-:W-:Y:S03]  /*6560*/  HMMA.16816.F32.BF16 R20, R60.reuse, R180, RZ ;  /* 0x000000b43c14723c */ /* 0x050fe600000418ff */
[----:B------:R-:W4:Y:S03]  /*6570*/  LDSM.16.M88.4 R200, [R223+0x7800] ;  /* 0x00780000dfc8783b */ /* 0x000f260000000200 */
[C---:B---3--:R-:W-:Y:S01]  /*6580*/  HMMA.16816.F32.BF16 R12, R60.reuse, R172, RZ ;  /* 0x000000ac3c0c723c */ /* 0x048fe200000418ff */
[----:B------:R-:W-:Y:S04]  /*6590*/  LDSM.16.M88.4 R216, [R224+0x2000] ;  /* 0x00200000e0d8783b */ /* 0x000fe80000000200 */
[----:B------:R-:W0:Y:S01]  /*65a0*/  LDGDEPBAR ;  /* 0x00000000000079af */ /* 0x000e220000000000 */
[C---:B-1----:R-:W-:Y:S06]  /*65b0*/  HMMA.16816.F32.BF16 R4, R60.reuse, R196, RZ ;  /* 0x000000c43c04723c */ /* 0x042fec00000418ff */
[C---:B------:R-:W-:Y:S06]  /*65c0*/  HMMA.16816.F32.BF16 R16, R60.reuse, R182, RZ ;  /* 0x000000b63c10723c */ /* 0x040fec00000418ff */
[C---:B------:R-:W-:Y:S06]  /*65d0*/  HMMA.16816.F32.BF16 R8, R60.reuse, R174, RZ ;  /* 0x000000ae3c08723c */ /* 0x040fec00000418ff */
[----:B------:R-:W-:Y:S06]  /*65e0*/  HMMA.16816.F32.BF16 R60, R60, R198, RZ ;  /* 0x000000c63c3c723c */ /* 0x000fec00000418ff */
[C---:B-----5:R-:W-:Y:S06]  /*65f0*/  HMMA.16816.F32.BF16 R192, R56.reuse, R188, RZ ;  /* 0x000000bc38c0723c */ /* 0x060fec00000418ff */
[C---:B------:R-:W-:Y:S06]  /*6600*/  HMMA.16816.F32.BF16 R184, R56.reuse, R180, RZ ;  /* 0x000000b438b8723c */ /* 0x040fec00000418ff */
[C---:B------:R-:W-:Y:S06]  /*6610*/  HMMA.16816.F32.BF16 R176, R56.reuse, R172, RZ ;  /* 0x000000ac38b0723c */ /* 0x040fec00000418ff */
[C---:B------:R-:W-:Y:S06]  /*6620*/  HMMA.16816.F32.BF16 R188, R56.reuse, R190, RZ ;  /* 0x000000be38bc723c */ /* 0x040fec00000418ff */
[C---:B------:R-:W-:Y:S06]  /*6630*/  HMMA.16816.F32.BF16 R180, R56.reuse, R182, RZ ;  /* 0x000000b638b4723c */ /* 0x040fec00000418ff */
[C---:B------:R-:W-:Y:S06]  /*6640*/  HMMA.16816.F32.BF16 R172, R56.reuse, R174, RZ ;  /* 0x000000ae38ac723c */ /* 0x040fec00000418ff */
[C---:B------:R-:W-:Y:S06]  /*6650*/  HMMA.16816.F32.BF16 R64, R56.reuse, R196, RZ ;  /* 0x000000c43840723c */ /* 0x040fec00000418ff */
[----:B------:R-:W-:Y:S01]  /*6660*/  HMMA.16816.F32.BF16 R56, R56, R198, RZ ;  /* 0x000000c63838723c */ /* 0x000fe200000418ff */
[----:B------:R-:W1:Y:S05]  /*6670*/  LDSM.16.M88.4 R196, [R223+0x7c00] ;  /* 0x007c0000dfc4783b */ /* 0x000e6a0000000200 */
        /* <DEDUP_REMOVED lines=12> */
[C---:B------:R-:W-:Y:S06]  /*6740*/  HMMA.16816.F32.BF16 R64, R32.reuse, R52, R64 ;  /* 0x000000342040723c */ /* 0x040fec0000041840 */
[C---:B------:R-:W-:Y:S01]  /*6750*/  HMMA.16816.F32.BF16 R188, R32.reuse, R46, R188 ;  /* 0x0000002e20bc723c */ /* 0x040fe200000418bc */
[----:B------:R-:W3:Y:S05]  /*6760*/  LDSM.16.M88.4 R44, [R220+0x7000] ;  /* 0x00700000dc2c783b */ /* 0x000eea0000000200 */
[C---:B------:R-:W-:Y:S01]  /*6770*/  HMMA.16816.F32.BF16 R180, R32.reuse, R42, R180 ;  /* 0x0000002a20b4723c */ /* 0x040fe200000418b4 */
[----:B------:R-:W5:Y:S05]  /*6780*/  LDSM.16.M88.4 R40, [R220+0x7400] ;  /* 0x00740000dc28783b */ /* 0x000f6a0000000200 */
[C---:B------:R-:W-:Y:S01]  /*6790*/  HMMA.16816.F32.BF16 R172, R32.reuse, R38, R172 ;  /* 0x0000002620ac723c */ /* 0x040fe200000418ac */
[----:B------:R-:W5:Y:S05]  /*67a0*/  LDSM.16.M88.4 R36, [R220+0x7800] ;  /* 0x00780000dc24783b */ /* 0x000f6a0000000200 */
[----:B------:R-:W-:Y:S01]  /*67b0*/  HMMA.16816.F32.BF16 R56, R32, R54, R56 ;  /* 0x000000362038723c */ /* 0x000fe20000041838 */
[----:B------:R-:W5:Y:S04]  /*67c0*/  LDSM.16.M88.4 R32, [R220+0x7c00] ;  /* 0x007c0000dc20783b */ /* 0x000f680000000200 */
[----:B------:R-:W5:Y:S01]  /*67d0*/  LDSM.16.M88.4 R52, [R222+0x2000] ;  /* 0x00200000de34783b */ /* 0x000f620000000200 */
[C---:B--2---:R-:W-:Y:S06]  /*67e0*/  HMMA.16816.F32.BF16 R28, R212.reuse, R208, R28 ;  /* 0x000000d0d41c723c */ /* 0x044fec000004181c */
[C---:B------:R-:W-:Y:S06]  /*67f0*/  HMMA.16816.F32.BF16 R20, R212.reuse, R204, R20 ;  /* 0x000000ccd414723c */ /* 0x040fec0000041814 */
[C---:B----4-:R-:W-:Y:S06]  /*6800*/  HMMA.16816.F32.BF16 R12, R212.reuse, R200, R12 ;  /* 0x000000c8d40c723c */ /* 0x050fec000004180c */
[C---:B-1----:R-:W-:Y:S06]  /*6810*/  HMMA.16816.F32.BF16 R4, R212.reuse, R196, R4 ;  /* 0x000000c4d404723c */ /* 0x042fec0000041804 */
[C---:B------:R-:W-:Y:S06]  /*6820*/  HMMA.16816.F32.BF16 R24, R212.reuse, R210, R24 ;  /* 0x000000d2d418723c */ /* 0x040fec0000041818 */
[C---:B------:R-:W-:Y:S06]  /*6830*/  HMMA.16816.F32.BF16 R16, R212.reuse, R206, R16 ;  /* 0x000000ced410723c */ /* 0x040fec0000041810 */
[C---:B------:R-:W-:Y:S06]  /*6840*/  HMMA.16816.F32.BF16 R8, R212.reuse, R202, R8 ;  /* 0x000000cad408723c */ /* 0x040fec0000041808 */
[----:B------:R-:W-:Y:S06]  /*6850*/  HMMA.16816.F32.BF16 R60, R212, R198, R60 ;  /* 0x000000c6d43c723c */ /* 0x000fec000004183c */
[C---:B------:R-:W-:Y:S06]  /*6860*/  HMMA.16816.F32.BF16 R192, R216.reuse, R208, R192 ;  /* 0x000000d0d8c0723c */ /* 0x040fec00000418c0 */
[C---:B------:R-:W-:Y:S01]  /*6870*/  HMMA.16816.F32.BF16 R188, R216.reuse, R210, R188 ;  /* 0x000000d2d8bc723c */ /* 0x040fe200000418bc */
[----:B------:R-:W-:Y:S05]  /*6880*/  LDSM.16.M88.4 R208, [R223+0x8c00] ;  /* 0x008c0000dfd0783b */ /* 0x000fea0000000200 */
[C---:B------:R-:W-:Y:S06]  /*6890*/  HMMA.16816.F32.BF16 R184, R216.reuse, R204, R184 ;  /* 0x000000ccd8b8723c */ /* 0x040fec00000418b8 */
[C---:B------:R-:W-:Y:S01]  /*68a0*/  HMMA.16816.F32.BF16 R180, R216.reuse, R206, R180 ;  /* 0x000000ced8b4723c */ /* 0x040fe200000418b4 */
[----:B------:R-:W-:Y:S05]  /*68b0*/  LDSM.16.M88.4 R204, [R223+0x8400] ;  /* 0x00840000dfcc783b */ /* 0x000fea0000000200 */
[C---:B------:R-:W-:Y:S06]  /*68c0*/  HMMA.16816.F32.BF16 R176, R216.reuse, R200, R176 ;  /* 0x000000c8d8b0723c */ /* 0x040fec00000418b0 */
[C---:B------:R-:W-:Y:S06]  /*68d0*/  HMMA.16816.F32.BF16 R64, R216.reuse, R196, R64 ;  /* 0x000000c4d840723c */ /* 0x040fec0000041840 */
[----:B------:R-:W-:Y:S01]  /*68e0*/  HMMA.16816.F32.BF16 R56, R216, R198, R56 ;  /* 0x000000c6d838723c */ /* 0x000fe20000041838 */
[----:B------:R-:W-:Y:S05]  /*68f0*/  LDSM.16.M88.4 R196, [R223+0x8000] ;  /* 0x00800000dfc4783b */ /* 0x000fea0000000200 */
[C---:B---3--:R-:W-:Y:S06]  /*6900*/  HMMA.16816.F32.BF16 R28, R48.reuse, R44, R28 ;  /* 0x0000002c301c723c */ /* 0x048fec000004181c */
[C---:B------:R-:W-:Y:S06]  /*6910*/  HMMA.16816.F32.BF16 R24, R48.reuse, R46, R24 ;  /* 0x0000002e3018723c */ /* 0x040fec0000041818 */
[C---:B-----5:R-:W-:Y:S06]  /*6920*/  HMMA.16816.F32.BF16 R20, R48.reuse, R40, R20 ;  /* 0x000000283014723c */ /* 0x060fec0000041814 */
[C---:B------:R-:W-:Y:S06]  /*6930*/  HMMA.16816.F32.BF16 R16, R48.reuse, R42, R16 ;  /* 0x0000002a3010723c */ /* 0x040fec0000041810 */
[C---:B------:R-:W-:Y:S06]  /*6940*/  HMMA.16816.F32.BF16 R12, R48.reuse, R36, R12 ;  /* 0x00000024300c723c */ /* 0x040fec000004180c */
[C---:B------:R-:W-:Y:S06]  /*6950*/  HMMA.16816.F32.BF16 R8, R48.reuse, R38, R8 ;  /* 0x000000263008723c */ /* 0x040fec0000041808 */
[C---:B------:R-:W-:Y:S06]  /*6960*/  HMMA.16816.F32.BF16 R4, R48.reuse, R32, R4 ;  /* 0x000000203004723c */ /* 0x040fec0000041804 */
[----:B------:R-:W-:Y:S01]  /*6970*/  HMMA.16816.F32.BF16 R60, R48, R34, R60 ;  /* 0x00000022303c723c */ /* 0x000fe2000004183c */
[----:B------:R-:W1:Y:S05]  /*6980*/  LDSM.16.M88.4 R48, [R224+0x5000] ;  /* 0x00500000e030783b */ /* 0x000e6a0000000200 */
[----:B------:R-:W-:Y:S01]  /*6990*/  HMMA.16816.F32.BF16 R172, R216, R202, R172 ;  /* 0x000000cad8ac723c */ /* 0x000fe200000418ac */
[----:B------:R-:W2:Y:S05]  /*69a0*/  LDSM.16.M88.4 R200, [R224+0x4000] ;  /* 0x00400000e0c8783b */ /* 0x000eaa0000000200 */
[C---:B------:R-:W-:Y:S06]  /*69b0*/  HMMA.16816.F32.BF16 R192, R52.reuse, R44, R192 ;  /* 0x0000002c34c0723c */ /* 0x040fec00000418c0 */
[C---:B------:R-:W-:Y:S01]  /*69c0*/  HMMA.16816.F32.BF16 R188, R52.reuse, R46, R188 ;  /* 0x0000002e34bc723c */ /* 0x040fe200000418bc */
[----:B------:R-:W-:Y:S05]  /*69d0*/  LDSM.16.M88.4 R44, [R223+0x8800] ;  /* 0x00880000df2c783b */ /* 0x000fea0000000200 */
[C---:B------:R-:W-:Y:S06]  /*69e0*/  HMMA.16816.F32.BF16 R184, R52.reuse, R40, R184 ;  /* 0x0000002834b8723c */ /* 0x040fec00000418b8 */
[C---:B------:R-:W-:Y:S01]  /*69f0*/  HMMA.16816.F32.BF16 R212, R52.reuse, R42, R180 ;  /* 0x0000002a34d4723c */ /* 0x040fe200000418b4 */
[----:B------:R-:W-:Y:S04]  /*6a00*/  LDSM.16.M88.4 R40, [R220+0x8000] ;  /* 0x00800000dc28783b */ /* 0x000fe80000000200 */
[----:B------:R-:W-:Y:S01]  /*6a10*/  LDSM.16.M88.4 R180, [R222+0x4000] ;  /* 0x00400000deb4783b */ /* 0x000fe20000000200 */
[----:B------:R-:W-:Y:S03]  /*6a20*/  HMMA.16816.F32.BF16 R216, R52, R36, R176 ;  /* 0x0000002434d8723c */ /* 0x000fe600000418b0 */
[----:B------:R-:W3:Y:S03]  /*6a30*/  LDSM.16.M88.4 R176, [R222+0x5000] ;  /* 0x00500000deb0783b */ /* 0x000ee60000000200 */
[----:B-1----:R-:W-:Y:S01]  /*6a40*/  HMMA.16816.F32.BF16 R28, R48, R196, R28 ;  /* 0x000000c4301c723c */ /* 0x002fe2000004181c */
[----:B------:R-:W-:-:S05]  /*6a50*/  VIADD R36, R0, 0x8 ;  /* 0x0000000800247836 */ /* 0x000fca0000000000 */
[----:B--2---:R-:W-:Y:S01]  /*6a60*/  HMMA.16816.F32.BF16 R192, R200, R196, R192 ;  /* 0x000000c4c8c0723c */ /* 0x004fe200000418c0 */
[----:B------:R-:W-:-:S05]  /*6a70*/  I2FP.F32.S32 R37, R36 ;  /* 0x0000002400257245 */ /* 0x000fca0000201400 */
[----:B------:R-:W-:Y:S06]  /*6a80*/  HMMA.16816.F32.BF16 R24, R48, R198, R24 ;  /* 0x000000c63018723c */ /* 0x000fec0000041818 */
[C---:B------:R-:W-:Y:S06]  /*6a90*/  HMMA.16816.F32.BF16 R64, R52.reuse, R32, R64 ;  /* 0x000000203440723c */ /* 0x040fec0000041840 */
[----:B------:R-:W-:Y:S01]  /*6aa0*/  HMMA.16816.F32.BF16 R56, R52, R34, R56 ;  /* 0x000000223438723c */ /* 0x000fe20000041838 */
[----:B------:R-:W1:Y:S05]  /*6ab0*/  LDSM.16.M88.4 R32, [R220+0x8400] ;  /* 0x00840000dc20783b */ /* 0x000e6a0000000200 */
[----:B------:R-:W-:Y:S06]  /*6ac0*/  HMMA.16816.F32.BF16 R188, R200, R198, R188 ;  /* 0x000000c6c8bc723c */ /* 0x000fec00000418bc */
[----:B------:R-:W-:Y:S06]  /*6ad0*/  HMMA.16816.F32.BF16 R20, R48, R204, R20 ;  /* 0x000000cc3014723c */ /* 0x000fec0000041814 */
[-C--:B---3--:R-:W-:Y:S06]  /*6ae0*/  HMMA.16816.F32.BF16 R28, R176, R40.reuse, R28 ;  /* 0x00000028b01c723c */ /* 0x088fec000004181c */
[----:B------:R-:W-:Y:S06]  /*6af0*/  HMMA.16816.F32.BF16 R192, R180, R40, R192 ;  /* 0x00000028b4c0723c */ /* 0x000fec00000418c0 */
[----:B------:R-:W-:Y:S06]  /*6b00*/  HMMA.16816.F32.BF16 R184, R200, R204, R184 ;  /* 0x000000ccc8b8723c */ /* 0x000fec00000418b8 */
[-C--:B------:R-:W-:Y:S06]  /*6b10*/  HMMA.16816.F32.BF16 R24, R176, R42.reuse, R24 ;  /* 0x0000002ab018723c */ /* 0x080fec0000041818 */
[----:B------:R-:W-:Y:S06]  /*6b20*/  HMMA.16816.F32.BF16 R188, R180, R42, R188 ;  /* 0x0000002ab4bc723c */ /* 0x000fec00000418bc */
[-C--:B------:R-:W-:Y:S06]  /*6b30*/  HMMA.16816.F32.BF16 R16, R48, R206.reuse, R16 ;  /* 0x000000ce3010723c */ /* 0x080fec0000041810 */
[----:B------:R-:W-:Y:S06]  /*6b40*/  HMMA.16816.F32.BF16 R212, R200, R206, R212 ;  /* 0x000000cec8d4723c */ /* 0x000fec00000418d4 */
[----:B------:R-:W-:Y:S06]  /*6b50*/  HMMA.16816.F32.BF16 R172, R52, R38, R172 ;  /* 0x0000002634ac723c */ /* 0x000fec00000418ac */
[----:B-1----:R-:W-:Y:S01]  /*6b60*/  HMMA.16816.F32.BF16 R20, R176, R32, R20 ;  /* 0x00000020b014723c */ /* 0x002fe20000041814 */
[----:B------:R-:W-:-:S05]  /*6b70*/  I2FP.F32.S32 R38, R2 ;  /* 0x0000000200267245 */ /* 0x000fca0000201400 */
[C---:B------:R-:W-:Y:S01]  /*6b80*/  FFMA.FTZ R29, R38.reuse, UR5, R29 ;  /* 0x00000005261d7c23 */ /* 0x040fe2000801001d */
[C---:B------:R-:W-:Y:S01]  /*6b90*/  FFMA.FTZ R2, R38.reuse, UR5, R193 ;  /* 0x0000000526027c23 */ /* 0x040fe200080100c1 */
[C---:B------:R-:W-:Y:S01]  /*6ba0*/  FFMA.FTZ R195, R38.reuse, UR5, R195 ;  /* 0x0000000526c37c23 */ /* 0x040fe200080100c3 */
[----:B------:R-:W-:Y:S01]  /*6bb0*/  FFMA.FTZ R240, R38, UR5, R31 ;  /* 0x0000000526f07c23 */ /* 0x000fe2000801001f */
[C---:B------:R-:W-:Y:S02]  /*6bc0*/  HMMA.16816.F32.BF16 R12, R48.reuse, R44, R12 ;  /* 0x0000002c300c723c */ /* 0x040fe4000004180c */
[----:B------:R-:W-:Y:S02]  /*6bd0*/  FSEL R2, R2, -INF , !P0 ;  /* 0xff80000002027808 */ /* 0x000fe40004000000 */
[----:B------:R-:W-:Y:S02]  /*6be0*/  FSEL R31, R195, -INF , !P6 ;  /* 0xff800000c31f7808 */ /* 0x000fe40007000000 */
[----:B------:R-:W-:Y:S01]  /*6bf0*/  HMMA.16816.F32.BF16 R8, R48, R46, R8 ;  /* 0x0000002e3008723c */ /* 0x000fe20000041808 */
[----:B------:R-:W-:-:S02]  /*6c00*/  FSEL R240, R240, -INF , !P1 ;  /* 0xff800000f0f07808 */ /* 0x000fc40004800000 */
[C---:B------:R-:W-:Y:S02]  /*6c10*/  ISETP.GE.AND P0, PT, R36.reuse, R226, PT ;  /* 0x000000e22400720c */ /* 0x040fe40003f06270 */
[C---:B------:R-:W-:Y:S01]  /*6c20*/  ISETP.GE.AND P6, PT, R36.reuse, R170, PT ;  /* 0x000000aa2400720c */ /* 0x040fe20003fc6270 */
[----:B------:R-:W-:Y:S01]  /*6c30*/  HMMA.16816.F32.BF16 R4, R48, R208, R4 ;  /* 0x000000d03004723c */ /* 0x000fe20000041804 */
[----:B------:R-:W-:-:S05]  /*6c40*/  ISETP.GE.AND P1, PT, R36, R3, PT ;  /* 0x000000032400720c */ /* 0x000fca0003f26270 */
[----:B------:R-:W-:Y:S06]  /*6c50*/  HMMA.16816.F32.BF16 R60, R48, R210, R60 ;  /* 0x000000d2303c723c */ /* 0x000fec000004183c */
[----:B------:R-:W-:Y:S01]  /*6c60*/  HMMA.16816.F32.BF16 R184, R180, R32, R184 ;  /* 0x00000020b4b8723c */ /* 0x000fe200000418b8 */
[----:B------:R-:W-:Y:S01]  /*6c70*/  FSEL R48, R29, -INF , !P2 ;  /* 0xff8000001d307808 */ /* 0x000fe20005000000 */
[C---:B------:R-:W-:Y:S01]  /*6c80*/  FFMA.FTZ R50, R37.reuse, UR5, R188 ;  /* 0x0000000525327c23 */ /* 0x040fe200080100bc */
[----:B------:R-:W-:Y:S01]  /*6c90*/  FFMA.FTZ R29, R37, UR5, R190 ;  /* 0x00000005251d7c23 */ /* 0x000fe200080100be */
[----:B------:R-:W-:-:S02]  /*6ca0*/  ISETP.GE.AND P2, PT, R36, R169, PT ;  /* 0x000000a92400720c */ /* 0x000fc40003f46270 */
[----:B------:R-:W-:Y:S01]  /*6cb0*/  HMMA.16816.F32.BF16 R216, R200, R44, R216 ;  /* 0x0000002cc8d8723c */ /* 0x000fe200000418d8 */
[C---:B------:R-:W-:Y:S01]  /*6cc0*/  FFMA.FTZ R33, R37.reuse, UR5, R24 ;  /* 0x0000000525217c23 */ /* 0x040fe20008010018 */
[----:B------:R-:W-:Y:S02]  /*6cd0*/  VIADD R32, R0, 0x9 ;  /* 0x0000000900207836 */ /* 0x000fe40000000000 */
[----:B------:R-:W-:Y:S01]  /*6ce0*/  FFMA.FTZ R24, R37, UR5, R26 ;  /* 0x0000000525187c23 */ /* 0x000fe2000801001a */
[----:B------:R-:W-:Y:S01]  /*6cf0*/  FSEL R50, R50, -INF , !P0 ;  /* 0xff80000032327808 */ /* 0x000fe20004000000 */
[----:B------:R-:W1:Y:S01]  /*6d00*/  LDSM.16.M88.4 R36, [R220+0x8800] ;  /* 0x00880000dc24783b */ /* 0x000e620000000200 */
[----:B------:R-:W-:Y:S01]  /*6d10*/  FSEL R29, R29, -INF , !P6 ;  /* 0xff8000001d1d7808 */ /* 0x000fe20007000000 */
[----:B------:R-:W-:Y:S01]  /*6d20*/  HMMA.16816.F32.BF16 R16, R176, R34, R16 ;  /* 0x00000022b010723c */ /* 0x000fe20000041810 */
[----:B------:R-:W-:Y:S02]  /*6d30*/  FSEL R26, R33, -INF , !P2 ;  /* 0xff800000211a7808 */ /* 0x000fe40005000000 */
[----:B------:R-:W-:-:S02]  /*6d40*/  I2FP.F32.S32 R40, R32 ;  /* 0x0000002000287245 */ /* 0x000fc40000201400 */
[----:B------:R-:W-:Y:S01]  /*6d50*/  FSEL R24, R24, -INF , !P1 ;  /* 0xff80000018187808 */ /* 0x000fe20004800000 */
[----:B------:R-:W-:Y:S01]  /*6d60*/  HMMA.16816.F32.BF16 R212, R180, R34, R212 ;  /* 0x00000022b4d4723c */ /* 0x000fe200000418d4 */
[----:B------:R-:W-:Y:S01]  /*6d70*/  ISETP.GE.AND P0, PT, R32, R226, PT ;  /* 0x000000e22000720c */ /* 0x000fe20003f06270 */
[----:B------:R-:W-:Y:S01]  /*6d80*/  FFMA.FTZ R52, R40, UR5, R189 ;  /* 0x0000000528347c23 */ /* 0x000fe200080100bd */
[----:B------:R-:W-:Y:S01]  /*6d90*/  ISETP.GE.AND P6, PT, R32, R170, PT ;  /* 0x000000aa2000720c */ /* 0x000fe20003fc6270 */
[----:B------:R-:W-:Y:S01]  /*6da0*/  FFMA.FTZ R191, R40, UR5, R191 ;  /* 0x0000000528bf7c23 */ /* 0x000fe200080100bf */
[----:B------:R-:W-:Y:S01]  /*6db0*/  ISETP.GE.AND P2, PT, R32, R169, PT ;  /* 0x000000a92000720c */ /* 0x000fe20003f46270 */
[----:B------:R-:W-:Y:S01]  /*6dc0*/  FFMA.FTZ R44, R40, UR5, R25 ;  /* 0x00000005282c7c23 */ /* 0x000fe20008010019 */
[----:B------:R-:W-:Y:S01]  /*6dd0*/  ISETP.GE.AND P1, PT, R32, R3, PT ;  /* 0x000000032000720c */ /* 0x000fe20003f26270 */
[----:B------:R-:W-:Y:S02]  /*6de0*/  VIADD R32, R0, 0x10 ;  /* 0x0000001000207836 */ /* 0x000fe40000000000 */
[----:B------:R-:W-:Y:S01]  /*6df0*/  FFMA.FTZ R246, R40, UR5, R27 ;  /* 0x0000000528f67c23 */ /* 0x000fe2000801001b */
[----:B------:R-:W-:Y:S01]  /*6e00*/  FSEL R52, R52, -INF , !P0 ;  /* 0xff80000034347808 */ /* 0x000fe20004000000 */
[----:B------:R-:W-:Y:S01]  /*6e10*/  HMMA.16816.F32.BF16 R172, R200, R46, R172 ;  /* 0x0000002ec8ac723c */ /* 0x000fe200000418ac */
[----:B------:R-:W-:-:S02]  /*6e20*/  FSEL R25, R191, -INF , !P6 ;  /* 0xff800000bf197808 */ /* 0x000fc40007000000 */
[----:B------:R-:W-:Y:S02]  /*6e30*/  I2FP.F32.S32 R27, R32 ;  /* 0x00000020001b7245 */ /* 0x000fe40000201400 */
[----:B------:R-:W-:Y:S01]  /*6e40*/  FSEL R44, R44, -INF , !P2 ;  /* 0xff8000002c2c7808 */ /* 0x000fe20005000000 */
[----:B------:R-:W-:Y:S01]  /*6e50*/  HMMA.16816.F32.BF16 R64, R200, R208, R64 ;  /* 0x000000d0c840723c */ /* 0x000fe20000041840 */
[----:B------:R-:W-:Y:S01]  /*6e60*/  FSEL R246, R246, -INF , !P1 ;  /* 0xff800000f6f67808 */ /* 0x000fe20004800000 */
[C---:B------:R-:W-:Y:S01]  /*6e70*/  FFMA.FTZ R20, R27.reuse, UR5, R20 ;  /* 0x000000051b147c23 */ /* 0x040fe20008010014 */
[C---:B------:R-:W-:Y:S01]  /*6e80*/  ISETP.GE.AND P0, PT, R32.reuse, R226, PT ;  /* 0x000000e22000720c */ /* 0x040fe20003f06270 */
[C---:B------:R-:W-:Y:S01]  /*6e90*/  FFMA.FTZ R42, R27.reuse, UR5, R22 ;  /* 0x000000051b2a7c23 */ /* 0x040fe20008010016 */
[C---:B------:R-:W-:Y:S01]  /*6ea0*/  ISETP.GE.AND P6, PT, R32.reuse, R170, PT ;  /* 0x000000aa2000720c */ /* 0x040fe20003fc6270 */
[C---:B------:R-:W-:Y:S01]  /*6eb0*/  FFMA.FTZ R54, R27.reuse, UR5, R184 ;  /* 0x000000051b367c23 */ /* 0x040fe200080100b8 */
[C---:B------:R-:W-:Y:S01]  /*6ec0*/  ISETP.GE.AND P2, PT, R32.reuse, R169, PT ;  /* 0x000000a92000720c */ /* 0x040fe20003f46270 */
[----:B------:R-:W-:Y:S01]  /*6ed0*/  FFMA.FTZ R43, R27, UR5, R186 ;  /* 0x000000051b2b7c23 */ /* 0x000fe200080100ba */
[----:B------:R-:W-:Y:S01]  /*6ee0*/  ISETP.GE.AND P1, PT, R32, R3, PT ;  /* 0x000000032000720c */ /* 0x000fe20003f26270 */
[----:B------:R-:W-:Y:S01]  /*6ef0*/  VIADD R32, R0, 0x11 ;  /* 0x0000001100207836 */ /* 0x000fe20000000000 */
[----:B------:R-:W-:Y:S01]  /*6f00*/  FSEL R164, R20, -INF , !P2 ;  /* 0xff80000014a47808 */ /* 0x000fe20005000000 */
[----:B------:R-:W-:Y:S01]  /*6f10*/  VIADD R20, R0, 0x18 ;  /* 0x0000001800147836 */ /* 0x000fe20000000000 */
[----:B------:R-:W-:Y:S01]  /*6f20*/  FSEL R54, R54, -INF , !P0 ;  /* 0xff80000036367808 */ /* 0x000fe20004000000 */
[----:B------:R-:W-:Y:S01]  /*6f30*/  VIADD R27, R0, 0x20 ;  /* 0x00000020001b7836 */ /* 0x000fe20000000000 */
[----:B------:R-:W-:Y:S01]  /*6f40*/  I2FP.F32.S32 R22, R32 ;  /* 0x0000002000167245 */ /* 0x000fe20000201400 */
[----:B-1----:R-:W-:Y:S01]  /*6f50*/  HMMA.16816.F32.BF16 R12, R176, R36, R12 ;  /* 0x00000024b00c723c */ /* 0x002fe2000004180c */
[----:B------:R-:W-:-:S02]  /*6f60*/  FSEL R43, R43, -INF , !P6 ;  /* 0xff8000002b2b7808 */ /* 0x000fc40007000000 */
[----:B------:R-:W-:Y:S01]  /*6f70*/  FSEL R42, R42, -INF , !P1 ;  /* 0xff8000002a2a7808 */ /* 0x000fe20004800000 */
[C---:B------:R-:W-:Y:S01]  /*6f80*/  FFMA.FTZ R46, R22.reuse, UR5, R185 ;  /* 0x00000005162e7c23 */ /* 0x040fe200080100b9 */
[C---:B------:R-:W-:Y:S01]  /*6f90*/  FFMA.FTZ R41, R22.reuse, UR5, R187 ;  /* 0x0000000516297c23 */ /* 0x040fe200080100bb */
[C---:B------:R-:W-:Y:S01]  /*6fa0*/  FFMA.FTZ R21, R22.reuse, UR5, R21 ;  /* 0x0000000516157c23 */ /* 0x040fe20008010015 */
[----:B------:R-:W-:Y:S01]  /*6fb0*/  FFMA.FTZ R34, R22, UR5, R23 ;  /* 0x0000000516227c23 */ /* 0x000fe20008010017 */
[C---:B------:R-:W-:Y:S01]  /*6fc0*/  ISETP.GE.AND P0, PT, R32.reuse, R226, PT ;  /* 0x000000e22000720c */ /* 0x040fe20003f06270 */
[----:B------:R-:W-:Y:S01]  /*6fd0*/  HMMA.16816.F32.BF16 R216, R180, R36, R216 ;  /* 0x00000024b4d8723c */ /* 0x000fe200000418d8 */
[C---:B------:R-:W-:Y:S02]  /*6fe0*/  ISETP.GE.AND P6, PT, R32.reuse, R170, PT ;  /* 0x000000aa2000720c */ /* 0x040fe40003fc6270 */
[C---:B------:R-:W-:Y:S02]  /*6ff0*/  ISETP.GE.AND P2, PT, R32.reuse, R169, PT ;  /* 0x000000a92000720c */ /* 0x040fe40003f46270 */
[----:B------:R-:W-:Y:S01]  /*7000*/  ISETP.GE.AND P1, PT, R32, R3, PT ;  /* 0x000000032000720c */ /* 0x000fe20003f26270 */
[----:B------:R-:W-:Y:S01]  /*7010*/  HMMA.16816.F32.BF16 R8, R176, R38, R8 ;  /* 0x00000026b008723c */ /* 0x000fe20000041808 */
[----:B------:R-:W-:-:S02]  /*7020*/  I2FP.F32.S32 R23, R20 ;  /* 0x0000001400177245 */ /* 0x000fc40000201400 */
[----:B------:R-:W-:Y:S02]  /*7030*/  FSEL R46, R46, -INF , !P0 ;  /* 0xff8000002e2e7808 */ /* 0x000fe40004000000 */
[----:B------:R-:W-:Y:S01]  /*7040*/  FSEL R41, R41, -INF , !P6 ;  /* 0xff80000029297808 */ /* 0x000fe20007000000 */
[----:B------:R-:W-:Y:S01]  /*7050*/  FFMA.FTZ R212, R23, UR5, R212 ;  /* 0x0000000517d47c23 */ /* 0x000fe200080100d4 */
[----:B------:R-:W-:Y:S01]  /*7060*/  FSEL R190, R21, -INF , !P2 ;  /* 0xff80000015be7808 */ /* 0x000fe20005000000 */
[C---:B------:R-:W-:Y:S01]  /*7070*/  FFMA.FTZ R205, R23.reuse, UR5, R214 ;  /* 0x0000000517cd7c23 */ /* 0x040fe200080100d6 */
[----:B------:R-:W-:Y:S01]  /*7080*/  FSEL R34, R34, -INF , !P1 ;  /* 0xff80000022227808 */ /* 0x000fe20004800000 */
[C---:B------:R-:W-:Y:S01]  /*7090*/  FFMA.FTZ R188, R23.reuse, UR5, R16 ;  /* 0x0000000517bc7c23 */ /* 0x040fe20008010010 */
[C---:B------:R-:W-:Y:S01]  /*70a0*/  ISETP.GE.AND P0, PT, R20.reuse, R226, PT ;  /* 0x000000e21400720c */ /* 0x040fe20003f06270 */
[----:B------:R-:W-:Y:S01]  /*70b0*/  FFMA.FTZ R32, R23, UR5, R18 ;  /* 0x0000000517207c23 */ /* 0x000fe20008010012 */
[C---:B------:R-:W-:Y:S01]  /*70c0*/  ISETP.GE.AND P6, PT, R20.reuse, R170, PT ;  /* 0x000000aa1400720c */ /* 0x040fe20003fc6270 */
[----:B------:R-:W-:Y:S01]  /*70d0*/  HMMA.16816.F32.BF16 R56, R200, R210, R56 ;  /* 0x000000d2c838723c */ /* 0x000fe20000041838 */
[----:B------:R-:W-:-:S02]  /*70e0*/  ISETP.GE.AND P2, PT, R20, R169, PT ;  /* 0x000000a91400720c */ /* 0x000fc40003f46270 */
[----:B------:R-:W-:Y:S01]  /*70f0*/  ISETP.GE.AND P1, PT, R20, R3, PT ;  /* 0x000000031400720c */ /* 0x000fe20003f26270 */
[----:B------:R-:W-:Y:S01]  /*7100*/  VIADD R20, R0, 0x19 ;  /* 0x0000001900147836 */ /* 0x000fe20000000000 */
[----:B------:R-:W-:Y:S01]  /*7110*/  FSEL R16, R212, -INF , !P0 ;  /* 0xff800000d4107808 */ /* 0x000fe20004000000 */
[----:B------:R-:W-:Y:S01]  /*7120*/  HMMA.16816.F32.BF16 R172, R180, R38, R172 ;  /* 0x00000026b4ac723c */ /* 0x000fe200000418ac */
[----:B------:R-:W-:Y:S02]  /*7130*/  FSEL R205, R205, -INF , !P6 ;  /* 0xff800000cdcd7808 */ /* 0x000fe40007000000 */
[----:B------:R-:W-:Y:S02]  /*7140*/  FSEL R188, R188, -INF , !P2 ;  /* 0xff800000bcbc7808 */ /* 0x000fe40005000000 */
[----:B------:R-:W-:Y:S02]  /*7150*/  FSEL R32, R32, -INF , !P1 ;  /* 0xff80000020207808 */ /* 0x000fe40004800000 */
[----:B------:R-:W-:-:S02]  /*7160*/  ISETP.GE.AND P0, PT, R20, R226, PT ;  /* 0x000000e21400720c */ /* 0x000fc40003f06270 */
[C---:B------:R-:W-:Y:S02]  /*7170*/  ISETP.GE.AND P6, PT, R20.reuse, R170, PT ;  /* 0x000000aa1400720c */ /* 0x040fe40003fc6270 */
[C---:B------:R-:W-:Y:S02]  /*7180*/  ISETP.GE.AND P2, PT, R20.reuse, R169, PT ;  /* 0x000000a91400720c */ /* 0x040fe40003f46270 */
[----:B------:R-:W-:Y:S02]  /*7190*/  I2FP.F32.S32 R18, R20 ;  /* 0x0000001400127245 */ /* 0x000fe40000201400 */
[----:B------:R-:W-:Y:S02]  /*71a0*/  ISETP.GE.AND P1, PT, R20, R3, PT ;  /* 0x000000031400720c */ /* 0x000fe40003f26270 */
[----:B------:R-:W1:Y:S01]  /*71b0*/  LDSM.16.M88.4 R20, [R220+0x8c00] ;  /* 0x008c0000dc14783b */ /* 0x000e620000000200 */
[C---:B------:R-:W-:Y:S01]  /*71c0*/  FFMA.FTZ R17, R18.reuse, UR5, R17 ;  /* 0x0000000512117c23 */ /* 0x040fe20008010011 */
[C---:B------:R-:W-:Y:S01]  /*71d0*/  FFMA.FTZ R40, R18.reuse, UR5, R19 ;  /* 0x0000000512287c23 */ /* 0x040fe20008010013 */
[----:B------:R-:W-:Y:S01]  /*71e0*/  I2FP.F32.S32 R19, R27 ;  /* 0x0000001b00137245 */ /* 0x000fe20000201400 */
[C---:B------:R-:W-:Y:S01]  /*71f0*/  FFMA.FTZ R213, R18.reuse, UR5, R213 ;  /* 0x0000000512d57c23 */ /* 0x040fe200080100d5 */
[----:B------:R-:W-:Y:S01]  /*7200*/  FFMA.FTZ R207, R18, UR5, R215 ;  /* 0x0000000512cf7c23 */ /* 0x000fe200080100d7 */
[----:B------:R-:W-:Y:S01]  /*7210*/  FSEL R184, R17, -INF , !P2 ;  /* 0xff80000011b87808 */ /* 0x000fe20005000000 */
[----:B------:R-:W-:Y:S01]  /*7220*/  VIADD R17, R0, 0x21 ;  /* 0x0000002100117836 */ /* 0x000fe20000000000 */
[----:B------:R-:W-:Y:S01]  /*7230*/  FSEL R40, R40, -INF , !P1 ;  /* 0xff80000028287808 */ /* 0x000fe20004800000 */
[----:B------:R-:W-:Y:S01]  /*7240*/  FFMA.FTZ R14, R19, UR5, R14 ;  /* 0x00000005130e7c23 */ /* 0x000fe2000801000e */
[----:B------:R-:W-:Y:S01]  /*7250*/  ISETP.GE.AND P1, PT, R27, R3, PT ;  /* 0x000000031b00720c */ /* 0x000fe20003f26270 */
[C---:B------:R-:W-:Y:S01]  /*7260*/  FFMA.FTZ R208, R19.reuse, UR5, R12 ;  /* 0x0000000513d07c23 */ /* 0x040fe2000801000c */
[----:B------:R-:W-:Y:S01]  /*7270*/  I2FP.F32.S32 R12, R17 ;  /* 0x00000011000c7245 */ /* 0x000fe20000201400 */
[----:B------:R-:W-:Y:S01]  /*7280*/  FFMA.FTZ R214, R19, UR5, R216 ;  /* 0x0000000513d67c23 */ /* 0x000fe200080100d8 */
[----:B------:R-:W-:Y:S01]  /*7290*/  FSEL R196, R14, -INF , !P1 ;  /* 0xff8000000ec47808 */ /* 0x000fe20004800000 */
[----:B------:R-:W-:Y:S01]  /*72a0*/  VIADD R14, R0, 0x28 ;  /* 0x00000028000e7836 */ /* 0x000fe20000000000 */
[----:B------:R-:W-:Y:S01]  /*72b0*/  ISETP.GE.AND P1, PT, R17, R3, PT ;  /* 0x000000031100720c */ /* 0x000fe20003f26270 */
[C---:B------:R-:W-:Y:S01]  /*72c0*/  FFMA.FTZ R202, R12.reuse, UR5, R15 ;  /* 0x000000050cca7c23 */ /* 0x040fe2000801000f */
[----:B------:R-:W-:Y:S01]  /*72d0*/  ISETP.GE.AND P2, PT, R27, R169, PT ;  /* 0x000000a91b00720c */ /* 0x000fe20003f46270 */
[C---:B------:R-:W-:Y:S01]  /*72e0*/  FFMA.FTZ R217, R12.reuse, UR5, R217 ;  /* 0x000000050cd97c23 */ /* 0x040fe200080100d9 */
[----:B------:R-:W-:Y:S01]  /*72f0*/  I2FP.F32.S32 R15, R14 ;  /* 0x0000000e000f7245 */ /* 0x000fe20000201400 */
[C---:B------:R-:W-:Y:S01]  /*7300*/  FFMA.FTZ R187, R12.reuse, UR5, R219 ;  /* 0x000000050cbb7c23 */ /* 0x040fe200080100db */
[----:B------:R-:W-:Y:S01]  /*7310*/  FFMA.FTZ R13, R12, UR5, R13 ;  /* 0x000000050c0d7c23 */ /* 0x000fe2000801000d */
[----:B------:R-:W-:Y:S01]  /*7320*/  FSEL R18, R213, -INF , !P0 ;  /* 0xff800000d5127808 */ /* 0x000fe20004000000 */
[----:B------:R-:W-:Y:S01]  /*7330*/  FFMA.FTZ R185, R19, UR5, R218 ;  /* 0x0000000513b97c23 */ /* 0x000fe200080100da */
[----:B------:R-:W-:Y:S01]  /*7340*/  FSEL R207, R207, -INF , !P6 ;  /* 0xff800000cfcf7808 */ /* 0x000fe20007000000 */
[----:B------:R-:W-:Y:S01]  /*7350*/  VIADD R12, R0, 0x29 ;  /* 0x00000029000c7836 */ /* 0x000fe20000000000 */
[----:B------:R-:W-:Y:S01]  /*7360*/  FSEL R202, R202, -INF , !P1 ;  /* 0xff800000caca7808 */ /* 0x000fe20004800000 */
[----:B------:R-:W-:Y:S01]  /*7370*/  FFMA.FTZ R10, R15, UR5, R10 ;  /* 0x000000050f0a7c23 */ /* 0x000fe2000801000a */
[----:B------:R-:W-:Y:S01]  /*7380*/  ISETP.GE.AND P0, PT, R27, R226, PT ;  /* 0x000000e21b00720c */ /* 0x000fe20003f06270 */
[----:B------:R-:W-:Y:S01]  /*7390*/  FFMA.FTZ R236, R15, UR5, R8 ;  /* 0x000000050fec7c23 */ /* 0x000fe20008010008 */
[----:B------:R-:W-:Y:S01]  /*73a0*/  ISETP.GE.AND P6, PT, R27, R170, PT ;  /* 0x000000aa1b00720c */ /* 0x000fe20003fc6270 */
[C---:B------:R-:W-:Y:S01]  /*73b0*/  FFMA.FTZ R172, R15.reuse, UR5, R172 ;  /* 0x000000050fac7c23 */ /* 0x040fe200080100ac */
[----:B------:R-:W-:Y:S01]  /*73c0*/  FSEL R208, R208, -INF , !P2 ;  /* 0xff800000d0d07808 */ /* 0x000fe20005000000 */
[----:B------:R-:W-:Y:S01]  /*73d0*/  FFMA.FTZ R174, R15, UR5, R174 ;  /* 0x000000050fae7c23 */ /* 0x000fe200080100ae */
[----:B------:R-:W-:Y:S01]  /*73e0*/  ISETP.GE.AND P1, PT, R14, R3, PT ;  /* 0x000000030e00720c */ /* 0x000fe20003f26270 */
[----:B------:R-:W-:-:S04]  /*73f0*/  DEPBAR.LE SB0, 0x0 ;  /* 0x000080000000791a */ /* 0x000fc80000000000 */
[-C--:B-1----:R-:W-:Y:S01]  /*7400*/  HMMA.16816.F32.BF16 R4, R176, R20.reuse, R4 ;  /* 0x00000014b004723c */ /* 0x082fe20000041804 */
[-C--:B------:R-:W-:Y:S02]  /*7410*/  ISETP.GE.AND P2, PT, R17, R169.reuse, PT ;  /* 0x000000a91100720c */ /* 0x080fe40003f46270 */
[----:B------:R-:W-:Y:S02]  /*7420*/  FSEL R214, R214, -INF , !P0 ;  /* 0xff800000d6d67808 */ /* 0x000fe40004000000 */
[----:B------:R-:W-:Y:S01]  /*7430*/  FSEL R185, R185, -INF , !P6 ;  /* 0xff800000b9b97808 */ /* 0x000fe20007000000 */
[C---:B------:R-:W-:Y:S01]  /*7440*/  HMMA.16816.F32.BF16 R64, R180.reuse, R20, R64 ;  /* 0x00000014b440723c */ /* 0x040fe20000041840 */
[----:B------:R-:W-:Y:S02]  /*7450*/  I2FP.F32.S32 R8, R12 ;  /* 0x0000000c00087245 */ /* 0x000fe40000201400 */
[----:B------:R-:W-:Y:S01]  /*7460*/  FSEL R206, R10, -INF , !P1 ;  /* 0xff8000000ace7808 */ /* 0x000fe20004800000 */
[----:B------:R-:W-:Y:S01]  /*7470*/  VIADD R10, R0, 0x30 ;  /* 0x00000030000a7836 */ /* 0x000fe20000000000 */
[C---:B------:R-:W-:Y:S01]  /*7480*/  ISETP.GE.AND P0, PT, R17.reuse, R226, PT ;  /* 0x000000e21100720c */ /* 0x040fe20003f06270 */
[-C--:B------:R-:W-:Y:S01]  /*7490*/  HMMA.16816.F32.BF16 R56, R180, R22.reuse, R56 ;  /* 0x00000016b438723c */ /* 0x080fe20000041838 */
[----:B------:R-:W-:Y:S01]  /*74a0*/  ISETP.GE.AND P6, PT, R17, R170, PT ;  /* 0x000000aa1100720c */ /* 0x000fe20003fc6270 */
[C---:B------:R-:W-:Y:S01]  /*74b0*/  FFMA.FTZ R238, R8.reuse, UR5, R9 ;  /* 0x0000000508ee7c23 */ /* 0x040fe20008010009 */
[----:B------:R-:W-:Y:S01]  /*74c0*/  FSEL R218, R13, -INF , !P2 ;  /* 0xff8000000dda7808 */ /* 0x000fe20005000000 */
[----:B------:R-:W-:Y:S01]  /*74d0*/  FFMA.FTZ R173, R8, UR5, R173 ;  /* 0x0000000508ad7c23 */ /* 0x000fe200080100ad */
[----:B------:R-:W-:Y:S01]  /*74e0*/  ISETP.GE.AND P2, PT, R14, R169, PT ;  /* 0x000000a90e00720c */ /* 0x000fe20003f46270 */
[C---:B------:R-:W-:Y:S01]  /*74f0*/  FFMA.FTZ R175, R8.reuse, UR5, R175 ;  /* 0x0000000508af7c23 */ /* 0x040fe200080100af */
[----:B------:R-:W-:Y:S01]  /*7500*/  FSEL R228, R217, -INF , !P0 ;  /* 0xff800000d9e47808 */ /* 0x000fe20004000000 */
[----:B------:R-:W-:Y:S01]  /*7510*/  FFMA.FTZ R11, R8, UR5, R11 ;  /* 0x00000005080b7c23 */ /* 0x000fe2000801000b */
[----:B------:R-:W-:Y:S01]  /*7520*/  FSEL R187, R187, -INF , !P6 ;  /* 0xff800000bbbb7808 */ /* 0x000fe20007000000 */
[----:B------:R-:W-:Y:S01]  /*7530*/  VIADD R8, R0, 0x31 ;  /* 0x0000003100087836 */ /* 0x000fe20000000000 */
[----:B------:R-:W-:Y:S01]  /*7540*/  BAR.SYNC.DEFER_BLOCKING 0x0 ;  /* 0x0000000000007b1d */ /* 0x000fe20000010000 */
[C---:B------:R-:W-:Y:S01]  /*7550*/  ISETP.GE.AND P0, PT, R14.reuse, R226, PT ;  /* 0x000000e20e00720c */ /* 0x040fe20003f06270 */
[----:B------:R-:W-:Y:S01]  /*7560*/  HMMA.16816.F32.BF16 R60, R176, R22, R60 ;  /* 0x00000016b03c723c */ /* 0x000fe2000004183c */
[----:B------:R-:W-:-:S02]  /*7570*/  ISETP.GE.AND P6, PT, R14, R170, PT ;  /* 0x000000aa0e00720c */ /* 0x000fc40003fc6270 */
[----:B------:R-:W-:Y:S02]  /*7580*/  FSEL R236, R236, -INF , !P2 ;  /* 0xff800000ecec7808 */ /* 0x000fe40005000000 */
[----:B------:R-:W-:Y:S02]  /*7590*/  I2FP.F32.S32 R9, R10 ;  /* 0x0000000a00097245 */ /* 0x000fe40000201400 */
[----:B------:R-:W-:Y:S02]  /*75a0*/  ISETP.GE.AND P2, PT, R12, R169, PT ;  /* 0x000000a90c00720c */ /* 0x000fe40003f46270 */
[----:B------:R-:W-:Y:S01]  /*75b0*/  FSEL R198, R172, -INF , !P0 ;  /* 0xff800000acc67808 */ /* 0x000fe20004000000 */
[C---:B------:R-:W-:Y:S01]  /*75c0*/  FFMA.FTZ R4, R9.reuse, UR5, R4 ;  /* 0x0000000509047c23 */ /* 0x040fe20008010004 */
[----:B------:R-:W-:Y:S01]  /*75d0*/  FSEL R189, R174, -INF , !P6 ;  /* 0xff800000aebd7808 */ /* 0x000fe20007000000 */
[C---:B------:R-:W-:Y:S01]  /*75e0*/  FFMA.FTZ R178, R9.reuse, UR5, R6 ;  /* 0x0000000509b27c23 */ /* 0x040fe20008010006 */
[C---:B------:R-:W-:Y:S01]  /*75f0*/  ISETP.GE.AND P0, PT, R12.reuse, R226, PT ;  /* 0x000000e20c00720c */ /* 0x040fe20003f06270 */
[C---:B------:R-:W-:Y:S01]  /*7600*/  FFMA.FTZ R64, R9.reuse, UR5, R64 ;  /* 0x0000000509407c23 */ /* 0x040fe20008010040 */
[C---:B------:R-:W-:Y:S01]  /*7610*/  ISETP.GE.AND P6, PT, R12.reuse, R170, PT ;  /* 0x000000aa0c00720c */ /* 0x040fe20003fc6270 */
[----:B------:R-:W-:Y:S01]  /*7620*/  FFMA.FTZ R66, R9, UR5, R66 ;  /* 0x0000000509427c23 */ /* 0x000fe20008010042 */
[----:B------:R-:W-:-:S02]  /*7630*/  ISETP.GE.AND P1, PT, R12, R3, PT ;  /* 0x000000030c00720c */ /* 0x000fc40003f26270 */
[----:B------:R-:W-:Y:S02]  /*7640*/  FSEL R238, R238, -INF , !P2 ;  /* 0xff800000eeee7808 */ /* 0x000fe40005000000 */
[----:B------:R-:W-:Y:S02]  /*7650*/  ISETP.GE.AND P2, PT, R10, R169, PT ;  /* 0x000000a90a00720c */ /* 0x000fe40003f46270 */
[----:B------:R-:W-:Y:S02]  /*7660*/  FSEL R204, R173, -INF , !P0 ;  /* 0xff800000adcc7808 */ /* 0x000fe40004000000 */
[----:B------:R-:W-:Y:S02]  /*7670*/  FSEL R191, R175, -INF , !P6 ;  /* 0xff800000afbf7808 */ /* 0x000fe40007000000 */
[----:B------:R-:W-:Y:S02]  /*7680*/  FSEL R212, R11, -INF , !P1 ;  /* 0xff8000000bd47808 */ /* 0x000fe40004800000 */
[----:B------:R-:W-:-:S02]  /*7690*/  I2FP.F32.S32 R6, R8 ;  /* 0x0000000800067245 */ /* 0x000fc40000201400 */
[C---:B------:R-:W-:Y:S02]  /*76a0*/  ISETP.GE.AND P0, PT, R10.reuse, R226, PT ;  /* 0x000000e20a00720c */ /* 0x040fe40003f06270 */
[----:B------:R-:W-:Y:S01]  /*76b0*/  ISETP.GE.AND P6, PT, R10, R170, PT ;  /* 0x000000aa0a00720c */ /* 0x000fe20003fc6270 */
[----:B------:R-:W-:Y:S01]  /*76c0*/  FFMA.FTZ R65, R6, UR5, R65 ;  /* 0x0000000506417c23 */ /* 0x000fe20008010041 */
[----:B------:R-:W-:Y:S01]  /*76d0*/  ISETP.GE.AND P1, PT, R10, R3, PT ;  /* 0x000000030a00720c */ /* 0x000fe20003f26270 */
[----:B------:R-:W-:Y:S01]  /*76e0*/  FFMA.FTZ R67, R6, UR5, R67 ;  /* 0x0000000506437c23 */ /* 0x000fe20008010043 */
[----:B------:R-:W-:Y:S01]  /*76f0*/  FSEL R181, R4, -INF , !P2 ;  /* 0xff80000004b57808 */ /* 0x000fe20005000000 */
[----:B------:R-:W-:Y:S01]  /*7700*/  VIADD R4, R0, 0x38 ;  /* 0x0000003800047836 */ /* 0x000fe20000000000 */
[----:B------:R-:W-:Y:S01]  /*7710*/  FSEL R210, R64, -INF , !P0 ;  /* 0xff80000040d27808 */ /* 0x000fe20004000000 */
[----:B------:R-:W-:Y:S01]  /*7720*/  FFMA.FTZ R5, R6, UR5, R5 ;  /* 0x0000000506057c23 */ /* 0x000fe20008010005 */
[----:B------:R-:W-:Y:S01]  /*7730*/  FSEL R195, R66, -INF , !P6 ;  /* 0xff80000042c37808 */ /* 0x000fe20007000000 */
[----:B------:R-:W-:Y:S01]  /*7740*/  FFMA.FTZ R176, R6, UR5, R7 ;  /* 0x0000000506b07c23 */ /* 0x000fe20008010007 */
[----:B------:R-:W-:-:S02]  /*7750*/  FSEL R178, R178, -INF , !P1 ;  /* 0xff800000b2b27808 */ /* 0x000fc40004800000 */
[C---:B------:R-:W-:Y:S02]  /*7760*/  ISETP.GE.AND P0, PT, R8.reuse, R226, PT ;  /* 0x000000e20800720c */ /* 0x040fe40003f06270 */
[C---:B------:R-:W-:Y:S02]  /*7770*/  ISETP.GE.AND P6, PT, R8.reuse, R170, PT ;  /* 0x000000aa0800720c */ /* 0x040fe40003fc6270 */
[C---:B------:R-:W-:Y:S02]  /*7780*/  ISETP.GE.AND P2, PT, R8.reuse, R169, PT ;  /* 0x000000a90800720c */ /* 0x040fe40003f46270 */
[----:B------:R-:W-:Y:S02]  /*7790*/  ISETP.GE.AND P1, PT, R8, R3, PT ;  /* 0x000000030800720c */ /* 0x000fe40003f26270 */
[----:B------:R-:W-:Y:S02]  /*77a0*/  I2FP.F32.S32 R7, R4 ;  /* 0x0000000400077245 */ /* 0x000fe40000201400 */
[----:B------:R-:W-:-:S02]  /*77b0*/  FSEL R200, R65, -INF , !P0 ;  /* 0xff80000041c87808 */ /* 0x000fc40004000000 */
        /* <DEDUP_REMOVED lines=8> */
[C---:B------:R-:W-:Y:S02]  /*7840*/  ISETP.GE.AND P6, PT, R4.reuse, R170, PT ;  /* 0x000000aa0400720c */ /* 0x040fe40003fc6270 */
[----:B------:R-:W-:-:S02]  /*7850*/  ISETP.GE.AND P2, PT, R4, R169, PT ;  /* 0x000000a90400720c */ /* 0x000fc40003f46270 */
[----:B------:R-:W-:Y:S01]  /*7860*/  ISETP.GE.AND P1, PT, R4, R3, PT ;  /* 0x000000030400720c */ /* 0x000fe20003f26270 */
[----:B------:R-:W-:Y:S01]  /*7870*/  VIADD R4, R0, 0x39 ;  /* 0x0000003900047836 */ /* 0x000fe20000000000 */
[----:B------:R-:W-:Y:S02]  /*7880*/  I2FP.F32.S32 R5, R0 ;  /* 0x0000000000057245 */ /* 0x000fe40000201400 */
[----:B------:R-:W-:Y:S02]  /*7890*/  FSEL R173, R58, -INF , !P6 ;  /* 0xff8000003aad7808 */ /* 0x000fe40007000000 */
[----:B------:R-:W-:Y:S01]  /*78a0*/  I2FP.F32.S32 R6, R4 ;  /* 0x0000000400067245 */ /* 0x000fe20000201400 */
[C---:B------:R-:W-:Y:S01]  /*78b0*/  FFMA.FTZ R20, R5.reuse, UR5, R192 ;  /* 0x0000000505147c23 */ /* 0x040fe200080100c0 */
[----:B------:R-:W-:Y:S01]  /*78c0*/  FSEL R192, R56, -INF , !P0 ;  /* 0xff80000038c07808 */ /* 0x000fe20004000000 */
[C---:B------:R-:W-:Y:S01]  /*78d0*/  FFMA.FTZ R15, R5.reuse, UR5, R194 ;  /* 0x00000005050f7c23 */ /* 0x040fe200080100c2 */
[-C--:B------:R-:W-:Y:S01]  /*78e0*/  ISETP.GE.AND P0, PT, R0, R226.reuse, PT ;  /* 0x000000e20000720c */ /* 0x080fe20003f06270 */
[----:B------:R-:W-:Y:S01]  /*78f0*/  FFMA.FTZ R57, R6, UR5, R57 ;  /* 0x0000000506397c23 */ /* 0x000fe20008010039 */
[----:B------:R-:W-:Y:S01]  /*7900*/  FSEL R179, R60, -INF , !P2 ;  /* 0xff8000003cb37808 */ /* 0x000fe20005000000 */
[----:B------:R-:W-:Y:S01]  /*7910*/  FFMA.FTZ R14, R5, UR5, R30 ;  /* 0x00000005050e7c23 */ /* 0x000fe2000801001e */
[----:B------:R-:W-:Y:S01]  /*7920*/  FSEL R20, R20, -INF , !P0 ;  /* 0xff80000014147808 */ /* 0x000fe20004000000 */
[----:B------:R-:W-:Y:S01]  /*7930*/  FFMA.FTZ R59, R6, UR5, R59 ;  /* 0x00000005063b7c23 */ /* 0x000fe2000801003b */
[----:B------:R-:W-:Y:S01]  /*7940*/  ISETP.GE.AND P0, PT, R4, R226, PT ;  /* 0x000000e20400720c */ /* 0x000fe20003f06270 */
[----:B------:R-:W-:Y:S01]  /*7950*/  FFMA.FTZ R61, R6, UR5, R61 ;  /* 0x00000005063d7c23 */ /* 0x000fe2000801003d */
[----:B------:R-:W-:Y:S01]  /*7960*/  FSEL R174, R62, -INF , !P1 ;  /* 0xff8000003eae7808 */ /* 0x000fe20004800000 */
[----:B------:R-:W-:Y:S01]  /*7970*/  FFMA.FTZ R63, R6, UR5, R63 ;  /* 0x00000005063f7c23 */ /* 0x000fe2000801003f */
[----:B------:R-:W-:-:S02]  /*7980*/  FSEL R186, R57, -INF , !P0 ;  /* 0xff80000039ba7808 */ /* 0x000fc40004000000 */
[----:B------:R-:W-:Y:S02]  /*7990*/  PLOP3.LUT P0, PT, PT, PT, UP0, 0x40, 0x0 ;  /* 0x000000000000781c */ /* 0x000fe40003f0e808 */
[C---:B------:R-:W-:Y:S02]  /*79a0*/  ISETP.GE.AND P6, PT, R0.reuse, R170, PT ;  /* 0x000000aa0000720c */ /* 0x040fe40003fc6270 */
[C---:B------:R-:W-:Y:S02]  /*79b0*/  ISETP.GE.AND P2, PT, R0.reuse, R169, PT ;  /* 0x000000a90000720c */ /* 0x040fe40003f46270 */
[----:B------:R-:W-:Y:S01]  /*79c0*/  ISETP.GE.AND P1, PT, R0, R3, PT ;  /* 0x000000030000720c */ /* 0x000fe20003f26270 */
[----:B------:R-:W-:Y:S01]  /*79d0*/  FFMA.FTZ R0, R5, UR5, R28 ;  /* 0x0000000505007c23 */ /* 0x000fe2000801001c */
[----:B------:R-:W-:Y:S02]  /*79e0*/  FSEL R15, R15, -INF , !P6 ;  /* 0xff8000000f0f7808 */ /* 0x000fe40007000000 */
[----:B------:R-:W-:-:S02]  /*79f0*/  FSEL R14, R14, -INF , !P1 ;  /* 0xff8000000e0e7808 */ /* 0x000fc40004800000 */
[----:B------:R-:W-:Y:S02]  /*7a00*/  FSEL R0, R0, -INF , !P2 ;  /* 0xff80000000007808 */ /* 0x000fe40005000000 */
[C---:B------:R-:W-:Y:S02]  /*7a10*/  ISETP.GE.AND P6, PT, R4.reuse, R170, PT ;  /* 0x000000aa0400720c */ /* 0x040fe40003fc6270 */
[C---:B------:R-:W-:Y:S02]  /*7a20*/  ISETP.GE.AND P2, PT, R4.reuse, R169, PT ;  /* 0x000000a90400720c */ /* 0x040fe40003f46270 */
[----:B------:R-:W-:Y:S02]  /*7a30*/  ISETP.GE.AND P1, PT, R4, R3, PT ;  /* 0x000000030400720c */ /* 0x000fe40003f26270 */
[----:B------:R-:W-:Y:S02]  /*7a40*/  FSEL R65, R59, -INF , !P6 ;  /* 0xff8000003b417808 */ /* 0x000fe40007000000 */
[----:B------:R-:W-:-:S02]  /*7a50*/  FSEL R182, R61, -INF , !P2 ;  /* 0xff8000003db67808 */ /* 0x000fc40005000000 */
        /* <DEDUP_REMOVED lines=30> */
[C---:B------:R-:W-:Y:S02]  /*7c40*/  @!P4 LEA.HI.X R37, R21.reuse, R11, R22, 0x1, P0 ;  /* 0x0000000b1525c211 */ /* 0x040fe400000f0c16 */
[----:B------:R-:W-:Y:S01]  /*7c50*/  IADD3.X R11, R22, UR30, RZ, P6, !PT ;  /* 0x0000001e160b7c10 */ /* 0x000fe2000b7fe4ff */
[----:B------:R2:W-:Y:S01]  /*7c60*/  @P4 STS.128 [R225+0x7000], RZ ;  /* 0x007000ffe1004388 */ /* 0x0005e20000000c00 */
[----:B----4-:R-:W-:-:S03]  /*7c70*/  @!P3 LEA R8, P1, R21, R8, 0x1 ;  /* 0x000000081508b211 */ /* 0x010fc600078208ff */
[----:B------:R-:W-:Y:S01]  /*7c80*/  @!PT LDS RZ, [RZ] ;  /* 0x00000000fffff984 */ /* 0x000fe20000000800 */
[----:B------:R-:W-:Y:S01]  /*7c90*/  @!PT LDS RZ, [RZ] ;  /* 0x00000000fffff984 */ /* 0x000fe20000000800 */
[----:B------:R-:W-:Y:S01]  /*7ca0*/  @!PT LDS RZ, [RZ] ;  /* 0x00000000fffff984 */ /* 0x000fe20000000800 */
[----:B------:R2:W-:Y:S01]  /*7cb0*/  @!P4 LDGSTS.E.BYPASS.LTC128B.128 [R225+0x7000], desc[UR22][R36.64+0x40] ;  /* 0x0700004024e1cfae */ /* 0x0005e2000b901d56 */
[----:B------:R-:W-:Y:S02]  /*7cc0*/  @!P3 LEA.HI.X R9, R21, R9, R22, 0x1, P1 ;  /* 0x000000091509b211 */ /* 0x000fe400008f0c16 */
[C---:B-----5:R-:W-:Y:S01]  /*7cd0*/  @!P5 LEA R6, P2, R10.reuse, R6, 0x1 ;  /* 0x000000060a06d211 */ /* 0x060fe200078408ff */
[----:B------:R2:W-:Y:S03]  /*7ce0*/  @P3 STS.128 [R225+0x8000], RZ ;  /* 0x008000ffe1003388 */ /* 0x0005e60000000c00 */
[C---:B------:R-:W-:Y:S01]  /*7cf0*/  @!P5 LEA.HI.X R7, R10.reuse, R7, R11, 0x1, P2 ;  /* 0x000000070a07d211 */ /* 0x040fe200010f0c0b */
[----:B------:R-:W-:Y:S01]  /*7d00*/  @!PT LDS RZ, [RZ] ;  /* 0x00000000fffff984 */ /* 0x000fe20000000800 */
[----:B------:R-:W-:Y:S01]  /*7d10*/  @!PT LDS RZ, [RZ] ;  /* 0x00000000fffff984 */ /* 0x000fe20000000800 */
[----:B------:R-:W-:Y:S01]  /*7d20*/  @!PT LDS RZ, [RZ] ;  /* 0x00000000fffff984 */ /* 0x000fe20000000800 */
[----:B------:R2:W-:Y:S01]  /*7d30*/  @!P3 LDGSTS.E.BYPASS.LTC128B.128 [R225+0x8000], desc[UR22][R8.64+0x80] ;  /* 0x0800008008e1bfae */ /* 0x0005e2000b901d56 */
[----:B-1----:R-:W-:-:S03]  /*7d40*/  @!P4 LEA R4, P0, R10, R4, 0x1 ;  /* 0x000000040a04c211 */ /* 0x002fc600078008ff */
[----:B------:R2:W-:Y:S01]  /*7d50*/  @P5 STS.128 [R225+0x6800], RZ ;  /* 0x006800ffe1005388 */ /* 0x0005e20000000c00 */
        /* <DEDUP_REMOVED lines=19> */
.L_x_145:
[----:B------:R-:W-:Y:S05]  /*7e90*/  BSYNC B0 ;  /* 0x0000000000007941 */ /* 0x000fea0003800000 */
.L_x_144:
[----:B------:R-:W0:Y:S02]  /*7ea0*/  LDGDEPBAR ;  /* 0x00000000000079af */ /* 0x000e240000000000 */
.L_x_143:
[----:B--2---:R-:W-:Y:S02]  /*7eb0*/  FMNMX.FTZ R9, R168, R20, !PT ;  /* 0x00000014a8097209 */ /* 0x004fe40007810000 */
[----:B-1----:R-:W-:Y:S02]  /*7ec0*/  FMNMX.FTZ R5, R166, R0, !PT ;  /* 0x00000000a6057209 */ /* 0x002fe40007810000 */
        /* <DEDUP_REMOVED lines=50> */
[----:B------:R-:W-:Y:S01]  /*81f0*/  FMNMX.FTZ R7, R202, R7, !PT ;  /* 0x00000007ca077209 */ /* 0x000fe20007810000 */
[----:B------:R-:W2:Y:S01]  /*8200*/  SHFL.BFLY PT, R5, R6, 0x2, 0x1f ;  /* 0x0c401f0006057f89 */ /* 0x000ea200000e0000 */
        /* <DEDUP_REMOVED lines=10> */
[----:B------:R-:W-:Y:S02]  /*82b0*/  FMNMX.FTZ R7, R174, R7, !PT ;  /* 0x00000007ae077209 */ /* 0x000fe40007810000 */
[C---:B------:R-:W-:Y:S01]  /*82c0*/  FSETP.NEU.FTZ.AND P6, PT, R217.reuse, -INF , PT ;  /* 0xff800000d900780b */ /* 0x040fe20003fdd000 */
[----:B------:R-:W-:Y:S01]  /*82d0*/  FMUL.FTZ R197, R217, UR19 ;  /* 0x00000013d9c57c20 */ /* 0x000fe20008410000 */
[----:B------:R-:W-:Y:S02]  /*82e0*/  FMNMX.FTZ R8, R175, R8, !PT ;  /* 0x00000008af087209 */ /* 0x000fe40007810000 */
[----:B------:R-:W-:Y:S02]  /*82f0*/  FMNMX.FTZ R4, R172, R7, !PT ;  /* 0x00000007ac047209 */ /* 0x000fe40007810000 */
[----:B------:R-:W-:Y:S02]  /*8300*/  FSEL R197, R197, RZ, P6 ;  /* 0x000000ffc5c57208 */ /* 0x000fe40003000000 */
[----:B------:R-:W-:-:S02]  /*8310*/  FMNMX.FTZ R8, R173, R8, !PT ;  /* 0x00000008ad087209 */ /* 0x000fc40007810000 */
[----:B------:R-:W-:Y:S01]  /*8320*/  FSEL R35, R217, RZ, P6 ;  /* 0x000000ffd9237208 */ /* 0x000fe20003000000 */
[--C-:B------:R-:W-:Y:S01]  /*8330*/  FFMA.FTZ R58, R2, UR19, -R197.reuse ;  /* 0x00000013023a7c23 */ /* 0x100fe200080108c5 */
[----:B--2---:R-:W-:Y:S01]  /*8340*/  FMNMX.FTZ R2, R6, R5, !PT ;  /* 0x0000000506027209 */ /* 0x004fe20007810000 */
[--C-:B------:R-:W-:Y:S01]  /*8350*/  FFMA.FTZ R59, R50, UR19, -R197.reuse ;  /* 0x00000013323b7c23 */ /* 0x100fe200080108c5 */
[----:B------:R-:W1:Y:S01]  /*8360*/  SHFL.BFLY PT, R5, R4, 0x2, 0x1f ;  /* 0x0c401f0004057f89 */ /* 0x000e6200000e0000 */
        /* <DEDUP_REMOVED lines=8> */
[----:B------:R-:W-:Y:S01]  /*83f0*/  FFMA.FTZ R52, R18, UR19, -R197 ;  /* 0x0000001312347c23 */ /* 0x000fe200080108c5 */
[----:B------:R-:W-:Y:S01]  /*8400*/  FADD.FTZ R35, R168, -R35 ;  /* 0x80000023a8237221 */ /* 0x000fe20000010000 */
[----:B------:R-:W-:Y:S01]  /*8410*/  MUFU.EX2 R60, R60 ;  /* 0x0000003c003c7308 */ /* 0x000fe20000000800 */
[----:B------:R-:W-:Y:S01]  /*8420*/  LDSM.16.MT88.4 R20, [R221+0x9000] ;  /* 0x00900000dd14783b */ /* 0x000fe20000004200 */
[--C-:B------:R-:W-:Y:S01]  /*8430*/  FFMA.FTZ R215, R200, UR19, -R197.reuse ;  /* 0x00000013c8d77c23 */ /* 0x100fe200080108c5 */
[----:B------:R-:W-:Y:S01]  /*8440*/  FMUL.FTZ R35, R35, UR19 ;  /* 0x0000001323237c20 */ /* 0x000fe20008410000 */
[--C-:B------:R-:W-:Y:S01]  /*8450*/  FFMA.FTZ R198, R198, UR19, -R197.reuse ;  /* 0x00000013c6c67c23 */ /* 0x100fe200080108c5 */
[----:B------:R-:W-:Y:S01]  /*8460*/  LDSM.16.MT88.4 R16, [R171+0xb000] ;  /* 0x00b00000ab10783b */ /* 0x000fe20000004200 */
[--C-:B------:R-:W-:Y:S01]  /*8470*/  FFMA.FTZ R213, R204, UR19, -R197.reuse ;  /* 0x00000013ccd57c23 */ /* 0x100fe200080108c5 */
[--C-:B------:R-:W-:Y:S01]  /*8480*/  FFMA.FTZ R204, R210, UR19, -R197.reuse ;  /* 0x00000013d2cc7c23 */ /* 0x100fe200080108c5 */
[----:B------:R-:W4:Y:S01]  /*8490*/  MUFU.EX2 R58, R58 ;  /* 0x0000003a003a7308 */ /* 0x000f220000000800 */
[----:B------:R-:W-:Y:S01]  /*84a0*/  FFMA.FTZ R192, R192, UR19, -R197 ;  /* 0x00000013c0c07c23 */ /* 0x000fe200080108c5 */
[----:B-1----:R-:W-:-:S06]  /*84b0*/  FMNMX.FTZ R5, R4, R5, !PT ;  /* 0x0000000504057209 */ /* 0x002fcc0007810000 */
[----:B------:R-:W-:Y:S01]  /*84c0*/  MUFU.EX2 R59, R59 ;  /* 0x0000003b003b7308 */ /* 0x000fe20000000800 */
[----:B--2---:R-:W-:Y:S01]  /*84d0*/  FMNMX.FTZ R2, R2, R7, !PT ;  /* 0x0000000702027209 */ /* 0x004fe20007810000 */
[----:B------:R-:W1:Y:S01]  /*84e0*/  SHFL.BFLY PT, R4, R5, 0x1, 0x1f ;  /* 0x0c201f0005047f89 */ /* 0x000e6200000e0000 */
[----:B---3--:R-:W-:-:S03]  /*84f0*/  FMNMX.FTZ R216, R9, R216, !PT ;  /* 0x000000d809d87209 */ /* 0x008fc60007810000 */
[C---:B------:R-:W-:Y:S01]  /*8500*/  FMUL.FTZ R183, R2.reuse, UR19 ;  /* 0x0000001302b77c20 */ /* 0x040fe20008410000 */
[----:B------:R-:W-:Y:S01]  /*8510*/  FSETP.NEU.FTZ.AND P1, PT, R2, -INF , PT ;  /* 0xff8000000200780b */ /* 0x000fe20003f3d000 */
[----:B------:R-:W2:Y:S01]  /*8520*/  MUFU.EX2 R56, R56 ;  /* 0x0000003800387308 */ /* 0x000ea20000000800 */
[----:B----4-:R-:W-:Y:S01]  /*8530*/  F2FP.BF16.F32.PACK_AB R36, R58, R60 ;  /* 0x0000003c3a24723e */ /* 0x010fe200000010ff */
[----:B------:R-:W3:Y:S01]  /*8540*/  SHFL.BFLY PT, R9, R216, 0x1, 0x1f ;  /* 0x0c201f00d8097f89 */ /* 0x000ee200000e0000 */
[----:B------:R-:W-:-:S05]  /*8550*/  FSEL R183, R183, RZ, P1 ;  /* 0x000000ffb7b77208 */ /* 0x000fca0000800000 */
        /* <DEDUP_REMOVED lines=9> */
[----:B--2---:R-:W-:Y:S01]  /*85f0*/  F2FP.BF16.F32.PACK_AB R38, R56, R59 ;  /* 0x0000003b3826723e */ /* 0x004fe200000010ff */
[--C-:B------:R-:W-:Y:S01]  /*8600*/  FFMA.FTZ R180, R180, UR19, -R183.reuse ;  /* 0x00000013b4b47c23 */ /* 0x100fe200080108b7 */
[----:B-1----:R-:W-:Y:S01]  /*8610*/  FMNMX.FTZ R0, R5, R4, !PT ;  /* 0x0000000405007209 */ /* 0x002fe20007810000 */
[--C-:B------:R-:W-:Y:S01]  /*8620*/  FFMA.FTZ R179, R179, UR19, -R183.reuse ;  /* 0x00000013b3b37c23 */ /* 0x100fe200080108b7 */
[----:B------:R-:W-:Y:S01]  /*8630*/  FSEL R5, R2, RZ, P1 ;  /* 0x000000ff02057208 */ /* 0x000fe20000800000 */
[----:B------:R-:W1:Y:S01]  /*8640*/  MUFU.EX2 R49, R49 ;  /* 0x0000003100317308 */ /* 0x000e620000000800 */
[C---:B------:R-:W-:Y:S01]  /*8650*/  FSETP.NEU.FTZ.AND P0, PT, R0.reuse, -INF , PT ;  /* 0xff8000000000780b */ /* 0x040fe20003f1d000 */
[----:B------:R-:W-:Y:S01]  /*8660*/  FMUL.FTZ R177, R0, UR19 ;  /* 0x0000001300b17c20 */ /* 0x000fe20008410000 */
[----:B------:R-:W-:Y:S01]  /*8670*/  FFMA.FTZ R182, R182, UR19, -R183 ;  /* 0x00000013b6b67c23 */ /* 0x000fe200080108b7 */
[----:B---3--:R-:W-:Y:S01]  /*8680*/  FMNMX.FTZ R216, R216, R9, !PT ;  /* 0x00000009d8d87209 */ /* 0x008fe20007810000 */
[----:B------:R-:W-:Y:S01]  /*8690*/  FADD.FTZ R64, R166, -R5 ;  /* 0x80000005a6407221 */ /* 0x000fe20000010000 */
[----:B------:R-:W-:Y:S01]  /*86a0*/  FSEL R4, R0, RZ, P0 ;  /* 0x000000ff00047208 */ /* 0x000fe20000000000 */
[----:B------:R-:W-:Y:S01]  /*86b0*/  LDSM.16.MT88.4 R8, [R221+0xa000] ;  /* 0x00a00000dd08783b */ /* 0x000fe20000004200 */
[C---:B------:R-:W-:Y:S01]  /*86c0*/  FSETP.NEU.FTZ.AND P2, PT, R216.reuse, -INF , PT ;  /* 0xff800000d800780b */ /* 0x040fe20003f5d000 */
[----:B------:R-:W-:Y:S01]  /*86d0*/  FMUL.FTZ R66, R216, UR19 ;  /* 0x00000013d8427c20 */ /* 0x000fe20008410000 */
[----:B------:R-:W-:Y:S01]  /*86e0*/  FSEL R177, R177, RZ, P0 ;  /* 0x000000ffb1b17208 */ /* 0x000fe20000000000 */
[----:B------:R-:W-:Y:S01]  /*86f0*/  FADD.FTZ R4, R165, -R4 ;  /* 0x80000004a5047221 */ /* 0x000fe20000010000 */
[----:B------:R-:W-:Y:S01]  /*8700*/  FMUL.FTZ R64, R64, UR19 ;  /* 0x0000001340407c20 */ /* 0x000fe20008410000 */
[----:B------:R-:W-:Y:S01]  /*8710*/  MUFU.EX2 R48, R48 ;  /* 0x0000003000307308 */ /* 0x000fe20000000800 */
[----:B------:R-:W-:Y:S01]  /*8720*/  FSEL R66, R66, RZ, P2 ;  /* 0x000000ff42427208 */ /* 0x000fe20001000000 */
[----:B------:R-:W-:Y:S01]  /*8730*/  FMUL.FTZ R63, R4, UR19 ;  /* 0x00000013043f7c20 */ /* 0x000fe20008410000 */
[----:B------:R-:W-:Y:S01]  /*8740*/  FSEL R4, R216, RZ, P2 ;  /* 0x000000ffd8047208 */ /* 0x000fe20001000000 */
[--C-:B------:R-:W-:Y:S01]  /*8750*/  FFMA.FTZ R46, R14, UR19, -R177.reuse ;  /* 0x000000130e2e7c23 */ /* 0x100fe200080108b1 */
[--C-:B------:R-:W-:Y:S01]  /*8760*/  FFMA.FTZ R44, R24, UR19, -R177.reuse ;  /* 0x00000013182c7c23 */ /* 0x100fe200080108b1 */
[--C-:B------:R-:W-:Y:S01]  /*8770*/  FFMA.FTZ R53, R15, UR19, -R66.reuse ;  /* 0x000000130f357c23 */ /* 0x100fe20008010842 */
[----:B------:R-:W-:Y:S01]  /*8780*/  FFMA.FTZ R67, R25, UR19, -R66 ;  /* 0x0000001319437c23 */ /* 0x000fe20008010842 */
[----:B------:R-:W-:Y:S01]  /*8790*/  FADD.FTZ R33, R167, -R4 ;  /* 0x80000004a7217221 */ /* 0x000fe20000010000 */
[----:B------:R-:W2:Y:S01]  /*87a0*/  LDSM.16.MT88.4 R12, [R171+0x9000] ;  /* 0x00900000ab0c783b */ /* 0x000ea20000004200 */
[--C-:B------:R-:W-:Y:S01]  /*87b0*/  FFMA.FTZ R51, R31, UR19, -R66.reuse ;  /* 0x000000131f337c23 */ /* 0x100fe20008010842 */
[--C-:B------:R-:W-:Y:S01]  /*87c0*/  FFMA.FTZ R45, R240, UR19, -R177.reuse ;  /* 0x00000013f02d7c23 */ /* 0x100fe200080108b1 */
[--C-:B------:R-:W-:Y:S01]  /*87d0*/  FFMA.FTZ R61, R246, UR19, -R177.reuse ;  /* 0x00000013f63d7c23 */ /* 0x100fe200080108b1 */
[----:B------:R-:W3:Y:S01]  /*87e0*/  LDSM.16.MT88.4 R4, [R171+0xa000] ;  /* 0x00a00000ab04783b */ /* 0x000ee20000004200 */
[--C-:B------:R-:W-:Y:S01]  /*87f0*/  FFMA.FTZ R62, R29, UR19, -R66.reuse ;  /* 0x000000131d3e7c23 */ /* 0x100fe20008010842 */
[----:B------:R-:W-:Y:S01]  /*8800*/  FMUL.FTZ R33, R33, UR19 ;  /* 0x0000001321217c20 */ /* 0x000fe20008410000 */
[----:B------:R-:W-:Y:S01]  /*8810*/  MUFU.EX2 R53, R53 ;  /* 0x0000003500357308 */ /* 0x000fe20000000800 */
[----:B------:R-:W4:Y:S01]  /*8820*/  LDSM.16.MT88.4 R24, [R221+0xb000] ;  /* 0x00b00000dd18783b */ /* 0x000f220000004200 */
[----:B-1----:R-:W-:Y:S01]  /*8830*/  F2FP.BF16.F32.PACK_AB R28, R49, R50 ;  /* 0x00000032311c723e */ /* 0x002fe200000010ff */
[--C-:B------:R-:W-:Y:S01]  /*8840*/  FFMA.FTZ R199, R34, UR19, -R177.reuse ;  /* 0x0000001322c77c23 */ /* 0x100fe200080108b1 */
[----:B------:R-:W-:Y:S01]  /*8850*/  FFMA.FTZ R188, R32, UR19, -R177 ;  /* 0x0000001320bc7c23 */ /* 0x000fe200080108b1 */
[----:B------:R-:W-:Y:S01]  /*8860*/  FFMA.FTZ R165, R190, UR19, -R183 ;  /* 0x00000013bea57c23 */ /* 0x000fe200080108b7 */
[--C-:B------:R-:W-:Y:S01]  /*8870*/  FFMA.FTZ R194, R205, UR19, -R66.reuse ;  /* 0x00000013cdc27c23 */ /* 0x100fe20008010842 */
[--C-:B------:R-:W-:Y:S01]  /*8880*/  FFMA.FTZ R184, R42, UR19, -R177.reuse ;  /* 0x000000132ab87c23 */ /* 0x100fe200080108b1 */
[----:B------:R-:W1:Y:S01]  /*8890*/  MUFU.EX2 R51, R51 ;  /* 0x0000003300337308 */ /* 0x000e620000000800 */
        /* <DEDUP_REMOVED lines=8> */
[----:B------:R-:W-:Y:S01]  /*8920*/  FFMA.FTZ R207, R236, UR19, -R183 ;  /* 0x00000013eccf7c23 */ /* 0x000fe200080108b7 */
[--C-:B------:R-:W-:Y:S01]  /*8930*/  FFMA.FTZ R196, R196, UR19, -R177.reuse ;  /* 0x00000013c4c47c23 */ /* 0x100fe200080108b1 */
[----:B------:R-:W-:Y:S01]  /*8940*/  FFMA.FTZ R211, R212, UR19, -R177 ;  /* 0x00000013d4d37c23 */ /* 0x000fe200080108b1 */
[--C-:B------:R-:W-:Y:S01]  /*8950*/  FFMA.FTZ R185, R185, UR19, -R66.reuse ;  /* 0x00000013b9b97c23 */ /* 0x100fe20008010842 */
[--C-:B------:R-:W-:Y:S01]  /*8960*/  FFMA.FTZ R187, R189, UR19, -R66.reuse ;  /* 0x00000013bdbb7c23 */ /* 0x100fe20008010842 */
[--C-:B------:R-:W-:Y:S01]  /*8970*/  FFMA.FTZ R206, R191, UR19, -R66.reuse ;  /* 0x00000013bfce7c23 */ /* 0x100fe20008010842 */
[----:B------:R-:W-:Y:S01]  /*8980*/  FFMA.FTZ R189, R186, UR19, -R197 ;  /* 0x00000013babd7c23 */ /* 0x000fe200080108c5 */
[----:B------:R-:W-:Y:S01]  /*8990*/  MUFU.EX2 R46, R46 ;  /* 0x0000002e002e7308 */ /* 0x000fe20000000800 */
[----:B-1----:R-:W-:Y:S01]  /*89a0*/  F2FP.BF16.F32.PACK_AB R37, R51, R53 ;  /* 0x000000353325723e */ /* 0x002fe200000010ff */
[--C-:B------:R-:W-:Y:S01]  /*89b0*/  FFMA.FTZ R186, R195, UR19, -R66.reuse ;  /* 0x00000013c3ba7c23 */ /* 0x100fe20008010842 */
[--C-:B------:R-:W-:Y:S01]  /*89c0*/  FFMA.FTZ R178, R178, UR19, -R177.reuse ;  /* 0x00000013b2b27c23 */ /* 0x100fe200080108b1 */
[----:B------:R-:W-:Y:S01]  /*89d0*/  FFMA.FTZ R175, R175, UR19, -R66 ;  /* 0x00000013afaf7c23 */ /* 0x000fe20008010842 */
[----:B------:R-:W-:Y:S01]  /*89e0*/  FFMA.FTZ R174, R174, UR19, -R177 ;  /* 0x00000013aeae7c23 */ /* 0x000fe200080108b1 */
[----:B------:R-:W-:-:S02]  /*89f0*/  PLOP3.LUT P0, PT, PT, PT, UP0, 0x40, 0x0 ;  /* 0x000000000000781c */ /* 0x000fc40003f0e808 */
[----:B------:R-:W1:Y:S01]  /*8a00*/  MUFU.EX2 R45, R45 ;  /* 0x0000002d002d7308 */ /* 0x000e620000000800 */
[----:B-----5:R-:W-:-:S07]  /*8a10*/  F2FP.BF16.F32.PACK_AB R30, R47, R48 ;  /* 0x000000302f1e723e */ /* 0x020fce00000010ff */
[----:B------:R-:W-:Y:S08]  /*8a20*/  MUFU.EX2 R44, R44 ;  /* 0x0000002c002c7308 */ /* 0x000ff00000000800 */
[----:B------:R-:W5:Y:S01]  /*8a30*/  MUFU.EX2 R61, R61 ;  /* 0x0000003d003d7308 */ /* 0x000f620000000800 */
[----:B-1----:R-:W-:-:S07]  /*8a40*/  F2FP.BF16.F32.PACK_AB R29, R45, R46 ;  /* 0x0000002e2d1d723e */ /* 0x002fce00000010ff */
[----:B------:R-:W1:Y:S08]  /*8a50*/  MUFU.EX2 R64, R64 ;  /* 0x0000004000407308 */ /* 0x000e700000000800 */
[----:B------:R-:W2:Y:S01]  /*8a60*/  MUFU.EX2 R63, R63 ;  /* 0x0000003f003f7308 */ /* 0x000ea20000000800 */
[----:B-----5:R-:W-:-:S07]  /*8a70*/  F2FP.BF16.F32.PACK_AB R31, R61, R44 ;  /* 0x0000002c3d1f723e */ /* 0x020fce00000010ff */
[----:B------:R-:W-:Y:S01]  /*8a80*/  MUFU.EX2 R62, R62 ;  /* 0x0000003e003e7308 */ /* 0x000fe20000000800 */
        /* <DEDUP_REMOVED lines=8> */
[-C--:B--2---:R-:W-:Y:S01]  /*8b10*/  FMUL.FTZ R158, R158, R63.reuse ;  /* 0x0000003f9e9e7220 */ /* 0x084fe20000410000 */
        /* <DEDUP_REMOVED lines=26> */
[----:B-1----:R-:W-:Y:S01]  /*8cc0*/  F2FP.BF16.F32.PACK_AB R39, R67, R62 ;  /* 0x0000003e4327723e */ /* 0x002fe200000010ff */
[-C--:B--2---:R-:W-:Y:S01]  /*8cd0*/  FMUL.FTZ R160, R160, R166.reuse ;  /* 0x000000a6a0a07220 */ /* 0x084fe20000410000 */
        /* <DEDUP_REMOVED lines=51> */
[-C--:B------:R-:W-:Y:S01]  /*9010*/  FMUL.FTZ R140, R140, R166.reuse ;  /* 0x000000a68c8c7220 */ /* 0x080fe20000410000 */
[-C--:B------:R-:W-:Y:S01]  /*9020*/  FMUL.FTZ R141, R141, R166.reuse ;  /* 0x000000a68d8d7220 */ /* 0x080fe20000410000 */
[-C--:B------:R-:W-:Y:S01]  /*9030*/  FMUL.FTZ R142, R142, R167.reuse ;  /* 0x000000a78e8e7220 */ /* 0x080fe20000410000 */
[-C--:B------:R-:W-:Y:S01]  /*9040*/  FMUL.FTZ R143, R143, R167.reuse ;  /* 0x000000a78f8f7220 */ /* 0x080fe20000410000 */
[C---:B------:R-:W-:Y:S01]  /*9050*/  HMMA.16816.F32.BF16 R88, R28.reuse, R8, R88 ;  /* 0x000000081c58723c */ /* 0x040fe20000041858 */
[----:B------:R-:W-:Y:S01]  /*9060*/  LDSM.16.MT88.4 R32, [R221+0x9400] ;  /* 0x00940000dd20783b */ /* 0x000fe20000004200 */
        /* <DEDUP_REMOVED lines=10> */
[C---:B---3--:R-:W-:Y:S01]  /*9110*/  HMMA.16816.F32.BF16 R144, R28.reuse, R4, R144 ;  /* 0x000000041c90723c */ /* 0x048fe20000041890 */
        /* <DEDUP_REMOVED lines=36> */
[----:B------:R-:W5:Y:S03]  /*9360*/  MUFU.EX2 R165, R165 ;  /* 0x000000a500a57308 */ /* 0x000f660000000800 */
[C---:B------:R-:W-:Y:S05]  /*9370*/  HMMA.16816.F32.BF16 R100, R36.reuse, R4, R100 ;  /* 0x000000042464723c */ /* 0x040fea0000041864 */
[----:B------:R-:W-:Y:S01]  /*9380*/  MUFU.EX2 R168, R168 ;  /* 0x000000a800a87308 */ /* 0x000fe20000000800 */
[----:B------:R-:W-:Y:S01]  /*9390*/  HMMA.16816.F32.BF16 R108, R36, R6, R108 ;  /* 0x00000006246c723c */ /* 0x000fe2000004186c */
[----:B------:R-:W3:Y:S05]  /*93a0*/  LDSM.16.MT88.4 R4, [R171+0xb400] ;  /* 0x00b40000ab04783b */ /* 0x000eea0000004200 */
[----:B----4-:R-:W-:Y:S01]  /*93b0*/  HMMA.16816.F32.BF16 R112, R28, R24, R112 ;  /* 0x000000181c70723c */ /* 0x010fe20000041870 */
[----:B------:R-:W4:Y:S01]  /*93c0*/  MUFU.EX2 R193, R193 ;  /* 0x000000c100c17308 */ /* 0x000f220000000800 */
[----:B-----5:R-:W-:Y:S01]  /*93d0*/  F2FP.BF16.F32.PACK_AB R40, R165, R164 ;  /* 0x000000a4a528723e */ /* 0x020fe200000010ff */
[----:B------:R-:W-:-:S03]  /*93e0*/  FADD.FTZ R164, R164, R47 ;  /* 0x0000002fa4a47221 */ /* 0x000fc60000010000 */
[C---:B------:R-:W-:Y:S01]  /*93f0*/  HMMA.16816.F32.BF16 R116, R28.reuse, R26, R116 ;  /* 0x0000001a1c74723c */ /* 0x040fe20000041874 */
[----:B------:R-:W-:Y:S02]  /*9400*/  FADD.FTZ R165, R165, R164 ;  /* 0x000000a4a5a57221 */ /* 0x000fe40000010000 */
[----:B------:R-:W-:Y:S03]  /*9410*/  MUFU.EX2 R184, R184 ;  /* 0x000000b800b87308 */ /* 0x000fe60000000800 */
[C---:B------:R-:W-:Y:S05]  /*9420*/  HMMA.16816.F32.BF16 R124, R28.reuse, R16, R124 ;  /* 0x000000101c7c723c */ /* 0x040fea000004187c */
[----:B------:R-:W5:Y:S01]  /*9430*/  MUFU.EX2 R199, R199 ;  /* 0x000000c700c77308 */ /* 0x000f620000000800 */
[----:B------:R-:W-:Y:S01]  /*9440*/  HMMA.16816.F32.BF16 R132, R28, R18, R132 ;  /* 0x000000121c84723c */ /* 0x000fe20000041884 */
[----:B------:R-:W3:Y:S01]  /*9450*/  LDSM.16.MT88.4 R28, [R171+0x9400] ;  /* 0x00940000ab1c783b */ /* 0x000ee20000004200 */
[----:B----4-:R-:W-:Y:S01]  /*9460*/  F2FP.BF16.F32.PACK_AB R42, R193, R168 ;  /* 0x000000a8c12a723e */ /* 0x010fe200000010ff */
        /* <DEDUP_REMOVED lines=9> */
[----:B------:R-:W4:Y:S01]  /*9500*/  MUFU.EX2 R201, R201 ;  /* 0x000000c900c97308 */ /* 0x000f220000000800 */
[C---:B-----5:R-:W-:Y:S01]  /*9510*/  F2FP.BF16.F32.PACK_AB R41, R199.reuse, R184 ;  /* 0x000000b8c729723e */ /* 0x060fe200000010ff */
        /* <DEDUP_REMOVED lines=10> */
[----:B------:R-:W5:Y:S01]  /*95c0*/  MUFU.EX2 R203, R203 ;  /* 0x000000cb00cb7308 */ /* 0x000f620000000800 */
[----:B----4-:R-:W-:Y:S01]  /*95d0*/  F2FP.BF16.F32.PACK_AB R43, R201, R188 ;  /* 0x000000bcc92b723e */ /* 0x010fe200000010ff */
[----:B------:R-:W-:-:S04]  /*95e0*/  FADD.FTZ R188, R188, R199 ;  /* 0x000000c7bcbc7221 */ /* 0x000fc80000010000 */
[----:B------:R-:W-:Y:S02]  /*95f0*/  FADD.FTZ R201, R201, R188 ;  /* 0x000000bcc9c97221 */ /* 0x000fe40000010000 */
[----:B------:R-:W-:Y:S01]  /*9600*/  MUFU.EX2 R194, R194 ;  /* 0x000000c200c27308 */ /* 0x000fe20000000800 */
[C---:B-1----:R-:W-:Y:S06]  /*9610*/  HMMA.16816.F32.BF16 R88, R40.reuse, R20, R88 ;  /* 0x000000142858723c */ /* 0x042fec0000041858 */
[----:B------:R-:W-:Y:S01]  /*9620*/  HMMA.16816.F32.BF16 R92, R40, R22, R92 ;  /* 0x00000016285c723c */ /* 0x000fe2000004185c */
[----:B------:R-:W1:Y:S01]  /*9630*/  MUFU.EX2 R205, R205 ;  /* 0x000000cd00cd7308 */ /* 0x000e620000000800 */
[----:B-----5:R-:W-:Y:S01]  /*9640*/  F2FP.BF16.F32.PACK_AB R25, R203, R190 ;  /* 0x000000becb19723e */ /* 0x020fe200000010ff */
        /* <DEDUP_REMOVED lines=11> */
[----:B------:R-:W1:Y:S05]  /*9700*/  MUFU.EX2 R209, R209 ;  /* 0x000000d100d17308 */ /* 0x000e6a0000000800 */
[C---:B------:R-:W-:Y:S03]  /*9710*/  HMMA.16816.F32.BF16 R124, R40.reuse, R4, R124 ;  /* 0x00000004287c723c */ /* 0x040fe6000004187c */
[----:B------:R-:W-:Y:S03]  /*9720*/  MUFU.EX2 R202, R202 ;  /* 0x000000ca00ca7308 */ /* 0x000fe60000000800 */
[----:B------:R-:W-:Y:S05]  /*9730*/  HMMA.16816.F32.BF16 R132, R40, R6, R132 ;  /* 0x000000062884723c */ /* 0x000fea0000041884 */
[----:B------:R-:W2:Y:S01]  /*9740*/  MUFU.EX2 R211, R211 ;  /* 0x000000d300d37308 */ /* 0x000ea20000000800 */
[----:B------:R-:W-:Y:S01]  /*9750*/  HMMA.16816.F32.BF16 R84, R24, R20, R84 ;  /* 0x000000141854723c */ /* 0x000fe20000041854 */
[----:B-1----:R-:W-:Y:S01]  /*9760*/  F2FP.BF16.F32.PACK_AB R37, R209, R196 ;  /* 0x000000c4d125723e */ /* 0x002fe200000010ff */
[----:B------:R-:W-:-:S04]  /*9770*/  FADD.FTZ R196, R196, R201 ;  /* 0x000000c9c4c47221 */ /* 0x000fc80000010000 */
[----:B------:R-:W-:Y:S01]  /*9780*/  HMMA.16816.F32.BF16 R96, R24, R22, R96 ;  /* 0x000000161860723c */ /* 0x000fe20000041860 */
[----:B------:R-:W1:Y:S01]  /*9790*/  LDSM.16.MT88.4 R20, [R221+0x9800] ;  /* 0x00980000dd14783b */ /* 0x000e620000004200 */
[----:B------:R-:W-:Y:S01]  /*97a0*/  MUFU.EX2 R198, R198 ;  /* 0x000000c600c67308 */ /* 0x000fe20000000800 */
[----:B------:R-:W-:-:S03]  /*97b0*/  FADD.FTZ R209, R209, R196 ;  /* 0x000000c4d1d17221 */ /* 0x000fc60000010000 */
[C---:B------:R-:W-:Y:S04]  /*97c0*/  HMMA.16816.F32.BF16 R100, R24.reuse, R12, R100 ;  /* 0x0000000c1864723c */ /* 0x040fe80000041864 */
[----:B------:R-:W-:Y:S01]  /*97d0*/  MUFU.EX2 R213, R213 ;  /* 0x000000d500d57308 */ /* 0x000fe20000000800 */
[----:B--2---:R-:W-:Y:S01]  /*97e0*/  F2FP.BF16.F32.PACK_AB R39, R211, R202 ;  /* 0x000000cad327723e */ /* 0x004fe200000010ff */
[----:B------:R-:W-:Y:S01]  /*97f0*/  HMMA.16816.F32.BF16 R108, R24, R14, R108 ;  /* 0x0000000e186c723c */ /* 0x000fe2000004186c */
[----:B------:R-:W2:Y:S01]  /*9800*/  LDSM.16.MT88.4 R12, [R221+0xa800] ;  /* 0x00a80000dd0c783b */ /* 0x000ea20000004200 */
[----:B------:R-:W-:-:S04]  /*9810*/  FADD.FTZ R202, R202, R209 ;  /* 0x000000d1caca7221 */ /* 0x000fc80000010000 */
[----:B------:R-:W-:Y:S01]  /*9820*/  HMMA.16816.F32.BF16 R140, R24, R8, R140 ;  /* 0x00000008188c723c */ /* 0x000fe2000004188c */
[----:B------:R-:W-:Y:S01]  /*9830*/  MUFU.EX2 R185, R185 ;  /* 0x000000b900b97308 */ /* 0x000fe20000000800 */
[----:B------:R-:W-:-:S04]  /*9840*/  FADD.FTZ R211, R211, R202 ;  /* 0x000000cad3d37221 */ /* 0x000fc80000010000 */
[C---:B------:R-:W-:Y:S01]  /*9850*/  HMMA.16816.F32.BF16 R120, R24.reuse, R10, R120 ;  /* 0x0000000a1878723c */ /* 0x040fe20000041878 */
[----:B------:R-:W3:Y:S02]  /*9860*/  LDSM.16.MT88.4 R8, [R171+0xa800] ;  /* 0x00a80000ab08783b */ /* 0x000ee40000004200 */
[----:B------:R-:W4:Y:S03]  /*9870*/  MUFU.EX2 R200, R200 ;  /* 0x000000c800c87308 */ /* 0x000f260000000800 */
[C---:B------:R-:W-:Y:S05]  /*9880*/  HMMA.16816.F32.BF16 R136, R24.reuse, R4, R136 ;  /* 0x000000041888723c */ /* 0x040fea0000041888 */
[----:B------:R-:W-:Y:S01]  /*9890*/  MUFU.EX2 R187, R187 ;  /* 0x000000bb00bb7308 */ /* 0x000fe20000000800 */
[----:B------:R-:W-:Y:S01]  /*98a0*/  HMMA.16816.F32.BF16 R128, R24, R6, R128 ;  /* 0x000000061880723c */ /* 0x000fe20000041880 */
[----:B------:R-:W5:Y:S05]  /*98b0*/  LDSM.16.MT88.4 R4, [R221+0xb800] ;  /* 0x00b80000dd04783b */ /* 0x000f6a0000004200 */
[C---:B------:R-:W-:Y:S01]  /*98c0*/  HMMA.16816.F32.BF16 R156, R40.reuse, R32, R156 ;  /* 0x00000020289c723c */ /* 0x040fe2000004189c */
[----:B------:R-:W1:Y:S05]  /*98d0*/  MUFU.EX2 R206, R206 ;  /* 0x000000ce00ce7308 */ /* 0x000e6a0000000800 */
        /* <DEDUP_REMOVED lines=8> */
[----:B------:R-:W-:Y:S01]  /*9960*/  FFMA.FTZ R41, R228, UR19, -R197 ;  /* 0x00000013e4297c23 */ /* 0x000fe200080108c5 */
[--C-:B------:R-:W-:Y:S01]  /*9970*/  FFMA.FTZ R43, R218, UR19, -R183.reuse ;  /* 0x00000013da2b7c23 */ /* 0x100fe200080108b7 */
[----:B------:R-:W-:Y:S01]  /*9980*/  FFMA.FTZ R208, R238, UR19, -R183 ;  /* 0x00000013eed07c23 */ /* 0x000fe200080108b7 */
[C---:B------:R-:W-:Y:S01]  /*9990*/  HMMA.16816.F32.BF16 R80, R24.reuse, R30, R80 ;  /* 0x0000001e1850723c */ /* 0x040fe20000041850 */
[----:B------:R-:W5:Y:S01]  /*99a0*/  LDSM.16.MT88.4 R28, [R171+0xb800] ;  /* 0x00b80000ab1c783b */ /* 0x000f620000004200 */
[----:B------:R-:W-:Y:S01]  /*99b0*/  MUFU.EX2 R40, R40 ;  /* 0x0000002800287308 */ /* 0x000fe20000000800 */
[--C-:B------:R-:W-:Y:S01]  /*99c0*/  FFMA.FTZ R183, R176, UR19, -R177.reuse ;  /* 0x00000013b0b77c23 */ /* 0x100fe200080108b1 */
[----:B------:R-:W-:Y:S01]  /*99d0*/  FFMA.FTZ R177, R172, UR19, -R177 ;  /* 0x00000013acb17c23 */ /* 0x000fe200080108b1 */
[----:B------:R-:W-:Y:S01]  /*99e0*/  FFMA.FTZ R172, R173, UR19, -R66 ;  /* 0x00000013adac7c23 */ /* 0x000fe20008010842 */
[C---:B------:R-:W-:Y:S04]  /*99f0*/  HMMA.16816.F32.BF16 R160, R24.reuse, R32, R160 ;  /* 0x0000002018a0723c */ /* 0x040fe800000418a0 */
[----:B------:R-:W2:Y:S02]  /*9a00*/  MUFU.EX2 R41, R41 ;  /* 0x0000002900297308 */ /* 0x000ea40000000800 */
[----:B------:R-:W-:Y:S01]  /*9a10*/  HMMA.16816.F32.BF16 R148, R24, R34, R148 ;  /* 0x000000221894723c */ /* 0x000fe20000041894 */
[----:B----4-:R-:W-:Y:S01]  /*9a20*/  F2FP.BF16.F32.PACK_AB R33, R200, R185 ;  /* 0x000000b9c821723e */ /* 0x010fe200000010ff */
[----:B------:R-:W4:Y:S01]  /*9a30*/  LDSM.16.MT88.4 R24, [R221+0x9c00] ;  /* 0x009c0000dd18783b */ /* 0x000f220000004200 */
[----:B------:R-:W-:-:S03]  /*9a40*/  FADD.FTZ R185, R185, R194 ;  /* 0x000000c2b9b97221 */ /* 0x000fc60000010000 */
[----:B------:R-:W-:Y:S01]  /*9a50*/  MUFU.EX2 R42, R42 ;  /* 0x0000002a002a7308 */ /* 0x000fe20000000800 */
[----:B------:R-:W-:Y:S01]  /*9a60*/  F2FP.BF16.F32.PACK_AB R34, R213, R198 ;  /* 0x000000c6d522723e */ /* 0x000fe200000010ff */
[----:B------:R-:W-:Y:S01]  /*9a70*/  FADD.FTZ R200, R200, R185 ;  /* 0x000000b9c8c87221 */ /* 0x000fe20000010000 */
[----:B-1----:R-:W-:-:S03]  /*9a80*/  F2FP.BF16.F32.PACK_AB R35, R206, R187 ;  /* 0x000000bbce23723e */ /* 0x002fc600000010ff */
[----:B------:R-:W-:Y:S02]  /*9a90*/  FADD.FTZ R187, R187, R200 ;  /* 0x000000c8bbbb7221 */ /* 0x000fe40000010000 */
[----:B------:R-:W1:Y:S01]  /*9aa0*/  MUFU.EX2 R43, R43 ;  /* 0x0000002b002b7308 */ /* 0x000e620000000800 */
[----:B--2---:R-:W-:Y:S01]  /*9ab0*/  F2FP.BF16.F32.PACK_AB R32, R41, R40 ;  /* 0x000000282920723e */ /* 0x004fe200000010ff */
[----:B------:R-:W-:Y:S01]  /*9ac0*/  FADD.FTZ R40, R40, R55 ;  /* 0x0000003728287221 */ /* 0x000fe20000010000 */
[----:B------:R-:W-:-:S03]  /*9ad0*/  FADD.FTZ R187, R206, R187 ;  /* 0x000000bbcebb7221 */ /* 0x000fc60000010000 */
[----:B------:R-:W-:Y:S02]  /*9ae0*/  FADD.FTZ R41, R41, R40 ;  /* 0x0000002829297221 */ /* 0x000fe40000010000 */
[----:B------:R-:W2:Y:S01]  /*9af0*/  MUFU.EX2 R208, R208 ;  /* 0x000000d000d07308 */ /* 0x000ea20000000800 */
[----:B------:R-:W-:Y:S01]  /*9b00*/  HMMA.16816.F32.BF16 R160, R32, R20, R160 ;  /* 0x0000001420a0723c */ /* 0x000fe200000418a0 */
[----:B------:R-:W-:-:S04]  /*9b10*/  FADD.FTZ R198, R198, R41 ;  /* 0x00000029c6c67221 */ /* 0x000fc80000010000 */
[----:B------:R-:W-:Y:S01]  /*9b20*/  FADD.FTZ R213, R213, R198 ;  /* 0x000000c6d5d57221 */ /* 0x000fe20000010000 */
[----:B------:R-:W-:Y:S01]  /*9b30*/  HMMA.16816.F32.BF16 R148, R32, R22, R148 ;  /* 0x000000162094723c */ /* 0x000fe20000041894 */
[----:B------:R-:W-:Y:S01]  /*9b40*/  MUFU.EX2 R186, R186 ;  /* 0x000000ba00ba7308 */ /* 0x000fe20000000800 */
[----:B-1----:R-:W-:Y:S01]  /*9b50*/  F2FP.BF16.F32.PACK_AB R36, R43, R42 ;  /* 0x0000002a2b24723e */ /* 0x002fe200000010ff */
[----:B------:R-:W-:-:S03]  /*9b60*/  FADD.FTZ R42, R42, R193 ;  /* 0x000000c12a2a7221 */ /* 0x000fc60000010000 */
[C---:B------:R-:W-:Y:S01]  /*9b70*/  HMMA.16816.F32.BF16 R68, R32.reuse, R16, R68 ;  /* 0x000000102044723c */ /* 0x040fe20000041844 */
[----:B------:R-:W-:Y:S02]  /*9b80*/  FADD.FTZ R42, R43, R42 ;  /* 0x0000002a2b2a7221 */ /* 0x000fe40000010000 */
[----:B------:R-:W-:Y:S01]  /*9b90*/  MUFU.EX2 R181, R181 ;  /* 0x000000b500b57308 */ /* 0x000fe20000000800 */
[C---:B--2---:R-:W-:Y:S01]  /*9ba0*/  F2FP.BF16.F32.PACK_AB R38, R208.reuse, R207 ;  /* 0x000000cfd026723e */ /* 0x044fe200000010ff */
[----:B------:R-:W-:Y:S01]  /*9bb0*/  FADD.FTZ R207, R207, R42 ;  /* 0x0000002acfcf7221 */ /* 0x000fe20000010000 */
[----:B------:R-:W-:Y:S03]  /*9bc0*/  HMMA.16816.F32.BF16 R80, R32, R18, R80 ;  /* 0x000000122050723c */ /* 0x000fe60000041850 */
[----:B------:R-:W-:Y:S02]  /*9bd0*/  FADD.FTZ R208, R208, R207 ;  /* 0x000000cfd0d07221 */ /* 0x000fe40000010000 */
[----:B------:R-:W-:Y:S01]  /*9be0*/  MUFU.EX2 R180, R180 ;  /* 0x000000b400b47308 */ /* 0x000fe20000000800 */
[C---:B------:R-:W-:Y:S06]  /*9bf0*/  HMMA.16816.F32.BF16 R156, R36.reuse, R20, R156 ;  /* 0x00000014249c723c */ /* 0x040fec000004189c */
[C---:B------:R-:W-:Y:S01]  /*9c00*/  HMMA.16816.F32.BF16 R152, R36.reuse, R22, R152 ;  /* 0x000000162498723c */ /* 0x040fe20000041898 */
[----:B------:R-:W1:Y:S01]  /*9c10*/  LDSM.16.MT88.4 R20, [R171+0x9c00] ;  /* 0x009c0000ab14783b */ /* 0x000e620000004200 */
[----:B------:R-:W-:Y:S04]  /*9c20*/  MUFU.EX2 R178, R178 ;  /* 0x000000b200b27308 */ /* 0x000fe80000000800 */
[C---:B------:R-:W-:Y:S04]  /*9c30*/  HMMA.16816.F32.BF16 R72, R36.reuse, R16, R72 ;  /* 0x000000102448723c */ /* 0x040fe80000041848 */
[----:B------:R-:W-:Y:S02]  /*9c40*/  MUFU.EX2 R183, R183 ;  /* 0x000000b700b77308 */ /* 0x000fe40000000800 */
[C---:B------:R-:W-:Y:S01]  /*9c50*/  HMMA.16816.F32.BF16 R76, R36.reuse, R18, R76 ;  /* 0x00000012244c723c */ /* 0x040fe2000004184c */
[----:B------:R-:W2:Y:S05]  /*9c60*/  LDSM.16.MT88.4 R16, [R221+0xac00] ;  /* 0x00ac0000dd10783b */ /* 0x000eaa0000004200 */
[C---:B------:R-:W-:Y:S01]  /*9c70*/  HMMA.16816.F32.BF16 R88, R36.reuse, R12, R88 ;  /* 0x0000000c2458723c */ /* 0x040fe20000041858 */
[----:B------:R-:W4:Y:S05]  /*9c80*/  MUFU.EX2 R175, R175 ;  /* 0x000000af00af7308 */ /* 0x000f2a0000000800 */
[C---:B------:R-:W-:Y:S03]  /*9c90*/  HMMA.16816.F32.BF16 R92, R36.reuse, R14, R92 ;  /* 0x0000000e245c723c */ /* 0x040fe6000004185c */
[----:B------:R-:W-:Y:S03]  /*9ca0*/  MUFU.EX2 R192, R192 ;  /* 0x000000c000c07308 */ /* 0x000fe60000000800 */
[C---:B---3--:R-:W-:Y:S05]  /*9cb0*/  HMMA.16816.F32.BF16 R144, R36.reuse, R8, R144 ;  /* 0x000000082490723c */ /* 0x048fea0000041890 */
[----:B------:R-:W-:Y:S01]  /*9cc0*/  MUFU.EX2 R189, R189 ;  /* 0x000000bd00bd7308 */ /* 0x000fe20000000800 */
[C---:B------:R-:W-:Y:S06]  /*9cd0*/  HMMA.16816.F32.BF16 R104, R36.reuse, R10, R104 ;  /* 0x0000000a2468723c */ /* 0x040fec0000041868 */
[C---:B-----5:R-:W-:Y:S01]  /*9ce0*/  HMMA.16816.F32.BF16 R112, R36.reuse, R4, R112 ;  /* 0x000000042470723c */ /* 0x060fe20000041870 */
[----:B------:R-:W-:Y:S05]  /*9cf0*/  MUFU.EX2 R179, R179 ;  /* 0x000000b300b37308 */ /* 0x000fea0000000800 */
[----:B------:R-:W-:Y:S03]  /*9d00*/  HMMA.16816.F32.BF16 R116, R36, R6, R116 ;  /* 0x000000062474723c */ /* 0x000fe60000041874 */
[----:B------:R-:W3:Y:S03]  /*9d10*/  MUFU.EX2 R182, R182 ;  /* 0x000000b600b67308 */ /* 0x000ee60000000800 */
[C---:B------:R-:W-:Y:S05]  /*9d20*/  HMMA.16816.F32.BF16 R84, R32.reuse, R12, R84 ;  /* 0x0000000c2054723c */ /* 0x040fea0000041854 */
[----:B------:R-:W-:Y:S01]  /*9d30*/  MUFU.EX2 R174, R174 ;  /* 0x000000ae00ae7308 */ /* 0x000fe20000000800 */
[C---:B------:R-:W-:Y:S01]  /*9d40*/  HMMA.16816.F32.BF16 R96, R32.reuse, R14, R96 ;  /* 0x0000000e2060723c */ /* 0x040fe20000041860 */
[----:B------:R-:W5:Y:S05]  /*9d50*/  LDSM.16.MT88.4 R12, [R171+0xac00] ;  /* 0x00ac0000ab0c783b */ /* 0x000f6a0000004200 */
[C---:B------:R-:W-:Y:S01]  /*9d60*/  HMMA.16816.F32.BF16 R100, R32.reuse, R8, R100 ;  /* 0x000000082064723c */ /* 0x040fe20000041864 */
[----:B------:R-:W1:Y:S05]  /*9d70*/  MUFU.EX2 R177, R177 ;  /* 0x000000b100b17308 */ /* 0x000e6a0000000800 */
[C---:B------:R-:W-:Y:S01]  /*9d80*/  HMMA.16816.F32.BF16 R108, R32.reuse, R10, R108 ;  /* 0x0000000a206c723c */ /* 0x040fe2000004186c */
[----:B------:R-:W5:Y:S02]  /*9d90*/  LDSM.16.MT88.4 R8, [R221+0xbc00] ;  /* 0x00bc0000dd08783b */ /* 0x000f640000004200 */
[----:B------:R-:W-:Y:S03]  /*9da0*/  MUFU.EX2 R172, R172 ;  /* 0x000000ac00ac7308 */ /* 0x000fe60000000800 */
        /* <DEDUP_REMOVED lines=8> */
[----:B------:R-:W2:Y:S01]  /*9e30*/  MUFU.EX2 R33, R33 ;  /* 0x0000002100217308 */ /* 0x000ea20000000800 */
[----:B------:R-:W-:Y:S01]  /*9e40*/  F2FP.BF16.F32.PACK_AB R28, R215, R204 ;  /* 0x000000ccd71c723e */ /* 0x000fe200000010ff */
[----:B------:R-:W-:Y:S01]  /*9e50*/  FADD.FTZ R204, R204, R213 ;  /* 0x000000d5cccc7221 */ /* 0x000fe20000010000 */
[----:B----4-:R-:W-:Y:S01]  /*9e60*/  F2FP.BF16.F32.PACK_AB R29, R175, R186 ;  /* 0x000000baaf1d723e */ /* 0x010fe200000010ff */
[----:B------:R-:W-:Y:S02]  /*9e70*/  FADD.FTZ R186, R186, R187 ;  /* 0x000000bbbaba7221 */ /* 0x000fe40000010000 */
[----:B------:R-:W-:Y:S01]  /*9e80*/  F2FP.BF16.F32.PACK_AB R36, R180, R181 ;  /* 0x000000b5b424723e */ /* 0x000fe200000010ff */
[----:B------:R-:W-:Y:S01]  /*9e90*/  FADD.FTZ R181, R181, R208 ;  /* 0x000000d0b5b57221 */ /* 0x000fe20000010000 */
[----:B------:R-:W-:Y:S01]  /*9ea0*/  F2FP.BF16.F32.PACK_AB R37, R183, R178 ;  /* 0x000000b2b725723e */ /* 0x000fe200000010ff */
[----:B------:R-:W-:Y:S01]  /*9eb0*/  FADD.FTZ R178, R178, R211 ;  /* 0x000000d3b2b27221 */ /* 0x000fe20000010000 */
[----:B---3--:R-:W-:Y:S01]  /*9ec0*/  F2FP.BF16.F32.PACK_AB R38, R182, R179 ;  /* 0x000000b3b626723e */ /* 0x008fe200000010ff */
[----:B------:R-:W-:Y:S01]  /*9ed0*/  FADD.FTZ R215, R215, R204 ;  /* 0x000000ccd7d77221 */ /* 0x000fe20000010000 */
[----:B-1----:R-:W-:Y:S01]  /*9ee0*/  F2FP.BF16.F32.PACK_AB R39, R177, R174 ;  /* 0x000000aeb127723e */ /* 0x002fe200000010ff */
[----:B------:R-:W-:Y:S01]  /*9ef0*/  FADD.FTZ R175, R175, R186 ;  /* 0x000000baafaf7221 */ /* 0x000fe20000010000 */
[----:B------:R-:W-:Y:S01]  /*9f00*/  F2FP.BF16.F32.PACK_AB R30, R189, R192 ;  /* 0x000000c0bd1e723e */ /* 0x000fe200000010ff */
[----:B------:R-:W-:Y:S01]  /*9f10*/  FADD.FTZ R180, R180, R181 ;  /* 0x000000b5b4b47221 */ /* 0x000fe20000010000 */
[----:B------:R-:W-:Y:S01]  /*9f20*/  FADD.FTZ R183, R183, R178 ;  /* 0x000000b2b7b77221 */ /* 0x000fe20000010000 */
[----:B--2---:R-:W-:Y:S01]  /*9f30*/  F2FP.BF16.F32.PACK_AB R31, R33, R172 ;  /* 0x000000ac211f723e */ /* 0x004fe200000010ff */
        /* <DEDUP_REMOVED lines=14> */
[C---:B-----5:R-:W-:Y:S06]  /*a020*/  HMMA.16816.F32.BF16 R144, R36.reuse, R12, R144 ;  /* 0x0000000c2490723c */ /* 0x060fec0000041890 */
        /* <DEDUP_REMOVED lines=26> */
[----:B------:R-:W-:-:S03]  /*a1d0*/  UIADD3 UR21, UR20, -0x3, URZ ;  /* 0xfffffffd14157890 */ /* 0x000fc6000fffe03f */
[----:B------:R-:W2:Y:S01]  /*a1e0*/  @!P4 LDC.64 R12, c[0x0][0x220] ;  /* 0x00008800ff0ccb82 */ /* 0x000ea20000000a00 */
[----:B------:R-:W-:Y:S01]  /*a1f0*/  UIMAD UR10, UR4, UR7, UR10 ;  /* 0x00000007040a72a4 */ /* 0x000fe2000f8e020a */
[----:B------:R-:W-:Y:S01]  /*a200*/  IMAD.U32 R18, RZ, RZ, UR26 ;  /* 0x0000001aff127e24 */ /* 0x000fe2000f8e00ff */
[----:B------:R-:W-:Y:S01]  /*a210*/  UISETP.GE.AND UP0, UPT, UR20, 0x4, UPT ;  /* 0x000000041400788c */ /* 0x000fe2000bf06270 */
        /* <DEDUP_REMOVED lines=19> */
[----:B------:R-:W-:Y:S02]  /*a350*/  @!P5 LDGSTS.E.BYPASS.LTC128B.128 [R225+0x9000], desc[UR22][R18.64] ;  /* 0x0900000012e1dfae */ /* 0x000fe4000b901d56 */
[----:B------:R-:W2:Y:S01]  /*a360*/  @!P3 LDC.64 R4, c[0x0][0x220] ;  /* 0x00008800ff04bb82 */ /* 0x000ea20000000a00 */
        /* <DEDUP_REMOVED lines=21> */
[----:B------:R-:W-:Y:S01]  /*a4c0*/  @!P5 LDGSTS.E.BYPASS.LTC128B.128 [R225+0x9800], desc[UR22][R8.64] ;  /* 0x0980000008e1dfae */ /* 0x000fe2000b901d56 */
[----:B--2---:R-:W-:-:S03]  /*a4d0*/  @!P3 LEA R4, P0, R14, R4, 0x1 ;  /* 0x000000040e04b211 */ /* 0x004fc600078008ff */
        /* <DEDUP_REMOVED lines=12> */
[----:B------:R-:W2:Y:S04]  /*a5a0*/  LDSM.16.M88.4 R184, [R223+0x6000] ;  /* 0x00600000dfb8783b */ /* 0x000ea80000000200 */
[----:B------:R-:W4:Y:S04]  /*a5b0*/  LDSM.16.M88.4 R176, [R223+0x6400] ;  /* 0x00640000dfb0783b */ /* 0x000f280000000200 */
[----:B------:R-:W3:Y:S04]  /*a5c0*/  LDSM.16.M88.4 R164, [R223+0x6800] ;  /* 0x00680000dfa4783b */ /* 0x000ee80000000200 */
[----:B------:R-:W1:Y:S04]  /*a5d0*/  LDSM.16.M88.4 R32, [R223+0x6c00] ;  /* 0x006c0000df20783b */ /* 0x000e680000000200 */
[----:B------:R-:W5:Y:S04]  /*a5e0*/  LDSM.16.M88.4 R60, [R224+0x1000] ;  /* 0x00100000e03c783b */ /* 0x000f680000000200 */
[----:B------:R-:W-:Y:S04]  /*a5f0*/  LDSM.16.M88.4 R52, [R222] ;  /* 0x00000000de34783b */ /* 0x000fe80000000200 */
[----:B------:R-:W5:Y:S04]  /*a600*/  LDSM.16.M88.4 R44, [R220+0x6000] ;  /* 0x00600000dc2c783b */ /* 0x000f680000000200 */
[----:B------:R-:W5:Y:S04]  /*a610*/  LDSM.16.M88.4 R40, [R220+0x6400] ;  /* 0x00640000dc28783b */ /* 0x000f680000000200 */
[----:B------:R-:W5:Y:S04]  /*a620*/  LDSM.16.M88.4 R36, [R220+0x6800] ;  /* 0x00680000dc24783b */ /* 0x000f680000000200 */
[----:B------:R-:W5:Y:S01]  /*a630*/  LDSM.16.M88.4 R212, [R220+0x6c00] ;  /* 0x006c0000dcd4783b */ /* 0x000f620000000200 */
[C---:B--2---:R-:W-:Y:S03]  /*a640*/  HMMA.16816.F32.BF16 R28, R56.reuse, R184, RZ ;  /* 0x000000b8381c723c */ /* 0x044fe600000418ff */
[----:B------:R-:W2:Y:S04]  /*a650*/  LDSM.16.M88.4 R48, [R222+0x1000] ;  /* 0x00100000de30783b */ /* 0x000ea80000000200 */
[----:B------:R-:W-:Y:S01]  /*a660*/  LDSM.16.M88.4 R208, [R223+0x7000] ;  /* 0x00700000dfd0783b */ /* 0x000fe20000000200 */
[C---:B----4-:R-:W-:Y:S03]  /*a670*/  HMMA.16816.F32.BF16 R20, R56.reuse, R176, RZ ;  /* 0x000000b03814723c */ /* 0x050fe600000418ff */
[----:B------:R-:W-:Y:S03]  /*a680*/  LDSM.16.M88.4 R204, [R223+0x7400] ;  /* 0x00740000dfcc783b */ /* 0x000fe60000000200 */
[C---:B---3--:R-:W-:Y:S01]  /*a690*/  HMMA.16816.F32.BF16 R12, R56.reuse, R164, RZ ;  /* 0x000000a4380c723c */ /* 0x048fe200000418ff */
[----:B------:R-:W-:Y:S04]  /*a6a0*/  LDSM.16.M88.4 R200, [R223+0x7800] ;  /* 0x00780000dfc8783b */ /* 0x000fe80000000200 */
[----:B------:R-:W-:Y:S01]  /*a6b0*/  LDSM.16.M88.4 R196, [R223+0x7c00] ;  /* 0x007c0000dfc4783b */ /* 0x000fe20000000200 */
[C---:B-1----:R-:W-:Y:S03]  /*a6c0*/  HMMA.16816.F32.BF16 R4, R56.reuse, R32, RZ ;  /* 0x000000203804723c */ /* 0x042fe600000418ff */
[----:B------:R-:W-:Y:S03]  /*a6d0*/  LDSM.16.M88.4 R192, [R224+0x3000] ;  /* 0x00300000e0c0783b */ /* 0x000fe60000000200 */
[C---:B------:R-:W-:Y:S01]  /*a6e0*/  HMMA.16816.F32.BF16 R24, R56.reuse, R186, RZ ;  /* 0x000000ba3818723c */ /* 0x040fe200000418ff */
[----:B------:R-:W0:Y:S05]  /*a6f0*/  LDGDEPBAR ;  /* 0x00000000000079af */ /* 0x000e2a0000000000 */
        /* <DEDUP_REMOVED lines=21> */
[C---:B--2---:R-:W-:Y:S06]  /*a850*/  HMMA.16816.F32.BF16 R188, R48.reuse, R44, R188 ;  /* 0x0000002c30bc723c */ /* 0x044fec00000418bc */
[C---:B------:R-:W-:Y:S06]  /*a860*/  HMMA.16816.F32.BF16 R172, R48.reuse, R36, R172 ;  /* 0x0000002430ac723c */ /* 0x040fec00000418ac */
[C---:B------:R-:W-:Y:S06]  /*a870*/  HMMA.16816.F32.BF16 R64, R48.reuse, R212, R64 ;  /* 0x000000d43040723c */ /* 0x040fec0000041840 */
[C---:B------:R-:W-:Y:S01]  /*a880*/  HMMA.16816.F32.BF16 R164, R48.reuse, R38, R164 ;  /* 0x0000002630a4723c */ /* 0x040fe200000418a4 */
[----:B------:R-:W2:Y:S05]  /*a890*/  LDSM.16.M88.4 R36, [R220+0x7800] ;  /* 0x00780000dc24783b */ /* 0x000eaa0000000200 */
[C---:B------:R-:W-:Y:S01]  /*a8a0*/  HMMA.16816.F32.BF16 R60, R48.reuse, R214, R60 ;  /* 0x000000d6303c723c */ /* 0x040fe2000004183c */
[----:B------:R-:W-:Y:S05]  /*a8b0*/  LDSM.16.M88.4 R212, [R224+0x4000] ;  /* 0x00400000e0d4783b */ /* 0x000fea0000000200 */
[C---:B------:R-:W-:Y:S06]  /*a8c0*/  HMMA.16816.F32.BF16 R180, R48.reuse, R40, R180 ;  /* 0x0000002830b4723c */ /* 0x040fec00000418b4 */
[C---:B------:R-:W-:Y:S01]  /*a8d0*/  HMMA.16816.F32.BF16 R184, R48.reuse, R46, R184 ;  /* 0x0000002e30b8723c */ /* 0x040fe200000418b8 */
[----:B------:R-:W3:Y:S05]  /*a8e0*/  LDSM.16.M88.4 R44, [R220+0x7000] ;  /* 0x00700000dc2c783b */ /* 0x000eea0000000200 */
[----:B------:R-:W-:Y:S01]  /*a8f0*/  HMMA.16816.F32.BF16 R176, R48, R42, R176 ;  /* 0x0000002a30b0723c */ /* 0x000fe200000418b0 */
[----:B------:R-:W-:Y:S04]  /*a900*/  LDSM.16.M88.4 R40, [R220+0x7400] ;  /* 0x00740000dc28783b */ /* 0x000fe80000000200 */
[----:B------:R-:W-:Y:S01]  /*a910*/  LDSM.16.M88.4 R48, [R220+0x7c00] ;  /* 0x007c0000dc30783b */ /* 0x000fe20000000200 */
[C---:B-1----:R-:W-:Y:S06]  /*a920*/  HMMA.16816.F32.BF16 R28, R32.reuse, R208, R28 ;  /* 0x000000d0201c723c */ /* 0x042fec000004181c */
        /* <DEDUP_REMOVED lines=9> */
[C---:B------:R-:W-:Y:S06]  /*a9c0*/  HMMA.16816.F32.BF16 R172, R192.reuse, R200, R172 ;  /* 0x000000c8c0ac723c */ /* 0x040fec00000418ac */
[C---:B------:R-:W-:Y:S01]  /*a9d0*/  HMMA.16816.F32.BF16 R164, R192.reuse, R202, R164 ;  /* 0x000000cac0a4723c */ /* 0x040fe200000418a4 */
[----:B------:R-:W-:Y:S05]  /*a9e0*/  LDSM.16.M88.4 R200, [R223+0x8400] ;  /* 0x00840000dfc8783b */ /* 0x000fea0000000200 */
[C---:B------:R-:W-:Y:S06]  /*a9f0*/  HMMA.16816.F32.BF16 R64, R192.reuse, R196, R64 ;  /* 0x000000c4c040723c */ /* 0x040fec0000041840 */
[C---:B------:R-:W-:Y:S01]  /*aa00*/  HMMA.16816.F32.BF16 R60, R192.reuse, R198, R60 ;  /* 0x000000c6c03c723c */ /* 0x040fe2000004183c */
[----:B------:R-:W4:Y:S05]  /*aa10*/  LDSM.16.M88.4 R196, [R223+0x8800] ;  /* 0x00880000dfc4783b */ /* 0x000f2a0000000200 */
[C---:B------:R-:W-:Y:S01]  /*aa20*/  HMMA.16816.F32.BF16 R184, R192.reuse, R210, R184 ;  /* 0x000000d2c0b8723c */ /* 0x040fe200000418b8 */
[----:B------:R-:W-:Y:S05]  /*aa30*/  LDSM.16.M88.4 R208, [R224+0x5000] ;  /* 0x00500000e0d0783b */ /* 0x000fea0000000200 */
[C---:B------:R-:W-:Y:S06]  /*aa40*/  HMMA.16816.F32.BF16 R180, R192.reuse, R204, R180 ;  /* 0x000000ccc0b4723c */ /* 0x040fec00000418b4 */
[----:B------:R-:W-:Y:S01]  /*aa50*/  HMMA.16816.F32.BF16 R176, R192, R206, R176 ;  /* 0x000000cec0b0723c */ /* 0x000fe200000418b0 */
[----:B------:R-:W5:Y:S04]  /*aa60*/  LDSM.16.M88.4 R204, [R223+0x8000] ;  /* 0x00800000dfcc783b */ /* 0x000f680000000200 */
[----:B------:R-:W5:Y:S01]  /*aa70*/  LDSM.16.M88.4 R192, [R223+0x8c00] ;  /* 0x008c0000dfc0783b */ /* 0x000f620000000200 */
[C---:B--2---:R-:W-:Y:S06]  /*aa80*/  HMMA.16816.F32.BF16 R12, R52.reuse, R36, R12 ;  /* 0x00000024340c723c */ /* 0x044fec000004180c */
[C---:B---3--:R-:W-:Y:S06]  /*aa90*/  HMMA.16816.F32.BF16 R28, R52.reuse, R44, R28 ;  /* 0x0000002c341c723c */ /* 0x048fec000004181c */
[----:B------:R-:W-:Y:S06]  /*aaa0*/  HMMA.16816.F32.BF16 R24, R52, R46, R24 ;  /* 0x0000002e3418723c */ /* 0x000fec0000041818 */
[----:B-1----:R-:W-:Y:S06]  /*aab0*/  HMMA.16816.F32.BF16 R188, R32, R44, R188 ;  /* 0x0000002c20bc723c */ /* 0x002fec00000418bc */
        /* <DEDUP_REMOVED lines=16> */
[----:B------:R-:W3:Y:S04]  /*abc0*/  LDSM.16.M88.4 R40, [R220+0x8400] ;  /* 0x00840000dc28783b */ /* 0x000ee80000000200 */
[----:B------:R-:W3:Y:S01]  /*abd0*/  LDSM.16.M88.4 R32, [R220+0x8c00] ;  /* 0x008c0000dc20783b */ /* 0x000ee20000000200 */
[----:B----4-:R-:W-:Y:S01]  /*abe0*/  HMMA.16816.F32.BF16 R12, R212, R196, R12 ;  /* 0x000000c4d40c723c */ /* 0x010fe2000004180c */
[----:B------:R-:W-:-:S05]  /*abf0*/  DEPBAR.LE SB0, 0x0 ;  /* 0x000080000000791a */ /* 0x000fca0000000000 */
[C---:B-----5:R-:W-:Y:S06]  /*ac00*/  HMMA.16816.F32.BF16 R28, R212.reuse, R204, R28 ;  /* 0x000000ccd41c723c */ /* 0x060fec000004181c */
[----:B------:R-:W-:Y:S06]  /*ac10*/  HMMA.16816.F32.BF16 R24, R212, R206, R24 ;  /* 0x000000ced418723c */ /* 0x000fec0000041818 */
[----:B------:R-:W-:Y:S06]  /*ac20*/  HMMA.16816.F32.BF16 R188, R208, R204, R188 ;  /* 0x000000ccd0bc723c */ /* 0x000fec00000418bc */
[C---:B------:R-:W-:Y:S06]  /*ac30*/  HMMA.16816.F32.BF16 R20, R212.reuse, R200, R20 ;  /* 0x000000c8d414723c */ /* 0x040fec0000041814 */
[C---:B------:R-:W-:Y:S06]  /*ac40*/  HMMA.16816.F32.BF16 R8, R212.reuse, R198, R8 ;  /* 0x000000c6d408723c */ /* 0x040fec0000041808 */
[C---:B------:R-:W-:Y:S06]  /*ac50*/  HMMA.16816.F32.BF16 R4, R212.reuse, R192, R4 ;  /* 0x000000c0d404723c */ /* 0x040fec0000041804 */
[----:B------:R-:W-:Y:S06]  /*ac60*/  HMMA.16816.F32.BF16 R16, R212, R202, R16 ;  /* 0x000000cad410723c */ /* 0x000fec0000041810 */
[----:B------:R-:W-:Y:S06]  /*ac70*/  HMMA.16816.F32.BF16 R180, R208, R200, R180 ;  /* 0x000000c8d0b4723c */ /* 0x000fec00000418b4 */
[----:B------:R-:W-:Y:S06]  /*ac80*/  HMMA.16816.F32.BF16 R56, R212, R194, R56 ;  /* 0x000000c2d438723c */ /* 0x000fec0000041838 */
[----:B------:R-:W-:Y:S06]  /*ac90*/  HMMA.16816.F32.BF16 R176, R208, R202, R176 ;  /* 0x000000cad0b0723c */ /* 0x000fec00000418b0 */
[C---:B-1----:R-:W-:Y:S06]  /*aca0*/  HMMA.16816.F32.BF16 R12, R52.reuse, R36, R12 ;  /* 0x00000024340c723c */ /* 0x042fec000004180c */
[C---:B--2---:R-:W-:Y:S06]  /*acb0*/  HMMA.16816.F32.BF16 R28, R52.reuse, R44, R28 ;  /* 0x0000002c341c723c */ /* 0x044fec000004181c */
[----:B------:R-:W-:Y:S06]  /*acc0*/  HMMA.16816.F32.BF16 R24, R52, R46, R24 ;  /* 0x0000002e3418723c */ /* 0x000fec0000041818 */
[----:B---3--:R-:W-:Y:S06]  /*acd0*/  HMMA.16816.F32.BF16 R188, R48, R44, R188 ;  /* 0x0000002c30bc723c */ /* 0x008fec00000418bc */
[----:B------:R-:W-:Y:S01]  /*ace0*/  HMMA.16816.F32.BF16 R20, R52, R40, R20 ;  /* 0x000000283414723c */ /* 0x000fe20000041814 */
[----:B------:R-:W-:-:S04]  /*acf0*/  IMAD.U32 R44, RZ, RZ, UR21 ;  /* 0x00000015ff2c7e24 */ /* 0x000fc8000f8e00ff */
[----:B------:R-:W-:Y:S01]  /*ad00*/  IMAD R45, R44, 0x40, R235 ;  /* 0x000000402c2d7824 */ /* 0x000fe200078e02eb */
[----:B------:R-:W-:Y:S03]  /*ad10*/  HMMA.16816.F32.BF16 R184, R208, R206, R184 ;  /* 0x000000ced0b8723c */ /* 0x000fe600000418b8 */
[C---:B------:R-:W-:Y:S01]  /*ad20*/  VIADD R168, R45.reuse, 0x21 ;  /* 0x000000212da87836 */ /* 0x040fe20000000000 */
[----:B------:R-:W-:Y:S01]  /*ad30*/  I2FP.F32.S32 R44, R45 ;  /* 0x0000002d002c7245 */ /* 0x000fe20000201400 */
[C---:B------:R-:W-:Y:S01]  /*ad40*/  VIADD R248, R45.reuse, 0x1 ;  /* 0x000000012df87836 */ /* 0x040fe20000000000 */
[C---:B------:R-:W-:Y:S01]  /*ad50*/  HMMA.16816.F32.BF16 R8, R52.reuse, R38, R8 ;  /* 0x000000263408723c */ /* 0x040fe20000041808 */
[C---:B------:R-:W-:Y:S01]  /*ad60*/  VIADD R240, R45.reuse, 0x8 ;  /* 0x000000082df07836 */ /* 0x040fe20000000000 */
[----:B------:R-:W-:Y:S01]  /*ad70*/  I2FP.F32.S32 R206, R168 ;  /* 0x000000a800ce7245 */ /* 0x000fe20000201400 */
[C---:B------:R-:W-:Y:S01]  /*ad80*/  VIADD R219, R45.reuse, 0x20 ;  /* 0x000000202ddb7836 */ /* 0x040fe20000000000 */
[----:B------:R-:W-:Y:S01]  /*ad90*/  I2FP.F32.S32 R246, R248 ;  /* 0x000000f800f67245 */ /* 0x000fe20000201400 */
[C---:B------:R-:W-:Y:S01]  /*ada0*/  VIADD R239, R45.reuse, 0x9 ;  /* 0x000000092def7836 */ /* 0x040fe20000000000 */
[C---:B------:R-:W-:Y:S01]  /*adb0*/  HMMA.16816.F32.BF16 R4, R52.reuse, R32, R4 ;  /* 0x000000203404723c */ /* 0x040fe20000041804 */
[----:B------:R-:W-:Y:S01]  /*adc0*/  I2FP.F32.S32 R241, R240 ;  /* 0x000000f000f17245 */ /* 0x000fe20000201400 */
[----:B------:R-:W-:Y:S01]  /*add0*/  FFMA.FTZ R207, R206, UR5, R13 ;  /* 0x00000005cecf7c23 */ /* 0x000fe2000801000d */
[C---:B------:R-:W-:Y:S01]  /*ade0*/  VIADD R13, R45.reuse, 0x30 ;  /* 0x000000302d0d7836 */ /* 0x040fe20000000000 */
[-C--:B------:R-:W-:Y:S01]  /*adf0*/  ISETP.GE.AND P1, PT, R240, R226.reuse, PT ;  /* 0x000000e2f000720c */ /* 0x080fe20003f26270 */
[C---:B------:R-:W-:Y:S01]  /*ae00*/  VIADD R238, R45.reuse, 0x10 ;  /* 0x000000102dee7836 */ /* 0x040fe20000000000 */
[----:B------:R-:W-:Y:S01]  /*ae10*/  HMMA.16816.F32.BF16 R16, R52, R42, R16 ;  /* 0x0000002a3410723c */ /* 0x000fe20000041810 */
[----:B------:R-:W-:Y:S01]  /*ae20*/  FFMA.FTZ R29, R246, UR5, R29 ;  /* 0x00000005f61d7c23 */ /* 0x000fe2000801001d */
[C---:B------:R-:W-:Y:S01]  /*ae30*/  VIADD R227, R45.reuse, 0x19 ;  /* 0x000000192de37836 */ /* 0x040fe20000000000 */
[----:B------:R-:W-:Y:S01]  /*ae40*/  ISETP.GE.AND P6, PT, R248, R226, PT ;  /* 0x000000e2f800720c */ /* 0x000fe20003fc6270 */
[----:B------:R-:W-:Y:S01]  /*ae50*/  VIADD R236, R45, 0x18 ;  /* 0x000000182dec7836 */ /* 0x000fe20000000000 */
[----:B------:R-:W-:Y:S01]  /*ae60*/  I2FP.F32.S32 R237, R238 ;  /* 0x000000ee00ed7245 */ /* 0x000fe20000201400 */
[----:B------:R-:W-:Y:S01]  /*ae70*/  HMMA.16816.F32.BF16 R180, R48, R40, R180 ;  /* 0x0000002830b4723c */ /* 0x000fe200000418b4 */
[----:B------:R-:W-:Y:S01]  /*ae80*/  I2FP.F32.S32 R218, R227 ;  /* 0x000000e300da7245 */ /* 0x000fe20000201400 */
[----:B------:R-:W-:Y:S01]  /*ae90*/  FFMA.FTZ R26, R241, UR5, R26 ;  /* 0x00000005f11a7c23 */ /* 0x000fe2000801001a */
[----:B------:R-:W-:Y:S01]  /*aea0*/  ISETP.GE.AND P0, PT, R45, R226, PT ;  /* 0x000000e22d00720c */ /* 0x000fe20003f06270 */
[----:B------:R-:W-:Y:S01]  /*aeb0*/  FFMA.FTZ R20, R237, UR5, R20 ;  /* 0x00000005ed147c23 */ /* 0x000fe20008010014 */
[----:B------:R-:W-:Y:S01]  /*aec0*/  I2FP.F32.S32 R229, R236 ;  /* 0x000000ec00e57245 */ /* 0x000fe20000201400 */
[----:B------:R-:W-:Y:S01]  /*aed0*/  HMMA.16816.F32.BF16 R56, R52, R34, R56 ;  /* 0x000000223438723c */ /* 0x000fe20000041838 */
[----:B------:R-:W-:-:S02]  /*aee0*/  VIADD R41, R45, 0x11 ;  /* 0x000000112d297836 */ /* 0x000fc40000000000 */
[----:B------:R-:W-:Y:S01]  /*aef0*/  FFMA.FTZ R40, R44, UR5, R30 ;  /* 0x000000052c287c23 */ /* 0x000fe2000801001e */
[----:B------:R-:W-:Y:S01]  /*af00*/  ISETP.GE.AND P2, PT, R45, R170, PT ;  /* 0x000000aa2d00720c */ /* 0x000fe20003f46270 */
[----:B------:R-:W-:Y:S01]  /*af10*/  FFMA.FTZ R22, R237, UR5, R22 ;  /* 0x00000005ed167c23 */ /* 0x000fe20008010016 */
[----:B------:R-:W-:Y:S01]  /*af20*/  FFMA.FTZ R15, R206, UR5, R15 ;  /* 0x00000005ce0f7c23 */ /* 0x000fe2000801000f */
[C---:B------:R-:W-:Y:S01]  /*af30*/  HMMA.16816.F32.BF16 R176, R48.reuse, R42, R176 ;  /* 0x0000002a30b0723c */ /* 0x040fe200000418b0 */
[C---:B------:R-:W-:Y:S01]  /*af40*/  VIADD R52, R45.reuse, 0x28 ;  /* 0x000000282d347836 */ /* 0x040fe20000000000 */
[----:B------:R-:W-:Y:S01]  /*af50*/  I2FP.F32.S32 R228, R41 ;  /* 0x0000002900e47245 */ /* 0x000fe20000201400 */
[----:B------:R-:W-:Y:S01]  /*af60*/  FFMA.FTZ R53, R44, UR5, R28 ;  /* 0x000000052c357c23 */ /* 0x000fe2000801001c */
[----:B------:R-:W-:Y:S01]  /*af70*/  I2FP.F32.S32 R28, R239 ;  /* 0x000000ef001c7245 */ /* 0x000fe20000201400 */
[----:B------:R-:W-:Y:S01]  /*af80*/  VIADD R54, R45, 0x29 ;  /* 0x000000292d367836 */ /* 0x000fe20000000000 */
[----:B------:R-:W-:Y:S01]  /*af90*/  I2FP.F32.S32 R215, R52 ;  /* 0x0000003400d77245 */ /* 0x000fe20000201400 */
[----:B------:R-:W-:Y:S01]  /*afa0*/  FFMA.FTZ R42, R246, UR5, R31 ;  /* 0x00000005f62a7c23 */ /* 0x000fe2000801001f */
[----:B------:R-:W-:Y:S01]  /*afb0*/  I2FP.F32.S32 R43, R219 ;  /* 0x000000db002b7245 */ /* 0x000fe20000201400 */
[----:B------:R-:W-:Y:S01]  /*afc0*/  FFMA.FTZ R31, R241, UR5, R24 ;  /* 0x00000005f11f7c23 */ /* 0x000fe20008010018 */
[----:B------:R-:W-:Y:S01]  /*afd0*/  I2FP.F32.S32 R55, R13 ;  /* 0x0000000d00377245 */ /* 0x000fe20000201400 */
[----:B------:R-:W-:Y:S01]  /*afe0*/  FFMA.FTZ R21, R228, UR5, R21 ;  /* 0x00000005e4157c23 */ /* 0x000fe20008010015 */
[----:B------:R-:W-:Y:S01]  /*aff0*/  HMMA.16816.F32.BF16 R184, R48, R46, R184 ;  /* 0x0000002e30b8723c */ /* 0x000fe200000418b8 */
[----:B------:R-:W-:Y:S01]  /*b000*/  FFMA.FTZ R213, R43, UR5, R12 ;  /* 0x000000052bd57c23 */ /* 0x000fe2000801000c */
[----:B------:R-:W-:Y:S01]  /*b010*/  VIADD R12, R45, 0x31 ;  /* 0x000000312d0c7836 */ /* 0x000fe20000000000 */
[----:B------:R-:W-:Y:S01]  /*b020*/  FSEL R31, R31, -INF , !P1 ;  /* 0xff8000001f1f7808 */ /* 0x000fe20004800000 */
[----:B------:R-:W-:Y:S01]  /*b030*/  FFMA.FTZ R205, R215, UR5, R8 ;  /* 0x00000005d7cd7c23 */ /* 0x000fe20008010008 */
[----:B------:R-:W-:Y:S01]  /*b040*/  ISETP.GE.AND P1, PT, R41, R226, PT ;  /* 0x000000e22900720c */ /* 0x000fe20003f26270 */
[C---:B------:R-:W-:Y:S01]  /*b050*/  HMMA.16816.F32.BF16 R172, R208.reuse, R196, R172 ;  /* 0x000000c4d0ac723c */ /* 0x040fe200000418ac */
[----:B------:R-:W-:Y:S01]  /*b060*/  FFMA.FTZ R46, R28, UR5, R25 ;  /* 0x000000051c2e7c23 */ /* 0x000fe20008010019 */
[----:B------:R-:W-:Y:S01]  /*b070*/  FFMA.FTZ R25, R228, UR5, R23 ;  /* 0x00000005e4197c23 */ /* 0x000fe20008010017 */
[----:B------:R-:W-:Y:S01]  /*b080*/  I2FP.F32.S32 R8, R12 ;  /* 0x0000000c00087245 */ /* 0x000fe20000201400 */
[----:B------:R-:W-:Y:S01]  /*b090*/  FFMA.FTZ R24, R28, UR5, R27 ;  /* 0x000000051c187c23 */ /* 0x000fe2000801001b */
[----:B------:R-:W-:Y:S01]  /*b0a0*/  I2FP.F32.S32 R30, R54 ;  /* 0x00000036001e7245 */ /* 0x000fe20000201400 */
[C---:B------:R-:W-:Y:S01]  /*b0b0*/  HMMA.16816.F32.BF16 R164, R208.reuse, R198, R164 ;  /* 0x000000c6d0a4723c */ /* 0x040fe200000418a4 */
[----:B------:R-:W-:Y:S01]  /*b0c0*/  FFMA.FTZ R196, R55, UR5, R6 ;  /* 0x0000000537c47c23 */ /* 0x000fe20008010006 */
[----:B------:R-:W-:Y:S01]  /*b0d0*/  FSEL R23, R21, -INF , !P1 ;  /* 0xff80000015177808 */ /* 0x000fe20004800000 */
[----:B------:R-:W-:Y:S01]  /*b0e0*/  VIADD R6, R45, 0x38 ;  /* 0x000000382d067836 */ /* 0x000fe20000000000 */
[-C--:B------:R-:W-:Y:S01]  /*b0f0*/  ISETP.GE.AND P1, PT, R219, R226.reuse, PT ;  /* 0x000000e2db00720c */ /* 0x080fe20003f26270 */
[----:B------:R-:W-:Y:S01]  /*b100*/  FFMA.FTZ R9, R30, UR5, R9 ;  /* 0x000000051e097c23 */ /* 0x000fe20008010009 */
[----:B------:R-:W-:Y:S01]  /*b110*/  FSEL R47, R29, -INF , !P6 ;  /* 0xff8000001d2f7808 */ /* 0x000fe20007000000 */
[----:B------:R-:W-:Y:S01]  /*b120*/  FFMA.FTZ R199, R8, UR5, R5 ;  /* 0x0000000508c77c23 */ /* 0x000fe20008010005 */
[----:B------:R-:W-:Y:S01]  /*b130*/  ISETP.GE.AND P6, PT, R238, R226, PT ;  /* 0x000000e2ee00720c */ /* 0x000fe20003fc6270 */
[C---:B------:R-:W-:Y:S01]  /*b140*/  FFMA.FTZ R17, R218.reuse, UR5, R17 ;  /* 0x00000005da117c23 */ /* 0x040fe20008010011 */
[----:B------:R-:W-:Y:S01]  /*b150*/  FSEL R213, R213, -INF , !P1 ;  /* 0xff800000d5d57808 */ /* 0x000fe20004800000 */
[----:B------:R-:W-:Y:S01]  /*b160*/  FFMA.FTZ R212, R218, UR5, R19 ;  /* 0x00000005dad47c23 */ /* 0x000fe20008010013 */
[----:B------:R-:W-:Y:S01]  /*b170*/  I2FP.F32.S32 R5, R6 ;  /* 0x0000000600057245 */ /* 0x000fe20000201400 */
[C---:B------:R-:W-:Y:S01]  /*b180*/  HMMA.16816.F32.BF16 R64, R208.reuse, R192, R64 ;  /* 0x000000c0d040723c */ /* 0x040fe20000041840 */
[-C--:B------:R-:W-:Y:S01]  /*b190*/  ISETP.GE.AND P1, PT, R54, R226.reuse, PT ;  /* 0x000000e23600720c */ /* 0x080fe20003f26270 */
[----:B------:R-:W-:Y:S01]  /*b1a0*/  FFMA.FTZ R16, R229, UR5, R16 ;  /* 0x00000005e5107c23 */ /* 0x000fe20008010010 */
[----:B------:R-:W-:Y:S01]  /*b1b0*/  FSEL R27, R20, -INF , !P6 ;  /* 0xff800000141b7808 */ /* 0x000fe20007000000 */
[----:B------:R-:W-:Y:S01]  /*b1c0*/  FFMA.FTZ R56, R5, UR5, R56 ;  /* 0x0000000505387c23 */ /* 0x000fe20008010038 */
[-C--:B------:R-:W-:Y:S01]  /*b1d0*/  ISETP.GE.AND P6, PT, R227, R226.reuse, PT ;  /* 0x000000e2e300720c */ /* 0x080fe20003fc6270 */
[----:B------:R-:W-:Y:S01]  /*b1e0*/  FFMA.FTZ R214, R229, UR5, R18 ;  /* 0x00000005e5d67c23 */ /* 0x000fe20008010012 */
[----:B------:R-:W-:Y:S01]  /*b1f0*/  FSEL R203, R9, -INF , !P1 ;  /* 0xff80000009cb7808 */ /* 0x000fe20004800000 */
[----:B------:R-:W-:Y:S01]  /*b200*/  HMMA.16816.F32.BF16 R60, R208, R194, R60 ;  /* 0x000000c2d03c723c */ /* 0x000fe2000004183c */
[-C--:B------:R-:W-:Y:S01]  /*b210*/  ISETP.GE.AND P1, PT, R6, R226.reuse, PT ;  /* 0x000000e20600720c */ /* 0x080fe20003f26270 */
[----:B------:R-:W-:Y:S01]  /*b220*/  FFMA.FTZ R204, R43, UR5, R14 ;  /* 0x000000052bcc7c23 */ /* 0x000fe2000801000e */
[----:B------:R-:W-:Y:S01]  /*b230*/  FSEL R19, R17, -INF , !P6 ;  /* 0xff80000011137808 */ /* 0x000fe20007000000 */
[----:B------:R-:W-:Y:S01]  /*b240*/  FFMA.FTZ R4, R55, UR5, R4 ;  /* 0x0000000537047c23 */ /* 0x000fe20008010004 */
[----:B------:R-:W-:Y:S01]  /*b250*/  FSEL R53, R53, -INF , !P0 ;  /* 0xff80000035357808 */ /* 0x000fe20004000000 */
[----:B------:R-:W-:Y:S01]  /*b260*/  FFMA.FTZ R10, R215, UR5, R10 ;  /* 0x00000005d70a7c23 */ /* 0x000fe2000801000a */
[-C--:B------:R-:W-:Y:S01]  /*b270*/  ISETP.GE.AND P6, PT, R52, R226.reuse, PT ;  /* 0x000000e23400720c */ /* 0x080fe20003fc6270 */
[C---:B------:R-:W-:Y:S01]  /*b280*/  HMMA.16816.F32.BF16 R172, R48.reuse, R36, R172 ;  /* 0x0000002430ac723c */ /* 0x040fe200000418ac */
[----:B------:R-:W-:Y:S01]  /*b290*/  ISETP.GE.AND P0, PT, R239, R226, PT ;  /* 0x000000e2ef00720c */ /* 0x000fe20003f06270 */
[----:B------:R-:W-:Y:S01]  /*b2a0*/  FFMA.FTZ R11, R30, UR5, R11 ;  /* 0x000000051e0b7c23 */ /* 0x000fe2000801000b */
[----:B------:R-:W-:Y:S01]  /*b2b0*/  FSEL R197, R56, -INF , !P1 ;  /* 0xff80000038c57808 */ /* 0x000fe20004800000 */
[----:B------:R-:W-:Y:S01]  /*b2c0*/  FFMA.FTZ R7, R8, UR5, R7 ;  /* 0x0000000508077c23 */ /* 0x000fe20008010007 */
[----:B------:R-:W-:Y:S01]  /*b2d0*/  ISETP.GE.AND P1, PT, R240, R170, PT ;  /* 0x000000aaf000720c */ /* 0x000fe20003f26270 */
[C---:B------:R-:W-:Y:S01]  /*b2e0*/  HMMA.16816.F32.BF16 R164, R48.reuse, R38, R164 ;  /* 0x0000002630a4723c */ /* 0x040fe200000418a4 */
        /* <DEDUP_REMOVED lines=10> */
[----:B------:R-:W-:Y:S01]  /*b390*/  FSEL R18, R26, -INF , !P1 ;  /* 0xff8000001a127808 */ /* 0x000fe20004800000 */
[----:B------:R-:W-:Y:S01]  /*b3a0*/  FFMA.FTZ R26, R241, UR5, R184 ;  /* 0x00000005f11a7c23 */ /* 0x000fe200080100b8 */
[-C--:B------:R-:W-:Y:S01]  /*b3b0*/  ISETP.GE.AND P2, PT, R239, R170.reuse, PT ;  /* 0x000000aaef00720c */ /* 0x080fe20003f46270 */
[----:B------:R-:W-:Y:S01]  /*b3c0*/  HMMA.16816.F32.BF16 R60, R48, R34, R60 ;  /* 0x00000022303c723c */ /* 0x000fe2000004183c */
        /* <DEDUP_REMOVED lines=8> */
[----:B------:R-:W-:Y:S01]  /*b450*/  ISETP.GE.AND P0, PT, R168, R226, PT ;  /* 0x000000e2a800720c */ /* 0x000fe20003f06270 */
[----:B------:R-:W-:Y:S01]  /*b460*/  FFMA.FTZ R164, R215, UR5, R164 ;  /* 0x00000005d7a47c23 */ /* 0x000fe200080100a4 */
[----:B------:R-:W-:Y:S01]  /*b470*/  FSEL R16, R24, -INF , !P2 ;  /* 0xff80000018107808 */ /* 0x000fe20005000000 */
[----:B------:R-:W-:Y:S01]  /*b480*/  FFMA.FTZ R24, R246, UR5, R189 ;  /* 0x00000005f6187c23 */ /* 0x000fe200080100bd */
[----:B------:R-:W-:Y:S01]  /*b490*/  FSEL R40, R25, -INF , !P1 ;  /* 0xff80000019287808 */ /* 0x000fe20004800000 */
[----:B------:R-:W-:Y:S01]  /*b4a0*/  FFMA.FTZ R25, R241, UR5, R186 ;  /* 0x00000005f1197c23 */ /* 0x000fe200080100ba */
[-C--:B------:R-:W-:Y:S01]  /*b4b0*/  ISETP.GE.AND P2, PT, R236, R170.reuse, PT ;  /* 0x000000aaec00720c */ /* 0x080fe20003f46270 */
[----:B------:R-:W-:Y:S01]  /*b4c0*/  FFMA.FTZ R183, R228, UR5, R183 ;  /* 0x00000005e4b77c23 */ /* 0x000fe200080100b7 */
        /* <DEDUP_REMOVED lines=21> */
[----:B------:R-:W-:Y:S01]  /*b620*/  VIADD R4, R45, 0x39 ;  /* 0x000000392d047836 */ /* 0x000fe20000000000 */
[-C--:B------:R-:W-:Y:S01]  /*b630*/  ISETP.GE.AND P6, PT, R227, R170.reuse, PT ;  /* 0x000000aae300720c */ /* 0x080fe20003fc6270 */
[----:B------:R-:W-:Y:S01]  /*b640*/  FFMA.FTZ R167, R30, UR5, R167 ;  /* 0x000000051ea77c23 */ /* 0x000fe200080100a7 */
[----:B------:R-:W-:Y:S01]  /*b650*/  ISETP.GE.AND P0, PT, R45, R169, PT ;  /* 0x000000a92d00720c */ /* 0x000fe20003f06270 */
[----:B------:R-:W-:Y:S01]  /*b660*/  FFMA.FTZ R66, R55, UR5, R66 ;  /* 0x0000000537427c23 */ /* 0x000fe20008010042 */
[----:B------:R-:W-:Y:S01]  /*b670*/  FSEL R202, R15, -INF , !P2 ;  /* 0xff8000000fca7808 */ /* 0x000fe20005000000 */
[----:B------:R-:W-:Y:S01]  /*b680*/  FFMA.FTZ R15, R44, UR5, R190 ;  /* 0x000000052c0f7c23 */ /* 0x000fe200080100be */
[----:B------:R-:W-:Y:S01]  /*b690*/  FSEL R200, R10, -INF , !P1 ;  /* 0xff8000000ac87808 */ /* 0x000fe20004800000 */
[----:B------:R-:W-:Y:S01]  /*b6a0*/  FFMA.FTZ R65, R8, UR5, R65 ;  /* 0x0000000508417c23 */ /* 0x000fe20008010041 */
[----:B------:R-:W-:Y:S01]  /*b6b0*/  BAR.SYNC.DEFER_BLOCKING 0x0 ;  /* 0x0000000000007b1d */ /* 0x000fe20000010000 */
[-C--:B------:R-:W-:Y:S01]  /*b6c0*/  ISETP.GE.AND P2, PT, R54, R170.reuse, PT ;  /* 0x000000aa3600720c */ /* 0x080fe20003f46270 */
[----:B------:R-:W-:Y:S01]  /*b6d0*/  FFMA.FTZ R67, R8, UR5, R67 ;  /* 0x0000000508437c23 */ /* 0x000fe20008010043 */
[----:B------:R-:W-:Y:S01]  /*b6e0*/  ISETP.GE.AND P1, PT, R13, R170, PT ;  /* 0x000000aa0d00720c */ /* 0x000fe20003f26270 */
[----:B------:R-:W-:Y:S01]  /*b6f0*/  FFMA.FTZ R62, R5, UR5, R62 ;  /* 0x00000005053e7c23 */ /* 0x000fe2000801003e */
[----:B------:R-:W-:-:S02]  /*b700*/  FSEL R212, R212, -INF , !P6 ;  /* 0xff800000d4d47808 */ /* 0x000fc40007000000 */
[----:B------:R-:W-:Y:S01]  /*b710*/  ISETP.GE.AND P6, PT, R45, R3, PT ;  /* 0x000000032d00720c */ /* 0x000fe20003fc6270 */
[----:B------:R-:W-:Y:S01]  /*b720*/  FFMA.FTZ R45, R5, UR5, R58 ;  /* 0x00000005052d7c23 */ /* 0x000fe2000801003a */
[----:B------:R-:W-:Y:S02]  /*b730*/  FSEL R22, R22, -INF , !P0 ;  /* 0xff80000016167808 */ /* 0x000fe40004000000 */
[----:B------:R-:W-:Y:S02]  /*b740*/  FSEL R198, R11, -INF , !P2 ;  /* 0xff8000000bc67808 */ /* 0x000fe40005000000 */
[----:B------:R-:W-:Y:S02]  /*b750*/  FSEL R196, R196, -INF , !P1 ;  /* 0xff800000c4c47808 */ /* 0x000fe40004800000 */
[----:B------:R-:W-:Y:S02]  /*b760*/  I2FP.F32.S32 R10, R4 ;  /* 0x00000004000a7245 */ /* 0x000fe40000201400 */
[----:B------:R-:W-:-:S02]  /*b770*/  ISETP.GE.AND P0, PT, R240, R169, PT ;  /* 0x000000a9f000720c */ /* 0x000fc40003f06270 */
[-C--:B------:R-:W-:Y:S01]  /*b780*/  ISETP.GE.AND P2, PT, R12, R170.reuse, PT ;  /* 0x000000aa0c00720c */ /* 0x080fe20003f46270 */
[----:B------:R-:W-:Y:S01]  /*b790*/  FFMA.FTZ R57, R10, UR5, R57 ;  /* 0x000000050a397c23 */ /* 0x000fe20008010039 */
[----:B------:R-:W-:Y:S01]  /*b7a0*/  ISETP.GE.AND P1, PT, R6, R170, PT ;  /* 0x000000aa0600720c */ /* 0x000fe20003f26270 */
[----:B------:R-:W-:Y:S01]  /*b7b0*/  FFMA.FTZ R44, R10, UR5, R59 ;  /* 0x000000050a2c7c23 */ /* 0x000fe2000801003b */
[----:B------:R-:W-:Y:S01]  /*b7c0*/  FSEL R26, R26, -INF , !P0 ;  /* 0xff8000001a1a7808 */ /* 0x000fe20004000000 */
[C---:B------:R-:W-:Y:S01]  /*b7d0*/  FFMA.FTZ R61, R10.reuse, UR5, R61 ;  /* 0x000000050a3d7c23 */ /* 0x040fe2000801003d */
[----:B------:R-:W-:Y:S01]  /*b7e0*/  FSEL R46, R7, -INF , !P2 ;  /* 0xff800000072e7808 */ /* 0x000fe20005000000 */
[----:B------:R-:W-:Y:S01]  /*b7f0*/  FFMA.FTZ R63, R10, UR5, R63 ;  /* 0x000000050a3f7c23 */ /* 0x000fe2000801003f */
[----:B------:R-:W-:Y:S02]  /*b800*/  FSEL R45, R45, -INF , !P1 ;  /* 0xff8000002d2d7808 */ /* 0x000fe40004800000 */
[----:B------:R-:W-:-:S02]  /*b810*/  ISETP.GE.AND P0, PT, R238, R169, PT ;  /* 0x000000a9ee00720c */ /* 0x000fc40003f06270 */
[C---:B------:R-:W-:Y:S02]  /*b820*/  ISETP.GE.AND P2, PT, R4.reuse, R226, PT ;  /* 0x000000e20400720c */ /* 0x040fe40003f46270 */
[----:B------:R-:W-:Y:S02]  /*b830*/  ISETP.GE.AND P1, PT, R4, R170, PT ;  /* 0x000000aa0400720c */ /* 0x000fe40003f26270 */
[----:B------:R-:W-:Y:S02]  /*b840*/  FSEL R188, R180, -INF , !P0 ;  /* 0xff800000b4bc7808 */ /* 0x000fe40004000000 */
[----:B------:R-:W-:Y:S02]  /*b850*/  FSEL R170, R57, -INF , !P2 ;  /* 0xff80000039aa7808 */ /* 0x000fe40005000000 */
[----:B------:R-:W-:Y:S02]  /*b860*/  FSEL R44, R44, -INF , !P1 ;  /* 0xff8000002c2c7808 */ /* 0x000fe40004800000 */
[----:B------:R-:W-:-:S02]  /*b870*/  ISETP.GE.AND P0, PT, R236, R169, PT ;  /* 0x000000a9ec00720c */ /* 0x000fc40003f06270 */
[C---:B------:R-:W-:Y:S02]  /*b880*/  ISETP.GE.AND P2, PT, R248.reuse, R169, PT ;  /* 0x000000a9f800720c */ /* 0x040fe40003f46270 */
[----:B------:R-:W-:Y:S02]  /*b890*/  ISETP.GE.AND P1, PT, R248, R3, PT ;  /* 0x00000003f800720c */ /* 0x000fe40003f26270 */
[----:B------:R-:W-:Y:S02]  /*b8a0*/  FSEL R176, R176, -INF , !P0 ;  /* 0xff800000b0b07808 */ /* 0x000fe40004000000 */
[----:B------:R-:W-:Y:S02]  /*b8b0*/  FSEL R15, R15, -INF , !P6 ;  /* 0xff8000000f0f7808 */ /* 0x000fe40007000000 */
[----:B------:R-:W-:Y:S02]  /*b8c0*/  FSEL R24, R24, -INF , !P2 ;  /* 0xff80000018187808 */ /* 0x000fe40005000000 */
[----:B------:R-:W-:-:S02]  /*b8d0*/  FSEL R17, R17, -INF , !P1 ;  /* 0xff80000011117808 */ /* 0x000fc40004800000 */
[----:B------:R-:W-:Y:S02]  /*b8e0*/  ISETP.GE.AND P0, PT, R219, R169, PT ;  /* 0x000000a9db00720c */ /* 0x000fe40003f06270 */
[----:B------:R-:W-:Y:S02]  /*b8f0*/  ISETP.GE.AND P6, PT, R240, R3, PT ;  /* 0x00000003f000720c */ /* 0x000fe40003fc6270 */
[C---:B------:R-:W-:Y:S02]  /*b900*/  ISETP.GE.AND P2, PT, R239.reuse, R169, PT ;  /* 0x000000a9ef00720c */ /* 0x040fe40003f46270 */
[----:B------:R-:W-:Y:S02]  /*b910*/  ISETP.GE.AND P1, PT, R239, R3, PT ;  /* 0x00000003ef00720c */ /* 0x000fe40003f26270 */
[----:B------:R-:W-:Y:S02]  /*b920*/  FSEL R208, R172, -INF , !P0 ;  /* 0xff800000acd07808 */ /* 0x000fe40004000000 */
[----:B------:R-:W-:-:S02]  /*b930*/  FSEL R25, R25, -INF , !P6 ;  /* 0xff80000019197808 */ /* 0x000fc40007000000 */
[----:B------:R-:W-:Y:S02]  /*b940*/  FSEL R28, R185, -INF , !P2 ;  /* 0xff800000b91c7808 */ /* 0x000fe40005000000 */
[----:B------:R-:W-:Y:S02]  /*b950*/  FSEL R37, R37, -INF , !P1 ;  /* 0xff80000025257808 */ /* 0x000fe40004800000 */
[----:B------:R-:W-:Y:S02]  /*b960*/  ISETP.GE.AND P0, PT, R52, R169, PT ;  /* 0x000000a93400720c */ /* 0x000fe40003f06270 */
[----:B------:R-:W-:Y:S02]  /*b970*/  ISETP.GE.AND P6, PT, R238, R3, PT ;  /* 0x00000003ee00720c */ /* 0x000fe40003fc6270 */
[C---:B------:R-:W-:Y:S02]  /*b980*/  ISETP.GE.AND P2, PT, R41.reuse, R169, PT ;  /* 0x000000a92900720c */ /* 0x040fe40003f46270 */
[----:B------:R-:W-:Y:S01]  /*b990*/  ISETP.GE.AND P1, PT, R41, R3, PT ;  /* 0x000000032900720c */ /* 0x000fe20003f26270 */
[----:B------:R-:W-:Y:S01]  /*b9a0*/  FFMA.FTZ R41, R229, UR5, R178 ;  /* 0x00000005e5297c23 */ /* 0x000fe200080100b2 */
[----:B------:R-:W-:-:S02]  /*b9b0*/  FSEL R218, R164, -INF , !P0 ;  /* 0xff800000a4da7808 */ /* 0x000fc40004000000 */
[----:B------:R-:W-:Y:S02]  /*b9c0*/  FSEL R185, R182, -INF , !P6 ;  /* 0xff800000b6b97808 */ /* 0x000fe40007000000 */
[----:B------:R-:W-:Y:S02]  /*b9d0*/  FSEL R36, R36, -INF , !P2 ;  /* 0xff80000024247808 */ /* 0x000fe40005000000 */
[----:B------:R-:W-:Y:S02]  /*b9e0*/  FSEL R187, R183, -INF , !P1 ;  /* 0xff800000b7bb7808 */ /* 0x000fe40004800000 */
[----:B------:R-:W-:Y:S02]  /*b9f0*/  ISETP.GE.AND P0, PT, R13, R169, PT ;  /* 0x000000a90d00720c */ /* 0x000fe40003f06270 */
[----:B------:R-:W-:Y:S02]  /*ba00*/  ISETP.GE.AND P6, PT, R236, R3, PT ;  /* 0x00000003ec00720c */ /* 0x000fe40003fc6270 */
[----:B------:R-:W-:-:S02]  /*ba10*/  ISETP.GE.AND P2, PT, R227, R169, PT ;  /* 0x000000a9e300720c */ /* 0x000fc40003f46270 */
[----:B------:R-:W-:Y:S02]  /*ba20*/  ISETP.GE.AND P1, PT, R227, R3, PT ;  /* 0x00000003e300720c */ /* 0x000fe40003f26270 */
[----:B------:R-:W-:Y:S02]  /*ba30*/  FSEL R184, R64, -INF , !P0 ;  /* 0xff80000040b87808 */ /* 0x000fe40004000000 */
[----:B------:R-:W-:Y:S02]  /*ba40*/  FSEL R41, R41, -INF , !P6 ;  /* 0xff80000029297808 */ /* 0x000fe40007000000 */
[----:B------:R-:W-:Y:S02]  /*ba50*/  FSEL R32, R177, -INF , !P2 ;  /* 0xff800000b1207808 */ /* 0x000fe40005000000 */
[----:B------:R-:W-:Y:S02]  /*ba60*/  FSEL R43, R179, -INF , !P1 ;  /* 0xff800000b32b7808 */ /* 0x000fe40004800000 */
[----:B------:R-:W-:-:S02]  /*ba70*/  ISETP.GE.AND P0, PT, R6, R169, PT ;  /* 0x000000a90600720c */ /* 0x000fc40003f06270 */
[----:B------:R-:W-:Y:S02]  /*ba80*/  ISETP.GE.AND P6, PT, R219, R3, PT ;  /* 0x00000003db00720c */ /* 0x000fe40003fc6270 */
[C---:B------:R-:W-:Y:S02]  /*ba90*/  ISETP.GE.AND P2, PT, R168.reuse, R169, PT ;  /* 0x000000a9a800720c */ /* 0x040fe40003f46270 */
[----:B------:R-:W-:Y:S02]  /*baa0*/  ISETP.GE.AND P1, PT, R168, R3, PT ;  /* 0x00000003a800720c */ /* 0x000fe40003f26270 */
[----:B------:R-:W-:Y:S02]  /*bab0*/  FSEL R180, R60, -INF , !P0 ;  /* 0xff8000003cb47808 */ /* 0x000fe40004000000 */
[----:B------:R-:W-:Y:S02]  /*bac0*/  FSEL R209, R174, -INF , !P6 ;  /* 0xff800000aed17808 */ /* 0x000fe40007000000 */
[----:B------:R-:W-:-:S02]  /*bad0*/  FSEL R206, R173, -INF , !P2 ;  /* 0xff800000adce7808 */ /* 0x000fc40005000000 */
[----:B------:R-:W-:Y:S02]  /*bae0*/  FSEL R193, R175, -INF , !P1 ;  /* 0xff800000afc17808 */ /* 0x000fe40004800000 */
[----:B------:R-:W-:Y:S02]  /*baf0*/  PLOP3.LUT P0, PT, PT, PT, UP0, 0x80, 0x0 ;  /* 0x000000000000781c */ /* 0x000fe40003f0f008 */
[----:B------:R-:W-:Y:S02]  /*bb00*/  ISETP.GE.AND P6, PT, R52, R3, PT ;  /* 0x000000033400720c */ /* 0x000fe40003fc6270 */
[C---:B------:R-:W-:Y:S02]  /*bb10*/  ISETP.GE.AND P2, PT, R54.reuse, R169, PT ;  /* 0x000000a93600720c */ /* 0x040fe40003f46270 */
[----:B------:R-:W-:Y:S02]  /*bb20*/  ISETP.GE.AND P1, PT, R54, R3, PT ;  /* 0x000000033600720c */ /* 0x000fe40003f26270 */
[----:B------:R-:W-:-:S02]  /*bb30*/  FSEL R211, R166, -INF , !P6 ;  /* 0xff800000a6d37808 */ /* 0x000fc40007000000 */
[----:B------:R-:W-:Y:S02]  /*bb40*/  FSEL R210, R165, -INF , !P2 ;  /* 0xff800000a5d27808 */ /* 0x000fe40005000000 */
[----:B------:R-:W-:Y:S02]  /*bb50*/  FSEL R195, R167, -INF , !P1 ;  /* 0xff800000a7c37808 */ /* 0x000fe40004800000 */
[----:B------:R-:W-:Y:S02]  /*bb60*/  ISETP.GE.AND P6, PT, R13, R3, PT ;  /* 0x000000030d00720c */ /* 0x000fe40003fc6270 */
[C---:B------:R-:W-:Y:S02]  /*bb70*/  ISETP.GE.AND P2, PT, R12.reuse, R169, PT ;  /* 0x000000a90c00720c */ /* 0x040fe40003f46270 */
[----:B------:R-:W-:Y:S02]  /*bb80*/  ISETP.GE.AND P1, PT, R12, R3, PT ;  /* 0x000000030c00720c */ /* 0x000fe40003f26270 */
[----:B------:R-:W-:-:S02]  /*bb90*/  FSEL R179, R66, -INF , !P6 ;  /* 0xff80000042b37808 */ /* 0x000fc40007000000 */
[----:B------:R-:W-:Y:S02]  /*bba0*/  FSEL R182, R65, -INF , !P2 ;  /* 0xff80000041b67808 */ /* 0x000fe40005000000 */
[----:B------:R-:W-:Y:S02]  /*bbb0*/  FSEL R177, R67, -INF , !P1 ;  /* 0xff80000043b17808 */ /* 0x000fe40004800000 */
[----:B------:R-:W-:Y:S02]  /*bbc0*/  ISETP.GE.AND P6, PT, R4, R169, PT ;  /* 0x000000a90400720c */ /* 0x000fe40003fc6270 */
[-C--:B------:R-:W-:Y:S02]  /*bbd0*/  ISETP.GE.AND P2, PT, R6, R3.reuse, PT ;  /* 0x000000030600720c */ /* 0x080fe40003f46270 */
[----:B------:R-:W-:Y:S02]  /*bbe0*/  ISETP.GE.AND P1, PT, R4, R3, PT ;  /* 0x000000030400720c */ /* 0x000fe40003f26270 */
[----:B------:R-:W-:-:S02]  /*bbf0*/  FSEL R178, R61, -INF , !P6 ;  /* 0xff8000003db27808 */ /* 0x000fc40007000000 */
        /* <DEDUP_REMOVED lines=40> */
[C---:B-----5:R-:W-:Y:S02]  /*be80*/  @!P5 LEA R6, P2, R33.reuse, R6, 0x1 ;  /* 0x000000062106d211 */ /* 0x060fe400078408ff */
        /* <DEDUP_REMOVED lines=27> */
.L_x_148:
[----:B------:R-:W-:Y:S05]  /*c040*/  BSYNC B0 ;  /* 0x0000000000007941 */ /* 0x000fea0003800000 */
.L_x_147:
[----:B------:R-:W0:Y:S02]  /*c050*/  LDGDEPBAR ;  /* 0x00000000000079af */ /* 0x000e240000000000 */
.L_x_146:
[----:B-12---:R-:W-:Y:S01]  /*c060*/  FMNMX.FTZ R4, R217, R53, !PT ;  /* 0x00000035d9047209 */ /* 0x006fe20007810000 */
[----:B------:R-:W-:Y:S01]  /*c070*/  LDSM.16.MT88.4 R8, [R221+0xa000] ;  /* 0x00a00000dd08783b */ /* 0x000fe20000004200 */
[----:B------:R-:W-:Y:S01]  /*c080*/  FMNMX.FTZ R3, R2, R22, !PT ;  /* 0x0000001602037209 */ /* 0x000fe20007810000 */
[----:B------:R-:W-:Y:S01]  /*c090*/  @UP0 UIADD3 UR20, UR20, -0x4, URZ ;  /* 0xfffffffc14140890 */ /* 0x000fe2000fffe03f */
        /* <DEDUP_REMOVED lines=63> */
[----:B-1----:R-:W-:Y:S01]  /*c490*/  FMNMX.FTZ R168, R5, R168, !PT ;  /* 0x000000a805a87209 */ /* 0x002fe20007810000 */
[----:B------:R-:W1:Y:S01]  /*c4a0*/  SHFL.BFLY PT, R166, R3, 0x2, 0x1f ;  /* 0x0c401f0003a67f89 */ /* 0x000e6200000e0000 */
[----:B------:R-:W-:Y:S02]  /*c4b0*/  FMNMX.FTZ R6, R44, R7, !PT ;  /* 0x000000072c067209 */ /* 0x000fe40007810000 */
[----:B------:R-:W-:Y:S01]  /*c4c0*/  FMNMX.FTZ R5, R173, R4, !PT ;  /* 0x00000004ad057209 */ /* 0x000fe20007810000 */
[C---:B------:R-:W-:Y:S01]  /*c4d0*/  FMUL.FTZ R186, R168.reuse, UR19 ;  /* 0x00000013a8ba7c20 */ /* 0x040fe20008410000 */
[----:B------:R-:W-:Y:S01]  /*c4e0*/  FSETP.NEU.FTZ.AND P4, PT, R168, -INF , PT ;  /* 0xff800000a800780b */ /* 0x000fe20003f9d000 */
[----:B------:R-:W2:Y:S03]  /*c4f0*/  SHFL.BFLY PT, R167, R6, 0x2, 0x1f ;  /* 0x0c401f0006a77f89 */ /* 0x000ea600000e0000 */
[----:B------:R-:W-:Y:S01]  /*c500*/  FSEL R186, R186, RZ, P4 ;  /* 0x000000ffbaba7208 */ /* 0x000fe20002000000 */
[----:B------:R-:W3:Y:S01]  /*c510*/  SHFL.BFLY PT, R4, R5, 0x2, 0x1f ;  /* 0x0c401f0005047f89 */ /* 0x000ee200000e0000 */
[----:B------:R-:W-:-:S03]  /*c520*/  FSEL R34, R168, RZ, P4 ;  /* 0x000000ffa8227208 */ /* 0x000fc60002000000 */
[--C-:B------:R-:W-:Y:S01]  /*c530*/  FFMA.FTZ R62, R53, UR19, -R186.reuse ;  /* 0x00000013353e7c23 */ /* 0x100fe200080108ba */
[--C-:B------:R-:W-:Y:S01]  /*c540*/  FFMA.FTZ R56, R23, UR19, -R186.reuse ;  /* 0x0000001317387c23 */ /* 0x100fe200080108ba */
[--C-:B------:R-:W-:Y:S01]  /*c550*/  FFMA.FTZ R57, R21, UR19, -R186.reuse ;  /* 0x0000001315397c23 */ /* 0x100fe200080108ba */
[--C-:B------:R-:W-:Y:S01]  /*c560*/  FFMA.FTZ R60, R47, UR19, -R186.reuse ;  /* 0x000000132f3c7c23 */ /* 0x100fe200080108ba */
[--C-:B------:R-:W-:Y:S01]  /*c570*/  FFMA.FTZ R59, R27, UR19, -R186.reuse ;  /* 0x000000131b3b7c23 */ /* 0x100fe200080108ba */
[----:B------:R-:W-:Y:S01]  /*c580*/  FFMA.FTZ R54, R19, UR19, -R186 ;  /* 0x0000001313367c23 */ /* 0x000fe200080108ba */
[----:B------:R-:W-:Y:S01]  /*c590*/  FADD.FTZ R34, R217, -R34 ;  /* 0x80000022d9227221 */ /* 0x000fe20000010000 */
[--C-:B------:R-:W-:Y:S01]  /*c5a0*/  FFMA.FTZ R61, R31, UR19, -R186.reuse ;  /* 0x000000131f3d7c23 */ /* 0x100fe200080108ba */
[--C-:B------:R-:W-:Y:S01]  /*c5b0*/  FFMA.FTZ R58, R29, UR19, -R186.reuse ;  /* 0x000000131d3a7c23 */ /* 0x100fe200080108ba */
[----:B------:R-:W-:Y:S01]  /*c5c0*/  MUFU.EX2 R62, R62 ;  /* 0x0000003e003e7308 */ /* 0x000fe20000000800 */
[----:B-1----:R-:W-:Y:S01]  /*c5d0*/  FMNMX.FTZ R166, R3, R166, !PT ;  /* 0x000000a603a67209 */ /* 0x002fe20007810000 */
[----:B------:R-:W-:Y:S01]  /*c5e0*/  FMUL.FTZ R34, R34, UR19 ;  /* 0x0000001322227c20 */ /* 0x000fe20008410000 */
[--C-:B------:R-:W-:Y:S01]  /*c5f0*/  FFMA.FTZ R201, R201, UR19, -R186.reuse ;  /* 0x00000013c9c97c23 */ /* 0x100fe200080108ba */
[--C-:B------:R-:W-:Y:S01]  /*c600*/  FFMA.FTZ R197, R197, UR19, -R186.reuse ;  /* 0x00000013c5c57c23 */ /* 0x100fe200080108ba */
[----:B------:R-:W-:Y:S01]  /*c610*/  FFMA.FTZ R170, R170, UR19, -R186 ;  /* 0x00000013aaaa7c23 */ /* 0x000fe200080108ba */
[----:B------:R-:W1:Y:S01]  /*c620*/  SHFL.BFLY PT, R3, R166, 0x1, 0x1f ;  /* 0x0c201f00a6037f89 */ /* 0x000e6200000e0000 */
[----:B--2---:R-:W-:Y:S01]  /*c630*/  FMNMX.FTZ R167, R6, R167, !PT ;  /* 0x000000a706a77209 */ /* 0x004fe20007810000 */
[----:B------:R-:W2:Y:S01]  /*c640*/  MUFU.EX2 R60, R60 ;  /* 0x0000003c003c7308 */ /* 0x000ea20000000800 */
[----:B---3--:R-:W-:-:S03]  /*c650*/  FMNMX.FTZ R4, R5, R4, !PT ;  /* 0x0000000405047209 */ /* 0x008fc60007810000 */
[----:B------:R-:W3:Y:S04]  /*c660*/  SHFL.BFLY PT, R6, R167, 0x1, 0x1f ;  /* 0x0c201f00a7067f89 */ /* 0x000ee800000e0000 */
[----:B------:R-:W4:Y:S01]  /*c670*/  SHFL.BFLY PT, R165, R4, 0x1, 0x1f ;  /* 0x0c201f0004a57f89 */ /* 0x000f2200000e0000 */
[----:B------:R-:W-:Y:S08]  /*c680*/  MUFU.EX2 R61, R61 ;  /* 0x0000003d003d7308 */ /* 0x000ff00000000800 */
[----:B------:R-:W-:Y:S01]  /*c690*/  MUFU.EX2 R58, R58 ;  /* 0x0000003a003a7308 */ /* 0x000fe20000000800 */
[----:B-1----:R-:W-:-:S07]  /*c6a0*/  FMNMX.FTZ R166, R166, R3, !PT ;  /* 0x00000003a6a67209 */ /* 0x002fce0007810000 */
[----:B------:R-:W1:Y:S01]  /*c6b0*/  MUFU.EX2 R164, R34 ;  /* 0x0000002200a47308 */ /* 0x000e620000000800 */
[C---:B------:R-:W-:Y:S01]  /*c6c0*/  FSETP.NEU.FTZ.AND P2, PT, R166.reuse, -INF , PT ;  /* 0xff800000a600780b */ /* 0x040fe20003f5d000 */
[C---:B------:R-:W-:Y:S01]  /*c6d0*/  FMUL.FTZ R181, R166.reuse, UR19 ;  /* 0x00000013a6b57c20 */ /* 0x040fe20008410000 */
[----:B---3--:R-:W-:Y:S02]  /*c6e0*/  FMNMX.FTZ R167, R167, R6, !PT ;  /* 0x00000006a7a77209 */ /* 0x008fe40007810000 */
[----:B------:R-:W-:Y:S02]  /*c6f0*/  FSEL R5, R166, RZ, P2 ;  /* 0x000000ffa6057208 */ /* 0x000fe40001000000 */
[----:B----4-:R-:W-:Y:S01]  /*c700*/  FMNMX.FTZ R165, R4, R165, !PT ;  /* 0x000000a504a57209 */ /* 0x010fe20007810000 */
        /* <DEDUP_REMOVED lines=10> */
[--C-:B------:R-:W-:Y:S01]  /*c7b0*/  FFMA.FTZ R55, R20, UR19, -R67.reuse ;  /* 0x0000001314377c23 */ /* 0x100fe20008010843 */
[----:B------:R-:W-:Y:S01]  /*c7c0*/  FSEL R5, R165, RZ, P1 ;  /* 0x000000ffa5057208 */ /* 0x000fe20000800000 */
[----:B------:R-:W-:Y:S01]  /*c7d0*/  FFMA.FTZ R53, R14, UR19, -R67 ;  /* 0x000000130e357c23 */ /* 0x000fe20008010843 */
[----:B------:R-:W-:Y:S01]  /*c7e0*/  FFMA.FTZ R52, R22, UR19, -R181 ;  /* 0x0000001316347c23 */ /* 0x000fe200080108b5 */
[--C-:B------:R-:W-:Y:S01]  /*c7f0*/  FFMA.FTZ R48, R15, UR19, -R174.reuse ;  /* 0x000000130f307c23 */ /* 0x100fe200080108ae */
[----:B------:R-:W3:Y:S01]  /*c800*/  LDSM.16.MT88.4 R20, [R221+0x9000] ;  /* 0x00900000dd14783b */ /* 0x000ee20000004200 */
[----:B------:R-:W-:Y:S01]  /*c810*/  FADD.FTZ R0, R0, -R5 ;  /* 0x8000000500007221 */ /* 0x000fe20000010000 */
[----:B------:R-:W-:Y:S01]  /*c820*/  FSEL R33, R167, RZ, P3 ;  /* 0x000000ffa7217208 */ /* 0x000fe20001800000 */
[--C-:B------:R-:W-:Y:S01]  /*c830*/  FFMA.FTZ R51, R24, UR19, -R181.reuse ;  /* 0x0000001318337c23 */ /* 0x100fe200080108b5 */
[----:B------:R-:W4:Y:S01]  /*c840*/  LDSM.16.MT88.4 R12, [R171+0x9000] ;  /* 0x00900000ab0c783b */ /* 0x000f220000004200 */
[----:B------:R-:W-:Y:S01]  /*c850*/  FMUL.FTZ R63, R0, UR19 ;  /* 0x00000013003f7c20 */ /* 0x000fe20008410000 */
[----:B------:R-:W-:Y:S01]  /*c860*/  FFMA.FTZ R50, R26, UR19, -R181 ;  /* 0x000000131a327c23 */ /* 0x000fe200080108b5 */
[--C-:B------:R-:W-:Y:S01]  /*c870*/  FFMA.FTZ R47, R17, UR19, -R174.reuse ;  /* 0x00000013112f7c23 */ /* 0x100fe200080108ae */
[----:B------:R-:W5:Y:S01]  /*c880*/  LDSM.16.MT88.4 R4, [R171+0xa000] ;  /* 0x00a00000ab04783b */ /* 0x000f620000004200 */
[--C-:B------:R-:W-:Y:S01]  /*c890*/  FFMA.FTZ R3, R25, UR19, -R174.reuse ;  /* 0x0000001319037c23 */ /* 0x100fe200080108ae */
[--C-:B------:R-:W-:Y:S01]  /*c8a0*/  FFMA.FTZ R0, R18, UR19, -R67.reuse ;  /* 0x0000001312007c23 */ /* 0x100fe20008010843 */
[----:B------:R-:W-:Y:S01]  /*c8b0*/  FFMA.FTZ R65, R16, UR19, -R67 ;  /* 0x0000001310417c23 */ /* 0x000fe20008010843 */
[----:B------:R-:W5:Y:S01]  /*c8c0*/  LDSM.16.MT88.4 R24, [R221+0xb000] ;  /* 0x00b00000dd18783b */ /* 0x000f620000004200 */
[----:B------:R-:W-:Y:S01]  /*c8d0*/  FADD.FTZ R33, R216, -R33 ;  /* 0x80000021d8217221 */ /* 0x000fe20000010000 */
[--C-:B------:R-:W-:Y:S01]  /*c8e0*/  FFMA.FTZ R49, R28, UR19, -R181.reuse ;  /* 0x000000131c317c23 */ /* 0x100fe200080108b5 */
[--C-:B------:R-:W-:Y:S01]  /*c8f0*/  FFMA.FTZ R37, R37, UR19, -R174.reuse ;  /* 0x0000001325257c23 */ /* 0x100fe200080108ae */
[----:B------:R-:W5:Y:S01]  /*c900*/  LDSM.16.MT88.4 R16, [R171+0xb000] ;  /* 0x00b00000ab10783b */ /* 0x000f620000004200 */
[----:B------:R-:W-:Y:S01]  /*c910*/  FMUL.FTZ R33, R33, UR19 ;  /* 0x0000001321217c20 */ /* 0x000fe20008410000 */
[----:B------:R-:W-:Y:S01]  /*c920*/  MUFU.EX2 R55, R55 ;  /* 0x0000003700377308 */ /* 0x000fe20000000800 */
[--C-:B------:R-:W-:Y:S01]  /*c930*/  FFMA.FTZ R169, R36, UR19, -R181.reuse ;  /* 0x0000001324a97c23 */ /* 0x100fe200080108b5 */
[----:B--2---:R-:W-:Y:S01]  /*c940*/  F2FP.BF16.F32.PACK_AB R36, R60, R62 ;  /* 0x0000003e3c24723e */ /* 0x004fe200000010ff */
[-C--:B-1----:R-:W-:Y:S01]  /*c950*/  FMUL.FTZ R160, R160, R164.reuse ;  /* 0x000000a4a0a07220 */ /* 0x082fe20000410000 */
[----:B------:R-:W-:Y:S01]  /*c960*/  F2FP.BF16.F32.PACK_AB R38, R58, R61 ;  /* 0x0000003d3a26723e */ /* 0x000fe200000010ff */
        /* <DEDUP_REMOVED lines=17> */
[--C-:B------:R-:W-:Y:S01]  /*ca80*/  FFMA.FTZ R183, R32, UR19, -R181.reuse ;  /* 0x0000001320b77c23 */ /* 0x100fe200080108b5 */
[--C-:B------:R-:W-:Y:S01]  /*ca90*/  FFMA.FTZ R66, R188, UR19, -R181.reuse ;  /* 0x00000013bc427c23 */ /* 0x100fe200080108b5 */
[----:B------:R-:W1:Y:S01]  /*caa0*/  MUFU.EX2 R51, R51 ;  /* 0x0000003300337308 */ /* 0x000e620000000800 */
[--C-:B------:R-:W-:Y:S01]  /*cab0*/  FFMA.FTZ R188, R187, UR19, -R174.reuse ;  /* 0x00000013bbbc7c23 */ /* 0x100fe200080108ae */
        /* <DEDUP_REMOVED lines=8> */
[----:B------:R-:W-:Y:S01]  /*cb40*/  FMUL.FTZ R129, R129, R164 ;  /* 0x000000a481817220 */ /* 0x000fe20000410000 */
[----:B------:R-:W-:Y:S01]  /*cb50*/  FFMA.FTZ R176, R176, UR19, -R181 ;  /* 0x00000013b0b07c23 */ /* 0x000fe200080108b5 */
[--C-:B------:R-:W-:Y:S01]  /*cb60*/  FFMA.FTZ R185, R185, UR19, -R174.reuse ;  /* 0x00000013b9b97c23 */ /* 0x100fe200080108ae */
[--C-:B------:R-:W-:Y:S01]  /*cb70*/  FFMA.FTZ R187, R41, UR19, -R174.reuse ;  /* 0x0000001329bb7c23 */ /* 0x100fe200080108ae */
[----:B------:R-:W-:Y:S01]  /*cb80*/  FFMA.FTZ R190, R43, UR19, -R174 ;  /* 0x000000132bbe7c23 */ /* 0x000fe200080108ae */
[--C-:B------:R-:W-:Y:S01]  /*cb90*/  FFMA.FTZ R189, R42, UR19, -R67.reuse ;  /* 0x000000132abd7c23 */ /* 0x100fe20008010843 */
[----:B------:R-:W2:Y:S01]  /*cba0*/  MUFU.EX2 R49, R49 ;  /* 0x0000003100317308 */ /* 0x000ea20000000800 */
[----:B-1----:R-:W-:Y:S01]  /*cbb0*/  F2FP.BF16.F32.PACK_AB R28, R51, R52 ;  /* 0x00000034331c723e */ /* 0x002fe200000010ff */
[--C-:B------:R-:W-:Y:S01]  /*cbc0*/  FFMA.FTZ R192, R40, UR19, -R67.reuse ;  /* 0x0000001328c07c23 */ /* 0x100fe20008010843 */
        /* <DEDUP_REMOVED lines=9> */
[----:B------:R-:W-:Y:S01]  /*cc60*/  FFMA.FTZ R203, R198, UR19, -R67 ;  /* 0x00000013c6cb7c23 */ /* 0x000fe20008010843 */
[----:B------:R-:W-:Y:S01]  /*cc70*/  FFMA.FTZ R249, R249, R164, R62 ;  /* 0x000000a4f9f97223 */ /* 0x000fe2000001003e */
[--C-:B------:R-:W-:Y:S01]  /*cc80*/  FFMA.FTZ R184, R184, UR19, -R181.reuse ;  /* 0x00000013b8b87c23 */ /* 0x100fe200080108b5 */
[----:B------:R-:W-:Y:S01]  /*cc90*/  FFMA.FTZ R180, R180, UR19, -R181 ;  /* 0x00000013b4b47c23 */ /* 0x000fe200080108b5 */
[----:B------:R-:W1:Y:S01]  /*cca0*/  MUFU.EX2 R47, R47 ;  /* 0x0000002f002f7308 */ /* 0x000e620000000800 */
[----:B--2---:R-:W-:Y:S01]  /*ccb0*/  F2FP.BF16.F32.PACK_AB R30, R49, R50 ;  /* 0x00000032311e723e */ /* 0x004fe200000010ff */
[----:B------:R-:W-:Y:S01]  /*ccc0*/  FADD.FTZ R60, R60, R249 ;  /* 0x000000f93c3c7221 */ /* 0x000fe20000010000 */
[--C-:B------:R-:W-:Y:S01]  /*ccd0*/  FFMA.FTZ R177, R177, UR19, -R174.reuse ;  /* 0x00000013b1b17c23 */ /* 0x100fe200080108ae */
[----:B------:R-:W-:Y:S01]  /*cce0*/  FFMA.FTZ R175, R175, UR19, -R174 ;  /* 0x00000013afaf7c23 */ /* 0x000fe200080108ae */
[----:B------:R-:W-:Y:S01]  /*ccf0*/  FFMA.FTZ R45, R45, UR19, -R67 ;  /* 0x000000132d2d7c23 */ /* 0x000fe20008010843 */
[----:B------:R-:W-:-:S02]  /*cd00*/  FADD.FTZ R61, R61, R60 ;  /* 0x0000003c3d3d7221 */ /* 0x000fc40000010000 */
[----:B------:R-:W-:Y:S02]  /*cd10*/  MUFU.EX2 R3, R3 ;  /* 0x0000000300037308 */ /* 0x000fe40000000800 */
[----:B------:R-:W-:-:S06]  /*cd20*/  FADD.FTZ R58, R58, R61 ;  /* 0x0000003d3a3a7221 */ /* 0x000fcc0000010000 */
[----:B------:R-:W2:Y:S01]  /*cd30*/  MUFU.EX2 R2, R37 ;  /* 0x0000002500027308 */ /* 0x000ea20000000800 */
[----:B-1----:R-:W-:-:S07]  /*cd40*/  F2FP.BF16.F32.PACK_AB R29, R47, R48 ;  /* 0x000000302f1d723e */ /* 0x002fce00000010ff */
[----:B------:R-:W1:Y:S08]  /*cd50*/  MUFU.EX2 R64, R64 ;  /* 0x0000004000407308 */ /* 0x000e700000000800 */
[----:B------:R-:W3:Y:S01]  /*cd60*/  MUFU.EX2 R63, R63 ;  /* 0x0000003f003f7308 */ /* 0x000ee20000000800 */
[----:B--2---:R-:W-:Y:S02]  /*cd70*/  F2FP.BF16.F32.PACK_AB R31, R2, R3 ;  /* 0x00000003021f723e */ /* 0x004fe400000010ff */
[----:B------:R-:W-:-:S05]  /*cd80*/  F2FP.BF16.F32.PACK_AB R37, R53, R55 ;  /* 0x000000373525723e */ /* 0x000fca00000010ff */
        /* <DEDUP_REMOVED lines=9> */
[-C--:B---3--:R-:W-:Y:S01]  /*ce20*/  FMUL.FTZ R158, R158, R63.reuse ;  /* 0x0000003f9e9e7220 */ /* 0x088fe20000410000 */
        /* <DEDUP_REMOVED lines=25> */
[----:B-1----:R-:W-:Y:S01]  /*cfc0*/  F2FP.BF16.F32.PACK_AB R39, R65, R0 ;  /* 0x000000004127723e */ /* 0x002fe200000010ff */
        /* <DEDUP_REMOVED lines=28> */
[C---:B----4-:R-:W-:Y:S01]  /*d190*/  HMMA.16816.F32.BF16 R72, R28.reuse, R12, R72 ;  /* 0x0000000c1c48723c */ /* 0x050fe20000041848 */
[-C--:B------:R-:W-:Y:S01]  /*d1a0*/  FMUL.FTZ R126, R126, R63.reuse ;  /* 0x0000003f7e7e7220 */ /* 0x080fe20000410000 */
[-C--:B------:R-:W-:Y:S01]  /*d1b0*/  FMUL.FTZ R127, R127, R63.reuse ;  /* 0x0000003f7f7f7220 */ /* 0x080fe20000410000 */
[-C--:B------:R-:W-:Y:S01]  /*d1c0*/  FMUL.FTZ R132, R132, R64.reuse ;  /* 0x0000004084847220 */ /* 0x080fe20000410000 */
[----:B------:R-:W-:Y:S01]  /*d1d0*/  FMUL.FTZ R133, R133, R64 ;  /* 0x0000004085857220 */ /* 0x000fe20000410000 */
[-C--:B------:R-:W-:Y:S01]  /*d1e0*/  FMUL.FTZ R134, R134, R63.reuse ;  /* 0x0000003f86867220 */ /* 0x080fe20000410000 */
[C---:B------:R-:W-:Y:S01]  /*d1f0*/  HMMA.16816.F32.BF16 R76, R28.reuse, R14, R76 ;  /* 0x0000000e1c4c723c */ /* 0x040fe2000004184c */
[-C--:B------:R-:W-:Y:S01]  /*d200*/  FMUL.FTZ R135, R135, R63.reuse ;  /* 0x0000003f87877220 */ /* 0x080fe20000410000 */
[----:B------:R-:W-:Y:S01]  /*d210*/  LDSM.16.MT88.4 R32, [R221+0x9400] ;  /* 0x00940000dd20783b */ /* 0x000fe20000004200 */
        /* <DEDUP_REMOVED lines=9> */
[----:B------:R-:W-:Y:S01]  /*d2b0*/  HMMA.16816.F32.BF16 R92, R28, R10, R92 ;  /* 0x0000000a1c5c723c */ /* 0x000fe2000004185c */
[----:B------:R-:W-:Y:S01]  /*d2c0*/  MUFU.EX2 R56, R56 ;  /* 0x0000003800387308 */ /* 0x000fe20000000800 */
[----:B------:R-:W-:Y:S01]  /*d2d0*/  FFMA.FTZ R172, R244, R172, R55 ;  /* 0x000000acf4ac7223 */ /* 0x000fe20000010037 */
[----:B------:R-:W-:Y:S01]  /*d2e0*/  FFMA.FTZ R52, R247, R64, R52 ;  /* 0x00000040f7347223 */ /* 0x000fe20000010034 */
[----:B------:R-:W-:-:S02]  /*d2f0*/  FFMA.FTZ R48, R245, R63, R48 ;  /* 0x0000003ff5307223 */ /* 0x000fc40000010030 */
[C---:B-----5:R-:W-:Y:S01]  /*d300*/  HMMA.16816.F32.BF16 R144, R28.reuse, R4, R144 ;  /* 0x000000041c90723c */ /* 0x060fe20000041890 */
[----:B------:R-:W-:Y:S01]  /*d310*/  FADD.FTZ R53, R53, R172 ;  /* 0x000000ac35357221 */ /* 0x000fe20000010000 */
[----:B------:R-:W-:Y:S01]  /*d320*/  FADD.FTZ R51, R51, R52 ;  /* 0x0000003433337221 */ /* 0x000fe20000010000 */
[----:B------:R-:W-:Y:S01]  /*d330*/  MUFU.EX2 R57, R57 ;  /* 0x0000003900397308 */ /* 0x000fe20000000800 */
[----:B------:R-:W-:Y:S01]  /*d340*/  FADD.FTZ R48, R47, R48 ;  /* 0x000000302f307221 */ /* 0x000fe20000010000 */
[----:B------:R-:W-:Y:S01]  /*d350*/  FADD.FTZ R0, R0, R53 ;  /* 0x0000003500007221 */ /* 0x000fe20000010000 */
[----:B------:R-:W-:Y:S01]  /*d360*/  HMMA.16816.F32.BF16 R104, R28, R6, R104 ;  /* 0x000000061c68723c */ /* 0x000fe20000041868 */
[----:B------:R-:W-:Y:S01]  /*d370*/  FADD.FTZ R50, R50, R51 ;  /* 0x0000003332327221 */ /* 0x000fe20000010000 */
[----:B------:R-:W-:Y:S01]  /*d380*/  FADD.FTZ R3, R3, R48 ;  /* 0x0000003003037221 */ /* 0x000fe20000010000 */
[----:B------:R-:W-:Y:S02]  /*d390*/  FADD.FTZ R0, R65, R0 ;  /* 0x0000000041007221 */ /* 0x000fe40000010000 */
[----:B------:R-:W-:Y:S01]  /*d3a0*/  MUFU.EX2 R54, R54 ;  /* 0x0000003600367308 */ /* 0x000fe20000000800 */
[----:B------:R-:W-:Y:S01]  /*d3b0*/  HMMA.16816.F32.BF16 R160, R36, R20, R160 ;  /* 0x0000001424a0723c */ /* 0x000fe200000418a0 */
[----:B------:R-:W-:Y:S01]  /*d3c0*/  FADD.FTZ R49, R49, R50 ;  /* 0x0000003231317221 */ /* 0x000fe20000010000 */
[----:B------:R-:W-:-:S04]  /*d3d0*/  FADD.FTZ R2, R2, R3 ;  /* 0x0000000302027221 */ /* 0x000fc80000010000 */
[C---:B------:R-:W-:Y:S01]  /*d3e0*/  HMMA.16816.F32.BF16 R148, R36.reuse, R22, R148 ;  /* 0x000000162494723c */ /* 0x040fe20000041894 */
[----:B------:R-:W1:Y:S01]  /*d3f0*/  LDSM.16.MT88.4 R20, [R221+0xa400] ;  /* 0x00a40000dd14783b */ /* 0x000e620000004200 */
[----:B------:R-:W-:Y:S04]  /*d400*/  MUFU.EX2 R66, R66 ;  /* 0x0000004200427308 */ /* 0x000fe80000000800 */
[C---:B------:R-:W-:Y:S04]  /*d410*/  HMMA.16816.F32.BF16 R68, R36.reuse, R12, R68 ;  /* 0x0000000c2444723c */ /* 0x040fe80000041844 */
[----:B------:R-:W2:Y:S02]  /*d420*/  MUFU.EX2 R169, R169 ;  /* 0x000000a900a97308 */ /* 0x000ea40000000800 */
[C---:B------:R-:W-:Y:S01]  /*d430*/  HMMA.16816.F32.BF16 R80, R36.reuse, R14, R80 ;  /* 0x0000000e2450723c */ /* 0x040fe20000041850 */
[----:B------:R-:W3:Y:S05]  /*d440*/  LDSM.16.MT88.4 R12, [R171+0xa400] ;  /* 0x00a40000ab0c783b */ /* 0x000eea0000004200 */
[C---:B------:R-:W-:Y:S01]  /*d450*/  HMMA.16816.F32.BF16 R84, R36.reuse, R8, R84 ;  /* 0x000000082454723c */ /* 0x040fe20000041854 */
[----:B------:R-:W-:Y:S05]  /*d460*/  MUFU.EX2 R176, R176 ;  /* 0x000000b000b07308 */ /* 0x000fea0000000800 */
[C---:B------:R-:W-:Y:S01]  /*d470*/  HMMA.16816.F32.BF16 R96, R36.reuse, R10, R96 ;  /* 0x0000000a2460723c */ /* 0x040fe20000041860 */
[----:B------:R-:W4:Y:S02]  /*d480*/  LDSM.16.MT88.4 R8, [R221+0xb400] ;  /* 0x00b40000dd08783b */ /* 0x000f240000004200 */
[----:B------:R-:W5:Y:S01]  /*d490*/  MUFU.EX2 R183, R183 ;  /* 0x000000b700b77308 */ /* 0x000f620000000800 */
[C---:B--2---:R-:W-:Y:S01]  /*d4a0*/  F2FP.BF16.F32.PACK_AB R40, R169.reuse, R66 ;  /* 0x00000042a928723e */ /* 0x044fe200000010ff */
[----:B------:R-:W-:Y:S01]  /*d4b0*/  FADD.FTZ R66, R66, R49 ;  /* 0x0000003142427221 */ /* 0x000fe20000010000 */
[----:B------:R-:W-:Y:S03]  /*d4c0*/  HMMA.16816.F32.BF16 R100, R36, R4, R100 ;  /* 0x000000042464723c */ /* 0x000fe60000041864 */
[----:B------:R-:W-:-:S02]  /*d4d0*/  FADD.FTZ R169, R169, R66 ;  /* 0x00000042a9a97221 */ /* 0x000fc40000010000 */
[----:B------:R-:W-:Y:S01]  /*d4e0*/  MUFU.EX2 R185, R185 ;  /* 0x000000b900b97308 */ /* 0x000fe20000000800 */
[----:B------:R-:W-:Y:S01]  /*d4f0*/  HMMA.16816.F32.BF16 R108, R36, R6, R108 ;  /* 0x00000006246c723c */ /* 0x000fe2000004186c */
[----:B------:R-:W2:Y:S05]  /*d500*/  LDSM.16.MT88.4 R4, [R171+0xb400] ;  /* 0x00b40000ab04783b */ /* 0x000eaa0000004200 */
[----:B------:R-:W-:Y:S01]  /*d510*/  HMMA.16816.F32.BF16 R112, R28, R24, R112 ;  /* 0x000000181c70723c */ /* 0x000fe20000041870 */
[----:B------:R-:W1:Y:S01]  /*d520*/  MUFU.EX2 R188, R188 ;  /* 0x000000bc00bc7308 */ /* 0x000e620000000800 */
        /* <DEDUP_REMOVED lines=8> */
[----:B------:R-:W2:Y:S01]  /*d5b0*/  LDSM.16.MT88.4 R28, [R171+0x9400] ;  /* 0x00940000ab1c783b */ /* 0x000ea20000004200 */
        /* <DEDUP_REMOVED lines=9> */
[----:B-----5:R-:W-:Y:S01]  /*d650*/  F2FP.BF16.F32.PACK_AB R43, R190, R187 ;  /* 0x000000bbbe2b723e */ /* 0x020fe200000010ff */
        /* <DEDUP_REMOVED lines=9> */
[C---:B------:R-:W-:Y:S01]  /*d6f0*/  HMMA.16816.F32.BF16 R88, R40.reuse, R20, R88 ;  /* 0x000000142858723c */ /* 0x040fe20000041858 */
[----:B------:R-:W5:Y:S01]  /*d700*/  MUFU.EX2 R194, R194 ;  /* 0x000000c200c27308 */ /* 0x000f620000000800 */
[----:B-1----:R-:W-:Y:S01]  /*d710*/  F2FP.BF16.F32.PACK_AB R25, R192, R189 ;  /* 0x000000bdc019723e */ /* 0x002fe200000010ff */
[----:B------:R-:W-:Y:S01]  /*d720*/  FADD.FTZ R189, R189, R0 ;  /* 0x00000000bdbd7221 */ /* 0x000fe20000010000 */
[----:B------:R-:W-:Y:S02]  /*d730*/  FADD.FTZ R57, R54, R57 ;  /* 0x0000003936397221 */ /* 0x000fe40000010000 */
[C---:B------:R-:W-:Y:S01]  /*d740*/  HMMA.16816.F32.BF16 R92, R40.reuse, R22, R92 ;  /* 0x00000016285c723c */ /* 0x040fe2000004185c */
[----:B------:R-:W-:Y:S02]  /*d750*/  FADD.FTZ R192, R192, R189 ;  /* 0x000000bdc0c07221 */ /* 0x000fe40000010000 */
[----:B------:R-:W-:Y:S03]  /*d760*/  MUFU.EX2 R193, R193 ;  /* 0x000000c100c17308 */ /* 0x000fe60000000800 */
[C---:B---3--:R-:W-:Y:S05]  /*d770*/  HMMA.16816.F32.BF16 R144, R40.reuse, R12, R144 ;  /* 0x0000000c2890723c */ /* 0x048fea0000041890 */
[----:B------:R-:W-:Y:S01]  /*d780*/  MUFU.EX2 R212, R212 ;  /* 0x000000d400d47308 */ /* 0x000fe20000000800 */
[----:B-----5:R-:W-:Y:S01]  /*d790*/  F2FP.BF16.F32.PACK_AB R27, R194, R191 ;  /* 0x000000bfc21b723e */ /* 0x020fe200000010ff */
[----:B------:R-:W-:Y:S01]  /*d7a0*/  HMMA.16816.F32.BF16 R104, R40, R14, R104 ;  /* 0x0000000e2868723c */ /* 0x000fe20000041868 */
[----:B------:R-:W-:-:S04]  /*d7b0*/  FADD.FTZ R191, R191, R192 ;  /* 0x000000c0bfbf7221 */ /* 0x000fc80000010000 */
[----:B------:R-:W-:Y:S01]  /*d7c0*/  FADD.FTZ R194, R194, R191 ;  /* 0x000000bfc2c27221 */ /* 0x000fe20000010000 */
[C---:B----4-:R-:W-:Y:S01]  /*d7d0*/  HMMA.16816.F32.BF16 R112, R40.reuse, R8, R112 ;  /* 0x000000082870723c */ /* 0x050fe20000041870 */
[----:B------:R-:W-:Y:S05]  /*d7e0*/  MUFU.EX2 R199, R199 ;  /* 0x000000c700c77308 */ /* 0x000fea0000000800 */
[C---:B------:R-:W-:Y:S03]  /*d7f0*/  HMMA.16816.F32.BF16 R116, R40.reuse, R10, R116 ;  /* 0x0000000a2874723c */ /* 0x040fe60000041874 */
[----:B------:R-:W1:Y:S03]  /*d800*/  MUFU.EX2 R202, R202 ;  /* 0x000000ca00ca7308 */ /* 0x000e660000000800 */
[C---:B--2---:R-:W-:Y:S05]  /*d810*/  HMMA.16816.F32.BF16 R124, R40.reuse, R4, R124 ;  /* 0x00000004287c723c */ /* 0x044fea000004187c */
[----:B------:R-:W-:Y:S01]  /*d820*/  MUFU.EX2 R200, R200 ;  /* 0x000000c800c87308 */ /* 0x000fe20000000800 */
[----:B------:R-:W-:Y:S06]  /*d830*/  HMMA.16816.F32.BF16 R132, R40, R6, R132 ;  /* 0x000000062884723c */ /* 0x000fec0000041884 */
[C---:B------:R-:W-:Y:S01]  /*d840*/  HMMA.16816.F32.BF16 R84, R24.reuse, R20, R84 ;  /* 0x000000141854723c */ /* 0x040fe20000041854 */
[----:B------:R-:W2:Y:S05]  /*d850*/  MUFU.EX2 R203, R203 ;  /* 0x000000cb00cb7308 */ /* 0x000eaa0000000800 */
[C---:B------:R-:W-:Y:S01]  /*d860*/  HMMA.16816.F32.BF16 R96, R24.reuse, R22, R96 ;  /* 0x000000161860723c */ /* 0x040fe20000041860 */
[----:B------:R-:W3:Y:S02]  /*d870*/  LDSM.16.MT88.4 R20, [R221+0x9800] ;  /* 0x00980000dd14783b */ /* 0x000ee40000004200 */
[----:B------:R-:W-:Y:S03]  /*d880*/  MUFU.EX2 R201, R201 ;  /* 0x000000c900c97308 */ /* 0x000fe60000000800 */
[C---:B------:R-:W-:Y:S05]  /*d890*/  HMMA.16816.F32.BF16 R100, R24.reuse, R12, R100 ;  /* 0x0000000c1864723c */ /* 0x040fea0000041864 */
[----:B------:R-:W-:Y:S01]  /*d8a0*/  MUFU.EX2 R214, R214 ;  /* 0x000000d600d67308 */ /* 0x000fe20000000800 */
        /* <DEDUP_REMOVED lines=22> */
[--C-:B------:R-:W-:Y:S01]  /*da10*/  FFMA.FTZ R43, R206, UR19, -R181.reuse ;  /* 0x00000013ce2b7c23 */ /* 0x100fe200080108b5 */
[--C-:B------:R-:W-:Y:S01]  /*da20*/  FFMA.FTZ R208, R209, UR19, -R174.reuse ;  /* 0x00000013d1d07c23 */ /* 0x100fe200080108ae */
[C---:B------:R-:W-:Y:S01]  /*da30*/  HMMA.16816.F32.BF16 R80, R24.reuse, R30, R80 ;  /* 0x0000001e1850723c */ /* 0x040fe20000041850 */
[----:B------:R-:W-:Y:S01]  /*da40*/  FFMA.FTZ R210, R195, UR19, -R174 ;  /* 0x00000013c3d27c23 */ /* 0x000fe200080108ae */
[----:B------:R-:W-:Y:S01]  /*da50*/  FFMA.FTZ R40, R213, UR19, -R186 ;  /* 0x00000013d5287c23 */ /* 0x000fe200080108ba */
[--C-:B------:R-:W-:Y:S01]  /*da60*/  FFMA.FTZ R206, R218, UR19, -R181.reuse ;  /* 0x00000013dace7c23 */ /* 0x100fe200080108b5 */
[----:B------:R-:W-:Y:S01]  /*da70*/  FFMA.FTZ R209, R211, UR19, -R174 ;  /* 0x00000013d3d17c23 */ /* 0x000fe200080108ae */
[----:B------:R-:W-:Y:S01]  /*da80*/  FFMA.FTZ R195, R205, UR19, -R186 ;  /* 0x00000013cdc37c23 */ /* 0x000fe200080108ba */
[----:B------:R-:W5:Y:S01]  /*da90*/  LDSM.16.MT88.4 R28, [R171+0xb800] ;  /* 0x00b80000ab1c783b */ /* 0x000f620000004200 */
[C---:B------:R-:W-:Y:S01]  /*daa0*/  HMMA.16816.F32.BF16 R160, R24.reuse, R32, R160 ;  /* 0x0000002018a0723c */ /* 0x040fe200000418a0 */
[----:B------:R-:W-:Y:S01]  /*dab0*/  MUFU.EX2 R40, R40 ;  /* 0x0000002800287308 */ /* 0x000fe20000000800 */
[--C-:B------:R-:W-:Y:S01]  /*dac0*/  FFMA.FTZ R205, R182, UR19, -R181.reuse ;  /* 0x00000013b6cd7c23 */ /* 0x100fe200080108b5 */
[----:B------:R-:W-:Y:S01]  /*dad0*/  FFMA.FTZ R181, R178, UR19, -R181 ;  /* 0x00000013b2b57c23 */ /* 0x000fe200080108b5 */
[--C-:B------:R-:W-:Y:S01]  /*dae0*/  FFMA.FTZ R178, R179, UR19, -R174.reuse ;  /* 0x00000013b3b27c23 */ /* 0x100fe200080108ae */
[----:B------:R-:W-:Y:S01]  /*daf0*/  FFMA.FTZ R174, R173, UR19, -R174 ;  /* 0x00000013adae7c23 */ /* 0x000fe200080108ae */
[----:B------:R-:W-:Y:S01]  /*db00*/  HMMA.16816.F32.BF16 R148, R24, R34, R148 ;  /* 0x000000221894723c */ /* 0x000fe20000041894 */
[----:B-1----:R-:W-:Y:S01]  /*db10*/  F2FP.BF16.F32.PACK_AB R33, R202, R199 ;  /* 0x000000c7ca21723e */ /* 0x002fe200000010ff */
[----:B------:R-:W1:Y:S01]  /*db20*/  LDSM.16.MT88.4 R24, [R221+0x9c00] ;  /* 0x009c0000dd18783b */ /* 0x000e620000004200 */
[----:B------:R-:W3:Y:S01]  /*db30*/  MUFU.EX2 R41, R41 ;  /* 0x0000002900297308 */ /* 0x000ee20000000800 */
[--C-:B------:R-:W-:Y:S01]  /*db40*/  FFMA.FTZ R186, R196, UR19, -R67.reuse ;  /* 0x00000013c4ba7c23 */ /* 0x100fe20008010843 */
[----:B------:R-:W-:Y:S01]  /*db50*/  FFMA.FTZ R173, R46, UR19, -R67 ;  /* 0x000000132ead7c23 */ /* 0x000fe20008010843 */
[----:B------:R-:W-:Y:S01]  /*db60*/  FADD.FTZ R199, R199, R194 ;  /* 0x000000c2c7c77221 */ /* 0x000fe20000010000 */
[----:B--2---:R-:W-:-:S03]  /*db70*/  F2FP.BF16.F32.PACK_AB R35, R203, R200 ;  /* 0x000000c8cb23723e */ /* 0x004fc600000010ff */
[----:B------:R-:W-:Y:S01]  /*db80*/  FADD.FTZ R199, R202, R199 ;  /* 0x000000c7cac77221 */ /* 0x000fe20000010000 */
[----:B------:R-:W-:Y:S03]  /*db90*/  MUFU.EX2 R42, R42 ;  /* 0x0000002a002a7308 */ /* 0x000fe60000000800 */
[----:B------:R-:W-:-:S04]  /*dba0*/  FADD.FTZ R200, R200, R199 ;  /* 0x000000c7c8c87221 */ /* 0x000fc80000010000 */
[----:B------:R-:W-:Y:S01]  /*dbb0*/  FADD.FTZ R203, R203, R200 ;  /* 0x000000c8cbcb7221 */ /* 0x000fe20000010000 */
[----:B------:R-:W2:Y:S01]  /*dbc0*/  MUFU.EX2 R43, R43 ;  /* 0x0000002b002b7308 */ /* 0x000ea20000000800 */
[----:B---3--:R-:W-:Y:S01]  /*dbd0*/  F2FP.BF16.F32.PACK_AB R32, R41, R40 ;  /* 0x000000282920723e */ /* 0x008fe200000010ff */
[----:B------:R-:W-:-:S04]  /*dbe0*/  FADD.FTZ R40, R40, R57 ;  /* 0x0000003928287221 */ /* 0x000fc80000010000 */
[----:B------:R-:W-:Y:S02]  /*dbf0*/  FADD.FTZ R40, R41, R40 ;  /* 0x0000002829287221 */ /* 0x000fe40000010000 */
        /* <DEDUP_REMOVED lines=19> */
[----:B------:R-:W-:Y:S01]  /*dd30*/  HMMA.16816.F32.BF16 R156, R36, R20, R156 ;  /* 0x00000014249c723c */ /* 0x000fe2000004189c */
[----:B--2---:R-:W-:Y:S01]  /*dd40*/  F2FP.BF16.F32.PACK_AB R34, R212, R195 ;  /* 0x000000c3d422723e */ /* 0x004fe200000010ff */
[----:B------:R-:W-:Y:S01]  /*dd50*/  MUFU.EX2 R205, R205 ;  /* 0x000000cd00cd7308 */ /* 0x000fe20000000800 */
[----:B------:R-:W-:-:S03]  /*dd60*/  FADD.FTZ R195, R195, R40 ;  /* 0x00000028c3c37221 */ /* 0x000fc60000010000 */
[----:B------:R-:W-:Y:S01]  /*dd70*/  HMMA.16816.F32.BF16 R152, R36, R22, R152 ;  /* 0x000000162498723c */ /* 0x000fe20000041898 */
[----:B------:R-:W-:-:S03]  /*dd80*/  FADD.FTZ R212, R212, R195 ;  /* 0x000000c3d4d47221 */ /* 0x000fc60000010000 */
[----:B------:R-:W-:Y:S02]  /*dd90*/  MUFU.EX2 R178, R178 ;  /* 0x000000b200b27308 */ /* 0x000fe40000000800 */
[C---:B------:R-:W-:Y:S06]  /*dda0*/  HMMA.16816.F32.BF16 R72, R36.reuse, R16, R72 ;  /* 0x000000102448723c */ /* 0x040fec0000041848 */
[C---:B------:R-:W-:Y:S01]  /*ddb0*/  HMMA.16816.F32.BF16 R76, R36.reuse, R18, R76 ;  /* 0x00000012244c723c */ /* 0x040fe2000004184c */
[----:B------:R-:W2:Y:S05]  /*ddc0*/  MUFU.EX2 R173, R173 ;  /* 0x000000ad00ad7308 */ /* 0x000eaa0000000800 */
[C---:B----4-:R-:W-:Y:S03]  /*ddd0*/  HMMA.16816.F32.BF16 R88, R36.reuse, R12, R88 ;  /* 0x0000000c2458723c */ /* 0x050fe60000041858 */
[----:B------:R-:W3:Y:S03]  /*dde0*/  MUFU.EX2 R181, R181 ;  /* 0x000000b500b57308 */ /* 0x000ee60000000800 */
[C---:B------:R-:W-:Y:S05]  /*ddf0*/  HMMA.16816.F32.BF16 R92, R36.reuse, R14, R92 ;  /* 0x0000000e245c723c */ /* 0x040fea000004185c */
[----:B------:R-:W4:Y:S01]  /*de00*/  MUFU.EX2 R174, R174 ;  /* 0x000000ae00ae7308 */ /* 0x000f220000000800 */
[C---:B-----5:R-:W-:Y:S06]  /*de10*/  HMMA.16816.F32.BF16 R144, R36.reuse, R8, R144 ;  /* 0x000000082490723c */ /* 0x060fec0000041890 */
[C---:B------:R-:W-:Y:S01]  /*de20*/  HMMA.16816.F32.BF16 R104, R36.reuse, R10, R104 ;  /* 0x0000000a2468723c */ /* 0x040fe20000041868 */
[----:B------:R-:W-:Y:S05]  /*de30*/  MUFU.EX2 R45, R45 ;  /* 0x0000002d002d7308 */ /* 0x000fea0000000800 */
[C---:B------:R-:W-:Y:S06]  /*de40*/  HMMA.16816.F32.BF16 R112, R36.reuse, R4, R112 ;  /* 0x000000042470723c */ /* 0x040fec0000041870 */
[----:B------:R-:W-:Y:S06]  /*de50*/  HMMA.16816.F32.BF16 R116, R36, R6, R116 ;  /* 0x000000062474723c */ /* 0x000fec0000041874 */
        /* <DEDUP_REMOVED lines=71> */
.L_x_142:
[----:B------:R-:W-:-:S12]  /*e2d0*/  UIADD3 UR20, UR21, -0x1, URZ ;  /* 0xffffffff15147890 */ /* 0x000fd8000fffe03f */
.L_x_149:
        /* <DEDUP_REMOVED lines=23> */
.L_x_153:
        /* <DEDUP_REMOVED lines=33> */
[----:B-1----:R-:W-:Y:S01]  /*e660*/  @!P3 LEA R172, P1, R180, R172, 0x1 ;  /* 0x000000acb4acb211 */ /* 0x002fe200078208ff */
        /* <DEDUP_REMOVED lines=31> */
.L_x_151:
[----:B------:R-:W-:Y:S01]  /*e860*/  ISETP.GE.AND P3, PT, R237, UR8, PT ;  /* 0x00000008ed007c0c */ /* 0x000fe2000bf66270 */
[----:B------:R-:W-:Y:S04]  /*e870*/  DEPBAR.LE SB0, 0x0 ;  /* 0x000080000000791a */ /* 0x000fe80000000000 */
[----:B------:R-:W-:Y:S01]  /*e880*/  BAR.SYNC.DEFER_BLOCKING 0x0 ;  /* 0x0000000000007b1d */ /* 0x000fe20000010000 */
[----:B------:R-:W-:Y:S01]  /*e890*/  ISETP.GE.AND P2, PT, R236, UR8, PT ;  /* 0x00000008ec007c0c */ /* 0x000fe2000bf46270 */
[----:B------:R-:W-:Y:S01]  /*e8a0*/  USHF.R.S32.HI UR10, URZ, 0x1f, UR20 ;  /* 0x0000001f3f0a7899 */ /* 0x000fe20008011414 */
[----:B------:R-:W-:Y:S01]  /*e8b0*/  IMAD.U32 R165, RZ, RZ, UR20 ;  /* 0x00000014ffa57e24 */ /* 0x000fe2000f8e00ff */
[----:B------:R-:W-:Y:S01]  /*e8c0*/  UIMAD UR9, UR12, UR20, URZ ;  /* 0x000000140c0972a4 */ /* 0x000fe2000f8e023f */
[----:B------:R-:W-:Y:S02]  /*e8d0*/  IMAD.U32 R168, RZ, RZ, UR20 ;  /* 0x00000014ffa87e24 */ /* 0x000fe4000f8e00ff */
[----:B------:R-:W-:Y:S01]  /*e8e0*/  IMAD.WIDE.U32 R164, R165, UR13, R242 ;  /* 0x0000000da5a47c25 */ /* 0x000fe2000f8e00f2 */
[----:B------:R-:W-:Y:S03]  /*e8f0*/  UIMAD UR9, UR10, UR13, UR9 ;  /* 0x0000000d0a0972a4 */ /* 0x000fe6000f8e0209 */
[----:B------:R-:W-:Y:S01]  /*e900*/  IMAD R168, R168, 0x40, R235 ;  /* 0x00000040a8a87824 */ /* 0x000fe200078e02eb */
[C---:B-1----:R-:W-:Y:S02]  /*e910*/  @!P4 LEA R166, P0, R164.reuse, R228, 0x1 ;  /* 0x000000e4a4a6c211 */ /* 0x042fe400078008ff */
[----:B------:R-:W-:Y:S01]  /*e920*/  VIADD R66, R165, UR9 ;  /* 0x00000009a5427c36 */ /* 0x000fe20008000000 */
[----:B------:R-:W-:Y:S01]  /*e930*/  IADD3 R64, P5, R164, UR24, RZ ;  /* 0x00000018a4407c10 */ /* 0x000fe2000ffbe0ff */
[----:B------:R-:W-:Y:S03]  /*e940*/  VIADD R170, R168, 0x1 ;  /* 0x00000001a8aa7836 */ /* 0x000fe60000000000 */
[C-C-:B------:R-:W-:Y:S02]  /*e950*/  @!P4 LEA.HI.X R167, R164.reuse, R229, R66.reuse, 0x1, P0 ;  /* 0x000000e5a4a7c211 */ /* 0x140fe400000f0c42 */
[----:B------:R-:W-:Y:S01]  /*e960*/  I2FP.F32.S32 R170, R170 ;  /* 0x000000aa00aa7245 */ /* 0x000fe20000201400 */
        /* <DEDUP_REMOVED lines=8> */
[----:B------:R-:W-:Y:S06]  /*e9f0*/  @!P4 LDGSTS.E.BYPASS.LTC128B.128 [R225+0x9000], desc[UR22][R166.64] ;  /* 0x09000000a6e1cfae */ /* 0x000fec000b901d56 */
[----:B------:R-:W-:Y:S01]  /*ea00*/  @P3 STS.128 [R225+0xa000], RZ ;  /* 0x00a000ffe1003388 */ /* 0x000fe20000000c00 */
[----:B------:R-:W4:Y:S08]  /*ea10*/  @!P3 LDC.64 R58, c[0x0][0x220] ;  /* 0x00008800ff3abb82 */ /* 0x000f300000000a00 */
[----:B------:R-:W5:Y:S01]  /*ea20*/  @!P2 LDC.64 R56, c[0x0][0x220] ;  /* 0x00008800ff38ab82 */ /* 0x000f620000000a00 */
        /* <DEDUP_REMOVED lines=15> */
[C---:B----4-:R-:W-:Y:S02]  /*eb20*/  @!P3 LEA R58, P1, R64.reuse, R58, 0x1 ;  /* 0x0000003a403ab211 */ /* 0x050fe400078208ff */
[C-C-:B------:R-:W-:Y:S03]  /*eb30*/  @!P4 LEA.HI.X R165, R64.reuse, R227, R66.reuse, 0x1, P5 ;  /* 0x000000e340a5c211 */ /* 0x140fe600028f0c42 */
[----:B------:R-:W-:Y:S01]  /*eb40*/  @P4 STS.128 [R225+0x9800], RZ ;  /* 0x009800ffe1004388 */ /* 0x000fe20000000c00 */
[C-C-:B------:R-:W-:Y:S02]  /*eb50*/  @!P3 LEA.HI.X R59, R64.reuse, R59, R66.reuse, 0x1, P1 ;  /* 0x0000003b403bb211 */ /* 0x140fe400008f0c42 */
[C---:B-----5:R-:W-:Y:S03]  /*eb60*/  @!P2 LEA R56, P0, R64.reuse, R56, 0x1 ;  /* 0x000000384038a211 */ /* 0x060fe600078008ff */
[----:B------:R-:W-:Y:S01]  /*eb70*/  @!PT LDS RZ, [RZ] ;  /* 0x00000000fffff984 */ /* 0x000fe20000000800 */
[----:B------:R-:W-:Y:S01]  /*eb80*/  @!PT LDS RZ, [RZ] ;  /* 0x00000000fffff984 */ /* 0x000fe20000000800 */
[----:B------:R-:W-:Y:S01]  /*eb90*/  @!PT LDS RZ, [RZ] ;  /* 0x00000000fffff984 */ /* 0x000fe20000000800 */
[----:B------:R1:W-:Y:S01]  /*eba0*/  @!P4 LDGSTS.E.BYPASS.LTC128B.128 [R225+0x9800], desc[UR22][R164.64] ;  /* 0x09800000a4e1cfae */ /* 0x0003e2000b901d56 */
        /* <DEDUP_REMOVED lines=13> */
[----:B------:R-:W3:Y:S06]  /*ec80*/  LDSM.16.M88.4 R176, [R223+0x6000] ;  /* 0x00600000dfb0783b */ /* 0x000eec0000000200 */
[----:B------:R-:W4:Y:S06]  /*ec90*/  LDSM.16.M88.4 R180, [R224+0x1000] ;  /* 0x00100000e0b4783b */ /* 0x000f2c0000000200 */
[----:B------:R-:W5:Y:S06]  /*eca0*/  LDSM.16.M88.4 R184, [R223+0x6400] ;  /* 0x00640000dfb8783b */ /* 0x000f6c0000000200 */
[----:B------:R-:W0:Y:S06]  /*ecb0*/  LDGDEPBAR ;  /* 0x00000000000079af */ /* 0x000e2c0000000000 */
[----:B------:R-:W2:Y:S06]  /*ecc0*/  LDSM.16.M88.4 R188, [R223+0x6800] ;  /* 0x00680000dfbc783b */ /* 0x000eac0000000200 */
[----:B------:R-:W2:Y:S06]  /*ecd0*/  LDSM.16.M88.4 R192, [R223+0x6c00] ;  /* 0x006c0000dfc0783b */ /* 0x000eac0000000200 */
[----:B------:R-:W-:Y:S01]  /*ece0*/  LDSM.16.M88.4 R196, [R222] ;  /* 0x00000000dec4783b */ /* 0x000fe20000000200 */
[-C--:B---3--:R-:W-:Y:S05]  /*ecf0*/  HMMA.16816.F32.BF16 R4, R172, R176.reuse, RZ ;  /* 0x000000b0ac04723c */ /* 0x088fea00000418ff */
[----:B------:R-:W3:Y:S01]  /*ed00*/  LDSM.16.M88.4 R200, [R220+0x6000] ;  /* 0x00600000dcc8783b */ /* 0x000ee20000000200 */
[C---:B----4-:R-:W-:Y:S05]  /*ed10*/  HMMA.16816.F32.BF16 R8, R180.reuse, R176, RZ ;  /* 0x000000b0b408723c */ /* 0x050fea00000418ff */
[----:B------:R-:W4:Y:S01]  /*ed20*/  LDSM.16.M88.4 R204, [R222+0x1000] ;  /* 0x00100000decc783b */ /* 0x000f220000000200 */
[-C--:B------:R-:W-:Y:S05]  /*ed30*/  HMMA.16816.F32.BF16 R12, R180, R178.reuse, RZ ;  /* 0x000000b2b40c723c */ /* 0x080fea00000418ff */
[----:B------:R-:W4:Y:S01]  /*ed40*/  LDSM.16.M88.4 R208, [R220+0x6400] ;  /* 0x00640000dcd0783b */ /* 0x000f220000000200 */
[C---:B------:R-:W-:Y:S05]  /*ed50*/  HMMA.16816.F32.BF16 R16, R172.reuse, R178, RZ ;  /* 0x000000b2ac10723c */ /* 0x040fea00000418ff */
[----:B------:R-:W4:Y:S01]  /*ed60*/  LDSM.16.M88.4 R176, [R220+0x6800] ;  /* 0x00680000dcb0783b */ /* 0x000f220000000200 */
[-C--:B-----5:R-:W-:Y:S05]  /*ed70*/  HMMA.16816.F32.BF16 R20, R172, R184.reuse, RZ ;  /* 0x000000b8ac14723c */ /* 0x0a0fea00000418ff */
[----:B------:R-:W-:Y:S01]  /*ed80*/  LDSM.16.M88.4 R212, [R223+0x7000] ;  /* 0x00700000dfd4783b */ /* 0x000fe20000000200 */
[C---:B------:R-:W-:Y:S05]  /*ed90*/  HMMA.16816.F32.BF16 R24, R180.reuse, R184, RZ ;  /* 0x000000b8b418723c */ /* 0x040fea00000418ff */
[----:B-1----:R-:W-:Y:S01]  /*eda0*/  LDSM.16.M88.4 R164, [R224+0x3000] ;  /* 0x00300000e0a4783b */ /* 0x002fe20000000200 */
[-C--:B------:R-:W-:Y:S05]  /*edb0*/  HMMA.16816.F32.BF16 R28, R180, R186.reuse, RZ ;  /* 0x000000bab41c723c */ /* 0x080fea00000418ff */
[----:B------:R-:W-:Y:S01]  /*edc0*/  LDSM.16.M88.4 R216, [R222+0x3000] ;  /* 0x00300000ded8783b */ /* 0x000fe20000000200 */
[C---:B------:R-:W-:Y:S05]  /*edd0*/  HMMA.16816.F32.BF16 R32, R172.reuse, R186, RZ ;  /* 0x000000baac20723c */ /* 0x040fea00000418ff */
[----:B------:R-:W1:Y:S01]  /*ede0*/  LDSM.16.M88.4 R184, [R220+0x6c00] ;  /* 0x006c0000dcb8783b */ /* 0x000e620000000200 */
[-C--:B--2---:R-:W-:Y:S06]  /*edf0*/  HMMA.16816.F32.BF16 R36, R172, R188.reuse, RZ ;  /* 0x000000bcac24723c */ /* 0x084fec00000418ff */
[C---:B------:R-:W-:Y:S06]  /*ee00*/  HMMA.16816.F32.BF16 R40, R180.reuse, R188, RZ ;  /* 0x000000bcb428723c */ /* 0x040fec00000418ff */
[-C--:B------:R-:W-:Y:S06]  /*ee10*/  HMMA.16816.F32.BF16 R44, R180, R190.reuse, RZ ;  /* 0x000000beb42c723c */ /* 0x080fec00000418ff */
[C---:B------:R-:W-:Y:S01]  /*ee20*/  HMMA.16816.F32.BF16 R48, R172.reuse, R190, RZ ;  /* 0x000000beac30723c */ /* 0x040fe200000418ff */
[----:B------:R-:W2:Y:S05]  /*ee30*/  LDSM.16.M88.4 R188, [R224+0x2000] ;  /* 0x00200000e0bc783b */ /* 0x000eaa0000000200 */
[-C--:B------:R-:W-:Y:S06]  /*ee40*/  HMMA.16816.F32.BF16 R52, R172, R192.reuse, RZ ;  /* 0x000000c0ac34723c */ /* 0x080fec00000418ff */
[C---:B------:R-:W-:Y:S06]  /*ee50*/  HMMA.16816.F32.BF16 R56, R180.reuse, R192, RZ ;  /* 0x000000c0b438723c */ /* 0x040fec00000418ff */
[-C--:B------:R-:W-:Y:S01]  /*ee60*/  HMMA.16816.F32.BF16 R60, R180, R194.reuse, RZ ;  /* 0x000000c2b43c723c */ /* 0x080fe200000418ff */
[----:B------:R-:W-:Y:S05]  /*ee70*/  LDSM.16.M88.4 R180, [R223+0x7800] ;  /* 0x00780000dfb4783b */ /* 0x000fea0000000200 */
[----:B------:R-:W-:Y:S01]  /*ee80*/  HMMA.16816.F32.BF16 R64, R172, R194, RZ ;  /* 0x000000c2ac40723c */ /* 0x000fe200000418ff */
[----:B------:R-:W5:Y:S05]  /*ee90*/  LDSM.16.M88.4 R172, [R223+0x7400] ;  /* 0x00740000dfac783b */ /* 0x000f6a0000000200 */
[-C--:B---3--:R-:W-:Y:S01]  /*eea0*/  HMMA.16816.F32.BF16 R4, R196, R200.reuse, R4 ;  /* 0x000000c8c404723c */ /* 0x088fe20000041804 */
[----:B------:R-:W3:Y:S05]  /*eeb0*/  LDSM.16.M88.4 R192, [R223+0x7c00] ;  /* 0x007c0000dfc0783b */ /* 0x000eea0000000200 */
[C---:B----4-:R-:W-:Y:S06]  /*eec0*/  HMMA.16816.F32.BF16 R8, R204.reuse, R200, R8 ;  /* 0x000000c8cc08723c */ /* 0x050fec0000041808 */
[-C--:B------:R-:W-:Y:S06]  /*eed0*/  HMMA.16816.F32.BF16 R12, R204, R202.reuse, R12 ;  /* 0x000000cacc0c723c */ /* 0x080fec000004180c */
[C---:B------:R-:W-:Y:S01]  /*eee0*/  HMMA.16816.F32.BF16 R16, R196.reuse, R202, R16 ;  /* 0x000000cac410723c */ /* 0x040fe20000041810 */
[----:B------:R-:W-:Y:S05]  /*eef0*/  LDSM.16.M88.4 R200, [R222+0x2000] ;  /* 0x00200000dec8783b */ /* 0x000fea0000000200 */
[-C--:B------:R-:W-:Y:S06]  /*ef00*/  HMMA.16816.F32.BF16 R20, R196, R208.reuse, R20 ;  /* 0x000000d0c414723c */ /* 0x080fec0000041814 */
[C---:B------:R-:W-:Y:S06]  /*ef10*/  HMMA.16816.F32.BF16 R24, R204.reuse, R208, R24 ;  /* 0x000000d0cc18723c */ /* 0x040fec0000041818 */
[-C--:B------:R-:W-:Y:S06]  /*ef20*/  HMMA.16816.F32.BF16 R28, R204, R210.reuse, R28 ;  /* 0x000000d2cc1c723c */ /* 0x080fec000004181c */
[C---:B------:R-:W-:Y:S01]  /*ef30*/  HMMA.16816.F32.BF16 R32, R196.reuse, R210, R32 ;  /* 0x000000d2c420723c */ /* 0x040fe20000041820 */
[----:B------:R-:W4:Y:S05]  /*ef40*/  LDSM.16.M88.4 R208, [R220+0x7000] ;  /* 0x00700000dcd0783b */ /* 0x000f2a0000000200 */
[-C--:B------:R-:W-:Y:S06]  /*ef50*/  HMMA.16816.F32.BF16 R36, R196, R176.reuse, R36 ;  /* 0x000000b0c424723c */ /* 0x080fec0000041824 */
[C---:B------:R-:W-:Y:S06]  /*ef60*/  HMMA.16816.F32.BF16 R40, R204.reuse, R176, R40 ;  /* 0x000000b0cc28723c */ /* 0x040fec0000041828 */
[-C--:B------:R-:W-:Y:S06]  /*ef70*/  HMMA.16816.F32.BF16 R44, R204, R178.reuse, R44 ;  /* 0x000000b2cc2c723c */ /* 0x080fec000004182c */
[C---:B------:R-:W-:Y:S01]  /*ef80*/  HMMA.16816.F32.BF16 R48, R196.reuse, R178, R48 ;  /* 0x000000b2c430723c */ /* 0x040fe20000041830 */
[----:B------:R-:W4:Y:S05]  /*ef90*/  LDSM.16.M88.4 R176, [R220+0x7400] ;  /* 0x00740000dcb0783b */ /* 0x000f2a0000000200 */
[-C--:B-1----:R-:W-:Y:S06]  /*efa0*/  HMMA.16816.F32.BF16 R52, R196, R184.reuse, R52 ;  /* 0x000000b8c434723c */ /* 0x082fec0000041834 */
[C---:B------:R-:W-:Y:S06]  /*efb0*/  HMMA.16816.F32.BF16 R56, R204.reuse, R184, R56 ;  /* 0x000000b8cc38723c */ /* 0x040fec0000041838 */
[-C--:B------:R-:W-:Y:S01]  /*efc0*/  HMMA.16816.F32.BF16 R60, R204, R186.reuse, R60 ;  /* 0x000000bacc3c723c */ /* 0x080fe2000004183c */
[----:B------:R-:W-:Y:S05]  /*efd0*/  LDSM.16.M88.4 R204, [R222+0x4000] ;  /* 0x00400000decc783b */ /* 0x000fea0000000200 */
[----:B------:R-:W-:Y:S01]  /*efe0*/  HMMA.16816.F32.BF16 R64, R196, R186, R64 ;  /* 0x000000bac440723c */ /* 0x000fe20000041840 */
[----:B------:R-:W1:Y:S05]  /*eff0*/  LDSM.16.M88.4 R184, [R220+0x7800] ;  /* 0x00780000dcb8783b */ /* 0x000e6a0000000200 */
[-C--:B--2---:R-:W-:Y:S01]  /*f000*/  HMMA.16816.F32.BF16 R4, R188, R212.reuse, R4 ;  /* 0x000000d4bc04723c */ /* 0x084fe20000041804 */
[----:B------:R-:W-:Y:S05]  /*f010*/  LDSM.16.M88.4 R196, [R223+0x8c00] ;  /* 0x008c0000dfc4783b */ /* 0x000fea0000000200 */
        /* <DEDUP_REMOVED lines=16> */
[----:B------:R-:W2:Y:S05]  /*f120*/  LDSM.16.M88.4 R164, [R220+0x7c00] ;  /* 0x007c0000dca4783b */ /* 0x000eaa0000000200 */
[----:B------:R-:W-:Y:S01]  /*f130*/  HMMA.16816.F32.BF16 R64, R188, R194, R64 ;  /* 0x000000c2bc40723c */ /* 0x000fe20000041840 */
[----:B------:R-:W3:Y:S05]  /*f140*/  LDSM.16.M88.4 R188, [R224+0x5000] ;  /* 0x00500000e0bc783b */ /* 0x000eea0000000200 */
[-C--:B----4-:R-:W-:Y:S01]  /*f150*/  HMMA.16816.F32.BF16 R4, R200, R208.reuse, R4 ;  /* 0x000000d0c804723c */ /* 0x090fe20000041804 */
[----:B------:R-:W4:Y:S05]  /*f160*/  LDSM.16.M88.4 R192, [R223+0x8400] ;  /* 0x00840000dfc0783b */ /* 0x000f2a0000000200 */
        /* <DEDUP_REMOVED lines=8> */
[----:B------:R-:W5:Y:S05]  /*f1f0*/  LDSM.16.M88.4 R176, [R223+0x8800] ;  /* 0x00880000dfb0783b */ /* 0x000f6a0000000200 */
[-C--:B-1----:R-:W-:Y:S06]  /*f200*/  HMMA.16816.F32.BF16 R36, R200, R184.reuse, R36 ;  /* 0x000000b8c824723c */ /* 0x082fec0000041824 */
[C---:B------:R-:W-:Y:S06]  /*f210*/  HMMA.16816.F32.BF16 R40, R216.reuse, R184, R40 ;  /* 0x000000b8d828723c */ /* 0x040fec0000041828 */
[-C--:B------:R-:W-:Y:S06]  /*f220*/  HMMA.16816.F32.BF16 R44, R216, R186.reuse, R44 ;  /* 0x000000bad82c723c */ /* 0x080fec000004182c */
[C---:B------:R-:W-:Y:S01]  /*f230*/  HMMA.16816.F32.BF16 R48, R200.reuse, R186, R48 ;  /* 0x000000bac830723c */ /* 0x040fe20000041830 */
[----:B------:R-:W1:Y:S05]  /*f240*/  LDSM.16.M88.4 R184, [R222+0x5000] ;  /* 0x00500000deb8783b */ /* 0x000e6a0000000200 */
[-C--:B--2---:R-:W-:Y:S06]  /*f250*/  HMMA.16816.F32.BF16 R52, R200, R164.reuse, R52 ;  /* 0x000000a4c834723c */ /* 0x084fec0000041834 */
[C---:B------:R-:W-:Y:S06]  /*f260*/  HMMA.16816.F32.BF16 R56, R216.reuse, R164, R56 ;  /* 0x000000a4d838723c */ /* 0x040fec0000041838 */
[-C--:B------:R-:W-:Y:S06]  /*f270*/  HMMA.16816.F32.BF16 R60, R216, R166.reuse, R60 ;  /* 0x000000a6d83c723c */ /* 0x080fec000004183c */
[----:B------:R-:W-:Y:S01]  /*f280*/  HMMA.16816.F32.BF16 R64, R200, R166, R64 ;  /* 0x000000a6c840723c */ /* 0x000fe20000041840 */
[----:B------:R-:W2:Y:S04]  /*f290*/  LDSM.16.M88.4 R164, [R220+0x8400] ;  /* 0x00840000dca4783b */ /* 0x000ea80000000200 */
[----:B------:R-:W-:Y:S01]  /*f2a0*/  VIADD R216, R168, 0x8 ;  /* 0x00000008a8d87836 */ /* 0x000fe20000000000 */
[-C--:B------:R-:W-:Y:S05]  /*f2b0*/  HMMA.16816.F32.BF16 R4, R172, R180.reuse, R4 ;  /* 0x000000b4ac04723c */ /* 0x080fea0000041804 */
[----:B------:R-:W-:Y:S01]  /*f2c0*/  I2FP.F32.S32 R217, R168 ;  /* 0x000000a800d97245 */ /* 0x000fe20000201400 */
[C---:B---3--:R-:W-:Y:S06]  /*f2d0*/  HMMA.16816.F32.BF16 R8, R188.reuse, R180, R8 ;  /* 0x000000b4bc08723c */ /* 0x048fec0000041808 */
[-C--:B------:R-:W-:Y:S06]  /*f2e0*/  HMMA.16816.F32.BF16 R12, R188, R182.reuse, R12 ;  /* 0x000000b6bc0c723c */ /* 0x080fec000004180c */
[C---:B------:R-:W-:Y:S06]  /*f2f0*/  HMMA.16816.F32.BF16 R16, R172.reuse, R182, R16 ;  /* 0x000000b6ac10723c */ /* 0x040fec0000041810 */
[-C--:B----4-:R-:W-:Y:S06]  /*f300*/  HMMA.16816.F32.BF16 R20, R172, R192.reuse, R20 ;  /* 0x000000c0ac14723c */ /* 0x090fec0000041814 */
        /* <DEDUP_REMOVED lines=11> */
[----:B------:R-:W-:Y:S01]  /*f3c0*/  HMMA.16816.F32.BF16 R64, R172, R198, R64 ;  /* 0x000000c6ac40723c */ /* 0x000fe20000041840 */
[----:B------:R-:W3:Y:S01]  /*f3d0*/  LDSM.16.M88.4 R172, [R220+0x8800] ;  /* 0x00880000dcac783b */ /* 0x000ee20000000200 */
[----:B------:R-:W-:Y:S04]  /*f3e0*/  DEPBAR.LE SB0, 0x0 ;  /* 0x000080000000791a */ /* 0x000fe80000000000 */
[-C--:B------:R-:W-:Y:S01]  /*f3f0*/  HMMA.16816.F32.BF16 R4, R204, R208.reuse, R4 ;  /* 0x000000d0cc04723c */ /* 0x080fe20000041804 */
[----:B------:R-:W-:Y:S05]  /*f400*/  BAR.SYNC.DEFER_BLOCKING 0x0 ;  /* 0x0000000000007b1d */ /* 0x000fea0000010000 */
[C---:B-1----:R-:W-:Y:S06]  /*f410*/  HMMA.16816.F32.BF16 R8, R184.reuse, R208, R8 ;  /* 0x000000d0b808723c */ /* 0x042fec0000041808 */
[-C--:B------:R-:W-:Y:S06]  /*f420*/  HMMA.16816.F32.BF16 R12, R184, R210.reuse, R12 ;  /* 0x000000d2b80c723c */ /* 0x080fec000004180c */
[C---:B------:R-:W-:Y:S06]  /*f430*/  HMMA.16816.F32.BF16 R16, R204.reuse, R210, R16 ;  /* 0x000000d2cc10723c */ /* 0x040fec0000041810 */
[-C--:B--2---:R-:W-:Y:S05]  /*f440*/  HMMA.16816.F32.BF16 R20, R204, R164.reuse, R20 ;  /* 0x000000a4cc14723c */ /* 0x084fea0000041814 */
[C---:B------:R-:W-:Y:S01]  /*f450*/  FFMA.FTZ R5, R170.reuse, UR5, R5 ;  /* 0x00000005aa057c23 */ /* 0x040fe20008010005 */
[C---:B------:R-:W-:Y:S05]  /*f460*/  HMMA.16816.F32.BF16 R24, R184.reuse, R164, R24 ;  /* 0x000000a4b818723c */ /* 0x040fea0000041818 */
[----:B------:R-:W-:Y:S01]  /*f470*/  FFMA.FTZ R7, R170, UR5, R7 ;  /* 0x00000005aa077c23 */ /* 0x000fe20008010007 */
[-C--:B------:R-:W-:Y:S05]  /*f480*/  HMMA.16816.F32.BF16 R28, R184, R166.reuse, R28 ;  /* 0x000000a6b81c723c */ /* 0x080fea000004181c */
[----:B------:R-:W-:Y:S01]  /*f490*/  I2FP.F32.S32 R165, R216 ;  /* 0x000000d800a57245 */ /* 0x000fe20000201400 */
[C---:B------:R-:W-:Y:S05]  /*f4a0*/  HMMA.16816.F32.BF16 R32, R204.reuse, R166, R32 ;  /* 0x000000a6cc20723c */ /* 0x040fea0000041820 */
[C---:B------:R-:W-:Y:S01]  /*f4b0*/  VIADD R164, R168.reuse, 0x9 ;  /* 0x00000009a8a47836 */ /* 0x040fe20000000000 */
[-C--:B---3--:R-:W-:Y:S05]  /*f4c0*/  HMMA.16816.F32.BF16 R36, R204, R172.reuse, R36 ;  /* 0x000000accc24723c */ /* 0x088fea0000041824 */
[----:B------:R-:W-:Y:S01]  /*f4d0*/  VIADD R166, R168, 0x10 ;  /* 0x00000010a8a67836 */ /* 0x000fe20000000000 */
[C---:B------:R-:W-:Y:S05]  /*f4e0*/  HMMA.16816.F32.BF16 R40, R184.reuse, R172, R40 ;  /* 0x000000acb828723c */ /* 0x040fea0000041828 */
[C---:B------:R-:W-:Y:S01]  /*f4f0*/  FFMA.FTZ R11, R170.reuse, UR5, R11 ;  /* 0x00000005aa0b7c23 */ /* 0x040fe2000801000b */
[-C--:B------:R-:W-:Y:S05]  /*f500*/  HMMA.16816.F32.BF16 R44, R184, R174.reuse, R44 ;  /* 0x000000aeb82c723c */ /* 0x080fea000004182c */
[----:B------:R-:W-:Y:S01]  /*f510*/  FFMA.FTZ R9, R170, UR5, R9 ;  /* 0x00000005aa097c23 */ /* 0x000fe20008010009 */
[----:B------:R-:W-:Y:S01]  /*f520*/  I2FP.F32.S32 R170, R164 ;  /* 0x000000a400aa7245 */ /* 0x000fe20000201400 */
[C---:B------:R-:W-:Y:S04]  /*f530*/  HMMA.16816.F32.BF16 R48, R204.reuse, R174, R48 ;  /* 0x000000aecc30723c */ /* 0x040fe80000041830 */
[C---:B------:R-:W-:Y:S02]  /*f540*/  VIADD R164, R168.reuse, 0x11 ;  /* 0x00000011a8a47836 */ /* 0x040fe40000000000 */
[C---:B------:R-:W-:Y:S01]  /*f550*/  FFMA.FTZ R14, R165.reuse, UR5, R14 ;  /* 0x00000005a50e7c23 */ /* 0x040fe2000801000e */
[-C--:B------:R-:W-:Y:S04]  /*f560*/  HMMA.16816.F32.BF16 R52, R204, R176.reuse, R52 ;  /* 0x000000b0cc34723c */ /* 0x080fe80000041834 */
[----:B------:R-:W-:Y:S01]  /*f570*/  I2FP.F32.S32 R164, R164 ;  /* 0x000000a400a47245 */ /* 0x000fe20000201400 */
[C---:B------:R-:W-:Y:S01]  /*f580*/  FFMA.FTZ R12, R165.reuse, UR5, R12 ;  /* 0x00000005a50c7c23 */ /* 0x040fe2000801000c */
[C---:B------:R-:W-:Y:S01]  /*f590*/  FFMA.FTZ R16, R165.reuse, UR5, R16 ;  /* 0x00000005a5107c23 */ /* 0x040fe20008010010 */
[----:B------:R-:W-:Y:S01]  /*f5a0*/  FFMA.FTZ R18, R165, UR5, R18 ;  /* 0x00000005a5127c23 */ /* 0x000fe20008010012 */
[C---:B------:R-:W-:Y:S04]  /*f5b0*/  HMMA.16816.F32.BF16 R56, R184.reuse, R176, R56 ;  /* 0x000000b0b838723c */ /* 0x040fe80000041838 */
[----:B------:R-:W-:Y:S01]  /*f5c0*/  I2FP.F32.S32 R165, R166 ;  /* 0x000000a600a57245 */ /* 0x000fe20000201400 */
[C---:B------:R-:W-:Y:S01]  /*f5d0*/  VIADD R167, R168.reuse, 0x18 ;  /* 0x00000018a8a77836 */ /* 0x040fe20000000000 */
[-C--:B------:R-:W-:Y:S05]  /*f5e0*/  HMMA.16816.F32.BF16 R60, R184, R178.reuse, R60 ;  /* 0x000000b2b83c723c */ /* 0x080fea000004183c */
[C---:B------:R-:W-:Y:S01]  /*f5f0*/  FFMA.FTZ R20, R165.reuse, UR5, R20 ;  /* 0x00000005a5147c23 */ /* 0x040fe20008010014 */
[C---:B------:R-:W-:Y:S01]  /*f600*/  FFMA.FTZ R22, R165.reuse, UR5, R22 ;  /* 0x00000005a5167c23 */ /* 0x040fe20008010016 */
[C---:B------:R-:W-:Y:S01]  /*f610*/  FFMA.FTZ R26, R165.reuse, UR5, R26 ;  /* 0x00000005a51a7c23 */ /* 0x040fe2000801001a */
[----:B------:R-:W-:Y:S01]  /*f620*/  FFMA.FTZ R24, R165, UR5, R24 ;  /* 0x00000005a5187c23 */ /* 0x000fe20008010018 */
[----:B------:R-:W-:Y:S04]  /*f630*/  HMMA.16816.F32.BF16 R64, R204, R178, R64 ;  /* 0x000000b2cc40723c */ /* 0x000fe80000041840 */
[----:B------:R-:W-:Y:S01]  /*f640*/  I2FP.F32.S32 R165, R167 ;  /* 0x000000a700a57245 */ /* 0x000fe20000201400 */
[----:B------:R-:W-:Y:S02]  /*f650*/  VIADD R166, R168, 0x19 ;  /* 0x00000019a8a67836 */ /* 0x000fe40000000000 */
[----:B------:R-:W-:Y:S01]  /*f660*/  FFMA.FTZ R21, R164, UR5, R21 ;  /* 0x00000005a4157c23 */ /* 0x000fe20008010015 */
[----:B------:R-:W-:Y:S03]  /*f670*/  VIADD R167, R168, 0x20 ;  /* 0x00000020a8a77836 */ /* 0x000fe60000000000 */
[C---:B------:R-:W-:Y:S01]  /*f680*/  FFMA.FTZ R23, R164.reuse, UR5, R23 ;  /* 0x00000005a4177c23 */ /* 0x040fe20008010017 */
[----:B------:R-:W-:Y:S01]  /*f690*/  I2FP.F32.S32 R166, R166 ;  /* 0x000000a600a67245 */ /* 0x000fe20000201400 */
[C---:B------:R-:W-:Y:S01]  /*f6a0*/  FFMA.FTZ R27, R164.reuse, UR5, R27 ;  /* 0x00000005a41b7c23 */ /* 0x040fe2000801001b */
[----:B------:R-:W-:Y:S01]  /*f6b0*/  FFMA.FTZ R25, R164, UR5, R25 ;  /* 0x00000005a4197c23 */ /* 0x000fe20008010019 */
[C---:B------:R-:W-:Y:S02]  /*f6c0*/  VIADD R164, R168.reuse, 0x21 ;  /* 0x00000021a8a47836 */ /* 0x040fe40000000000 */
[C---:B------:R-:W-:Y:S01]  /*f6d0*/  FFMA.FTZ R30, R165.reuse, UR5, R30 ;  /* 0x00000005a51e7c23 */ /* 0x040fe2000801001e */
[C---:B------:R-:W-:Y:S01]  /*f6e0*/  FFMA.FTZ R28, R165.reuse, UR5, R28 ;  /* 0x00000005a51c7c23 */ /* 0x040fe2000801001c */
[C---:B------:R-:W-:Y:S01]  /*f6f0*/  FFMA.FTZ R32, R165.reuse, UR5, R32 ;  /* 0x00000005a5207c23 */ /* 0x040fe20008010020 */
[----:B------:R-:W-:Y:S01]  /*f700*/  FFMA.FTZ R34, R165, UR5, R34 ;  /* 0x00000005a5227c23 */ /* 0x000fe20008010022 */
[----:B------:R-:W-:Y:S01]  /*f710*/  I2FP.F32.S32 R165, R167 ;  /* 0x000000a700a57245 */ /* 0x000fe20000201400 */
[----:B------:R-:W-:Y:S01]  /*f720*/  VIADD R167, R168, 0x28 ;  /* 0x00000028a8a77836 */ /* 0x000fe20000000000 */
[----:B------:R-:W-:Y:S01]  /*f730*/  I2FP.F32.S32 R164, R164 ;  /* 0x000000a400a47245 */ /* 0x000fe20000201400 */
[C---:B------:R-:W-:Y:S01]  /*f740*/  FFMA.FTZ R31, R166.reuse, UR5, R31 ;  /* 0x00000005a61f7c23 */ /* 0x040fe2000801001f */
[C---:B------:R-:W-:Y:S01]  /*f750*/  FFMA.FTZ R29, R166.reuse, UR5, R29 ;  /* 0x00000005a61d7c23 */ /* 0x040fe2000801001d */
[C---:B------:R-:W-:Y:S01]  /*f760*/  FFMA.FTZ R33, R166.reuse, UR5, R33 ;  /* 0x00000005a6217c23 */ /* 0x040fe20008010021 */
[----:B------:R-:W-:Y:S01]  /*f770*/  FFMA.FTZ R35, R166, UR5, R35 ;  /* 0x00000005a6237c23 */ /* 0x000fe20008010023 */
[C---:B------:R-:W-:Y:S01]  /*f780*/  FFMA.FTZ R36, R165.reuse, UR5, R36 ;  /* 0x00000005a5247c23 */ /* 0x040fe20008010024 */
[C---:B------:R-:W-:Y:S01]  /*f790*/  FFMA.FTZ R38, R165.reuse, UR5, R38 ;  /* 0x00000005a5267c23 */ /* 0x040fe20008010026 */
[C---:B------:R-:W-:Y:S01]  /*f7a0*/  FFMA.FTZ R42, R165.reuse, UR5, R42 ;  /* 0x00000005a52a7c23 */ /* 0x040fe2000801002a */
[----:B------:R-:W-:Y:S01]  /*f7b0*/  FFMA.FTZ R40, R165, UR5, R40 ;  /* 0x00000005a5287c23 */ /* 0x000fe20008010028 */
[----:B------:R-:W-:Y:S01]  /*f7c0*/  I2FP.F32.S32 R165, R167 ;  /* 0x000000a700a57245 */ /* 0x000fe20000201400 */
[----:B------:R-:W-:Y:S02]  /*f7d0*/  VIADD R166, R168, 0x29 ;  /* 0x00000029a8a67836 */ /* 0x000fe40000000000 */
[C---:B------:R-:W-:Y:S01]  /*f7e0*/  FFMA.FTZ R37, R164.reuse, UR5, R37 ;  /* 0x00000005a4257c23 */ /* 0x040fe20008010025 */
[C---:B------:R-:W-:Y:S01]  /*f7f0*/  FFMA.FTZ R39, R164.reuse, UR5, R39 ;  /* 0x00000005a4277c23 */ /* 0x040fe20008010027 */
[C---:B------:R-:W-:Y:S01]  /*f800*/  FFMA.FTZ R43, R164.reuse, UR5, R43 ;  /* 0x00000005a42b7c23 */ /* 0x040fe2000801002b */
[----:B------:R-:W-:Y:S01]  /*f810*/  FFMA.FTZ R41, R164, UR5, R41 ;  /* 0x00000005a4297c23 */ /* 0x000fe20008010029 */
[----:B------:R-:W-:Y:S01]  /*f820*/  I2FP.F32.S32 R166, R166 ;  /* 0x000000a600a67245 */ /* 0x000fe20000201400 */
[C---:B------:R-:W-:Y:S02]  /*f830*/  VIADD R167, R168.reuse, 0x30 ;  /* 0x00000030a8a77836 */ /* 0x040fe40000000000 */
[C---:B------:R-:W-:Y:S01]  /*f840*/  FFMA.FTZ R46, R165.reuse, UR5, R46 ;  /* 0x00000005a52e7c23 */ /* 0x040fe2000801002e */
[C---:B------:R-:W-:Y:S02]  /*f850*/  VIADD R164, R168.reuse, 0x31 ;  /* 0x00000031a8a47836 */ /* 0x040fe40000000000 */
[C---:B------:R-:W-:Y:S01]  /*f860*/  FFMA.FTZ R44, R165.reuse, UR5, R44 ;  /* 0x00000005a52c7c23 */ /* 0x040fe2000801002c */
[C---:B------:R-:W-:Y:S01]  /*f870*/  FFMA.FTZ R48, R165.reuse, UR5, R48 ;  /* 0x00000005a5307c23 */ /* 0x040fe20008010030 */
[----:B------:R-:W-:Y:S01]  /*f880*/  FFMA.FTZ R50, R165, UR5, R50 ;  /* 0x00000005a5327c23 */ /* 0x000fe20008010032 */
[----:B------:R-:W-:Y:S01]  /*f890*/  I2FP.F32.S32 R165, R167 ;  /* 0x000000a700a57245 */ /* 0x000fe20000201400 */
[C---:B------:R-:W-:Y:S01]  /*f8a0*/  FFMA.FTZ R4, R217.reuse, UR5, R4 ;  /* 0x00000005d9047c23 */ /* 0x040fe20008010004 */
[----:B------:R-:W-:Y:S01]  /*f8b0*/  I2FP.F32.S32 R164, R164 ;  /* 0x000000a400a47245 */ /* 0x000fe20000201400 */
[C---:B------:R-:W-:Y:S02]  /*f8c0*/  VIADD R167, R168.reuse, 0x38 ;  /* 0x00000038a8a77836 */ /* 0x040fe40000000000 */
[C---:B------:R-:W-:Y:S01]  /*f8d0*/  FFMA.FTZ R6, R217.reuse, UR5, R6 ;  /* 0x00000005d9067c23 */ /* 0x040fe20008010006 */
[----:B------:R-:W-:Y:S02]  /*f8e0*/  VIADD R168, R168, 0x39 ;  /* 0x00000039a8a87836 */ /* 0x000fe40000000000 */
[C---:B------:R-:W-:Y:S01]  /*f8f0*/  FFMA.FTZ R47, R166.reuse, UR5, R47 ;  /* 0x00000005a62f7c23 */ /* 0x040fe2000801002f */
[C---:B------:R-:W-:Y:S01]  /*f900*/  FFMA.FTZ R45, R166.reuse, UR5, R45 ;  /* 0x00000005a62d7c23 */ /* 0x040fe2000801002d */
[----:B------:R-:W-:Y:S01]  /*f910*/  I2FP.F32.S32 R167, R167 ;  /* 0x000000a700a77245 */ /* 0x000fe20000201400 */
[C---:B------:R-:W-:Y:S01]  /*f920*/  FFMA.FTZ R49, R166.reuse, UR5, R49 ;  /* 0x00000005a6317c23 */ /* 0x040fe20008010031 */
[----:B------:R-:W-:Y:S01]  /*f930*/  FFMA.FTZ R51, R166, UR5, R51 ;  /* 0x00000005a6337c23 */ /* 0x000fe20008010033 */
[----:B------:R-:W-:Y:S01]  /*f940*/  FMNMX.FTZ R166, R4, R3, !PT ;  /* 0x0000000304a67209 */ /* 0x000fe20007810000 */
[----:B------:R-:W-:Y:S01]  /*f950*/  FFMA.FTZ R10, R217, UR5, R10 ;  /* 0x00000005d90a7c23 */ /* 0x000fe2000801000a */
[C---:B------:R-:W-:Y:S01]  /*f960*/  FFMA.FTZ R53, R164.reuse, UR5, R53 ;  /* 0x00000005a4357c23 */ /* 0x040fe20008010035 */
[C---:B------:R-:W-:Y:S01]  /*f970*/  FFMA.FTZ R55, R164.reuse, UR5, R55 ;  /* 0x00000005a4377c23 */ /* 0x040fe20008010037 */
[C---:B------:R-:W-:Y:S01]  /*f980*/  FFMA.FTZ R59, R164.reuse, UR5, R59 ;  /* 0x00000005a43b7c23 */ /* 0x040fe2000801003b */
[----:B------:R-:W-:Y:S01]  /*f990*/  FFMA.FTZ R57, R164, UR5, R57 ;  /* 0x00000005a4397c23 */ /* 0x000fe20008010039 */
[----:B------:R-:W-:Y:S01]  /*f9a0*/  I2FP.F32.S32 R164, R168 ;  /* 0x000000a800a47245 */ /* 0x000fe20000201400 */
[C---:B------:R-:W-:Y:S01]  /*f9b0*/  FFMA.FTZ R52, R165.reuse, UR5, R52 ;  /* 0x00000005a5347c23 */ /* 0x040fe20008010034 */
[----:B------:R-:W-:Y:S01]  /*f9c0*/  FMNMX.FTZ R168, R6, R2, !PT ;  /* 0x0000000206a87209 */ /* 0x000fe20007810000 */
[C---:B------:R-:W-:Y:S01]  /*f9d0*/  FFMA.FTZ R54, R165.reuse, UR5, R54 ;  /* 0x00000005a5367c23 */ /* 0x040fe20008010036 */
[C---:B------:R-:W-:Y:S01]  /*f9e0*/  FFMA.FTZ R58, R165.reuse, UR5, R58 ;  /* 0x00000005a53a7c23 */ /* 0x040fe2000801003a */
[----:B------:R-:W-:Y:S01]  /*f9f0*/  FFMA.FTZ R56, R165, UR5, R56 ;  /* 0x00000005a5387c23 */ /* 0x000fe20008010038 */
[----:B------:R-:W-:Y:S01]  /*fa00*/  FMNMX.FTZ R165, R5, R166, !PT ;  /* 0x000000a605a57209 */ /* 0x000fe20007810000 */
[----:B------:R-:W-:Y:S01]  /*fa10*/  FFMA.FTZ R8, R217, UR5, R8 ;  /* 0x00000005d9087c23 */ /* 0x000fe20008010008 */
[----:B------:R-:W-:Y:S01]  /*fa20*/  FMNMX.FTZ R166, R10, R0, !PT ;  /* 0x000000000aa67209 */ /* 0x000fe20007810000 */
[C---:B------:R-:W-:Y:S01]  /*fa30*/  FFMA.FTZ R62, R167.reuse, UR5, R62 ;  /* 0x00000005a73e7c23 */ /* 0x040fe2000801003e */
        /* <DEDUP_REMOVED lines=8> */
[----:B------:R-:W-:Y:S01]  /*fac0*/  FFMA.FTZ R19, R170, UR5, R19 ;  /* 0x00000005aa137c23 */ /* 0x000fe20008010013 */
[----:B------:R-:W-:Y:S01]  /*fad0*/  FMNMX.FTZ R170, R16, R165, !PT ;  /* 0x000000a510aa7209 */ /* 0x000fe20007810000 */
[C---:B------:R-:W-:Y:S01]  /*fae0*/  FFMA.FTZ R65, R164.reuse, UR5, R65 ;  /* 0x00000005a4417c23 */ /* 0x040fe20008010041 */
[----:B------:R-:W-:Y:S01]  /*faf0*/  FMNMX.FTZ R165, R11, R166, !PT ;  /* 0x000000a60ba57209 */ /* 0x000fe20007810000 */
[----:B------:R-:W-:Y:S01]  /*fb00*/  FFMA.FTZ R67, R164, UR5, R67 ;  /* 0x00000005a4437c23 */ /* 0x000fe20008010043 */
        /* <DEDUP_REMOVED lines=51> */
.L_x_152:
[----:B--2---:R-:W-:Y:S01]  /*fe40*/  FMNMX.FTZ R175, R57, R216, !PT ;  /* 0x000000d839af7209 */ /* 0x004fe20007810000 */
[----:B------:R-:W1:Y:S01]  /*fe50*/  SHFL.BFLY PT, R173, R168, 0x2, 0x1f ;  /* 0x0c401f00a8ad7f89 */ /* 0x000e6200000e0000 */
[----:B------:R-:W-:Y:S01]  /*fe60*/  FMNMX.FTZ R218, R67, R218, !PT ;  /* 0x000000da43da7209 */ /* 0x000fe20007810000 */
[C---:B------:R-:W-:Y:S01]  /*fe70*/  FFMA.FTZ R61, R164.reuse, UR5, R61 ;  /* 0x00000005a43d7c23 */ /* 0x040fe2000801003d */
[----:B------:R-:W-:Y:S01]  /*fe80*/  FFMA.FTZ R63, R164, UR5, R63 ;  /* 0x00000005a43f7c23 */ /* 0x000fe2000801003f */
[----:B------:R-:W-:Y:S01]  /*fe90*/  FMNMX.FTZ R164, R62, R165, !PT ;  /* 0x000000a53ea47209 */ /* 0x000fe20007810000 */
[----:B------:R-:W-:Y:S01]  /*fea0*/  UIADD3 UR20, UR20, -0x1, URZ ;  /* 0xffffffff14147890 */ /* 0x000fe2000fffe03f */
[----:B------:R-:W-:Y:S02]  /*feb0*/  FMNMX.FTZ R166, R60, R175, !PT ;  /* 0x000000af3ca67209 */ /* 0x000fe40007810000 */
[----:B------:R-:W2:Y:S01]  /*fec0*/  SHFL.BFLY PT, R179, R218, 0x2, 0x1f ;  /* 0x0c401f00dab37f89 */ /* 0x000ea200000e0000 */
[----:B------:R-:W-:Y:S02]  /*fed0*/  FMNMX.FTZ R167, R63, R164, !PT ;  /* 0x000000a43fa77209 */ /* 0x000fe40007810000 */
[----:B------:R-:W-:Y:S05]  /*fee0*/  FMNMX.FTZ R176, R61, R166, !PT ;  /* 0x000000a63db07209 */ /* 0x000fea0007810000 */
[----:B------:R-:W3:Y:S08]  /*fef0*/  SHFL.BFLY PT, R164, R167, 0x2, 0x1f ;  /* 0x0c401f00a7a47f89 */ /* 0x000ef000000e0000 */
[----:B------:R-:W4:Y:S01]  /*ff00*/  SHFL.BFLY PT, R165, R176, 0x2, 0x1f ;  /* 0x0c401f00b0a57f89 */ /* 0x000f2200000e0000 */
[----:B-1----:R-:W-:Y:S07]  /*ff10*/  FMNMX.FTZ R177, R168, R173, !PT ;  /* 0x000000ada8b17209 */ /* 0x002fee0007810000 */
[----:B------:R-:W1:Y:S01]  /*ff20*/  SHFL.BFLY PT, R168, R177, 0x1, 0x1f ;  /* 0x0c201f00b1a87f89 */ /* 0x000e6200000e0000 */
[----:B--2---:R-:W-:Y:S07]  /*ff30*/  FMNMX.FTZ R175, R218, R179, !PT ;  /* 0x000000b3daaf7209 */ /* 0x004fee0007810000 */
[----:B------:R-:W2:Y:S01]  /*ff40*/  SHFL.BFLY PT, R174, R175, 0x1, 0x1f ;  /* 0x0c201f00afae7f89 */ /* 0x000ea200000e0000 */
[----:B---3--:R-:W-:Y:S02]  /*ff50*/  FMNMX.FTZ R170, R167, R164, !PT ;  /* 0x000000a4a7aa7209 */ /* 0x008fe40007810000 */
[----:B----4-:R-:W-:Y:S05]  /*ff60*/  FMNMX.FTZ R173, R176, R165, !PT ;  /* 0x000000a5b0ad7209 */ /* 0x010fea0007810000 */
[----:B------:R-:W3:Y:S08]  /*ff70*/  SHFL.BFLY PT, R165, R170, 0x1, 0x1f ;  /* 0x0c201f00aaa57f89 */ /* 0x000ef000000e0000 */
[----:B------:R-:W4:Y:S01]  /*ff80*/  SHFL.BFLY PT, R172, R173, 0x1, 0x1f ;  /* 0x0c201f00adac7f89 */ /* 0x000f2200000e0000 */
[----:B-1----:R-:W-:Y:S07]  /*ff90*/  FMNMX.FTZ R168, R177, R168, !PT ;  /* 0x000000a8b1a87209 */ /* 0x002fee0007810000 */
[----:B------:R-:W-:Y:S01]  /*ffa0*/  LDSM.16.MT88.4 R176, [R171+0x9000] ;  /* 0x00900000abb0783b */ /* 0x000fe20000004200 */
[C---:B------:R-:W-:Y:S01]  /*ffb0*/  FSETP.NEU.FTZ.AND P0, PT, R168.reuse, -INF , PT ;  /* 0xff800000a800780b */ /* 0x040fe20003f1d000 */
[C---:B------:R-:W-:Y:S01]  /*ffc0*/  FADD.FTZ R166, -R168.reuse, R3 ;  /* 0x00000003a8a67221 */ /* 0x040fe20000010100 */
[----:B------:R-:W-:Y:S01]  /*ffd0*/  FMUL.FTZ R201, R168, UR4 ;  /* 0x00000004a8c97c20 */ /* 0x000fe20008410000 */
[----:B--2---:R-:W-:Y:S02]  /*ffe0*/  FMNMX.FTZ R167, R175, R174, !PT ;  /* 0x000000aeafa77209 */ /* 0x004fe40007810000 */
[----:B------:R-:W-:Y:S02]  /*fff0*/  FMUL.FTZ R164, R166, UR4 ;  /* 0x00000004a6a47c20 */ /* 0x000fe40008410000 */
[----:B------:R-:W-:Y:S01]  /*10000*/  FSEL R201, R201, RZ, P0 ;  /* 0x000000ffc9c97208 */ /* 0x000fe20000000000 */
[C---:B------:R-:W-:Y:S01]  /*10010*/  FADD.FTZ R2, -R167.reuse, R2 ;  /* 0x00000002a7027221 */ /* 0x040fe20000010100 */
[C---:B------:R-:W-:Y:S01]  /*10020*/  FMUL.FTZ R198, R167.reuse, UR4 ;  /* 0x00000004a7c67c20 */ /* 0x040fe20008410000 */
[----:B---3--:R-:W-:Y:S01]  /*10030*/  FMNMX.FTZ R165, R170, R165, !PT ;  /* 0x000000a5aaa57209 */ /* 0x008fe20007810000 */
[----:B------:R-:W1:Y:S01]  /*10040*/  MUFU.EX2 R164, R164 ;  /* 0x000000a400a47308 */ /* 0x000e620000000800 */
[----:B------:R-:W-:Y:S01]  /*10050*/  FMUL.FTZ R3, R2, UR4 ;  /* 0x0000000402037c20 */ /* 0x000fe20008410000 */
[----:B------:R-:W-:Y:S01]  /*10060*/  FSETP.NEU.FTZ.AND P0, PT, R167, -INF , PT ;  /* 0xff800000a700780b */ /* 0x000fe20003f1d000 */
[----:B------:R-:W-:Y:S01]  /*10070*/  FFMA.FTZ R187, R16, UR4, -R201 ;  /* 0x0000000410bb7c23 */ /* 0x000fe200080108c9 */
[----:B----4-:R-:W-:Y:S01]  /*10080*/  FMNMX.FTZ R166, R173, R172, !PT ;  /* 0x000000acada67209 */ /* 0x010fe20007810000 */
[C---:B------:R-:W-:Y:S01]  /*10090*/  FADD.FTZ R0, -R165.reuse, R0 ;  /* 0x00000000a5007221 */ /* 0x040fe20000010100 */
[----:B------:R-:W2:Y:S01]  /*100a0*/  LDSM.16.MT88.4 R172, [R221+0x9000] ;  /* 0x00900000ddac783b */ /* 0x000ea20000004200 */
[----:B------:R-:W-:Y:S01]  /*100b0*/  FSEL R198, R198, RZ, P0 ;  /* 0x000000ffc6c67208 */ /* 0x000fe20000000000 */
[C---:B------:R-:W-:Y:S01]  /*100c0*/  FMUL.FTZ R194, R165.reuse, UR4 ;  /* 0x00000004a5c27c20 */ /* 0x040fe20008410000 */
[----:B------:R-:W-:Y:S01]  /*100d0*/  FADD.FTZ R2, -R166, R169 ;  /* 0x000000a9a6027221 */ /* 0x000fe20000010100 */
[----:B------:R-:W-:Y:S01]  /*100e0*/  FMUL.FTZ R169, R0, UR4 ;  /* 0x0000000400a97c20 */ /* 0x000fe20008410000 */
[----:B------:R-:W-:Y:S01]  /*100f0*/  FSETP.NEU.FTZ.AND P0, PT, R165, -INF , PT ;  /* 0xff800000a500780b */ /* 0x000fe20003f1d000 */
[----:B------:R-:W-:Y:S01]  /*10100*/  FMUL.FTZ R192, R166, UR4 ;  /* 0x00000004a6c07c20 */ /* 0x000fe20008410000 */
[----:B------:R-:W-:Y:S01]  /*10110*/  FMUL.FTZ R170, R2, UR4 ;  /* 0x0000000402aa7c20 */ /* 0x000fe20008410000 */
[----:B------:R3:W4:Y:S01]  /*10120*/  MUFU.EX2 R0, R169 ;  /* 0x000000a900007308 */ /* 0x0007220000000800 */
[----:B------:R-:W-:Y:S01]  /*10130*/  FSEL R194, R194, RZ, P0 ;  /* 0x000000ffc2c27208 */ /* 0x000fe20000000000 */
[--C-:B------:R-:W-:Y:S01]  /*10140*/  FFMA.FTZ R186, R17, UR4, -R201.reuse ;  /* 0x0000000411ba7c23 */ /* 0x100fe200080108c9 */
[----:B------:R-:W-:Y:S01]  /*10150*/  FSETP.NEU.FTZ.AND P0, PT, R166, -INF , PT ;  /* 0xff800000a600780b */ /* 0x000fe20003f1d000 */
[--C-:B------:R-:W-:Y:S01]  /*10160*/  FFMA.FTZ R190, R6, UR4, -R198.reuse ;  /* 0x0000000406be7c23 */ /* 0x100fe200080108c6 */
[--C-:B------:R-:W-:Y:S01]  /*10170*/  FFMA.FTZ R185, R7, UR4, -R198.reuse ;  /* 0x0000000407b97c23 */ /* 0x100fe200080108c6 */
[--C-:B------:R-:W-:Y:S01]  /*10180*/  FFMA.FTZ R184, R18, UR4, -R198.reuse ;  /* 0x0000000412b87c23 */ /* 0x100fe200080108c6 */
[----:B------:R-:W-:Y:S03]  /*10190*/  FFMA.FTZ R183, R19, UR4, -R198 ;  /* 0x0000000413b77c23 */ /* 0x000fe600080108c6 */
[----:B------:R5:W5:Y:S01]  /*101a0*/  MUFU.EX2 R2, R170 ;  /* 0x000000aa00027308 */ /* 0x000b620000000800 */
[--C-:B------:R-:W-:Y:S01]  /*101b0*/  FFMA.FTZ R195, R4, UR4, -R201.reuse ;  /* 0x0000000404c37c23 */ /* 0x100fe200080108c9 */
[--C-:B------:R-:W-:Y:S01]  /*101c0*/  FFMA.FTZ R188, R5, UR4, -R201.reuse ;  /* 0x0000000405bc7c23 */ /* 0x100fe200080108c9 */
[----:B------:R-:W-:Y:S01]  /*101d0*/  FSEL R192, R192, RZ, P0 ;  /* 0x000000ffc0c07208 */ /* 0x000fe20000000000 */
[--C-:B------:R-:W-:Y:S01]  /*101e0*/  FFMA.FTZ R191, R10, UR4, -R194.reuse ;  /* 0x000000040abf7c23 */ /* 0x100fe200080108c2 */
[--C-:B------:R-:W-:Y:S01]  /*101f0*/  FFMA.FTZ R189, R11, UR4, -R194.reuse ;  /* 0x000000040bbd7c23 */ /* 0x100fe200080108c2 */
[C---:B-1----:R-:W-:Y:S01]  /*10200*/  FMUL.FTZ R4, R164.reuse, R160 ;  /* 0x000000a0a4047220 */ /* 0x042fe20000410000 */
[----:B------:R-:W-:Y:S03]  /*10210*/  FMUL.FTZ R5, R164, R161 ;  /* 0x000000a1a4057220 */ /* 0x000fe60000410000 */
[----:B------:R-:W1:Y:S01]  /*10220*/  MUFU.EX2 R3, R3 ;  /* 0x0000000300037308 */ /* 0x000e620000000800 */
[----:B---3--:R-:W-:Y:S01]  /*10230*/  FFMA.FTZ R169, R15, UR4, -R194 ;  /* 0x000000040fa97c23 */ /* 0x008fe200080108c2 */
[--C-:B------:R-:W-:Y:S01]  /*10240*/  FFMA.FTZ R181, R12, UR4, -R192.reuse ;  /* 0x000000040cb57c23 */ /* 0x100fe200080108c0 */
[--C-:B------:R-:W-:Y:S01]  /*10250*/  FFMA.FTZ R180, R13, UR4, -R192.reuse ;  /* 0x000000040db47c23 */ /* 0x100fe200080108c0 */
[--C-:B------:R-:W-:Y:S01]  /*10260*/  FFMA.FTZ R193, R8, UR4, -R192.reuse ;  /* 0x0000000408c17c23 */ /* 0x100fe200080108c0 */
[----:B------:R-:W-:Y:S01]  /*10270*/  FFMA.FTZ R182, R9, UR4, -R192 ;  /* 0x0000000409b67c23 */ /* 0x000fe200080108c0 */
[C---:B----4-:R-:W-:Y:S01]  /*10280*/  FMUL.FTZ R10, R0.reuse, R158 ;  /* 0x0000009e000a7220 */ /* 0x050fe20000410000 */
[----:B------:R-:W-:Y:S03]  /*10290*/  FMUL.FTZ R11, R0, R159 ;  /* 0x0000009f000b7220 */ /* 0x000fe60000410000 */
[----:B------:R-:W-:Y:S01]  /*102a0*/  MUFU.EX2 R195, R195 ;  /* 0x000000c300c37308 */ /* 0x000fe20000000800 */
[----:B-----5:R-:W-:Y:S01]  /*102b0*/  FFMA.FTZ R170, R14, UR4, -R194 ;  /* 0x000000040eaa7c23 */ /* 0x020fe200080108c2 */
[C---:B------:R-:W-:Y:S01]  /*102c0*/  FMUL.FTZ R8, R2.reuse, R156 ;  /* 0x0000009c02087220 */ /* 0x040fe20000410000 */
[----:B------:R-:W-:Y:S01]  /*102d0*/  FMUL.FTZ R9, R2, R157 ;  /* 0x0000009d02097220 */ /* 0x000fe20000410000 */
[C---:B------:R-:W-:Y:S01]  /*102e0*/  FMUL.FTZ R14, R0.reuse, R154 ;  /* 0x0000009a000e7220 */ /* 0x040fe20000410000 */
[----:B------:R-:W-:Y:S01]  /*102f0*/  FMUL.FTZ R15, R0, R155 ;  /* 0x0000009b000f7220 */ /* 0x000fe20000410000 */
[C---:B------:R-:W-:Y:S01]  /*10300*/  FMUL.FTZ R12, R2.reuse, R152 ;  /* 0x00000098020c7220 */ /* 0x040fe20000410000 */
[----:B------:R-:W-:Y:S03]  /*10310*/  FMUL.FTZ R13, R2, R153 ;  /* 0x00000099020d7220 */ /* 0x000fe60000410000 */
[----:B------:R-:W3:Y:S01]  /*10320*/  MUFU.EX2 R188, R188 ;  /* 0x000000bc00bc7308 */ /* 0x000ee20000000800 */
[C---:B-1----:R-:W-:Y:S01]  /*10330*/  FMUL.FTZ R6, R3.reuse, R162 ;  /* 0x000000a203067220 */ /* 0x042fe20000410000 */
[C---:B------:R-:W-:Y:S01]  /*10340*/  FMUL.FTZ R7, R3.reuse, R163 ;  /* 0x000000a303077220 */ /* 0x040fe20000410000 */
[C---:B------:R-:W-:Y:S01]  /*10350*/  FMUL.FTZ R16, R164.reuse, R148 ;  /* 0x00000094a4107220 */ /* 0x040fe20000410000 */
[C---:B------:R-:W-:Y:S01]  /*10360*/  FMUL.FTZ R17, R164.reuse, R149 ;  /* 0x00000095a4117220 */ /* 0x040fe20000410000 */
[C---:B------:R-:W-:Y:S01]  /*10370*/  FMUL.FTZ R18, R3.reuse, R150 ;  /* 0x0000009603127220 */ /* 0x040fe20000410000 */
[C---:B------:R-:W-:Y:S01]  /*10380*/  FMUL.FTZ R19, R3.reuse, R151 ;  /* 0x0000009703137220 */ /* 0x040fe20000410000 */
[C---:B------:R-:W-:Y:S03]  /*10390*/  FMUL.FTZ R68, R164.reuse, R68 ;  /* 0x00000044a4447220 */ /* 0x040fe60000410000 */
[----:B------:R-:W-:Y:S01]  /*103a0*/  MUFU.EX2 R187, R187 ;  /* 0x000000bb00bb7308 */ /* 0x000fe20000000800 */
[----:B------:R-:W1:Y:S01]  /*103b0*/  LDSM.16.MT88.4 R148, [R221+0xa000] ;  /* 0x00a00000dd94783b */ /* 0x000e620000004200 */
[----:B------:R-:W-:Y:S01]  /*103c0*/  FMUL.FTZ R69, R164, R69 ;  /* 0x00000045a4457220 */ /* 0x000fe20000410000 */
        /* <DEDUP_REMOVED lines=12> */
[----:B------:R-:W3:Y:S03]  /*10490*/  LDSM.16.MT88.4 R152, [R171+0xa000] ;  /* 0x00a00000ab98783b */ /* 0x000ee60000004200 */
[----:B------:R-:W-:Y:S01]  /*104a0*/  MUFU.EX2 R190, R190 ;  /* 0x000000be00be7308 */ /* 0x000fe20000000800 */
[--C-:B------:R-:W-:Y:S01]  /*104b0*/  FFMA.FTZ R206, R36, UR4, -R201.reuse ;  /* 0x0000000424ce7c23 */ /* 0x100fe200080108c9 */
[--C-:B------:R-:W-:Y:S01]  /*104c0*/  FFMA.FTZ R207, R37, UR4, -R201.reuse ;  /* 0x0000000425cf7c23 */ /* 0x100fe200080108c9 */
[--C-:B------:R-:W-:Y:S01]  /*104d0*/  FFMA.FTZ R210, R38, UR4, -R198.reuse ;  /* 0x0000000426d27c23 */ /* 0x100fe200080108c6 */
[--C-:B------:R-:W-:Y:S01]  /*104e0*/  FFMA.FTZ R211, R39, UR4, -R198.reuse ;  /* 0x0000000427d37c23 */ /* 0x100fe200080108c6 */
[--C-:B------:R-:W-:Y:S01]  /*104f0*/  FFMA.FTZ R208, R48, UR4, -R201.reuse ;  /* 0x0000000430d07c23 */ /* 0x100fe200080108c9 */
[--C-:B------:R-:W-:Y:S01]  /*10500*/  FFMA.FTZ R209, R49, UR4, -R201.reuse ;  /* 0x0000000431d17c23 */ /* 0x100fe200080108c9 */
[----:B------:R-:W-:Y:S03]  /*10510*/  LDSM.16.MT88.4 R36, [R221+0xb400] ;  /* 0x00b40000dd24783b */ /* 0x000fe60000004200 */
[----:B------:R-:W5:Y:S01]  /*10520*/  MUFU.EX2 R185, R185 ;  /* 0x000000b900b97308 */ /* 0x000f620000000800 */
[----:B----4-:R-:W-:Y:S01]  /*10530*/  F2FP.BF16.F32.PACK_AB R158, R186, R187 ;  /* 0x000000bbba9e723e */ /* 0x010fe200000010ff */
[--C-:B------:R-:W-:Y:S01]  /*10540*/  FFMA.FTZ R212, R50, UR4, -R198.reuse ;  /* 0x0000000432d47c23 */ /* 0x100fe200080108c6 */
[----:B------:R-:W-:Y:S01]  /*10550*/  FFMA.FTZ R213, R51, UR4, -R198 ;  /* 0x0000000433d57c23 */ /* 0x000fe200080108c6 */
[--C-:B------:R-:W-:Y:S01]  /*10560*/  FFMA.FTZ R216, R46, UR4, -R194.reuse ;  /* 0x000000042ed87c23 */ /* 0x100fe200080108c2 */
[----:B------:R-:W-:Y:S01]  /*10570*/  FFMA.FTZ R217, R47, UR4, -R194 ;  /* 0x000000042fd97c23 */ /* 0x000fe200080108c2 */
[--C-:B------:R-:W-:Y:S01]  /*10580*/  FFMA.FTZ R246, R44, UR4, -R192.reuse ;  /* 0x000000042cf67c23 */ /* 0x100fe200080108c0 */
[----:B------:R-:W-:Y:S03]  /*10590*/  LDSM.16.MT88.4 R48, [R171+0xb400] ;  /* 0x00b40000ab30783b */ /* 0x000fe60000004200 */
[----:B------:R-:W-:Y:S01]  /*105a0*/  MUFU.EX2 R184, R184 ;  /* 0x000000b800b87308 */ /* 0x000fe20000000800 */
[----:B------:R-:W-:Y:S01]  /*105b0*/  FFMA.FTZ R251, R45, UR4, -R192 ;  /* 0x000000042dfb7c23 */ /* 0x000fe200080108c0 */
[--C-:B------:R-:W-:Y:S01]  /*105c0*/  FFMA.FTZ R248, R52, UR4, -R201.reuse ;  /* 0x0000000434f87c23 */ /* 0x100fe200080108c9 */
[--C-:B------:R-:W-:Y:S01]  /*105d0*/  FFMA.FTZ R250, R53, UR4, -R201.reuse ;  /* 0x0000000435fa7c23 */ /* 0x100fe200080108c9 */
[----:B------:R-:W-:Y:S01]  /*105e0*/  FFMA.FTZ R66, R66, UR4, -R198 ;  /* 0x0000000442427c23 */ /* 0x000fe200080108c6 */
[--C-:B------:R-:W-:Y:S01]  /*105f0*/  FFMA.FTZ R58, R58, UR4, -R194.reuse ;  /* 0x000000043a3a7c23 */ /* 0x100fe200080108c2 */
[--C-:B------:R-:W-:Y:S01]  /*10600*/  FFMA.FTZ R59, R59, UR4, -R194.reuse ;  /* 0x000000043b3b7c23 */ /* 0x100fe200080108c2 */
[----:B------:R-:W-:Y:S03]  /*10610*/  LDSM.16.MT88.4 R44, [R221+0xa800] ;  /* 0x00a80000dd2c783b */ /* 0x000fe60000004200 */
[----:B------:R-:W4:Y:S01]  /*10620*/  MUFU.EX2 R183, R183 ;  /* 0x000000b700b77308 */ /* 0x000f220000000800 */
[----:B-----5:R-:W-:Y:S01]  /*10630*/  F2FP.BF16.F32.PACK_AB R157, R185, R190 ;  /* 0x000000beb99d723e */ /* 0x020fe200000010ff */
        /* <DEDUP_REMOVED lines=14> */
[----:B------:R-:W5:Y:S01]  /*10720*/  MUFU.EX2 R189, R189 ;  /* 0x000000bd00bd7308 */ /* 0x000f620000000800 */
[----:B----4-:R-:W-:Y:S01]  /*10730*/  F2FP.BF16.F32.PACK_AB R159, R183, R184 ;  /* 0x000000b8b79f723e */ /* 0x010fe200000010ff */
[----:B------:R-:W-:Y:S01]  /*10740*/  FMUL.FTZ R97, R164, R97 ;  /* 0x00000061a4617220 */ /* 0x000fe20000410000 */
[C---:B------:R-:W-:Y:S01]  /*10750*/  FMUL.FTZ R98, R3.reuse, R98 ;  /* 0x0000006203627220 */ /* 0x040fe20000410000 */
[C---:B------:R-:W-:Y:S01]  /*10760*/  FMUL.FTZ R99, R3.reuse, R99 ;  /* 0x0000006303637220 */ /* 0x040fe20000410000 */
[C---:B------:R-:W-:Y:S01]  /*10770*/  FMUL.FTZ R114, R0.reuse, R114 ;  /* 0x0000007200727220 */ /* 0x040fe20000410000 */
[----:B------:R-:W-:Y:S01]  /*10780*/  FMUL.FTZ R115, R0, R115 ;  /* 0x0000007300737220 */ /* 0x000fe20000410000 */
[----:B------:R-:W-:Y:S01]  /*10790*/  FMUL.FTZ R112, R2, R112 ;  /* 0x0000007002707220 */ /* 0x000fe20000410000 */
[-C--:B--2---:R-:W-:Y:S02]  /*107a0*/  HMMA.16816.F32.BF16 R4, R156, R172.reuse, R4 ;  /* 0x000000ac9c04723c */ /* 0x084fe40000041804 */
[----:B------:R-:W-:Y:S03]  /*107b0*/  MUFU.EX2 R170, R170 ;  /* 0x000000aa00aa7308 */ /* 0x000fe60000000800 */
[C---:B------:R-:W-:Y:S01]  /*107c0*/  FMUL.FTZ R80, R164.reuse, R80 ;  /* 0x00000050a4507220 */ /* 0x040fe20000410000 */
[----:B------:R-:W-:Y:S01]  /*107d0*/  FMUL.FTZ R81, R164, R81 ;  /* 0x00000051a4517220 */ /* 0x000fe20000410000 */
[C---:B------:R-:W-:Y:S01]  /*107e0*/  FMUL.FTZ R82, R3.reuse, R82 ;  /* 0x0000005203527220 */ /* 0x040fe20000410000 */
[----:B------:R-:W-:Y:S04]  /*107f0*/  FMUL.FTZ R83, R3, R83 ;  /* 0x0000005303537220 */ /* 0x000fe80000410000 */
[----:B------:R-:W2:Y:S01]  /*10800*/  MUFU.EX2 R169, R169 ;  /* 0x000000a900a97308 */ /* 0x000ea20000000800 */
[----:B-----5:R-:W-:Y:S01]  /*10810*/  F2FP.BF16.F32.PACK_AB R161, R189, R191 ;  /* 0x000000bfbda1723e */ /* 0x020fe200000010ff */
[----:B------:R-:W-:Y:S01]  /*10820*/  FMUL.FTZ R113, R2, R113 ;  /* 0x0000007102717220 */ /* 0x000fe20000410000 */
[C---:B------:R-:W-:Y:S01]  /*10830*/  FMUL.FTZ R118, R0.reuse, R118 ;  /* 0x0000007600767220 */ /* 0x040fe20000410000 */
[----:B------:R-:W-:Y:S01]  /*10840*/  FMUL.FTZ R119, R0, R119 ;  /* 0x0000007700777220 */ /* 0x000fe20000410000 */
[C---:B------:R-:W-:Y:S01]  /*10850*/  FMUL.FTZ R116, R2.reuse, R116 ;  /* 0x0000007402747220 */ /* 0x040fe20000410000 */
[----:B------:R-:W-:Y:S04]  /*10860*/  FMUL.FTZ R117, R2, R117 ;  /* 0x0000007502757220 */ /* 0x000fe80000410000 */
        /* <DEDUP_REMOVED lines=9> */
[----:B--2---:R-:W-:Y:S01]  /*10900*/  F2FP.BF16.F32.PACK_AB R163, R169, R170 ;  /* 0x000000aaa9a3723e */ /* 0x004fe200000010ff */
[----:B------:R-:W-:Y:S01]  /*10910*/  FMUL.FTZ R125, R2, R125 ;  /* 0x0000007d027d7220 */ /* 0x000fe20000410000 */
[C---:B------:R-:W-:Y:S01]  /*10920*/  FMUL.FTZ R128, R164.reuse, R128 ;  /* 0x00000080a4807220 */ /* 0x040fe20000410000 */
[----:B------:R-:W-:Y:S01]  /*10930*/  FMUL.FTZ R129, R164, R129 ;  /* 0x00000081a4817220 */ /* 0x000fe20000410000 */
[C---:B------:R-:W-:Y:S01]  /*10940*/  FMUL.FTZ R130, R3.reuse, R130 ;  /* 0x0000008203827220 */ /* 0x040fe20000410000 */
[----:B------:R-:W-:Y:S01]  /*10950*/  FMUL.FTZ R131, R3, R131 ;  /* 0x0000008303837220 */ /* 0x000fe20000410000 */
[--C-:B------:R-:W-:Y:S03]  /*10960*/  FFMA.FTZ R214, R42, UR4, -R194.reuse ;  /* 0x000000042ad67c23 */ /* 0x100fe600080108c2 */
[----:B------:R-:W-:Y:S01]  /*10970*/  MUFU.EX2 R181, R181 ;  /* 0x000000b500b57308 */ /* 0x000fe20000000800 */
[----:B------:R-:W-:Y:S01]  /*10980*/  FFMA.FTZ R215, R43, UR4, -R194 ;  /* 0x000000042bd77c23 */ /* 0x000fe200080108c2 */
[--C-:B------:R-:W-:Y:S01]  /*10990*/  FFMA.FTZ R218, R40, UR4, -R192.reuse ;  /* 0x0000000428da7c23 */ /* 0x100fe200080108c0 */
[----:B------:R-:W-:Y:S01]  /*109a0*/  FFMA.FTZ R219, R41, UR4, -R192 ;  /* 0x0000000429db7c23 */ /* 0x000fe200080108c0 */
[--C-:B------:R-:W-:Y:S01]  /*109b0*/  FFMA.FTZ R252, R64, UR4, -R201.reuse ;  /* 0x0000000440fc7c23 */ /* 0x100fe200080108c9 */
[----:B------:R-:W-:Y:S01]  /*109c0*/  FFMA.FTZ R64, R55, UR4, -R198 ;  /* 0x0000000437407c23 */ /* 0x000fe200080108c6 */
[C---:B------:R-:W-:Y:S01]  /*109d0*/  FMUL.FTZ R100, R164.reuse, R100 ;  /* 0x00000064a4647220 */ /* 0x040fe20000410000 */
[----:B------:R-:W-:Y:S03]  /*109e0*/  FMUL.FTZ R101, R164, R101 ;  /* 0x00000065a4657220 */ /* 0x000fe60000410000 */
[----:B------:R-:W2:Y:S01]  /*109f0*/  MUFU.EX2 R180, R180 ;  /* 0x000000b400b47308 */ /* 0x000ea20000000800 */
[----:B----4-:R-:W-:Y:S01]  /*10a00*/  F2FP.BF16.F32.PACK_AB R160, R182, R193 ;  /* 0x000000c1b6a0723e */ /* 0x010fe200000010ff */
[C---:B------:R-:W-:Y:S01]  /*10a10*/  FMUL.FTZ R102, R3.reuse, R102 ;  /* 0x0000006603667220 */ /* 0x040fe20000410000 */
[C---:B------:R-:W-:Y:S01]  /*10a20*/  FMUL.FTZ R103, R3.reuse, R103 ;  /* 0x0000006703677220 */ /* 0x040fe20000410000 */
        /* <DEDUP_REMOVED lines=8> */
[C---:B------:R-:W-:Y:S01]  /*10ab0*/  FMUL.FTZ R111, R3.reuse, R111 ;  /* 0x0000006f036f7220 */ /* 0x040fe20000410000 */
[--C-:B------:R-:W-:Y:S01]  /*10ac0*/  FFMA.FTZ R196, R26, UR4, -R194.reuse ;  /* 0x000000041ac47c23 */ /* 0x100fe200080108c2 */
[----:B------:R-:W-:Y:S01]  /*10ad0*/  FMUL.FTZ R26, R3, R138 ;  /* 0x0000008a031a7220 */ /* 0x000fe20000410000 */
[----:B------:R-:W-:Y:S01]  /*10ae0*/  FFMA.FTZ R197, R27, UR4, -R194 ;  /* 0x000000041bc57c23 */ /* 0x000fe200080108c2 */
[----:B------:R-:W-:Y:S01]  /*10af0*/  FMUL.FTZ R27, R3, R139 ;  /* 0x0000008b031b7220 */ /* 0x000fe20000410000 */
[----:B--2---:R-:W-:Y:S01]  /*10b00*/  F2FP.BF16.F32.PACK_AB R162, R180, R181 ;  /* 0x000000b5b4a2723e */ /* 0x004fe200000010ff */
[----:B------:R-:W2:Y:S01]  /*10b10*/  MUFU.EX2 R215, R215 ;  /* 0x000000d700d77308 */ /* 0x000ea20000000800 */
[--C-:B------:R-:W-:Y:S01]  /*10b20*/  FFMA.FTZ R202, R24, UR4, -R192.reuse ;  /* 0x0000000418ca7c23 */ /* 0x100fe200080108c0 */
[C---:B------:R-:W-:Y:S01]  /*10b30*/  FMUL.FTZ R24, R164.reuse, R136 ;  /* 0x00000088a4187220 */ /* 0x040fe20000410000 */
[----:B------:R-:W-:Y:S01]  /*10b40*/  FFMA.FTZ R203, R25, UR4, -R192 ;  /* 0x0000000419cb7c23 */ /* 0x000fe200080108c0 */
[----:B------:R-:W-:Y:S01]  /*10b50*/  FMUL.FTZ R25, R164, R137 ;  /* 0x00000089a4197220 */ /* 0x000fe20000410000 */
[--C-:B------:R-:W-:Y:S01]  /*10b60*/  FFMA.FTZ R199, R30, UR4, -R194.reuse ;  /* 0x000000041ec77c23 */ /* 0x100fe200080108c2 */
[C---:B------:R-:W-:Y:S04]  /*10b70*/  HMMA.16816.F32.BF16 R8, R160.reuse, R172, R8 ;  /* 0x000000aca008723c */ /* 0x040fe80000041808 */
[----:B------:R-:W-:Y:S01]  /*10b80*/  MUFU.EX2 R216, R216 ;  /* 0x000000d800d87308 */ /* 0x000fe20000000800 */
[----:B------:R-:W-:Y:S01]  /*10b90*/  FMUL.FTZ R30, R0, R134 ;  /* 0x00000086001e7220 */ /* 0x000fe20000410000 */
[----:B------:R-:W-:Y:S01]  /*10ba0*/  FFMA.FTZ R200, R31, UR4, -R194 ;  /* 0x000000041fc87c23 */ /* 0x000fe200080108c2 */
[-C--:B------:R-:W-:Y:S07]  /*10bb0*/  HMMA.16816.F32.BF16 R12, R160, R174.reuse, R12 ;  /* 0x000000aea00c723c */ /* 0x080fee000004180c */
[----:B------:R-:W4:Y:S01]  /*10bc0*/  MUFU.EX2 R217, R217 ;  /* 0x000000d900d97308 */ /* 0x000f220000000800 */
[----:B--2---:R-:W-:Y:S01]  /*10bd0*/  F2FP.BF16.F32.PACK_AB R41, R215, R214 ;  /* 0x000000d6d729723e */ /* 0x004fe200000010ff */
[C---:B------:R-:W-:Y:S04]  /*10be0*/  HMMA.16816.F32.BF16 R16, R156.reuse, R174, R16 ;  /* 0x000000ae9c10723c */ /* 0x040fe80000041810 */
[--C-:B------:R-:W-:Y:S02]  /*10bf0*/  FFMA.FTZ R172, R20, UR4, -R201.reuse ;  /* 0x0000000414ac7c23 */ /* 0x100fe400080108c9 */
[-C--:B------:R-:W-:Y:S02]  /*10c00*/  HMMA.16816.F32.BF16 R68, R156, R176.reuse, R68 ;  /* 0x000000b09c44723c */ /* 0x080fe40000041844 */
[----:B------:R-:W-:Y:S03]  /*10c10*/  MUFU.EX2 R218, R218 ;  /* 0x000000da00da7308 */ /* 0x000fe60000000800 */
[C---:B------:R-:W-:Y:S01]  /*10c20*/  FMUL.FTZ R20, R2.reuse, R144 ;  /* 0x0000009002147220 */ /* 0x040fe20000410000 */
[C---:B------:R-:W-:Y:S06]  /*10c30*/  HMMA.16816.F32.BF16 R72, R160.reuse, R176, R72 ;  /* 0x000000b0a048723c */ /* 0x040fec0000041848 */
[----:B------:R-:W2:Y:S01]  /*10c40*/  MUFU.EX2 R219, R219 ;  /* 0x000000db00db7308 */ /* 0x000ea20000000800 */
        /* <DEDUP_REMOVED lines=8> */
[----:B--2---:R-:W-:Y:S01]  /*10cd0*/  F2FP.BF16.F32.PACK_AB R40, R219, R218 ;  /* 0x000000dadb28723e */ /* 0x004fe200000010ff */
[C---:B------:R-:W-:Y:S04]  /*10ce0*/  HMMA.16816.F32.BF16 R88, R160.reuse, R148, R88 ;  /* 0x00000094a058723c */ /* 0x040fe80000041858 */
[--C-:B------:R-:W-:Y:S02]  /*10cf0*/  FFMA.FTZ R176, R22, UR4, -R198.reuse ;  /* 0x0000000416b07c23 */ /* 0x100fe400080108c6 */
[-C--:B------:R-:W-:Y:S02]  /*10d00*/  HMMA.16816.F32.BF16 R92, R160, R150.reuse, R92 ;  /* 0x00000096a05c723c */ /* 0x080fe4000004185c */
[----:B------:R-:W-:Y:S03]  /*10d10*/  MUFU.EX2 R172, R172 ;  /* 0x000000ac00ac7308 */ /* 0x000fe60000000800 */
[C---:B------:R-:W-:Y:S01]  /*10d20*/  FMUL.FTZ R22, R0.reuse, R146 ;  /* 0x0000009200167220 */ /* 0x040fe20000410000 */
[C---:B------:R-:W-:Y:S01]  /*10d30*/  HMMA.16816.F32.BF16 R96, R156.reuse, R150, R96 ;  /* 0x000000969c60723c */ /* 0x040fe20000041860 */
[----:B------:R-:W2:Y:S05]  /*10d40*/  LDSM.16.MT88.4 R148, [R221+0xb000] ;  /* 0x00b00000dd94783b */ /* 0x000eaa0000004200 */
[----:B------:R-:W4:Y:S01]  /*10d50*/  MUFU.EX2 R173, R173 ;  /* 0x000000ad00ad7308 */ /* 0x000f220000000800 */
[--C-:B------:R-:W-:Y:S01]  /*10d60*/  FFMA.FTZ R177, R23, UR4, -R198.reuse ;  /* 0x0000000417b17c23 */ /* 0x100fe200080108c6 */
[-C--:B---3--:R-:W-:Y:S03]  /*10d70*/  HMMA.16816.F32.BF16 R100, R156, R152.reuse, R100 ;  /* 0x000000989c64723c */ /* 0x088fe60000041864 */
[----:B------:R-:W-:Y:S01]  /*10d80*/  FMUL.FTZ R23, R0, R147 ;  /* 0x0000009300177220 */ /* 0x000fe20000410000 */
[----:B-1----:R-:W-:Y:S01]  /*10d90*/  F2FP.BF16.F32.PACK_AB R42, R251, R246 ;  /* 0x000000f6fb2a723e */ /* 0x002fe200000010ff */
[----:B------:R-:W1:Y:S01]  /*10da0*/  LDSM.16.MT88.4 R144, [R171+0xb000] ;  /* 0x00b00000ab90783b */ /* 0x000e620000004200 */
[--C-:B------:R-:W-:Y:S02]  /*10db0*/  FFMA.FTZ R174, R32, UR4, -R201.reuse ;  /* 0x0000000420ae7c23 */ /* 0x100fe400080108c9 */
[----:B------:R-:W-:Y:S03]  /*10dc0*/  MUFU.EX2 R176, R176 ;  /* 0x000000b000b07308 */ /* 0x000fe60000000800 */
[C---:B------:R-:W-:Y:S01]  /*10dd0*/  FMUL.FTZ R32, R164.reuse, R140 ;  /* 0x0000008ca4207220 */ /* 0x040fe20000410000 */
[C---:B------:R-:W-:Y:S04]  /*10de0*/  HMMA.16816.F32.BF16 R20, R160.reuse, R152, R20 ;  /* 0x00000098a014723c */ /* 0x040fe80000041814 */
[--C-:B------:R-:W-:Y:S01]  /*10df0*/  FFMA.FTZ R175, R33, UR4, -R201.reuse ;  /* 0x0000000421af7c23 */ /* 0x100fe200080108c9 */
[----:B------:R-:W-:Y:S01]  /*10e00*/  FMUL.FTZ R33, R164, R141 ;  /* 0x0000008da4217220 */ /* 0x000fe20000410000 */
[-C--:B------:R-:W-:Y:S01]  /*10e10*/  HMMA.16816.F32.BF16 R104, R160, R154.reuse, R104 ;  /* 0x0000009aa068723c */ /* 0x080fe20000041868 */
[----:B------:R-:W-:Y:S04]  /*10e20*/  MUFU.EX2 R153, R58 ;  /* 0x0000003a00997308 */ /* 0x000fe80000000800 */
[--C-:B------:R-:W-:Y:S01]  /*10e30*/  FFMA.FTZ R178, R34, UR4, -R198.reuse ;  /* 0x0000000422b27c23 */ /* 0x100fe200080108c6 */
[C---:B------:R-:W-:Y:S05]  /*10e40*/  HMMA.16816.F32.BF16 R108, R156.reuse, R154, R108 ;  /* 0x0000009a9c6c723c */ /* 0x040fea000004186c */
[----:B------:R-:W-:Y:S01]  /*10e50*/  MUFU.EX2 R154, R59 ;  /* 0x0000003b009a7308 */ /* 0x000fe20000000800 */
[--C-:B------:R-:W-:Y:S01]  /*10e60*/  FFMA.FTZ R179, R35, UR4, -R198.reuse ;  /* 0x0000000423b37c23 */ /* 0x100fe200080108c6 */
[C---:B------:R-:W-:Y:S01]  /*10e70*/  FMUL.FTZ R34, R3.reuse, R142 ;  /* 0x0000008e03227220 */ /* 0x040fe20000410000 */
[----:B------:R-:W-:Y:S03]  /*10e80*/  FMUL.FTZ R35, R3, R143 ;  /* 0x0000008f03237220 */ /* 0x000fe60000410000 */
[----:B------:R-:W-:Y:S01]  /*10e90*/  FMUL.FTZ R31, R0, R135 ;  /* 0x00000087001f7220 */ /* 0x000fe20000410000 */
[----:B------:R-:W3:Y:S01]  /*10ea0*/  LDSM.16.MT88.4 R140, [R221+0x9400] ;  /* 0x00940000dd8c783b */ /* 0x000ee20000004200 */
[----:B------:R-:W-:Y:S01]  /*10eb0*/  FFMA.FTZ R201, R65, UR4, -R201 ;  /* 0x0000000441c97c23 */ /* 0x000fe200080108c9 */
[--C-:B------:R-:W-:Y:S01]  /*10ec0*/  FFMA.FTZ R65, R54, UR4, -R198.reuse ;  /* 0x0000000436417c23 */ /* 0x100fe200080108c6 */
[----:B------:R-:W-:Y:S01]  /*10ed0*/  FFMA.FTZ R198, R67, UR4, -R198 ;  /* 0x0000000443c67c23 */ /* 0x000fe200080108c6 */
[-C--:B--2---:R-:W-:Y:S01]  /*10ee0*/  HMMA.16816.F32.BF16 R32, R156, R148.reuse, R32 ;  /* 0x000000949c20723c */ /* 0x084fe20000041820 */
[----:B------:R2:W-:Y:S03]  /*10ef0*/  MUFU.EX2 R155, R64 ;  /* 0x00000040009b7308 */ /* 0x0005e60000000800 */
[----:B------:R-:W-:Y:S01]  /*10f00*/  LDSM.16.MT88.4 R52, [R221+0xb800] ;  /* 0x00b80000dd34783b */ /* 0x000fe20000004200 */
[--C-:B------:R-:W-:Y:S01]  /*10f10*/  FFMA.FTZ R204, R28, UR4, -R192.reuse ;  /* 0x000000041ccc7c23 */ /* 0x100fe200080108c0 */
[----:B------:R-:W-:Y:S01]  /*10f20*/  FMUL.FTZ R28, R2, R132 ;  /* 0x00000084021c7220 */ /* 0x000fe20000410000 */
[C---:B------:R-:W-:Y:S04]  /*10f30*/  HMMA.16816.F32.BF16 R112, R160.reuse, R148, R112 ;  /* 0x00000094a070723c */ /* 0x040fe80000041870 */
[----:B------:R-:W-:Y:S01]  /*10f40*/  MUFU.EX2 R152, R65 ;  /* 0x0000004100987308 */ /* 0x000fe20000000800 */
[----:B----4-:R-:W-:Y:S01]  /*10f50*/  F2FP.BF16.F32.PACK_AB R132, R173, R172 ;  /* 0x000000acad84723e */ /* 0x010fe200000010ff */
[-C--:B------:R-:W-:Y:S08]  /*10f60*/  HMMA.16816.F32.BF16 R116, R160, R150.reuse, R116 ;  /* 0x00000096a074723c */ /* 0x080ff00000041874 */
[----:B------:R-:W-:Y:S01]  /*10f70*/  MUFU.EX2 R174, R174 ;  /* 0x000000ae00ae7308 */ /* 0x000fe20000000800 */
[C---:B------:R-:W-:Y:S01]  /*10f80*/  HMMA.16816.F32.BF16 R120, R156.reuse, R150, R120 ;  /* 0x000000969c78723c */ /* 0x040fe20000041878 */
[----:B------:R-:W4:Y:S03]  /*10f90*/  LDSM.16.MT88.4 R148, [R171+0x9400] ;  /* 0x00940000ab94783b */ /* 0x000f260000004200 */
[--C-:B--2---:R-:W-:Y:S02]  /*10fa0*/  FFMA.FTZ R64, R56, UR4, -R192.reuse ;  /* 0x0000000438407c23 */ /* 0x104fe400080108c0 */
[-C--:B-1----:R-:W-:Y:S03]  /*10fb0*/  HMMA.16816.F32.BF16 R24, R156, R144.reuse, R24 ;  /* 0x000000909c18723c */ /* 0x082fe60000041818 */
[----:B------:R-:W1:Y:S02]  /*10fc0*/  MUFU.EX2 R175, R175 ;  /* 0x000000af00af7308 */ /* 0x000e640000000800 */
[----:B------:R-:W-:Y:S01]  /*10fd0*/  FFMA.FTZ R205, R29, UR4, -R192 ;  /* 0x000000041dcd7c23 */ /* 0x000fe200080108c0 */
[C---:B------:R-:W-:Y:S07]  /*10fe0*/  HMMA.16816.F32.BF16 R124, R160.reuse, R144, R124 ;  /* 0x00000090a07c723c */ /* 0x040fee000004187c */
[----:B------:R-:W2:Y:S01]  /*10ff0*/  MUFU.EX2 R177, R177 ;  /* 0x000000b100b17308 */ /* 0x000ea20000000800 */
[----:B------:R-:W-:Y:S03]  /*11000*/  FMUL.FTZ R29, R2, R133 ;  /* 0x00000085021d7220 */ /* 0x000fe60000410000 */
[--C-:B------:R-:W-:Y:S01]  /*11010*/  FFMA.FTZ R62, R62, UR4, -R194.reuse ;  /* 0x000000043e3e7c23 */ /* 0x100fe200080108c2 */
[----:B------:R-:W-:Y:S01]  /*11020*/  FFMA.FTZ R194, R63, UR4, -R194 ;  /* 0x000000043fc27c23 */ /* 0x000fe200080108c2 */
[----:B------:R-:W-:Y:S04]  /*11030*/  FFMA.FTZ R191, R0, R245, R191 ;  /* 0x000000f500bf7223 */ /* 0x000fe800000100bf */
[----:B------:R-:W-:Y:S01]  /*11040*/  MUFU.EX2 R178, R178 ;  /* 0x000000b200b27308 */ /* 0x000fe20000000800 */
[-C--:B------:R-:W-:Y:S03]  /*11050*/  HMMA.16816.F32.BF16 R28, R160, R146.reuse, R28 ;  /* 0x00000092a01c723c */ /* 0x080fe6000004181c */
[----:B-1----:R-:W-:Y:S01]  /*11060*/  F2FP.BF16.F32.PACK_AB R134, R175, R174 ;  /* 0x000000aeaf86723e */ /* 0x002fe200000010ff */
[----:B------:R-:W-:Y:S01]  /*11070*/  FFMA.FTZ R190, R3, R244, R190 ;  /* 0x000000f403be7223 */ /* 0x000fe200000100be */
[----:B------:R-:W-:Y:S01]  /*11080*/  MOV R0, R165 ;  /* 0x000000a500007202 */ /* 0x000fe20000000f00 */
[----:B------:R-:W-:Y:S03]  /*11090*/  HMMA.16816.F32.BF16 R128, R156, R146, R128 ;  /* 0x000000929c80723c */ /* 0x000fe60000041880 */
[----:B------:R-:W1:Y:S01]  /*110a0*/  MUFU.EX2 R179, R179 ;  /* 0x000000b300b37308 */ /* 0x000e620000000800 */
[----:B------:R-:W5:Y:S01]  /*110b0*/  LDSM.16.MT88.4 R144, [R221+0xa400] ;  /* 0x00a40000dd90783b */ /* 0x000f620000004200 */
[----:B--2---:R-:W-:Y:S01]  /*110c0*/  F2FP.BF16.F32.PACK_AB R133, R177, R176 ;  /* 0x000000b0b185723e */ /* 0x004fe200000010ff */
[----:B------:R-:W-:Y:S01]  /*110d0*/  FFMA.FTZ R195, R164, R249, R195 ;  /* 0x000000f9a4c37223 */ /* 0x000fe200000100c3 */
[----:B------:R-:W-:Y:S01]  /*110e0*/  FFMA.FTZ R193, R2, R247, R193 ;  /* 0x000000f702c17223 */ /* 0x000fe200000100c1 */
[----:B------:R-:W-:Y:S05]  /*110f0*/  MOV R2, R167 ;  /* 0x000000a700027202 */ /* 0x000fea0000000f00 */
[----:B------:R-:W-:Y:S01]  /*11100*/  MUFU.EX2 R196, R196 ;  /* 0x000000c400c47308 */ /* 0x000fe20000000800 */
[----:B------:R-:W-:Y:S01]  /*11110*/  FADD.FTZ R191, R189, R191 ;  /* 0x000000bfbdbf7221 */ /* 0x000fe20000010000 */
[----:B------:R-:W-:Y:S01]  /*11120*/  FADD.FTZ R185, R185, R190 ;  /* 0x000000beb9b97221 */ /* 0x000fe20000010000 */
[----:B------:R-:W-:Y:S01]  /*11130*/  FADD.FTZ R188, R188, R195 ;  /* 0x000000c3bcbc7221 */ /* 0x000fe20000010000 */
[----:B------:R-:W-:Y:S01]  /*11140*/  FADD.FTZ R182, R182, R193 ;  /* 0x000000c1b6b67221 */ /* 0x000fe20000010000 */
[----:B------:R-:W-:Y:S01]  /*11150*/  FADD.FTZ R170, R170, R191 ;  /* 0x000000bfaaaa7221 */ /* 0x000fe20000010000 */
[----:B------:R-:W-:Y:S04]  /*11160*/  FADD.FTZ R184, R184, R185 ;  /* 0x000000b9b8b87221 */ /* 0x000fe80000010000 */
[----:B------:R-:W2:Y:S01]  /*11170*/  MUFU.EX2 R197, R197 ;  /* 0x000000c500c57308 */ /* 0x000ea20000000800 */
[----:B-1----:R-:W-:Y:S01]  /*11180*/  F2FP.BF16.F32.PACK_AB R135, R179, R178 ;  /* 0x000000b2b387723e */ /* 0x002fe200000010ff */
[----:B------:R-:W-:Y:S01]  /*11190*/  FADD.FTZ R187, R187, R188 ;  /* 0x000000bcbbbb7221 */ /* 0x000fe20000010000 */
[----:B------:R-:W-:Y:S01]  /*111a0*/  FADD.FTZ R181, R181, R182 ;  /* 0x000000b6b5b57221 */ /* 0x000fe20000010000 */
[----:B------:R-:W-:Y:S01]  /*111b0*/  FADD.FTZ R169, R169, R170 ;  /* 0x000000aaa9a97221 */ /* 0x000fe20000010000 */
[----:B------:R-:W-:Y:S01]  /*111c0*/  FADD.FTZ R183, R183, R184 ;  /* 0x000000b8b7b77221 */ /* 0x000fe20000010000 */
[----:B------:R-:W-:Y:S01]  /*111d0*/  FADD.FTZ R187, R186, R187 ;  /* 0x000000bbbabb7221 */ /* 0x000fe20000010000 */
[----:B------:R-:W-:Y:S01]  /*111e0*/  FADD.FTZ R181, R180, R181 ;  /* 0x000000b5b4b57221 */ /* 0x000fe20000010000 */
[-C--:B---3--:R-:W-:Y:S02]  /*111f0*/  HMMA.16816.F32.BF16 R4, R132, R140.reuse, R4 ;  /* 0x0000008c8404723c */ /* 0x088fe40000041804 */
[----:B------:R-:W-:Y:S03]  /*11200*/  MUFU.EX2 R199, R199 ;  /* 0x000000c700c77308 */ /* 0x000fe60000000800 */
[----:B------:R-:W-:Y:S01]  /*11210*/  FADD.FTZ R176, R176, R183 ;  /* 0x000000b7b0b07221 */ /* 0x000fe20000010000 */
[----:B------:R-:W-:Y:S06]  /*11220*/  FADD.FTZ R172, R172, R187 ;  /* 0x000000bbacac7221 */ /* 0x000fec0000010000 */
[----:B------:R-:W1:Y:S01]  /*11230*/  MUFU.EX2 R200, R200 ;  /* 0x000000c800c87308 */ /* 0x000e620000000800 */
[----:B--2---:R-:W-:Y:S01]  /*11240*/  F2FP.BF16.F32.PACK_AB R137, R197, R196 ;  /* 0x000000c4c589723e */ /* 0x004fe200000010ff */
[----:B------:R-:W-:Y:S01]  /*11250*/  FADD.FTZ R196, R196, R169 ;  /* 0x000000a9c4c47221 */ /* 0x000fe20000010000 */
[----:B------:R-:W-:Y:S01]  /*11260*/  MOV R169, R166 ;  /* 0x000000a600a97202 */ /* 0x000fe20000000f00 */
[----:B------:R-:W-:Y:S01]  /*11270*/  FADD.FTZ R177, R177, R176 ;  /* 0x000000b0b1b17221 */ /* 0x000fe20000010000 */
[----:B------:R-:W-:Y:S01]  /*11280*/  FADD.FTZ R173, R173, R172 ;  /* 0x000000acadad7221 */ /* 0x000fe20000010000 */
[----:B------:R-:W-:Y:S04]  /*11290*/  FADD.FTZ R196, R197, R196 ;  /* 0x000000c4c5c47221 */ /* 0x000fe80000010000 */
[----:B------:R-:W-:Y:S01]  /*112a0*/  MUFU.EX2 R202, R202 ;  /* 0x000000ca00ca7308 */ /* 0x000fe20000000800 */
[----:B------:R-:W-:Y:S01]  /*112b0*/  FADD.FTZ R178, R178, R177 ;  /* 0x000000b1b2b27221 */ /* 0x000fe20000010000 */
[----:B------:R-:W-:Y:S03]  /*112c0*/  FADD.FTZ R174, R174, R173 ;  /* 0x000000adaeae7221 */ /* 0x000fe60000010000 */
[----:B------:R-:W-:Y:S01]  /*112d0*/  FADD.FTZ R179, R179, R178 ;  /* 0x000000b2b3b37221 */ /* 0x000fe20000010000 */
[----:B------:R-:W-:Y:S04]  /*112e0*/  FADD.FTZ R175, R175, R174 ;  /* 0x000000aeafaf7221 */ /* 0x000fe80000010000 */
[----:B------:R-:W2:Y:S01]  /*112f0*/  MUFU.EX2 R203, R203 ;  /* 0x000000cb00cb7308 */ /* 0x000ea20000000800 */
[C---:B-1----:R-:W-:Y:S01]  /*11300*/  F2FP.BF16.F32.PACK_AB R139, R200.reuse, R199 ;  /* 0x000000c7c88b723e */ /* 0x042fe200000010ff */
[----:B------:R-:W-:Y:S04]  /*11310*/  FADD.FTZ R199, R199, R196 ;  /* 0x000000c4c7c77221 */ /* 0x000fe80000010000 */
[----:B------:R-:W-:Y:S04]  /*11320*/  FADD.FTZ R199, R200, R199 ;  /* 0x000000c7c8c77221 */ /* 0x000fe80000010000 */
[----:B------:R-:W-:Y:S01]  /*11330*/  MUFU.EX2 R204, R204 ;  /* 0x000000cc00cc7308 */ /* 0x000fe20000000800 */
[----:B------:R-:W-:Y:S04]  /*11340*/  FADD.FTZ R214, R214, R199 ;  /* 0x000000c7d6d67221 */ /* 0x000fe80000010000 */
[----:B------:R-:W-:Y:S05]  /*11350*/  FADD.FTZ R215, R215, R214 ;  /* 0x000000d6d7d77221 */ /* 0x000fea0000010000 */
[----:B------:R-:W1:Y:S01]  /*11360*/  MUFU.EX2 R205, R205 ;  /* 0x000000cd00cd7308 */ /* 0x000e620000000800 */
[C---:B--2---:R-:W-:Y:S01]  /*11370*/  F2FP.BF16.F32.PACK_AB R136, R203.reuse, R202 ;  /* 0x000000cacb88723e */ /* 0x044fe200000010ff */
[----:B------:R-:W-:Y:S01]  /*11380*/  FADD.FTZ R202, R202, R181 ;  /* 0x000000b5caca7221 */ /* 0x000fe20000010000 */
[----:B------:R-:W-:Y:S03]  /*11390*/  FADD.FTZ R216, R216, R215 ;  /* 0x000000d7d8d87221 */ /* 0x000fe60000010000 */
[----:B------:R-:W-:Y:S01]  /*113a0*/  FADD.FTZ R203, R203, R202 ;  /* 0x000000cacbcb7221 */ /* 0x000fe20000010000 */
[----:B------:R-:W-:Y:S03]  /*113b0*/  FADD.FTZ R216, R217, R216 ;  /* 0x000000d8d9d87221 */ /* 0x000fe60000010000 */
[----:B------:R-:W-:Y:S10]  /*113c0*/  MUFU.EX2 R162, R66 ;  /* 0x0000004200a27308 */ /* 0x000ff40000000800 */
[----:B------:R-:W-:Y:S01]  /*113d0*/  MUFU.EX2 R63, R194 ;  /* 0x000000c2003f7308 */ /* 0x000fe20000000800 */
[C---:B-1----:R-:W-:Y:S01]  /*113e0*/  F2FP.BF16.F32.PACK_AB R138, R205.reuse, R204 ;  /* 0x000000cccd8a723e */ /* 0x042fe200000010ff */
[----:B------:R-:W-:Y:S04]  /*113f0*/  FADD.FTZ R204, R204, R203 ;  /* 0x000000cbcccc7221 */ /* 0x000fe80000010000 */
[----:B------:R-:W-:Y:S02]  /*11400*/  FADD.FTZ R205, R205, R204 ;  /* 0x000000cccdcd7221 */ /* 0x000fe40000010000 */
[C---:B------:R-:W-:Y:S02]  /*11410*/  HMMA.16816.F32.BF16 R8, R136.reuse, R140, R8 ;  /* 0x0000008c8808723c */ /* 0x040fe40000041808 */
[----:B------:R1:W2:Y:S02]  /*11420*/  MUFU.EX2 R194, R64 ;  /* 0x0000004000c27308 */ /* 0x0002a40000000800 */
[----:B------:R-:W-:Y:S02]  /*11430*/  FADD.FTZ R218, R218, R205 ;  /* 0x000000cddada7221 */ /* 0x000fe40000010000 */
[-C--:B------:R-:W-:Y:S06]  /*11440*/  HMMA.16816.F32.BF16 R12, R136, R142.reuse, R12 ;  /* 0x0000008e880c723c */ /* 0x080fec000004180c */
[----:B------:R-:W-:Y:S01]  /*11450*/  MUFU.EX2 R206, R206 ;  /* 0x000000ce00ce7308 */ /* 0x000fe20000000800 */
[----:B------:R-:W-:Y:S01]  /*11460*/  FADD.FTZ R219, R219, R218 ;  /* 0x000000dadbdb7221 */ /* 0x000fe20000010000 */
[C---:B------:R-:W-:Y:S01]  /*11470*/  HMMA.16816.F32.BF16 R16, R132.reuse, R142, R16 ;  /* 0x0000008e8410723c */ /* 0x040fe20000041810 */
[----:B------:R-:W3:Y:S07]  /*11480*/  LDSM.16.MT88.4 R140, [R171+0xa400] ;  /* 0x00a40000ab8c783b */ /* 0x000eee0000004200 */
[----:B------:R-:W3:Y:S01]  /*11490*/  MUFU.EX2 R207, R207 ;  /* 0x000000cf00cf7308 */ /* 0x000ee20000000800 */
[-C--:B----4-:R-:W-:Y:S01]  /*114a0*/  HMMA.16816.F32.BF16 R68, R132, R148.reuse, R68 ;  /* 0x000000948444723c */ /* 0x090fe20000041844 */
[----:B-1----:R-:W-:Y:S02]  /*114b0*/  LDSM.16.MT88.4 R64, [R171+0xac00] ;  /* 0x00ac0000ab40783b */ /* 0x002fe40000004200 */
[----:B------:R-:W-:Y:S03]  /*114c0*/  FADD.FTZ R246, R246, R219 ;  /* 0x000000dbf6f67221 */ /* 0x000fe60000010000 */
[C---:B------:R-:W-:Y:S03]  /*114d0*/  HMMA.16816.F32.BF16 R72, R136.reuse, R148, R72 ;  /* 0x000000948848723c */ /* 0x040fe60000041848 */
[----:B------:R-:W-:Y:S02]  /*114e0*/  MUFU.EX2 R208, R208 ;  /* 0x000000d000d07308 */ /* 0x000fe40000000800 */
[----:B------:R-:W-:Y:S01]  /*114f0*/  FADD.FTZ R251, R251, R246 ;  /* 0x000000f6fbfb7221 */ /* 0x000fe20000010000 */
[-C--:B------:R-:W-:Y:S07]  /*11500*/  HMMA.16816.F32.BF16 R76, R136, R150.reuse, R76 ;  /* 0x00000096884c723c */ /* 0x080fee000004184c */
[----:B------:R-:W-:Y:S01]  /*11510*/  MUFU.EX2 R209, R209 ;  /* 0x000000d100d17308 */ /* 0x000fe20000000800 */
[----:B--2---:R-:W-:Y:S01]  /*11520*/  FADD.FTZ R251, R194, R251 ;  /* 0x000000fbc2fb7221 */ /* 0x004fe20000010000 */
[C---:B------:R-:W-:Y:S01]  /*11530*/  HMMA.16816.F32.BF16 R80, R132.reuse, R150, R80 ;  /* 0x000000968450723c */ /* 0x040fe20000041850 */
[----:B------:R-:W-:Y:S07]  /*11540*/  LDSM.16.MT88.4 R148, [R221+0x9c00] ;  /* 0x009c0000dd94783b */ /* 0x000fee0000004200 */
[----:B------:R-:W-:Y:S01]  /*11550*/  MUFU.EX2 R210, R210 ;  /* 0x000000d200d27308 */ /* 0x000fe20000000800 */
[-C--:B-----5:R-:W-:Y:S06]  /*11560*/  HMMA.16816.F32.BF16 R84, R132, R144.reuse, R84 ;  /* 0x000000908454723c */ /* 0x0a0fec0000041854 */
[C---:B------:R-:W-:Y:S03]  /*11570*/  HMMA.16816.F32.BF16 R88, R136.reuse, R144, R88 ;  /* 0x000000908858723c */ /* 0x040fe60000041858 */
[----:B------:R-:W1:Y:S03]  /*11580*/  MUFU.EX2 R211, R211 ;  /* 0x000000d300d37308 */ /* 0x000e660000000800 */
[-C--:B------:R-:W-:Y:S07]  /*11590*/  HMMA.16816.F32.BF16 R92, R136, R146.reuse, R92 ;  /* 0x00000092885c723c */ /* 0x080fee000004185c */
[----:B------:R-:W-:Y:S01]  /*115a0*/  MUFU.EX2 R212, R212 ;  /* 0x000000d400d47308 */ /* 0x000fe20000000800 */
[C---:B------:R-:W-:Y:S01]  /*115b0*/  HMMA.16816.F32.BF16 R96, R132.reuse, R146, R96 ;  /* 0x000000928460723c */ /* 0x040fe20000041860 */
[----:B------:R-:W-:Y:S08]  /*115c0*/  LDSM.16.MT88.4 R144, [R171+0x9800] ;  /* 0x00980000ab90783b */ /* 0x000ff00000004200 */
[----:B------:R-:W2:Y:S01]  /*115d0*/  MUFU.EX2 R213, R213 ;  /* 0x000000d500d57308 */ /* 0x000ea20000000800 */
[-C--:B---3--:R-:W-:Y:S06]  /*115e0*/  HMMA.16816.F32.BF16 R100, R132, R140.reuse, R100 ;  /* 0x0000008c8464723c */ /* 0x088fec0000041864 */
[C---:B------:R-:W-:Y:S03]  /*115f0*/  HMMA.16816.F32.BF16 R20, R136.reuse, R140, R20 ;  /* 0x0000008c8814723c */ /* 0x040fe60000041814 */
[----:B------:R-:W-:Y:S03]  /*11600*/  MUFU.EX2 R248, R248 ;  /* 0x000000f800f87308 */ /* 0x000fe60000000800 */
[-C--:B------:R-:W-:Y:S07]  /*11610*/  HMMA.16816.F32.BF16 R104, R136, R142.reuse, R104 ;  /* 0x0000008e8868723c */ /* 0x080fee0000041868 */
[----:B------:R-:W-:Y:S01]  /*11620*/  MUFU.EX2 R250, R250 ;  /* 0x000000fa00fa7308 */ /* 0x000fe20000000800 */
[C---:B------:R-:W-:Y:S01]  /*11630*/  HMMA.16816.F32.BF16 R108, R132.reuse, R142, R108 ;  /* 0x0000008e846c723c */ /* 0x040fe2000004186c */
[----:B------:R-:W3:Y:S08]  /*11640*/  LDSM.16.MT88.4 R140, [R221+0x9800] ;  /* 0x00980000dd8c783b */ /* 0x000ef00000004200 */
[----:B------:R-:W-:Y:S01]  /*11650*/  MUFU.EX2 R252, R252 ;  /* 0x000000fc00fc7308 */ /* 0x000fe20000000800 */
[-C--:B------:R-:W-:Y:S06]  /*11660*/  HMMA.16816.F32.BF16 R32, R132, R36.reuse, R32 ;  /* 0x000000248420723c */ /* 0x080fec0000041820 */
[C---:B------:R-:W-:Y:S03]  /*11670*/  HMMA.16816.F32.BF16 R112, R136.reuse, R36, R112 ;  /* 0x000000248870723c */ /* 0x040fe60000041870 */
[----:B------:R-:W-:Y:S03]  /*11680*/  MUFU.EX2 R201, R201 ;  /* 0x000000c900c97308 */ /* 0x000fe60000000800 */
[-C--:B------:R-:W-:Y:S07]  /*11690*/  HMMA.16816.F32.BF16 R116, R136, R38.reuse, R116 ;  /* 0x000000268874723c */ /* 0x080fee0000041874 */
[----:B------:R-:W-:Y:S01]  /*116a0*/  MUFU.EX2 R198, R198 ;  /* 0x000000c600c67308 */ /* 0x000fe20000000800 */
[----:B------:R-:W-:Y:S01]  /*116b0*/  F2FP.BF16.F32.PACK_AB R36, R207, R206 ;  /* 0x000000cecf24723e */ /* 0x000fe200000010ff */
[C---:B------:R-:W-:Y:S04]  /*116c0*/  HMMA.16816.F32.BF16 R120, R132.reuse, R38, R120 ;  /* 0x000000268478723c */ /* 0x040fe80000041878 */
[----:B-1----:R-:W-:Y:S02]  /*116d0*/  F2FP.BF16.F32.PACK_AB R37, R211, R210 ;  /* 0x000000d2d325723e */ /* 0x002fe400000010ff */
[-C--:B------:R-:W-:Y:S02]  /*116e0*/  HMMA.16816.F32.BF16 R24, R132, R48.reuse, R24 ;  /* 0x000000308418723c */ /* 0x080fe40000041818 */
[----:B------:R-:W1:Y:S03]  /*116f0*/  MUFU.EX2 R62, R62 ;  /* 0x0000003e003e7308 */ /* 0x000e660000000800 */
[----:B------:R-:W-:Y:S01]  /*11700*/  F2FP.BF16.F32.PACK_AB R38, R209, R208 ;  /* 0x000000d0d126723e */ /* 0x000fe200000010ff */
[C---:B------:R-:W-:Y:S05]  /*11710*/  HMMA.16816.F32.BF16 R124, R136.reuse, R48, R124 ;  /* 0x00000030887c723c */ /* 0x040fea000004187c */
[----:B--2---:R-:W-:Y:S01]  /*11720*/  F2FP.BF16.F32.PACK_AB R39, R213, R212 ;  /* 0x000000d4d527723e */ /* 0x004fe200000010ff */
[-C--:B------:R-:W-:Y:S05]  /*11730*/  HMMA.16816.F32.BF16 R28, R136, R50.reuse, R28 ;  /* 0x00000032881c723c */ /* 0x080fea000004181c */
[----:B------:R-:W-:Y:S01]  /*11740*/  FADD.FTZ R210, R210, R179 ;  /* 0x000000b3d2d27221 */ /* 0x000fe20000010000 */
[----:B------:R-:W-:Y:S01]  /*11750*/  HMMA.16816.F32.BF16 R128, R132, R50, R128 ;  /* 0x000000328480723c */ /* 0x000fe20000041880 */
[----:B------:R-:W2:Y:S04]  /*11760*/  LDSM.16.MT88.4 R48, [R171+0xa800] ;  /* 0x00a80000ab30783b */ /* 0x000ea80000004200 */
[----:B------:R-:W-:Y:S01]  /*11770*/  FADD.FTZ R206, R206, R175 ;  /* 0x000000afcece7221 */ /* 0x000fe20000010000 */
[-C--:B---3--:R-:W-:Y:S05]  /*11780*/  HMMA.16816.F32.BF16 R4, R36, R140.reuse, R4 ;  /* 0x0000008c2404723c */ /* 0x088fea0000041804 */
[----:B------:R-:W-:Y:S01]  /*11790*/  FFMA.FTZ R132, R57, UR4, -R192 ;  /* 0x0000000439847c23 */ /* 0x000fe200080108c0 */
[C---:B------:R-:W-:Y:S01]  /*117a0*/  HMMA.16816.F32.BF16 R8, R40.reuse, R140, R8 ;  /* 0x0000008c2808723c */ /* 0x040fe20000041808 */
[----:B------:R-:W-:Y:S02]  /*117b0*/  LDSM.16.MT88.4 R56, [R221+0xac00] ;  /* 0x00ac0000dd38783b */ /* 0x000fe40000004200 */
[----:B------:R-:W3:Y:S02]  /*117c0*/  MUFU.EX2 R163, R132 ;  /* 0x0000008400a37308 */ /* 0x000ee40000000800 */
[----:B-1----:R-:W-:Y:S01]  /*117d0*/  F2FP.BF16.F32.PACK_AB R135, R63, R62 ;  /* 0x0000003e3f87723e */ /* 0x002fe200000010ff */
[-C--:B------:R-:W-:Y:S05]  /*117e0*/  HMMA.16816.F32.BF16 R12, R40, R142.reuse, R12 ;  /* 0x0000008e280c723c */ /* 0x080fea000004180c */
[----:B------:R-:W-:Y:S01]  /*117f0*/  FADD.FTZ R211, R211, R210 ;  /* 0x000000d2d3d37221 */ /* 0x000fe20000010000 */
[C---:B------:R-:W-:Y:S05]  /*11800*/  HMMA.16816.F32.BF16 R16, R36.reuse, R142, R16 ;  /* 0x0000008e2410723c */ /* 0x040fea0000041810 */
[----:B------:R-:W-:Y:S01]  /*11810*/  FADD.FTZ R207, R207, R206 ;  /* 0x000000cecfcf7221 */ /* 0x000fe20000010000 */
        /* <DEDUP_REMOVED lines=12> */
[-C--:B------:R-:W-:Y:S06]  /*118e0*/  HMMA.16816.F32.BF16 R92, R40, R46.reuse, R92 ;  /* 0x0000002e285c723c */ /* 0x080fec000004185c */
[C---:B------:R-:W-:Y:S01]  /*118f0*/  HMMA.16816.F32.BF16 R96, R36.reuse, R46, R96 ;  /* 0x0000002e2460723c */ /* 0x040fe20000041860 */
[----:B------:R-:W1:Y:S05]  /*11900*/  LDSM.16.MT88.4 R44, [R171+0xb800] ;  /* 0x00b80000ab2c783b */ /* 0x000e6a0000004200 */
[-C--:B--2---:R-:W-:Y:S06]  /*11910*/  HMMA.16816.F32.BF16 R100, R36, R48.reuse, R100 ;  /* 0x000000302464723c */ /* 0x084fec0000041864 */
        /* <DEDUP_REMOVED lines=14> */
[----:B------:R1:W4:Y:S01]  /*11a00*/  MUFU.EX2 R53, R192 ;  /* 0x000000c000357308 */ /* 0x0003220000000800 */
[----:B---3--:R-:W-:Y:S01]  /*11a10*/  MOV R61, R163 ;  /* 0x000000a3003d7202 */ /* 0x008fe20000000f00 */
[-C--:B------:R-:W-:Y:S01]  /*11a20*/  HMMA.16816.F32.BF16 R28, R40, R46.reuse, R28 ;  /* 0x0000002e281c723c */ /* 0x080fe2000004181c */
[----:B------:R-:W3:Y:S03]  /*11a30*/  LDSM.16.MT88.4 R40, [R221+0xbc00] ;  /* 0x00bc0000dd28783b */ /* 0x000ee60000004200 */
[----:B------:R-:W-:Y:S02]  /*11a40*/  MOV R55, R155 ;  /* 0x0000009b00377202 */ /* 0x000fe40000000f00 */
[----:B------:R-:W-:Y:S05]  /*11a50*/  HMMA.16816.F32.BF16 R128, R36, R46, R128 ;  /* 0x0000002e2480723c */ /* 0x000fea0000041880 */
[----:B------:R-:W-:Y:S01]  /*11a60*/  MOV R54, R154 ;  /* 0x0000009a00367202 */ /* 0x000fe20000000f00 */
[----:B------:R-:W-:Y:S01]  /*11a70*/  FADD.FTZ R251, R61, R251 ;  /* 0x000000fb3dfb7221 */ /* 0x000fe20000010000 */
[----:B------:R-:W-:Y:S04]  /*11a80*/  F2FP.BF16.F32.PACK_AB R36, R250, R248 ;  /* 0x000000f8fa24723e */ /* 0x000fe800000010ff */
[----:B-1----:R-:W-:Y:S02]  /*11a90*/  MOV R192, R152 ;  /* 0x0000009800c07202 */ /* 0x002fe40000000f00 */
[----:B------:R-:W-:Y:S01]  /*11aa0*/  F2FP.BF16.F32.PACK_AB R38, R201, R252 ;  /* 0x000000fcc926723e */ /* 0x000fe200000010ff */
[----:B------:R-:W-:Y:S01]  /*11ab0*/  FADD.FTZ R252, R252, R209 ;  /* 0x000000d1fcfc7221 */ /* 0x000fe20000010000 */
[----:B------:R-:W-:Y:S01]  /*11ac0*/  F2FP.BF16.F32.PACK_AB R37, R55, R192 ;  /* 0x000000c03725723e */ /* 0x000fe200000010ff */
[----:B------:R-:W-:Y:S01]  /*11ad0*/  FADD.FTZ R212, R192, R212 ;  /* 0x000000d4c0d47221 */ /* 0x000fe20000010000 */
[----:B------:R-:W-:Y:S01]  /*11ae0*/  F2FP.BF16.F32.PACK_AB R39, R198, R60 ;  /* 0x0000003cc627723e */ /* 0x000fe200000010ff */
[----:B------:R-:W-:Y:S01]  /*11af0*/  FADD.FTZ R249, R201, R252 ;  /* 0x000000fcc9f97221 */ /* 0x000fe20000010000 */
[----:B------:R-:W-:Y:S01]  /*11b00*/  MOV R45, R153 ;  /* 0x00000099002d7202 */ /* 0x000fe20000000f00 */
[----:B------:R-:W-:Y:S01]  /*11b10*/  FADD.FTZ R212, R55, R212 ;  /* 0x000000d437d47221 */ /* 0x000fe20000010000 */
[----:B------:R-:W-:Y:S02]  /*11b20*/  F2FP.BF16.F32.PACK_AB R132, R61, R194 ;  /* 0x000000c23d84723e */ /* 0x000fe400000010ff */
[----:B------:R-:W-:Y:S01]  /*11b30*/  F2FP.BF16.F32.PACK_AB R133, R54, R45 ;  /* 0x0000002d3685723e */ /* 0x000fe200000010ff */
[-C--:B------:R-:W-:Y:S01]  /*11b40*/  HMMA.16816.F32.BF16 R160, R36, R148.reuse, R4 ;  /* 0x0000009424a0723c */ /* 0x080fe20000041804 */
[----:B------:R-:W1:Y:S02]  /*11b50*/  LDSM.16.MT88.4 R4, [R171+0xbc00] ;  /* 0x00bc0000ab04783b */ /* 0x000e640000004200 */
[----:B----4-:R-:W-:Y:S01]  /*11b60*/  F2FP.BF16.F32.PACK_AB R134, R53, R52 ;  /* 0x000000343586723e */ /* 0x010fe200000010ff */
[----:B------:R-:W-:Y:S01]  /*11b70*/  FADD.FTZ R216, R45, R216 ;  /* 0x000000d82dd87221 */ /* 0x000fe20000010000 */
[----:B------:R-:W-:Y:S03]  /*11b80*/  FADD.FTZ R52, R52, R251 ;  /* 0x000000fb34347221 */ /* 0x000fe60000010000 */
[----:B------:R-:W-:Y:S02]  /*11b90*/  FADD.FTZ R3, R54, R216 ;  /* 0x000000d836037221 */ /* 0x000fe40000010000 */
[C---:B------:R-:W-:Y:S04]  /*11ba0*/  HMMA.16816.F32.BF16 R156, R132.reuse, R148, R8 ;  /* 0x00000094849c723c */ /* 0x040fe80000041808 */
[----:B------:R-:W-:Y:S01]  /*11bb0*/  FADD.FTZ R62, R62, R3 ;  /* 0x000000033e3e7221 */ /* 0x000fe20000010000 */
[----:B------:R-:W-:Y:S01]  /*11bc0*/  FADD.FTZ R3, R60, R212 ;  /* 0x000000d43c037221 */ /* 0x000fe20000010000 */
[-C--:B------:R-:W-:Y:S05]  /*11bd0*/  HMMA.16816.F32.BF16 R152, R132, R150.reuse, R12 ;  /* 0x000000968498723c */ /* 0x080fea000004180c */
[----:B------:R-:W-:Y:S01]  /*11be0*/  FADD.FTZ R244, R198, R3 ;  /* 0x00000003c6f47221 */ /* 0x000fe20000010000 */
[C---:B------:R-:W-:Y:S05]  /*11bf0*/  HMMA.16816.F32.BF16 R148, R36.reuse, R150, R16 ;  /* 0x000000962494723c */ /* 0x040fea0000041810 */
[----:B------:R-:W-:Y:S01]  /*11c00*/  FADD.FTZ R245, R63, R62 ;  /* 0x0000003e3ff57221 */ /* 0x000fe20000010000 */
[-C--:B--2---:R-:W-:Y:S05]  /*11c10*/  HMMA.16816.F32.BF16 R68, R36, R48.reuse, R68 ;  /* 0x000000302444723c */ /* 0x084fea0000041844 */
[----:B------:R-:W-:Y:S01]  /*11c20*/  FADD.FTZ R247, R53, R52 ;  /* 0x0000003435f77221 */ /* 0x000fe20000010000 */
[C---:B------:R-:W-:Y:S05]  /*11c30*/  HMMA.16816.F32.BF16 R72, R132.reuse, R48, R72 ;  /* 0x000000308448723c */ /* 0x040fea0000041848 */
[----:B------:R-:W-:Y:S01]  /*11c40*/  MOV R3, R168 ;  /* 0x000000a800037202 */ /* 0x000fe20000000f00 */
        /* <DEDUP_REMOVED lines=21> */
.L_x_150:
[----:B------:R-:W1:Y:S01]  /*11da0*/  S2R R0, SR_TID.X ;  /* 0x0000000000007919 */ /* 0x000e620000002100 */
[----:B------:R-:W2:Y:S01]  /*11db0*/  S2UR UR6, SR_CgaCtaId ;  /* 0x00000000000679c3 */ /* 0x000ea20000008800 */
[----:B------:R-:W-:Y:S01]  /*11dc0*/  SHF.R.S32.HI R14, RZ, 0x2, R239 ;  /* 0x00000002ff0e7819 */ /* 0x000fe200000114ef */
[----:B------:R-:W-:Y:S01]  /*11dd0*/  UISETP.NE.AND UP0, UPT, UR15, -0x1, UPT ;  /* 0xffffffff0f00788c */ /* 0x000fe2000bf05270 */
[----:B------:R-:W3:Y:S01]  /*11de0*/  SHFL.BFLY PT, R8, R249, 0x2, 0x1f ;  /* 0x0c401f00f9087f89 */ /* 0x000ee200000e0000 */
[----:B------:R-:W-:Y:S01]  /*11df0*/  UMOV UR7, 0x400 ;  /* 0x0000040000077882 */ /* 0x000fe20000000000 */
[----:B------:R-:W-:Y:S02]  /*11e00*/  PLOP3.LUT P6, PT, PT, PT, PT, 0x8, 0x0 ;  /* 0x000000000000781c */ /* 0x000fe40003fce170 */
[----:B------:R-:W4:Y:S01]  /*11e10*/  SHFL.BFLY PT, R3, R244, 0x2, 0x1f ;  /* 0x0c401f00f4037f89 */ /* 0x000f2200000e0000 */
[----:B------:R-:W-:-:S03]  /*11e20*/  PLOP3.LUT P0, PT, PT, PT, UP0, 0x80, 0x0 ;  /* 0x000000000000781c */ /* 0x000fc60003f0f008 */
[----:B------:R-:W5:Y:S02]  /*11e30*/  SHFL.BFLY PT, R2, R247, 0x2, 0x1f ;  /* 0x0c401f00f7027f89 */ /* 0x000f6400000e0000 */
[----:B------:R-:W-:Y:S02]  /*11e40*/  @UP0 ULDC.64 UR4, c[0x0][0x298] ;  /* 0x0000a60000040ab9 */ /* 0x000fe40000000a00 */
[----:B------:R-:W5:Y:S01]  /*11e50*/  SHFL.BFLY PT, R10, R245, 0x2, 0x1f ;  /* 0x0c401f00f50a7f89 */ /* 0x000f6200000e0000 */
[----:B------:R-:W-:-:S07]  /*11e60*/  @UP0 UIMAD.WIDE.U32 UR8, UR15, UR4, URZ ;  /* 0x000000040f0802a5 */ /* 0x000fce000f8e003f */
[----:B------:R-:W-:Y:S01]  /*11e70*/  @UP0 UMOV UR4, UR8 ;  /* 0x0000000800040c82 */ /* 0x000fe20008000000 */
[----:B--2---:R-:W-:Y:S02]  /*11e80*/  ULEA UR6, UR6, UR7, 0x18 ;  /* 0x0000000706067291 */ /* 0x004fe4000f8ec03f */
[----:B------:R-:W-:Y:S01]  /*11e90*/  @UP0 UIMAD UR7, UR15, UR5, UR9 ;  /* 0x000000050f0702a4 */ /* 0x000fe2000f8e0209 */
[----:B---3--:R-:W-:Y:S01]  /*11ea0*/  FADD.FTZ R8, R8, R249 ;  /* 0x000000f908087221 */ /* 0x008fe20000010000 */
[----:B-1----:R-:W-:Y:S01]  /*11eb0*/  SHF.R.S32.HI R11, RZ, 0x1f, R0 ;  /* 0x0000001fff0b7819 */ /* 0x002fe20000011400 */
[----:B----4-:R-:W-:-:S03]  /*11ec0*/  FADD.FTZ R4, R3, R244 ;  /* 0x000000f403047221 */ /* 0x010fc60000010000 */
[----:B------:R-:W1:Y:S01]  /*11ed0*/  SHFL.BFLY PT, R13, R8, 0x1, 0x1f ;  /* 0x0c201f00080d7f89 */ /* 0x000e6200000e0000 */
[----:B------:R-:W-:Y:S01]  /*11ee0*/  LEA.HI R3, R11, R0, RZ, 0x2 ;  /* 0x000000000b037211 */ /* 0x000fe200078f10ff */
[----:B-----5:R-:W-:Y:S02]  /*11ef0*/  FADD.FTZ R9, R2, R247 ;  /* 0x000000f702097221 */ /* 0x020fe40000010000 */
[----:B------:R-:W2:Y:S01]  /*11f00*/  SHFL.BFLY PT, R7, R4, 0x1, 0x1f ;  /* 0x0c201f0004077f89 */ /* 0x000ea200000e0000 */
[----:B------:R-:W-:Y:S01]  /*11f10*/  SHF.R.S32.HI R2, RZ, 0x2, R3 ;  /* 0x00000002ff027819 */ /* 0x000fe20000011403 */
[----:B------:R-:W-:Y:S02]  /*11f20*/  FADD.FTZ R5, R10, R245 ;  /* 0x000000f50a057221 */ /* 0x000fe40000010000 */
[----:B------:R-:W3:Y:S01]  /*11f30*/  SHFL.BFLY PT, R6, R9, 0x1, 0x1f ;  /* 0x0c201f0009067f89 */ /* 0x000ee200000e0000 */
[----:B------:R-:W-:Y:S01]  /*11f40*/  VIADD R10, R14, 0x40 ;  /* 0x000000400e0a7836 */ /* 0x000fe20000000000 */
[----:B------:R-:W-:-:S02]  /*11f50*/  SHF.R.S32.HI R17, RZ, 0x1f, R2 ;  /* 0x0000001fff117819 */ /* 0x000fc40000011402 */
[----:B------:R-:W4:Y:S02]  /*11f60*/  SHFL.BFLY PT, R16, R5, 0x1, 0x1f ;  /* 0x0c201f0005107f89 */ /* 0x000f2400000e0000 */
[----:B------:R-:W-:Y:S02]  /*11f70*/  LEA.HI R17, R17, R2, RZ, 0x3 ;  /* 0x0000000211117211 */ /* 0x000fe400078f18ff */
[----:B------:R-:W-:Y:S02]  /*11f80*/  ISETP.GE.AND P1, PT, R10, UR14, PT ;  /* 0x0000000e0a007c0c */ /* 0x000fe4000bf26270 */
[----:B------:R-:W-:-:S05]  /*11f90*/  LOP3.LUT R17, R17, 0xfffffff8, RZ, 0xc0, !PT ;  /* 0xfffffff811117812 */ /* 0x000fca00078ec0ff */
[----:B------:R-:W-:Y:S02]  /*11fa0*/  IMAD.IADD R17, R2, 0x1, -R17 ;  /* 0x0000000102117824 */ /* 0x000fe400078e0a11 */
[----:B-1----:R-:W-:-:S03]  /*11fb0*/  FADD.FTZ R8, R8, R13 ;  /* 0x0000000d08087221 */ /* 0x002fc60000010000 */
[----:B------:R-:W-:Y:S01]  /*11fc0*/  LEA.HI R13, R17, R17, RZ, 0x1 ;  /* 0x00000011110d7211 */ /* 0x000fe200078f08ff */
[----:B--2---:R-:W-:Y:S01]  /*11fd0*/  FADD.FTZ R7, R4, R7 ;  /* 0x0000000704077221 */ /* 0x004fe20000010000 */
[----:B------:R-:W-:Y:S02]  /*11fe0*/  LEA.HI R4, R11, R0, RZ, 0x5 ;  /* 0x000000000b047211 */ /* 0x000fe400078f28ff */
[----:B------:R-:W-:Y:S01]  /*11ff0*/  LOP3.LUT R12, R13, 0x3fffffe, RZ, 0xc0, !PT ;  /* 0x03fffffe0d0c7812 */ /* 0x000fe200078ec0ff */
[----:B---3--:R-:W-:Y:S01]  /*12000*/  FADD.FTZ R6, R9, R6 ;  /* 0x0000000609067221 */ /* 0x008fe20000010000 */
[----:B------:R-:W-:Y:S02]  /*12010*/  SHF.R.S32.HI R13, RZ, 0x1, R13 ;  /* 0x00000001ff0d7819 */ /* 0x000fe4000001140d */
[----:B------:R-:W-:Y:S01]  /*12020*/  LOP3.LUT R11, R3, 0xfffffffc, RZ, 0xc0, !PT ;  /* 0xfffffffc030b7812 */ /* 0x000fe200078ec0ff */
[----:B------:R-:W-:Y:S01]  /*12030*/  IMAD.IADD R17, R17, 0x1, -R12 ;  /* 0x0000000111117824 */ /* 0x000fe200078e0a0c */
[----:B------:R-:W-:Y:S01]  /*12040*/  LOP3.LUT R9, R13, 0x1, RZ, 0xc0, !PT ;  /* 0x000000010d097812 */ /* 0x000fe200078ec0ff */
[----:B------:R-:W-:Y:S01]  /*12050*/  IMAD.MOV.U32 R12, RZ, RZ, 0x3f800000 ;  /* 0x3f800000ff0c7424 */ /* 0x000fe200078e00ff */
[----:B------:R-:W-:Y:S01]  /*12060*/  FSETP.NE.FTZ.AND P5, PT, R8, RZ, PT ;  /* 0x000000ff0800720b */ /* 0x000fe20003fb5000 */
[----:B------:R-:W-:Y:S01]  /*12070*/  IMAD.IADD R11, R0, 0x1, -R11 ;  /* 0x00000001000b7824 */ /* 0x000fe200078e0a0b */
[----:B------:R-:W-:Y:S01]  /*12080*/  ISETP.NE.U32.AND P3, PT, R9, 0x1, PT ;  /* 0x000000010900780c */ /* 0x000fe20003f65070 */
[----:B------:R-:W-:Y:S01]  /*12090*/  IMAD.SHL.U32 R9, R13, 0x40, RZ ;  /* 0x000000400d097824 */ /* 0x000fe200078e00ff */
[----:B------:R-:W-:Y:S01]  /*120a0*/  SHF.R.S32.HI R10, RZ, 0x5, R4 ;  /* 0x00000005ff0a7819 */ /* 0x000fe20000011404 */
[----:B----4-:R-:W-:Y:S01]  /*120b0*/  FADD.FTZ R5, R5, R16 ;  /* 0x0000001005057221 */ /* 0x010fe20000010000 */
[----:B------:R-:W-:Y:S01]  /*120c0*/  LOP3.LUT P2, RZ, R13, 0x2, RZ, 0xc0, !PT ;  /* 0x000000020dff7812 */ /* 0x000fe2000784c0ff */
[----:B------:R-:W-:Y:S01]  /*120d0*/  IMAD.MOV.U32 R13, RZ, RZ, 0x3f800000 ;  /* 0x3f800000ff0d7424 */ /* 0x000fe200078e00ff */
[----:B------:R-:W-:Y:S01]  /*120e0*/  LOP3.LUT R9, R9, 0xc0, RZ, 0xc0, !PT ;  /* 0x000000c009097812 */ /* 0x000fe200078ec0ff */
[----:B------:R-:W-:Y:S01]  /*120f0*/  IMAD R10, R10, 0x100, R11 ;  /* 0x000001000a0a7824 */ /* 0x000fe200078e020b */
[----:B------:R-:W-:-:S02]  /*12100*/  FSETP.NE.FTZ.AND P4, PT, R7, RZ, PT ;  /* 0x000000ff0700720b */ /* 0x000fc40003f95000 */
[----:B------:R-:W-:Y:S01]  /*12110*/  LEA.HI R9, R9, R9, RZ, 0x1d ;  /* 0x0000000909097211 */ /* 0x000fe200078fe8ff */
[----:B------:R-:W-:Y:S01]  /*12120*/  IMAD R10, R17, 0x10, R10 ;  /* 0x00000010110a7824 */ /* 0x000fe200078e020a */
[----:B------:R1:W2:Y:S03]  /*12130*/  @P5 MUFU.RCP R12, R8 ;  /* 0x00000008000c5308 */ /* 0x0002a60000001000 */
        /* <DEDUP_REMOVED lines=12> */
.L_x_154:
        /* <DEDUP_REMOVED lines=24> */
.L_x_155:
[----:B------:R-:W-:Y:S01]  /*12380*/  ISETP.NE.AND P3, PT, RZ, UR8, PT ;  /* 0x00000008ff007c0c */ /* 0x000fe2000bf65270 */
[C---:B------:R-:W-:Y:S01]  /*12390*/  FMUL.FTZ R81, R12.reuse, R81 ;  /* 0x000000510c517220 */ /* 0x040fe20000410000 */
[----:B------:R-:W-:Y:S01]  /*123a0*/  SEL R9, R9, 0xffffffe0, !P2 ;  /* 0xffffffe009097807 */ /* 0x000fe20005000000 */
[C---:B------:R-:W-:Y:S01]  /*123b0*/  FMUL.FTZ R84, R12.reuse, R84 ;  /* 0x000000540c547220 */ /* 0x040fe20000410000 */
[----:B------:R-:W-:Y:S01]  /*123c0*/  PLOP3.LUT P2, PT, PT, PT, PT, 0x8, 0x0 ;  /* 0x000000000000781c */ /* 0x000fe20003f4e170 */
        /* <DEDUP_REMOVED lines=8> */
[----:B------:R-:W2:Y:S01]  /*12450*/  @!P3 LDC R18, c[0x0][0x2c4] ;  /* 0x0000b100ff12bb82 */ /* 0x000ea20000000800 */
[----:B------:R-:W-:Y:S01]  /*12460*/  @!P3 PLOP3.LUT P2, PT, P0, PT, PT, 0x80, 0x0 ;  /* 0x000000000000b81c */ /* 0x000fe2000074f070 */
[----:B------:R-:W-:Y:S01]  /*12470*/  FMUL.FTZ R141, R12, R141 ;  /* 0x0000008d0c8d7220 */ /* 0x000fe20000410000 */
[----:B------:R-:W-:Y:S01]  /*12480*/  FSETP.NE.FTZ.AND P0, PT, R6, RZ, PT ;  /* 0x000000ff0600720b */ /* 0x000fe20003f15000 */
[C---:B------:R-:W-:Y:S01]  /*12490*/  FMUL.FTZ R120, R12.reuse, R120 ;  /* 0x000000780c787220 */ /* 0x040fe20000410000 */
[C---:B------:R-:W-:Y:S01]  /*124a0*/  FMUL.FTZ R121, R12.reuse, R121 ;  /* 0x000000790c797220 */ /* 0x040fe20000410000 */
[C---:B------:R-:W-:Y:S01]  /*124b0*/  FMUL.FTZ R136, R12.reuse, R136 ;  /* 0x000000880c887220 */ /* 0x040fe20000410000 */
[C---:B------:R-:W-:Y:S01]  /*124c0*/  FMUL.FTZ R137, R12.reuse, R137 ;  /* 0x000000890c897220 */ /* 0x040fe20000410000 */
[C---:B------:R-:W-:Y:S01]  /*124d0*/  FMUL.FTZ R128, R12.reuse, R128 ;  /* 0x000000800c807220 */ /* 0x040fe20000410000 */
[----:B------:R-:W-:Y:S01]  /*124e0*/  FMUL.FTZ R129, R12, R129 ;  /* 0x000000810c817220 */ /* 0x000fe20000410000 */
[----:B------:R-:W-:Y:S01]  /*124f0*/  MOV R12, 0x3f800000 ;  /* 0x3f800000000c7802 */ /* 0x000fe20000000f00 */
[C---:B----4-:R-:W-:Y:S01]  /*12500*/  FMUL.FTZ R162, R13.reuse, R162 ;  /* 0x000000a20da27220 */ /* 0x050fe20000410000 */
[----:B------:R-:W-:Y:S01]  /*12510*/  MOV R19, 0x3f800000 ;  /* 0x3f80000000137802 */ /* 0x000fe20000000f00 */
[C---:B------:R-:W-:Y:S01]  /*12520*/  FMUL.FTZ R163, R13.reuse, R163 ;  /* 0x000000a30da37220 */ /* 0x040fe20000410000 */
[C---:B------:R-:W-:Y:S01]  /*12530*/  FMUL.FTZ R150, R13.reuse, R150 ;  /* 0x000000960d967220 */ /* 0x040fe20000410000 */
[C---:B------:R-:W-:Y:S01]  /*12540*/  FMUL.FTZ R151, R13.reuse, R151 ;  /* 0x000000970d977220 */ /* 0x040fe20000410000 */
[----:B------:R-:W4:Y:S01]  /*12550*/  @P0 MUFU.RCP R12, R6 ;  /* 0x00000006000c0308 */ /* 0x000f220000001000 */
[C---:B------:R-:W-:Y:S01]  /*12560*/  FMUL.FTZ R70, R13.reuse, R70 ;  /* 0x000000460d467220 */ /* 0x040fe20000410000 */
[C---:B------:R-:W-:Y:S01]  /*12570*/  FMUL.FTZ R71, R13.reuse, R71 ;  /* 0x000000470d477220 */ /* 0x040fe20000410000 */
[C---:B------:R-:W-:Y:S01]  /*12580*/  FMUL.FTZ R82, R13.reuse, R82 ;  /* 0x000000520d527220 */ /* 0x040fe20000410000 */
[----:B------:R-:W-:Y:S01]  /*12590*/  FMUL.FTZ R83, R13, R83 ;  /* 0x000000530d537220 */ /* 0x000fe20000410000 */
[----:B------:R-:W-:Y:S01]  /*125a0*/  F2FP.BF16.F32.PACK_AB R160, R161, R160 ;  /* 0x000000a0a1a0723e */ /* 0x000fe200000010ff */
[----:B------:R-:W-:Y:S01]  /*125b0*/  FMUL.FTZ R86, R13, R86 ;  /* 0x000000560d567220 */ /* 0x000fe20000410000 */
[----:B------:R-:W-:Y:S01]  /*125c0*/  F2FP.BF16.F32.PACK_AB R162, R163, R162 ;  /* 0x000000a2a3a2723e */ /* 0x000fe200000010ff */
[----:B--2---:R-:W2:Y:S01]  /*125d0*/  @P2 LDC R18, c[0x0][0x2e4] ;  /* 0x0000b900ff122b82 */ /* 0x004ea20000000800 */
[----:B------:R-:W-:Y:S01]  /*125e0*/  FSETP.NE.FTZ.AND P2, PT, R5, RZ, PT ;  /* 0x000000ff0500720b */ /* 0x000fe20003f55000 */
[----:B------:R-:W-:Y:S01]  /*125f0*/  FMUL.FTZ R87, R13, R87 ;  /* 0x000000570d577220 */ /* 0x000fe20000410000 */
[----:B------:R-:W-:Y:S01]  /*12600*/  F2FP.BF16.F32.PACK_AB R149, R149, R148 ;  /* 0x000000949595723e */ /* 0x000fe200000010ff */
[----:B------:R-:W-:Y:S01]  /*12610*/  FMUL.FTZ R98, R13, R98 ;  /* 0x000000620d627220 */ /* 0x000fe20000410000 */
[----:B------:R-:W-:Y:S01]  /*12620*/  F2FP.BF16.F32.PACK_AB R151, R151, R150 ;  /* 0x000000969797723e */ /* 0x000fe200000010ff */
[----:B------:R-:W-:Y:S01]  /*12630*/  FMUL.FTZ R99, R13, R99 ;  /* 0x000000630d637220 */ /* 0x000fe20000410000 */
[----:B------:R-:W-:Y:S01]  /*12640*/  F2FP.BF16.F32.PACK_AB R68, R69, R68 ;  /* 0x000000444544723e */ /* 0x000fe200000010ff */
[----:B------:R-:W-:Y:S01]  /*12650*/  STS [R11], R160 ;  /* 0x000000a00b007388 */ /* 0x000fe20000000800 */
        /* <DEDUP_REMOVED lines=13> */
[----:B------:R-:W-:Y:S01]  /*12730*/  F2FP.BF16.F32.PACK_AB R70, R71, R70 ;  /* 0x000000464746723e */ /* 0x000fe200000010ff */
[----:B------:R-:W-:Y:S01]  /*12740*/  STS [R11+0x200], R162 ;  /* 0x000200a20b007388 */ /* 0x000fe20000000800 */
[----:B------:R-:W-:Y:S01]  /*12750*/  F2FP.BF16.F32.PACK_AB R80, R81, R80 ;  /* 0x000000505150723e */ /* 0x000fe200000010ff */
[C---:B------:R-:W-:Y:S01]  /*12760*/  FMUL.FTZ R92, R12.reuse, R92 ;  /* 0x0000005c0c5c7220 */ /* 0x040fe20000410000 */
[----:B------:R-:W-:Y:S01]  /*12770*/  F2FP.BF16.F32.PACK_AB R82, R83, R82 ;  /* 0x000000525352723e */ /* 0x000fe200000010ff */
[C---:B------:R-:W-:Y:S01]  /*12780*/  FMUL.FTZ R93, R12.reuse, R93 ;  /* 0x0000005d0c5d7220 */ /* 0x040fe20000410000 */
[----:B------:R-:W-:Y:S01]  /*12790*/  F2FP.BF16.F32.PACK_AB R72, R73, R72 ;  /* 0x000000484948723e */ /* 0x000fe200000010ff */
[----:B------:R-:W-:Y:S01]  /*127a0*/  STS [R10], R149 ;  /* 0x000000950a007388 */ /* 0x000fe20000000800 */
        /* <DEDUP_REMOVED lines=29> */
[----:B------:R-:W-:Y:S01]  /*12980*/  FMUL.FTZ R103, R13, R103 ;  /* 0x000000670d677220 */ /* 0x000fe20000410000 */
[----:B------:R-:W-:Y:S01]  /*12990*/  IADD3 R9, R9, R10, RZ ;  /* 0x0000000a09097210 */ /* 0x000fe20007ffe0ff */
[----:B------:R-:W-:Y:S01]  /*129a0*/  STS [R11+0x1000], R156 ;  /* 0x0010009c0b007388 */ /* 0x000fe20000000800 */
[----:B------:R-:W-:Y:S01]  /*129b0*/  F2FP.BF16.F32.PACK_AB R74, R75, R74 ;  /* 0x0000004a4b4a723e */ /* 0x000fe200000010ff */
[----:B------:R-:W-:Y:S01]  /*129c0*/  FMUL.FTZ R110, R13, R110 ;  /* 0x0000006e0d6e7220 */ /* 0x000fe20000410000 */
[----:B------:R-:W-:Y:S01]  /*129d0*/  F2FP.BF16.F32.PACK_AB R76, R77, R76 ;  /* 0x0000004c4d4c723e */ /* 0x000fe200000010ff */
[----:B------:R-:W-:Y:S01]  /*129e0*/  STS [R11+0x1200], R158 ;  /* 0x0012009e0b007388 */ /* 0x000fe20000000800 */
[----:B------:R-:W-:Y:S01]  /*129f0*/  F2FP.BF16.F32.PACK_AB R78, R79, R78 ;  /* 0x0000004e4f4e723e */ /* 0x000fe200000010ff */
        /* <DEDUP_REMOVED lines=17> */
[----:B------:R-:W-:Y:S01]  /*12b10*/  F2FP.BF16.F32.PACK_AB R93, R93, R92 ;  /* 0x0000005c5d5d723e */ /* 0x000fe200000010ff */
[----:B------:R-:W-:Y:S01]  /*12b20*/  STS [R9], R80 ;  /* 0x0000005009007388 */ /* 0x000fe20000000800 */
        /* <DEDUP_REMOVED lines=22> */
[----:B------:R-:W-:Y:S01]  /*12c90*/  FMUL.FTZ R13, R13, R131 ;  /* 0x000000830d0d7220 */ /* 0x000fe20000410000 */
        /* <DEDUP_REMOVED lines=14> */
[----:B------:R-:W2:Y:S01]  /*12d80*/  @!P3 LDC R23, c[0x0][0x270] ;  /* 0x00009c00ff17bb82 */ /* 0x000ea20000000800 */
[----:B------:R-:W-:Y:S01]  /*12d90*/  F2FP.BF16.F32.PACK_AB R114, R115, R114 ;  /* 0x000000727372723e */ /* 0x000fe200000010ff */
[----:B------:R-:W-:Y:S01]  /*12da0*/  STS [R11+0x3000], R88 ;  /* 0x003000580b007388 */ /* 0x000fe20000000800 */
[----:B------:R-:W-:Y:S01]  /*12db0*/  F2FP.BF16.F32.PACK_AB R117, R117, R116 ;  /* 0x000000747575723e */ /* 0x000fe200000010ff */
[----:B-1----:R-:W1:Y:S01]  /*12dc0*/  @P5 MUFU.LG2 R8, R8 ;  /* 0x0000000800085308 */ /* 0x002e620000000c00 */
[----:B------:R-:W-:Y:S01]  /*12dd0*/  F2FP.BF16.F32.PACK_AB R119, R119, R118 ;  /* 0x000000767777723e */ /* 0x000fe200000010ff */
[----:B------:R-:W-:Y:S01]  /*12de0*/  STS [R11+0x3200], R90 ;  /* 0x0032005a0b007388 */ /* 0x000fe20000000800 */
[----:B------:R-:W-:Y:S01]  /*12df0*/  F2FP.BF16.F32.PACK_AB R136, R137, R136 ;  /* 0x000000888988723e */ /* 0x000fe200000010ff */
[----:B------:R-:W4:Y:S01]  /*12e00*/  @P3 LDC.64 R20, c[0x0][0x2c0] ;  /* 0x0000b000ff143b82 */ /* 0x000f220000000a00 */
[----:B------:R-:W-:Y:S01]  /*12e10*/  F2FP.BF16.F32.PACK_AB R138, R139, R138 ;  /* 0x0000008a8b8a723e */ /* 0x000fe200000010ff */
[----:B------:R-:W-:Y:S01]  /*12e20*/  STS [R10+0x3000], R93 ;  /* 0x0030005d0a007388 */ /* 0x000fe20000000800 */
[----:B------:R-:W-:Y:S01]  /*12e30*/  F2FP.BF16.F32.PACK_AB R128, R129, R128 ;  /* 0x000000808180723e */ /* 0x000fe200000010ff */
[----:B---3--:R-:W3:Y:S01]  /*12e40*/  @P4 MUFU.LG2 R7, R7 ;  /* 0x0000000700074308 */ /* 0x008ee20000000c00 */
[----:B------:R-:W-:Y:S01]  /*12e50*/  F2FP.BF16.F32.PACK_AB R13, R13, R130 ;  /* 0x000000820d0d723e */ /* 0x000fe200000010ff */
[----:B------:R-:W-:Y:S01]  /*12e60*/  STS [R10+0x3200], R95 ;  /* 0x0032005f0a007388 */ /* 0x000fe20000000800 */
[----:B------:R-:W-:Y:S01]  /*12e70*/  F2FP.BF16.F32.PACK_AB R124, R125, R124 ;  /* 0x0000007c7d7c723e */ /* 0x000fe200000010ff */
[----:B------:R-:W5:Y:S01]  /*12e80*/  S2UR UR5, SR_CTAID.X ;  /* 0x00000000000579c3 */ /* 0x000f620000002500 */
[----:B------:R-:W-:Y:S01]  /*12e90*/  F2FP.BF16.F32.PACK_AB R126, R127, R126 ;  /* 0x0000007e7f7e723e */ /* 0x000fe200000010ff */
[----:B------:R-:W-:Y:S01]  /*12ea0*/  STS [R19+0x2000], R100 ;  /* 0x0020006413007388 */ /* 0x000fe20000000800 */
[----:B------:R-:W-:Y:S01]  /*12eb0*/  F2FP.BF16.F32.PACK_AB R132, R133, R132 ;  /* 0x000000848584723e */ /* 0x000fe200000010ff */
[----:B------:R-:W5:Y:S01]  /*12ec0*/  @P0 MUFU.LG2 R6, R6 ;  /* 0x0000000600060308 */ /* 0x000f620000000c00 */
[----:B------:R-:W-:Y:S01]  /*12ed0*/  F2FP.BF16.F32.PACK_AB R134, R135, R134 ;  /* 0x000000868786723e */ /* 0x000fe200000010ff */
[----:B------:R-:W-:Y:S01]  /*12ee0*/  STS [R19+0x2200], R102 ;  /* 0x0022006613007388 */ /* 0x000fe20000000800 */
[----:B------:R-:W-:Y:S01]  /*12ef0*/  @P3 MOV R25, 0x1 ;  /* 0x0000000100193802 */ /* 0x000fe20000000f00 */
[----:B--2---:R-:W-:Y:S01]  /*12f00*/  @!P3 IMAD R25, R18, R23, RZ ;  /* 0x000000171219b224 */ /* 0x004fe200078e02ff */
[----:B------:R-:W2:Y:S01]  /*12f10*/  @P4 LDC R22, c[0x0][0x2e8] ;  /* 0x0000ba00ff164b82 */ /* 0x000ea20000000800 */
[----:B------:R-:W-:Y:S01]  /*12f20*/  STS [R9+0x2000], R108 ;  /* 0x0020006c09007388 */ /* 0x000fe20000000800 */
[----:B------:R-:W-:Y:S01]  /*12f30*/  BSSY B0, `(.L_x_156) ;  /* 0x0000069000007945 */ /* 0x000fe20003800000 */
[----:B------:R-:W2:Y:S02]  /*12f40*/  @P2 MUFU.LG2 R5, R5 ;  /* 0x0000000500052308 */ /* 0x000ea40000000c00 */
[----:B------:R-:W-:Y:S01]  /*12f50*/  STS [R9+0x2200], R110 ;  /* 0x0022006e09007388 */ /* 0x000fe20000000800 */
[----:B----4-:R-:W-:-:S02]  /*12f60*/  @P3 IMAD R20, R21, R20, RZ ;  /* 0x0000001415143224 */ /* 0x010fc400078e02ff */
[----:B------:R-:W4:Y:S01]  /*12f70*/  @P5 LDC R23, c[0x0][0x2e8] ;  /* 0x0000ba00ff175b82 */ /* 0x000f220000000800 */
[----:B------:R-:W-:Y:S01]  /*12f80*/  STS [R19+0x3000], R144 ;  /* 0x0030009013007388 */ /* 0x000fe20000000800 */
[----:B------:R-:W-:Y:S01]  /*12f90*/  @!P3 MOV R20, R18 ;  /* 0x000000120014b202 */ /* 0x000fe20000000f00 */
[----:B-1----:R-:W-:Y:S01]  /*12fa0*/  @P5 FMUL.FTZ R21, R8, 0.69314718246459960938 ;  /* 0x3f31721808155820 */ /* 0x002fe20000410000 */
[----:B---3--:R-:W-:Y:S01]  /*12fb0*/  @P4 FMUL.FTZ R8, R7, 0.69314718246459960938 ;  /* 0x3f31721807084820 */ /* 0x008fe20000410000 */
[----:B------:R-:W-:Y:S01]  /*12fc0*/  STS [R19+0x3200], R146 ;  /* 0x0032009213007388 */ /* 0x000fe20000000800 */
[----:B------:R-:W-:Y:S01]  /*12fd0*/  MOV R18, 0x7f800000 ;  /* 0x7f80000000127802 */ /* 0x000fe20000000f00 */
[----:B-----5:R-:W-:Y:S01]  /*12fe0*/  UIMAD UR6, UR5, -0x80, UR17 ;  /* 0xffffff80050678a4 */ /* 0x020fe2000f8e0211 */
[----:B------:R-:W1:Y:S01]  /*12ff0*/  S2R R12, SR_CTAID.Y ;  /* 0x00000000000c7919 */ /* 0x000e620000002600 */
[----:B------:R-:W-:Y:S04]  /*13000*/  STS [R9+0x3000], R104 ;  /* 0x0030006809007388 */ /* 0x000fe80000000800 */
[----:B------:R-:W-:Y:S04]  /*13010*/  STS [R9+0x3200], R106 ;  /* 0x0032006a09007388 */ /* 0x000fe80000000800 */
[----:B------:R-:W-:Y:S04]  /*13020*/  STS [R11+0x4000], R140 ;  /* 0x0040008c0b007388 */ /* 0x000fe80000000800 */
[----:B------:R-:W-:Y:S04]  /*13030*/  STS [R11+0x4200], R142 ;  /* 0x0042008e0b007388 */ /* 0x000fe80000000800 */
[----:B------:R-:W-:Y:S04]  /*13040*/  STS [R10+0x4000], R121 ;  /* 0x004000790a007388 */ /* 0x000fe80000000800 */
[----:B------:R-:W-:Y:S04]  /*13050*/  STS [R10+0x4200], R123 ;  /* 0x0042007b0a007388 */ /* 0x000fe80000000800 */
[----:B------:R-:W-:Y:S04]  /*13060*/  STS [R11+0x5000], R112 ;  /* 0x005000700b007388 */ /* 0x000fe80000000800 */
[----:B------:R3:W-:Y:S04]  /*13070*/  STS [R11+0x5200], R114 ;  /* 0x005200720b007388 */ /* 0x0007e80000000800 */
[----:B------:R-:W-:Y:S04]  /*13080*/  STS [R10+0x5000], R117 ;  /* 0x005000750a007388 */ /* 0x000fe80000000800 */
[----:B------:R-:W-:Y:S04]  /*13090*/  STS [R10+0x5200], R119 ;  /* 0x005200770a007388 */ /* 0x000fe80000000800 */
[----:B------:R-:W-:Y:S04]  /*130a0*/  STS [R19+0x4000], R136 ;  /* 0x0040008813007388 */ /* 0x000fe80000000800 */
[----:B------:R-:W-:Y:S04]  /*130b0*/  STS [R19+0x4200], R138 ;  /* 0x0042008a13007388 */ /* 0x000fe80000000800 */
[----:B------:R-:W-:Y:S04]  /*130c0*/  STS [R9+0x4000], R128 ;  /* 0x0040008009007388 */ /* 0x000fe80000000800 */
[----:B------:R1:W-:Y:S01]  /*130d0*/  STS [R9+0x4200], R13 ;  /* 0x0042000d09007388 */ /* 0x0003e20000000800 */
[----:B---3--:R-:W3:Y:S03]  /*130e0*/  @P3 LDC R11, c[0x0][0x2c0] ;  /* 0x0000b000ff0b3b82 */ /* 0x008ee60000000800 */
[----:B------:R-:W-:Y:S04]  /*130f0*/  STS [R19+0x5000], R124 ;  /* 0x0050007c13007388 */ /* 0x000fe80000000800 */
[----:B------:R5:W-:Y:S04]  /*13100*/  STS [R19+0x5200], R126 ;  /* 0x0052007e13007388 */ /* 0x000be80000000800 */
[----:B------:R-:W-:Y:S04]  /*13110*/  STS [R9+0x5000], R132 ;  /* 0x0050008409007388 */ /* 0x000fe80000000800 */
[----:B------:R2:W-:Y:S01]  /*13120*/  STS [R9+0x5200], R134 ;  /* 0x0052008609007388 */ /* 0x0005e20000000800 */
[----:B------:R-:W-:Y:S01]  /*13130*/  BAR.SYNC.DEFER_BLOCKING 0x0 ;  /* 0x0000000000007b1d */ /* 0x000fe20000010000 */
[----:B-1----:R-:W-:Y:S01]  /*13140*/  IMAD R13, R12, R25, RZ ;  /* 0x000000190c0d7224 */ /* 0x002fe200078e02ff */
[----:B------:R-:W-:-:S04]  /*13150*/  @!P3 MOV R11, 0x1 ;  /* 0x00000001000bb802 */ /* 0x000fc80000000f00 */
[----:B------:R-:W1:Y:S01]  /*13160*/  S2R R10, SR_CTAID.Z ;  /* 0x00000000000a7919 */ /* 0x000e620000002700 */
[----:B------:R-:W-:Y:S01]  /*13170*/  IADD3 R12, R14, 0x60, RZ ;  /* 0x000000600e0c7810 */ /* 0x000fe20007ffe0ff */
[----:B---3--:R-:W-:Y:S01]  /*13180*/  IMAD R7, R11, UR5, RZ ;  /* 0x000000050b077c24 */ /* 0x008fe2000f8e02ff */
[----:B-----5:R-:W-:Y:S02]  /*13190*/  LOP3.LUT R19, R4, 0xffffffe0, RZ, 0xc0, !PT ;  /* 0xffffffe004137812 */ /* 0x020fe400078ec0ff */
[----:B------:R-:W3:Y:S02]  /*131a0*/  @P2 LDC R4, c[0x0][0x2e8] ;  /* 0x0000ba00ff042b82 */ /* 0x000ee40000000800 */
[----:B------:R-:W-:Y:S02]  /*131b0*/  SHF.L.U32 R7, R7, 0x7, RZ ;  /* 0x0000000707077819 */ /* 0x000fe400000006ff */
[----:B------:R-:W-:Y:S02]  /*131c0*/  IADD3 R19, -R19, R0, RZ ;  /* 0x0000000013137210 */ /* 0x000fe40007ffe1ff */
[----:B------:R-:W-:Y:S01]  /*131d0*/  MOV R0, 0x7f800000 ;  /* 0x7f80000000007802 */ /* 0x000fe20000000f00 */
[----:B----4-:R-:W-:Y:S01]  /*131e0*/  @P5 FFMA.FTZ R0, R168, R23, R21 ;  /* 0x00000017a8005223 */ /* 0x010fe20000010015 */
[----:B--2---:R-:W-:Y:S01]  /*131f0*/  SEL R9, R13, RZ, !P6 ;  /* 0x000000ff0d097207 */ /* 0x004fe20007000000 */
[----:B------:R-:W-:Y:S01]  /*13200*/  @P0 FMUL.FTZ R21, R6, 0.69314718246459960938 ;  /* 0x3f31721806150820 */ /* 0x000fe20000410000 */
[----:B------:R2:W4:Y:S01]  /*13210*/  LDS.128 R28, [R225+0x1800] ;  /* 0x00180000e11c7984 */ /* 0x0005220000000c00 */
[----:B------:R-:W5:Y:S01]  /*13220*/  @P0 LDC R13, c[0x0][0x2e8] ;  /* 0x0000ba00ff0d0b82 */ /* 0x000f620000000800 */
[----:B------:R-:W-:Y:S01]  /*13230*/  LOP3.LUT P3, RZ, R19, 0x3, RZ, 0xc0, !PT ;  /* 0x0000000313ff7812 */ /* 0x000fe2000786c0ff */
[----:B------:R-:W-:Y:S01]  /*13240*/  @P2 FMUL.FTZ R6, R5, 0.69314718246459960938 ;  /* 0x3f31721805062820 */ /* 0x000fe20000410000 */
[----:B------:R2:W2:Y:S01]  /*13250*/  LDS.128 R24, [R225+0x3800] ;  /* 0x00380000e1187984 */ /* 0x0004a20000000c00 */
[----:B------:R-:W-:-:S02]  /*13260*/  ISETP.GE.AND P6, PT, R12, UR14, PT ;  /* 0x0000000e0c007c0c */ /* 0x000fc4000bfc6270 */
[----:B------:R-:W-:Y:S01]  /*13270*/  MOV R12, 0x7f800000 ;  /* 0x7f800000000c7802 */ /* 0x000fe20000000f00 */
[----:B------:R-:W-:Y:S01]  /*13280*/  @P4 FFMA.FTZ R12, R167, R22, R8 ;  /* 0x00000016a70c4223 */ /* 0x000fe20000010008 */
[----:B------:R-:W-:Y:S02]  /*13290*/  SHF.R.S32.HI R5, RZ, 0x1f, R7 ;  /* 0x0000001fff057819 */ /* 0x000fe40000011407 */
[----:B------:R-:W-:Y:S01]  /*132a0*/  MOV R19, 0x7f800000 ;  /* 0x7f80000000137802 */ /* 0x000fe20000000f00 */
[----:B---3--:R-:W-:Y:S01]  /*132b0*/  @P2 FFMA.FTZ R19, R165, R4, R6 ;  /* 0x00000004a5132223 */ /* 0x008fe20000010006 */
[----:B-1----:R-:W-:-:S05]  /*132c0*/  IMAD R9, R10, R20, R9 ;  /* 0x000000140a097224 */ /* 0x002fca00078e0209 */
[--C-:B------:R-:W-:Y:S02]  /*132d0*/  IADD3 R16, P5, P4, R7, R16, R9.reuse ;  /* 0x0000001007107210 */ /* 0x100fe40007cbe009 */
[----:B------:R-:W-:Y:S01]  /*132e0*/  SHF.R.S32.HI R9, RZ, 0x1f, R9 ;  /* 0x0000001fff097819 */ /* 0x000fe20000011409 */
[----:B-----5:R-:W-:-:S03]  /*132f0*/  @P0 FFMA.FTZ R18, R166, R13, R21 ;  /* 0x0000000da6120223 */ /* 0x020fc60000010015 */
[----:B------:R-:W-:Y:S01]  /*13300*/  IADD3.X R17, R5, R17, R9, P5, P4 ;  /* 0x0000001105117210 */ /* 0x000fe20002fe8409 */
[----:B--2-4-:R-:W-:Y:S06]  /*13310*/  @P3 BRA `(.L_x_157) ;  /* 0x0000000000a83947 */ /* 0x014fec0003800000 */
[----:B------:R-:W-:-:S04]  /*13320*/  LEA.HI R4, R240, R241, RZ, 0x5 ;  /* 0x000000f1f0047211 */ /* 0x000fc800078f28ff */
[----:B------:R-:W-:-:S05]  /*13330*/  LOP3.LUT R4, R4, 0xffffffe0, RZ, 0xc0, !PT ;  /* 0xffffffe004047812 */ /* 0x000fca00078ec0ff */
[----:B------:R-:W-:-:S05]  /*13340*/  IMAD.IADD R241, R241, 0x1, -R4 ;  /* 0x00000001f1f17824 */ /* 0x000fca00078e0a04 */
[----:B------:R-:W-:-:S04]  /*13350*/  SHF.R.S32.HI R4, RZ, 0x1f, R241 ;  /* 0x0000001fff047819 */ /* 0x000fc800000114f1 */
        /* <DEDUP_REMOVED lines=38> */
.L_x_157:
[----:B------:R-:W-:Y:S05]  /*135c0*/  BSYNC B0 ;  /* 0x0000000000007941 */ /* 0x000fea0003800000 */
.L_x_156:
        /* <DEDUP_REMOVED lines=36> */
.L_x_159:
[----:B------:R-:W-:Y:S05]  /*13810*/  BSYNC B0 ;  /* 0x0000000000007941 */ /* 0x000fea0003800000 */
.L_x_158:
        /* <DEDUP_REMOVED lines=24> */
.L_x_161:
[----:B------:R-:W-:Y:S05]  /*139a0*/  BSYNC B0 ;  /* 0x0000000000007941 */ /* 0x000fea0003800000 */
.L_x_160:
        /* <DEDUP_REMOVED lines=24> */
.L_x_163:
[----:B------:R-:W-:Y:S05]  /*13b30*/  BSYNC B0 ;  /* 0x0000000000007941 */ /* 0x000fea0003800000 */
.L_x_162:
[----:B-1--4-:R1:W4:Y:S01]  /*13b40*/  LDS.128 R4, [R225+0x5800] ;  /* 0x00580000e1047984 */ /* 0x0123220000000c00 */
[----:B------:R-:W-:Y:S05]  /*13b50*/  @P6 EXIT ;  /* 0x000000000000694d */ /* 0x000fea0003800000 */
        /* <DEDUP_REMOVED lines=21> */
.L_x_120:
[----:B------:R-:W-:Y:S01]  /*13cb0*/  UISETP.NE.AND UP4, UPT, UR15, -0x1, UPT ;  /* 0xffffffff0f00788c */ /* 0x000fe2000bf85270 */
[----:B------:R-:W-:Y:S01]  /*13cc0*/  SHF.R.S32.HI R3, RZ, 0x1f, R132 ;  /* 0x0000001fff037819 */ /* 0x000fe20000011484 */
[----:B------:R-:W-:Y:S01]  /*13cd0*/  ULDC.U8 UR8, c[0x0][0x3d9] ;  /* 0x0000f64000087ab9 */ /* 0x000fe20000000000 */
[----:B------:R-:W-:Y:S01]  /*13ce0*/  UIADD3 UR17, -UR27, UR17, URZ ;  /* 0x000000111b117290 */ /* 0x000fe2000fffe13f */
[----:B------:R-:W-:Y:S01]  /*13cf0*/  IMAD.U32 R15, RZ, RZ, UR16 ;  /* 0x00000010ff0f7e24 */ /* 0x000fe2000f8e00ff */
[----:B------:R-:W-:Y:S01]  /*13d00*/  UISETP.NE.AND UP2, UPT, UR8, URZ, UPT ;  /* 0x0000003f0800728c */ /* 0x000fe2000bf45270 */
[----:B------:R-:W-:Y:S01]  /*13d10*/  LEA.HI R16, R3, R132, RZ, 0x2 ;  /* 0x0000008403107211 */ /* 0x000fe200078f10ff */
[----:B------:R-:W-:Y:S01]  /*13d20*/  UMOV UR18, URZ ;  /* 0x0000003f00127c82 */ /* 0x000fe20008000000 */
[----:B------:R-:W-:Y:S01]  /*13d30*/  UMOV UR19, URZ ;  /* 0x0000003f00137c82 */ /* 0x000fe20008000000 */
[----:B------:R-:W-:Y:S01]  /*13d40*/  BSSY B0, `(.L_x_164) ;  /* 0x0000050000007945 */ /* 0x000fe20003800000 */
[----:B------:R-:W-:Y:S01]  /*13d50*/  LOP3.LUT R3, R16, 0xfffffffc, RZ, 0xc0, !PT ;  /* 0xfffffffc10037812 */ /* 0x000fe200078ec0ff */
[----:B------:R-:W-:Y:S01]  /*13d60*/  @UP4 ULDC.64 UR6, c[0x0][0x298] ;  /* 0x0000a60000064ab9 */ /* 0x000fe20000000a00 */
[----:B------:R-:W-:Y:S01]  /*13d70*/  @!UP4 USHF.R.S32.HI UR9, URZ, 0x1f, UR24 ;  /* 0x0000001f3f09c899 */ /* 0x000fe20008011418 */
[----:B------:R-:W-:Y:S01]  /*13d80*/  SHF.R.S32.HI R16, RZ, 0x2, R16 ;  /* 0x00000002ff107819 */ /* 0x000fe20000011410 */
[----:B------:R-:W-:Y:S01]  /*13d90*/  @UP4 UIMAD.WIDE.U32 UR10, UR15, UR6, URZ ;  /* 0x000000060f0a42a5 */ /* 0x000fe2000f8e003f */
[----:B------:R-:W-:Y:S01]  /*13da0*/  IMAD.IADD R6, R132, 0x1, -R3 ;  /* 0x0000000184067824 */ /* 0x000fe200078e0a03 */
[----:B------:R-:W-:Y:S01]  /*13db0*/  @!UP4 ULDC.64 UR4, c[0x0][0x290] ;  /* 0x0000a4000004cab9 */ /* 0x000fe20000000a00 */
[--C-:B------:R-:W-:Y:S01]  /*13dc0*/  SHF.R.S32.HI R17, RZ, 0x1f, R16.reuse ;  /* 0x0000001fff117819 */ /* 0x100fe20000011410 */
[----:B------:R-:W-:Y:S01]  /*13dd0*/  @!UP4 UIMAD UR6, UR9, UR4, URZ ;  /* 0x000000040906c2a4 */ /* 0x000fe2000f8e023f */
[----:B------:R-:W-:Y:S01]  /*13de0*/  VIADD R0, R16, 0x60 ;  /* 0x0000006010007836 */ /* 0x000fe20000000000 */
[----:B------:R-:W-:Y:S01]  /*13df0*/  @UP4 UIMAD UR7, UR15, UR7, UR11 ;  /* 0x000000070f0742a4 */ /* 0x000fe2000f8e020b */
[C---:B------:R-:W-:Y:S01]  /*13e00*/  ISETP.NE.AND P3, PT, R6.reuse, RZ, PT ;  /* 0x000000ff0600720c */ /* 0x040fe20003f65270 */
[----:B------:R-:W-:Y:S01]  /*13e10*/  @!UP4 UIMAD.WIDE.U32 UR12, UR24, UR4, URZ ;  /* 0x00000004180cc2a5 */ /* 0x000fe2000f8e003f */
[----:B------:R-:W-:Y:S01]  /*13e20*/  IMAD.SHL.U32 R6, R6, 0x8, RZ ;  /* 0x0000000806067824 */ /* 0x000fe200078e00ff */
[----:B------:R-:W-:Y:S01]  /*13e30*/  ULDC.U8 UR11, c[0x0][0x3d8] ;  /* 0x0000f600000b7ab9 */ /* 0x000fe20000000000 */
[----:B------:R-:W-:Y:S01]  /*13e40*/  @!UP4 UIMAD UR6, UR24, UR5, UR6 ;  /* 0x000000051806c2a4 */ /* 0x000fe2000f8e0206 */
[----:B------:R-:W-:Y:S01]  /*13e50*/  IMAD.WIDE R14, R15, 0x80, R16 ;  /* 0x000000800f0e7825 */ /* 0x000fe200078e0210 */
[----:B------:R-:W-:Y:S01]  /*13e60*/  UISETP.NE.AND UP0, UPT, UR11, URZ, !UP2 ;  /* 0x0000003f0b00728c */ /* 0x000fe2000d705270 */
[C---:B------:R-:W-:Y:S01]  /*13e70*/  IADD3 R4, R6.reuse, 0x40, RZ ;  /* 0x0000004006047810 */ /* 0x040fe20007ffe0ff */
[----:B------:R-:W-:Y:S01]  /*13e80*/  @UP2 ULDC.64 UR4, c[0x0][0x2c0] ;  /* 0x0000b00000042ab9 */ /* 0x000fe20000000a00 */
[----:B------:R-:W-:Y:S01]  /*13e90*/  USHF.R.S32.HI UR9, URZ, 0x1f, UR26 ;  /* 0x0000001f3f097899 */ /* 0x000fe2000801141a */
[----:B------:R-:W-:Y:S01]  /*13ea0*/  VIADD R5, R6, 0x20 ;  /* 0x0000002006057836 */ /* 0x000fe20000000000 */
[----:B------:R-:W-:-:S02]  /*13eb0*/  UISETP.NE.AND UP3, UPT, UR11, URZ, UPT ;  /* 0x0000003f0b00728c */ /* 0x000fc4000bf65270 */
[----:B------:R-:W-:Y:S02]  /*13ec0*/  @UP2 UIMAD UR14, UR5, UR4, URZ ;  /* 0x00000004050e22a4 */ /* 0x000fe4000f8e023f */
[----:B------:R-:W-:Y:S01]  /*13ed0*/  UISETP.NE.OR UP3, UPT, UR8, URZ, !UP3 ;  /* 0x0000003f0800728c */ /* 0x000fe2000df65670 */
[----:B------:R-:W-:Y:S02]  /*13ee0*/  ULDC.64 UR4, c[0x0][0x2a0] ;  /* 0x0000a80000047ab9 */ /* 0x000fe40000000a00 */
[----:B------:R-:W-:Y:S01]  /*13ef0*/  @!UP2 ULDC UR8, c[0x0][0x2c4] ;  /* 0x0000b1000008aab9 */ /* 0x000fe20000000800 */
[----:B------:R-:W-:Y:S01]  /*13f00*/  UIMAD UR9, UR9, UR4, URZ ;  /* 0x00000004090972a4 */ /* 0x000fe2000f8e023f */
[----:B------:R-:W-:Y:S01]  /*13f10*/  IMAD.U32 R10, RZ, RZ, UR4 ;  /* 0x00000004ff0a7e24 */ /* 0x000fe2000f8e00ff */
[----:B------:R-:W-:Y:S02]  /*13f20*/  UISETP.NE.OR UP1, UPT, UR15, -0x1, UP3 ;  /* 0xffffffff0f00788c */ /* 0x000fe40009f25670 */
[----:B------:R-:W-:Y:S01]  /*13f30*/  UIMAD UR5, UR26, UR5, UR9 ;  /* 0x000000051a0572a4 */ /* 0x000fe2000f8e0209 */
[----:B------:R-:W-:Y:S01]  /*13f40*/  @!UP2 ULDC UR4, c[0x0][0x270] ;  /* 0x00009c000004aab9 */ /* 0x000fe20000000800 */
[----:B------:R-:W-:Y:S01]  /*13f50*/  @UP0 ULDC UR8, c[0x0][0x2e4] ;  /* 0x0000b90000080ab9 */ /* 0x000fe20000000800 */
[----:B------:R-:W-:Y:S01]  /*13f60*/  @UP2 UMOV UR9, 0x1 ;  /* 0x0000000100092882 */ /* 0x000fe20000000000 */
[----:B------:R-:W-:Y:S01]  /*13f70*/  @UP4 UMOV UR20, UR10 ;  /* 0x0000000a00144c82 */ /* 0x000fe20008000000 */
[----:B------:R-:W-:-:S02]  /*13f80*/  @!UP2 UIMAD UR9, UR8, UR4, URZ ;  /* 0x000000040809a2a4 */ /* 0x000fc4000f8e023f */
[----:B------:R-:W-:Y:S01]  /*13f90*/  @!UP4 UIADD3 UR7, UR13, UR6, URZ ;  /* 0x000000060d07c290 */ /* 0x000fe2000fffe03f */
[----:B------:R-:W-:Y:S01]  /*13fa0*/  @!UP4 UMOV UR20, UR12 ;  /* 0x0000000c0014cc82 */ /* 0x000fe20008000000 */
[----:B------:R-:W-:Y:S01]  /*13fb0*/  UIMAD UR9, UR24, UR9, URZ ;  /* 0x00000009180972a4 */ /* 0x000fe2000f8e023f */
[C---:B------:R-:W-:Y:S01]  /*13fc0*/  IADD3 R2, P0, R6.reuse, UR20, RZ ;  /* 0x0000001406027c10 */ /* 0x040fe2000ff1e0ff */
[----:B------:R-:W-:Y:S01]  /*13fd0*/  @!UP3 ULDC UR10, c[0x0][0x2c4] ;  /* 0x0000b100000abab9 */ /* 0x000fe20000000800 */
[----:B------:R-:W-:Y:S01]  /*13fe0*/  @UP2 ULDC UR11, c[0x0][0x2c0] ;  /* 0x0000b000000b2ab9 */ /* 0x000fe20000000800 */
[----:B------:R-:W-:Y:S01]  /*13ff0*/  @!UP1 UIMAD UR15, UR24, UR10, URZ ;  /* 0x0000000a180f92a4 */ /* 0x000fe2000f8e023f */
[----:B------:R-:W-:Y:S01]  /*14000*/  LEA.HI.X.SX32 R3, R6, UR7, 0x1, P0 ;  /* 0x0000000706037c11 */ /* 0x000fe200080f0eff */
[----:B------:R-:W-:Y:S01]  /*14010*/  USEL UR9, UR9, URZ, UP3 ;  /* 0x0000003f09097287 */ /* 0x000fe20009800000 */
[----:B------:R-:W-:Y:S01]  /*14020*/  ISETP.GE.AND P0, PT, R16, UR17, PT ;  /* 0x0000001110007c0c */ /* 0x000fe2000bf06270 */
[----:B------:R-:W-:Y:S01]  /*14030*/  @!UP2 UMOV UR11, 0x1 ;  /* 0x00000001000ba882 */ /* 0x000fe20000000000 */
[----:B------:R-:W-:Y:S01]  /*14040*/  @!UP2 UMOV UR14, UR8 ;  /* 0x00000008000eac82 */ /* 0x000fe20008000000 */
[----:B------:R-:W-:Y:S01]  /*14050*/  UIMAD UR6, UR27, UR11, URZ ;  /* 0x0000000b1b0672a4 */ /* 0x000fe2000f8e023f */
[----:B------:R-:W-:Y:S01]  /*14060*/  IMAD.WIDE.U32 R10, R10, UR26, R2 ;  /* 0x0000001a0a0a7c25 */ /* 0x000fe2000f8e0002 */
[----:B------:R-:W-:Y:S01]  /*14070*/  UIMAD UR14, UR26, UR14, UR9 ;  /* 0x0000000e1a0e72a4 */ /* 0x000fe2000f8e0209 */
[C---:B------:R-:W-:Y:S01]  /*14080*/  IADD3 R2, R16.reuse, 0x40, RZ ;  /* 0x0000004010027810 */ /* 0x040fe20007ffe0ff */
[----:B------:R-:W-:Y:S01]  /*14090*/  @!UP3 UMOV UR18, UR15 ;  /* 0x0000000f0012bc82 */ /* 0x000fe20008000000 */
[----:B------:R-:W-:Y:S01]  /*140a0*/  USHF.R.S32.HI UR4, URZ, 0x1f, UR6 ;  /* 0x0000001f3f047899 */ /* 0x000fe20008011406 */
[----:B------:R-:W-:Y:S01]  /*140b0*/  VIADD R3, R16, 0x20 ;  /* 0x0000002010037836 */ /* 0x000fe20000000000 */
[----:B------:R-:W-:Y:S01]  /*140c0*/  @!UP3 USHF.R.S32.HI UR19, URZ, 0x1f, UR15 ;  /* 0x0000001f3f13b899 */ /* 0x000fe2000801140f */
[----:B------:R-:W-:Y:S01]  /*140d0*/  VIADD R13, R11, UR5 ;  /* 0x000000050b0d7c36 */ /* 0x000fe20008000000 */
[----:B------:R-:W-:Y:S01]  /*140e0*/  USHF.R.S32.HI UR7, URZ, 0x1f, UR14 ;  /* 0x0000001f3f077899 */ /* 0x000fe2000801140e */
[----:B------:R-:W-:Y:S01]  /*140f0*/  ISETP.GE.AND P1, PT, R2, UR17, PT ;  /* 0x0000001102007c0c */ /* 0x000fe2000bf26270 */
[----:B------:R-:W-:Y:S01]  /*14100*/  UIADD3 UR6, UP1, UP0, UR6, UR18, UR14 ;  /* 0x0000001206067290 */ /* 0x000fe2000f83e00e */
[----:B------:R-:W-:-:S03]  /*14110*/  ISETP.GE.AND P2, PT, R3, UR17, PT ;  /* 0x0000001103007c0c */ /* 0x000fc6000bf46270 */
        /* <DEDUP_REMOVED lines=18> */
.L_x_165:
[----:B------:R-:W-:Y:S05]  /*14240*/  BSYNC B0 ;  /* 0x0000000000007941 */ /* 0x000fea0003800000 */
.L_x_164:
        /* <DEDUP_REMOVED lines=22> */
.L_x_167:
[----:B------:R-:W-:Y:S05]  /*143b0*/  BSYNC B0 ;  /* 0x0000000000007941 */ /* 0x000fea0003800000 */
.L_x_166:
        /* <DEDUP_REMOVED lines=22> */
.L_x_169:
[----:B------:R-:W-:Y:S05]  /*14520*/  BSYNC B0 ;  /* 0x0000000000007941 */ /* 0x000fea0003800000 */
.L_x_168:
        /* <DEDUP_REMOVED lines=23> */
.L_x_171:
[----:B------:R-:W-:Y:S05]  /*146a0*/  BSYNC B0 ;  /* 0x0000000000007941 */ /* 0x000fea0003800000 */
.L_x_170:
        /* <DEDUP_REMOVED lines=10> */
.L_x_173:
[----:B------:R-:W-:Y:S05]  /*14750*/  BSYNC B0 ;  /* 0x0000000000007941 */ /* 0x000fea0003800000 */
.L_x_172:
[----:B------:R-:W-:Y:S04]  /*14760*/  BSSY B0, `(.L_x_174) ;  /* 0x000000a000007945 */ /* 0x000fe80003800000 */
[----:B------:R-:W-:Y:S05]  /*14770*/  @P5 BRA `(.L_x_175) ;  /* 0x0000000000205947 */ /* 0x000fea0003800000 */
[----:B------:R-:W-:Y:S01]  /*14780*/  IMAD R3, R3, UR11, RZ ;  /* 0x0000000b03037c24 */ /* 0x000fe2000f8e02ff */
[----:B------:R-:W-:-:S04]  /*14790*/  ULDC.64 UR4, c[0x0][0x2b0] ;  /* 0x0000ac0000047ab9 */ /* 0x000fc80000000a00 */
[----:B------:R-:W-:-:S04]  /*147a0*/  IADD3 R4, P0, R3, UR6, RZ ;  /* 0x0000000603047c10 */ /* 0x000fc8000ff1e0ff */
[----:B------:R-:W-:Y:S02]  /*147b0*/  LEA.HI.X.SX32 R3, R3, UR18, 0x1, P0 ;  /* 0x0000001203037c11 */ /* 0x000fe400080f0eff */
[----:B-1----:R-:W-:-:S04]  /*147c0*/  LEA R6, P0, R4, UR4, 0x2 ;  /* 0x0000000404067c11 */ /* 0x002fc8000f8010ff */
[----:B------:R-:W-:Y:S01]  /*147d0*/  LEA.HI.X R7, R4, UR5, R3, 0x2, P0 ;  /* 0x0000000504077c11 */ /* 0x000fe200080f1403 */
[----:B------:R-:W-:-:S05]  /*147e0*/  IMAD.MOV.U32 R3, RZ, RZ, 0x7f800000 ;  /* 0x7f800000ff037424 */ /* 0x000fca00078e00ff */
[----:B------:R1:W-:Y:S03]  /*147f0*/  STG.E desc[UR22][R6.64], R3 ;  /* 0x0000000306007986 */ /* 0x0003e6000c101916 */
.L_x_175:
[----:B------:R-:W-:Y:S05]  /*14800*/  BSYNC B0 ;  /* 0x0000000000007941 */ /* 0x000fea0003800000 */
.L_x_174:
        /* <DEDUP_REMOVED lines=10> */
.L_x_177:
[----:B------:R-:W-:Y:S05]  /*148b0*/  BSYNC B0 ;  /* 0x0000000000007941 */ /* 0x000fea0003800000 */
.L_x_176:
[----:B------:R-:W-:Y:S05]  /*148c0*/  @P3 EXIT ;  /* 0x000000000000394d */ /* 0x000fea0003800000 */
[----:B------:R-:W-:Y:S01]  /*148d0*/  IMAD R0, R0, UR11, RZ ;  /* 0x0000000b00007c24 */ /* 0x000fe2000f8e02ff */
[----:B------:R-:W-:Y:S01]  /*148e0*/  ULDC.64 UR4, c[0x0][0x2b0] ;  /* 0x0000ac0000047ab9 */ /* 0x000fe20000000a00 */
[----:B-1----:R-:W-:-:S03]  /*148f0*/  IMAD.MOV.U32 R5, RZ, RZ, 0x7f800000 ;  /* 0x7f800000ff057424 */ /* 0x002fc600078e00ff */
[----:B------:R-:W-:-:S04]  /*14900*/  IADD3 R3, P0, R0, UR6, RZ ;  /* 0x0000000600037c10 */ /* 0x000fc8000ff1e0ff */
[----:B------:R-:W-:Y:S02]  /*14910*/  LEA.HI.X.SX32 R0, R0, UR18, 0x1, P0 ;  /* 0x0000001200007c11 */ /* 0x000fe400080f0eff */
[----:B------:R-:W-:-:S04]  /*14920*/  LEA R2, P0, R3, UR4, 0x2 ;  /* 0x0000000403027c11 */ /* 0x000fc8000f8010ff */
[----:B------:R-:W-:-:S05]  /*14930*/  LEA.HI.X R3, R3, UR5, R0, 0x2, P0 ;  /* 0x0000000503037c11 */ /* 0x000fca00080f1400 */
[----:B------:R-:W-:Y:S01]  /*14940*/  STG.E desc[UR22][R2.64], R5 ;  /* 0x0000000502007986 */ /* 0x000fe2000c101916 */
[----:B------:R-:W-:Y:S05]  /*14950*/  EXIT ;  /* 0x000000000000794d */ /* 0x000fea0003800000 */
.L_x_178:
        /* <DEDUP_REMOVED lines=10> */
.L_x_1144:


//--------------------- .text._ZN5flash16flash_fwd_kernelI23Flash_fwd_kernel_traitsILi96ELi64ELi64ELi4ELb0ELb0EN7cutlass10bfloat16_tE19Flash_kernel_traitsILi96ELi64ELi64ELi4ES3_EELb0ELb1ELb0ELb0ELb1ELb1ELb0ELb0EEEvNS_16Flash_fwd_paramsE --------------------------
	.section	.text._ZN5flash16flash_fwd_kernelI23Flash_fwd_kernel_traitsILi96ELi64ELi64ELi4ELb0ELb0EN7cutlass10bfloat16_tE19Flash_kernel_traitsILi96ELi64ELi64ELi4ES3_EELb0ELb1ELb0ELb0ELb1ELb1ELb0ELb0EEEvNS_16Flash_fwd_paramsE,"ax",@progbits
	.align	128
        .global         _ZN5flash16flash_fwd_kernelI23Flash_fwd_kernel_traitsILi96ELi64ELi64ELi4ELb0ELb0EN7cutlass10bfloat16_tE19Flash_kernel_traitsILi96ELi64ELi64ELi4ES3_EELb0ELb1ELb0ELb0ELb1ELb1ELb0ELb0EEEvNS_16Flash_fwd_paramsE
        .type           _ZN5flash16flash_fwd_kernelI23Flash_fwd_kernel_traitsILi96ELi64ELi64ELi4ELb0ELb0EN7cutlass10bfloat16_tE19Flash_kernel_traitsILi96ELi64ELi64ELi4ES3_EELb0ELb1ELb0ELb0ELb1ELb1ELb0ELb0EEEvNS_16Flash_fwd_paramsE,@function
        .size           _ZN5flash16flash_fwd_kernelI23Flash_fwd_kernel_traitsILi96ELi64ELi64ELi4ELb0ELb0EN7cutlass10bfloat16_tE19Flash_kernel_traitsILi96ELi64ELi64ELi4ES3_EELb0ELb1ELb0ELb0ELb1ELb1ELb0ELb0EEEvNS_16Flash_fwd_paramsE,(.L_x_1145 - _ZN5flash16flash_fwd_kernelI23Flash_fwd_kernel_traitsILi96ELi64ELi64ELi4ELb0ELb0EN7cutlass10bfloat16_tE19Flash_kernel_traitsILi96ELi64ELi64ELi4ES3_EELb0ELb1ELb0ELb0ELb1ELb1ELb0ELb0EEEvNS_16Flash_fwd_paramsE)
        .other          _ZN5flash16flash_fwd_kernelI23Flash_fwd_kernel_traitsILi96ELi64ELi64ELi4ELb0ELb0EN7cutlass10bfloat16_tE19Flash_kernel_traitsILi96ELi64ELi64ELi4ES3_EELb0ELb1ELb0ELb0ELb1ELb1ELb0ELb0EEEvNS_16Flash_fwd_paramsE,@"STO_CUDA_ENTRY STV_DEFAULT"
_ZN5flash16flash_fwd_kernelI23Flash_fwd_kernel_traitsILi96ELi64ELi64ELi4ELb0ELb0EN7cutlass10bfloat16_tE19Flash_kernel_traitsILi96ELi64ELi64ELi4ES3_EELb0ELb1ELb0ELb0ELb1ELb1ELb0ELb0EEEvNS_16Flash_fwd_paramsE:
.text._ZN5flash16flash_fwd_kernelI23Flash_fwd_kernel_traitsILi96ELi64ELi64ELi4ELb0ELb0EN7cutlass10bfloat16_tE19Flash_kernel_traitsILi96ELi64ELi64ELi4ES3_EELb0ELb1ELb0ELb0ELb1ELb1ELb0ELb0EEEvNS_16Flash_fwd_paramsE:
[----:B------:R-:W-:Y:S08]  /*0000*/  LDC R1, c[0x0][0x28] ;  /* 0x00000a00ff017b82 */ /* 0x000ff00000000800 */
[----:B------:R-:W1:Y:S01]  /*0010*/  LDC.64 R4, c[0x0][0x300] ;  /* 0x0000c000ff047b82 */ /* 0x000e620000000a00 */
[----:B------:R-:W2:Y:S01]  /*0020*/  S2R R19, SR_CTAID.Y ;  /* 0x0000000000137919 */ /* 0x000ea20000002600 */
[----:B------:R-:W-:Y:S01]  /*0030*/  ULDC.64 UR16, c[0x0][0x208] ;  /* 0x0000820000107ab9 */ /* 0x000fe20000000a00 */
[----:B------:R-:W-:-:S05]  /*0040*/  ULDC UR13, c[0x0][0x2c4] ;  /* 0x0000b100000d7ab9 */ /* 0x000fca0000000800 */
[----:B------:R-:W3:Y:S01]  /*0050*/  LDC.64 R2, c[0x0][0x308] ;  /* 0x0000c200ff027b82 */ /* 0x000ee20000000a00 */
[----:B-1----:R-:W-:-:S04]  /*0060*/  ISETP.NE.U32.AND P0, PT, R4, RZ, PT ;  /* 0x000000ff0400720c */ /* 0x002fc80003f05070 */
[----:B------:R-:W-:Y:S01]  /*0070*/  ISETP.NE.AND.EX P0, PT, R5, RZ, PT, P0 ;  /* 0x000000ff0500720c */ /* 0x000fe20003f05300 */
[----:B------:R-:W-:Y:S01]  /*0080*/  IMAD.MOV.U32 R5, RZ, RZ, RZ ;  /* 0x000000ffff057224 */ /* 0x000fe200078e00ff */
[----:B---3--:R-:W-:-:S04]  /*0090*/  ISETP.NE.U32.AND P2, PT, R2, RZ, PT ;  /* 0x000000ff0200720c */ /* 0x008fc80003f45070 */
[----:B------:R-:W-:-:S07]  /*00a0*/  ISETP.NE.AND.EX P2, PT, R3, RZ, PT, P2 ;  /* 0x000000ff0300720c */ /* 0x000fce0003f45320 */
[----:B------:R-:W2:Y:S08]  /*00b0*/  @P0 LDC.64 R6, c[0x0][0x300] ;  /* 0x0000c000ff060b82 */ /* 0x000eb00000000a00 */
[----:B------:R-:W1:Y:S01]  /*00c0*/  @P2 LDC.64 R2, c[0x0][0x308] ;  /* 0x0000c200ff022b82 */ /* 0x000e620000000a00 */
[C---:B--2---:R-:W-:Y:S01]  /*00d0*/  @P0 IMAD.WIDE R8, R19.reuse, 0x4, R6 ;  /* 0x0000000413080825 */ /* 0x044fe200078e0206 */
        /* <DEDUP_REMOVED lines=8> */
[----:B-1----:R-:W-:-:S04]  /*0160*/  @!P2 ISETP.NE.U32.AND P0, PT, R2, RZ, PT ;  /* 0x000000ff0200a20c */ /* 0x002fc80003f05070 */
[----:B------:R-:W-:-:S04]  /*0170*/  @!P2 ISETP.NE.AND.EX P0, PT, R3, RZ, PT, P0 ;  /* 0x000000ff0300a20c */ /* 0x000fc80003f05300 */
[----:B---3--:R-:W-:Y:S01]  /*0180*/  @!P2 SEL R7, R7, RZ, P0 ;  /* 0x000000ff0707a207 */ /* 0x008fe20000000000 */
        /* <DEDUP_REMOVED lines=22> */
[----:B------:R-:W-:Y:S01]  /*02f0*/  ULDC.64 UR8, c[0x0][0x250] ;  /* 0x0000940000087ab9 */ /* 0x000fe20000000a00 */
[----:B------:R-:W-:Y:S01]  /*0300*/  ULDC.64 UR6, c[0x0][0x230] ;  /* 0x00008c0000067ab9 */ /* 0x000fe20000000a00 */
[CC--:B------:R-:W-:Y:S01]  /*0310*/  LEA.HI R9, R7.reuse, R82.reuse, RZ, 0x2 ;  /* 0x0000005207097211 */ /* 0x0c0fe200078f10ff */
[----:B------:R-:W-:Y:S01]  /*0320*/  VIADD R83, R84, 0xffffffff ;  /* 0xffffffff54537836 */ /* 0x000fe20000000000 */
[-C--:B------:R-:W-:Y:S01]  /*0330*/  LEA.HI R4, R7, R82.reuse, RZ, 0x3 ;  /* 0x0000005207047211 */ /* 0x080fe200078f18ff */
[----:B------:R-:W-:Y:S01]  /*0340*/  ULDC.64 UR10, c[0x0][0x268] ;  /* 0x00009a00000a7ab9 */ /* 0x000fe20000000a00 */
[----:B------:R-:W-:Y:S01]  /*0350*/  LOP3.LUT R11, R9, 0xfffffffc, RZ, 0xc0, !PT ;  /* 0xfffffffc090b7812 */ /* 0x000fe200078ec0ff */
[----:B------:R-:W-:Y:S01]  /*0360*/  USHF.L.U32 UR14, UR8, 0x6, URZ ;  /* 0x00000006080e7899 */ /* 0x000fe2000800063f */
[----:B------:R-:W-:Y:S01]  /*0370*/  SHF.R.S32.HI R21, RZ, 0x3, R4 ;  /* 0x00000003ff157819 */ /* 0x000fe20000011404 */
[----:B------:R-:W-:Y:S01]  /*0380*/  USHF.L.U64.HI UR15, UR8, 0x6, UR9 ;  /* 0x00000006080f7899 */ /* 0x000fe20008010209 */
[----:B------:R-:W-:Y:S01]  /*0390*/  SHF.R.S32.HI R14, RZ, 0x2, R9 ;  /* 0x00000002ff0e7819 */ /* 0x000fe20000011409 */
[----:B------:R-:W-:Y:S01]  /*03a0*/  IMAD.IADD R134, R82, 0x1, -R11 ;  /* 0x0000000152867824 */ /* 0x000fe200078e0a0b */
[----:B------:R-:W-:Y:S01]  /*03b0*/  LEA.HI R3, R7, R82, RZ, 0x4 ;  /* 0x0000005207037211 */ /* 0x000fe200078f20ff */
[----:B------:R-:W-:Y:S01]  /*03c0*/  IMAD.SHL.U32 R21, R21, 0x40, RZ ;  /* 0x0000004015157824 */ /* 0x000fe200078e00ff */
[----:B------:R-:W-:Y:S01]  /*03d0*/  LEA.HI R18, R9, R14, RZ, 0x1 ;  /* 0x0000000e09127211 */ /* 0x000fe200078f08ff */
[----:B------:R-:W-:Y:S01]  /*03e0*/  IMAD.SHL.U32 R134, R134, 0x8, RZ ;  /* 0x0000000886867824 */ /* 0x000fe200078e00ff */
[----:B------:R-:W-:-:S02]  /*03f0*/  SHF.R.S32.HI R15, RZ, 0x1f, R14 ;  /* 0x0000001fff0f7819 */ /* 0x000fc4000001140e */
[----:B------:R-:W-:Y:S02]  /*0400*/  LOP3.LUT R18, R18, 0x7fffffe, RZ, 0xc0, !PT ;  /* 0x07fffffe12127812 */ /* 0x000fe400078ec0ff */
[----:B------:R-:W-:Y:S01]  /*0410*/  LOP3.LUT R21, R21, 0xc0, RZ, 0xc0, !PT ;  /* 0x000000c015157812 */ /* 0x000fe200078ec0ff */
[----:B------:R-:W-:Y:S01]  /*0420*/  IMAD.WIDE R136, R137, 0x40, R14 ;  /* 0x0000004089887825 */ /* 0x000fe200078e020e */
[----:B-1----:R-:W-:Y:S02]  /*0430*/  IABS R0, R10 ;  /* 0x0000000a00007213 */ /* 0x002fe40000000000 */
[C---:B------:R-:W-:Y:S01]  /*0440*/  IADD3 R13, P0, R14.reuse, R5, RZ ;  /* 0x000000050e0d7210 */ /* 0x040fe20007f1e0ff */
[----:B------:R-:W-:Y:S01]  /*0450*/  IMAD.IADD R18, R14, 0x1, -R18 ;  /* 0x000000010e127824 */ /* 0x000fe200078e0a12 */
[----:B------:R-:W1:Y:S01]  /*0460*/  I2F.RP R6, R0 ;  /* 0x0000000000067306 */ /* 0x000e620000209400 */
[----:B------:R-:W-:Y:S02]  /*0470*/  SHF.R.S32.HI R8, RZ, 0x4, R3 ;  /* 0x00000004ff087819 */ /* 0x000fe40000011403 */
[----:B------:R-:W-:-:S02]  /*0480*/  LOP3.LUT R9, R21, 0x18, R134, 0xf8, !PT ;  /* 0x0000001815097812 */ /* 0x000fc400078ef886 */
[----:B------:R-:W-:Y:S02]  /*0490*/  LEA.HI.X.SX32 R5, R5, R15, 0x1, P0 ;  /* 0x0000000f05057211 */ /* 0x000fe400000f0eff */
[----:B------:R-:W-:Y:S02]  /*04a0*/  LEA.HI R15, R3, R8, RZ, 0x1 ;  /* 0x00000008030f7211 */ /* 0x000fe400078f08ff */
[----:B------:R-:W-:Y:S01]  /*04b0*/  LEA.HI R86, R7, R82, RZ, 0x5 ;  /* 0x0000005207567211 */ /* 0x000fe200078f28ff */
[----:B------:R-:W-:Y:S01]  /*04c0*/  IMAD R20, R5, UR8, RZ ;  /* 0x0000000805147c24 */ /* 0x000fe2000f8e02ff */
[----:B------:R-:W-:Y:S02]  /*04d0*/  LOP3.LUT R15, R15, 0xfffffffe, RZ, 0xc0, !PT ;  /* 0xfffffffe0f0f7812 */ /* 0x000fe400078ec0ff */
[----:B------:R-:W-:Y:S01]  /*04e0*/  SHF.R.S32.HI R85, RZ, 0x5, R86 ;  /* 0x00000005ff557819 */ /* 0x000fe20000011456 */
[----:B------:R-:W-:Y:S01]  /*04f0*/  IMAD R20, R13, UR9, R20 ;  /* 0x000000090d147c24 */ /* 0x000fe2000f8e0214 */
[----:B-1----:R-:W1:Y:S01]  /*0500*/  MUFU.RCP R16, R6 ;  /* 0x0000000600107308 */ /* 0x002e620000001000 */
[----:B------:R-:W-:Y:S01]  /*0510*/  IMAD.IADD R15, R8, 0x1, -R15 ;  /* 0x00000001080f7824 */ /* 0x000fe200078e0a0f */
[----:B------:R-:W-:Y:S01]  /*0520*/  SHF.R.S32.HI R135, RZ, 0x1f, R134 ;  /* 0x0000001fff877819 */ /* 0x000fe20000011486 */
[----:B------:R-:W-:-:S02]  /*0530*/  IMAD R125, R85, 0x8, R18 ;  /* 0x00000008557d7824 */ /* 0x000fc400078e0212 */
[----:B------:R-:W-:-:S04]  /*0540*/  IMAD.WIDE.U32 R26, R19, UR4, R134 ;  /* 0x00000004131a7c25 */ /* 0x000fc8000f8e0086 */
[----:B------:R-:W-:-:S04]  /*0550*/  IMAD.WIDE.U32 R28, R13, UR8, R134 ;  /* 0x000000080d1c7c25 */ /* 0x000fc8000f8e0086 */
[----:B-1----:R-:W-:Y:S01]  /*0560*/  VIADD R16, R16, 0xffffffe ;  /* 0x0ffffffe10107836 */ /* 0x002fe20000000000 */
[----:B------:R-:W-:Y:S01]  /*0570*/  SHF.R.U32.HI R6, RZ, 0x3, R21 ;  /* 0x00000003ff067819 */ /* 0x000fe20000011615 */
[----:B------:R-:W-:Y:S02]  /*0580*/  IMAD.IADD R21, R29, 0x1, R20 ;  /* 0x000000011d157824 */ /* 0x000fe400078e0214 */
[----:B------:R-:W1:Y:S01]  /*0590*/  F2I.FTZ.U32.TRUNC.NTZ R17, R16 ;  /* 0x0000001000117305 */ /* 0x000e62000021f000 */
[----:B------:R-:W-:Y:S01]  /*05a0*/  LOP3.LUT R6, R9, R6, RZ, 0x3c, !PT ;  /* 0x0000000609067212 */ /* 0x000fe200078e3cff */
[----:B------:R-:W-:Y:S01]  /*05b0*/  IMAD.MOV.U32 R20, RZ, RZ, R28 ;  /* 0x000000ffff147224 */ /* 0x000fe200078e001c */
[----:B------:R-:W-:-:S03]  /*05c0*/  LOP3.LUT R9, R4, 0xfffffff8, RZ, 0xc0, !PT ;  /* 0xfffffff804097812 */ /* 0x000fc600078ec0ff */
[----:B------:R-:W-:Y:S02]  /*05d0*/  IMAD.U32 R125, R125, 0x20, R6 ;  /* 0x000000207d7d7824 */ /* 0x000fe400078e0006 */
[----:B------:R-:W-:-:S05]  /*05e0*/  IMAD.IADD R7, R82, 0x1, -R9 ;  /* 0x0000000152077824 */ /* 0x000fca00078e0a09 */
[----:B------:R-:W-:Y:S01]  /*05f0*/  LEA.HI R8, R7, R7, RZ, 0x1 ;  /* 0x0000000707087211 */ /* 0x000fe200078f08ff */
[--C-:B-1----:R-:W-:Y:S02]  /*0600*/  IMAD.MOV R11, RZ, RZ, -R17.reuse ;  /* 0x000000ffff0b7224 */ /* 0x102fe400078e0a11 */
[----:B------:R-:W-:Y:S02]  /*0610*/  IMAD.MOV.U32 R16, RZ, RZ, RZ ;  /* 0x000000ffff107224 */ /* 0x000fe400078e00ff */
[----:B------:R-:W-:Y:S01]  /*0620*/  IMAD R12, R11, R0, RZ ;  /* 0x000000000b0c7224 */ /* 0x000fe200078e02ff */
[----:B------:R-:W-:Y:S02]  /*0630*/  LOP3.LUT R11, R3, 0xfffffff0, RZ, 0xc0, !PT ;  /* 0xfffffff0030b7812 */ /* 0x000fe400078ec0ff */
[----:B------:R-:W-:Y:S01]  /*0640*/  IABS R3, R23 ;  /* 0x0000001700037213 */ /* 0x000fe20000000000 */
[----:B------:R-:W-:-:S04]  /*0650*/  IMAD.HI.U32 R12, R17, R12, R16 ;  /* 0x0000000c110c7227 */ /* 0x000fc800078e0010 */
[----:B------:R-:W-:Y:S02]  /*0660*/  IMAD.IADD R14, R82, 0x1, -R11 ;  /* 0x00000001520e7824 */ /* 0x000fe400078e0a0b */
[----:B------:R-:W-:Y:S01]  /*0670*/  IMAD.HI.U32 R17, R12, R3, RZ ;  /* 0x000000030c117227 */ /* 0x000fe200078e00ff */
[----:B------:R-:W-:Y:S02]  /*0680*/  LOP3.LUT R12, R8, 0x3fffffe, RZ, 0xc0, !PT ;  /* 0x03fffffe080c7812 */ /* 0x000fe400078ec0ff */
[-C--:B------:R-:W-:Y:S01]  /*0690*/  LEA.HI R16, R14, R14.reuse, RZ, 0x1 ;  /* 0x0000000e0e107211 */ /* 0x080fe200078f08ff */
[----:B------:R-:W-:Y:S01]  /*06a0*/  IMAD.MOV R11, RZ, RZ, -R17 ;  /* 0x000000ffff0b7224 */ /* 0x000fe200078e0a11 */
[----:B------:R-:W-:Y:S01]  /*06b0*/  SHF.R.S32.HI R9, RZ, 0x1f, R14 ;  /* 0x0000001fff097819 */ /* 0x000fe2000001140e */
[----:B------:R-:W-:Y:S01]  /*06c0*/  IMAD.IADD R12, R7, 0x1, -R12 ;  /* 0x00000001070c7824 */ /* 0x000fe200078e0a0c */
[----:B------:R-:W-:Y:S01]  /*06d0*/  LOP3.LUT R81, R16, 0x7fffffe, RZ, 0xc0, !PT ;  /* 0x07fffffe10517812 */ /* 0x000fe200078ec0ff */
[----:B------:R-:W-:Y:S01]  /*06e0*/  IMAD R11, R0, R11, R3 ;  /* 0x0000000b000b7224 */ /* 0x000fe200078e0203 */
[----:B------:R-:W-:-:S02]  /*06f0*/  LEA.HI R9, R9, R14, RZ, 0x3 ;  /* 0x0000000e09097211 */ /* 0x000fc400078f18ff */
[--C-:B------:R-:W-:Y:S01]  /*0700*/  SHF.R.S32.HI R25, RZ, 0x1, R16.reuse ;  /* 0x00000001ff197819 */ /* 0x100fe20000011410 */
[----:B------:R-:W-:Y:S01]  /*0710*/  IMAD.IADD R81, R14, 0x1, -R81 ;  /* 0x000000010e517824 */ /* 0x000fe200078e0a51 */
[----:B------:R-:W-:Y:S01]  /*0720*/  SHF.R.S32.HI R14, RZ, 0x1f, R19 ;  /* 0x0000001fff0e7819 */ /* 0x000fe20000011413 */
[----:B------:R-:W-:Y:S01]  /*0730*/  IMAD.SHL.U32 R9, R9, 0x20, RZ ;  /* 0x0000002009097824 */ /* 0x000fe200078e00ff */
[----:B------:R-:W-:Y:S02]  /*0740*/  SHF.R.S32.HI R16, RZ, 0x1f, R16 ;  /* 0x0000001fff107819 */ /* 0x000fe40000011410 */
[----:B------:R-:W-:Y:S01]  /*0750*/  ISETP.GT.U32.AND P1, PT, R0, R11, PT ;  /* 0x0000000b0000720c */ /* 0x000fe20003f24070 */
[----:B------:R-:W-:Y:S01]  /*0760*/  IMAD R6, R14, UR4, RZ ;  /* 0x000000040e067c24 */ /* 0x000fe2000f8e02ff */
[----:B------:R-:W-:Y:S02]  /*0770*/  LEA.HI R16, R16, R25, RZ, 0x2 ;  /* 0x0000001910107211 */ /* 0x000fe400078f10ff */
[----:B------:R-:W-:Y:S01]  /*0780*/  SHF.R.S32.HI R8, RZ, 0x1, R8 ;  /* 0x00000001ff087819 */ /* 0x000fe20000011408 */
[----:B------:R-:W-:Y:S01]  /*0790*/  IMAD R3, R19, UR5, R6 ;  /* 0x0000000513037c24 */ /* 0x000fe2000f8e0206 */
[----:B------:R-:W-:Y:S01]  /*07a0*/  LOP3.LUT R16, R16, 0xfffffffc, RZ, 0xc0, !PT ;  /* 0xfffffffc10107812 */ /* 0x000fe200078ec0ff */
[----:B------:R-:W1:Y:S01]  /*07b0*/  LDC.64 R6, c[0x0][0x248] ;  /* 0x00009200ff067b82 */ /* 0x000e620000000a00 */
[----:B------:R-:W-:Y:S01]  /*07c0*/  ULDC.64 UR4, c[0x0][0x258] ;  /* 0x0000960000047ab9 */ /* 0x000fe20000000a00 */
[----:B------:R-:W-:Y:S01]  /*07d0*/  IMAD.IADD R27, R27, 0x1, R3 ;  /* 0x000000011b1b7824 */ /* 0x000fe200078e0203 */
[----:B------:R-:W-:Y:S01]  /*07e0*/  LOP3.LUT R80, R9, 0xffffff00, RZ, 0xc0, !PT ;  /* 0xffffff0009507812 */ /* 0x000fe200078ec0ff */
[----:B------:R-:W-:-:S02]  /*07f0*/  IMAD.IADD R3, R25, 0x1, -R16 ;  /* 0x0000000119037824 */ /* 0x000fc400078e0a10 */
[----:B------:R-:W-:Y:S02]  /*0800*/  @!P1 IMAD.IADD R11, R11, 0x1, -R0 ;  /* 0x000000010b0b9824 */ /* 0x000fe400078e0a00 */
[----:B------:R-:W-:Y:S02]  /*0810*/  IMAD.SHL.U32 R16, R8, 0x40, RZ ;  /* 0x0000004008107824 */ /* 0x000fe400078e00ff */
[----:B------:R-:W-:Y:S01]  /*0820*/  @!P1 VIADD R17, R17, 0x1 ;  /* 0x0000000111119836 */ /* 0x000fe20000000000 */
[----:B------:R-:W-:Y:S01]  /*0830*/  ISETP.GE.U32.AND P2, PT, R11, R0, PT ;  /* 0x000000000b00720c */ /* 0x000fe20003f46070 */
[C---:B------:R-:W-:Y:S01]  /*0840*/  IMAD.WIDE.U32 R26, R23.reuse, UR4, R26 ;  /* 0x00000004171a7c25 */ /* 0x040fe2000f8e001a */
[----:B------:R-:W-:Y:S02]  /*0850*/  LOP3.LUT R11, R16, 0xc0, RZ, 0xc0, !PT ;  /* 0x000000c0100b7812 */ /* 0x000fe400078ec0ff */
[----:B------:R-:W-:Y:S02]  /*0860*/  SHF.R.S32.HI R0, RZ, 0x1f, R23 ;  /* 0x0000001fff007819 */ /* 0x000fe40000011417 */
[----:B------:R-:W-:-:S02]  /*0870*/  LOP3.LUT R16, R23, R10, RZ, 0x3c, !PT ;  /* 0x0000000a17107212 */ /* 0x000fc400078e3cff */
[----:B------:R-:W-:Y:S02]  /*0880*/  LOP3.LUT R4, R11, 0x8, R4, 0xf8, !PT ;  /* 0x000000080b047812 */ /* 0x000fe400078ef804 */
[----:B------:R-:W-:Y:S02]  /*0890*/  SHF.R.U32.HI R11, RZ, 0x3, R11 ;  /* 0x00000003ff0b7819 */ /* 0x000fe4000001160b */
[----:B------:R-:W-:Y:S01]  /*08a0*/  ISETP.GE.AND P0, PT, R16, RZ, PT ;  /* 0x000000ff1000720c */ /* 0x000fe20003f06270 */
[----:B------:R-:W-:Y:S01]  /*08b0*/  IMAD R16, R0, UR4, RZ ;  /* 0x0000000400107c24 */ /* 0x000fe2000f8e02ff */
[----:B------:R-:W-:Y:S01]  /*08c0*/  LOP3.LUT R0, R4, R11, RZ, 0x3c, !PT ;  /* 0x0000000b04007212 */ /* 0x000fe200078e3cff */
[----:B------:R-:W-:Y:S01]  /*08d0*/  @P2 VIADD R17, R17, 0x1 ;  /* 0x0000000111112836 */ /* 0x000fe20000000000 */
[----:B------:R-:W-:Y:S01]  /*08e0*/  ISETP.NE.AND P1, PT, R10, RZ, PT ;  /* 0x000000ff0a00720c */ /* 0x000fe20003f25270 */
[----:B------:R-:W-:Y:S01]  /*08f0*/  IMAD R11, R23, UR5, R16 ;  /* 0x00000005170b7c24 */ /* 0x000fe2000f8e0210 */
[----:B------:R-:W-:Y:S01]  /*0900*/  ULDC.64 UR4, c[0x0][0x238] ;  /* 0x00008e0000047ab9 */ /* 0x000fe20000000a00 */
[-C--:B-1----:R-:W-:Y:S01]  /*0910*/  IMAD R16, R5, R6.reuse, RZ ;  /* 0x0000000605107224 */ /* 0x082fe200078e02ff */
[----:B------:R-:W-:Y:S01]  /*0920*/  SHF.L.U64.HI R123, R6, 0x6, R7 ;  /* 0x00000006067b7819 */ /* 0x000fe20000010207 */
[----:B------:R-:W1:Y:S01]  /*0930*/  LDC.64 R4, c[0x0][0x240] ;  /* 0x00009000ff047b82 */ /* 0x000e620000000a00 */
[----:B------:R-:W-:-:S04]  /*0940*/  IMAD.WIDE.U32 R22, R13, R6, R134 ;  /* 0x000000060d167225 */ /* 0x000fc800078e0086 */
[----:B------:R-:W-:Y:S02]  /*0950*/  IMAD R16, R13, R7, R16 ;  /* 0x000000070d107224 */ /* 0x000fe400078e0210 */
[C---:B------:R-:W-:Y:S02]  /*0960*/  IMAD R18, R14.reuse, UR4, RZ ;  /* 0x000000040e127c24 */ /* 0x040fe4000f8e02ff */
[----:B------:R-:W-:Y:S02]  /*0970*/  IMAD.IADD R23, R23, 0x1, R16 ;  /* 0x0000000117177824 */ /* 0x000fe400078e0210 */
[----:B------:R-:W-:Y:S02]  /*0980*/  IMAD R14, R14, UR6, RZ ;  /* 0x000000060e0e7c24 */ /* 0x000fe4000f8e02ff */
[C---:B------:R-:W-:Y:S01]  /*0990*/  IMAD.WIDE.U32 R22, R19.reuse, UR6, R22 ;  /* 0x0000000613167c25 */ /* 0x040fe2000f8e0016 */
[----:B------:R-:W2:Y:S03]  /*09a0*/  S2UR UR6, SR_CgaCtaId ;  /* 0x00000000000679c3 */ /* 0x000ea60000008800 */
[----:B------:R-:W-:Y:S01]  /*09b0*/  @!P0 IMAD.MOV R17, RZ, RZ, -R17 ;  /* 0x000000ffff118224 */ /* 0x000fe200078e0a11 */
[----:B------:R-:W-:Y:S01]  /*09c0*/  @!P1 LOP3.LUT R17, RZ, R10, RZ, 0x33, !PT ;  /* 0x0000000aff119212 */ /* 0x000fe200078e33ff */
[----:B------:R-:W-:-:S02]  /*09d0*/  IMAD R13, R19, UR7, R14 ;  /* 0x00000007130d7c24 */ /* 0x000fc4000f8e020e */
[C---:B------:R-:W-:Y:S01]  /*09e0*/  IMAD R18, R19.reuse, UR5, R18 ;  /* 0x0000000513127c24 */ /* 0x040fe2000f8e0212 */
[----:B------:R-:W-:Y:S01]  /*09f0*/  SHF.R.S32.HI R10, RZ, 0x1f, R17 ;  /* 0x0000001fff0a7819 */ /* 0x000fe20000011411 */
[----:B------:R-:W-:Y:S01]  /*0a00*/  IMAD.WIDE.U32 R126, R19, UR4, R20 ;  /* 0x00000004137e7c25 */ /* 0x000fe2000f8e0014 */
[----:B------:R-:W-:-:S03]  /*0a10*/  ULDC.64 UR4, c[0x0][0x260] ;  /* 0x0000980000047ab9 */ /* 0x000fc60000000a00 */
[----:B------:R-:W-:Y:S02]  /*0a20*/  IMAD.IADD R27, R27, 0x1, R11 ;  /* 0x000000011b1b7824 */ /* 0x000fe400078e020b */
[----:B-1----:R-:W-:Y:S02]  /*0a30*/  IMAD R14, R137, R4, RZ ;  /* 0x00000004890e7224 */ /* 0x002fe400078e02ff */
[----:B------:R-:W-:Y:S01]  /*0a40*/  IMAD.IADD R23, R23, 0x1, R13 ;  /* 0x0000000117177824 */ /* 0x000fe200078e020d */
[----:B------:R-:W-:Y:S01]  /*0a50*/  SHF.R.S32.HI R13, RZ, 0x1f, R83 ;  /* 0x0000001fff0d7819 */ /* 0x000fe20000011453 */
[----:B------:R-:W-:Y:S02]  /*0a60*/  IMAD R16, R10, UR4, RZ ;  /* 0x000000040a107c24 */ /* 0x000fe4000f8e02ff */
[----:B------:R-:W-:Y:S02]  /*0a70*/  IMAD.IADD R127, R127, 0x1, R18 ;  /* 0x000000017f7f7824 */ /* 0x000fe400078e0212 */
[----:B------:R-:W-:-:S02]  /*0a80*/  IMAD R14, R136, R5, R14 ;  /* 0x00000005880e7224 */ /* 0x000fc400078e020e */
[----:B------:R-:W-:-:S04]  /*0a90*/  IMAD.WIDE.U32 R18, R136, R4, R26 ;  /* 0x0000000488127225 */ /* 0x000fc800078e001a */
[C---:B------:R-:W-:Y:S02]  /*0aa0*/  IMAD R131, R17.reuse, UR5, R16 ;  /* 0x0000000511837c24 */ /* 0x040fe4000f8e0210 */
[----:B------:R-:W-:Y:S01]  /*0ab0*/  IMAD.WIDE.U32 R128, R17, UR4, R22 ;  /* 0x0000000411807c25 */ /* 0x000fe2000f8e0016 */
[----:B------:R-:W-:Y:S02]  /*0ac0*/  ULDC.64 UR4, c[0x0][0x210] ;  /* 0x0000840000047ab9 */ /* 0x000fe40000000a00 */
[----:B------:R-:W-:Y:S01]  /*0ad0*/  LEA R20, P0, R18, UR4, 0x1 ;  /* 0x0000000412147c11 */ /* 0x000fe2000f8008ff */
[----:B------:R-:W-:Y:S01]  /*0ae0*/  IMAD.IADD R14, R19, 0x1, R14 ;  /* 0x00000001130e7824 */ /* 0x000fe200078e020e */
[----:B------:R-:W-:Y:S01]  /*0af0*/  UMOV UR4, 0x400 ;  /* 0x0000040000047882 */ /* 0x000fe20000000000 */
[----:B------:R-:W-:Y:S01]  /*0b00*/  IMAD.SHL.U32 R124, R6, 0x40, RZ ;  /* 0x00000040067c7824 */ /* 0x000fe200078e00ff */
[----:B------:R-:W-:Y:S01]  /*0b10*/  LEA R24, P1, R4, R20, 0x6 ;  /* 0x0000001404187211 */ /* 0x000fe200078230ff */
[----:B------:R-:W-:Y:S01]  /*0b20*/  IMAD R11, R123, R83, RZ ;  /* 0x000000537b0b7224 */ /* 0x000fe200078e02ff */
[----:B------:R-:W-:Y:S01]  /*0b30*/  LEA.HI.X R21, R18, UR5, R14, 0x1, P0 ;  /* 0x0000000512157c11 */ /* 0x000fe200080f0c0e */
[----:B------:R-:W-:Y:S01]  /*0b40*/  IMAD.IADD R131, R129, 0x1, R131 ;  /* 0x0000000181837824 */ /* 0x000fe200078e0283 */
[----:B--2---:R-:W-:Y:S01]  /*0b50*/  ULEA UR5, UR6, UR4, 0x18 ;  /* 0x0000000406057291 */ /* 0x004fe2000f8ec03f */
[----:B------:R-:W-:Y:S01]  /*0b60*/  IMAD.MOV.U32 R130, RZ, RZ, R128 ;  /* 0x000000ffff827224 */ /* 0x000fe200078e0080 */
[----:B------:R-:W-:Y:S01]  /*0b70*/  LEA.HI.X R25, R4, R21, R5, 0x6, P1 ;  /* 0x0000001504197211 */ /* 0x000fe200008f3405 */
[-C--:B------:R-:W-:Y:S01]  /*0b80*/  IMAD R11, R13, R124.reuse, R11 ;  /* 0x0000007c0d0b7224 */ /* 0x080fe200078e020b */
[----:B------:R-:W-:Y:S01]  /*0b90*/  ULDC.64 UR6, c[0x0][0x218] ;  /* 0x0000860000067ab9 */ /* 0x000fe20000000a00 */
[----:B------:R-:W-:Y:S01]  /*0ba0*/  IMAD.WIDE.U32 R18, R83, R124, R130 ;  /* 0x0000007c53127225 */ /* 0x000fe200078e0082 */
[----:B------:R-:W-:Y:S01]  /*0bb0*/  LEA R125, R125, UR5, 0x1 ;  /* 0x000000057d7d7c11 */ /* 0x000fe2000f8e08ff */
[----:B------:R-:W-:Y:S01]  /*0bc0*/  UIADD3 UR4, UR5, 0x3000, URZ ;  /* 0x0000300005047890 */ /* 0x000fe2000fffe03f */
[----:B------:R-:W-:Y:S01]  /*0bd0*/  LOP3.LUT P1, RZ, R3, 0x2, RZ, 0xc0, !PT ;  /* 0x0000000203ff7812 */ /* 0x000fe2000782c0ff */
[----:B------:R-:W-:Y:S01]  /*0be0*/  IMAD.IADD R11, R19, 0x1, R11 ;  /* 0x00000001130b7824 */ /* 0x000fe200078e020b */
[----:B------:R-:W-:Y:S01]  /*0bf0*/  LEA R22, P0, R18, UR6, 0x1 ;  /* 0x0000000612167c11 */ /* 0x000fe2000f8008ff */
[----:B------:R-:W-:Y:S01]  /*0c00*/  @!PT LDS RZ, [RZ] ;  /* 0x00000000fffff984 */ /* 0x000fe20000000800 */
[----:B------:R-:W-:Y:S01]  /*0c10*/  @!PT LDS RZ, [RZ] ;  /* 0x00000000fffff984 */ /* 0x000fe20000000800 */
[----:B------:R-:W-:Y:S01]  /*0c20*/  @!PT LDS RZ, [RZ] ;  /* 0x00000000fffff984 */ /* 0x000fe20000000800 */
[----:B------:R-:W-:Y:S01]  /*0c30*/  LDGSTS.E.BYPASS.LTC128B.128 [R125], desc[UR16][R20.64] ;  /* 0x00000000147d7fae */ /* 0x000fe2000b901d50 */
[----:B------:R-:W-:-:S02]  /*0c40*/  IMAD R10, R10, UR10, RZ ;  /* 0x0000000a0a0a7c24 */ /* 0x000fc4000f8e02ff */
[----:B------:R-:W-:Y:S01]  /*0c50*/  LEA.HI.X R23, R18, UR7, R11, 0x1, P0 ;  /* 0x0000000712177c11 */ /* 0x000fe200080f0c0b */
[----:B------:R-:W-:Y:S01]  /*0c60*/  LDGSTS.E.BYPASS.LTC128B.128 [R125+0x1000], desc[UR16][R20.64+0x40] ;  /* 0x01000040147d7fae */ /* 0x000fe2000b901d50 */
[----:B------:R-:W-:Y:S01]  /*0c70*/  IADD3 R26, P0, R124, R22, RZ ;  /* 0x000000167c1a7210 */ /* 0x000fe20007f1e0ff */
[----:B------:R-:W-:Y:S02]  /*0c80*/  IMAD R4, R13, UR8, RZ ;  /* 0x000000080d047c24 */ /* 0x000fe4000f8e02ff */
[----:B------:R-:W-:Y:S01]  /*0c90*/  LDGSTS.E.BYPASS.LTC128B.128 [R125+0x2000], desc[UR16][R20.64+0x80] ;  /* 0x02000080147d7fae */ /* 0x000fe2000b901d50 */
[----:B------:R-:W-:-:S03]  /*0ca0*/  IMAD.WIDE.U32 R126, R17, UR10, R126 ;  /* 0x0000000a117e7c25 */ /* 0x000fc6000f8e007e */
[----:B------:R-:W-:Y:S01]  /*0cb0*/  LDGSTS.E.BYPASS.LTC128B.128 [R125+0x800], desc[UR16][R24.64] ;  /* 0x00800000187d7fae */ /* 0x000fe2000b901d50 */
[----:B------:R-:W-:Y:S02]  /*0cc0*/  IMAD.X R27, R123, 0x1, R23, P0 ;  /* 0x000000017b1b7824 */ /* 0x000fe400000e0617 */
[----:B------:R-:W-:Y:S01]  /*0cd0*/  IMAD R17, R17, UR11, R10 ;  /* 0x0000000b11117c24 */ /* 0x000fe2000f8e020a */
[----:B------:R-:W-:Y:S01]  /*0ce0*/  LDGSTS.E.BYPASS.LTC128B.128 [R125+0x1800], desc[UR16][R24.64+0x40] ;  /* 0x01800040187d7fae */ /* 0x000fe2000b901d50 */
[C---:B------:R-:W-:Y:S01]  /*0cf0*/  IMAD.WIDE.U32 R18, R83.reuse, UR8, RZ ;  /* 0x0000000853127c25 */ /* 0x040fe2000f8e00ff */
[----:B------:R-:W-:Y:S02]  /*0d00*/  ULDC.64 UR10, c[0x0][0x220] ;  /* 0x00008800000a7ab9 */ /* 0x000fe40000000a00 */
[----:B------:R-:W-:Y:S01]  /*0d10*/  LDGSTS.E.BYPASS.LTC128B.128 [R125+0x2800], desc[UR16][R24.64+0x80] ;  /* 0x02800080187d7fae */ /* 0x000fe2000b901d50 */
[----:B------:R-:W-:Y:S01]  /*0d20*/  IMAD R5, R83, UR9, R4 ;  /* 0x0000000953057c24 */ /* 0x000fe2000f8e0204 */
[----:B------:R-:W-:Y:S01]  /*0d30*/  LEA R4, P0, R18, R126, 0x6 ;  /* 0x0000007e12047211 */ /* 0x000fe200078030ff */
[----:B------:R-:W-:Y:S01]  /*0d40*/  IMAD.SHL.U32 R10, R3, 0x40, RZ ;  /* 0x00000040030a7824 */ /* 0x000fe200078e00ff */
[----:B------:R-:W-:Y:S01]  /*0d50*/  LDGSTS.E.BYPASS.LTC128B.128 [R125+0x3000], desc[UR16][R22.64] ;  /* 0x03000000167d7fae */ /* 0x000fe2000b901d50 */
[----:B------:R-:W-:-:S02]  /*0d60*/  IMAD.IADD R5, R19, 0x1, R5 ;  /* 0x0000000113057824 */ /* 0x000fc400078e0205 */
[----:B------:R-:W-:Y:S01]  /*0d70*/  IMAD R11, R15, 0x8, R12 ;  /* 0x000000080f0b7824 */ /* 0x000fe200078e020c */
[----:B------:R-:W-:Y:S01]  /*0d80*/  LDGSTS.E.BYPASS.LTC128B.128 [R125+0x4000], desc[UR16][R22.64+0x40] ;  /* 0x04000040167d7fae */ /* 0x000fe2000b901d50 */
[----:B------:R-:W-:Y:S01]  /*0d90*/  IMAD.IADD R122, R127, 0x1, R17 ;  /* 0x000000017f7a7824 */ /* 0x000fe200078e0211 */
[----:B------:R-:W-:Y:S01]  /*0da0*/  LOP3.LUT R10, R10, 0xc0, RZ, 0xc0, !PT ;  /* 0x000000c00a0a7812 */ /* 0x000fe200078ec0ff */
[----:B------:R-:W-:Y:S01]  /*0db0*/  IMAD.SHL.U32 R15, R15, 0x8, RZ ;  /* 0x000000080f0f7824 */ /* 0x000fe200078e00ff */
[----:B------:R1:W-:Y:S01]  /*0dc0*/  LDGSTS.E.BYPASS.LTC128B.128 [R125+0x5000], desc[UR16][R22.64+0x80] ;  /* 0x05000080167d7fae */ /* 0x0003e2000b901d50 */
[----:B------:R-:W-:Y:S01]  /*0dd0*/  IMAD.U32 R0, R11, 0x20, R0 ;  /* 0x000000200b007824 */ /* 0x000fe200078e0000 */
[----:B------:R-:W-:Y:S02]  /*0de0*/  LEA.HI.X R19, R18, R122, R5, 0x6, P0 ;  /* 0x0000007a12137211 */ /* 0x000fe400000f3405 */
[----:B------:R-:W-:Y:S01]  /*0df0*/  LDGSTS.E.BYPASS.LTC128B.128 [R125+0x3800], desc[UR16][R26.64] ;  /* 0x038000001a7d7fae */ /* 0x000fe2000b901d50 */
[----:B------:R-:W-:-:S02]  /*0e00*/  LOP3.LUT R5, R10, 0x8, R15, 0xf8, !PT ;  /* 0x000000080a057812 */ /* 0x000fc400078ef80f */
[----:B------:R-:W-:Y:S01]  /*0e10*/  SHF.R.U32.HI R12, RZ, 0x3, R10 ;  /* 0x00000003ff0c7819 */ /* 0x000fe2000001160a */
[----:B------:R-:W-:Y:S01]  /*0e20*/  LDGSTS.E.BYPASS.LTC128B.128 [R125+0x4800], desc[UR16][R26.64+0x40] ;  /* 0x048000401a7d7fae */ /* 0x000fe2000b901d50 */
[----:B------:R-:W-:Y:S01]  /*0e30*/  IMAD R10, R85, 0x200, R80 ;  /* 0x00000200550a7824 */ /* 0x000fe200078e0250 */
[C---:B------:R-:W-:Y:S02]  /*0e40*/  LEA R14, P0, R4.reuse, UR10, 0x1 ;  /* 0x0000000a040e7c11 */ /* 0x040fe4000f8008ff */
[----:B------:R-:W-:Y:S01]  /*0e50*/  LDGSTS.E.BYPASS.LTC128B.128 [R125+0x5800], desc[UR16][R26.64+0x80] ;  /* 0x058000801a7d7fae */ /* 0x000fe2000b901d50 */
[----:B------:R-:W-:Y:S01]  /*0e60*/  LOP3.LUT R5, R5, R12, RZ, 0x3c, !PT ;  /* 0x0000000c05057212 */ /* 0x000fe200078e3cff */
[----:B------:R-:W-:Y:S01]  /*0e70*/  IMAD R10, R81, 0x20, R10 ;  /* 0x00000020510a7824 */ /* 0x000fe200078e020a */
[----:B------:R-:W-:Y:S01]  /*0e80*/  LEA.HI.X R15, R4, UR11, R19, 0x1, P0 ;  /* 0x0000000b040f7c11 */ /* 0x000fe200080f0c13 */
[----:B------:R-:W0:Y:S01]  /*0e90*/  LDGDEPBAR ;  /* 0x00000000000079af */ /* 0x000e220000000000 */
[----:B------:R-:W-:Y:S01]  /*0ea0*/  IADD3 R12, P0, R14, UR14, RZ ;  /* 0x0000000e0e0c7c10 */ /* 0x000fe2000ff1e0ff */
[----:B------:R-:W-:Y:S01]  /*0eb0*/  IMAD.IADD R121, R5, 0x1, R10 ;  /* 0x0000000105797824 */ /* 0x000fe200078e020a */
[----:B------:R-:W-:Y:S01]  /*0ec0*/  LEA R87, R0, UR5, 0x1 ;  /* 0x0000000500577c11 */ /* 0x000fe2000f8e08ff */
[----:B------:R-:W-:Y:S01]  /*0ed0*/  IMAD.MOV.U32 R4, RZ, RZ, 0x20 ;  /* 0x00000020ff047424 */ /* 0x000fe200078e00ff */
[----:B------:R-:W-:-:S02]  /*0ee0*/  IADD3.X R13, R15, UR15, RZ, P0, !PT ;  /* 0x0000000f0f0d7c10 */ /* 0x000fc400087fe4ff */
[----:B------:R-:W-:Y:S02]  /*0ef0*/  LEA R121, R121, UR5, 0x1 ;  /* 0x0000000579797c11 */ /* 0x000fe4000f8e08ff */
[----:B------:R-:W-:Y:S02]  /*0f00*/  LOP3.LUT P0, RZ, R8, 0x2, RZ, 0xc0, !PT ;  /* 0x0000000208ff7812 */ /* 0x000fe4000780c0ff */
[----:B------:R-:W-:Y:S02]  /*0f10*/  LEA R120, R0, UR4, 0x1 ;  /* 0x0000000400787c11 */ /* 0x000fe4000f8e08ff */
[C---:B------:R-:W-:Y:S02]  /*0f20*/  SEL R3, R4.reuse, 0xffffffe0, !P0 ;  /* 0xffffffe004037807 */ /* 0x040fe40004000000 */
[----:B------:R-:W-:-:S03]  /*0f30*/  SEL R4, R4, 0xffffffe0, !P1 ;  /* 0xffffffe004047807 */ /* 0x000fc60004800000 */
[----:B------:R-:W-:Y:S01]  /*0f40*/  IMAD.IADD R118, R120, 0x1, R3 ;  /* 0x0000000178767824 */ /* 0x000fe200078e0203 */
[----:B------:R-:W-:Y:S01]  /*0f50*/  LOP3.LUT R3, R86, 0xffffffe0, RZ, 0xc0, !PT ;  /* 0xffffffe056037812 */ /* 0x000fe200078ec0ff */
[----:B------:R-:W-:Y:S01]  /*0f60*/  IMAD.IADD R119, R121, 0x1, R4 ;  /* 0x0000000179777824 */ /* 0x000fe200078e0204 */
[----:B------:R-:W-:-:S04]  /*0f70*/  DEPBAR.LE SB0, 0x0 ;  /* 0x000080000000791a */ /* 0x000fc80000000000 */
[----:B------:R-:W-:Y:S01]  /*0f80*/  BAR.SYNC.DEFER_BLOCKING 0x0 ;  /* 0x0000000000007b1d */ /* 0x000fe20000010000 */
[C---:B------:R-:W-:Y:S02]  /*0f90*/  IMAD.IADD R3, R82.reuse, 0x1, -R3 ;  /* 0x0000000152037824 */ /* 0x040fe400078e0a03 */
[----:B------:R-:W-:-:S03]  /*0fa0*/  IMAD.SHL.U32 R82, R82, 0x2, RZ ;  /* 0x0000000252527824 */ /* 0x000fc600078e00ff */
[----:B------:R-:W-:Y:S02]  /*0fb0*/  SHF.R.S32.HI R132, RZ, 0x1f, R3 ;  /* 0x0000001fff847819 */ /* 0x000fe40000011403 */
[----:B------:R-:W-:Y:S02]  /*0fc0*/  LOP3.LUT R82, R82, 0x6, RZ, 0xc0, !PT ;  /* 0x0000000652527812 */ /* 0x000fe400078ec0ff */
[----:B------:R-:W-:Y:S01]  /*0fd0*/  LEA.HI R132, R132, R3, RZ, 0x2 ;  /* 0x0000000384847211 */ /* 0x000fe200078f10ff */
[----:B------:R-:W-:Y:S02]  /*0fe0*/  IMAD R3, R85, 0x10, R88 ;  /* 0x0000001055037824 */ /* 0x000fe400078e0258 */
[----:B------:R-:W-:Y:S01]  /*0ff0*/  IMAD R83, R83, 0x40, R82 ;  /* 0x0000004053537824 */ /* 0x000fe200078e0252 */
[----:B------:R-:W-:-:S04]  /*1000*/  SHF.R.S32.HI R132, RZ, 0x2, R132 ;  /* 0x00000002ff847819 */ /* 0x000fc80000011484 */
[----:B------:R-:W-:-:S04]  /*1010*/  IADD3 R3, R3, 0x1, R132 ;  /* 0x0000000103037810 */ /* 0x000fc80007ffe084 */
[----:B------:R-:W-:Y:S01]  /*1020*/  IADD3 R3, R2, -UR13, R3 ;  /* 0x8000000d02037c10 */ /* 0x000fe2000fffe003 */
        /* <DEDUP_REMOVED lines=10> */
[----:B------:R-:W3:Y:S04]  /*10d0*/  LDSM.16.M88.4 R36, [R87+0x3000] ;  /* 0x003000005724783b */ /* 0x000ee80000000200 */
[----:B------:R-:W4:Y:S04]  /*10e0*/  LDSM.16.M88.4 R28, [R87+0x3400] ;  /* 0x00340000571c783b */ /* 0x000f280000000200 */
[----:B-1----:R-:W1:Y:S04]  /*10f0*/  LDSM.16.M88.4 R20, [R87+0x3800] ;  /* 0x003800005714783b */ /* 0x002e680000000200 */
[----:B------:R-:W5:Y:S04]  /*1100*/  LDSM.16.M88.4 R8, [R87+0x3c00] ;  /* 0x003c00005708783b */ /* 0x000f680000000200 */
[----:B------:R-:W-:Y:S04]  /*1110*/  LDSM.16.M88.4 R44, [R119] ;  /* 0x00000000772c783b */ /* 0x000fe80000000200 */
[----:B------:R-:W5:Y:S04]  /*1120*/  LDSM.16.M88.4 R60, [R118] ;  /* 0x00000000763c783b */ /* 0x000f680000000200 */
[----:B------:R-:W5:Y:S04]  /*1130*/  LDSM.16.M88.4 R56, [R118+0x400] ;  /* 0x000400007638783b */ /* 0x000f680000000200 */
[----:B------:R-:W5:Y:S04]  /*1140*/  LDSM.16.M88.4 R52, [R118+0x800] ;  /* 0x000800007634783b */ /* 0x000f680000000200 */
[----:B------:R-:W-:Y:S04]  /*1150*/  LDSM.16.M88.4 R76, [R121+0x1000] ;  /* 0x00100000794c783b */ /* 0x000fe80000000200 */
[----:B------:R-:W5:Y:S01]  /*1160*/  LDSM.16.M88.4 R16, [R87+0x4000] ;  /* 0x004000005710783b */ /* 0x000f620000000200 */
[C---:B---3--:R-:W-:Y:S03]  /*1170*/  HMMA.16816.F32.BF16 R40, R64.reuse, R36, RZ ;  /* 0x000000244028723c */ /* 0x048fe600000418ff */
[----:B------:R-:W-:Y:S04]  /*1180*/  LDSM.16.M88.4 R48, [R118+0xc00] ;  /* 0x000c00007630783b */ /* 0x000fe80000000200 */
[----:B--2---:R-:W-:Y:S01]  /*1190*/  LDSM.16.M88.4 R12, [R87+0x4800] ;  /* 0x00480000570c783b */ /* 0x004fe20000000200 */
[C---:B------:R-:W-:Y:S03]  /*11a0*/  HMMA.16816.F32.BF16 R36, R64.reuse, R38, RZ ;  /* 0x000000264024723c */ /* 0x040fe600000418ff */
[----:B------:R-:W-:Y:S03]  /*11b0*/  LDSM.16.M88.4 R72, [R87+0x4c00] ;  /* 0x004c00005748783b */ /* 0x000fe60000000200 */
[C---:B----4-:R-:W-:Y:S01]  /*11c0*/  HMMA.16816.F32.BF16 R32, R64.reuse, R28, RZ ;  /* 0x0000001c4020723c */ /* 0x050fe200000418ff */
[----:B------:R-:W0:Y:S05]  /*11d0*/  LDGDEPBAR ;  /* 0x00000000000079af */ /* 0x000e2a0000000000 */
[C---:B------:R-:W-:Y:S06]  /*11e0*/  HMMA.16816.F32.BF16 R28, R64.reuse, R30, RZ ;  /* 0x0000001e401c723c */ /* 0x040fec00000418ff */
[C---:B-1----:R-:W-:Y:S06]  /*11f0*/  HMMA.16816.F32.BF16 R24, R64.reuse, R20, RZ ;  /* 0x000000144018723c */ /* 0x042fec00000418ff */
[C---:B------:R-:W-:Y:S06]  /*1200*/  HMMA.16816.F32.BF16 R20, R64.reuse, R22, RZ ;  /* 0x000000164014723c */ /* 0x040fec00000418ff */
[C---:B-----5:R-:W-:Y:S06]  /*1210*/  HMMA.16816.F32.BF16 R68, R64.reuse, R8, RZ ;  /* 0x000000084044723c */ /* 0x060fec00000418ff */
[----:B------:R-:W-:Y:S01]  /*1220*/  HMMA.16816.F32.BF16 R64, R64, R10, RZ ;  /* 0x0000000a4040723c */ /* 0x000fe200000418ff */
[----:B------:R-:W1:Y:S05]  /*1230*/  LDSM.16.M88.4 R8, [R87+0x4400] ;  /* 0x004400005708783b */ /* 0x000e6a0000000200 */
[C---:B------:R-:W-:Y:S06]  /*1240*/  HMMA.16816.F32.BF16 R40, R44.reuse, R60, R40 ;  /* 0x0000003c2c28723c */ /* 0x040fec0000041828 */
[C---:B------:R-:W-:Y:S01]  /*1250*/  HMMA.16816.F32.BF16 R36, R44.reuse, R62, R36 ;  /* 0x0000003e2c24723c */ /* 0x040fe20000041824 */
[----:B------:R-:W-:Y:S05]  /*1260*/  LDSM.16.M88.4 R60, [R119+0x1000] ;  /* 0x00100000773c783b */ /* 0x000fea0000000200 */
[C---:B------:R-:W-:Y:S06]  /*1270*/  HMMA.16816.F32.BF16 R32, R44.reuse, R56, R32 ;  /* 0x000000382c20723c */ /* 0x040fec0000041820 */
[C---:B------:R-:W-:Y:S01]  /*1280*/  HMMA.16816.F32.BF16 R28, R44.reuse, R58, R28 ;  /* 0x0000003a2c1c723c */ /* 0x040fe2000004181c */
[----:B------:R-:W2:Y:S05]  /*1290*/  LDSM.16.M88.4 R56, [R118+0x1000] ;  /* 0x001000007638783b */ /* 0x000eaa0000000200 */
[C---:B------:R-:W-:Y:S06]  /*12a0*/  HMMA.16816.F32.BF16 R24, R44.reuse, R52, R24 ;  /* 0x000000342c18723c */ /* 0x040fec0000041818 */
[----:B------:R-:W-:Y:S01]  /*12b0*/  HMMA.16816.F32.BF16 R20, R44, R54, R20 ;  /* 0x000000362c14723c */ /* 0x000fe20000041814 */
[----:B------:R-:W3:Y:S05]  /*12c0*/  LDSM.16.M88.4 R52, [R118+0x1400] ;  /* 0x001400007634783b */ /* 0x000eea0000000200 */
[C---:B------:R-:W-:Y:S06]  /*12d0*/  HMMA.16816.F32.BF16 R40, R76.reuse, R16, R40 ;  /* 0x000000104c28723c */ /* 0x040fec0000041828 */
[C---:B------:R-:W-:Y:S01]  /*12e0*/  HMMA.16816.F32.BF16 R36, R76.reuse, R18, R36 ;  /* 0x000000124c24723c */ /* 0x040fe20000041824 */
[----:B------:R-:W-:Y:S05]  /*12f0*/  LDSM.16.M88.4 R16, [R87+0x5000] ;  /* 0x005000005710783b */ /* 0x000fea0000000200 */
[C---:B-1----:R-:W-:Y:S06]  /*1300*/  HMMA.16816.F32.BF16 R32, R76.reuse, R8, R32 ;  /* 0x000000084c20723c */ /* 0x042fec0000041820 */
[----:B------:R-:W-:Y:S01]  /*1310*/  HMMA.16816.F32.BF16 R28, R76, R10, R28 ;  /* 0x0000000a4c1c723c */ /* 0x000fe2000004181c */
[----:B------:R-:W1:Y:S05]  /*1320*/  LDSM.16.M88.4 R8, [R121+0x2000] ;  /* 0x002000007908783b */ /* 0x000e6a0000000200 */
[C---:B------:R-:W-:Y:S06]  /*1330*/  HMMA.16816.F32.BF16 R68, R44.reuse, R48, R68 ;  /* 0x000000302c44723c */ /* 0x040fec0000041844 */
[----:B------:R-:W-:Y:S01]  /*1340*/  HMMA.16816.F32.BF16 R64, R44, R50, R64 ;  /* 0x000000322c40723c */ /* 0x000fe20000041840 */
[----:B------:R-:W4:Y:S04]  /*1350*/  LDSM.16.M88.4 R48, [R118+0x1800] ;  /* 0x001800007630783b */ /* 0x000f280000000200 */
[----:B------:R-:W-:Y:S01]  /*1360*/  LDSM.16.M88.4 R44, [R118+0x1c00] ;  /* 0x001c0000762c783b */ /* 0x000fe20000000200 */
[C---:B------:R-:W-:Y:S06]  /*1370*/  HMMA.16816.F32.BF16 R24, R76.reuse, R12, R24 ;  /* 0x0000000c4c18723c */ /* 0x040fec0000041818 */
[----:B------:R-:W-:Y:S01]  /*1380*/  HMMA.16816.F32.BF16 R20, R76, R14, R20 ;  /* 0x0000000e4c14723c */ /* 0x000fe20000041814 */
[----:B------:R-:W5:Y:S05]  /*1390*/  LDSM.16.M88.4 R12, [R87+0x5400] ;  /* 0x00540000570c783b */ /* 0x000f6a0000000200 */
[C---:B--2---:R-:W-:Y:S06]  /*13a0*/  HMMA.16816.F32.BF16 R40, R60.reuse, R56, R40 ;  /* 0x000000383c28723c */ /* 0x044fec0000041828 */
[C---:B------:R-:W-:Y:S01]  /*13b0*/  HMMA.16816.F32.BF16 R36, R60.reuse, R58, R36 ;  /* 0x0000003a3c24723c */ /* 0x040fe20000041824 */
[----:B------:R-:W-:Y:S05]  /*13c0*/  LDSM.16.M88.4 R56, [R87+0x5800] ;  /* 0x005800005738783b */ /* 0x000fea0000000200 */
[----:B---3--:R-:W-:Y:S06]  /*13d0*/  HMMA.16816.F32.BF16 R32, R60, R52, R32 ;  /* 0x000000343c20723c */ /* 0x008fec0000041820 */
[C---:B------:R-:W-:Y:S06]  /*13e0*/  HMMA.16816.F32.BF16 R68, R76.reuse, R72, R68 ;  /* 0x000000484c44723c */ /* 0x040fec0000041844 */
[----:B------:R-:W-:Y:S01]  /*13f0*/  HMMA.16816.F32.BF16 R64, R76, R74, R64 ;  /* 0x0000004a4c40723c */ /* 0x000fe20000041840 */
[----:B------:R-:W-:Y:S05]  /*1400*/  LDSM.16.M88.4 R72, [R119+0x2000] ;  /* 0x002000007748783b */ /* 0x000fea0000000200 */
[C---:B-1----:R-:W-:Y:S06]  /*1410*/  HMMA.16816.F32.BF16 R40, R8.reuse, R16, R40 ;  /* 0x000000100828723c */ /* 0x042fec0000041828 */
[----:B------:R-:W-:Y:S01]  /*1420*/  HMMA.16816.F32.BF16 R36, R8, R18, R36 ;  /* 0x000000120824723c */ /* 0x000fe20000041824 */
[----:B------:R-:W1:Y:S05]  /*1430*/  LDSM.16.M88.4 R16, [R118+0x2400] ;  /* 0x002400007610783b */ /* 0x000e6a0000000200 */
[C---:B----4-:R-:W-:Y:S01]  /*1440*/  HMMA.16816.F32.BF16 R76, R60.reuse, R48, R24 ;  /* 0x000000303c4c723c */ /* 0x050fe20000041818 */
[----:B------:R-:W2:Y:S05]  /*1450*/  LDSM.16.M88.4 R24, [R118+0x2000] ;  /* 0x002000007618783b */ /* 0x000eaa0000000200 */
[----:B------:R-:W-:Y:S01]  /*1460*/  HMMA.16816.F32.BF16 R52, R60, R54, R28 ;  /* 0x000000363c34723c */ /* 0x000fe2000004181c */
[----:B------:R-:W3:Y:S05]  /*1470*/  LDSM.16.M88.4 R28, [R87+0x5c00] ;  /* 0x005c0000571c783b */ /* 0x000eea0000000200 */
[----:B-----5:R-:W-:Y:S06]  /*1480*/  HMMA.16816.F32.BF16 R32, R8, R12, R32 ;  /* 0x0000000c0820723c */ /* 0x020fec0000041820 */
[C---:B------:R-:W-:Y:S06]  /*1490*/  HMMA.16816.F32.BF16 R68, R60.reuse, R44, R68 ;  /* 0x0000002c3c44723c */ /* 0x040fec0000041844 */
[C---:B------:R-:W-:Y:S06]  /*14a0*/  HMMA.16816.F32.BF16 R20, R60.reuse, R50, R20 ;  /* 0x000000323c14723c */ /* 0x040fec0000041814 */
[----:B------:R-:W-:Y:S06]  /*14b0*/  HMMA.16816.F32.BF16 R64, R60, R46, R64 ;  /* 0x0000002e3c40723c */ /* 0x000fec0000041840 */
[----:B------:R-:W-:Y:S01]  /*14c0*/  HMMA.16816.F32.BF16 R52, R8, R14, R52 ;  /* 0x0000000e0834723c */ /* 0x000fe20000041834 */
[----:B------:R-:W4:Y:S05]  /*14d0*/  LDSM.16.M88.4 R12, [R118+0x2800] ;  /* 0x00280000760c783b */ /* 0x000f2a0000000200 */
[C---:B-1----:R-:W-:Y:S06]  /*14e0*/  HMMA.16816.F32.BF16 R32, R72.reuse, R16, R32 ;  /* 0x000000104820723c */ /* 0x042fec0000041820 */
[----:B--2---:R-:W-:Y:S01]  /*14f0*/  HMMA.16816.F32.BF16 R36, R72, R26, R36 ;  /* 0x0000001a4824723c */ /* 0x004fe20000041824 */
[----:B------:R-:W-:-:S05]  /*1500*/  VIADD R17, R83, 0x8 ;  /* 0x0000000853117836 */ /* 0x000fca0000000000 */
[----:B---3--:R-:W-:Y:S06]  /*1510*/  HMMA.16816.F32.BF16 R68, R8, R28, R68 ;  /* 0x0000001c0844723c */ /* 0x008fec0000041844 */
[----:B------:R-:W-:Y:S01]  /*1520*/  HMMA.16816.F32.BF16 R40, R72, R24, R40 ;  /* 0x000000184828723c */ /* 0x000fe20000041828 */
[----:B------:R-:W-:Y:S01]  /*1530*/  VIADD R29, R3, UR12 ;  /* 0x0000000c031d7c36 */ /* 0x000fe20008000000 */
[----:B------:R-:W1:Y:S01]  /*1540*/  LDSM.16.M88.4 R24, [R118+0x2c00] ;  /* 0x002c00007618783b */ /* 0x000e620000000200 */
[----:B------:R-:W-:Y:S01]  /*1550*/  VIADD R3, R83, 0x1 ;  /* 0x0000000153037836 */ /* 0x000fe20000000000 */
[----:B------:R-:W-:-:S04]  /*1560*/  DEPBAR.LE SB0, 0x0 ;  /* 0x000080000000791a */ /* 0x000fc80000000000 */
[C---:B------:R-:W-:Y:S01]  /*1570*/  HMMA.16816.F32.BF16 R76, R8.reuse, R56, R76 ;  /* 0x00000038084c723c */ /* 0x040fe2000004184c */
[C---:B------:R-:W-:Y:S02]  /*1580*/  VIMNMX R0, R29.reuse, R2, PT ;  /* 0x000000021d007248 */ /* 0x040fe40003fe0100 */
[----:B------:R-:W-:Y:S01]  /*1590*/  VIADDMNMX R2, R29, 0x8, R2, PT ;  /* 0x000000081d027846 */ /* 0x000fe20003800102 */
[----:B------:R-:W-:Y:S01]  /*15a0*/  VIADD R29, R83, 0x29 ;  /* 0x00000029531d7836 */ /* 0x000fe20000000000 */
[C---:B------:R-:W-:Y:S01]  /*15b0*/  ISETP.GE.AND P6, PT, R3.reuse, R0, PT ;  /* 0x000000000300720c */ /* 0x040fe20003fc6270 */
[C---:B------:R-:W-:Y:S01]  /*15c0*/  HMMA.16816.F32.BF16 R20, R8.reuse, R58, R20 ;  /* 0x0000003a0814723c */ /* 0x040fe20000041814 */
[-C--:B------:R-:W-:Y:S01]  /*15d0*/  ISETP.GE.AND P3, PT, R3, R2.reuse, PT ;  /* 0x000000020300720c */ /* 0x080fe20003f66270 */
[----:B------:R-:W-:Y:S01]  /*15e0*/  VIADD R3, R83, 0x9 ;  /* 0x0000000953037836 */ /* 0x000fe20000000000 */
[C---:B------:R-:W-:Y:S02]  /*15f0*/  ISETP.GE.AND P4, PT, R17.reuse, R2, PT ;  /* 0x000000021100720c */ /* 0x040fe40003f86270 */
[-C--:B------:R-:W-:Y:S01]  /*1600*/  ISETP.GE.AND P1, PT, R17, R0.reuse, PT ;  /* 0x000000001100720c */ /* 0x080fe20003f26270 */
[----:B------:R-:W-:Y:S01]  /*1610*/  HMMA.16816.F32.BF16 R64, R8, R30, R64 ;  /* 0x0000001e0840723c */ /* 0x000fe20000041840 */
[----:B------:R-:W-:-:S02]  /*1620*/  ISETP.GE.AND P0, PT, R3, R0, PT ;  /* 0x000000000300720c */ /* 0x000fc40003f06270 */
[----:B------:R-:W-:Y:S02]  /*1630*/  ISETP.GE.AND P2, PT, R3, R2, PT ;  /* 0x000000020300720c */ /* 0x000fe40003f46270 */
[----:B------:R-:W-:Y:S01]  /*1640*/  FSEL R3, R38, -INF , !P4 ;  /* 0xff80000026037808 */ /* 0x000fe20006000000 */
[C---:B------:R-:W-:Y:S01]  /*1650*/  HMMA.16816.F32.BF16 R52, R72.reuse, R18, R52 ;  /* 0x000000124834723c */ /* 0x040fe20000041834 */
[----:B------:R-:W-:Y:S01]  /*1660*/  VIADD R11, R83, 0x10 ;  /* 0x00000010530b7836 */ /* 0x000fe20000000000 */
[----:B------:R-:W-:Y:S01]  /*1670*/  FSEL R8, R37, -INF , !P0 ;  /* 0xff80000025087808 */ /* 0x000fe20004000000 */
[C---:B------:R-:W-:Y:S01]  /*1680*/  VIADD R9, R83.reuse, 0x11 ;  /* 0x0000001153097836 */ /* 0x040fe20000000000 */
[----:B------:R-:W-:Y:S01]  /*1690*/  FSEL R36, R36, -INF , !P1 ;  /* 0xff80000024247808 */ /* 0x000fe20004800000 */
[----:B------:R-:W-:Y:S01]  /*16a0*/  VIADD R31, R83, 0x28 ;  /* 0x00000028531f7836 */ /* 0x000fe20000000000 */
[-C--:B------:R-:W-:Y:S01]  /*16b0*/  ISETP.GE.AND P5, PT, R11, R0.reuse, PT ;  /* 0x000000000b00720c */ /* 0x080fe20003fa6270 */
[----:B----4-:R-:W-:Y:S01]  /*16c0*/  HMMA.16816.F32.BF16 R76, R72, R12, R76 ;  /* 0x0000000c484c723c */ /* 0x010fe2000004184c */
[----:B------:R-:W-:Y:S01]  /*16d0*/  ISETP.GE.AND P4, PT, R9, R0, PT ;  /* 0x000000000900720c */ /* 0x000fe20003f86270 */
[----:B------:R-:W-:Y:S01]  /*16e0*/  VIADD R19, R83, 0x38 ;  /* 0x0000003853137836 */ /* 0x000fe20000000000 */
[----:B------:R-:W-:-:S02]  /*16f0*/  FSEL R32, R32, -INF , !P5 ;  /* 0xff80000020207808 */ /* 0x000fc40006800000 */
[----:B------:R-:W-:Y:S01]  /*1700*/  ISETP.GE.AND P5, PT, R83, R0, PT ;  /* 0x000000005300720c */ /* 0x000fe20003fa6270 */
[C---:B------:R-:W-:Y:S01]  /*1710*/  HMMA.16816.F32.BF16 R20, R72.reuse, R14, R20 ;  /* 0x0000000e4814723c */ /* 0x040fe20000041814 */
[-C--:B------:R-:W-:Y:S01]  /*1720*/  ISETP.GE.AND P0, PT, R9, R2.reuse, PT ;  /* 0x000000020900720c */ /* 0x080fe20003f06270 */
[----:B------:R-:W-:Y:S01]  /*1730*/  VIADD R9, R83, 0x18 ;  /* 0x0000001853097836 */ /* 0x000fe20000000000 */
[----:B------:R-:W-:Y:S01]  /*1740*/  ISETP.GE.AND P1, PT, R11, R2, PT ;  /* 0x000000020b00720c */ /* 0x000fe20003f26270 */
[----:B------:R-:W-:Y:S01]  /*1750*/  VIADD R11, R83, 0x19 ;  /* 0x00000019530b7836 */ /* 0x000fe20000000000 */
[----:B------:R-:W-:Y:S01]  /*1760*/  FSEL R10, R41, -INF , !P6 ;  /* 0xff800000290a7808 */ /* 0x000fe20007000000 */
[----:B-1----:R-:W-:Y:S01]  /*1770*/  HMMA.16816.F32.BF16 R68, R72, R24, R68 ;  /* 0x000000184844723c */ /* 0x002fe20000041844 */
[----:B------:R-:W-:Y:S02]  /*1780*/  FSEL R40, R40, -INF , !P5 ;  /* 0xff80000028287808 */ /* 0x000fe40006800000 */
[----:B------:R-:W-:-:S02]  /*1790*/  FSEL R39, R39, -INF , !P2 ;  /* 0xff80000027277808 */ /* 0x000fc40005000000 */
[C---:B------:R-:W-:Y:S01]  /*17a0*/  ISETP.GE.AND P6, PT, R9.reuse, R0, PT ;  /* 0x000000000900720c */ /* 0x040fe20003fc6270 */
[----:B------:R-:W-:Y:S01]  /*17b0*/  HMMA.16816.F32.BF16 R64, R72, R26, R64 ;  /* 0x0000001a4840723c */ /* 0x000fe20000041840 */
[----:B------:R-:W-:Y:S01]  /*17c0*/  ISETP.GE.AND P2, PT, R9, R2, PT ;  /* 0x000000020900720c */ /* 0x000fe20003f46270 */
[----:B------:R-:W-:Y:S01]  /*17d0*/  VIADD R25, R83, 0x31 ;  /* 0x0000003153197836 */ /* 0x000fe20000000000 */
[----:B------:R-:W-:Y:S02]  /*17e0*/  FSEL R9, R34, -INF , !P1 ;  /* 0xff80000022097808 */ /* 0x000fe40004800000 */
[----:B------:R-:W-:Y:S01]  /*17f0*/  FSEL R12, R33, -INF , !P4 ;  /* 0xff800000210c7808 */ /* 0x000fe20006000000 */
[C---:B------:R-:W-:Y:S01]  /*1800*/  VIADD R33, R83.reuse, 0x21 ;  /* 0x0000002153217836 */ /* 0x040fe20000000000 */
[----:B------:R-:W-:Y:S01]  /*1810*/  FMNMX.FTZ R17, R40, R10, !PT ;  /* 0x0000000a28117209 */ /* 0x000fe20007810000 */
[----:B------:R-:W-:Y:S01]  /*1820*/  VIADD R27, R83, 0x30 ;  /* 0x00000030531b7836 */ /* 0x000fe20000000000 */
[----:B------:R-:W-:Y:S01]  /*1830*/  BAR.SYNC.DEFER_BLOCKING 0x0 ;  /* 0x0000000000007b1d */ /* 0x000fe20000010000 */
[----:B------:R-:W-:-:S02]  /*1840*/  ISETP.GE.AND P1, PT, R11, R0, PT ;  /* 0x000000000b00720c */ /* 0x000fc40003f26270 */
[----:B------:R-:W-:Y:S01]  /*1850*/  ISETP.GE.AND P4, PT, R11, R2, PT ;  /* 0x000000020b00720c */ /* 0x000fe20003f86270 */
[----:B------:R-:W-:Y:S01]  /*1860*/  VIADD R11, R83, 0x20 ;  /* 0x00000020530b7836 */ /* 0x000fe20000000000 */
[----:B------:R-:W-:Y:S02]  /*1870*/  FMNMX.FTZ R17, R36, R17, !PT ;  /* 0x0000001124117209 */ /* 0x000fe40007810000 */
[----:B------:R-:W-:Y:S02]  /*1880*/  FSEL R13, R35, -INF , !P0 ;  /* 0xff800000230d7808 */ /* 0x000fe40004000000 */
[----:B------:R-:W-:Y:S02]  /*1890*/  FSEL R15, R43, -INF , !P3 ;  /* 0xff8000002b0f7808 */ /* 0x000fe40005800000 */
[C---:B------:R-:W-:Y:S02]  /*18a0*/  ISETP.GE.AND P0, PT, R11.reuse, R0, PT ;  /* 0x000000000b00720c */ /* 0x040fe40003f06270 */
[----:B------:R-:W-:-:S02]  /*18b0*/  ISETP.GE.AND P3, PT, R11, R2, PT ;  /* 0x000000020b00720c */ /* 0x000fc40003f66270 */
[----:B------:R-:W-:Y:S02]  /*18c0*/  FMNMX.FTZ R11, R8, R17, !PT ;  /* 0x00000011080b7209 */ /* 0x000fe40007810000 */
[----:B------:R-:W-:Y:S02]  /*18d0*/  FSEL R52, R52, -INF , !P6 ;  /* 0xff80000034347808 */ /* 0x000fe40007000000 */
[----:B------:R-:W-:Y:S02]  /*18e0*/  FMNMX.FTZ R11, R32, R11, !PT ;  /* 0x0000000b200b7209 */ /* 0x000fe40007810000 */
[----:B------:R-:W-:Y:S02]  /*18f0*/  FSEL R14, R53, -INF , !P1 ;  /* 0xff800000350e7808 */ /* 0x000fe40004800000 */
[----:B------:R-:W-:Y:S02]  /*1900*/  FMNMX.FTZ R11, R12, R11, !PT ;  /* 0x0000000b0c0b7209 */ /* 0x000fe40007810000 */
[C---:B------:R-:W-:Y:S01]  /*1910*/  ISETP.GE.AND P5, PT, R83.reuse, R2, PT ;  /* 0x000000025300720c */ /* 0x040fe20003fa6270 */
[----:B------:R-:W-:Y:S01]  /*1920*/  VIADD R83, R83, 0x39 ;  /* 0x0000003953537836 */ /* 0x000fe20000000000 */
[----:B------:R-:W-:-:S02]  /*1930*/  FMNMX.FTZ R11, R52, R11, !PT ;  /* 0x0000000b340b7209 */ /* 0x000fc40007810000 */
[-C--:B------:R-:W-:Y:S02]  /*1940*/  ISETP.GE.AND P1, PT, R33, R0.reuse, PT ;  /* 0x000000002100720c */ /* 0x080fe40003f26270 */
[----:B------:R-:W-:Y:S02]  /*1950*/  FSEL R110, R76, -INF , !P0 ;  /* 0xff8000004c6e7808 */ /* 0x000fe40004000000 */
[----:B------:R-:W-:Y:S02]  /*1960*/  FMNMX.FTZ R11, R14, R11, !PT ;  /* 0x0000000b0e0b7209 */ /* 0x000fe40007810000 */
[----:B------:R-:W-:Y:S02]  /*1970*/  FSEL R17, R42, -INF , !P5 ;  /* 0xff8000002a117808 */ /* 0x000fe40006800000 */
[----:B------:R-:W-:Y:S02]  /*1980*/  ISETP.GE.AND P5, PT, R31, R0, PT ;  /* 0x000000001f00720c */ /* 0x000fe40003fa6270 */
[----:B------:R-:W-:-:S02]  /*1990*/  FSEL R108, R77, -INF , !P1 ;  /* 0xff8000004d6c7808 */ /* 0x000fc40004800000 */
[----:B------:R-:W-:Y:S02]  /*19a0*/  FMNMX.FTZ R11, R110, R11, !PT ;  /* 0x0000000b6e0b7209 */ /* 0x000fe40007810000 */
[-C--:B------:R-:W-:Y:S02]  /*19b0*/  ISETP.GE.AND P0, PT, R29, R0.reuse, PT ;  /* 0x000000001d00720c */ /* 0x080fe40003f06270 */
[----:B------:R-:W-:Y:S02]  /*19c0*/  FSEL R106, R20, -INF , !P5 ;  /* 0xff800000146a7808 */ /* 0x000fe40006800000 */
[----:B------:R-:W-:Y:S02]  /*19d0*/  FMNMX.FTZ R11, R108, R11, !PT ;  /* 0x0000000b6c0b7209 */ /* 0x000fe40007810000 */
[----:B------:R-:W-:Y:S02]  /*19e0*/  ISETP.GE.AND P1, PT, R27, R0, PT ;  /* 0x000000001b00720c */ /* 0x000fe40003f26270 */
[----:B------:R-:W-:-:S02]  /*19f0*/  FSEL R104, R21, -INF , !P0 ;  /* 0xff80000015687808 */ /* 0x000fc40004000000 */
[-C--:B------:R-:W-:Y:S02]  /*1a00*/  ISETP.GE.AND P0, PT, R19, R0.reuse, PT ;  /* 0x000000001300720c */ /* 0x080fe40003f06270 */
[----:B------:R-:W-:Y:S02]  /*1a10*/  FMNMX.FTZ R21, R106, R11, !PT ;  /* 0x0000000b6a157209 */ /* 0x000fe40007810000 */
[----:B------:R-:W-:Y:S02]  /*1a20*/  FSEL R98, R68, -INF , !P1 ;  /* 0xff80000044627808 */ /* 0x000fe40004800000 */
[-C--:B------:R-:W-:Y:S02]  /*1a30*/  ISETP.GE.AND P5, PT, R25, R0.reuse, PT ;  /* 0x000000001900720c */ /* 0x080fe40003fa6270 */
[----:B------:R-:W-:Y:S02]  /*1a40*/  ISETP.GE.AND P1, PT, R83, R0, PT ;  /* 0x000000005300720c */ /* 0x000fe40003f26270 */
[----:B------:R-:W-:-:S02]  /*1a50*/  FMNMX.FTZ R0, R17, R15, !PT ;  /* 0x0000000f11007209 */ /* 0x000fc40007810000 */
[----:B------:R-:W-:Y:S02]  /*1a60*/  FMNMX.FTZ R21, R104, R21, !PT ;  /* 0x0000001568157209 */ /* 0x000fe40007810000 */
[----:B------:R-:W-:Y:S02]  /*1a70*/  FSEL R102, R64, -INF , !P0 ;  /* 0xff80000040667808 */ /* 0x000fe40004000000 */
[----:B------:R-:W-:Y:S02]  /*1a80*/  ISETP.NE.AND P0, PT, R84, 0x1, PT ;  /* 0x000000015400780c */ /* 0x000fe40003f05270 */
[----:B------:R-:W-:Y:S02]  /*1a90*/  FMNMX.FTZ R0, R3, R0, !PT ;  /* 0x0000000003007209 */ /* 0x000fe40007810000 */
[----:B------:R-:W-:Y:S02]  /*1aa0*/  FSEL R100, R69, -INF , !P5 ;  /* 0xff80000045647808 */ /* 0x000fe40006800000 */
[----:B------:R-:W-:-:S02]  /*1ab0*/  FMNMX.FTZ R21, R98, R21, !PT ;  /* 0x0000001562157209 */ /* 0x000fc40007810000 */
[----:B------:R-:W-:Y:S02]  /*1ac0*/  FMNMX.FTZ R0, R39, R0, !PT ;  /* 0x0000000027007209 */ /* 0x000fe40007810000 */
[----:B------:R-:W-:Y:S02]  /*1ad0*/  FMNMX.FTZ R21, R100, R21, !PT ;  /* 0x0000001564157209 */ /* 0x000fe40007810000 */
[----:B------:R-:W-:Y:S02]  /*1ae0*/  FMNMX.FTZ R0, R9, R0, !PT ;  /* 0x0000000009007209 */ /* 0x000fe40007810000 */
[----:B------:R-:W-:Y:S02]  /*1af0*/  FSEL R101, R65, -INF , !P1 ;  /* 0xff80000041657808 */ /* 0x000fe40004800000 */
[----:B------:R-:W-:Y:S02]  /*1b00*/  FMNMX.FTZ R16, R102, R21, !PT ;  /* 0x0000001566107209 */ /* 0x000fe40007810000 */
[----:B------:R-:W-:-:S02]  /*1b10*/  FMNMX.FTZ R18, R13, R0, !PT ;  /* 0x000000000d127209 */ /* 0x000fc40007810000 */
[----:B------:R-:W-:Y:S02]  /*1b20*/  FSEL R11, R54, -INF , !P2 ;  /* 0xff800000360b7808 */ /* 0x000fe40005000000 */
[----:B------:R-:W-:Y:S02]  /*1b30*/  FSEL R55, R55, -INF , !P4 ;  /* 0xff80000037377808 */ /* 0x000fe40006000000 */
[----:B------:R-:W-:Y:S01]  /*1b40*/  FMNMX.FTZ R0, R101, R16, !PT ;  /* 0x0000001065007209 */ /* 0x000fe20007810000 */
[----:B------:R-:W-:Y:S06]  /*1b50*/  @!P0 BRA `(.L_x_180) ;  /* 0x0000000000588947 */ /* 0x000fec0003800000 */
[----:B------:R-:W-:Y:S01]  /*1b60*/  VIADD R35, R84, 0xfffffffe ;  /* 0xfffffffe54237836 */ /* 0x000fe20000000000 */
[C---:B------:R-:W-:Y:S01]  /*1b70*/  SHF.L.U64.HI R7, R6.reuse, 0x5, R7 ;  /* 0x0000000506077819 */ /* 0x040fe20000010207 */
[----:B------:R-:W-:Y:S02]  /*1b80*/  IMAD.SHL.U32 R20, R6, 0x20, RZ ;  /* 0x0000002006147824 */ /* 0x000fe400078e00ff */
[----:B------:R-:W-:Y:S01]  /*1b90*/  IMAD R21, R123, R35, RZ ;  /* 0x000000237b157224 */ /* 0x000fe200078e02ff */
[----:B------:R-:W-:Y:S01]  /*1ba0*/  SHF.R.S32.HI R16, RZ, 0x1f, R35 ;  /* 0x0000001fff107819 */ /* 0x000fe20000011423 */
[----:B------:R-:W-:-:S04]  /*1bb0*/  IMAD.WIDE.U32 R34, R35, R124, R130 ;  /* 0x0000007c23227225 */ /* 0x000fc800078e0082 */
[----:B------:R-:W-:Y:S01]  /*1bc0*/  IMAD R16, R16, R124, R21 ;  /* 0x0000007c10107224 */ /* 0x000fe200078e0215 */
[----:B------:R-:W-:-:S03]  /*1bd0*/  LEA R42, P2, R34, UR6, 0x1 ;  /* 0x00000006222a7c11 */ /* 0x000fc6000f8408ff */
[----:B------:R-:W-:Y:S01]  /*1be0*/  IMAD.IADD R16, R35, 0x1, R16 ;  /* 0x0000000123107824 */ /* 0x000fe200078e0210 */
[----:B------:R-:W-:-:S04]  /*1bf0*/  LEA R6, P1, R20, R42, 0x1 ;  /* 0x0000002a14067211 */ /* 0x000fc800078208ff */
        /* <DEDUP_REMOVED lines=12> */
.L_x_180:
[----:B------:R-:W-:Y:S01]  /*1cc0*/  FMNMX.FTZ R18, R11, R18, !PT ;  /* 0x000000120b127209 */ /* 0x000fe20007810000 */
[----:B-1----:R-:W1:Y:S01]  /*1cd0*/  SHFL.BFLY PT, R7, R0, 0x2, 0x1f ;  /* 0x0c401f0000077f89 */ /* 0x002e6200000e0000 */
[----:B------:R-:W-:Y:S01]  /*1ce0*/  ISETP.GE.AND P1, PT, R33, R2, PT ;  /* 0x000000022100720c */ /* 0x000fe20003f26270 */
[----:B------:R-:W-:Y:S01]  /*1cf0*/  ULDC UR4, c[0x0][0x2ec] ;  /* 0x0000bb0000047ab9 */ /* 0x000fe20000000800 */
[----:B------:R-:W-:Y:S02]  /*1d00*/  FSEL R111, R78, -INF , !P3 ;  /* 0xff8000004e6f7808 */ /* 0x000fe40005800000 */
[----:B------:R-:W-:Y:S02]  /*1d10*/  FMNMX.FTZ R18, R55, R18, !PT ;  /* 0x0000001237127209 */ /* 0x000fe40007810000 */
[----:B------:R-:W-:Y:S02]  /*1d20*/  ISETP.GE.AND P2, PT, R31, R2, PT ;  /* 0x000000021f00720c */ /* 0x000fe40003f46270 */
[----:B------:R-:W-:-:S02]  /*1d30*/  FSEL R109, R79, -INF , !P1 ;  /* 0xff8000004f6d7808 */ /* 0x000fc40004800000 */
[----:B------:R-:W-:Y:S02]  /*1d40*/  FMNMX.FTZ R18, R111, R18, !PT ;  /* 0x000000126f127209 */ /* 0x000fe40007810000 */
[----:B------:R-:W-:Y:S02]  /*1d50*/  ISETP.GE.AND P1, PT, R29, R2, PT ;  /* 0x000000021d00720c */ /* 0x000fe40003f26270 */
        /* <DEDUP_REMOVED lines=14> */
[----:B------:R-:W-:Y:S02]  /*1e40*/  FSEL R93, R67, -INF , !P1 ;  /* 0xff800000435d7808 */ /* 0x000fe40004800000 */
[----:B------:R-:W-:-:S02]  /*1e50*/  FMNMX.FTZ R18, R95, R18, !PT ;  /* 0x000000125f127209 */ /* 0x000fc40007810000 */
[----:B-1----:R-:W-:Y:S02]  /*1e60*/  FMNMX.FTZ R7, R0, R7, !PT ;  /* 0x0000000700077209 */ /* 0x002fe40007810000 */
[----:B------:R-:W-:Y:S02]  /*1e70*/  FMNMX.FTZ R19, R93, R18, !PT ;  /* 0x000000125d137209 */ /* 0x000fe40007810000 */
[----:B------:R-:W-:Y:S01]  /*1e80*/  LEA R80, R81, R80, 0x5 ;  /* 0x0000005051507211 */ /* 0x000fe200078e28ff */
[----:B------:R-:W1:Y:S01]  /*1e90*/  SHFL.BFLY PT, R2, R7, 0x1, 0x1f ;  /* 0x0c201f0007027f89 */ /* 0x000e6200000e0000 */
[----:B------:R-:W-:Y:S02]  /*1ea0*/  SHF.R.S32.HI R86, RZ, 0x1f, R86 ;  /* 0x0000001fff567819 */ /* 0x000fe40000011456 */
[----:B------:R-:W-:Y:S01]  /*1eb0*/  IADD3 R117, R5, R80, RZ ;  /* 0x0000005005757210 */ /* 0x000fe20007ffe0ff */
[----:B------:R-:W2:Y:S01]  /*1ec0*/  SHFL.BFLY PT, R6, R19, 0x2, 0x1f ;  /* 0x0c401f0013067f89 */ /* 0x000ea200000e0000 */
[----:B------:R-:W-:-:S02]  /*1ed0*/  LEA.HI R86, R86, R85, RZ, 0x2 ;  /* 0x0000005556567211 */ /* 0x000fc400078f10ff */
[----:B------:R-:W-:Y:S02]  /*1ee0*/  LEA R117, R117, UR5, 0x1 ;  /* 0x0000000575757c11 */ /* 0x000fe4000f8e08ff */
[----:B------:R-:W-:Y:S02]  /*1ef0*/  LOP3.LUT R86, R86, 0xfffffffc, RZ, 0xc0, !PT ;  /* 0xfffffffc56567812 */ /* 0x000fe400078ec0ff */
[----:B------:R-:W-:Y:S01]  /*1f00*/  IADD3 R116, R4, R117, RZ ;  /* 0x0000007504747210 */ /* 0x000fe20007ffe0ff */
[----:B------:R-:W-:Y:S01]  /*1f10*/  LDSM.16.MT88.4 R56, [R117+0x7000] ;  /* 0x007000007538783b */ /* 0x000fe20000004200 */
[----:B------:R-:W-:-:S03]  /*1f20*/  IADD3 R139, R85, -R86, RZ ;  /* 0x80000056558b7210 */ /* 0x000fc60007ffe0ff */
[----:B------:R-:W-:Y:S04]  /*1f30*/  LDSM.16.MT88.4 R64, [R116+0x7000] ;  /* 0x007000007440783b */ /* 0x000fe80000004200 */
[----:B------:R-:W-:Y:S01]  /*1f40*/  LDSM.16.MT88.4 R48, [R116+0x6000] ;  /* 0x006000007430783b */ /* 0x000fe20000004200 */
[----:B-1----:R-:W-:-:S03]  /*1f50*/  FMNMX.FTZ R2, R7, R2, !PT ;  /* 0x0000000207027209 */ /* 0x002fc60007810000 */
[----:B------:R-:W-:Y:S01]  /*1f60*/  LDSM.16.MT88.4 R68, [R117+0x8000] ;  /* 0x008000007544783b */ /* 0x000fe20000004200 */
[----:B--2---:R-:W-:Y:S01]  /*1f70*/  FMNMX.FTZ R6, R19, R6, !PT ;  /* 0x0000000613067209 */ /* 0x004fe20007810000 */
[C---:B------:R-:W-:Y:S01]  /*1f80*/  FMUL.FTZ R103, R2.reuse, UR4 ;  /* 0x0000000402677c20 */ /* 0x040fe20008410000 */
[----:B------:R-:W-:Y:S01]  /*1f90*/  FSETP.NEU.FTZ.AND P1, PT, R2, -INF , PT ;  /* 0xff8000000200780b */ /* 0x000fe20003f3d000 */
[----:B------:R-:W-:Y:S03]  /*1fa0*/  LDSM.16.MT88.4 R24, [R117+0x6400] ;  /* 0x006400007518783b */ /* 0x000fe60000004200 */
[----:B------:R-:W-:Y:S01]  /*1fb0*/  FSEL R103, R103, RZ, P1 ;  /* 0x000000ff67677208 */ /* 0x000fe20000800000 */
[----:B------:R-:W1:Y:S04]  /*1fc0*/  SHFL.BFLY PT, R7, R6, 0x1, 0x1f ;  /* 0x0c201f0006077f89 */ /* 0x000e6800000e0000 */
        /* <DEDUP_REMOVED lines=9> */
[----:B------:R-:W2:Y:S01]  /*2060*/  LDSM.16.MT88.4 R40, [R117+0x6000] ;  /* 0x006000007528783b */ /* 0x000ea20000004200 */
[--C-:B------:R-:W-:Y:S01]  /*2070*/  FFMA.FTZ R98, R98, UR4, -R103.reuse ;  /* 0x0000000462627c23 */ /* 0x100fe20008010867 */
[----:B------:R-:W-:-:S02]  /*2080*/  FFMA.FTZ R141, R101, UR4, -R103 ;  /* 0x00000004658d7c23 */ /* 0x000fc40008010867 */
[----:B------:R-:W-:Y:S01]  /*2090*/  LDSM.16.MT88.4 R20, [R117+0x7400] ;  /* 0x007400007514783b */ /* 0x000fe20000004200 */
[----:B------:R-:W3:Y:S01]  /*20a0*/  MUFU.EX2 R89, R89 ;  /* 0x0000005900597308 */ /* 0x000ee20000000800 */
[----:B-1----:R-:W-:-:S07]  /*20b0*/  FMNMX.FTZ R0, R6, R7, !PT ;  /* 0x0000000706007209 */ /* 0x002fce0007810000 */
[----:B------:R-:W-:Y:S01]  /*20c0*/  MUFU.EX2 R88, R88 ;  /* 0x0000005800587308 */ /* 0x000fe20000000800 */
[C---:B------:R-:W-:Y:S01]  /*20d0*/  FSETP.NEU.FTZ.AND P1, PT, R0.reuse, -INF , PT ;  /* 0xff8000000000780b */ /* 0x040fe20003f3d000 */
[----:B------:R-:W-:-:S05]  /*20e0*/  FMUL.FTZ R96, R0, UR4 ;  /* 0x0000000400607c20 */ /* 0x000fca0008410000 */
[----:B------:R-:W-:Y:S01]  /*20f0*/  FSEL R96, R96, RZ, P1 ;  /* 0x000000ff60607208 */ /* 0x000fe20000800000 */
[----:B------:R-:W1:Y:S01]  /*2100*/  MUFU.EX2 R35, R35 ;  /* 0x0000002300237308 */ /* 0x000e620000000800 */
[----:B---3--:R-:W-:Y:S01]  /*2110*/  F2FP.BF16.F32.PACK_AB R76, R89, R92 ;  /* 0x0000005c594c723e */ /* 0x008fe200000010ff */
[----:B------:R-:W-:Y:S02]  /*2120*/  FADD.FTZ R89, R92, R89 ;  /* 0x000000595c597221 */ /* 0x000fe40000010000 */
[--C-:B------:R-:W-:Y:S01]  /*2130*/  FFMA.FTZ R94, R17, UR4, -R96.reuse ;  /* 0x00000004115e7c23 */ /* 0x100fe20008010860 */
[--C-:B------:R-:W-:Y:S01]  /*2140*/  FFMA.FTZ R91, R15, UR4, -R96.reuse ;  /* 0x000000040f5b7c23 */ /* 0x100fe20008010860 */
[--C-:B------:R-:W-:Y:S01]  /*2150*/  FFMA.FTZ R90, R3, UR4, -R96.reuse ;  /* 0x00000004035a7c23 */ /* 0x100fe20008010860 */
[--C-:B------:R-:W-:Y:S01]  /*2160*/  FFMA.FTZ R87, R39, UR4, -R96.reuse ;  /* 0x0000000427577c23 */ /* 0x100fe20008010860 */
[--C-:B------:R-:W-:Y:S01]  /*2170*/  FFMA.FTZ R34, R9, UR4, -R96.reuse ;  /* 0x0000000409227c23 */ /* 0x100fe20008010860 */
[--C-:B------:R-:W-:Y:S01]  /*2180*/  FFMA.FTZ R32, R11, UR4, -R96.reuse ;  /* 0x000000040b207c23 */ /* 0x100fe20008010860 */
[----:B------:R-:W-:Y:S01]  /*2190*/  MUFU.EX2 R94, R94 ;  /* 0x0000005e005e7308 */ /* 0x000fe20000000800 */
[----:B------:R-:W-:Y:S01]  /*21a0*/  LDSM.16.MT88.4 R8, [R116+0x7400] ;  /* 0x007400007408783b */ /* 0x000fe20000004200 */
[--C-:B------:R-:W-:Y:S01]  /*21b0*/  FFMA.FTZ R31, R13, UR4, -R96.reuse ;  /* 0x000000040d1f7c23 */ /* 0x100fe20008010860 */
[--C-:B------:R-:W-:Y:S01]  /*21c0*/  FFMA.FTZ R3, R55, UR4, -R96.reuse ;  /* 0x0000000437037c23 */ /* 0x100fe20008010860 */
[--C-:B------:R-:W-:Y:S01]  /*21d0*/  FFMA.FTZ R99, R99, UR4, -R96.reuse ;  /* 0x0000000463637c23 */ /* 0x100fe20008010860 */
[----:B------:R-:W3:Y:S01]  /*21e0*/  LDSM.16.MT88.4 R16, [R116+0x8000] ;  /* 0x008000007410783b */ /* 0x000ee20000004200 */
[--C-:B------:R-:W-:Y:S01]  /*21f0*/  FFMA.FTZ R95, R95, UR4, -R96.reuse ;  /* 0x000000045f5f7c23 */ /* 0x100fe20008010860 */
[----:B-1----:R-:W-:Y:S01]  /*2200*/  F2FP.BF16.F32.PACK_AB R78, R35, R88 ;  /* 0x00000058234e723e */ /* 0x002fe200000010ff */
[----:B------:R-:W1:Y:S01]  /*2210*/  MUFU.EX2 R91, R91 ;  /* 0x0000005b005b7308 */ /* 0x000e620000000800 */
[----:B------:R-:W4:Y:S01]  /*2220*/  LDSM.16.MT88.4 R12, [R116+0x6400] ;  /* 0x00640000740c783b */ /* 0x000f220000004200 */
[----:B------:R-:W-:-:S06]  /*2230*/  FFMA.FTZ R138, R93, UR4, -R96 ;  /* 0x000000045d8a7c23 */ /* 0x000fcc0008010860 */
[----:B------:R-:W-:Y:S08]  /*2240*/  MUFU.EX2 R90, R90 ;  /* 0x0000005a005a7308 */ /* 0x000ff00000000800 */
[----:B------:R-:W5:Y:S01]  /*2250*/  MUFU.EX2 R87, R87 ;  /* 0x0000005700577308 */ /* 0x000f620000000800 */
[----:B-1----:R-:W-:Y:S01]  /*2260*/  F2FP.BF16.F32.PACK_AB R77, R91, R94 ;  /* 0x0000005e5b4d723e */ /* 0x002fe200000010ff */
[----:B------:R-:W-:-:S06]  /*2270*/  FADD.FTZ R91, R94, R91 ;  /* 0x0000005b5e5b7221 */ /* 0x000fcc0000010000 */
[----:B------:R-:W-:Y:S08]  /*2280*/  MUFU.EX2 R33, R33 ;  /* 0x0000002100217308 */ /* 0x000ff00000000800 */
[----:B------:R-:W1:Y:S01]  /*2290*/  MUFU.EX2 R30, R30 ;  /* 0x0000001e001e7308 */ /* 0x000e620000000800 */
[----:B-----5:R-:W-:Y:S01]  /*22a0*/  F2FP.BF16.F32.PACK_AB R79, R87, R90 ;  /* 0x0000005a574f723e */ /* 0x020fe200000010ff */
[----:B------:R-:W-:-:S04]  /*22b0*/  FADD.FTZ R90, R90, R91 ;  /* 0x0000005b5a5a7221 */ /* 0x000fc80000010000 */
[----:B------:R-:W-:Y:S02]  /*22c0*/  FADD.FTZ R87, R87, R90 ;  /* 0x0000005a57577221 */ /* 0x000fe40000010000 */
[C---:B------:R-:W-:Y:S01]  /*22d0*/  HMMA.16816.F32.BF16 R60, R76.reuse, R64, RZ ;  /* 0x000000404c3c723c */ /* 0x040fe200000418ff */
[----:B------:R-:W-:Y:S05]  /*22e0*/  MUFU.EX2 R29, R29 ;  /* 0x0000001d001d7308 */ /* 0x000fea0000000800 */
[----:B------:R-:W-:Y:S03]  /*22f0*/  HMMA.16816.F32.BF16 R64, R76, R66, RZ ;  /* 0x000000424c40723c */ /* 0x000fe600000418ff */
[----:B------:R-:W5:Y:S01]  /*2300*/  MUFU.EX2 R28, R28 ;  /* 0x0000001c001c7308 */ /* 0x000f620000000800 */
[----:B-1----:R-:W-:-:S02]  /*2310*/  F2FP.BF16.F32.PACK_AB R4, R30, R33 ;  /* 0x000000211e04723e */ /* 0x002fc400000010ff */
[C---:B------:R-:W-:Y:S05]  /*2320*/  HMMA.16816.F32.BF16 R44, R76.reuse, R48, RZ ;  /* 0x000000304c2c723c */ /* 0x040fea00000418ff */
[----:B------:R-:W-:Y:S01]  /*2330*/  MUFU.EX2 R34, R34 ;  /* 0x0000002200227308 */ /* 0x000fe20000000800 */
[C---:B------:R-:W-:Y:S06]  /*2340*/  HMMA.16816.F32.BF16 R48, R76.reuse, R50, RZ ;  /* 0x000000324c30723c */ /* 0x040fec00000418ff */
[----:B--2---:R-:W-:Y:S01]  /*2350*/  HMMA.16816.F32.BF16 R36, R76, R40, RZ ;  /* 0x000000284c24723c */ /* 0x004fe200000418ff */
[----:B------:R-:W1:Y:S01]  /*2360*/  MUFU.EX2 R31, R31 ;  /* 0x0000001f001f7308 */ /* 0x000e620000000800 */
[----:B-----5:R-:W-:-:S04]  /*2370*/  F2FP.BF16.F32.PACK_AB R6, R28, R29 ;  /* 0x0000001d1c06723e */ /* 0x020fc800000010ff */
[C---:B------:R-:W-:Y:S03]  /*2380*/  HMMA.16816.F32.BF16 R52, R76.reuse, R56, RZ ;  /* 0x000000384c34723c */ /* 0x040fe600000418ff */
[----:B------:R-:W-:Y:S03]  /*2390*/  MUFU.EX2 R32, R32 ;  /* 0x0000002000207308 */ /* 0x000fe60000000800 */
[C---:B------:R-:W-:Y:S05]  /*23a0*/  HMMA.16816.F32.BF16 R80, R76.reuse, R68, RZ ;  /* 0x000000444c50723c */ /* 0x040fea00000418ff */
[----:B------:R-:W2:Y:S01]  /*23b0*/  MUFU.EX2 R3, R3 ;  /* 0x0000000300037308 */ /* 0x000ea20000000800 */
[----:B-1----:R-:W-:Y:S01]  /*23c0*/  F2FP.BF16.F32.PACK_AB R5, R31, R34 ;  /* 0x000000221f05723e */ /* 0x002fe200000010ff */
[----:B------:R-:W-:Y:S01]  /*23d0*/  HMMA.16816.F32.BF16 R40, R76, R42, RZ ;  /* 0x0000002a4c28723c */ /* 0x000fe200000418ff */
[----:B------:R-:W-:-:S04]  /*23e0*/  FADD.FTZ R34, R34, R87 ;  /* 0x0000005722227221 */ /* 0x000fc80000010000 */
[----:B------:R-:W-:Y:S01]  /*23f0*/  FADD.FTZ R31, R31, R34 ;  /* 0x000000221f1f7221 */ /* 0x000fe20000010000 */
[C---:B------:R-:W-:Y:S01]  /*2400*/  HMMA.16816.F32.BF16 R56, R76.reuse, R58, RZ ;  /* 0x0000003a4c38723c */ /* 0x040fe200000418ff */
[----:B------:R-:W-:Y:S05]  /*2410*/  MUFU.EX2 R98, R98 ;  /* 0x0000006200627308 */ /* 0x000fea0000000800 */
[----:B------:R-:W-:Y:S01]  /*2420*/  HMMA.16816.F32.BF16 R68, R76, R70, RZ ;  /* 0x000000464c44723c */ /* 0x000fe200000418ff */
[----:B--2---:R-:W-:Y:S02]  /*2430*/  F2FP.BF16.F32.PACK_AB R7, R3, R32 ;  /* 0x000000200307723e */ /* 0x004fe400000010ff */
[----:B------:R-:W-:Y:S01]  /*2440*/  MUFU.EX2 R141, R141 ;  /* 0x0000008d008d7308 */ /* 0x000fe20000000800 */
[----:B------:R-:W-:-:S02]  /*2450*/  FADD.FTZ R32, R32, R31 ;  /* 0x0000001f20207221 */ /* 0x000fc40000010000 */
[----:B---3--:R-:W-:Y:S02]  /*2460*/  HMMA.16816.F32.BF16 R72, R76, R16, RZ ;  /* 0x000000104c48723c */ /* 0x008fe400000418ff */
[----:B------:R-:W-:-:S04]  /*2470*/  FADD.FTZ R3, R3, R32 ;  /* 0x0000002003037221 */ /* 0x000fc80000010000 */
[C---:B------:R-:W-:Y:S01]  /*2480*/  HMMA.16816.F32.BF16 R60, R4.reuse, R8, R60 ;  /* 0x00000008043c723c */ /* 0x040fe2000004183c */
[----:B------:R-:W-:Y:S05]  /*2490*/  MUFU.EX2 R99, R99 ;  /* 0x0000006300637308 */ /* 0x000fea0000000800 */
[----:B------:R-:W-:Y:S01]  /*24a0*/  HMMA.16816.F32.BF16 R64, R4, R10, R64 ;  /* 0x0000000a0440723c */ /* 0x000fe20000041840 */
[----:B------:R-:W1:Y:S02]  /*24b0*/  LDSM.16.MT88.4 R8, [R116+0x8400] ;  /* 0x008400007408783b */ /* 0x000e640000004200 */
[----:B------:R-:W-:Y:S03]  /*24c0*/  MUFU.EX2 R95, R95 ;  /* 0x0000005f005f7308 */ /* 0x000fe60000000800 */
[----:B------:R-:W-:Y:S01]  /*24d0*/  HMMA.16816.F32.BF16 R76, R76, R18, RZ ;  /* 0x000000124c4c723c */ /* 0x000fe200000418ff */
[----:B------:R-:W-:Y:S04]  /*24e0*/  LDSM.16.MT88.4 R16, [R117+0x7800] ;  /* 0x007800007510783b */ /* 0x000fe80000004200 */
[----:B------:R-:W-:Y:S01]  /*24f0*/  MUFU.EX2 R138, R138 ;  /* 0x0000008a008a7308 */ /* 0x000fe20000000800 */
[C---:B----4-:R-:W-:Y:S06]  /*2500*/  HMMA.16816.F32.BF16 R44, R4.reuse, R12, R44 ;  /* 0x0000000c042c723c */ /* 0x050fec000004182c */
[C---:B------:R-:W-:Y:S01]  /*2510*/  HMMA.16816.F32.BF16 R48, R4.reuse, R14, R48 ;  /* 0x0000000e0430723c */ /* 0x040fe20000041830 */
[----:B------:R-:W2:Y:S05]  /*2520*/  LDSM.16.MT88.4 R12, [R117+0x8400] ;  /* 0x00840000750c783b */ /* 0x000eaa0000004200 */
[C---:B------:R-:W-:Y:S06]  /*2530*/  HMMA.16816.F32.BF16 R36, R4.reuse, R24, R36 ;  /* 0x000000180424723c */ /* 0x040fec0000041824 */
[C---:B------:R-:W-:Y:S01]  /*2540*/  HMMA.16816.F32.BF16 R40, R4.reuse, R26, R40 ;  /* 0x0000001a0428723c */ /* 0x040fe20000041828 */
[--C-:B------:R-:W-:Y:S01]  /*2550*/  FFMA.FTZ R24, R111, UR4, -R96.reuse ;  /* 0x000000046f187c23 */ /* 0x100fe20008010860 */
[--C-:B------:R-:W-:Y:S01]  /*2560*/  FFMA.FTZ R25, R105, UR4, -R96.reuse ;  /* 0x0000000469197c23 */ /* 0x100fe20008010860 */
[--C-:B------:R-:W-:Y:S01]  /*2570*/  FFMA.FTZ R105, R100, UR4, -R103.reuse ;  /* 0x0000000464697c23 */ /* 0x100fe20008010867 */
[--C-:B------:R-:W-:Y:S01]  /*2580*/  FFMA.FTZ R100, R102, UR4, -R103.reuse ;  /* 0x0000000466647c23 */ /* 0x100fe20008010867 */
[--C-:B------:R-:W-:Y:S01]  /*2590*/  FFMA.FTZ R102, R97, UR4, -R96.reuse ;  /* 0x0000000461667c23 */ /* 0x100fe20008010860 */
[C---:B------:R-:W-:Y:S01]  /*25a0*/  HMMA.16816.F32.BF16 R52, R4.reuse, R20, R52 ;  /* 0x000000140434723c */ /* 0x040fe20000041834 */
[--C-:B------:R-:W-:Y:S01]  /*25b0*/  FFMA.FTZ R27, R109, UR4, -R96.reuse ;  /* 0x000000046d1b7c23 */ /* 0x100fe20008010860 */
[----:B------:R-:W-:Y:S01]  /*25c0*/  FFMA.FTZ R26, R107, UR4, -R96 ;  /* 0x000000046b1a7c23 */ /* 0x000fe20008010860 */
[----:B------:R-:W-:Y:S03]  /*25d0*/  MUFU.EX2 R24, R24 ;  /* 0x0000001800187308 */ /* 0x000fe60000000800 */
[----:B-1----:R-:W-:Y:S01]  /*25e0*/  HMMA.16816.F32.BF16 R72, R4, R8, R72 ;  /* 0x000000080448723c */ /* 0x002fe20000041848 */
[--C-:B------:R-:W-:Y:S01]  /*25f0*/  FFMA.FTZ R21, R106, UR4, -R103.reuse ;  /* 0x000000046a157c23 */ /* 0x100fe20008010867 */
[----:B------:R-:W-:-:S03]  /*2600*/  FFMA.FTZ R20, R104, UR4, -R103 ;  /* 0x0000000468147c23 */ /* 0x000fc60008010867 */
[----:B------:R-:W1:Y:S01]  /*2610*/  MUFU.EX2 R27, R27 ;  /* 0x0000001b001b7308 */ /* 0x000e620000000800 */
[C---:B------:R-:W-:Y:S01]  /*2620*/  HMMA.16816.F32.BF16 R76, R4.reuse, R10, R76 ;  /* 0x0000000a044c723c */ /* 0x040fe2000004184c */
[----:B------:R-:W3:Y:S05]  /*2630*/  LDSM.16.MT88.4 R8, [R116+0x6800] ;  /* 0x006800007408783b */ /* 0x000eea0000004200 */
[C---:B------:R-:W-:Y:S01]  /*2640*/  HMMA.16816.F32.BF16 R56, R4.reuse, R22, R56 ;  /* 0x000000160438723c */ /* 0x040fe20000041838 */
[----:B------:R-:W-:Y:S05]  /*2650*/  MUFU.EX2 R21, R21 ;  /* 0x0000001500157308 */ /* 0x000fea0000000800 */
[C---:B--2---:R-:W-:Y:S01]  /*2660*/  HMMA.16816.F32.BF16 R80, R4.reuse, R12, R80 ;  /* 0x0000000c0450723c */ /* 0x044fe20000041850 */
[--C-:B------:R-:W-:Y:S01]  /*2670*/  FFMA.FTZ R23, R110, UR4, -R103.reuse ;  /* 0x000000046e177c23 */ /* 0x100fe20008010867 */
[----:B------:R-:W-:Y:S01]  /*2680*/  FFMA.FTZ R22, R108, UR4, -R103 ;  /* 0x000000046c167c23 */ /* 0x000fe20008010867 */
[----:B------:R-:W2:Y:S03]  /*2690*/  MUFU.EX2 R20, R20 ;  /* 0x0000001400147308 */ /* 0x000ea60000000800 */
[----:B------:R-:W-:Y:S01]  /*26a0*/  HMMA.16816.F32.BF16 R68, R4, R14, R68 ;  /* 0x0000000e0444723c */ /* 0x000fe20000041844 */
[----:B------:R-:W4:Y:S04]  /*26b0*/  LDSM.16.MT88.4 R12, [R117+0x6800] ;  /* 0x00680000750c783b */ /* 0x000f280000004200 */
[----:B------:R-:W-:Y:S02]  /*26c0*/  MUFU.EX2 R23, R23 ;  /* 0x0000001700177308 */ /* 0x000fe40000000800 */
[----:B-1----:R-:W-:Y:S01]  /*26d0*/  F2FP.BF16.F32.PACK_AB R5, R27, R24 ;  /* 0x000000181b05723e */ /* 0x002fe200000010ff */
[----:B------:R-:W-:-:S04]  /*26e0*/  FADD.FTZ R24, R24, R3 ;  /* 0x0000000318187221 */ /* 0x000fc80000010000 */
[----:B------:R-:W-:Y:S01]  /*26f0*/  FADD.FTZ R27, R27, R24 ;  /* 0x000000181b1b7221 */ /* 0x000fe20000010000 */
[----:B------:R-:W1:Y:S01]  /*2700*/  MUFU.EX2 R22, R22 ;  /* 0x0000001600167308 */ /* 0x000e620000000800 */
[----:B--2---:R-:W-:-:S07]  /*2710*/  F2FP.BF16.F32.PACK_AB R6, R20, R21 ;  /* 0x000000151406723e */ /* 0x004fce00000010ff */
[----:B------:R-:W-:Y:S08]  /*2720*/  MUFU.EX2 R26, R26 ;  /* 0x0000001a001a7308 */ /* 0x000ff00000000800 */
[----:B------:R-:W2:Y:S01]  /*2730*/  MUFU.EX2 R25, R25 ;  /* 0x0000001900197308 */ /* 0x000ea20000000800 */
[----:B-1----:R-:W-:-:S07]  /*2740*/  F2FP.BF16.F32.PACK_AB R4, R22, R23 ;  /* 0x000000171604723e */ /* 0x002fce00000010ff */
[----:B------:R-:W1:Y:S08]  /*2750*/  MUFU.EX2 R105, R105 ;  /* 0x0000006900697308 */ /* 0x000e700000000800 */
[----:B------:R-:W-:Y:S01]  /*2760*/  MUFU.EX2 R100, R100 ;  /* 0x0000006400647308 */ /* 0x000fe20000000800 */
[----:B--2---:R-:W-:Y:S01]  /*2770*/  F2FP.BF16.F32.PACK_AB R7, R25, R26 ;  /* 0x0000001a1907723e */ /* 0x004fe200000010ff */
[----:B------:R-:W-:-:S04]  /*2780*/  FADD.FTZ R26, R26, R27 ;  /* 0x0000001b1a1a7221 */ /* 0x000fc80000010000 */
[----:B------:R-:W-:Y:S02]  /*2790*/  FADD.FTZ R26, R25, R26 ;  /* 0x0000001a191a7221 */ /* 0x000fe40000010000 */
[C---:B---3--:R-:W-:Y:S01]  /*27a0*/  HMMA.16816.F32.BF16 R44, R4.reuse, R8, R44 ;  /* 0x00000008042c723c */ /* 0x048fe2000004182c */
[----:B------:R-:W2:Y:S05]  /*27b0*/  MUFU.EX2 R102, R102 ;  /* 0x0000006600667308 */ /* 0x000eaa0000000800 */
[C---:B------:R-:W-:Y:S01]  /*27c0*/  HMMA.16816.F32.BF16 R48, R4.reuse, R10, R48 ;  /* 0x0000000a0430723c */ /* 0x040fe20000041830 */
[----:B------:R-:W3:Y:S05]  /*27d0*/  LDSM.16.MT88.4 R8, [R116+0x7800] ;  /* 0x007800007408783b */ /* 0x000eea0000004200 */
[C---:B----4-:R-:W-:Y:S06]  /*27e0*/  HMMA.16816.F32.BF16 R36, R4.reuse, R12, R36 ;  /* 0x0000000c0424723c */ /* 0x050fec0000041824 */
[C---:B------:R-:W-:Y:S01]  /*27f0*/  HMMA.16816.F32.BF16 R40, R4.reuse, R14, R40 ;  /* 0x0000000e0428723c */ /* 0x040fe20000041828 */
[----:B------:R-:W4:Y:S05]  /*2800*/  LDSM.16.MT88.4 R12, [R117+0x8800] ;  /* 0x00880000750c783b */ /* 0x000f2a0000004200 */
[C---:B------:R-:W-:Y:S06]  /*2810*/  HMMA.16816.F32.BF16 R52, R4.reuse, R16, R52 ;  /* 0x000000100434723c */ /* 0x040fec0000041834 */
[C---:B------:R-:W-:Y:S01]  /*2820*/  HMMA.16816.F32.BF16 R56, R4.reuse, R18, R56 ;  /* 0x000000120438723c */ /* 0x040fe20000041838 */
[----:B------:R-:W-:Y:S05]  /*2830*/  LDSM.16.MT88.4 R16, [R117+0x6c00] ;  /* 0x006c00007510783b */ /* 0x000fea0000004200 */
[C---:B---3--:R-:W-:Y:S06]  /*2840*/  HMMA.16816.F32.BF16 R60, R4.reuse, R8, R60 ;  /* 0x00000008043c723c */ /* 0x048fec000004183c */
[C---:B------:R-:W-:Y:S01]  /*2850*/  HMMA.16816.F32.BF16 R64, R4.reuse, R10, R64 ;  /* 0x0000000a0440723c */ /* 0x040fe20000041840 */
[----:B------:R-:W3:Y:S05]  /*2860*/  LDSM.16.MT88.4 R8, [R116+0x8800] ;  /* 0x008800007408783b */ /* 0x000eea0000004200 */
[C---:B----4-:R-:W-:Y:S06]  /*2870*/  HMMA.16816.F32.BF16 R80, R4.reuse, R12, R80 ;  /* 0x0000000c0450723c */ /* 0x050fec0000041850 */
[C---:B------:R-:W-:Y:S01]  /*2880*/  HMMA.16816.F32.BF16 R68, R4.reuse, R14, R68 ;  /* 0x0000000e0444723c */ /* 0x040fe20000041844 */
[----:B------:R-:W4:Y:S05]  /*2890*/  LDSM.16.MT88.4 R12, [R116+0x6c00] ;  /* 0x006c0000740c783b */ /* 0x000f2a0000004200 */
[C---:B---3--:R-:W-:Y:S06]  /*28a0*/  HMMA.16816.F32.BF16 R72, R4.reuse, R8, R72 ;  /* 0x000000080448723c */ /* 0x048fec0000041848 */
[----:B------:R-:W-:Y:S01]  /*28b0*/  HMMA.16816.F32.BF16 R76, R4, R10, R76 ;  /* 0x0000000a044c723c */ /* 0x000fe2000004184c */
[----:B------:R-:W3:Y:S06]  /*28c0*/  LDSM.16.MT88.4 R8, [R117+0x7c00] ;  /* 0x007c00007508783b */ /* 0x000eec0000004200 */
[----:B-1----:R-:W-:-:S02]  /*28d0*/  F2FP.BF16.F32.PACK_AB R4, R105, R98 ;  /* 0x000000626904723e */ /* 0x002fc400000010ff */
[----:B--2---:R-:W-:Y:S01]  /*28e0*/  F2FP.BF16.F32.PACK_AB R5, R102, R99 ;  /* 0x000000636605723e */ /* 0x004fe200000010ff */
[----:B------:R-:W-:Y:S01]  /*28f0*/  FADD.FTZ R99, R99, R26 ;  /* 0x0000001a63637221 */ /* 0x000fe20000010000 */
[----:B------:R-:W-:Y:S02]  /*2900*/  F2FP.BF16.F32.PACK_AB R6, R141, R100 ;  /* 0x000000648d06723e */ /* 0x000fe400000010ff */
[----:B------:R-:W-:Y:S01]  /*2910*/  F2FP.BF16.F32.PACK_AB R7, R138, R95 ;  /* 0x0000005f8a07723e */ /* 0x000fe200000010ff */
[----:B------:R-:W-:-:S04]  /*2920*/  FADD.FTZ R102, R102, R99 ;  /* 0x0000006366667221 */ /* 0x000fc80000010000 */
[----:B------:R-:W-:Y:S02]  /*2930*/  FADD.FTZ R95, R95, R102 ;  /* 0x000000665f5f7221 */ /* 0x000fe40000010000 */
[----:B------:R-:W-:Y:S02]  /*2940*/  HMMA.16816.F32.BF16 R36, R4, R16, R36 ;  /* 0x000000100424723c */ /* 0x000fe40000041824 */
[----:B------:R-:W-:-:S04]  /*2950*/  FADD.FTZ R138, R138, R95 ;  /* 0x0000005f8a8a7221 */ /* 0x000fc80000010000 */
[C---:B------:R-:W-:Y:S01]  /*2960*/  HMMA.16816.F32.BF16 R40, R4.reuse, R18, R40 ;  /* 0x000000120428723c */ /* 0x040fe20000041828 */
[----:B------:R-:W1:Y:S05]  /*2970*/  LDSM.16.MT88.4 R16, [R116+0x7c00] ;  /* 0x007c00007410783b */ /* 0x000e6a0000004200 */
[C---:B----4-:R-:W-:Y:S06]  /*2980*/  HMMA.16816.F32.BF16 R44, R4.reuse, R12, R44 ;  /* 0x0000000c042c723c */ /* 0x050fec000004182c */
[C---:B------:R-:W-:Y:S01]  /*2990*/  HMMA.16816.F32.BF16 R48, R4.reuse, R14, R48 ;  /* 0x0000000e0430723c */ /* 0x040fe20000041830 */
[----:B------:R-:W2:Y:S05]  /*29a0*/  LDSM.16.MT88.4 R12, [R117+0x8c00] ;  /* 0x008c0000750c783b */ /* 0x000eaa0000004200 */
[C---:B---3--:R-:W-:Y:S06]  /*29b0*/  HMMA.16816.F32.BF16 R52, R4.reuse, R8, R52 ;  /* 0x000000080434723c */ /* 0x048fec0000041834 */
[C---:B------:R-:W-:Y:S01]  /*29c0*/  HMMA.16816.F32.BF16 R56, R4.reuse, R10, R56 ;  /* 0x0000000a0438723c */ /* 0x040fe20000041838 */
[----:B------:R-:W3:Y:S05]  /*29d0*/  LDSM.16.MT88.4 R8, [R116+0x8c00] ;  /* 0x008c00007408783b */ /* 0x000eea0000004200 */
[C---:B-1----:R-:W-:Y:S06]  /*29e0*/  HMMA.16816.F32.BF16 R60, R4.reuse, R16, R60 ;  /* 0x00000010043c723c */ /* 0x042fec000004183c */
[----:B------:R-:W-:Y:S01]  /*29f0*/  HMMA.16816.F32.BF16 R64, R4, R18, R64 ;  /* 0x000000120440723c */ /* 0x000fe20000041840 */
[----:B------:R-:W-:-:S04]  /*2a00*/  FADD.FTZ R16, R88, R89 ;  /* 0x0000005958107221 */ /* 0x000fc80000010000 */
[----:B------:R-:W-:Y:S01]  /*2a10*/  FADD.FTZ R16, R35, R16 ;  /* 0x0000001023107221 */ /* 0x000fe20000010000 */
[----:B--2---:R-:W-:Y:S03]  /*2a20*/  HMMA.16816.F32.BF16 R80, R4, R12, R80 ;  /* 0x0000000c0450723c */ /* 0x004fe60000041850 */
[----:B------:R-:W-:-:S03]  /*2a30*/  FADD.FTZ R33, R33, R16 ;  /* 0x0000001021217221 */ /* 0x000fc60000010000 */
[----:B------:R-:W-:Y:S01]  /*2a40*/  HMMA.16816.F32.BF16 R68, R4, R14, R68 ;  /* 0x0000000e0444723c */ /* 0x000fe20000041844 */
[----:B------:R-:W-:-:S04]  /*2a50*/  FADD.FTZ R30, R30, R33 ;  /* 0x000000211e1e7221 */ /* 0x000fc80000010000 */
[----:B------:R-:W-:Y:S01]  /*2a60*/  FADD.FTZ R29, R29, R30 ;  /* 0x0000001e1d1d7221 */ /* 0x000fe20000010000 */
[----:B---3--:R-:W-:Y:S03]  /*2a70*/  HMMA.16816.F32.BF16 R72, R4, R8, R72 ;  /* 0x000000080448723c */ /* 0x008fe60000041848 */
[----:B------:R-:W-:-:S03]  /*2a80*/  FADD.FTZ R28, R28, R29 ;  /* 0x0000001d1c1c7221 */ /* 0x000fc60000010000 */
[----:B------:R-:W-:Y:S01]  /*2a90*/  HMMA.16816.F32.BF16 R76, R4, R10, R76 ;  /* 0x0000000a044c723c */ /* 0x000fe2000004184c */
[----:B------:R-:W-:-:S04]  /*2aa0*/  FADD.FTZ R23, R23, R28 ;  /* 0x0000001c17177221 */ /* 0x000fc80000010000 */
[----:B------:R-:W-:-:S04]  /*2ab0*/  FADD.FTZ R22, R22, R23 ;  /* 0x0000001716167221 */ /* 0x000fc80000010000 */
[----:B------:R-:W-:-:S04]  /*2ac0*/  FADD.FTZ R21, R21, R22 ;  /* 0x0000001615157221 */ /* 0x000fc80000010000 */
[----:B------:R-:W-:-:S04]  /*2ad0*/  FADD.FTZ R21, R20, R21 ;  /* 0x0000001514157221 */ /* 0x000fc80000010000 */
[----:B------:R-:W-:-:S04]  /*2ae0*/  FADD.FTZ R98, R98, R21 ;  /* 0x0000001562627221 */ /* 0x000fc80000010000 */
[----:B------:R-:W-:-:S04]  /*2af0*/  FADD.FTZ R105, R105, R98 ;  /* 0x0000006269697221 */ /* 0x000fc80000010000 */
[----:B------:R-:W-:-:S04]  /*2b00*/  FADD.FTZ R100, R100, R105 ;  /* 0x0000006964647221 */ /* 0x000fc80000010000 */
[----:B------:R-:W-:Y:S01]  /*2b10*/  FADD.FTZ R141, R141, R100 ;  /* 0x000000648d8d7221 */ /* 0x000fe20000010000 */
[----:B------:R-:W-:Y:S06]  /*2b20*/  @!P0 BRA `(.L_x_181) ;  /* 0x0000001800ac8947 */ /* 0x000fec0003800000 */
[----:B------:R-:W-:Y:S01]  /*2b30*/  IADD3 R133, R84, -0x2, RZ ;  /* 0xfffffffe54857810 */ /* 0x000fe20007ffe0ff */
[----:B------:R-:W-:Y:S01]  /*2b40*/  ULDC UR4, c[0x0][0x2ec] ;  /* 0x0000bb0000047ab9 */ /* 0x000fe20000000800 */
[----:B------:R-:W-:Y:S01]  /*2b50*/  MOV R3, R0 ;  /* 0x0000000000037202 */ /* 0x000fe20000000f00 */
[----:B------:R-:W-:Y:S01]  /*2b60*/  ULDC.64 UR10, c[0x0][0x220] ;  /* 0x00008800000a7ab9 */ /* 0x000fe20000000a00 */
[----:B------:R-:W-:Y:S01]  /*2b70*/  MOV R85, R2 ;  /* 0x0000000200557202 */ /* 0x000fe20000000f00 */
[----:B------:R-:W-:Y:S01]  /*2b80*/  ULDC.64 UR12, c[0x0][0x250] ;  /* 0x00009400000c7ab9 */ /* 0x000fe20000000a00 */
[----:B------:R-:W-:Y:S01]  /*2b90*/  ULDC.64 UR6, c[0x0][0x218] ;  /* 0x0000860000067ab9 */ /* 0x000fe20000000a00 */
[----:B------:R-:W-:Y:S01]  /*2ba0*/  ULDC.64 UR8, c[0x0][0x248] ;  /* 0x0000920000087ab9 */ /* 0x000fe20000000a00 */
[----:B------:R-:W-:Y:S05]  /*2bb0*/  BRA `(.L_x_182) ;  /* 0x00000000005c7947 */ /* 0x000fea0003800000 */
.L_x_184:
[----:B------:R-:W-:Y:S04]  /*2bc0*/  VIADD R87, R133, 0xffffffff ;  /* 0xffffffff85577836 */ /* 0x000fe80000000000 */
[C---:B------:R-:W-:Y:S01]  /*2bd0*/  IMAD.WIDE.U32 R88, R87.reuse, UR8, RZ ;  /* 0x0000000857587c25 */ /* 0x040fe2000f8e00ff */
[----:B------:R-:W-:Y:S02]  /*2be0*/  SHF.R.S32.HI R0, RZ, 0x1f, R87 ;  /* 0x0000001fff007819 */ /* 0x000fe40000011457 */
[----:B------:R-:W-:Y:S03]  /*2bf0*/  LEA R84, P1, R88, R128, 0x6 ;  /* 0x0000008058547211 */ /* 0x000fe600078230ff */
[----:B------:R-:W-:Y:S01]  /*2c00*/  IMAD R0, R0, UR8, RZ ;  /* 0x0000000800007c24 */ /* 0x000fe2000f8e02ff */
[----:B------:R-:W-:Y:S03]  /*2c10*/  LEA R90, P2, R84, UR6, 0x1 ;  /* 0x00000006545a7c11 */ /* 0x000fe6000f8408ff */
[----:B------:R-:W-:Y:S04]  /*2c20*/  IMAD R0, R87, UR9, R0 ;  /* 0x0000000957007c24 */ /* 0x000fe8000f8e0200 */
[----:B------:R-:W-:Y:S05]  /*2c30*/  IMAD.IADD R87, R89, 0x1, R0 ;  /* 0x0000000159577824 */ /* 0x000fea00078e0200 */
        /* <DEDUP_REMOVED lines=15> */
.L_x_182:
[----:B------:R-:W-:Y:S01]  /*2d30*/  SHF.R.S32.HI R0, RZ, 0x1f, R133 ;  /* 0x0000001fff007819 */ /* 0x000fe20000011485 */
[----:B------:R-:W-:Y:S04]  /*2d40*/  DEPBAR.LE SB0, 0x0 ;  /* 0x000080000000791a */ /* 0x000fe80000000000 */
[----:B------:R-:W-:Y:S01]  /*2d50*/  BAR.SYNC.DEFER_BLOCKING 0x0 ;  /* 0x0000000000007b1d */ /* 0x000fe20000010000 */
[----:B------:R-:W-:Y:S02]  /*2d60*/  IMAD R0, R0, UR12, RZ ;  /* 0x0000000c00007c24 */ /* 0x000fe4000f8e02ff */
[C---:B------:R-:W-:Y:S04]  /*2d70*/  IMAD.WIDE.U32 R142, R133.reuse, UR12, RZ ;  /* 0x0000000c858e7c25 */ /* 0x040fe8000f8e00ff */
[----:B------:R-:W-:Y:S01]  /*2d80*/  IMAD R0, R133, UR13, R0 ;  /* 0x0000000d85007c24 */ /* 0x000fe2000f8e0200 */
[----:B------:R-:W-:Y:S03]  /*2d90*/  LEA R84, P0, R142, R126, 0x6 ;  /* 0x0000007e8e547211 */ /* 0x000fe600078030ff */
[----:B------:R-:W-:Y:S01]  /*2da0*/  IMAD.IADD R143, R143, 0x1, R0 ;  /* 0x000000018f8f7824 */ /* 0x000fe200078e0200 */
        /* <DEDUP_REMOVED lines=8> */
[----:B------:R-:W-:Y:S01]  /*2e30*/  LDGSTS.E.BYPASS.LTC128B.128 [R125+0x6000], desc[UR16][R144.64] ;  /* 0x06000000907d7fae */ /* 0x000fe2000b901d50 */
[----:B------:R-:W-:Y:S03]  /*2e40*/  ISETP.GT.AND P0, PT, R133, RZ, PT ;  /* 0x000000ff8500720c */ /* 0x000fe60003f04270 */
[----:B------:R-:W-:Y:S04]  /*2e50*/  LDGSTS.E.BYPASS.LTC128B.128 [R125+0x7000], desc[UR16][R144.64+0x40] ;  /* 0x07000040907d7fae */ /* 0x000fe8000b901d50 */
[----:B------:R1:W-:Y:S04]  /*2e60*/  LDGSTS.E.BYPASS.LTC128B.128 [R125+0x8000], desc[UR16][R144.64+0x80] ;  /* 0x08000080907d7fae */ /* 0x0003e8000b901d50 */
[----:B------:R2:W-:Y:S04]  /*2e70*/  LDGSTS.E.BYPASS.LTC128B.128 [R125+0x6800], desc[UR16][R146.64] ;  /* 0x06800000927d7fae */ /* 0x0005e8000b901d50 */
[----:B------:R2:W-:Y:S04]  /*2e80*/  LDGSTS.E.BYPASS.LTC128B.128 [R125+0x7800], desc[UR16][R146.64+0x40] ;  /* 0x07800040927d7fae */ /* 0x0005e8000b901d50 */
[----:B------:R2:W-:Y:S04]  /*2e90*/  LDGSTS.E.BYPASS.LTC128B.128 [R125+0x8800], desc[UR16][R146.64+0x80] ;  /* 0x08800080927d7fae */ /* 0x0005e8000b901d50 */
[----:B------:R-:W-:Y:S04]  /*2ea0*/  LDSM.16.M88.4 R88, [R121] ;  /* 0x000000007958783b */ /* 0x000fe80000000200 */
[----:B------:R-:W3:Y:S04]  /*2eb0*/  LDSM.16.M88.4 R92, [R120] ;  /* 0x00000000785c783b */ /* 0x000ee80000000200 */
[----:B------:R-:W4:Y:S04]  /*2ec0*/  LDSM.16.M88.4 R96, [R120+0x400] ;  /* 0x000400007860783b */ /* 0x000f280000000200 */
[----:B------:R-:W5:Y:S04]  /*2ed0*/  LDSM.16.M88.4 R100, [R120+0x800] ;  /* 0x000800007864783b */ /* 0x000f680000000200 */
[----:B------:R-:W1:Y:S04]  /*2ee0*/  LDSM.16.M88.4 R104, [R120+0xc00] ;  /* 0x000c00007868783b */ /* 0x000e680000000200 */
[----:B------:R-:W0:Y:S04]  /*2ef0*/  LDGDEPBAR ;  /* 0x00000000000079af */ /* 0x000e280000000000 */
[----:B------:R-:W-:Y:S04]  /*2f00*/  LDSM.16.M88.4 R108, [R119] ;  /* 0x00000000776c783b */ /* 0x000fe80000000200 */
[----:B------:R-:W2:Y:S01]  /*2f10*/  LDSM.16.M88.4 R112, [R118] ;  /* 0x000000007670783b */ /* 0x000ea20000000200 */
[C---:B---3--:R-:W-:Y:S06]  /*2f20*/  HMMA.16816.F32.BF16 R4, R88.reuse, R92, RZ ;  /* 0x0000005c5804723c */ /* 0x048fec00000418ff */
[C---:B------:R-:W-:Y:S01]  /*2f30*/  HMMA.16816.F32.BF16 R8, R88.reuse, R94, RZ ;  /* 0x0000005e5808723c */ /* 0x040fe200000418ff */
[----:B------:R-:W3:Y:S05]  /*2f40*/  LDSM.16.M88.4 R92, [R118+0x400] ;  /* 0x00040000765c783b */ /* 0x000eea0000000200 */
[C---:B----4-:R-:W-:Y:S06]  /*2f50*/  HMMA.16816.F32.BF16 R12, R88.reuse, R96, RZ ;  /* 0x00000060580c723c */ /* 0x050fec00000418ff */
[C---:B------:R-:W-:Y:S01]  /*2f60*/  HMMA.16816.F32.BF16 R16, R88.reuse, R98, RZ ;  /* 0x000000625810723c */ /* 0x040fe200000418ff */
[----:B------:R-:W-:Y:S05]  /*2f70*/  LDSM.16.M88.4 R96, [R118+0xc00] ;  /* 0x000c00007660783b */ /* 0x000fea0000000200 */
[C---:B-----5:R-:W-:Y:S06]  /*2f80*/  HMMA.16816.F32.BF16 R20, R88.reuse, R100, RZ ;  /* 0x000000645814723c */ /* 0x060fec00000418ff */
[C---:B------:R-:W-:Y:S01]  /*2f90*/  HMMA.16816.F32.BF16 R24, R88.reuse, R102, RZ ;  /* 0x000000665818723c */ /* 0x040fe200000418ff */
[----:B------:R-:W-:Y:S05]  /*2fa0*/  LDSM.16.M88.4 R100, [R120+0x1800] ;  /* 0x001800007864783b */ /* 0x000fea0000000200 */
[C---:B-1----:R-:W-:Y:S06]  /*2fb0*/  HMMA.16816.F32.BF16 R28, R88.reuse, R104, RZ ;  /* 0x00000068581c723c */ /* 0x042fec00000418ff */
[----:B------:R-:W-:Y:S01]  /*2fc0*/  HMMA.16816.F32.BF16 R32, R88, R106, RZ ;  /* 0x0000006a5820723c */ /* 0x000fe200000418ff */
[----:B------:R-:W1:Y:S05]  /*2fd0*/  LDSM.16.M88.4 R88, [R118+0x800] ;  /* 0x000800007658783b */ /* 0x000e6a0000000200 */
[C---:B--2---:R-:W-:Y:S06]  /*2fe0*/  HMMA.16816.F32.BF16 R4, R108.reuse, R112, R4 ;  /* 0x000000706c04723c */ /* 0x044fec0000041804 */
[C---:B------:R-:W-:Y:S06]  /*2ff0*/  HMMA.16816.F32.BF16 R8, R108.reuse, R114, R8 ;  /* 0x000000726c08723c */ /* 0x040fec0000041808 */
[C---:B---3--:R-:W-:Y:S06]  /*3000*/  HMMA.16816.F32.BF16 R12, R108.reuse, R92, R12 ;  /* 0x0000005c6c0c723c */ /* 0x048fec000004180c */
[C---:B------:R-:W-:Y:S01]  /*3010*/  HMMA.16816.F32.BF16 R16, R108.reuse, R94, R16 ;  /* 0x0000005e6c10723c */ /* 0x040fe20000041810 */
[----:B------:R-:W-:Y:S05]  /*3020*/  LDSM.16.M88.4 R92, [R121+0x1000] ;  /* 0x00100000795c783b */ /* 0x000fea0000000200 */
[C---:B-1----:R-:W-:Y:S06]  /*3030*/  HMMA.16816.F32.BF16 R20, R108.reuse, R88, R20 ;  /* 0x000000586c14723c */ /* 0x042fec0000041814 */
[C---:B------:R-:W-:Y:S01]  /*3040*/  HMMA.16816.F32.BF16 R24, R108.reuse, R90, R24 ;  /* 0x0000005a6c18723c */ /* 0x040fe20000041818 */
[----:B------:R-:W1:Y:S05]  /*3050*/  LDSM.16.M88.4 R88, [R120+0x1000] ;  /* 0x001000007858783b */ /* 0x000e6a0000000200 */
[C---:B------:R-:W-:Y:S06]  /*3060*/  HMMA.16816.F32.BF16 R28, R108.reuse, R96, R28 ;  /* 0x000000606c1c723c */ /* 0x040fec000004181c */
[----:B------:R-:W-:Y:S01]  /*3070*/  HMMA.16816.F32.BF16 R32, R108, R98, R32 ;  /* 0x000000626c20723c */ /* 0x000fe20000041820 */
[----:B------:R-:W2:Y:S05]  /*3080*/  LDSM.16.M88.4 R96, [R120+0x1400] ;  /* 0x001400007860783b */ /* 0x000eaa0000000200 */
[C---:B-1----:R-:W-:Y:S06]  /*3090*/  HMMA.16816.F32.BF16 R4, R92.reuse, R88, R4 ;  /* 0x000000585c04723c */ /* 0x042fec0000041804 */
[C---:B------:R-:W-:Y:S01]  /*30a0*/  HMMA.16816.F32.BF16 R8, R92.reuse, R90, R8 ;  /* 0x0000005a5c08723c */ /* 0x040fe20000041808 */
[----:B------:R-:W1:Y:S05]  /*30b0*/  LDSM.16.M88.4 R88, [R120+0x1c00] ;  /* 0x001c00007858783b */ /* 0x000e6a0000000200 */
[C---:B--2---:R-:W-:Y:S06]  /*30c0*/  HMMA.16816.F32.BF16 R12, R92.reuse, R96, R12 ;  /* 0x000000605c0c723c */ /* 0x044fec000004180c */
[C---:B------:R-:W-:Y:S01]  /*30d0*/  HMMA.16816.F32.BF16 R16, R92.reuse, R98, R16 ;  /* 0x000000625c10723c */ /* 0x040fe20000041810 */
[----:B------:R-:W-:Y:S05]  /*30e0*/  LDSM.16.M88.4 R96, [R119+0x1000] ;  /* 0x001000007760783b */ /* 0x000fea0000000200 */
[C---:B------:R-:W-:Y:S06]  /*30f0*/  HMMA.16816.F32.BF16 R20, R92.reuse, R100, R20 ;  /* 0x000000645c14723c */ /* 0x040fec0000041814 */
[C---:B------:R-:W-:Y:S01]  /*3100*/  HMMA.16816.F32.BF16 R24, R92.reuse, R102, R24 ;  /* 0x000000665c18723c */ /* 0x040fe20000041818 */
[----:B------:R-:W2:Y:S05]  /*3110*/  LDSM.16.M88.4 R100, [R118+0x1000] ;  /* 0x001000007664783b */ /* 0x000eaa0000000200 */
[C---:B-1----:R-:W-:Y:S06]  /*3120*/  HMMA.16816.F32.BF16 R28, R92.reuse, R88, R28 ;  /* 0x000000585c1c723c */ /* 0x042fec000004181c */
[----:B------:R-:W-:Y:S01]  /*3130*/  HMMA.16816.F32.BF16 R32, R92, R90, R32 ;  /* 0x0000005a5c20723c */ /* 0x000fe20000041820 */
[----:B------:R-:W1:Y:S04]  /*3140*/  LDSM.16.M88.4 R88, [R118+0x1400] ;  /* 0x001400007658783b */ /* 0x000e680000000200 */
[----:B------:R-:W3:Y:S01]  /*3150*/  LDSM.16.M88.4 R92, [R118+0x1800] ;  /* 0x00180000765c783b */ /* 0x000ee20000000200 */
[C---:B--2---:R-:W-:Y:S06]  /*3160*/  HMMA.16816.F32.BF16 R4, R96.reuse, R100, R4 ;  /* 0x000000646004723c */ /* 0x044fec0000041804 */
[C---:B------:R-:W-:Y:S01]  /*3170*/  HMMA.16816.F32.BF16 R8, R96.reuse, R102, R8 ;  /* 0x000000666008723c */ /* 0x040fe20000041808 */
[----:B------:R-:W2:Y:S05]  /*3180*/  LDSM.16.M88.4 R100, [R118+0x1c00] ;  /* 0x001c00007664783b */ /* 0x000eaa0000000200 */
[C---:B-1----:R-:W-:Y:S06]  /*3190*/  HMMA.16816.F32.BF16 R12, R96.reuse, R88, R12 ;  /* 0x00000058600c723c */ /* 0x042fec000004180c */
[C---:B------:R-:W-:Y:S01]  /*31a0*/  HMMA.16816.F32.BF16 R16, R96.reuse, R90, R16 ;  /* 0x0000005a6010723c */ /* 0x040fe20000041810 */
[----:B------:R-:W-:Y:S05]  /*31b0*/  LDSM.16.M88.4 R88, [R121+0x2000] ;  /* 0x002000007958783b */ /* 0x000fea0000000200 */
[C---:B---3--:R-:W-:Y:S06]  /*31c0*/  HMMA.16816.F32.BF16 R20, R96.reuse, R92, R20 ;  /* 0x0000005c6014723c */ /* 0x048fec0000041814 */
[C---:B------:R-:W-:Y:S01]  /*31d0*/  HMMA.16816.F32.BF16 R24, R96.reuse, R94, R24 ;  /* 0x0000005e6018723c */ /* 0x040fe20000041818 */
[----:B------:R-:W1:Y:S05]  /*31e0*/  LDSM.16.M88.4 R92, [R120+0x2000] ;  /* 0x00200000785c783b */ /* 0x000e6a0000000200 */
[C---:B--2---:R-:W-:Y:S06]  /*31f0*/  HMMA.16816.F32.BF16 R28, R96.reuse, R100, R28 ;  /* 0x00000064601c723c */ /* 0x044fec000004181c */
[----:B------:R-:W-:Y:S01]  /*3200*/  HMMA.16816.F32.BF16 R32, R96, R102, R32 ;  /* 0x000000666020723c */ /* 0x000fe20000041820 */
[----:B------:R-:W2:Y:S04]  /*3210*/  LDSM.16.M88.4 R96, [R120+0x2400] ;  /* 0x002400007860783b */ /* 0x000ea80000000200 */
[----:B------:R-:W3:Y:S01]  /*3220*/  LDSM.16.M88.4 R100, [R120+0x2800] ;  /* 0x002800007864783b */ /* 0x000ee20000000200 */
[C---:B-1----:R-:W-:Y:S06]  /*3230*/  HMMA.16816.F32.BF16 R4, R88.reuse, R92, R4 ;  /* 0x0000005c5804723c */ /* 0x042fec0000041804 */
[C---:B------:R-:W-:Y:S01]  /*3240*/  HMMA.16816.F32.BF16 R8, R88.reuse, R94, R8 ;  /* 0x0000005e5808723c */ /* 0x040fe20000041808 */
[----:B------:R-:W1:Y:S05]  /*3250*/  LDSM.16.M88.4 R92, [R120+0x2c00] ;  /* 0x002c0000785c783b */ /* 0x000e6a0000000200 */
[C---:B--2---:R-:W-:Y:S06]  /*3260*/  HMMA.16816.F32.BF16 R12, R88.reuse, R96, R12 ;  /* 0x00000060580c723c */ /* 0x044fec000004180c */
[C---:B------:R-:W-:Y:S01]  /*3270*/  HMMA.16816.F32.BF16 R16, R88.reuse, R98, R16 ;  /* 0x000000625810723c */ /* 0x040fe20000041810 */
[----:B------:R-:W-:Y:S05]  /*3280*/  LDSM.16.M88.4 R96, [R119+0x2000] ;  /* 0x002000007760783b */ /* 0x000fea0000000200 */
[C---:B---3--:R-:W-:Y:S06]  /*3290*/  HMMA.16816.F32.BF16 R20, R88.reuse, R100, R20 ;  /* 0x000000645814723c */ /* 0x048fec0000041814 */
        /* <DEDUP_REMOVED lines=8> */
[----:B------:R-:W2:Y:S01]  /*3320*/  LDSM.16.M88.4 R100, [R118+0x2c00] ;  /* 0x002c00007664783b */ /* 0x000ea20000000200 */
[----:B------:R-:W-:Y:S04]  /*3330*/  DEPBAR.LE SB0, 0x0 ;  /* 0x000080000000791a */ /* 0x000fe80000000000 */
[----:B------:R-:W-:Y:S01]  /*3340*/  BAR.SYNC.DEFER_BLOCKING 0x0 ;  /* 0x0000000000007b1d */ /* 0x000fe20000010000 */
[C---:B-1----:R-:W-:Y:S11]  /*3350*/  HMMA.16816.F32.BF16 R12, R96.reuse, R88, R12 ;  /* 0x00000058600c723c */ /* 0x042ff6000004180c */
[----:B------:R-:W-:Y:S01]  /*3360*/  FMNMX.FTZ R84, R4, R85, !PT ;  /* 0x0000005504547209 */ /* 0x000fe20007810000 */
[C---:B------:R-:W-:Y:S03]  /*3370*/  HMMA.16816.F32.BF16 R16, R96.reuse, R90, R16 ;  /* 0x0000005a6010723c */ /* 0x040fe60000041810 */
[----:B------:R-:W-:Y:S03]  /*3380*/  FMNMX.FTZ R0, R6, R3, !PT ;  /* 0x0000000306007209 */ /* 0x000fe60007810000 */
[C---:B---3--:R-:W-:Y:S05]  /*3390*/  HMMA.16816.F32.BF16 R20, R96.reuse, R92, R20 ;  /* 0x0000005c6014723c */ /* 0x048fea0000041814 */
[----:B------:R-:W-:Y:S01]  /*33a0*/  FMNMX.FTZ R143, R5, R84, !PT ;  /* 0x00000054058f7209 */ /* 0x000fe20007810000 */
[C---:B------:R-:W-:Y:S05]  /*33b0*/  HMMA.16816.F32.BF16 R24, R96.reuse, R94, R24 ;  /* 0x0000005e6018723c */ /* 0x040fea0000041818 */
[----:B------:R-:W-:Y:S01]  /*33c0*/  FMNMX.FTZ R145, R7, R0, !PT ;  /* 0x0000000007917209 */ /* 0x000fe20007810000 */
[C---:B--2---:R-:W-:Y:S05]  /*33d0*/  HMMA.16816.F32.BF16 R28, R96.reuse, R100, R28 ;  /* 0x00000064601c723c */ /* 0x044fea000004181c */
[----:B------:R-:W-:Y:S01]  /*33e0*/  FMNMX.FTZ R84, R8, R143, !PT ;  /* 0x0000008f08547209 */ /* 0x000fe20007810000 */
[----:B------:R-:W-:Y:S05]  /*33f0*/  HMMA.16816.F32.BF16 R32, R96, R102, R32 ;  /* 0x000000666020723c */ /* 0x000fea0000041820 */
[----:B------:R-:W-:Y:S02]  /*3400*/  FMNMX.FTZ R0, R10, R145, !PT ;  /* 0x000000910a007209 */ /* 0x000fe40007810000 */
[----:B------:R-:W-:Y:S04]  /*3410*/  FMNMX.FTZ R143, R9, R84, !PT ;  /* 0x00000054098f7209 */ /* 0x000fe80007810000 */
        /* <DEDUP_REMOVED lines=25> */
.L_x_183:
[----:B-1----:R-:W1:Y:S01]  /*35b0*/  SHFL.BFLY PT, R88, R143, 0x2, 0x1f ;  /* 0x0c401f008f587f89 */ /* 0x002e6200000e0000 */
[----:B------:R-:W-:Y:S02]  /*35c0*/  FMNMX.FTZ R89, R35, R2, !PT ;  /* 0x0000000223597209 */ /* 0x000fe40007810000 */
[----:B------:R-:W-:Y:S05]  /*35d0*/  IADD3 R133, R133, -0x1, RZ ;  /* 0xffffffff85857810 */ /* 0x000fea0007ffe0ff */
[----:B------:R-:W-:Y:S08]  /*35e0*/  LDSM.16.MT88.4 R96, [R117+0x6000] ;  /* 0x006000007560783b */ /* 0x000ff00000004200 */
[----:B------:R-:W2:Y:S08]  /*35f0*/  SHFL.BFLY PT, R2, R89, 0x2, 0x1f ;  /* 0x0c401f0059027f89 */ /* 0x000eb000000e0000 */
[----:B------:R-:W-:Y:S01]  /*3600*/  LDSM.16.MT88.4 R100, [R116+0x6000] ;  /* 0x006000007464783b */ /* 0x000fe20000004200 */
[----:B-1----:R-:W-:Y:S07]  /*3610*/  FMNMX.FTZ R91, R143, R88, !PT ;  /* 0x000000588f5b7209 */ /* 0x002fee0007810000 */
[----:B------:R-:W1:Y:S01]  /*3620*/  SHFL.BFLY PT, R88, R91, 0x1, 0x1f ;  /* 0x0c201f005b587f89 */ /* 0x000e6200000e0000 */
[----:B--2---:R-:W-:Y:S07]  /*3630*/  FMNMX.FTZ R87, R89, R2, !PT ;  /* 0x0000000259577209 */ /* 0x004fee0007810000 */
[----:B------:R-:W2:Y:S01]  /*3640*/  SHFL.BFLY PT, R86, R87, 0x1, 0x1f ;  /* 0x0c201f0057567f89 */ /* 0x000ea200000e0000 */
[----:B-1----:R-:W-:Y:S04]  /*3650*/  FMNMX.FTZ R2, R91, R88, !PT ;  /* 0x000000585b027209 */ /* 0x002fe80007810000 */
[C---:B------:R-:W-:Y:S01]  /*3660*/  FSETP.NEU.FTZ.AND P1, PT, R2.reuse, -INF , PT ;  /* 0xff8000000200780b */ /* 0x040fe20003f3d000 */
[C---:B------:R-:W-:Y:S01]  /*3670*/  FMUL.FTZ R106, R2.reuse, UR4 ;  /* 0x00000004026a7c20 */ /* 0x040fe20008410000 */
[----:B------:R-:W-:Y:S04]  /*3680*/  FADD.FTZ R84, -R2, R85 ;  /* 0x0000005502547221 */ /* 0x000fe80000010100 */
[----:B------:R-:W-:Y:S01]  /*3690*/  FSEL R106, R106, RZ, P1 ;  /* 0x000000ff6a6a7208 */ /* 0x000fe20000800000 */
[----:B------:R-:W-:Y:S01]  /*36a0*/  FMUL.FTZ R85, R84, UR4 ;  /* 0x0000000454557c20 */ /* 0x000fe20008410000 */
[----:B--2---:R-:W-:Y:S03]  /*36b0*/  FMNMX.FTZ R0, R87, R86, !PT ;  /* 0x0000005657007209 */ /* 0x004fe60007810000 */
[--C-:B------:R-:W-:Y:S01]  /*36c0*/  FFMA.FTZ R105, R4, UR4, -R106.reuse ;  /* 0x0000000404697c23 */ /* 0x100fe2000801086a */
[C---:B------:R-:W-:Y:S01]  /*36d0*/  FSETP.NEU.FTZ.AND P1, PT, R0.reuse, -INF , PT ;  /* 0xff8000000000780b */ /* 0x040fe20003f3d000 */
[C---:B------:R-:W-:Y:S01]  /*36e0*/  FMUL.FTZ R107, R0.reuse, UR4 ;  /* 0x00000004006b7c20 */ /* 0x040fe20008410000 */
[----:B------:R-:W-:Y:S01]  /*36f0*/  FADD.FTZ R3, -R0, R3 ;  /* 0x0000000300037221 */ /* 0x000fe20000010100 */
[--C-:B------:R-:W-:Y:S01]  /*3700*/  FFMA.FTZ R90, R5, UR4, -R106.reuse ;  /* 0x00000004055a7c23 */ /* 0x100fe2000801086a */
[--C-:B------:R-:W-:Y:S01]  /*3710*/  FFMA.FTZ R88, R8, UR4, -R106.reuse ;  /* 0x0000000408587c23 */ /* 0x100fe2000801086a */
[--C-:B------:R-:W-:Y:S01]  /*3720*/  FFMA.FTZ R9, R9, UR4, -R106.reuse ;  /* 0x0000000409097c23 */ /* 0x100fe2000801086a */
[----:B------:R-:W-:Y:S01]  /*3730*/  FSEL R107, R107, RZ, P1 ;  /* 0x000000ff6b6b7208 */ /* 0x000fe20000800000 */
[----:B------:R-:W-:Y:S01]  /*3740*/  FMUL.FTZ R86, R3, UR4 ;  /* 0x0000000403567c20 */ /* 0x000fe20008410000 */
[----:B------:R-:W1:Y:S01]  /*3750*/  MUFU.EX2 R84, R85 ;  /* 0x0000005500547308 */ /* 0x000e620000000800 */
[--C-:B------:R-:W-:Y:S01]  /*3760*/  FFMA.FTZ R108, R12, UR4, -R106.reuse ;  /* 0x000000040c6c7c23 */ /* 0x100fe2000801086a */
[--C-:B------:R-:W-:Y:S01]  /*3770*/  FFMA.FTZ R109, R13, UR4, -R106.reuse ;  /* 0x000000040d6d7c23 */ /* 0x100fe2000801086a */
[--C-:B------:R-:W-:Y:S01]  /*3780*/  FFMA.FTZ R104, R6, UR4, -R107.reuse ;  /* 0x0000000406687c23 */ /* 0x100fe2000801086b */
[--C-:B------:R-:W-:Y:S01]  /*3790*/  FFMA.FTZ R91, R7, UR4, -R107.reuse ;  /* 0x00000004075b7c23 */ /* 0x100fe2000801086b */
[--C-:B------:R-:W-:Y:S01]  /*37a0*/  FFMA.FTZ R10, R10, UR4, -R107.reuse ;  /* 0x000000040a0a7c23 */ /* 0x100fe2000801086b */
[--C-:B------:R-:W-:Y:S01]  /*37b0*/  FFMA.FTZ R11, R11, UR4, -R107.reuse ;  /* 0x000000040b0b7c23 */ /* 0x100fe2000801086b */
[--C-:B------:R-:W-:Y:S03]  /*37c0*/  FFMA.FTZ R110, R14, UR4, -R107.reuse ;  /* 0x000000040e6e7c23 */ /* 0x100fe6000801086b */
[----:B------:R-:W2:Y:S01]  /*37d0*/  MUFU.EX2 R3, R86 ;  /* 0x0000005600037308 */ /* 0x000ea20000000800 */
[--C-:B------:R-:W-:Y:S01]  /*37e0*/  FFMA.FTZ R111, R15, UR4, -R107.reuse ;  /* 0x000000040f6f7c23 */ /* 0x100fe2000801086b */
[--C-:B------:R-:W-:Y:S01]  /*37f0*/  FFMA.FTZ R112, R16, UR4, -R106.reuse ;  /* 0x0000000410707c23 */ /* 0x100fe2000801086a */
[--C-:B------:R-:W-:Y:S01]  /*3800*/  FFMA.FTZ R113, R17, UR4, -R106.reuse ;  /* 0x0000000411717c23 */ /* 0x100fe2000801086a */
[--C-:B------:R-:W-:Y:S01]  /*3810*/  FFMA.FTZ R114, R18, UR4, -R107.reuse ;  /* 0x0000000412727c23 */ /* 0x100fe2000801086b */
[--C-:B------:R-:W-:Y:S01]  /*3820*/  FFMA.FTZ R115, R22, UR4, -R107.reuse ;  /* 0x0000000416737c23 */ /* 0x100fe2000801086b */
[--C-:B------:R-:W-:Y:S01]  /*3830*/  FFMA.FTZ R140, R24, UR4, -R106.reuse ;  /* 0x00000004188c7c23 */ /* 0x100fe2000801086a */
[--C-:B------:R-:W-:Y:S03]  /*3840*/  FFMA.FTZ R143, R25, UR4, -R106.reuse ;  /* 0x00000004198f7c23 */ /* 0x100fe6000801086a */
[----:B------:R-:W-:Y:S01]  /*3850*/  MUFU.EX2 R105, R105 ;  /* 0x0000006900697308 */ /* 0x000fe20000000800 */
[C---:B-1----:R-:W-:Y:S01]  /*3860*/  FMUL.FTZ R36, R84.reuse, R36 ;  /* 0x0000002454247220 */ /* 0x042fe20000410000 */
[C---:B------:R-:W-:Y:S01]  /*3870*/  FMUL.FTZ R37, R84.reuse, R37 ;  /* 0x0000002554257220 */ /* 0x040fe20000410000 */
[C---:B------:R-:W-:Y:S01]  /*3880*/  FMUL.FTZ R40, R84.reuse, R40 ;  /* 0x0000002854287220 */ /* 0x040fe20000410000 */
[C---:B------:R-:W-:Y:S01]  /*3890*/  FMUL.FTZ R41, R84.reuse, R41 ;  /* 0x0000002954297220 */ /* 0x040fe20000410000 */
[C---:B------:R-:W-:Y:S01]  /*38a0*/  FMUL.FTZ R44, R84.reuse, R44 ;  /* 0x0000002c542c7220 */ /* 0x040fe20000410000 */
[C---:B------:R-:W-:Y:S01]  /*38b0*/  FMUL.FTZ R45, R84.reuse, R45 ;  /* 0x0000002d542d7220 */ /* 0x040fe20000410000 */
[C---:B------:R-:W-:Y:S03]  /*38c0*/  FMUL.FTZ R48, R84.reuse, R48 ;  /* 0x0000003054307220 */ /* 0x040fe60000410000 */
[----:B------:R-:W1:Y:S01]  /*38d0*/  MUFU.EX2 R90, R90 ;  /* 0x0000005a005a7308 */ /* 0x000e620000000800 */
[C---:B--2---:R-:W-:Y:S01]  /*38e0*/  FMUL.FTZ R38, R3.reuse, R38 ;  /* 0x0000002603267220 */ /* 0x044fe20000410000 */
[C---:B------:R-:W-:Y:S01]  /*38f0*/  FMUL.FTZ R39, R3.reuse, R39 ;  /* 0x0000002703277220 */ /* 0x040fe20000410000 */
[C---:B------:R-:W-:Y:S01]  /*3900*/  FMUL.FTZ R42, R3.reuse, R42 ;  /* 0x0000002a032a7220 */ /* 0x040fe20000410000 */
[C---:B------:R-:W-:Y:S01]  /*3910*/  FMUL.FTZ R43, R3.reuse, R43 ;  /* 0x0000002b032b7220 */ /* 0x040fe20000410000 */
[C---:B------:R-:W-:Y:S01]  /*3920*/  FMUL.FTZ R46, R3.reuse, R46 ;  /* 0x0000002e032e7220 */ /* 0x040fe20000410000 */
[C---:B------:R-:W-:Y:S01]  /*3930*/  FMUL.FTZ R47, R3.reuse, R47 ;  /* 0x0000002f032f7220 */ /* 0x040fe20000410000 */
[C---:B------:R-:W-:Y:S03]  /*3940*/  FMUL.FTZ R49, R84.reuse, R49 ;  /* 0x0000003154317220 */ /* 0x040fe60000410000 */
[----:B------:R-:W-:Y:S01]  /*3950*/  MUFU.EX2 R104, R104 ;  /* 0x0000006800687308 */ /* 0x000fe20000000800 */
[C---:B------:R-:W-:Y:S01]  /*3960*/  FMUL.FTZ R50, R3.reuse, R50 ;  /* 0x0000003203327220 */ /* 0x040fe20000410000 */
[C---:B------:R-:W-:Y:S01]  /*3970*/  FMUL.FTZ R51, R3.reuse, R51 ;  /* 0x0000003303337220 */ /* 0x040fe20000410000 */
[C---:B------:R-:W-:Y:S01]  /*3980*/  FMUL.FTZ R52, R84.reuse, R52 ;  /* 0x0000003454347220 */ /* 0x040fe20000410000 */
[C---:B------:R-:W-:Y:S01]  /*3990*/  FMUL.FTZ R53, R84.reuse, R53 ;  /* 0x0000003554357220 */ /* 0x040fe20000410000 */
[C---:B------:R-:W-:Y:S01]  /*39a0*/  FMUL.FTZ R54, R3.reuse, R54 ;  /* 0x0000003603367220 */ /* 0x040fe20000410000 */
[C---:B------:R-:W-:Y:S01]  /*39b0*/  FMUL.FTZ R55, R3.reuse, R55 ;  /* 0x0000003703377220 */ /* 0x040fe20000410000 */
[----:B------:R-:W-:Y:S03]  /*39c0*/  FMUL.FTZ R56, R84, R56 ;  /* 0x0000003854387220 */ /* 0x000fe60000410000 */
[----:B------:R-:W2:Y:S01]  /*39d0*/  MUFU.EX2 R91, R91 ;  /* 0x0000005b005b7308 */ /* 0x000ea20000000800 */
[----:B-1----:R-:W-:Y:S01]  /*39e0*/  F2FP.BF16.F32.PACK_AB R92, R90, R105 ;  /* 0x000000695a5c723e */ /* 0x002fe200000010ff */
        /* <DEDUP_REMOVED lines=11> */
[----:B------:R-:W-:Y:S01]  /*3aa0*/  FMUL.FTZ R67, R3, R67 ;  /* 0x0000004303437220 */ /* 0x000fe20000410000 */
[C---:B------:R-:W-:Y:S01]  /*3ab0*/  FMUL.FTZ R12, R84.reuse, R80 ;  /* 0x00000050540c7220 */ /* 0x040fe20000410000 */
[C---:B------:R-:W-:Y:S03]  /*3ac0*/  FMUL.FTZ R13, R84.reuse, R81 ;  /* 0x00000051540d7220 */ /* 0x040fe60000410000 */
[----:B------:R-:W1:Y:S01]  /*3ad0*/  MUFU.EX2 R9, R9 ;  /* 0x0000000900097308 */ /* 0x000e620000000800 */
[----:B--2---:R-:W-:Y:S01]  /*3ae0*/  F2FP.BF16.F32.PACK_AB R93, R91, R104 ;  /* 0x000000685b5d723e */ /* 0x004fe200000010ff */
        /* <DEDUP_REMOVED lines=10> */
[----:B------:R-:W-:Y:S01]  /*3b90*/  FMUL.FTZ R75, R3, R75 ;  /* 0x0000004b034b7220 */ /* 0x000fe20000410000 */
[----:B------:R-:W-:Y:S01]  /*3ba0*/  LDSM.16.MT88.4 R80, [R117+0x6400] ;  /* 0x006400007550783b */ /* 0x000fe20000004200 */
[C---:B------:R-:W-:Y:S01]  /*3bb0*/  FMUL.FTZ R76, R84.reuse, R76 ;  /* 0x0000004c544c7220 */ /* 0x040fe20000410000 */
[----:B------:R-:W-:Y:S03]  /*3bc0*/  FMUL.FTZ R77, R84, R77 ;  /* 0x0000004d544d7220 */ /* 0x000fe60000410000 */
[----:B------:R-:W2:Y:S01]  /*3bd0*/  MUFU.EX2 R11, R11 ;  /* 0x0000000b000b7308 */ /* 0x000ea20000000800 */
[----:B-1----:R-:W-:Y:S01]  /*3be0*/  F2FP.BF16.F32.PACK_AB R94, R9, R88 ;  /* 0x00000058095e723e */ /* 0x002fe200000010ff */
[C---:B------:R-:W-:Y:S01]  /*3bf0*/  FMUL.FTZ R78, R3.reuse, R78 ;  /* 0x0000004e034e7220 */ /* 0x040fe20000410000 */
[----:B------:R-:W-:Y:S01]  /*3c00*/  FMUL.FTZ R79, R3, R79 ;  /* 0x0000004f034f7220 */ /* 0x000fe20000410000 */
[--C-:B------:R-:W-:Y:S01]  /*3c10*/  FFMA.FTZ R142, R26, UR4, -R107.reuse ;  /* 0x000000041a8e7c23 */ /* 0x100fe2000801086b */
[----:B------:R-:W-:Y:S01]  /*3c20*/  FFMA.FTZ R145, R31, UR4, -R107 ;  /* 0x000000041f917c23 */ /* 0x000fe2000801086b */
[----:B------:R-:W-:Y:S01]  /*3c30*/  FFMA.FTZ R147, R32, UR4, -R106 ;  /* 0x0000000420937c23 */ /* 0x000fe2000801086a */
[----:B------:R-:W-:Y:S03]  /*3c40*/  FFMA.FTZ R104, R3, R138, R104 ;  /* 0x0000008a03687223 */ /* 0x000fe60000010068 */
[----:B------:R-:W-:Y:S01]  /*3c50*/  MUFU.EX2 R108, R108 ;  /* 0x0000006c006c7308 */ /* 0x000fe20000000800 */
[----:B------:R-:W-:Y:S01]  /*3c60*/  FFMA.FTZ R105, R84, R141, R105 ;  /* 0x0000008d54697223 */ /* 0x000fe20000010069 */
[----:B------:R-:W-:Y:S01]  /*3c70*/  MOV R3, R0 ;  /* 0x0000000000037202 */ /* 0x000fe20000000f00 */
[----:B------:R-:W-:Y:S01]  /*3c80*/  FADD.FTZ R91, R91, R104 ;  /* 0x000000685b5b7221 */ /* 0x000fe20000010000 */
[----:B------:R-:W-:Y:S01]  /*3c90*/  MOV R85, R2 ;  /* 0x0000000200557202 */ /* 0x000fe20000000f00 */
[----:B------:R-:W-:Y:S05]  /*3ca0*/  FADD.FTZ R105, R90, R105 ;  /* 0x000000695a697221 */ /* 0x000fea0000010000 */
[----:B------:R-:W1:Y:S01]  /*3cb0*/  MUFU.EX2 R109, R109 ;  /* 0x0000006d006d7308 */ /* 0x000e620000000800 */
[----:B--2---:R-:W-:Y:S01]  /*3cc0*/  F2FP.BF16.F32.PACK_AB R95, R11, R10 ;  /* 0x0000000a0b5f723e */ /* 0x004fe200000010ff */
[----:B------:R-:W-:Y:S01]  /*3cd0*/  FADD.FTZ R88, R88, R105 ;  /* 0x0000006958587221 */ /* 0x000fe20000010000 */
[----:B------:R-:W-:Y:S03]  /*3ce0*/  FADD.FTZ R10, R10, R91 ;  /* 0x0000005b0a0a7221 */ /* 0x000fe60000010000 */
[----:B------:R-:W-:Y:S01]  /*3cf0*/  FADD.FTZ R9, R9, R88 ;  /* 0x0000005809097221 */ /* 0x000fe20000010000 */
[----:B------:R-:W-:Y:S01]  /*3d00*/  FADD.FTZ R11, R11, R10 ;  /* 0x0000000a0b0b7221 */ /* 0x000fe20000010000 */
[C---:B------:R-:W-:Y:S02]  /*3d10*/  HMMA.16816.F32.BF16 R36, R92.reuse, R96, R36 ;  /* 0x000000605c24723c */ /* 0x040fe40000041824 */
[----:B------:R-:W-:Y:S04]  /*3d20*/  MUFU.EX2 R110, R110 ;  /* 0x0000006e006e7308 */ /* 0x000fe80000000800 */
[C---:B------:R-:W-:Y:S01]  /*3d30*/  HMMA.16816.F32.BF16 R40, R92.reuse, R98, R40 ;  /* 0x000000625c28723c */ /* 0x040fe20000041828 */
[----:B------:R-:W2:Y:S05]  /*3d40*/  LDSM.16.MT88.4 R96, [R117+0x7000] ;  /* 0x007000007560783b */ /* 0x000eaa0000004200 */
[----:B------:R-:W3:Y:S01]  /*3d50*/  MUFU.EX2 R111, R111 ;  /* 0x0000006f006f7308 */ /* 0x000ee20000000800 */
[----:B-1----:R-:W-:Y:S01]  /*3d60*/  F2FP.BF16.F32.PACK_AB R16, R109, R108 ;  /* 0x0000006c6d10723e */ /* 0x002fe200000010ff */
[C---:B------:R-:W-:Y:S08]  /*3d70*/  HMMA.16816.F32.BF16 R44, R92.reuse, R100, R44 ;  /* 0x000000645c2c723c */ /* 0x040ff0000004182c */
[----:B------:R-:W-:Y:S01]  /*3d80*/  MUFU.EX2 R112, R112 ;  /* 0x0000007000707308 */ /* 0x000fe20000000800 */
[C---:B------:R-:W-:Y:S01]  /*3d90*/  HMMA.16816.F32.BF16 R48, R92.reuse, R102, R48 ;  /* 0x000000665c30723c */ /* 0x040fe20000041830 */
[----:B------:R-:W1:Y:S02]  /*3da0*/  LDSM.16.MT88.4 R100, [R116+0x7000] ;  /* 0x007000007464783b */ /* 0x000e640000004200 */
[----:B------:R-:W-:Y:S06]  /*3db0*/  FADD.FTZ R108, R108, R9 ;  /* 0x000000096c6c7221 */ /* 0x000fec0000010000 */
[----:B------:R-:W4:Y:S02]  /*3dc0*/  MUFU.EX2 R113, R113 ;  /* 0x0000007100717308 */ /* 0x000f240000000800 */
[----:B---3--:R-:W-:Y:S01]  /*3dd0*/  F2FP.BF16.F32.PACK_AB R17, R111, R110 ;  /* 0x0000006e6f11723e */ /* 0x008fe200000010ff */
[----:B------:R-:W-:Y:S01]  /*3de0*/  FADD.FTZ R110, R110, R11 ;  /* 0x0000000b6e6e7221 */ /* 0x000fe20000010000 */
[----:B------:R-:W-:Y:S06]  /*3df0*/  FADD.FTZ R109, R109, R108 ;  /* 0x0000006c6d6d7221 */ /* 0x000fec0000010000 */
[----:B------:R-:W3:Y:S01]  /*3e00*/  MUFU.EX2 R114, R114 ;  /* 0x0000007200727308 */ /* 0x000ee20000000800 */
[----:B------:R-:W-:Y:S09]  /*3e10*/  FADD.FTZ R111, R111, R110 ;  /* 0x0000006e6f6f7221 */ /* 0x000ff20000010000 */
[----:B------:R-:W-:Y:S01]  /*3e20*/  MUFU.EX2 R115, R115 ;  /* 0x0000007300737308 */ /* 0x000fe20000000800 */
[C---:B----4-:R-:W-:Y:S01]  /*3e30*/  F2FP.BF16.F32.PACK_AB R18, R113.reuse, R112 ;  /* 0x000000707112723e */ /* 0x050fe200000010ff */
[----:B------:R-:W-:Y:S01]  /*3e40*/  FADD.FTZ R112, R112, R109 ;  /* 0x0000006d70707221 */ /* 0x000fe20000010000 */
[C---:B--2---:R-:W-:Y:S07]  /*3e50*/  HMMA.16816.F32.BF16 R52, R92.reuse, R96, R52 ;  /* 0x000000605c34723c */ /* 0x044fee0000041834 */
[----:B------:R-:W-:Y:S01]  /*3e60*/  MUFU.EX2 R140, R140 ;  /* 0x0000008c008c7308 */ /* 0x000fe20000000800 */
[----:B---3--:R-:W-:Y:S03]  /*3e70*/  FADD.FTZ R10, R114, R111 ;  /* 0x0000006f720a7221 */ /* 0x008fe60000010000 */
[----:B------:R-:W-:Y:S01]  /*3e80*/  FADD.FTZ R113, R113, R112 ;  /* 0x0000007071717221 */ /* 0x000fe20000010000 */
[C---:B------:R-:W-:Y:S01]  /*3e90*/  HMMA.16816.F32.BF16 R56, R92.reuse, R98, R56 ;  /* 0x000000625c38723c */ /* 0x040fe20000041838 */
[----:B------:R-:W2:Y:S04]  /*3ea0*/  LDSM.16.MT88.4 R96, [R117+0x8000] ;  /* 0x008000007560783b */ /* 0x000ea80000004200 */
[----:B------:R-:W-:Y:S01]  /*3eb0*/  MUFU.EX2 R143, R143 ;  /* 0x0000008f008f7308 */ /* 0x000fe20000000800 */
[C---:B-1----:R-:W-:Y:S06]  /*3ec0*/  HMMA.16816.F32.BF16 R60, R92.reuse, R100, R60 ;  /* 0x000000645c3c723c */ /* 0x042fec000004183c */
[C---:B------:R-:W-:Y:S01]  /*3ed0*/  HMMA.16816.F32.BF16 R64, R92.reuse, R102, R64 ;  /* 0x000000665c40723c */ /* 0x040fe20000041840 */
[----:B------:R-:W1:Y:S02]  /*3ee0*/  LDSM.16.MT88.4 R100, [R116+0x8000] ;  /* 0x008000007464783b */ /* 0x000e640000004200 */
[----:B------:R-:W-:Y:S10]  /*3ef0*/  MUFU.EX2 R142, R142 ;  /* 0x0000008e008e7308 */ /* 0x000ff40000000800 */
[----:B------:R-:W-:Y:S10]  /*3f00*/  MUFU.EX2 R145, R145 ;  /* 0x0000009100917308 */ /* 0x000ff40000000800 */
[----:B------:R-:W-:Y:S01]  /*3f10*/  MUFU.EX2 R147, R147 ;  /* 0x0000009300937308 */ /* 0x000fe20000000800 */
[C---:B--2---:R-:W-:Y:S06]  /*3f20*/  HMMA.16816.F32.BF16 R12, R92.reuse, R96, R12 ;  /* 0x000000605c0c723c */ /* 0x044fec000004180c */
[C---:B------:R-:W-:Y:S06]  /*3f30*/  HMMA.16816.F32.BF16 R68, R92.reuse, R98, R68 ;  /* 0x000000625c44723c */ /* 0x040fec0000041844 */
[C---:B-1----:R-:W-:Y:S06]  /*3f40*/  HMMA.16816.F32.BF16 R72, R92.reuse, R100, R72 ;  /* 0x000000645c48723c */ /* 0x042fec0000041848 */
[----:B------:R-:W-:Y:S01]  /*3f50*/  HMMA.16816.F32.BF16 R76, R92, R102, R76 ;  /* 0x000000665c4c723c */ /* 0x000fe2000004184c */
[----:B------:R-:W1:Y:S04]  /*3f60*/  LDSM.16.MT88.4 R92, [R116+0x6400] ;  /* 0x00640000745c783b */ /* 0x000e680000004200 */
[--C-:B------:R-:W-:Y:S01]  /*3f70*/  FFMA.FTZ R101, R19, UR4, -R107.reuse ;  /* 0x0000000413657c23 */ /* 0x100fe2000801086b */
[--C-:B------:R-:W-:Y:S01]  /*3f80*/  FFMA.FTZ R100, R20, UR4, -R106.reuse ;  /* 0x0000000414647c23 */ /* 0x100fe2000801086a */
[----:B------:R-:W-:Y:S01]  /*3f90*/  FFMA.FTZ R103, R21, UR4, -R106 ;  /* 0x0000000415677c23 */ /* 0x000fe2000801086a */
[--C-:B------:R-:W-:Y:S02]  /*3fa0*/  FFMA.FTZ R102, R23, UR4, -R107.reuse ;  /* 0x0000000417667c23 */ /* 0x100fe4000801086b */
[----:B------:R-:W-:Y:S01]  /*3fb0*/  LDSM.16.MT88.4 R20, [R117+0x6800] ;  /* 0x006800007514783b */ /* 0x000fe20000004200 */
[----:B------:R-:W2:Y:S10]  /*3fc0*/  MUFU.EX2 R101, R101 ;  /* 0x0000006500657308 */ /* 0x000eb40000000800 */
[----:B------:R-:W-:Y:S10]  /*3fd0*/  MUFU.EX2 R100, R100 ;  /* 0x0000006400647308 */ /* 0x000ff40000000800 */
[----:B------:R-:W3:Y:S01]  /*3fe0*/  MUFU.EX2 R103, R103 ;  /* 0x0000006700677308 */ /* 0x000ee20000000800 */
[C---:B--2---:R-:W-:Y:S01]  /*3ff0*/  F2FP.BF16.F32.PACK_AB R19, R101.reuse, R114 ;  /* 0x000000726513723e */ /* 0x044fe200000010ff */
[----:B------:R-:W-:Y:S06]  /*4000*/  FADD.FTZ R10, R101, R10 ;  /* 0x0000000a650a7221 */ /* 0x000fec0000010000 */
[C---:B------:R-:W-:Y:S02]  /*4010*/  HMMA.16816.F32.BF16 R36, R16.reuse, R80, R36 ;  /* 0x000000501024723c */ /* 0x040fe40000041824 */
[----:B------:R-:W2:Y:S04]  /*4020*/  MUFU.EX2 R102, R102 ;  /* 0x0000006600667308 */ /* 0x000ea80000000800 */
[C---:B------:R-:W-:Y:S01]  /*4030*/  HMMA.16816.F32.BF16 R40, R16.reuse, R82, R40 ;  /* 0x000000521028723c */ /* 0x040fe20000041828 */
[----:B------:R-:W4:Y:S05]  /*4040*/  LDSM.16.MT88.4 R80, [R117+0x7400] ;  /* 0x007400007550783b */ /* 0x000f2a0000004200 */
[C---:B-1----:R-:W-:Y:S06]  /*4050*/  HMMA.16816.F32.BF16 R44, R16.reuse, R92, R44 ;  /* 0x0000005c102c723c */ /* 0x042fec000004182c */
[C---:B------:R-:W-:Y:S01]  /*4060*/  HMMA.16816.F32.BF16 R48, R16.reuse, R94, R48 ;  /* 0x0000005e1030723c */ /* 0x040fe20000041830 */
[----:B------:R-:W1:Y:S05]  /*4070*/  LDSM.16.MT88.4 R92, [R116+0x7400] ;  /* 0x00740000745c783b */ /* 0x000e6a0000004200 */
[C---:B----4-:R-:W-:Y:S06]  /*4080*/  HMMA.16816.F32.BF16 R52, R16.reuse, R80, R52 ;  /* 0x000000501034723c */ /* 0x050fec0000041834 */
[C---:B------:R-:W-:Y:S01]  /*4090*/  HMMA.16816.F32.BF16 R56, R16.reuse, R82, R56 ;  /* 0x000000521038723c */ /* 0x040fe20000041838 */
[----:B------:R-:W4:Y:S05]  /*40a0*/  LDSM.16.MT88.4 R80, [R117+0x8400] ;  /* 0x008400007550783b */ /* 0x000f2a0000004200 */
[C---:B-1----:R-:W-:Y:S06]  /*40b0*/  HMMA.16816.F32.BF16 R60, R16.reuse, R92, R60 ;  /* 0x0000005c103c723c */ /* 0x042fec000004183c */
[C---:B------:R-:W-:Y:S01]  /*40c0*/  HMMA.16816.F32.BF16 R64, R16.reuse, R94, R64 ;  /* 0x0000005e1040723c */ /* 0x040fe20000041840 */
[----:B------:R-:W1:Y:S05]  /*40d0*/  LDSM.16.MT88.4 R92, [R116+0x8400] ;  /* 0x00840000745c783b */ /* 0x000e6a0000004200 */
[C---:B----4-:R-:W-:Y:S06]  /*40e0*/  HMMA.16816.F32.BF16 R12, R16.reuse, R80, R12 ;  /* 0x00000050100c723c */ /* 0x050fec000004180c */
[C---:B------:R-:W-:Y:S05]  /*40f0*/  HMMA.16816.F32.BF16 R68, R16.reuse, R82, R68 ;  /* 0x000000521044723c */ /* 0x040fea0000041844 */
[--C-:B------:R-:W-:Y:S01]  /*4100*/  FFMA.FTZ R80, R27, UR4, -R107.reuse ;  /* 0x000000041b507c23 */ /* 0x100fe2000801086b */
[C---:B-1----:R-:W-:Y:S01]  /*4110*/  HMMA.16816.F32.BF16 R72, R16.reuse, R92, R72 ;  /* 0x0000005c1048723c */ /* 0x042fe20000041848 */
[----:B------:R-:W1:Y:S02]  /*4120*/  LDSM.16.MT88.4 R24, [R116+0x6800] ;  /* 0x006800007418783b */ /* 0x000e640000004200 */
[----:B------:R-:W4:Y:S03]  /*4130*/  MUFU.EX2 R93, R80 ;  /* 0x00000050005d7308 */ /* 0x000f260000000800 */
[----:B------:R-:W-:Y:S05]  /*4140*/  HMMA.16816.F32.BF16 R76, R16, R94, R76 ;  /* 0x0000005e104c723c */ /* 0x000fea000004184c */
[--C-:B------:R-:W-:Y:S02]  /*4150*/  FFMA.FTZ R92, R29, UR4, -R106.reuse ;  /* 0x000000041d5c7c23 */ /* 0x100fe4000801086a */
[----:B---3--:R-:W-:Y:S01]  /*4160*/  F2FP.BF16.F32.PACK_AB R16, R103, R100 ;  /* 0x000000646710723e */ /* 0x008fe200000010ff */
[--C-:B------:R-:W-:Y:S03]  /*4170*/  FFMA.FTZ R95, R28, UR4, -R106.reuse ;  /* 0x000000041c5f7c23 */ /* 0x100fe6000801086a */
[----:B--2---:R-:W-:Y:S01]  /*4180*/  F2FP.BF16.F32.PACK_AB R17, R102, R115 ;  /* 0x000000736611723e */ /* 0x004fe200000010ff */
[--C-:B------:R-:W-:Y:S01]  /*4190*/  FFMA.FTZ R94, R30, UR4, -R107.reuse ;  /* 0x000000041e5e7c23 */ /* 0x100fe2000801086b */
[----:B------:R-:W-:Y:S01]  /*41a0*/  F2FP.BF16.F32.PACK_AB R18, R143, R140 ;  /* 0x0000008c8f12723e */ /* 0x000fe200000010ff */
[----:B------:R-:W-:Y:S01]  /*41b0*/  LDSM.16.MT88.4 R28, [R117+0x6c00] ;  /* 0x006c0000751c783b */ /* 0x000fe20000004200 */
[----:B----4-:R-:W-:Y:S01]  /*41c0*/  F2FP.BF16.F32.PACK_AB R19, R93, R142 ;  /* 0x0000008e5d13723e */ /* 0x010fe200000010ff */
[----:B------:R-:W-:Y:S01]  /*41d0*/  MUFU.EX2 R95, R95 ;  /* 0x0000005f005f7308 */ /* 0x000fe20000000800 */
[----:B------:R-:W-:Y:S01]  /*41e0*/  FFMA.FTZ R106, R33, UR4, -R106 ;  /* 0x00000004216a7c23 */ /* 0x000fe2000801086a */
[--C-:B------:R-:W-:Y:S01]  /*41f0*/  FFMA.FTZ R33, R34, UR4, -R107.reuse ;  /* 0x0000000422217c23 */ /* 0x100fe2000801086b */
[----:B------:R-:W-:Y:S01]  /*4200*/  FFMA.FTZ R107, R35, UR4, -R107 ;  /* 0x00000004236b7c23 */ /* 0x000fe2000801086b */
[----:B------:R-:W-:Y:S01]  /*4210*/  FADD.FTZ R100, R100, R113 ;  /* 0x0000007164647221 */ /* 0x000fe20000010000 */
[----:B------:R-:W-:Y:S01]  /*4220*/  FADD.FTZ R115, R115, R10 ;  /* 0x0000000a73737221 */ /* 0x000fe20000010000 */
[C---:B------:R-:W-:Y:S01]  /*4230*/  HMMA.16816.F32.BF16 R36, R16.reuse, R20, R36 ;  /* 0x000000141024723c */ /* 0x040fe20000041824 */
[----:B------:R-:W-:Y:S03]  /*4240*/  LDSM.16.MT88.4 R80, [R117+0x7c00] ;  /* 0x007c00007550783b */ /* 0x000fe60000004200 */
[----:B------:R-:W2:Y:S01]  /*4250*/  MUFU.EX2 R92, R92 ;  /* 0x0000005c005c7308 */ /* 0x000ea20000000800 */
[----:B------:R-:W-:Y:S01]  /*4260*/  FADD.FTZ R103, R103, R100 ;  /* 0x0000006467677221 */ /* 0x000fe20000010000 */
[----:B------:R-:W-:Y:S01]  /*4270*/  FADD.FTZ R115, R102, R115 ;  /* 0x0000007366737221 */ /* 0x000fe20000010000 */
[C---:B------:R-:W-:Y:S02]  /*4280*/  HMMA.16816.F32.BF16 R40, R16.reuse, R22, R40 ;  /* 0x000000161028723c */ /* 0x040fe40000041828 */
[----:B------:R-:W3:Y:S05]  /*4290*/  LDSM.16.MT88.4 R20, [R117+0x7800] ;  /* 0x007800007514783b */ /* 0x000eea0000004200 */
[----:B------:R-:W4:Y:S01]  /*42a0*/  MUFU.EX2 R94, R94 ;  /* 0x0000005e005e7308 */ /* 0x000f220000000800 */
[----:B------:R-:W-:Y:S03]  /*42b0*/  FADD.FTZ R140, R140, R103 ;  /* 0x000000678c8c7221 */ /* 0x000fe60000010000 */
[----:B------:R-:W-:Y:S01]  /*42c0*/  FADD.FTZ R142, R142, R115 ;  /* 0x000000738e8e7221 */ /* 0x000fe20000010000 */
[C---:B-1----:R-:W-:Y:S03]  /*42d0*/  HMMA.16816.F32.BF16 R44, R16.reuse, R24, R44 ;  /* 0x00000018102c723c */ /* 0x042fe6000004182c */
[----:B------:R-:W-:Y:S02]  /*42e0*/  FADD.FTZ R140, R143, R140 ;  /* 0x0000008c8f8c7221 */ /* 0x000fe40000010000 */
[----:B------:R-:W1:Y:S01]  /*42f0*/  MUFU.EX2 R106, R106 ;  /* 0x0000006a006a7308 */ /* 0x000e620000000800 */
[C---:B------:R-:W-:Y:S01]  /*4300*/  HMMA.16816.F32.BF16 R48, R16.reuse, R26, R48 ;  /* 0x0000001a1030723c */ /* 0x040fe20000041830 */
[----:B------:R-:W5:Y:S04]  /*4310*/  LDSM.16.MT88.4 R24, [R116+0x7800] ;  /* 0x007800007418783b */ /* 0x000f680000004200 */
[----:B------:R-:W-:Y:S04]  /*4320*/  FADD.FTZ R93, R93, R142 ;  /* 0x0000008e5d5d7221 */ /* 0x000fe80000010000 */
[----:B------:R-:W-:Y:S10]  /*4330*/  MUFU.EX2 R33, R33 ;  /* 0x0000002100217308 */ /* 0x000ff40000000800 */
[----:B------:R-:W1:Y:S01]  /*4340*/  MUFU.EX2 R138, R107 ;  /* 0x0000006b008a7308 */ /* 0x000e620000000800 */
[C---:B---3--:R-:W-:Y:S06]  /*4350*/  HMMA.16816.F32.BF16 R52, R16.reuse, R20, R52 ;  /* 0x000000141034723c */ /* 0x048fec0000041834 */
[C---:B------:R-:W-:Y:S01]  /*4360*/  HMMA.16816.F32.BF16 R56, R16.reuse, R22, R56 ;  /* 0x000000161038723c */ /* 0x040fe20000041838 */
[----:B------:R-:W3:Y:S05]  /*4370*/  LDSM.16.MT88.4 R20, [R117+0x8800] ;  /* 0x008800007514783b */ /* 0x000eea0000004200 */
[C---:B-----5:R-:W-:Y:S06]  /*4380*/  HMMA.16816.F32.BF16 R60, R16.reuse, R24, R60 ;  /* 0x00000018103c723c */ /* 0x060fec000004183c */
[C---:B------:R-:W-:Y:S01]  /*4390*/  HMMA.16816.F32.BF16 R64, R16.reuse, R26, R64 ;  /* 0x0000001a1040723c */ /* 0x040fe20000041840 */
[----:B------:R-:W5:Y:S05]  /*43a0*/  LDSM.16.MT88.4 R24, [R116+0x8800] ;  /* 0x008800007418783b */ /* 0x000f6a0000004200 */
[C---:B---3--:R-:W-:Y:S06]  /*43b0*/  HMMA.16816.F32.BF16 R12, R16.reuse, R20, R12 ;  /* 0x00000014100c723c */ /* 0x048fec000004180c */
[C---:B------:R-:W-:Y:S01]  /*43c0*/  HMMA.16816.F32.BF16 R68, R16.reuse, R22, R68 ;  /* 0x000000161044723c */ /* 0x040fe20000041844 */
[----:B------:R-:W3:Y:S05]  /*43d0*/  LDSM.16.MT88.4 R20, [R116+0x6c00] ;  /* 0x006c00007414783b */ /* 0x000eea0000004200 */
[C---:B-----5:R-:W-:Y:S06]  /*43e0*/  HMMA.16816.F32.BF16 R72, R16.reuse, R24, R72 ;  /* 0x000000181048723c */ /* 0x060fec0000041848 */
[----:B------:R-:W-:Y:S01]  /*43f0*/  HMMA.16816.F32.BF16 R76, R16, R26, R76 ;  /* 0x0000001a104c723c */ /* 0x000fe2000004184c */
[----:B------:R-:W5:Y:S06]  /*4400*/  LDSM.16.MT88.4 R24, [R116+0x7c00] ;  /* 0x007c00007418783b */ /* 0x000f6c0000004200 */
[----:B--2---:R-:W-:Y:S01]  /*4410*/  F2FP.BF16.F32.PACK_AB R16, R92, R95 ;  /* 0x0000005f5c10723e */ /* 0x004fe200000010ff */
[----:B------:R-:W-:Y:S03]  /*4420*/  FADD.FTZ R95, R95, R140 ;  /* 0x0000008c5f5f7221 */ /* 0x000fe60000010000 */
[C---:B----4-:R-:W-:Y:S01]  /*4430*/  F2FP.BF16.F32.PACK_AB R17, R145.reuse, R94 ;  /* 0x0000005e9111723e */ /* 0x050fe200000010ff */
[----:B------:R-:W-:Y:S01]  /*4440*/  FADD.FTZ R94, R94, R93 ;  /* 0x0000005d5e5e7221 */ /* 0x000fe20000010000 */
[----:B-1----:R-:W-:Y:S01]  /*4450*/  F2FP.BF16.F32.PACK_AB R18, R106, R147 ;  /* 0x000000936a12723e */ /* 0x002fe200000010ff */
[----:B------:R-:W-:Y:S01]  /*4460*/  FADD.FTZ R92, R92, R95 ;  /* 0x0000005f5c5c7221 */ /* 0x000fe20000010000 */
[----:B------:R-:W-:Y:S01]  /*4470*/  F2FP.BF16.F32.PACK_AB R19, R138, R33 ;  /* 0x000000218a13723e */ /* 0x000fe200000010ff */
[----:B------:R-:W-:Y:S02]  /*4480*/  FADD.FTZ R94, R145, R94 ;  /* 0x0000005e915e7221 */ /* 0x000fe40000010000 */
[----:B------:R-:W-:Y:S02]  /*4490*/  FADD.FTZ R141, R147, R92 ;  /* 0x0000005c938d7221 */ /* 0x000fe40000010000 */
[----:B------:R-:W-:Y:S02]  /*44a0*/  FADD.FTZ R33, R33, R94 ;  /* 0x0000005e21217221 */ /* 0x000fe40000010000 */
[C---:B------:R-:W-:Y:S03]  /*44b0*/  HMMA.16816.F32.BF16 R36, R16.reuse, R28, R36 ;  /* 0x0000001c1024723c */ /* 0x040fe60000041824 */
[----:B------:R-:W-:Y:S01]  /*44c0*/  FADD.FTZ R141, R106, R141 ;  /* 0x0000008d6a8d7221 */ /* 0x000fe20000010000 */
[----:B------:R-:W-:Y:S02]  /*44d0*/  FADD.FTZ R138, R138, R33 ;  /* 0x000000218a8a7221 */ /* 0x000fe40000010000 */
[C---:B------:R-:W-:Y:S01]  /*44e0*/  HMMA.16816.F32.BF16 R40, R16.reuse, R30, R40 ;  /* 0x0000001e1028723c */ /* 0x040fe20000041828 */
[----:B------:R-:W1:Y:S05]  /*44f0*/  LDSM.16.MT88.4 R28, [R117+0x8c00] ;  /* 0x008c0000751c783b */ /* 0x000e6a0000004200 */
[C---:B---3--:R-:W-:Y:S06]  /*4500*/  HMMA.16816.F32.BF16 R44, R16.reuse, R20, R44 ;  /* 0x00000014102c723c */ /* 0x048fec000004182c */
[C---:B------:R-:W-:Y:S01]  /*4510*/  HMMA.16816.F32.BF16 R48, R16.reuse, R22, R48 ;  /* 0x000000161030723c */ /* 0x040fe20000041830 */
[----:B------:R-:W2:Y:S05]  /*4520*/  LDSM.16.MT88.4 R20, [R116+0x8c00] ;  /* 0x008c00007414783b */ /* 0x000eaa0000004200 */
[C---:B------:R-:W-:Y:S06]  /*4530*/  HMMA.16816.F32.BF16 R52, R16.reuse, R80, R52 ;  /* 0x000000501034723c */ /* 0x040fec0000041834 */
[C---:B------:R-:W-:Y:S06]  /*4540*/  HMMA.16816.F32.BF16 R56, R16.reuse, R82, R56 ;  /* 0x000000521038723c */ /* 0x040fec0000041838 */
[C---:B-----5:R-:W-:Y:S06]  /*4550*/  HMMA.16816.F32.BF16 R60, R16.reuse, R24, R60 ;  /* 0x00000018103c723c */ /* 0x060fec000004183c */
[C---:B------:R-:W-:Y:S06]  /*4560*/  HMMA.16816.F32.BF16 R64, R16.reuse, R26, R64 ;  /* 0x0000001a1040723c */ /* 0x040fec0000041840 */
[C---:B-1----:R-:W-:Y:S06]  /*4570*/  HMMA.16816.F32.BF16 R80, R16.reuse, R28, R12 ;  /* 0x0000001c1050723c */ /* 0x042fec000004180c */
[C---:B------:R-:W-:Y:S06]  /*4580*/  HMMA.16816.F32.BF16 R68, R16.reuse, R30, R68 ;  /* 0x0000001e1044723c */ /* 0x040fec0000041844 */
[C---:B--2---:R-:W-:Y:S06]  /*4590*/  HMMA.16816.F32.BF16 R72, R16.reuse, R20, R72 ;  /* 0x000000141048723c */ /* 0x044fec0000041848 */
[----:B------:R-:W-:Y:S01]  /*45a0*/  HMMA.16816.F32.BF16 R76, R16, R22, R76 ;  /* 0x00000016104c723c */ /* 0x000fe2000004184c */
[----:B------:R-:W-:Y:S11]  /*45b0*/  @!UPT UIADD3 URZ, URZ, URZ, URZ ;  /* 0x0000003f3f3ff290 */ /* 0x000ff6000fffe03f */
[----:B------:R-:W-:Y:S01]  /*45c0*/  @!UPT UIADD3 URZ, URZ, URZ, URZ ;  /* 0x0000003f3f3ff290 */ /* 0x000fe2000fffe03f */
[----:B------:R-:W-:Y:S11]  /*45d0*/  @P0 BRA `(.L_x_182) ;  /* 0xffffffe400d40947 */ /* 0x000ff6000383ffff */
.L_x_181:
        /* <DEDUP_REMOVED lines=8> */
[----:B------:R-:W4:Y:S01]  /*4660*/  S2R R3, SR_TID.X ;  /* 0x0000000000037919 */ /* 0x000f220000002100 */
[----:B------:R-:W5:Y:S01]  /*4670*/  S2UR UR10, SR_CTAID.Y ;  /* 0x00000000000a79c3 */ /* 0x000f620000002600 */
[----:B------:R-:W-:-:S07]  /*4680*/  LEA R139, R139, R132, 0x4 ;  /* 0x000000848b8b7211 */ /* 0x000fce00078e20ff */
[----:B------:R-:W5:Y:S01]  /*4690*/  S2UR UR8, SR_CTAID.X ;  /* 0x00000000000879c3 */ /* 0x000f620000002500 */
[----:B-1----:R-:W-:Y:S01]  /*46a0*/  FADD.FTZ R4, R5, R138 ;  /* 0x0000008a05047221 */ /* 0x002fe20000010000 */
[----:B--2---:R-:W-:-:S06]  /*46b0*/  ULEA UR4, UR4, UR5, 0x18 ;  /* 0x0000000504047291 */ /* 0x004fcc000f8ec03f */
[----:B------:R-:W1:Y:S01]  /*46c0*/  S2UR UR9, SR_CTAID.Z ;  /* 0x00000000000979c3 */ /* 0x000e620000002700 */
[----:B---3--:R-:W-:Y:S01]  /*46d0*/  FADD.FTZ R12, R12, R141 ;  /* 0x0000008d0c0c7221 */ /* 0x008fe20000010000 */
[----:B------:R-:W2:Y:S01]  /*46e0*/  SHFL.BFLY PT, R7, R4, 0x1, 0x1f ;  /* 0x0c201f0004077f89 */ /* 0x000ea200000e0000 */
[----:B------:R-:W-:Y:S02]  /*46f0*/  ULDC.U8 UR5, c[0x0][0x3d8] ;  /* 0x0000f60000057ab9 */ /* 0x000fe40000000000 */
[----:B------:R-:W-:Y:S01]  /*4700*/  UISETP.NE.AND UP1, UPT, UR5, URZ, UPT ;  /* 0x0000003f0500728c */ /* 0x000fe2000bf25270 */
[----:B------:R-:W3:Y:S01]  /*4710*/  SHFL.BFLY PT, R9, R12, 0x1, 0x1f ;  /* 0x0c201f000c097f89 */ /* 0x000ee200000e0000 */
[----:B----4-:R-:W-:-:S04]  /*4720*/  SHF.R.S32.HI R6, RZ, 0x1f, R3 ;  /* 0x0000001fff067819 */ /* 0x010fc80000011403 */
[CC--:B------:R-:W-:Y:S02]  /*4730*/  LEA.HI R8, R6.reuse, R3.reuse, RZ, 0x5 ;  /* 0x0000000306087211 */ /* 0x0c0fe400078f28ff */
[----:B------:R-:W-:Y:S01]  /*4740*/  LEA.HI R6, R6, R3, RZ, 0x2 ;  /* 0x0000000306067211 */ /* 0x000fe200078f10ff */
[----:B--2---:R-:W-:Y:S01]  /*4750*/  FADD.FTZ R7, R4, R7 ;  /* 0x0000000704077221 */ /* 0x004fe20000010000 */
[----:B------:R-:W-:Y:S02]  /*4760*/  LOP3.LUT R4, R8, 0xffffffe0, RZ, 0xc0, !PT ;  /* 0xffffffe008047812 */ /* 0x000fe400078ec0ff */
[----:B------:R-:W-:Y:S01]  /*4770*/  SHF.R.S32.HI R8, RZ, 0x5, R8 ;  /* 0x00000005ff087819 */ /* 0x000fe20000011408 */
[----:B---3--:R-:W-:Y:S01]  /*4780*/  FADD.FTZ R9, R12, R9 ;  /* 0x000000090c097221 */ /* 0x008fe20000010000 */
[----:B------:R-:W-:Y:S02]  /*4790*/  FSETP.NE.FTZ.AND P2, PT, R7, RZ, PT ;  /* 0x000000ff0700720b */ /* 0x000fe40003f55000 */
[----:B------:R-:W-:-:S02]  /*47a0*/  LOP3.LUT R12, R6, 0xfffffffc, RZ, 0xc0, !PT ;  /* 0xfffffffc060c7812 */ /* 0x000fc400078ec0ff */
[-C--:B------:R-:W-:Y:S02]  /*47b0*/  IADD3 R4, -R4, R3.reuse, RZ ;  /* 0x0000000304047210 */ /* 0x080fe40007ffe1ff */
[----:B------:R-:W-:Y:S01]  /*47c0*/  IADD3 R5, -R12, R3, RZ ;  /* 0x000000030c057210 */ /* 0x000fe20007ffe1ff */
[----:B------:R-:W-:Y:S01]  /*47d0*/  IMAD.MOV.U32 R3, RZ, RZ, 0x3f800000 ;  /* 0x3f800000ff037424 */ /* 0x000fe200078e00ff */
[----:B------:R-:W-:Y:S02]  /*47e0*/  SHF.R.S32.HI R6, RZ, 0x2, R6 ;  /* 0x00000002ff067819 */ /* 0x000fe40000011406 */
[----:B------:R-:W-:Y:S02]  /*47f0*/  LOP3.LUT P4, RZ, R4, 0x3, RZ, 0xc0, !PT ;  /* 0x0000000304ff7812 */ /* 0x000fe4000788c0ff */
[----:B------:R-:W-:Y:S01]  /*4800*/  SHF.R.S32.HI R11, RZ, 0x1f, R6 ;  /* 0x0000001fff0b7819 */ /* 0x000fe20000011406 */
[----:B------:R-:W2:Y:S01]  /*4810*/  @P2 MUFU.RCP R3, R7 ;  /* 0x0000000700032308 */ /* 0x000ea20000001000 */
[----:B------:R-:W-:Y:S01]  /*4820*/  FSETP.NE.FTZ.AND P3, PT, R9, RZ, PT ;  /* 0x000000ff0900720b */ /* 0x000fe20003f75000 */
[----:B------:R-:W3:Y:S01]  /*4830*/  @P2 LDC R15, c[0x0][0x2e8] ;  /* 0x0000ba00ff0f2b82 */ /* 0x000ee20000000800 */
[----:B------:R-:W-:-:S02]  /*4840*/  LEA.HI R11, R11, R6, RZ, 0x3 ;  /* 0x000000060b0b7211 */ /* 0x000fc400078f18ff */
[----:B------:R-:W-:Y:S02]  /*4850*/  LEA R5, R8, R5, 0x8 ;  /* 0x0000000508057211 */ /* 0x000fe400078e40ff */
[----:B------:R-:W-:Y:S01]  /*4860*/  LOP3.LUT R11, R11, 0xfffffff8, RZ, 0xc0, !PT ;  /* 0xfffffff80b0b7812 */ /* 0x000fe200078ec0ff */
[----:B------:R-:W-:Y:S04]  /*4870*/  @P2 MUFU.LG2 R7, R7 ;  /* 0x0000000700072308 */ /* 0x000fe80000000c00 */
[----:B------:R-:W-:Y:S02]  /*4880*/  IMAD.IADD R11, R6, 0x1, -R11 ;  /* 0x00000001060b7824 */ /* 0x000fe400078e0a0b */
[----:B------:R-:W4:Y:S02]  /*4890*/  @P3 LDC R17, c[0x0][0x2e8] ;  /* 0x0000ba00ff113b82 */ /* 0x000f240000000800 */
[----:B------:R-:W5:Y:S01]  /*48a0*/  @P3 MUFU.RCP R10, R9 ;  /* 0x00000009000a3308 */ /* 0x000f620000001000 */
        /* <DEDUP_REMOVED lines=25> */
[C---:B-----5:R-:W-:Y:S01]  /*4a40*/  FMUL.FTZ R36, R10.reuse, R36 ;  /* 0x000000240a247220 */ /* 0x060fe20000410000 */
[C---:B------:R-:W-:Y:S01]  /*4a50*/  FMUL.FTZ R37, R10.reuse, R37 ;  /* 0x000000250a257220 */ /* 0x040fe20000410000 */
[C---:B------:R-:W-:Y:S01]  /*4a60*/  FMUL.FTZ R40, R10.reuse, R40 ;  /* 0x000000280a287220 */ /* 0x040fe20000410000 */
[----:B------:R-:W-:Y:S01]  /*4a70*/  SHF.R.S32.HI R4, RZ, 0x1, R3 ;  /* 0x00000001ff047819 */ /* 0x000fe20000011403 */
[C---:B------:R-:W-:Y:S01]  /*4a80*/  FMUL.FTZ R41, R10.reuse, R41 ;  /* 0x000000290a297220 */ /* 0x040fe20000410000 */
[----:B------:R-:W-:Y:S01]  /*4a90*/  LOP3.LUT R6, R3, 0x3fffffe, RZ, 0xc0, !PT ;  /* 0x03fffffe03067812 */ /* 0x000fe200078ec0ff */
[----:B------:R-:W-:Y:S01]  /*4aa0*/  FMUL.FTZ R44, R10, R44 ;  /* 0x0000002c0a2c7220 */ /* 0x000fe20000410000 */
[----:B------:R-:W-:Y:S01]  /*4ab0*/  SHF.L.U32 R3, R4, 0x6, RZ ;  /* 0x0000000604037819 */ /* 0x000fe200000006ff */
[C---:B------:R-:W-:Y:S01]  /*4ac0*/  FMUL.FTZ R45, R10.reuse, R45 ;  /* 0x0000002d0a2d7220 */ /* 0x040fe20000410000 */
[----:B------:R-:W-:Y:S01]  /*4ad0*/  IADD3 R6, R11, -R6, RZ ;  /* 0x800000060b067210 */ /* 0x000fe20007ffe0ff */
[C---:B------:R-:W-:Y:S01]  /*4ae0*/  FMUL.FTZ R48, R10.reuse, R48 ;  /* 0x000000300a307220 */ /* 0x040fe20000410000 */
[----:B------:R-:W-:Y:S01]  /*4af0*/  LOP3.LUT R3, R3, 0xc0, RZ, 0xc0, !PT ;  /* 0x000000c003037812 */ /* 0x000fe200078ec0ff */
[----:B------:R-:W-:Y:S01]  /*4b00*/  FMUL.FTZ R49, R10, R49 ;  /* 0x000000310a317220 */ /* 0x000fe20000410000 */
[----:B------:R-:W-:Y:S01]  /*4b10*/  LEA R5, R6, R5, 0x4 ;  /* 0x0000000506057211 */ /* 0x000fe200078e20ff */
[C---:B------:R-:W-:Y:S01]  /*4b20*/  FMUL.FTZ R52, R10.reuse, R52 ;  /* 0x000000340a347220 */ /* 0x040fe20000410000 */
[----:B------:R-:W-:Y:S01]  /*4b30*/  LEA.HI R8, R3, R3, RZ, 0x1d ;  /* 0x0000000303087211 */ /* 0x000fe200078fe8ff */
[----:B------:R-:W-:Y:S01]  /*4b40*/  FMUL.FTZ R53, R10, R53 ;  /* 0x000000350a357220 */ /* 0x000fe20000410000 */
[----:B------:R-:W-:Y:S01]  /*4b50*/  LOP3.LUT R6, R4, 0x1, RZ, 0xc0, !PT ;  /* 0x0000000104067812 */ /* 0x000fe200078ec0ff */
[----:B------:R-:W-:Y:S01]  /*4b60*/  FMUL.FTZ R56, R10, R56 ;  /* 0x000000380a387220 */ /* 0x000fe20000410000 */
[----:B------:R-:W-:Y:S01]  /*4b70*/  LOP3.LUT P0, RZ, R4, 0x2, RZ, 0xc0, !PT ;  /* 0x0000000204ff7812 */ /* 0x000fe2000780c0ff */
[----:B------:R-:W-:Y:S01]  /*4b80*/  IMAD.U32 R5, R5, 0x2, R8 ;  /* 0x0000000205057824 */ /* 0x000fe200078e0008 */
[----:B------:R-:W-:Y:S01]  /*4b90*/  ISETP.NE.U32.AND P1, PT, R6, 0x1, PT ;  /* 0x000000010600780c */ /* 0x000fe20003f25070 */
[C---:B------:R-:W-:Y:S01]  /*4ba0*/  FMUL.FTZ R57, R10.reuse, R57 ;  /* 0x000000390a397220 */ /* 0x040fe20000410000 */
[----:B------:R-:W-:Y:S01]  /*4bb0*/  MOV R3, 0x20 ;  /* 0x0000002000037802 */ /* 0x000fe20000000f00 */
[C---:B------:R-:W-:Y:S01]  /*4bc0*/  FMUL.FTZ R60, R10.reuse, R60 ;  /* 0x0000003c0a3c7220 */ /* 0x040fe20000410000 */
[----:B------:R-:W-:Y:S01]  /*4bd0*/  LEA R5, R5, UR4, 0x1 ;  /* 0x0000000405057c11 */ /* 0x000fe2000f8e08ff */
[----:B------:R-:W-:Y:S01]  /*4be0*/  ULDC.U8 UR4, c[0x0][0x3d9] ;  /* 0x0000f64000047ab9 */ /* 0x000fe20000000000 */
[----:B------:R-:W-:Y:S01]  /*4bf0*/  SEL R4, R3, 0xffffffe0, !P0 ;  /* 0xffffffe003047807 */ /* 0x000fe20004000000 */
[----:B------:R-:W-:Y:S01]  /*4c00*/  UISETP.NE.AND UP0, UPT, UR4, URZ, UPT ;  /* 0x0000003f0400728c */ /* 0x000fe2000bf05270 */
[----:B------:R-:W-:Y:S01]  /*4c10*/  IADD3 R11, R5, -0x10, RZ ;  /* 0xfffffff0050b7810 */ /* 0x000fe20007ffe0ff */
[C---:B------:R-:W-:Y:S01]  /*4c20*/  FMUL.FTZ R61, R10.reuse, R61 ;  /* 0x0000003d0a3d7220 */ /* 0x040fe20000410000 */
[----:B------:R-:W-:Y:S01]  /*4c30*/  F2FP.BF16.F32.PACK_AB R36, R37, R36 ;  /* 0x000000242524723e */ /* 0x000fe200000010ff */
[C---:B------:R-:W-:Y:S01]  /*4c40*/  FMUL.FTZ R64, R10.reuse, R64 ;  /* 0x000000400a407220 */ /* 0x040fe20000410000 */
[----:B------:R-:W-:Y:S01]  /*4c50*/  F2FP.BF16.F32.PACK_AB R38, R39, R38 ;  /* 0x000000262726723e */ /* 0x000fe200000010ff */
[C---:B------:R-:W-:Y:S01]  /*4c60*/  FMUL.FTZ R65, R10.reuse, R65 ;  /* 0x000000410a417220 */ /* 0x040fe20000410000 */
[C---:B------:R-:W-:Y:S01]  /*4c70*/  @P1 IADD3 R11, R5.reuse, 0x10, RZ ;  /* 0x00000010050b1810 */ /* 0x040fe20007ffe0ff */
[----:B------:R-:W-:Y:S01]  /*4c80*/  IMAD.IADD R3, R5, 0x1, R4 ;  /* 0x0000000105037824 */ /* 0x000fe200078e0204 */
[----:B------:R-:W-:Y:S01]  /*4c90*/  F2FP.BF16.F32.PACK_AB R40, R41, R40 ;  /* 0x000000282928723e */ /* 0x000fe200000010ff */
[C---:B------:R-:W-:Y:S01]  /*4ca0*/  FMUL.FTZ R80, R10.reuse, R80 ;  /* 0x000000500a507220 */ /* 0x040fe20000410000 */
[----:B------:R-:W-:Y:S01]  /*4cb0*/  F2FP.BF16.F32.PACK_AB R42, R43, R42 ;  /* 0x0000002a2b2a723e */ /* 0x000fe200000010ff */
[----:B------:R-:W-:Y:S01]  /*4cc0*/  @UP0 ULDC.64 UR6, c[0x0][0x2c0] ;  /* 0x0000b00000060ab9 */ /* 0x000fe20000000a00 */
[----:B------:R-:W-:Y:S01]  /*4cd0*/  F2FP.BF16.F32.PACK_AB R44, R45, R44 ;  /* 0x0000002c2d2c723e */ /* 0x000fe200000010ff */
[----:B------:R-:W-:Y:S01]  /*4ce0*/  FMUL.FTZ R81, R10, R81 ;  /* 0x000000510a517220 */ /* 0x000fe20000410000 */
[----:B------:R-:W-:Y:S01]  /*4cf0*/  F2FP.BF16.F32.PACK_AB R46, R47, R46 ;  /* 0x0000002e2f2e723e */ /* 0x000fe200000010ff */
[----:B------:R-:W-:Y:S01]  /*4d00*/  @UP0 UIMAD UR6, UR7, UR6, URZ ;  /* 0x00000006070602a4 */ /* 0x000fe2000f8e023f */
[----:B------:R-:W-:Y:S01]  /*4d10*/  F2FP.BF16.F32.PACK_AB R48, R49, R48 ;  /* 0x000000303130723e */ /* 0x000fe200000010ff */
[----:B------:R-:W-:Y:S01]  /*4d20*/  @!UP0 ULDC UR12, c[0x0][0x2e4] ;  /* 0x0000b900000c8ab9 */ /* 0x000fe20000000800 */
[----:B------:R-:W-:Y:S01]  /*4d30*/  F2FP.BF16.F32.PACK_AB R50, R51, R50 ;  /* 0x000000323332723e */ /* 0x000fe200000010ff */
[----:B------:R-:W-:Y:S01]  /*4d40*/  @!UP0 ULDC UR7, c[0x0][0x2c4] ;  /* 0x0000b10000078ab9 */ /* 0x000fe20000000800 */
[----:B------:R-:W-:Y:S01]  /*4d50*/  IADD3 R13, R4, R11, RZ ;  /* 0x0000000b040d7210 */ /* 0x000fe20007ffe0ff */
[----:B------:R-:W-:Y:S01]  /*4d60*/  STS [R5], R36 ;  /* 0x0000002405007388 */ /* 0x000fe20000000800 */
[----:B------:R-:W-:Y:S01]  /*4d70*/  F2FP.BF16.F32.PACK_AB R52, R53, R52 ;  /* 0x000000343534723e */ /* 0x000fe200000010ff */
[----:B------:R-:W-:Y:S01]  /*4d80*/  UISETP.NE.OR UP2, UPT, UR4, URZ, !UP1 ;  /* 0x0000003f0400728c */ /* 0x000fe2000cf45670 */
[----:B------:R-:W-:Y:S01]  /*4d90*/  F2FP.BF16.F32.PACK_AB R54, R55, R54 ;  /* 0x000000363736723e */ /* 0x000fe200000010ff */
[----:B------:R-:W-:Y:S01]  /*4da0*/  STS [R5+0x200], R38 ;  /* 0x0002002605007388 */ /* 0x000fe20000000800 */
[----:B------:R-:W-:Y:S01]  /*4db0*/  F2FP.BF16.F32.PACK_AB R56, R57, R56 ;  /* 0x000000383938723e */ /* 0x000fe200000010ff */
[----:B------:R-:W-:Y:S01]  /*4dc0*/  @!UP0 USEL UR6, UR7, UR12, !UP1 ;  /* 0x0000000c07068287 */ /* 0x000fe2000c800000 */
[----:B------:R-:W-:Y:S01]  /*4dd0*/  F2FP.BF16.F32.PACK_AB R58, R59, R58 ;  /* 0x0000003a3b3a723e */ /* 0x000fe200000010ff */
[----:B------:R-:W-:Y:S01]  /*4de0*/  STS [R11], R40 ;  /* 0x000000280b007388 */ /* 0x000fe20000000800 */
[----:B------:R-:W-:Y:S01]  /*4df0*/  F2FP.BF16.F32.PACK_AB R60, R61, R60 ;  /* 0x0000003c3d3c723e */ /* 0x000fe200000010ff */
[----:B------:R-:W-:Y:S01]  /*4e00*/  @!UP0 ULDC UR5, c[0x0][0x270] ;  /* 0x00009c0000058ab9 */ /* 0x000fe20000000800 */
[----:B------:R-:W-:Y:S01]  /*4e10*/  F2FP.BF16.F32.PACK_AB R62, R63, R62 ;  /* 0x0000003e3f3e723e */ /* 0x000fe200000010ff */
[----:B------:R-:W-:Y:S01]  /*4e20*/  STS [R11+0x200], R42 ;  /* 0x0002002a0b007388 */ /* 0x000fe20000000800 */
[----:B------:R-:W-:Y:S01]  /*4e30*/  F2FP.BF16.F32.PACK_AB R64, R65, R64 ;  /* 0x000000404140723e */ /* 0x000fe200000010ff */
[----:B------:R-:W-:Y:S01]  /*4e40*/  @UP0 UMOV UR13, 0x1 ;  /* 0x00000001000d0882 */ /* 0x000fe20000000000 */
[----:B------:R-:W-:Y:S01]  /*4e50*/  F2FP.BF16.F32.PACK_AB R66, R67, R66 ;  /* 0x000000424342723e */ /* 0x000fe200000010ff */
[----:B------:R-:W-:Y:S01]  /*4e60*/  STS [R3], R44 ;  /* 0x0000002c03007388 */ /* 0x000fe20000000800 */
[----:B------:R-:W-:Y:S01]  /*4e70*/  F2FP.BF16.F32.PACK_AB R80, R81, R80 ;  /* 0x000000505150723e */ /* 0x000fe200000010ff */
[----:B------:R-:W-:Y:S01]  /*4e80*/  @!UP0 UIMAD UR13, UR6, UR5, URZ ;  /* 0x00000005060d82a4 */ /* 0x000fe2000f8e023f */
[----:B------:R-:W-:Y:S01]  /*4e90*/  F2FP.BF16.F32.PACK_AB R82, R83, R82 ;  /* 0x000000525352723e */ /* 0x000fe200000010ff */
[----:B------:R-:W-:Y:S01]  /*4ea0*/  STS [R3+0x200], R46 ;  /* 0x0002002e03007388 */ /* 0x000fe20000000800 */
[----:B------:R2:W5:Y:S01]  /*4eb0*/  @P3 MUFU.LG2 R6, R9 ;  /* 0x0000000900063308 */ /* 0x0005620000000c00 */
[----:B------:R-:W-:Y:S01]  /*4ec0*/  UIMAD UR12, UR10, UR13, URZ ;  /* 0x0000000d0a0c72a4 */ /* 0x000fe2000f8e023f */
[C---:B------:R-:W-:Y:S01]  /*4ed0*/  FMUL.FTZ R68, R10.reuse, R68 ;  /* 0x000000440a447220 */ /* 0x040fe20000410000 */
[----:B------:R-:W-:Y:S01]  /*4ee0*/  STS [R13], R48 ;  /* 0x000000300d007388 */ /* 0x000fe20000000800 */
[----:B------:R-:W-:Y:S01]  /*4ef0*/  @UP0 ULDC UR11, c[0x0][0x2c0] ;  /* 0x0000b000000b0ab9 */ /* 0x000fe20000000800 */
[----:B------:R-:W-:Y:S01]  /*4f00*/  @!UP2 ULDC UR4, c[0x0][0x2c4] ;  /* 0x0000b1000004aab9 */ /* 0x000fe20000000800 */
[----:B------:R-:W-:Y:S01]  /*4f10*/  @!UP0 UMOV UR11, 0x1 ;  /* 0x00000001000b8882 */ /* 0x000fe20000000000 */
[----:B------:R-:W-:Y:S01]  /*4f20*/  STS [R13+0x200], R50 ;  /* 0x000200320d007388 */ /* 0x000fe20000000800 */
[C---:B------:R-:W-:Y:S01]  /*4f30*/  FMUL.FTZ R69, R10.reuse, R69 ;  /* 0x000000450a457220 */ /* 0x040fe20000410000 */
[----:B------:R-:W-:Y:S01]  /*4f40*/  @!UP2 UIMAD UR4, UR10, UR4, URZ ;  /* 0x000000040a04a2a4 */ /* 0x000fe2000f8e023f */
[C---:B------:R-:W-:Y:S01]  /*4f50*/  FMUL.FTZ R72, R10.reuse, R72 ;  /* 0x000000480a487220 */ /* 0x040fe20000410000 */
[----:B------:R-:W-:Y:S01]  /*4f60*/  STS [R5+0x1000], R52 ;  /* 0x0010003405007388 */ /* 0x000fe20000000800 */
[----:B------:R-:W-:Y:S01]  /*4f70*/  USEL UR12, UR12, URZ, UP2 ;  /* 0x0000003f0c0c7287 */ /* 0x000fe20009000000 */
[C---:B------:R-:W-:Y:S01]  /*4f80*/  FMUL.FTZ R73, R10.reuse, R73 ;  /* 0x000000490a497220 */ /* 0x040fe20000410000 */
[----:B------:R-:W-:Y:S01]  /*4f90*/  UIMAD UR5, UR8, UR11, URZ ;  /* 0x0000000b080572a4 */ /* 0x000fe2000f8e023f */
[----:B------:R-:W-:Y:S01]  /*4fa0*/  STS [R5+0x1200], R54 ;  /* 0x0012003605007388 */ /* 0x000fe20000000800 */
[C---:B------:R-:W-:Y:S01]  /*4fb0*/  FMUL.FTZ R76, R10.reuse, R76 ;  /* 0x0000004c0a4c7220 */ /* 0x040fe20000410000 */
[----:B--2---:R-:W2:Y:S01]  /*4fc0*/  LDC.64 R8, c[0x0][0x290] ;  /* 0x0000a400ff087b82 */ /* 0x004ea20000000a00 */
[----:B------:R-:W-:Y:S01]  /*4fd0*/  FMUL.FTZ R77, R10, R77 ;  /* 0x0000004d0a4d7220 */ /* 0x000fe20000410000 */
[----:B------:R-:W-:Y:S01]  /*4fe0*/  STS [R11+0x1000], R56 ;  /* 0x001000380b007388 */ /* 0x000fe20000000800 */
[----:B-1----:R-:W-:Y:S01]  /*4ff0*/  UIMAD UR6, UR9, UR6, UR12 ;  /* 0x00000006090672a4 */ /* 0x002fe2000f8e020c */
[----:B------:R-:W-:Y:S01]  /*5000*/  F2FP.BF16.F32.PACK_AB R68, R69, R68 ;  /* 0x000000444544723e */ /* 0x000fe200000010ff */
[----:B------:R-:W-:Y:S01]  /*5010*/  USHF.L.U32 UR13, UR5, 0x6, URZ ;  /* 0x00000006050d7899 */ /* 0x000fe2000800063f */
[----:B------:R-:W-:Y:S01]  /*5020*/  STS [R11+0x1200], R58 ;  /* 0x0012003a0b007388 */ /* 0x000fe20000000800 */
[----:B------:R-:W-:Y:S01]  /*5030*/  F2FP.BF16.F32.PACK_AB R70, R71, R70 ;  /* 0x000000464746723e */ /* 0x000fe200000010ff */
[----:B------:R-:W-:Y:S01]  /*5040*/  @!UP2 UMOV UR14, UR4 ;  /* 0x00000004000eac82 */ /* 0x000fe20008000000 */
[----:B------:R-:W-:Y:S01]  /*5050*/  F2FP.BF16.F32.PACK_AB R72, R73, R72 ;  /* 0x000000484948723e */ /* 0x000fe200000010ff */
[----:B------:R-:W-:Y:S01]  /*5060*/  STS [R3+0x1000], R60 ;  /* 0x0010003c03007388 */ /* 0x000fe20000000800 */
[----:B------:R-:W-:Y:S01]  /*5070*/  F2FP.BF16.F32.PACK_AB R74, R75, R74 ;  /* 0x0000004a4b4a723e */ /* 0x000fe200000010ff */
[----:B------:R-:W-:Y:S01]  /*5080*/  USHF.R.S32.HI UR12, URZ, 0x1f, UR6 ;  /* 0x0000001f3f0c7899 */ /* 0x000fe20008011406 */
[----:B------:R-:W-:Y:S01]  /*5090*/  F2FP.BF16.F32.PACK_AB R76, R77, R76 ;  /* 0x0000004c4d4c723e */ /* 0x000fe200000010ff */
[----:B------:R-:W-:Y:S01]  /*50a0*/  STS [R3+0x1200], R62 ;  /* 0x0012003e03007388 */ /* 0x000fe20000000800 */
[----:B------:R-:W-:Y:S01]  /*50b0*/  F2FP.BF16.F32.PACK_AB R78, R79, R78 ;  /* 0x0000004e4f4e723e */ /* 0x000fe200000010ff */
[----:B------:R-:W-:Y:S01]  /*50c0*/  @!UP2 USHF.R.S32.HI UR15, URZ, 0x1f, UR4 ;  /* 0x0000001f3f0fa899 */ /* 0x000fe20008011404 */
[----:B------:R-:W-:Y:S01]  /*50d0*/  @P2 FMUL.FTZ R7, R7, 0.69314718246459960938 ;  /* 0x3f31721807072820 */ /* 0x000fe20000410000 */
[----:B------:R-:W-:Y:S01]  /*50e0*/  STS [R13+0x1000], R64 ;  /* 0x001000400d007388 */ /* 0x000fe20000000800 */
[----:B------:R-:W-:Y:S01]  /*50f0*/  USHF.R.S32.HI UR5, URZ, 0x1f, UR13 ;  /* 0x0000001f3f057899 */ /* 0x000fe2000801140d */
[----:B------:R-:W-:Y:S01]  /*5100*/  MOV R10, 0x7f800000 ;  /* 0x7f800000000a7802 */ /* 0x000fe20000000f00 */
[----:B------:R-:W-:Y:S01]  /*5110*/  UIADD3 UR6, UP1, UP0, UR13, UR14, UR6 ;  /* 0x0000000e0d067290 */ /* 0x000fe2000f83e006 */
[----:B------:R-:W-:Y:S03]  /*5120*/  STS [R13+0x1200], R66 ;  /* 0x001200420d007388 */ /* 0x000fe60000000800 */
[----:B------:R-:W-:Y:S01]  /*5130*/  UIADD3.X UR12, UR5, UR15, UR12, UP1, UP0 ;  /* 0x0000000f050c7290 */ /* 0x000fe20008fe040c */
[----:B------:R-:W-:Y:S04]  /*5140*/  STS [R5+0x2000], R80 ;  /* 0x0020005005007388 */ /* 0x000fe80000000800 */
[----:B------:R1:W-:Y:S04]  /*5150*/  STS [R5+0x2200], R82 ;  /* 0x0022005205007388 */ /* 0x0003e80000000800 */
[----:B------:R-:W-:Y:S04]  /*5160*/  STS [R11+0x2000], R68 ;  /* 0x002000440b007388 */ /* 0x000fe80000000800 */
[----:B------:R3:W-:Y:S04]  /*5170*/  STS [R11+0x2200], R70 ;  /* 0x002200460b007388 */ /* 0x0007e80000000800 */
[----:B------:R-:W-:Y:S04]  /*5180*/  STS [R3+0x2000], R72 ;  /* 0x0020004803007388 */ /* 0x000fe80000000800 */
[----:B------:R5:W-:Y:S04]  /*5190*/  STS [R3+0x2200], R74 ;  /* 0x0022004a03007388 */ /* 0x000be80000000800 */
[----:B------:R2:W-:Y:S04]  /*51a0*/  STS [R13+0x2000], R76 ;  /* 0x0020004c0d007388 */ /* 0x0005e80000000800 */
[----:B------:R2:W-:Y:S01]  /*51b0*/  STS [R13+0x2200], R78 ;  /* 0x0022004e0d007388 */ /* 0x0005e20000000800 */
[----:B-1----:R-:W1:Y:S01]  /*51c0*/  LDC.64 R4, c[0x0][0x2a0] ;  /* 0x0000a800ff047b82 */ /* 0x002e620000000a00 */
[----:B---3--:R-:W-:Y:S01]  /*51d0*/  MOV R11, 0x7f800000 ;  /* 0x7f800000000b7802 */ /* 0x008fe20000000f00 */
[----:B------:R-:W-:Y:S01]  /*51e0*/  @P2 FFMA.FTZ R11, R0, R15, R7 ;  /* 0x0000000f000b2223 */ /* 0x000fe20000010007 */
[----:B-----5:R-:W-:-:S04]  /*51f0*/  @P3 FMUL.FTZ R3, R6, 0.69314718246459960938 ;  /* 0x3f31721806033820 */ /* 0x020fc80000410000 */
[----:B----4-:R-:W-:Y:S01]  /*5200*/  @P3 FFMA.FTZ R10, R2, R17, R3 ;  /* 0x00000011020a3223 */ /* 0x010fe20000010003 */
[----:B------:R-:W-:Y:S06]  /*5210*/  BAR.SYNC.DEFER_BLOCKING 0x0 ;  /* 0x0000000000007b1d */ /* 0x000fec0000010000 */
[----:B------:R-:W-:Y:S05]  /*5220*/  @P4 BRA `(.L_x_186) ;  /* 0x0000000000484947 */ /* 0x000fea0003800000 */
[----:B------:R-:W-:Y:S01]  /*5230*/  UIMAD UR4, UR8, -0x40, UR7 ;  /* 0xffffffc0080478a4 */ /* 0x000fe2000f8e0207 */
[----:B------:R-:W-:-:S05]  /*5240*/  VIADD R12, R139, 0x8 ;  /* 0x000000088b0c7836 */ /* 0x000fca0000000000 */
[----:B------:R-:W-:Y:S02]  /*5250*/  ISETP.GE.AND P3, PT, R139, UR4, PT ;  /* 0x000000048b007c0c */ /* 0x000fe4000bf66270 */
[----:B------:R-:W-:-:S11]  /*5260*/  ISETP.GE.AND P2, PT, R12, UR4, PT ;  /* 0x000000040c007c0c */ /* 0x000fd6000bf46270 */
[----:B------:R-:W3:Y:S01]  /*5270*/  @!P3 LDC.64 R6, c[0x0][0x2b0] ;  /* 0x0000ac00ff06bb82 */ /* 0x000ee20000000a00 */
[----:B------:R-:W-:Y:S02]  /*5280*/  @!P3 IMAD R0, R139, UR11, RZ ;  /* 0x0000000b8b00bc24 */ /* 0x000fe4000f8e02ff */
[----:B------:R-:W-:-:S03]  /*5290*/  @!P2 IMAD R12, R12, UR11, RZ ;  /* 0x0000000b0c0cac24 */ /* 0x000fc6000f8e02ff */
[----:B--2---:R-:W-:Y:S02]  /*52a0*/  @!P3 IADD3 R13, P1, R0, UR6, RZ ;  /* 0x00000006000dbc10 */ /* 0x004fe4000ff3e0ff */
[----:B------:R-:W2:Y:S01]  /*52b0*/  @!P2 LDC.64 R2, c[0x0][0x2b0] ;  /* 0x0000ac00ff02ab82 */ /* 0x000ea20000000a00 */
[----:B------:R-:W-:Y:S02]  /*52c0*/  @!P2 IADD3 R15, P0, R12, UR6, RZ ;  /* 0x000000060c0fac10 */ /* 0x000fe4000ff1e0ff */
[----:B------:R-:W-:Y:S02]  /*52d0*/  @!P3 LEA.HI.X.SX32 R0, R0, UR12, 0x1, P1 ;  /* 0x0000000c0000bc11 */ /* 0x000fe400088f0eff */
[----:B------:R-:W-:Y:S02]  /*52e0*/  @!P2 LEA.HI.X.SX32 R12, R12, UR12, 0x1, P0 ;  /* 0x0000000c0c0cac11 */ /* 0x000fe400080f0eff */
[----:B---3--:R-:W-:-:S04]  /*52f0*/  @!P3 LEA R6, P1, R13, R6, 0x2 ;  /* 0x000000060d06b211 */ /* 0x008fc800078210ff */
[----:B------:R-:W-:Y:S02]  /*5300*/  @!P3 LEA.HI.X R7, R13, R7, R0, 0x2, P1 ;  /* 0x000000070d07b211 */ /* 0x000fe400008f1400 */
[----:B--2---:R-:W-:-:S03]  /*5310*/  @!P2 LEA R2, P0, R15, R2, 0x2 ;  /* 0x000000020f02a211 */ /* 0x004fc600078010ff */
[----:B------:R3:W-:Y:S01]  /*5320*/  @!P3 STG.E desc[UR16][R6.64], R10 ;  /* 0x0000000a0600b986 */ /* 0x0007e2000c101910 */
[----:B------:R-:W-:-:S05]  /*5330*/  @!P2 LEA.HI.X R3, R15, R3, R12, 0x2, P0 ;  /* 0x000000030f03a211 */ /* 0x000fca00000f140c */
[----:B------:R3:W-:Y:S04]  /*5340*/  @!P2 STG.E desc[UR16][R2.64], R11 ;  /* 0x0000000b0200a986 */ /* 0x0007e8000c101910 */
.L_x_186:
[----:B------:R-:W-:Y:S05]  /*5350*/  BSYNC B0 ;  /* 0x0000000000007941 */ /* 0x000fea0003800000 */
.L_x_185:
[----:B------:R-:W-:Y:S01]  /*5360*/  USHF.R.S32.HI UR4, URZ, 0x1f, UR10 ;  /* 0x0000001f3f047899 */ /* 0x000fe2000801140a */
[--C-:B------:R-:W-:Y:S01]  /*5370*/  SHF.R.S32.HI R135, RZ, 0x1f, R134.reuse ;  /* 0x0000001fff877819 */ /* 0x100fe20000011486 */
[----:B---3--:R-:W3:Y:S01]  /*5380*/  LDC.64 R2, c[0x0][0x298] ;  /* 0x0000a600ff027b82 */ /* 0x008ee20000000a00 */
[----:B------:R-:W4:Y:S03]  /*5390*/  LDS.128 R24, [R125] ;  /* 0x000000007d187984 */ /* 0x000f260000000c00 */
[C---:B--2---:R-:W-:Y:S01]  /*53a0*/  IMAD R0, R8.reuse, UR4, RZ ;  /* 0x0000000408007c24 */ /* 0x044fe2000f8e02ff */
[----:B------:R-:W2:Y:S01]  /*53b0*/  LDS.128 R16, [R125+0x1000] ;  /* 0x001000007d107984 */ /* 0x000ea20000000c00 */
[----:B------:R-:W-:Y:S01]  /*53c0*/  IMAD.WIDE.U32 R6, R8, UR10, R134 ;  /* 0x0000000a08067c25 */ /* 0x000fe2000f8e0086 */
[----:B------:R-:W-:Y:S02]  /*53d0*/  USHF.R.S32.HI UR4, URZ, 0x1f, UR9 ;  /* 0x0000001f3f047899 */ /* 0x000fe40008011409 */
[----:B------:R-:W-:Y:S01]  /*53e0*/  LDS.128 R20, [R125+0x800] ;  /* 0x000800007d147984 */ /* 0x000fe20000000c00 */
[----:B------:R-:W-:-:S03]  /*53f0*/  IMAD R0, R9, UR10, R0 ;  /* 0x0000000a09007c24 */ /* 0x000fc6000f8e0200 */
[----:B------:R-:W5:Y:S02]  /*5400*/  LDS.128 R8, [R125+0x2000] ;  /* 0x002000007d087984 */ /* 0x000f640000000c00 */
[----:B------:R-:W-:Y:S01]  /*5410*/  IADD3 R7, R7, R0, RZ ;  /* 0x0000000007077210 */ /* 0x000fe20007ffe0ff */
[C---:B-1----:R-:W-:Y:S01]  /*5420*/  IMAD R0, R4.reuse, UR4, RZ ;  /* 0x0000000404007c24 */ /* 0x042fe2000f8e02ff */
[----:B------:R-:W1:Y:S01]  /*5430*/  LDS.128 R12, [R125+0x1800] ;  /* 0x001800007d0c7984 */ /* 0x000e620000000c00 */
[----:B------:R-:W-:Y:S02]  /*5440*/  ULDC.64 UR4, c[0x0][0x280] ;  /* 0x0000a00000047ab9 */ /* 0x000fe40000000a00 */
[----:B------:R-:W-:Y:S01]  /*5450*/  IMAD R0, R5, UR9, R0 ;  /* 0x0000000905007c24 */ /* 0x000fe2000f8e0200 */
[----:B------:R-:W1:Y:S01]  /*5460*/  LDS.128 R28, [R125+0x2800] ;  /* 0x002800007d1c7984 */ /* 0x000e620000000c00 */
[----:B------:R-:W-:-:S05]  /*5470*/  IMAD.WIDE.U32 R4, R4, UR9, R6 ;  /* 0x0000000904047c25 */ /* 0x000fca000f8e0006 */
[----:B------:R-:W-:Y:S01]  /*5480*/  IADD3 R5, R5, R0, RZ ;  /* 0x0000000005057210 */ /* 0x000fe20007ffe0ff */
[----:B---3--:R-:W-:-:S04]  /*5490*/  IMAD R0, R137, R2, RZ ;  /* 0x0000000289007224 */ /* 0x008fc800078e02ff */
[C---:B------:R-:W-:Y:S02]  /*54a0*/  IMAD R0, R136.reuse, R3, R0 ;  /* 0x0000000388007224 */ /* 0x040fe400078e0200 */
[----:B------:R-:W-:-:S05]  /*54b0*/  IMAD.WIDE.U32 R4, R136, R2, R4 ;  /* 0x0000000288047225 */ /* 0x000fca00078e0004 */
[----:B------:R-:W-:Y:S02]  /*54c0*/  IADD3 R0, R5, R0, RZ ;  /* 0x0000000005007210 */ /* 0x000fe40007ffe0ff */
[----:B------:R-:W-:-:S04]  /*54d0*/  LEA R6, P0, R4, UR4, 0x1 ;  /* 0x0000000404067c11 */ /* 0x000fc8000f8008ff */
[----:B------:R-:W-:Y:S02]  /*54e0*/  LEA.HI.X R7, R4, UR5, R0, 0x1, P0 ;  /* 0x0000000504077c11 */ /* 0x000fe400080f0c00 */
[----:B------:R-:W-:-:S03]  /*54f0*/  LEA R4, P0, R2, R6, 0x6 ;  /* 0x0000000602047211 */ /* 0x000fc600078030ff */
[----:B----4-:R-:W-:Y:S01]  /*5500*/  STG.E.128 desc[UR16][R6.64], R24 ;  /* 0x0000001806007986 */ /* 0x010fe2000c101d10 */
[----:B------:R-:W-:-:S03]  /*5510*/  LEA.HI.X R5, R2, R7, R3, 0x6, P0 ;  /* 0x0000000702057211 */ /* 0x000fc600000f3403 */
[----:B--2---:R-:W-:Y:S04]  /*5520*/  STG.E.128 desc[UR16][R6.64+0x40], R16 ;  /* 0x0000401006007986 */ /* 0x004fe8000c101d10 */
[----:B-----5:R-:W-:Y:S04]  /*5530*/  STG.E.128 desc[UR16][R6.64+0x80], R8 ;  /* 0x0000800806007986 */ /* 0x020fe8000c101d10 */
[----:B------:R-:W-:Y:S04]  /*5540*/  STG.E.128 desc[UR16][R4.64], R20 ;  /* 0x0000001404007986 */ /* 0x000fe8000c101d10 */
[----:B-1----:R-:W-:Y:S04]  /*5550*/  STG.E.128 desc[UR16][R4.64+0x40], R12 ;  /* 0x0000400c04007986 */ /* 0x002fe8000c101d10 */
[----:B------:R-:W-:Y:S01]  /*5560*/  STG.E.128 desc[UR16][R4.64+0x80], R28 ;  /* 0x0000801c04007986 */ /* 0x000fe2000c101d10 */
[----:B------:R-:W-:Y:S05]  /*5570*/  EXIT ;  /* 0x000000000000794d */ /* 0x000fea0003800000 */
.L_x_179:
[----:B------:R-:W-:Y:S01]  /*5580*/  SHF.R.S32.HI R5, RZ, 0x1f, R82 ;  /* 0x0000001fff057819 */ /* 0x000fe20000011452 */
[----:B------:R-:W-:Y:S01]  /*5590*/  ULDC.64 UR4, c[0x0][0x290] ;  /* 0x0000a40000047ab9 */ /* 0x000fe20000000a00 */
[----:B------:R-:W-:Y:S01]  /*55a0*/  SHF.R.S32.HI R4, RZ, 0x1f, R19 ;  /* 0x0000001fff047819 */ /* 0x000fe20000011413 */
[----:B------:R-:W-:Y:S01]  /*55b0*/  ULDC.U8 UR6, c[0x0][0x3d9] ;  /* 0x0000f64000067ab9 */ /* 0x000fe20000000000 */
[----:B------:R-:W-:Y:S01]  /*55c0*/  LEA.HI R5, R5, R82, RZ, 0x2 ;  /* 0x0000005205057211 */ /* 0x000fe200078f10ff */
[----:B------:R-:W-:Y:S01]  /*55d0*/  UISETP.NE.AND UP1, UPT, UR6, URZ, UPT ;  /* 0x0000003f0600728c */ /* 0x000fe2000bf25270 */
[----:B------:R-:W-:Y:S01]  /*55e0*/  SHF.R.S32.HI R0, RZ, 0x1f, R23 ;  /* 0x0000001fff007819 */ /* 0x000fe20000011417 */
[----:B------:R-:W-:Y:S01]  /*55f0*/  IMAD R4, R4, UR4, RZ ;  /* 0x0000000404047c24 */ /* 0x000fe2000f8e02ff */
[----:B------:R-:W-:Y:S01]  /*5600*/  LOP3.LUT R3, R5, 0x1ffffffc, RZ, 0xc0, !PT ;  /* 0x1ffffffc05037812 */ /* 0x000fe200078ec0ff */
[----:B------:R-:W-:Y:S01]  /*5610*/  ULDC.U8 UR8, c[0x0][0x3d8] ;  /* 0x0000f60000087ab9 */ /* 0x000fe20000000000 */
[C---:B------:R-:W-:Y:S01]  /*5620*/  LOP3.LUT P3, RZ, R82.reuse, 0x3, RZ, 0xc0, !PT ;  /* 0x0000000352ff7812 */ /* 0x040fe2000786c0ff */
[----:B------:R-:W-:Y:S01]  /*5630*/  IMAD R4, R19, UR5, R4 ;  /* 0x0000000513047c24 */ /* 0x000fe2000f8e0204 */
[----:B------:R-:W-:Y:S01]  /*5640*/  ISETP.NE.AND P1, PT, RZ, UR8, PT ;  /* 0x00000008ff007c0c */ /* 0x000fe2000bf25270 */
[----:B------:R-:W-:Y:S01]  /*5650*/  IMAD.IADD R6, R82, 0x1, -R3 ;  /* 0x0000000152067824 */ /* 0x000fe200078e0a03 */
[----:B------:R-:W-:Y:S01]  /*5660*/  BSSY B0, `(.L_x_187) ;  /* 0x0000041000007945 */ /* 0x000fe20003800000 */
[----:B------:R-:W1:Y:S01]  /*5670*/  LDC.64 R2, c[0x0][0x298] ;  /* 0x0000a600ff027b82 */ /* 0x000e620000000a00 */
[----:B------:R-:W-:Y:S01]  /*5680*/  @!UP1 UISETP.NE.AND UP0, UPT, UR8, URZ, UPT ;  /* 0x0000003f0800928c */ /* 0x000fe2000bf05270 */
[----:B------:R-:W-:Y:S01]  /*5690*/  IMAD.SHL.U32 R6, R6, 0x8, RZ ;  /* 0x0000000806067824 */ /* 0x000fe200078e00ff */
[----:B------:R-:W-:Y:S01]  /*56a0*/  @UP1 ULDC UR7, c[0x0][0x2c0] ;  /* 0x0000b00000071ab9 */ /* 0x000fe20000000800 */
[----:B------:R-:W-:Y:S01]  /*56b0*/  ISETP.EQ.AND P1, PT, RZ, UR6, P1 ;  /* 0x00000006ff007c0c */ /* 0x000fe20008f22270 */
[----:B------:R-:W-:-:S02]  /*56c0*/  @UP1 UIMAD UR7, UR13, UR7, URZ ;  /* 0x000000070d0712a4 */ /* 0x000fc4000f8e023f */
[--C-:B------:R-:W-:Y:S01]  /*56d0*/  SHF.R.S32.HI R7, RZ, 0x1f, R6.reuse ;  /* 0x0000001fff077819 */ /* 0x100fe20000011406 */
[----:B------:R-:W-:Y:S01]  /*56e0*/  @UP1 ULDC UR6, c[0x0][0x2c0] ;  /* 0x0000b00000061ab9 */ /* 0x000fe20000000800 */
[----:B------:R-:W-:Y:S01]  /*56f0*/  @!UP1 UMOV UR6, 0x1 ;  /* 0x0000000100069882 */ /* 0x000fe20000000000 */
[----:B------:R-:W-:Y:S01]  /*5700*/  IMAD.WIDE.U32 R6, R19, UR4, R6 ;  /* 0x0000000413067c25 */ /* 0x000fe2000f8e0006 */
[----:B------:R-:W-:-:S03]  /*5710*/  ULDC.64 UR4, c[0x0][0x2a0] ;  /* 0x0000a80000047ab9 */ /* 0x000fc60000000a00 */
[----:B------:R-:W-:Y:S01]  /*5720*/  IMAD.IADD R7, R4, 0x1, R7 ;  /* 0x0000000104077824 */ /* 0x000fe200078e0207 */
[----:B------:R-:W-:Y:S01]  /*5730*/  SHF.R.S32.HI R4, RZ, 0x2, R5 ;  /* 0x00000002ff047819 */ /* 0x000fe20000011405 */
[----:B------:R-:W-:Y:S02]  /*5740*/  IMAD R0, R0, UR4, RZ ;  /* 0x0000000400007c24 */ /* 0x000fe4000f8e02ff */
[C---:B------:R-:W-:Y:S01]  /*5750*/  IMAD.WIDE.U32 R10, R23.reuse, UR4, R6 ;  /* 0x00000004170a7c25 */ /* 0x040fe2000f8e0006 */
[----:B------:R-:W-:Y:S01]  /*5760*/  SHF.R.S32.HI R5, RZ, 0x1f, R4 ;  /* 0x0000001fff057819 */ /* 0x000fe20000011404 */
[----:B------:R-:W-:Y:S02]  /*5770*/  @!UP1 ULDC UR4, c[0x0][0x2e4] ;  /* 0x0000b90000049ab9 */ /* 0x000fe40000000800 */
[----:B------:R-:W-:Y:S01]  /*5780*/  IMAD R0, R23, UR5, R0 ;  /* 0x0000000517007c24 */ /* 0x000fe2000f8e0200 */
[----:B------:R-:W-:Y:S01]  /*5790*/  @!UP1 USEL UR7, UR13, UR4, !UP0 ;  /* 0x000000040d079287 */ /* 0x000fe2000c000000 */
[----:B------:R-:W-:Y:S01]  /*57a0*/  IMAD.WIDE R8, R137, 0x40, R4 ;  /* 0x0000004089087825 */ /* 0x000fe200078e0204 */
[----:B------:R-:W-:Y:S01]  /*57b0*/  @UP1 UMOV UR5, 0x1 ;  /* 0x0000000100051882 */ /* 0x000fe20000000000 */
[----:B------:R-:W-:-:S02]  /*57c0*/  @!UP1 ULDC UR4, c[0x0][0x270] ;  /* 0x00009c0000049ab9 */ /* 0x000fc40000000800 */
[----:B------:R-:W-:Y:S01]  /*57d0*/  IMAD.IADD R11, R0, 0x1, R11 ;  /* 0x00000001000b7824 */ /* 0x000fe200078e020b */
[----:B------:R-:W-:Y:S01]  /*57e0*/  @!UP1 UIMAD UR5, UR7, UR4, URZ ;  /* 0x00000004070592a4 */ /* 0x000fe2000f8e023f */
[----:B-1----:R-:W-:-:S04]  /*57f0*/  IMAD R0, R9, R2, RZ ;  /* 0x0000000209007224 */ /* 0x002fc800078e02ff */
[C---:B------:R-:W-:Y:S02]  /*5800*/  IMAD R0, R8.reuse, R3, R0 ;  /* 0x0000000308007224 */ /* 0x040fe400078e0200 */
[----:B------:R-:W-:-:S04]  /*5810*/  IMAD.WIDE.U32 R8, R8, R2, R10 ;  /* 0x0000000208087225 */ /* 0x000fc800078e000a */
[C---:B------:R-:W-:Y:S01]  /*5820*/  IMAD R6, R19.reuse, UR5, RZ ;  /* 0x0000000513067c24 */ /* 0x040fe2000f8e02ff */
[----:B------:R-:W-:Y:S01]  /*5830*/  ULDC.64 UR4, c[0x0][0x280] ;  /* 0x0000a00000047ab9 */ /* 0x000fe20000000a00 */
[----:B------:R-:W-:Y:S01]  /*5840*/  IMAD.IADD R7, R0, 0x1, R9 ;  /* 0x0000000100077824 */ /* 0x000fe200078e0209 */
[----:B------:R-:W-:Y:S01]  /*5850*/  LEA R10, P0, R8, UR4, 0x1 ;  /* 0x00000004080a7c11 */ /* 0x000fe2000f8008ff */
[----:B------:R-:W-:Y:S01]  /*5860*/  IMAD R19, R19, UR13, RZ ;  /* 0x0000000d13137c24 */ /* 0x000fe2000f8e02ff */
[----:B------:R-:W-:Y:S02]  /*5870*/  IADD3 R9, -R88, UR13, RZ ;  /* 0x0000000d58097c10 */ /* 0x000fe4000fffe1ff */
[----:B------:R-:W-:Y:S01]  /*5880*/  LEA.HI.X R11, R8, UR5, R7, 0x1, P0 ;  /* 0x00000005080b7c11 */ /* 0x000fe200080f0c07 */
[----:B------:R-:W-:Y:S01]  /*5890*/  IMAD R7, R88, UR6, RZ ;  /* 0x0000000658077c24 */ /* 0x000fe2000f8e02ff */
[----:B------:R-:W-:Y:S01]  /*58a0*/  LEA R12, P0, R2, R10, 0x6 ;  /* 0x0000000a020c7211 */ /* 0x000fe200078030ff */
[----:B------:R-:W-:Y:S01]  /*58b0*/  VIADD R8, R4, 0x20 ;  /* 0x0000002004087836 */ /* 0x000fe20000000000 */
[----:B------:R-:W-:Y:S01]  /*58c0*/  SEL R6, R6, RZ, !P1 ;  /* 0x000000ff06067207 */ /* 0x000fe20004800000 */
[----:B------:R1:W-:Y:S01]  /*58d0*/  STG.E.128 desc[UR16][R10.64], RZ ;  /* 0x000000ff0a007986 */ /* 0x0003e2000c101d10 */
[----:B------:R-:W-:-:S02]  /*58e0*/  LEA.HI.X R13, R2, R11, R3, 0x6, P0 ;  /* 0x0000000b020d7211 */ /* 0x000fc400000f3403 */
[----:B------:R-:W-:Y:S01]  /*58f0*/  ISETP.GE.OR P4, PT, R4, R9, P3 ;  /* 0x000000090400720c */ /* 0x000fe20001f86670 */
[----:B------:R1:W-:Y:S01]  /*5900*/  STG.E.128 desc[UR16][R10.64+0x40], RZ ;  /* 0x000040ff0a007986 */ /* 0x0003e2000c101d10 */
[----:B------:R-:W-:Y:S01]  /*5910*/  IMAD R6, R23, UR7, R6 ;  /* 0x0000000717067c24 */ /* 0x000fe2000f8e0206 */
[----:B------:R-:W-:Y:S02]  /*5920*/  SHF.R.S32.HI R0, RZ, 0x1f, R19 ;  /* 0x0000001fff007819 */ /* 0x000fe40000011413 */
[----:B------:R1:W-:Y:S01]  /*5930*/  STG.E.128 desc[UR16][R10.64+0x80], RZ ;  /* 0x000080ff0a007986 */ /* 0x0003e2000c101d10 */
[----:B------:R-:W-:Y:S02]  /*5940*/  SEL R19, R19, RZ, P1 ;  /* 0x000000ff13137207 */ /* 0x000fe40000800000 */
[----:B------:R-:W-:Y:S01]  /*5950*/  SEL R0, R0, RZ, P1 ;  /* 0x000000ff00007207 */ /* 0x000fe20000800000 */
[----:B------:R1:W-:Y:S01]  /*5960*/  STG.E.128 desc[UR16][R12.64], RZ ;  /* 0x000000ff0c007986 */ /* 0x0003e2000c101d10 */
[----:B------:R-:W-:-:S02]  /*5970*/  IADD3 R19, P2, P1, R7, R19, R6 ;  /* 0x0000001307137210 */ /* 0x000fc4000795e006 */
[----:B------:R-:W-:Y:S01]  /*5980*/  SHF.R.S32.HI R7, RZ, 0x1f, R7 ;  /* 0x0000001fff077819 */ /* 0x000fe20000011407 */
[----:B------:R1:W-:Y:S01]  /*5990*/  STG.E.128 desc[UR16][R12.64+0x40], RZ ;  /* 0x000040ff0c007986 */ /* 0x0003e2000c101d10 */
[----:B------:R-:W-:Y:S02]  /*59a0*/  SHF.R.S32.HI R6, RZ, 0x1f, R6 ;  /* 0x0000001fff067819 */ /* 0x000fe40000011406 */
[----:B------:R-:W-:Y:S01]  /*59b0*/  ISETP.GE.OR P3, PT, R8, R9, P3 ;  /* 0x000000090800720c */ /* 0x000fe20001f66670 */
[----:B------:R1:W-:Y:S01]  /*59c0*/  STG.E.128 desc[UR16][R12.64+0x80], RZ ;  /* 0x000080ff0c007986 */ /* 0x0003e2000c101d10 */
[----:B------:R-:W-:Y:S01]  /*59d0*/  IADD3.X R0, R7, R0, R6, P2, P1 ;  /* 0x0000000007007210 */ /* 0x000fe200017e2406 */
[----:B------:R-:W-:Y:S10]  /*59e0*/  @P4 BRA `(.L_x_188) ;  /* 0x0000000000204947 */ /* 0x000ff40003800000 */
[----:B------:R-:W-:Y:S01]  /*59f0*/  IMAD R2, R4, UR6, RZ ;  /* 0x0000000604027c24 */ /* 0x000fe2000f8e02ff */
[----:B------:R-:W-:-:S04]  /*5a00*/  ULDC.64 UR4, c[0x0][0x2b0] ;  /* 0x0000ac0000047ab9 */ /* 0x000fc80000000a00 */
[----:B------:R-:W-:-:S04]  /*5a10*/  IADD3 R3, P0, R2, R19, RZ ;  /* 0x0000001302037210 */ /* 0x000fc80007f1e0ff */
[----:B------:R-:W-:Y:S02]  /*5a20*/  LEA.HI.X.SX32 R2, R2, R0, 0x1, P0 ;  /* 0x0000000002027211 */ /* 0x000fe400000f0eff */
[----:B------:R-:W-:-:S04]  /*5a30*/  LEA R4, P0, R3, UR4, 0x2 ;  /* 0x0000000403047c11 */ /* 0x000fc8000f8010ff */
[----:B------:R-:W-:Y:S01]  /*5a40*/  LEA.HI.X R5, R3, UR5, R2, 0x2, P0 ;  /* 0x0000000503057c11 */ /* 0x000fe200080f1402 */
[----:B------:R-:W-:-:S05]  /*5a50*/  IMAD.MOV.U32 R3, RZ, RZ, 0x7f800000 ;  /* 0x7f800000ff037424 */ /* 0x000fca00078e00ff */
[----:B------:R2:W-:Y:S03]  /*5a60*/  STG.E desc[UR16][R4.64], R3 ;  /* 0x0000000304007986 */ /* 0x0005e6000c101910 */
.L_x_188:
[----:B------:R-:W-:Y:S05]  /*5a70*/  BSYNC B0 ;  /* 0x0000000000007941 */ /* 0x000fea0003800000 */
.L_x_187:
[----:B------:R-:W-:Y:S05]  /*5a80*/  @P3 EXIT ;  /* 0x000000000000394d */ /* 0x000fea0003800000 */
[----:B------:R-:W-:Y:S01]  /*5a90*/  IMAD R8, R8, UR6, RZ ;  /* 0x0000000608087c24 */ /* 0x000fe2000f8e02ff */
[----:B------:R-:W-:Y:S01]  /*5aa0*/  ULDC.64 UR4, c[0x0][0x2b0] ;  /* 0x0000ac0000047ab9 */ /* 0x000fe20000000a00 */
[----:B--2---:R-:W-:-:S03]  /*5ab0*/  IMAD.MOV.U32 R5, RZ, RZ, 0x7f800000 ;  /* 0x7f800000ff057424 */ /* 0x004fc600078e00ff */
[----:B------:R-:W-:-:S04]  /*5ac0*/  IADD3 R19, P0, R8, R19, RZ ;  /* 0x0000001308137210 */ /* 0x000fc80007f1e0ff */
[----:B------:R-:W-:Y:S02]  /*5ad0*/  LEA.HI.X.SX32 R0, R8, R0, 0x1, P0 ;  /* 0x0000000008007211 */ /* 0x000fe400000f0eff */
[----:B------:R-:W-:-:S04]  /*5ae0*/  LEA R2, P0, R19, UR4, 0x2 ;  /* 0x0000000413027c11 */ /* 0x000fc8000f8010ff */
[----:B------:R-:W-:-:S05]  /*5af0*/  LEA.HI.X R3, R19, UR5, R0, 0x2, P0 ;  /* 0x0000000513037c11 */ /* 0x000fca00080f1400 */
[----:B------:R-:W-:Y:S01]  /*5b00*/  STG.E desc[UR16][R2.64], R5 ;  /* 0x0000000502007986 */ /* 0x000fe2000c101910 */
[----:B------:R-:W-:Y:S05]  /*5b10*/  EXIT ;  /* 0x000000000000794d */ /* 0x000fea0003800000 */
.L_x_189:
        /* <DEDUP_REMOVED lines=14> */
.L_x_1145:


//--------------------- .text._ZN5flash16flash_fwd_kernelI23Flash_fwd_kernel_traitsILi96ELi64ELi64ELi4ELb0ELb0EN7cutlass10bfloat16_tE19Flash_kernel_traitsILi96ELi64ELi64ELi4ES3_EELb0ELb1ELb0ELb0ELb0ELb1ELb0ELb0EEEvNS_16Flash_fwd_paramsE --------------------------
	.section	.text._ZN5flash16flash_fwd_kernelI23Flash_fwd_kernel_traitsILi96ELi64ELi64ELi4ELb0ELb0EN7cutlass10bfloat16_tE19Flash_kernel_traitsILi96ELi64ELi64ELi4ES3_EELb0ELb1ELb0ELb0ELb0ELb1ELb0ELb0EEEvNS_16Flash_fwd_paramsE,"ax",@progbits
	.align	128
        .global         _ZN5flash16flash_fwd_kernelI23Flash_fwd_kernel_traitsILi96ELi64ELi64ELi4ELb0ELb0EN7cutlass10bfloat16_tE19Flash_kernel_traitsILi96ELi64ELi64ELi4ES3_EELb0ELb1ELb0ELb0ELb0ELb1ELb0ELb0EEEvNS_16Flash_fwd_paramsE
        .type           _ZN5flash16flash_fwd_kernelI23Flash_fwd_kernel_traitsILi96ELi64ELi64ELi4ELb0ELb0EN7cutlass10bfloat16_tE19Flash_kernel_traitsILi96ELi64ELi64ELi4ES3_EELb0ELb1ELb0ELb0ELb0ELb1ELb0ELb0EEEvNS_16Flash_fwd_paramsE,@function
        .size           _ZN5flash16flash_fwd_kernelI23Flash_fwd_kernel_traitsILi96ELi64ELi64ELi4ELb0ELb0EN7cutlass10bfloat16_tE19Flash_kernel_traitsILi96ELi64ELi64ELi4ES3_EELb0ELb1ELb0ELb0ELb0ELb1ELb0ELb0EEEvNS_16Flash_fwd_paramsE,(.L_x_1146 - _ZN5flash16flash_fwd_kernelI23Flash_fwd_kernel_traitsILi96ELi64ELi64ELi4ELb0ELb0EN7cutlass10bfloat16_tE19Flash_kernel_traitsILi96ELi64ELi64ELi4ES3_EELb0ELb1ELb0ELb0ELb0ELb1ELb0ELb0EEEvNS_16Flash_fwd_paramsE)
        .other          _ZN5flash16flash_fwd_kernelI23Flash_fwd_kernel_traitsILi96ELi64ELi64ELi4ELb0ELb0EN7cutlass10bfloat16_tE19Flash_kernel_traitsILi96ELi64ELi64ELi4ES3_EELb0ELb1ELb0ELb0ELb0ELb1ELb0ELb0EEEvNS_16Flash_fwd_paramsE,@"STO_CUDA_ENTRY STV_DEFAULT"
_ZN5flash16flash_fwd_kernelI23Flash_fwd_kernel_traitsILi96ELi64ELi64ELi4ELb0ELb0EN7cutlass10bfloat16_tE19Flash_kernel_traitsILi96ELi64ELi64ELi4ES3_EELb0ELb1ELb0ELb0ELb0ELb1ELb0ELb0EEEvNS_16Flash_fwd_paramsE:
.text._ZN5flash16flash_fwd_kernelI23Flash_fwd_kernel_traitsILi96ELi64ELi64ELi4ELb0ELb0EN7cutlass10bfloat16_tE19Flash_kernel_traitsILi96ELi64ELi64ELi4ES3_EELb0ELb1ELb0ELb0ELb0ELb1ELb0ELb0EEEvNS_16Flash_fwd_paramsE:
[----:B------:R-:W-:Y:S08]  /*0000*/  LDC R1, c[0x0][0x28] ;  /* 0x00000a00ff017b82 */ /* 0x000ff00000000800 */
[----:B------:R-:W1:Y:S01]  /*0010*/  LDC.64 R4, c[0x0][0x2f0] ;  /* 0x0000bc00ff047b82 */ /* 0x000e620000000a00 */
[----:B------:R-:W2:Y:S01]  /*0020*/  S2R R20, SR_CTAID.Y ;  /* 0x0000000000147919 */ /* 0x000ea20000002600 */
[----:B------:R-:W-:Y:S01]  /*0030*/  IMAD.MOV.U32 R117, RZ, RZ, -0x1 ;  /* 0xffffffffff757424 */ /* 0x000fe200078e00ff */
[----:B------:R-:W-:-:S05]  /*0040*/  ULDC.64 UR12, c[0x0][0x208] ;  /* 0x00008200000c7ab9 */ /* 0x000fca0000000a00 */
[----:B------:R-:W3:Y:S08]  /*0050*/  LDC.64 R2, c[0x0][0x300] ;  /* 0x0000c000ff027b82 */ /* 0x000ef00000000a00 */
[----:B------:R-:W2:Y:S01]  /*0060*/  LDC.64 R6, c[0x0][0x2f0] ;  /* 0x0000bc00ff067b82 */ /* 0x000ea20000000a00 */
[----:B-1----:R-:W-:-:S07]  /*0070*/  ISETP.NE.U32.AND P2, PT, R4, RZ, PT ;  /* 0x000000ff0400720c */ /* 0x002fce0003f45070 */
[----:B------:R-:W1:Y:S01]  /*0080*/  LDC.U8 R8, c[0x0][0x3c2] ;  /* 0x0000f080ff087b82 */ /* 0x000e620000000000 */
[----:B------:R-:W-:Y:S02]  /*0090*/  ISETP.NE.AND.EX P2, PT, R5, RZ, PT, P2 ;  /* 0x000000ff0500720c */ /* 0x000fe40003f45320 */
[----:B---3--:R-:W-:-:S04]  /*00a0*/  ISETP.NE.U32.AND P1, PT, R2, RZ, PT ;  /* 0x000000ff0200720c */ /* 0x008fc80003f25070 */
[----:B------:R-:W-:Y:S01]  /*00b0*/  ISETP.NE.AND.EX P1, PT, R3, RZ, PT, P1 ;  /* 0x000000ff0300720c */ /* 0x000fe20003f25310 */
[----:B------:R-:W-:Y:S01]  /*00c0*/  IMAD.MOV.U32 R22, RZ, RZ, RZ ;  /* 0x000000ffff167224 */ /* 0x000fe200078e00ff */
[----:B------:R-:W3:Y:S01]  /*00d0*/  LDC.64 R2, c[0x0][0x2f8] ;  /* 0x0000be00ff027b82 */ /* 0x000ee20000000a00 */
[----:B--2---:R-:W-:-:S05]  /*00e0*/  IMAD.WIDE R10, R20, 0x4, R6 ;  /* 0x00000004140a7825 */ /* 0x004fca00078e0206 */
[----:B------:R-:W2:Y:S02]  /*00f0*/  @P2 LDG.E R117, desc[UR12][R10.64] ;  /* 0x0000000c0a752981 */ /* 0x000ea4000c1e1900 */
[----:B------:R-:W4:Y:S02]  /*0100*/  LDC.64 R6, c[0x0][0x2f8] ;  /* 0x0000be00ff067b82 */ /* 0x000f240000000a00 */
[----:B------:R-:W2:Y:S06]  /*0110*/  @P2 LDG.E R0, desc[UR12][R10.64+0x4] ;  /* 0x0000040c0a002981 */ /* 0x000eac000c1e1900 */
[----:B------:R-:W1:Y:S02]  /*0120*/  @P1 LDC.64 R4, c[0x0][0x300] ;  /* 0x0000c000ff041b82 */ /* 0x000e640000000a00 */
[----:B-1----:R-:W-:-:S05]  /*0130*/  @P1 IMAD.WIDE R4, R20, 0x4, R4 ;  /* 0x0000000414041825 */ /* 0x002fca00078e0204 */
[----:B------:R1:W5:Y:S01]  /*0140*/  @P1 LDG.E R22, desc[UR12][R4.64] ;  /* 0x0000000c04161981 */ /* 0x000362000c1e1900 */
[----:B------:R-:W-:Y:S02]  /*0150*/  ISETP.NE.AND P3, PT, R8, RZ, PT ;  /* 0x000000ff0800720c */ /* 0x000fe40003f65270 */
[----:B---3--:R-:W-:-:S04]  /*0160*/  ISETP.EQ.U32.AND P0, PT, R2, RZ, PT ;  /* 0x000000ff0200720c */ /* 0x008fc80003f02070 */
[----:B------:R-:W-:Y:S01]  /*0170*/  ISETP.EQ.OR.EX P0, PT, R3, RZ, !P3, P0 ;  /* 0x000000ff0300720c */ /* 0x000fe20005f02700 */
[----:B------:R-:W-:Y:S02]  /*0180*/  IMAD.MOV.U32 R23, RZ, RZ, -0x1 ;  /* 0xffffffffff177424 */ /* 0x000fe400078e00ff */
[----:B----4-:R-:W-:Y:S01]  /*0190*/  IMAD.WIDE R6, R20, 0x4, R6 ;  /* 0x0000000414067825 */ /* 0x010fe200078e0206 */
[----:B------:R-:W3:Y:S01]  /*01a0*/  S2R R137, SR_CTAID.X ;  /* 0x0000000000897919 */ /* 0x000ee20000002500 */
[----:B------:R-:W4:Y:S08]  /*01b0*/  S2R R36, SR_CTAID.Z ;  /* 0x0000000000247919 */ /* 0x000f300000002700 */
[----:B------:R1:W5:Y:S01]  /*01c0*/  @!P0 LDG.E R23, desc[UR12][R6.64] ;  /* 0x0000000c06178981 */ /* 0x000362000c1e1900 */
[----:B------:R-:W-:-:S04]  /*01d0*/  ISETP.NE.U32.AND P0, PT, R2, RZ, PT ;  /* 0x000000ff0200720c */ /* 0x000fc80003f05070 */
[----:B------:R-:W-:Y:S01]  /*01e0*/  ISETP.NE.AND.EX P0, PT, R3, RZ, PT, P0 ;  /* 0x000000ff0300720c */ /* 0x000fe20003f05300 */
[----:B--2---:R-:W-:-:S06]  /*01f0*/  @P2 IMAD.IADD R119, R0, 0x1, -R117 ;  /* 0x0000000100772824 */ /* 0x004fcc00078e0a75 */
[----:B------:R-:W2:Y:S06]  /*0200*/  @!P2 LDC R119, c[0x0][0x2c4] ;  /* 0x0000b100ff77ab82 */ /* 0x000eac0000000800 */
[----:B-1-34-:R-:W-:Y:S05]  /*0210*/  @!P0 BRA `(.L_x_190) ;  /* 0x0000000000108947 */ /* 0x01afea0003800000 */
[----:B------:R-:W3:Y:S02]  /*0220*/  @P3 LDG.E R0, desc[UR12][R6.64+0x4] ;  /* 0x0000040c06003981 */ /* 0x000ee4000c1e1900 */
[----:B---3-5:R-:W-:-:S06]  /*0230*/  @P3 IADD3 R5, R0, -R23, RZ ;  /* 0x8000001700053210 */ /* 0x028fcc0007ffe0ff */
[----:B------:R3:W5:Y:S01]  /*0240*/  @!P3 LDG.E R5, desc[UR12][R6.64] ;  /* 0x0000000c0605b981 */ /* 0x000762000c1e1900 */
[----:B------:R-:W-:Y:S05]  /*0250*/  BRA `(.L_x_191) ;  /* 0x0000000000047947 */ /* 0x000fea0003800000 */
.L_x_190:
[----:B------:R-:W1:Y:S02]  /*0260*/  LDC R5, c[0x0][0x2c8] ;  /* 0x0000b200ff057b82 */ /* 0x000e640000000800 */
.L_x_191:
[----:B------:R-:W4:Y:S02]  /*0270*/  LDC.64 R2, c[0x0][0x308] ;  /* 0x0000c200ff027b82 */ /* 0x000f240000000a00 */
[----:B----4-:R-:W-:-:S04]  /*0280*/  ISETP.NE.U32.AND P1, PT, R2, RZ, PT ;  /* 0x000000ff0200720c */ /* 0x010fc80003f25070 */
[----:B------:R-:W-:-:S13]  /*0290*/  ISETP.NE.AND.EX P1, PT, R3, RZ, PT, P1 ;  /* 0x000000ff0300720c */ /* 0x000fda0003f25310 */
[----:B------:R-:W3:Y:S01]  /*02a0*/  @P1 LDC.64 R2, c[0x0][0x308] ;  /* 0x0000c200ff021b82 */ /* 0x000ee20000000a00 */
[----:B------:R-:W-:-:S07]  /*02b0*/  IMAD.SHL.U32 R88, R137, 0x40, RZ ;  /* 0x0000004089587824 */ /* 0x000fce00078e00ff */
[----:B------:R-:W4:Y:S01]  /*02c0*/  @!P1 LDC R0, c[0x0][0x2cc] ;  /* 0x0000b300ff009b82 */ /* 0x000f220000000800 */
[----:B---3--:R-:W-:-:S07]  /*02d0*/  @P1 IMAD.WIDE R6, R20, 0x4, R2 ;  /* 0x0000000414061825 */ /* 0x008fce00078e0202 */
[----:B------:R-:W3:Y:S01]  /*02e0*/  @!P1 LDC.64 R2, c[0x0][0x318] ;  /* 0x0000c600ff029b82 */ /* 0x000ee20000000a00 */
[----:B------:R1:W5:Y:S01]  /*02f0*/  @P1 LDG.E R7, desc[UR12][R6.64] ;  /* 0x0000000c06071981 */ /* 0x000362000c1e1900 */
[----:B--2---:R-:W-:-:S13]  /*0300*/  ISETP.GT.AND P0, PT, R119, R88, PT ;  /* 0x000000587700720c */ /* 0x004fda0003f04270 */
[----:B----4-:R-:W-:Y:S05]  /*0310*/  @!P0 EXIT ;  /* 0x000000000000894d */ /* 0x010fea0003800000 */
[----:B------:R-:W2:Y:S01]  /*0320*/  LDC R87, c[0x0][0x398] ;  /* 0x0000e600ff577b82 */ /* 0x000ea20000000800 */
[----:B---3--:R-:W-:Y:S01]  /*0330*/  @!P1 ISETP.NE.U32.AND P0, PT, R2, RZ, PT ;  /* 0x000000ff0200920c */ /* 0x008fe20003f05070 */
[----:B-----5:R-:W-:Y:S01]  /*0340*/  @P1 IMAD.IADD R2, R7, 0x1, -R22 ;  /* 0x0000000107021824 */ /* 0x020fe200078e0a16 */
[----:B------:R-:W3:Y:S02]  /*0350*/  S2R R86, SR_TID.X ;  /* 0x0000000000567919 */ /* 0x000ee40000002100 */
[----:B------:R-:W-:Y:S02]  /*0360*/  @!P1 ISETP.NE.AND.EX P0, PT, R3, RZ, PT, P0 ;  /* 0x000000ff0300920c */ /* 0x000fe40003f05300 */
[----:B------:R-:W-:Y:S02]  /*0370*/  IADD3 R3, -R119, 0x7f, R88 ;  /* 0x0000007f77037810 */ /* 0x000fe40007ffe158 */
[----:B------:R-:W-:-:S04]  /*0380*/  @!P1 SEL R0, R0, RZ, P0 ;  /* 0x000000ff00009207 */ /* 0x000fc80000000000 */
[----:B-1----:R-:W-:-:S05]  /*0390*/  @!P1 IADD3 R2, R0, R5, -R22 ;  /* 0x0000000500029210 */ /* 0x002fca0007ffe816 */
[----:B------:R-:W-:-:S05]  /*03a0*/  VIADD R5, R2, 0x3f ;  /* 0x0000003f02057836 */ /* 0x000fca0000000000 */
[----:B------:R-:W-:Y:S02]  /*03b0*/  SHF.R.S32.HI R4, RZ, 0x1f, R5 ;  /* 0x0000001fff047819 */ /* 0x000fe40000011405 */
[----:B--2---:R-:W-:Y:S02]  /*03c0*/  IADD3 R3, R3, R87, R2 ;  /* 0x0000005703037210 */ /* 0x004fe40007ffe002 */
[----:B------:R-:W-:Y:S02]  /*03d0*/  LEA.HI R4, R4, R5, RZ, 0x6 ;  /* 0x0000000504047211 */ /* 0x000fe400078f30ff */
[----:B------:R-:W-:Y:S02]  /*03e0*/  SHF.R.S32.HI R0, RZ, 0x1f, R3 ;  /* 0x0000001fff007819 */ /* 0x000fe40000011403 */
[----:B------:R-:W-:Y:S02]  /*03f0*/  SHF.R.S32.HI R4, RZ, 0x6, R4 ;  /* 0x00000006ff047819 */ /* 0x000fe40000011404 */
[----:B------:R-:W-:-:S04]  /*0400*/  LEA.HI R0, R0, R3, RZ, 0x6 ;  /* 0x0000000300007211 */ /* 0x000fc800078f30ff */
[----:B------:R-:W-:-:S04]  /*0410*/  SHF.R.S32.HI R3, RZ, 0x6, R0 ;  /* 0x00000006ff037819 */ /* 0x000fc80000011400 */
[----:B------:R-:W-:-:S04]  /*0420*/  VIMNMX R98, R4, R3, PT ;  /* 0x0000000304627248 */ /* 0x000fc80003fe0100 */
[----:B------:R-:W-:-:S13]  /*0430*/  ISETP.GE.AND P0, PT, R98, 0x1, PT ;  /* 0x000000016200780c */ /* 0x000fda0003f06270 */
[----:B---3--:R-:W-:Y:S05]  /*0440*/  @!P0 BRA `(.L_x_192) ;  /* 0x0000007800bc8947 */ /* 0x008fea0003800000 */
[----:B------:R-:W1:Y:S01]  /*0450*/  LDC R3, c[0x0][0x278] ;  /* 0x00009e00ff037b82 */ /* 0x000e620000000800 */
[----:B------:R-:W-:Y:S01]  /*0460*/  ISETP.NE.AND P2, PT, R117, -0x1, PT ;  /* 0xffffffff7500780c */ /* 0x000fe20003f45270 */
[----:B------:R-:W-:Y:S01]  /*0470*/  VIADD R85, R98, 0xffffffff ;  /* 0xffffffff62557836 */ /* 0x000fe20000000000 */
[----:B------:R-:W-:Y:S01]  /*0480*/  IABS R8, R36 ;  /* 0x0000002400087213 */ /* 0x000fe20000000000 */
[----:B------:R-:W-:Y:S01]  /*0490*/  IMAD.IADD R114, R119, 0x1, -R88 ;  /* 0x0000000177727824 */ /* 0x000fe200078e0a58 */
[----:B------:R-:W-:Y:S01]  /*04a0*/  SHF.R.S32.HI R89, RZ, 0x1f, R86 ;  /* 0x0000001fff597819 */ /* 0x000fe20000011456 */
[----:B------:R-:W-:Y:S01]  /*04b0*/  IMAD R15, R85, -0x40, R2 ;  /* 0xffffffc0550f7824 */ /* 0x000fe200078e0202 */
[----:B------:R-:W-:Y:S01]  /*04c0*/  SHF.R.S32.HI R27, RZ, 0x1f, R36 ;  /* 0x0000001fff1b7819 */ /* 0x000fe20000011424 */
[----:B------:R-:W-:Y:S01]  /*04d0*/  ULDC.64 UR4, c[0x0][0x258] ;  /* 0x0000960000047ab9 */ /* 0x000fe20000000a00 */
[----:B------:R-:W-:-:S03]  /*04e0*/  LEA.HI R13, R89, R86, RZ, 0x2 ;  /* 0x00000056590d7211 */ /* 0x000fc600078f10ff */
[----:B------:R-:W-:Y:S01]  /*04f0*/  IMAD R27, R27, UR4, RZ ;  /* 0x000000041b1b7c24 */ /* 0x000fe2000f8e02ff */
[----:B------:R-:W-:Y:S02]  /*0500*/  SHF.R.S32.HI R28, RZ, 0x2, R13 ;  /* 0x00000002ff1c7819 */ /* 0x000fe4000001140d */
[----:B------:R-:W-:Y:S01]  /*0510*/  @!P2 SHF.R.S32.HI R11, RZ, 0x1f, R20 ;  /* 0x0000001fff0ba819 */ /* 0x000fe20000011414 */
[----:B------:R-:W-:Y:S01]  /*0520*/  IMAD R27, R36, UR5, R27 ;  /* 0x00000005241b7c24 */ /* 0x000fe2000f8e021b */
[CC--:B------:R-:W-:Y:S02]  /*0530*/  ISETP.GE.AND P3, PT, R28.reuse, R15.reuse, PT ;  /* 0x0000000f1c00720c */ /* 0x0c0fe40003f66270 */
[----:B------:R-:W-:Y:S02]  /*0540*/  ISETP.GE.AND P5, PT, R28, R15, PT ;  /* 0x0000000f1c00720c */ /* 0x000fe40003fa6270 */
[----:B------:R-:W-:Y:S02]  /*0550*/  SHF.R.S32.HI R29, RZ, 0x1f, R28 ;  /* 0x0000001fff1d7819 */ /* 0x000fe4000001141c */
[----:B------:R-:W-:-:S02]  /*0560*/  P2R R31, PR, RZ, 0x8 ;  /* 0x00000008ff1f7803 */ /* 0x000fc40000000000 */
[----:B-1----:R-:W-:Y:S01]  /*0570*/  IABS R0, R3 ;  /* 0x0000000300007213 */ /* 0x002fe20000000000 */
[----:B------:R-:W-:-:S03]  /*0580*/  IMAD.WIDE R136, R137, 0x40, R28 ;  /* 0x0000004089887825 */ /* 0x000fc600078e021c */
[----:B------:R-:W1:Y:S01]  /*0590*/  I2F.RP R6, R0 ;  /* 0x0000000000067306 */ /* 0x000e620000209400 */
[----:B------:R-:W2:Y:S07]  /*05a0*/  @!P3 S2R R21, SR_CgaCtaId ;  /* 0x000000000015b919 */ /* 0x000eae0000008800 */
[----:B-1----:R-:W1:Y:S02]  /*05b0*/  MUFU.RCP R5, R6 ;  /* 0x0000000600057308 */ /* 0x002e640000001000 */
[----:B-1----:R-:W-:Y:S01]  /*05c0*/  VIADD R5, R5, 0xffffffe ;  /* 0x0ffffffe05057836 */ /* 0x002fe20000000000 */
[----:B------:R-:W1:Y:S05]  /*05d0*/  @P2 LDC.64 R6, c[0x0][0x240] ;  /* 0x00009000ff062b82 */ /* 0x000e6a0000000a00 */
[----:B------:R-:W3:Y:S02]  /*05e0*/  F2I.FTZ.U32.TRUNC.NTZ R5, R5 ;  /* 0x0000000500057305 */ /* 0x000ee4000021f000 */
[----:B---3--:R-:W-:-:S04]  /*05f0*/  IMAD.MOV R4, RZ, RZ, -R5 ;  /* 0x000000ffff047224 */ /* 0x008fc800078e0a05 */
[----:B------:R-:W-:Y:S02]  /*0600*/  IMAD R9, R4, R0, RZ ;  /* 0x0000000004097224 */ /* 0x000fe400078e02ff */
[----:B------:R-:W-:Y:S02]  /*0610*/  IMAD.MOV.U32 R4, RZ, RZ, RZ ;  /* 0x000000ffff047224 */ /* 0x000fe400078e00ff */
[----:B-1----:R-:W-:Y:S01]  /*0620*/  @P2 IMAD.WIDE.U32 R34, R117, R6, RZ ;  /* 0x0000000675222225 */ /* 0x002fe200078e00ff */
[----:B------:R-:W-:-:S03]  /*0630*/  LOP3.LUT R6, R36, R3, RZ, 0x3c, !PT ;  /* 0x0000000324067212 */ /* 0x000fc600078e3cff */
[----:B------:R-:W-:Y:S02]  /*0640*/  IMAD.HI.U32 R9, R5, R9, R4 ;  /* 0x0000000905097227 */ /* 0x000fe400078e0004 */
[----:B------:R-:W1:Y:S02]  /*0650*/  @!P2 LDC.64 R4, c[0x0][0x228] ;  /* 0x00008a00ff04ab82 */ /* 0x000e640000000a00 */
[----:B------:R-:W-:Y:S02]  /*0660*/  @P2 IMAD R7, R117, R7, R35 ;  /* 0x0000000775072224 */ /* 0x000fe400078e0223 */
[----:B------:R-:W-:-:S04]  /*0670*/  IMAD.HI.U32 R96, R9, R8, RZ ;  /* 0x0000000809607227 */ /* 0x000fc800078e00ff */
[----:B------:R-:W-:-:S04]  /*0680*/  IMAD.MOV R9, RZ, RZ, -R96 ;  /* 0x000000ffff097224 */ /* 0x000fc800078e0a60 */
[----:B------:R-:W-:Y:S02]  /*0690*/  IMAD R9, R0, R9, R8 ;  /* 0x0000000900097224 */ /* 0x000fe400078e0208 */
[----:B------:R-:W-:-:S03]  /*06a0*/  VIADD R8, R28, 0x20 ;  /* 0x000000201c087836 */ /* 0x000fc60000000000 */
[----:B------:R-:W-:Y:S02]  /*06b0*/  ISETP.GT.U32.AND P1, PT, R0, R9, PT ;  /* 0x000000090000720c */ /* 0x000fe40003f24070 */
[C---:B------:R-:W-:Y:S02]  /*06c0*/  ISETP.GE.AND P0, PT, R8.reuse, R114, PT ;  /* 0x000000720800720c */ /* 0x040fe40003f06270 */
[CC--:B------:R-:W-:Y:S02]  /*06d0*/  ISETP.GE.AND P6, PT, R8.reuse, R15.reuse, PT ;  /* 0x0000000f0800720c */ /* 0x0c0fe40003fc6270 */
[----:B------:R-:W-:Y:S01]  /*06e0*/  ISETP.GE.AND P4, PT, R8, R15, PT ;  /* 0x0000000f0800720c */ /* 0x000fe20003f86270 */
[-C--:B-1----:R-:W-:Y:S02]  /*06f0*/  @!P2 IMAD R8, R11, R4.reuse, RZ ;  /* 0x000000040b08a224 */ /* 0x082fe400078e02ff */
[----:B------:R-:W-:Y:S01]  /*0700*/  @!P2 IMAD.WIDE.U32 R10, R20, R4, RZ ;  /* 0x00000004140aa225 */ /* 0x000fe200078e00ff */
[----:B------:R-:W-:-:S03]  /*0710*/  LEA.HI R4, R89, R86, RZ, 0x3 ;  /* 0x0000005659047211 */ /* 0x000fc600078f18ff */
[----:B------:R-:W-:Y:S01]  /*0720*/  @!P2 IMAD R5, R20, R5, R8 ;  /* 0x000000051405a224 */ /* 0x000fe200078e0208 */
[----:B------:R-:W-:Y:S01]  /*0730*/  SHF.R.S32.HI R17, RZ, 0x3, R4 ;  /* 0x00000003ff117819 */ /* 0x000fe20000011404 */
[----:B------:R-:W-:Y:S01]  /*0740*/  @!P1 IMAD.IADD R9, R9, 0x1, -R0 ;  /* 0x0000000109099824 */ /* 0x000fe200078e0a00 */
[----:B------:R-:W1:Y:S01]  /*0750*/  @!P0 S2R R25, SR_CgaCtaId ;  /* 0x0000000000198919 */ /* 0x000e620000008800 */
[----:B------:R-:W-:Y:S01]  /*0760*/  @!P2 IMAD.IADD R7, R11, 0x1, R5 ;  /* 0x000000010b07a824 */ /* 0x000fe200078e0205 */
[----:B------:R-:W-:Y:S01]  /*0770*/  @!P0 MOV R8, 0x400 ;  /* 0x0000040000088802 */ /* 0x000fe20000000f00 */
[----:B------:R-:W-:Y:S01]  /*0780*/  @!P2 IMAD.MOV.U32 R34, RZ, RZ, R10 ;  /* 0x000000ffff22a224 */ /* 0x000fe200078e000a */
[----:B------:R-:W-:Y:S01]  /*0790*/  ISETP.GE.U32.AND P2, PT, R9, R0, PT ;  /* 0x000000000900720c */ /* 0x000fe20003f46070 */
[----:B------:R-:W-:Y:S01]  /*07a0*/  @!P1 VIADD R96, R96, 0x1 ;  /* 0x0000000160609836 */ /* 0x000fe20000000000 */
[----:B------:R-:W-:Y:S01]  /*07b0*/  LEA.HI R0, R89, R86, RZ, 0x4 ;  /* 0x0000005659007211 */ /* 0x000fe200078f20ff */
[----:B------:R-:W3:Y:S01]  /*07c0*/  @!P6 S2R R19, SR_CgaCtaId ;  /* 0x000000000013e919 */ /* 0x000ee20000008800 */
[----:B------:R-:W-:Y:S01]  /*07d0*/  ISETP.GE.AND P1, PT, R6, RZ, PT ;  /* 0x000000ff0600720c */ /* 0x000fe20003f26270 */
[----:B------:R-:W-:Y:S01]  /*07e0*/  IMAD.SHL.U32 R33, R17, 0x40, RZ ;  /* 0x0000004011217824 */ /* 0x000fe200078e00ff */
[----:B------:R-:W-:-:S02]  /*07f0*/  SHF.R.S32.HI R5, RZ, 0x4, R0 ;  /* 0x00000004ff057819 */ /* 0x000fc40000011400 */
[----:B------:R-:W-:Y:S02]  /*0800*/  LOP3.LUT R9, R13, 0xfffffffc, RZ, 0xc0, !PT ;  /* 0xfffffffc0d097812 */ /* 0x000fe400078ec0ff */
[----:B------:R-:W-:Y:S02]  /*0810*/  LEA.HI R16, R0, R5, RZ, 0x1 ;  /* 0x0000000500107211 */ /* 0x000fe400078f08ff */
[----:B------:R-:W-:Y:S01]  /*0820*/  LOP3.LUT R33, R33, 0xc0, RZ, 0xc0, !PT ;  /* 0x000000c021217812 */ /* 0x000fe200078ec0ff */
[----:B------:R-:W-:Y:S01]  /*0830*/  @P2 VIADD R96, R96, 0x1 ;  /* 0x0000000160602836 */ /* 0x000fe20000000000 */
[----:B------:R-:W-:Y:S01]  /*0840*/  ISETP.NE.AND P2, PT, R3, RZ, PT ;  /* 0x000000ff0300720c */ /* 0x000fe20003f45270 */
[----:B------:R-:W-:Y:S01]  /*0850*/  IMAD.IADD R128, R86, 0x1, -R9 ;  /* 0x0000000156807824 */ /* 0x000fe200078e0a09 */
[----:B------:R-:W-:Y:S01]  /*0860*/  LOP3.LUT R16, R16, 0xfffffffe, RZ, 0xc0, !PT ;  /* 0xfffffffe10107812 */ /* 0x000fe200078ec0ff */
[----:B------:R-:W-:Y:S01]  /*0870*/  @!P1 IMAD.MOV R96, RZ, RZ, -R96 ;  /* 0x000000ffff609224 */ /* 0x000fe200078e0a60 */
[----:B------:R-:W-:Y:S01]  /*0880*/  @!P3 MOV R6, 0x400 ;  /* 0x000004000006b802 */ /* 0x000fe20000000f00 */
[----:B------:R-:W-:Y:S01]  /*0890*/  IMAD.SHL.U32 R128, R128, 0x8, RZ ;  /* 0x0000000880807824 */ /* 0x000fe200078e00ff */
[----:B------:R-:W-:Y:S01]  /*08a0*/  LEA.HI R89, R89, R86, RZ, 0x5 ;  /* 0x0000005659597211 */ /* 0x000fe200078f28ff */
[----:B------:R-:W-:Y:S01]  /*08b0*/  IMAD.IADD R16, R5, 0x1, -R16 ;  /* 0x0000000105107824 */ /* 0x000fe200078e0a10 */
[----:B------:R-:W-:-:S02]  /*08c0*/  LOP3.LUT R5, R0, 0xfffffff0, RZ, 0xc0, !PT ;  /* 0xfffffff000057812 */ /* 0x000fc400078ec0ff */
[----:B------:R-:W-:Y:S02]  /*08d0*/  SHF.R.S32.HI R129, RZ, 0x1f, R128 ;  /* 0x0000001fff817819 */ /* 0x000fe40000011480 */
[----:B------:R-:W-:Y:S01]  /*08e0*/  IADD3 R34, P1, R128, R34, RZ ;  /* 0x0000002280227210 */ /* 0x000fe20007f3e0ff */
[----:B------:R-:W-:Y:S01]  /*08f0*/  IMAD.IADD R5, R86, 0x1, -R5 ;  /* 0x0000000156057824 */ /* 0x000fe200078e0a05 */
[----:B------:R-:W-:Y:S02]  /*0900*/  @!P2 LOP3.LUT R96, RZ, R3, RZ, 0x33, !PT ;  /* 0x00000003ff60a212 */ /* 0x000fe400078e33ff */
[----:B------:R-:W-:Y:S01]  /*0910*/  LOP3.LUT R3, R4, 0xfffffff8, RZ, 0xc0, !PT ;  /* 0xfffffff804037812 */ /* 0x000fe200078ec0ff */
[----:B------:R-:W-:Y:S01]  /*0920*/  IMAD.X R35, R129, 0x1, R7, P1 ;  /* 0x0000000181237824 */ /* 0x000fe200008e0607 */
[----:B------:R-:W-:Y:S02]  /*0930*/  ISETP.NE.AND P2, PT, R23, -0x1, PT ;  /* 0xffffffff1700780c */ /* 0x000fe40003f45270 */
[----:B------:R-:W-:Y:S01]  /*0940*/  ISETP.GE.AND P1, PT, R28, R114, PT ;  /* 0x000000721c00720c */ /* 0x000fe20003f26270 */
[----:B------:R-:W-:Y:S01]  /*0950*/  IMAD.IADD R0, R86, 0x1, -R3 ;  /* 0x0000000156007824 */ /* 0x000fe200078e0a03 */
[-C--:B------:R-:W-:Y:S01]  /*0960*/  LEA.HI R3, R5, R5.reuse, RZ, 0x1 ;  /* 0x0000000505037211 */ /* 0x080fe200078f08ff */
[----:B------:R-:W-:Y:S01]  /*0970*/  IMAD.WIDE.U32 R36, R36, UR4, R34 ;  /* 0x0000000424247c25 */ /* 0x000fe2000f8e0022 */
[----:B------:R-:W-:Y:S01]  /*0980*/  SHF.R.S32.HI R14, RZ, 0x1f, R5 ;  /* 0x0000001fff0e7819 */ /* 0x000fe20000011405 */
[----:B------:R-:W4:Y:S01]  /*0990*/  S2UR UR4, SR_CgaCtaId ;  /* 0x00000000000479c3 */ /* 0x000f220000008800 */
[----:B------:R-:W-:Y:S01]  /*09a0*/  LOP3.LUT R82, R3, 0x7fffffe, RZ, 0xc0, !PT ;  /* 0x07fffffe03527812 */ /* 0x000fe200078ec0ff */
[----:B------:R-:W-:Y:S01]  /*09b0*/  IMAD.IADD R37, R37, 0x1, R27 ;  /* 0x0000000125257824 */ /* 0x000fe200078e021b */
[----:B------:R-:W-:Y:S01]  /*09c0*/  LEA.HI R14, R14, R5, RZ, 0x3 ;  /* 0x000000050e0e7211 */ /* 0x000fe200078f18ff */
[----:B------:R-:W-:Y:S01]  /*09d0*/  @!P0 IMAD.MOV.U32 R26, RZ, RZ, R36 ;  /* 0x000000ffff1a8224 */ /* 0x000fe200078e0024 */
[----:B--2---:R-:W-:Y:S01]  /*09e0*/  @!P3 LEA R21, R21, R6, 0x18 ;  /* 0x000000061515b211 */ /* 0x004fe200078ec0ff */
[----:B------:R-:W-:Y:S01]  /*09f0*/  IMAD.IADD R82, R5, 0x1, -R82 ;  /* 0x0000000105527824 */ /* 0x000fe200078e0a52 */
[----:B------:R-:W-:Y:S01]  /*0a00*/  LOP3.LUT R10, R33, 0x18, R128, 0xf8, !PT ;  /* 0x00000018210a7812 */ /* 0x000fe200078ef880 */
[C-C-:B------:R-:W-:Y:S01]  /*0a10*/  @P2 IMAD.IADD R38, R22.reuse, 0x1, R23.reuse ;  /* 0x0000000116262824 */ /* 0x140fe200078e0217 */
[----:B------:R-:W-:Y:S01]  /*0a20*/  LEA.HI R5, R13, R28, RZ, 0x1 ;  /* 0x0000001c0d057211 */ /* 0x000fe200078f08ff */
[----:B------:R-:W-:Y:S01]  /*0a30*/  @P2 IMAD.IADD R32, R22, 0x1, R23 ;  /* 0x0000000116202824 */ /* 0x000fe200078e0217 */
[----:B------:R-:W-:Y:S01]  /*0a40*/  SHF.R.U32.HI R33, RZ, 0x3, R33 ;  /* 0x00000003ff217819 */ /* 0x000fe20000011621 */
[----:B------:R-:W2:Y:S01]  /*0a50*/  @!P1 LDC.64 R12, c[0x0][0x210] ;  /* 0x00008400ff0c9b82 */ /* 0x000ea20000000a00 */
[----:B------:R-:W-:Y:S01]  /*0a60*/  @!P6 MOV R6, 0x400 ;  /* 0x000004000006e802 */ /* 0x000fe20000000f00 */
[----:B------:R-:W-:Y:S01]  /*0a70*/  @!P0 IMAD.MOV.U32 R27, RZ, RZ, R37 ;  /* 0x000000ffff1b8224 */ /* 0x000fe200078e0025 */
[----:B------:R-:W-:-:S02]  /*0a80*/  LOP3.LUT R5, R5, 0x7fffffe, RZ, 0xc0, !PT ;  /* 0x07fffffe05057812 */ /* 0x000fc400078ec0ff */
[----:B------:R-:W-:Y:S02]  /*0a90*/  LOP3.LUT R33, R10, R33, RZ, 0x3c, !PT ;  /* 0x000000210a217212 */ /* 0x000fe400078e3cff */
[----:B-1----:R-:W-:Y:S01]  /*0aa0*/  @!P0 LEA R25, R25, R8, 0x18 ;  /* 0x0000000819198211 */ /* 0x002fe200078ec0ff */
[----:B------:R-:W1:Y:S01]  /*0ab0*/  @P2 LDC.64 R10, c[0x0][0x248] ;  /* 0x00009200ff0a2b82 */ /* 0x000e620000000a00 */
[----:B------:R-:W-:Y:S01]  /*0ac0*/  LEA.HI R18, R0, R0, RZ, 0x1 ;  /* 0x0000000000127211 */ /* 0x000fe200078f08ff */
[----:B------:R-:W-:Y:S01]  /*0ad0*/  IMAD.IADD R5, R28, 0x1, -R5 ;  /* 0x000000011c057824 */ /* 0x000fe200078e0a05 */
[----:B---3--:R-:W-:Y:S02]  /*0ae0*/  @!P6 LEA R19, R19, R6, 0x18 ;  /* 0x000000061313e211 */ /* 0x008fe400078ec0ff */
[----:B------:R-:W-:Y:S02]  /*0af0*/  LOP3.LUT R15, R18, 0x7fffffe, RZ, 0xc0, !PT ;  /* 0x07fffffe120f7812 */ /* 0x000fe400078ec0ff */
[----:B------:R-:W-:Y:S01]  /*0b00*/  SHF.R.S32.HI R84, RZ, 0x5, R89 ;  /* 0x00000005ff547819 */ /* 0x000fe20000011459 */
[----:B------:R-:W3:Y:S02]  /*0b10*/  @P2 LDC.64 R8, c[0x0][0x250] ;  /* 0x00009400ff082b82 */ /* 0x000ee40000000a00 */
[----:B------:R-:W-:Y:S01]  /*0b20*/  IMAD.IADD R15, R0, 0x1, -R15 ;  /* 0x00000001000f7824 */ /* 0x000fe200078e0a0f */
[----:B------:R-:W-:Y:S01]  /*0b30*/  SHF.R.S32.HI R0, RZ, 0x1, R3 ;  /* 0x00000001ff007819 */ /* 0x000fe20000011403 */
[----:B------:R-:W-:Y:S01]  /*0b40*/  IMAD R118, R84, 0x8, R5 ;  /* 0x0000000854767824 */ /* 0x000fe200078e0205 */
[----:B------:R-:W-:-:S03]  /*0b50*/  SHF.R.S32.HI R3, RZ, 0x1f, R3 ;  /* 0x0000001fff037819 */ /* 0x000fc60000011403 */
[----:B------:R-:W5:Y:S01]  /*0b60*/  @!P1 LDC.64 R6, c[0x0][0x240] ;  /* 0x00009000ff069b82 */ /* 0x000f620000000a00 */
[----:B------:R-:W-:Y:S01]  /*0b70*/  LEA.HI R3, R3, R0, RZ, 0x2 ;  /* 0x0000000003037211 */ /* 0x000fe200078f10ff */
[----:B------:R-:W-:-:S03]  /*0b80*/  IMAD.U32 R118, R118, 0x20, R33 ;  /* 0x0000002076767824 */ /* 0x000fc600078e0021 */
[----:B------:R-:W-:-:S03]  /*0b90*/  LOP3.LUT R3, R3, 0xfffffffc, RZ, 0xc0, !PT ;  /* 0xfffffffc03037812 */ /* 0x000fc600078ec0ff */
[----:B------:R-:W2:Y:S01]  /*0ba0*/  @!P0 LDC.64 R4, c[0x0][0x240] ;  /* 0x00009000ff048b82 */ /* 0x000ea20000000a00 */
[----:B-1----:R-:W-:Y:S02]  /*0bb0*/  @P2 IMAD R23, R32, R11, RZ ;  /* 0x0000000b20172224 */ /* 0x002fe400078e02ff */
[----:B------:R-:W-:Y:S02]  /*0bc0*/  IMAD.IADD R3, R0, 0x1, -R3 ;  /* 0x0000000100037824 */ /* 0x000fe400078e0a03 */
[----:B------:R-:W-:-:S04]  /*0bd0*/  @P2 IMAD.WIDE.U32 R32, R32, R10, RZ ;  /* 0x0000000a20202225 */ /* 0x000fc800078e00ff */
[C---:B---3--:R-:W-:Y:S02]  /*0be0*/  @P2 IMAD R0, R38.reuse, R9, RZ ;  /* 0x0000000926002224 */ /* 0x048fe400078e02ff */
[----:B------:R-:W-:-:S04]  /*0bf0*/  @P2 IMAD.WIDE.U32 R38, R38, R8, RZ ;  /* 0x0000000826262225 */ /* 0x000fc800078e00ff */
[----:B------:R-:W-:Y:S02]  /*0c00*/  @P2 IMAD.IADD R0, R39, 0x1, R0 ;  /* 0x0000000127002824 */ /* 0x000fe400078e0200 */
[-C--:B-----5:R-:W-:Y:S02]  /*0c10*/  @!P1 IMAD R34, R137, R6.reuse, RZ ;  /* 0x0000000689229224 */ /* 0x0a0fe400078e02ff */
[----:B------:R-:W-:Y:S02]  /*0c20*/  @P2 IMAD.MOV.U32 R24, RZ, RZ, R38 ;  /* 0x000000ffff182224 */ /* 0x000fe400078e0026 */
[C---:B------:R-:W-:Y:S02]  /*0c30*/  @!P1 IMAD R34, R136.reuse, R7, R34 ;  /* 0x0000000788229224 */ /* 0x040fe400078e0222 */
[----:B------:R-:W-:-:S04]  /*0c40*/  @!P1 IMAD.WIDE.U32 R36, R136, R6, R36 ;  /* 0x0000000688249225 */ /* 0x000fc800078e0024 */
[----:B------:R-:W-:Y:S02]  /*0c50*/  @P2 IMAD.IADD R23, R33, 0x1, R23 ;  /* 0x0000000121172824 */ /* 0x000fe400078e0217 */
[----:B------:R-:W-:Y:S01]  /*0c60*/  @P2 IMAD.MOV.U32 R30, RZ, RZ, R32 ;  /* 0x000000ffff1e2224 */ /* 0x000fe200078e0020 */
[----:B--2-4-:R-:W-:Y:S06]  /*0c70*/  @P2 BRA `(.L_x_193) ;  /* 0x0000000000342947 */ /* 0x014fec0003800000 */
[----:B------:R-:W1:Y:S01]  /*0c80*/  LDC.64 R10, c[0x0][0x248] ;  /* 0x00009200ff0a7b82 */ /* 0x000e620000000a00 */
[----:B------:R-:W-:-:S07]  /*0c90*/  SHF.R.S32.HI R23, RZ, 0x1f, R22 ;  /* 0x0000001fff177819 */ /* 0x000fce0000011416 */
[----:B------:R-:W2:Y:S01]  /*0ca0*/  LDC.64 R6, c[0x0][0x230] ;  /* 0x00008c00ff067b82 */ /* 0x000ea20000000a00 */
[-C--:B-1----:R-:W-:Y:S01]  /*0cb0*/  IMAD R30, R23, R10.reuse, RZ ;  /* 0x0000000a171e7224 */ /* 0x082fe200078e02ff */
[----:B------:R-:W-:Y:S01]  /*0cc0*/  SHF.R.S32.HI R23, RZ, 0x1f, R20 ;  /* 0x0000001fff177819 */ /* 0x000fe20000011414 */
[----:B------:R-:W-:-:S04]  /*0cd0*/  IMAD.WIDE.U32 R32, R22, R10, RZ ;  /* 0x0000000a16207225 */ /* 0x000fc800078e00ff */
[----:B------:R-:W-:Y:S02]  /*0ce0*/  IMAD R30, R22, R11, R30 ;  /* 0x0000000b161e7224 */ /* 0x000fe400078e021e */
[----:B--2---:R-:W-:-:S03]  /*0cf0*/  IMAD R23, R23, R6, RZ ;  /* 0x0000000617177224 */ /* 0x004fc600078e02ff */
[----:B------:R-:W-:Y:S01]  /*0d00*/  IADD3 R33, R33, R30, RZ ;  /* 0x0000001e21217210 */ /* 0x000fe20007ffe0ff */
[C---:B------:R-:W-:Y:S02]  /*0d10*/  IMAD R23, R20.reuse, R7, R23 ;  /* 0x0000000714177224 */ /* 0x040fe400078e0217 */
[----:B------:R-:W-:-:S05]  /*0d20*/  IMAD.WIDE.U32 R6, R20, R6, R32 ;  /* 0x0000000614067225 */ /* 0x000fca00078e0020 */
[----:B------:R-:W-:Y:S02]  /*0d30*/  IADD3 R23, R7, R23, RZ ;  /* 0x0000001707177210 */ /* 0x000fe40007ffe0ff */
[----:B------:R-:W-:-:S07]  /*0d40*/  MOV R30, R6 ;  /* 0x00000006001e7202 */ /* 0x000fce0000000f00 */
.L_x_193:
[----:B------:R-:W-:Y:S02]  /*0d50*/  @!P1 IADD3 R34, R37, R34, RZ ;  /* 0x0000002225229210 */ /* 0x000fe40007ffe0ff */
[----:B------:R-:W-:Y:S01]  /*0d60*/  @!P1 LEA R32, P3, R36, R12, 0x1 ;  /* 0x0000000c24209211 */ /* 0x000fe200078608ff */
[----:B------:R-:W-:-:S12]  /*0d70*/  @P2 BRA `(.L_x_194) ;  /* 0x0000000000342947 */ /* 0x000fd80003800000 */
        /* <DEDUP_REMOVED lines=13> */
.L_x_194:
[----:B------:R-:W-:Y:S01]  /*0e50*/  @!P1 LEA.HI.X R33, R36, R13, R34, 0x1, P3 ;  /* 0x0000000d24219211 */ /* 0x000fe200018f0c22 */
[----:B------:R-:W-:Y:S01]  /*0e60*/  @!P0 IMAD R22, R118, 0x2, R25 ;  /* 0x0000000276168824 */ /* 0x000fe200078e0219 */
[----:B------:R-:W-:Y:S01]  /*0e70*/  @!P0 IADD3 R7, P2, R136, 0x20, RZ ;  /* 0x0000002088078810 */ /* 0x000fe20007f5e0ff */
[----:B------:R-:W1:Y:S01]  /*0e80*/  @!P0 LDC.64 R12, c[0x0][0x210] ;  /* 0x00008400ff0c8b82 */ /* 0x000e620000000a00 */
[----:B------:R-:W-:Y:S01]  /*0e90*/  ISETP.NE.AND P3, PT, R31, RZ, PT ;  /* 0x000000ff1f00720c */ /* 0x000fe20003f65270 */
[CC--:B------:R-:W-:Y:S01]  /*0ea0*/  IMAD R6, R29.reuse, R10.reuse, RZ ;  /* 0x0000000a1d067224 */ /* 0x0c0fe200078e02ff */
[----:B------:R-:W-:Y:S01]  /*0eb0*/  UMOV UR5, 0x400 ;  /* 0x0000040000057882 */ /* 0x000fe20000000000 */
[----:B------:R-:W-:Y:S01]  /*0ec0*/  IMAD.WIDE.U32 R36, R28, R10, R128 ;  /* 0x0000000a1c247225 */ /* 0x000fe200078e0080 */
[----:B------:R-:W-:Y:S01]  /*0ed0*/  ULEA UR4, UR4, UR5, 0x18 ;  /* 0x0000000504047291 */ /* 0x000fe2000f8ec03f */
[----:B------:R-:W-:Y:S01]  /*0ee0*/  SHF.L.U64.HI R115, R10, 0x6, R11 ;  /* 0x000000060a737819 */ /* 0x000fe2000001020b */
[----:B------:R-:W-:Y:S01]  /*0ef0*/  ULDC.64 UR6, c[0x0][0x260] ;  /* 0x0000980000067ab9 */ /* 0x000fe20000000a00 */
[----:B------:R-:W-:Y:S01]  /*0f00*/  IMAD R25, R29, R8, RZ ;  /* 0x000000081d197224 */ /* 0x000fe200078e02ff */
[----:B------:R-:W-:Y:S01]  /*0f10*/  LOP3.LUT R89, R89, 0xffffffe0, RZ, 0xc0, !PT ;  /* 0xffffffe059597812 */ /* 0x000fe200078ec0ff */
[----:B------:R-:W-:Y:S01]  /*0f20*/  @!P0 IMAD.X R31, RZ, RZ, R137, P2 ;  /* 0x000000ffff1f8224 */ /* 0x000fe200010e0689 */
[----:B------:R-:W-:Y:S01]  /*0f30*/  IADD3 R120, P2, R30, R36, RZ ;  /* 0x000000241e787210 */ /* 0x000fe20007f5e0ff */
[----:B------:R-:W-:-:S02]  /*0f40*/  IMAD R6, R28, R11, R6 ;  /* 0x0000000b1c067224 */ /* 0x000fc400078e0206 */
[----:B------:R-:W-:-:S03]  /*0f50*/  IMAD.WIDE.U32 R34, R28, R8, R128 ;  /* 0x000000081c227225 */ /* 0x000fc600078e0080 */
[----:B------:R-:W-:Y:S01]  /*0f60*/  IADD3.X R121, R23, R37, R6, P2, !PT ;  /* 0x0000002517797210 */ /* 0x000fe200017fe406 */
[----:B------:R-:W-:Y:S01]  /*0f70*/  IMAD R25, R28, R9, R25 ;  /* 0x000000091c197224 */ /* 0x000fe200078e0219 */
[----:B------:R-:W-:Y:S01]  /*0f80*/  SHF.R.S32.HI R23, RZ, 0x1f, R96 ;  /* 0x0000001fff177819 */ /* 0x000fe20000011460 */
[----:B------:R-:W-:Y:S01]  /*0f90*/  @!P0 IMAD R28, R31, R4, RZ ;  /* 0x000000041f1c8224 */ /* 0x000fe200078e02ff */
[----:B------:R-:W-:Y:S01]  /*0fa0*/  IADD3 R24, P2, R24, R34, RZ ;  /* 0x0000002218187210 */ /* 0x000fe20007f5e0ff */
[----:B------:R-:W-:-:S03]  /*0fb0*/  @!P0 IMAD.WIDE.U32 R30, R7, R4, R26 ;  /* 0x00000004071e8225 */ /* 0x000fc600078e001a */
[----:B------:R-:W-:Y:S01]  /*0fc0*/  IADD3.X R25, R0, R35, R25, P2, !PT ;  /* 0x0000002300197210 */ /* 0x000fe200017fe419 */
[----:B------:R-:W-:Y:S01]  /*0fd0*/  @!P0 IMAD R28, R7, R5, R28 ;  /* 0x00000005071c8224 */ /* 0x000fe200078e021c */
[----:B------:R-:W-:Y:S01]  /*0fe0*/  SHF.L.U64.HI R0, R10, 0x5, R11 ;  /* 0x000000050a007819 */ /* 0x000fe2000001020b */
[----:B------:R-:W2:Y:S01]  /*0ff0*/  @!P3 LDC.64 R6, c[0x0][0x218] ;  /* 0x00008600ff06bb82 */ /* 0x000ea20000000a00 */
[C---:B------:R-:W-:Y:S02]  /*1000*/  @!P3 IMAD R21, R118.reuse, 0x2, R21 ;  /* 0x000000027615b824 */ /* 0x040fe400078e0215 */
[C---:B------:R-:W-:Y:S01]  /*1010*/  @!P6 IMAD R20, R118.reuse, 0x2, R19 ;  /* 0x000000027614e824 */ /* 0x040fe200078e0213 */
[----:B------:R-:W-:Y:S01]  /*1020*/  LEA R118, R118, UR4, 0x1 ;  /* 0x0000000476767c11 */ /* 0x000fe2000f8e08ff */
[----:B------:R-:W-:Y:S01]  /*1030*/  IMAD R125, R23, UR6, RZ ;  /* 0x00000006177d7c24 */ /* 0x000fe2000f8e02ff */
[----:B------:R-:W-:Y:S01]  /*1040*/  SHF.R.S32.HI R19, RZ, 0x1f, R85 ;  /* 0x0000001fff137819 */ /* 0x000fe20000011455 */
[C---:B------:R-:W-:Y:S01]  /*1050*/  IMAD.WIDE.U32 R120, R96.reuse, UR6, R120 ;  /* 0x0000000660787c25 */ /* 0x040fe2000f8e0078 */
[----:B------:R-:W3:Y:S01]  /*1060*/  @!P6 LDC.64 R4, c[0x0][0x218] ;  /* 0x00008600ff04eb82 */ /* 0x000ee20000000a00 */
[----:B------:R-:W-:Y:S01]  /*1070*/  @!PT LDS RZ, [RZ] ;  /* 0x00000000fffff984 */ /* 0x000fe20000000800 */
[----:B------:R-:W-:Y:S01]  /*1080*/  @!PT LDS RZ, [RZ] ;  /* 0x00000000fffff984 */ /* 0x000fe20000000800 */
[----:B------:R-:W-:Y:S01]  /*1090*/  @!PT LDS RZ, [RZ] ;  /* 0x00000000fffff984 */ /* 0x000fe20000000800 */
[----:B------:R-:W-:Y:S02]  /*10a0*/  @!P1 LDGSTS.E.BYPASS.LTC128B.128 [R118], desc[UR12][R32.64] ;  /* 0x0000000020769fae */ /* 0x000fe4000b901d4c */
[----:B------:R-:W-:Y:S01]  /*10b0*/  IMAD R125, R96, UR7, R125 ;  /* 0x00000007607d7c24 */ /* 0x000fe2000f8e027d */
[----:B------:R-:W-:Y:S01]  /*10c0*/  ULDC.64 UR6, c[0x0][0x268] ;  /* 0x00009a0000067ab9 */ /* 0x000fe20000000a00 */
[----:B------:R-:W-:Y:S01]  /*10d0*/  @!P1 LDGSTS.E.BYPASS.LTC128B.128 [R118+0x1000], desc[UR12][R32.64+0x40] ;  /* 0x0100004020769fae */ /* 0x000fe2000b901d4c */
[----:B------:R-:W-:-:S02]  /*10e0*/  @!P0 IMAD.IADD R28, R31, 0x1, R28 ;  /* 0x000000011f1c8824 */ /* 0x000fc400078e021c */
[----:B------:R-:W-:Y:S01]  /*10f0*/  IMAD.SHL.U32 R116, R10, 0x40, RZ ;  /* 0x000000400a747824 */ /* 0x000fe200078e00ff */
[----:B------:R-:W-:Y:S01]  /*1100*/  @!P1 LDGSTS.E.BYPASS.LTC128B.128 [R118+0x2000], desc[UR12][R32.64+0x80] ;  /* 0x0200008020769fae */ /* 0x000fe2000b901d4c */
[C---:B-1----:R-:W-:Y:S01]  /*1110*/  @!P0 LEA R26, P1, R30.reuse, R12, 0x1 ;  /* 0x0000000c1e1a8211 */ /* 0x042fe200078208ff */
[----:B------:R-:W-:Y:S02]  /*1120*/  IMAD.IADD R125, R121, 0x1, R125 ;  /* 0x00000001797d7824 */ /* 0x000fe400078e027d */
[----:B------:R-:W-:Y:S01]  /*1130*/  IMAD.MOV.U32 R124, RZ, RZ, R120 ;  /* 0x000000ffff7c7224 */ /* 0x000fe200078e0078 */
[----:B------:R-:W-:Y:S01]  /*1140*/  @!P0 LEA.HI.X R27, R30, R13, R28, 0x1, P1 ;  /* 0x0000000d1e1b8211 */ /* 0x000fe200008f0c1c */
[----:B------:R-:W-:Y:S02]  /*1150*/  IMAD R12, R115, R85, RZ ;  /* 0x00000055730c7224 */ /* 0x000fe400078e02ff */
[-C--:B------:R-:W-:Y:S02]  /*1160*/  IMAD.WIDE.U32 R28, R85, R116.reuse, R124 ;  /* 0x00000074551c7225 */ /* 0x080fe400078e007c */
[----:B------:R-:W-:Y:S02]  /*1170*/  @!P0 LDGSTS.E.BYPASS.LTC128B.128 [R22+0x800], desc[UR12][R26.64] ;  /* 0x008000001a168fae */ /* 0x000fe4000b901d4c */
[----:B------:R-:W-:Y:S01]  /*1180*/  IMAD R12, R19, R116, R12 ;  /* 0x00000074130c7224 */ /* 0x000fe200078e020c */
[----:B--2---:R-:W-:Y:S01]  /*1190*/  @!P3 LEA R30, P2, R28, R6, 0x1 ;  /* 0x000000061c1eb211 */ /* 0x004fe200078408ff */
[----:B------:R-:W-:Y:S01]  /*11a0*/  IMAD.SHL.U32 R83, R10, 0x20, RZ ;  /* 0x000000200a537824 */ /* 0x000fe200078e00ff */
[----:B------:R-:W-:Y:S01]  /*11b0*/  @!P0 LDGSTS.E.BYPASS.LTC128B.128 [R22+0x1800], desc[UR12][R26.64+0x40] ;  /* 0x018000401a168fae */ /* 0x000fe2000b901d4c */
[----:B------:R-:W-:-:S02]  /*11c0*/  IMAD.IADD R12, R29, 0x1, R12 ;  /* 0x000000011d0c7824 */ /* 0x000fc400078e020c */
[----:B------:R-:W-:Y:S01]  /*11d0*/  IMAD R123, R23, UR6, RZ ;  /* 0x00000006177b7c24 */ /* 0x000fe2000f8e02ff */
[----:B------:R-:W-:Y:S01]  /*11e0*/  @!P6 IADD3 R6, P1, R83, R28, RZ ;  /* 0x0000001c5306e210 */ /* 0x000fe20007f3e0ff */
[----:B------:R1:W-:Y:S01]  /*11f0*/  @!P0 LDGSTS.E.BYPASS.LTC128B.128 [R22+0x2800], desc[UR12][R26.64+0x80] ;  /* 0x028000801a168fae */ /* 0x0003e2000b901d4c */
[----:B------:R-:W-:Y:S01]  /*1200*/  @!P3 LEA.HI.X R31, R28, R7, R12, 0x1, P2 ;  /* 0x000000071c1fb211 */ /* 0x000fe200010f0c0c */
[C---:B------:R-:W-:Y:S02]  /*1210*/  IMAD R123, R96.reuse, UR7, R123 ;  /* 0x00000007607b7c24 */ /* 0x040fe4000f8e027b */
[----:B------:R-:W-:Y:S02]  /*1220*/  IMAD.WIDE.U32 R96, R96, UR6, R24 ;  /* 0x0000000660607c25 */ /* 0x000fe4000f8e0018 */
[----:B------:R-:W-:Y:S02]  /*1230*/  @!P3 LDGSTS.E.BYPASS.LTC128B.128 [R21+0x3000], desc[UR12][R30.64] ;  /* 0x030000001e15bfae */ /* 0x000fe4000b901d4c */
[----:B------:R-:W-:Y:S01]  /*1240*/  @!P6 IMAD.X R12, R0, 0x1, R12, P1 ;  /* 0x00000001000ce824 */ /* 0x000fe200008e060c */
[----:B---3--:R-:W-:Y:S01]  /*1250*/  @!P6 LEA R24, P1, R6, R4, 0x1 ;  /* 0x000000040618e211 */ /* 0x008fe200078208ff */
[----:B------:R-:W-:Y:S01]  /*1260*/  @!P3 LDGSTS.E.BYPASS.LTC128B.128 [R21+0x4000], desc[UR12][R30.64+0x40] ;  /* 0x040000401e15bfae */ /* 0x000fe2000b901d4c */
[----:B------:R-:W-:-:S02]  /*1270*/  IMAD.SHL.U32 R13, R17, 0x8, RZ ;  /* 0x00000008110d7824 */ /* 0x000fc400078e00ff */
[----:B------:R-:W-:Y:S01]  /*1280*/  @!P6 LEA.HI.X R25, R6, R5, R12, 0x1, P1 ;  /* 0x000000050619e211 */ /* 0x000fe200008f0c0c */
[----:B------:R2:W-:Y:S01]  /*1290*/  @!P3 LDGSTS.E.BYPASS.LTC128B.128 [R21+0x5000], desc[UR12][R30.64+0x80] ;  /* 0x050000801e15bfae */ /* 0x0005e2000b901d4c */
[----:B------:R-:W3:Y:S01]  /*12a0*/  @!P5 LDC.64 R6, c[0x0][0x220] ;  /* 0x00008800ff06db82 */ /* 0x000ee20000000a00 */
[----:B------:R-:W-:Y:S01]  /*12b0*/  SHF.R.S32.HI R12, RZ, 0x1, R18 ;  /* 0x00000001ff0c7819 */ /* 0x000fe20000011412 */
[-C--:B------:R-:W-:Y:S01]  /*12c0*/  IMAD R18, R19, R8.reuse, RZ ;  /* 0x0000000813127224 */ /* 0x080fe200078e02ff */
[----:B------:R-:W-:Y:S01]  /*12d0*/  @!P6 LDGSTS.E.BYPASS.LTC128B.128 [R20+0x3800], desc[UR12][R24.64] ;  /* 0x038000001814efae */ /* 0x000fe2000b901d4c */
[----:B------:R-:W-:Y:S02]  /*12e0*/  IMAD.SHL.U32 R14, R14, 0x20, RZ ;  /* 0x000000200e0e7824 */ /* 0x000fe400078e00ff */
[----:B------:R-:W-:Y:S01]  /*12f0*/  IMAD.SHL.U32 R112, R12, 0x40, RZ ;  /* 0x000000400c707824 */ /* 0x000fe200078e00ff */
[----:B------:R-:W-:Y:S01]  /*1300*/  @!P6 LDGSTS.E.BYPASS.LTC128B.128 [R20+0x4800], desc[UR12][R24.64+0x40] ;  /* 0x048000401814efae */ /* 0x000fe2000b901d4c */
[----:B------:R-:W4:Y:S01]  /*1310*/  @!P4 LDC.64 R4, c[0x0][0x220] ;  /* 0x00008800ff04cb82 */ /* 0x000f220000000a00 */
[C---:B------:R-:W-:Y:S01]  /*1320*/  IMAD R17, R85.reuse, R9, R18 ;  /* 0x0000000955117224 */ /* 0x040fe200078e0212 */
[----:B------:R-:W-:Y:S01]  /*1330*/  LOP3.LUT R81, R14, 0xffffff00, RZ, 0xc0, !PT ;  /* 0xffffff000e517812 */ /* 0x000fe200078ec0ff */
[----:B------:R5:W-:Y:S01]  /*1340*/  @!P6 LDGSTS.E.BYPASS.LTC128B.128 [R20+0x5800], desc[UR12][R24.64+0x80] ;  /* 0x058000801814efae */ /* 0x000be2000b901d4c */
[----:B------:R-:W-:Y:S01]  /*1350*/  LOP3.LUT R112, R112, 0xc0, RZ, 0xc0, !PT ;  /* 0x000000c070707812 */ /* 0x000fe200078ec0ff */
[----:B-1----:R-:W-:-:S02]  /*1360*/  IMAD.WIDE.U32 R22, R85, R8, RZ ;  /* 0x0000000855167225 */ /* 0x002fc400078e00ff */
[----:B------:R-:W0:Y:S01]  /*1370*/  LDGDEPBAR ;  /* 0x00000000000079af */ /* 0x000e220000000000 */
[----:B------:R-:W-:Y:S01]  /*1380*/  LOP3.LUT R19, R112, 0x8, R13, 0xf8, !PT ;  /* 0x0000000870137812 */ /* 0x000fe200078ef80d */
[----:B------:R-:W-:Y:S01]  /*1390*/  IMAD R15, R16, 0x8, R15 ;  /* 0x00000008100f7824 */ /* 0x000fe200078e020f */
[----:B------:R-:W-:Y:S01]  /*13a0*/  LEA R13, P0, R22, R96, 0x6 ;  /* 0x00000060160d7211 */ /* 0x000fe200078030ff */
[----:B------:R-:W-:Y:S01]  /*13b0*/  IMAD.SHL.U32 R16, R16, 0x8, RZ ;  /* 0x0000000810107824 */ /* 0x000fe200078e00ff */
[----:B------:R-:W-:Y:S01]  /*13c0*/  SHF.R.U32.HI R112, RZ, 0x3, R112 ;  /* 0x00000003ff707819 */ /* 0x000fe20000011670 */
[----:B------:R-:W-:Y:S02]  /*13d0*/  IMAD.IADD R17, R23, 0x1, R17 ;  /* 0x0000000117117824 */ /* 0x000fe400078e0211 */
[----:B------:R-:W-:Y:S01]  /*13e0*/  IMAD.IADD R123, R97, 0x1, R123 ;  /* 0x00000001617b7824 */ /* 0x000fe200078e027b */
[----:B------:R-:W-:Y:S01]  /*13f0*/  LOP3.LUT R112, R19, R112, RZ, 0x3c, !PT ;  /* 0x0000007013707212 */ /* 0x000fe200078e3cff */
[----:B--2---:R-:W-:-:S03]  /*1400*/  IMAD.SHL.U32 R21, R3, 0x40, RZ ;  /* 0x0000004003157824 */ /* 0x004fc600078e00ff */
[----:B------:R-:W-:Y:S01]  /*1410*/  LEA.HI.X R22, R22, R123, R17, 0x6, P0 ;  /* 0x0000007b16167211 */ /* 0x000fe200000f3411 */
[----:B------:R-:W-:Y:S01]  /*1420*/  IMAD R17, R84, 0x200, R81 ;  /* 0x0000020054117824 */ /* 0x000fe200078e0251 */
[----:B---3--:R-:W-:Y:S01]  /*1430*/  @!P5 LEA R18, P0, R13, R6, 0x1 ;  /* 0x000000060d12d211 */ /* 0x008fe200078008ff */
[----:B------:R-:W-:Y:S01]  /*1440*/  IMAD.U32 R112, R15, 0x20, R112 ;  /* 0x000000200f707824 */ /* 0x000fe200078e0070 */
[----:B------:R-:W-:Y:S01]  /*1450*/  LOP3.LUT R21, R21, 0xc0, RZ, 0xc0, !PT ;  /* 0x000000c015157812 */ /* 0x000fe200078ec0ff */
[----:B------:R-:W-:Y:S01]  /*1460*/  IMAD R17, R82, 0x20, R17 ;  /* 0x0000002052117824 */ /* 0x000fe200078e0211 */
[----:B------:R-:W-:Y:S02]  /*1470*/  @!P4 LEA R6, P1, R8, R13, 0x5 ;  /* 0x0000000d0806c211 */ /* 0x000fe400078228ff */
[----:B------:R-:W-:Y:S02]  /*1480*/  LOP3.LUT R16, R21, 0x8, R16, 0xf8, !PT ;  /* 0x0000000815107812 */ /* 0x000fe400078ef810 */
[----:B------:R-:W-:Y:S01]  /*1490*/  SHF.R.U32.HI R21, RZ, 0x3, R21 ;  /* 0x00000003ff157819 */ /* 0x000fe20000011615 */
[----:B------:R-:W-:-:S04]  /*14a0*/  DEPBAR.LE SB0, 0x0 ;  /* 0x000080000000791a */ /* 0x000fc80000000000 */
[----:B------:R-:W-:Y:S01]  /*14b0*/  BAR.SYNC.DEFER_BLOCKING 0x0 ;  /* 0x0000000000007b1d */ /* 0x000fe20000010000 */
[----:B------:R-:W-:Y:S02]  /*14c0*/  LOP3.LUT R80, R16, R21, RZ, 0x3c, !PT ;  /* 0x0000001510507212 */ /* 0x000fe400078e3cff */
[----:B------:R-:W-:Y:S02]  /*14d0*/  @!P5 LEA.HI.X R19, R13, R7, R22, 0x1, P0 ;  /* 0x000000070d13d211 */ /* 0x000fe400000f0c16 */
[----:B----4-:R-:W-:Y:S01]  /*14e0*/  @!P4 LEA R14, P0, R6, R4, 0x1 ;  /* 0x00000004060ec211 */ /* 0x010fe200078008ff */
[----:B------:R-:W-:Y:S01]  /*14f0*/  IMAD.IADD R113, R80, 0x1, R17 ;  /* 0x0000000150717824 */ /* 0x000fe200078e0211 */
[----:B------:R-:W-:Y:S02]  /*1500*/  @!P4 LEA.HI.X R22, R8, R22, R9, 0x5, P1 ;  /* 0x000000160816c211 */ /* 0x000fe400008f2c09 */
[----:B------:R-:W-:Y:S02]  /*1510*/  LEA R112, R112, UR4, 0x1 ;  /* 0x0000000470707c11 */ /* 0x000fe4000f8e08ff */
[----:B------:R-:W-:Y:S01]  /*1520*/  @!P4 LEA.HI.X R15, R6, R5, R22, 0x1, P0 ;  /* 0x00000005060fc211 */ /* 0x000fe200000f0c16 */
[----:B------:R-:W-:Y:S01]  /*1530*/  IMAD.MOV.U32 R5, RZ, RZ, 0x10 ;  /* 0x00000010ff057424 */ /* 0x000fe200078e00ff */
[----:B------:R-:W-:-:S02]  /*1540*/  LEA R113, R113, UR4, 0x1 ;  /* 0x0000000471717c11 */ /* 0x000fc4000f8e08ff */
[----:B------:R-:W-:Y:S02]  /*1550*/  LOP3.LUT P1, RZ, R3, 0x2, RZ, 0xc0, !PT ;  /* 0x0000000203ff7812 */ /* 0x000fe4000782c0ff */
[----:B------:R-:W-:Y:S02]  /*1560*/  LOP3.LUT P0, RZ, R12, 0x2, RZ, 0xc0, !PT ;  /* 0x000000020cff7812 */ /* 0x000fe4000780c0ff */
[C---:B------:R-:W-:Y:S02]  /*1570*/  SEL R3, R5.reuse, 0xfffffff0, !P1 ;  /* 0xfffffff005037807 */ /* 0x040fe40004800000 */
[----:B------:R-:W-:Y:S01]  /*1580*/  SEL R5, R5, 0xfffffff0, !P0 ;  /* 0xfffffff005057807 */ /* 0x000fe20004000000 */
[----:B------:R-:W-:Y:S02]  /*1590*/  @P5 STS [R118+0x6000], RZ ;  /* 0x006000ff76005388 */ /* 0x000fe40000000800 */
[----:B------:R-:W-:Y:S02]  /*15a0*/  IMAD R111, R3, 0x2, R113 ;  /* 0x00000002036f7824 */ /* 0x000fe400078e0271 */
[----:B------:R-:W-:Y:S01]  /*15b0*/  IMAD R109, R5, 0x2, R112 ;  /* 0x00000002056d7824 */ /* 0x000fe200078e0270 */
        /* <DEDUP_REMOVED lines=20> */
[----:B------:R-:W3:Y:S04]  /*1700*/  LDSM.16.M88.4 R32, [R112+0x3000] ;  /* 0x003000007020783b */ /* 0x000ee80000000200 */
[----:B-----5:R-:W4:Y:S04]  /*1710*/  LDSM.16.M88.4 R24, [R112+0x3400] ;  /* 0x003400007018783b */ /* 0x020f280000000200 */
[----:B-1----:R-:W1:Y:S04]  /*1720*/  LDSM.16.M88.4 R16, [R112+0x3800] ;  /* 0x003800007010783b */ /* 0x002e680000000200 */
[----:B------:R-:W5:Y:S04]  /*1730*/  LDSM.16.M88.4 R68, [R112+0x3c00] ;  /* 0x003c00007044783b */ /* 0x000f680000000200 */
[----:B------:R-:W-:Y:S04]  /*1740*/  LDSM.16.M88.4 R52, [R109+0x3000] ;  /* 0x003000006d34783b */ /* 0x000fe80000000200 */
[----:B--2---:R-:W2:Y:S04]  /*1750*/  LDSM.16.M88.4 R12, [R111] ;  /* 0x000000006f0c783b */ /* 0x004ea80000000200 */
[----:B------:R-:W2:Y:S04]  /*1760*/  LDSM.16.M88.4 R48, [R109+0x3400] ;  /* 0x003400006d30783b */ /* 0x000ea80000000200 */
[----:B------:R-:W2:Y:S04]  /*1770*/  LDSM.16.M88.4 R40, [R109+0x3800] ;  /* 0x003800006d28783b */ /* 0x000ea80000000200 */
[----:B------:R-:W2:Y:S04]  /*1780*/  LDSM.16.M88.4 R56, [R109+0x3c00] ;  /* 0x003c00006d38783b */ /* 0x000ea80000000200 */
[----:B------:R-:W-:Y:S01]  /*1790*/  LDSM.16.M88.4 R44, [R113+0x1000] ;  /* 0x00100000712c783b */ /* 0x000fe20000000200 */
[C---:B---3--:R-:W-:Y:S03]  /*17a0*/  HMMA.16816.F32.BF16 R36, R60.reuse, R32, RZ ;  /* 0x000000203c24723c */ /* 0x048fe600000418ff */
[----:B------:R-:W3:Y:S04]  /*17b0*/  LDSM.16.M88.4 R4, [R112+0x4000] ;  /* 0x004000007004783b */ /* 0x000ee80000000200 */
[----:B------:R-:W-:Y:S01]  /*17c0*/  LDSM.16.M88.4 R76, [R112+0x4c00] ;  /* 0x004c0000704c783b */ /* 0x000fe20000000200 */
[C---:B----4-:R-:W-:Y:S03]  /*17d0*/  HMMA.16816.F32.BF16 R28, R60.reuse, R24, RZ ;  /* 0x000000183c1c723c */ /* 0x050fe600000418ff */
[----:B------:R-:W-:Y:S03]  /*17e0*/  LDSM.16.M88.4 R72, [R111+0x1000] ;  /* 0x001000006f48783b */ /* 0x000fe60000000200 */
[C---:B------:R-:W-:Y:S01]  /*17f0*/  HMMA.16816.F32.BF16 R32, R60.reuse, R34, RZ ;  /* 0x000000223c20723c */ /* 0x040fe200000418ff */
[----:B------:R-:W0:Y:S05]  /*1800*/  LDGDEPBAR ;  /* 0x00000000000079af */ /* 0x000e2a0000000000 */
[C---:B------:R-:W-:Y:S06]  /*1810*/  HMMA.16816.F32.BF16 R24, R60.reuse, R26, RZ ;  /* 0x0000001a3c18723c */ /* 0x040fec00000418ff */
[C---:B-1----:R-:W-:Y:S06]  /*1820*/  HMMA.16816.F32.BF16 R20, R60.reuse, R16, RZ ;  /* 0x000000103c14723c */ /* 0x042fec00000418ff */
[C---:B------:R-:W-:Y:S06]  /*1830*/  HMMA.16816.F32.BF16 R16, R60.reuse, R18, RZ ;  /* 0x000000123c10723c */ /* 0x040fec00000418ff */
[C---:B-----5:R-:W-:Y:S06]  /*1840*/  HMMA.16816.F32.BF16 R64, R60.reuse, R68, RZ ;  /* 0x000000443c40723c */ /* 0x060fec00000418ff */
[----:B------:R-:W-:Y:S01]  /*1850*/  HMMA.16816.F32.BF16 R60, R60, R70, RZ ;  /* 0x000000463c3c723c */ /* 0x000fe200000418ff */
[----:B------:R-:W-:Y:S05]  /*1860*/  LDSM.16.M88.4 R68, [R109+0x4c00] ;  /* 0x004c00006d44783b */ /* 0x000fea0000000200 */
[C---:B--2---:R-:W-:Y:S06]  /*1870*/  HMMA.16816.F32.BF16 R36, R12.reuse, R52, R36 ;  /* 0x000000340c24723c */ /* 0x044fec0000041824 */
[C---:B------:R-:W-:Y:S01]  /*1880*/  HMMA.16816.F32.BF16 R32, R12.reuse, R54, R32 ;  /* 0x000000360c20723c */ /* 0x040fe20000041820 */
[----:B------:R-:W1:Y:S05]  /*1890*/  LDSM.16.M88.4 R52, [R112+0x4400] ;  /* 0x004400007034783b */ /* 0x000e6a0000000200 */
[C---:B------:R-:W-:Y:S06]  /*18a0*/  HMMA.16816.F32.BF16 R28, R12.reuse, R48, R28 ;  /* 0x000000300c1c723c */ /* 0x040fec000004181c */
[C---:B------:R-:W-:Y:S01]  /*18b0*/  HMMA.16816.F32.BF16 R24, R12.reuse, R50, R24 ;  /* 0x000000320c18723c */ /* 0x040fe20000041818 */
[----:B------:R-:W2:Y:S05]  /*18c0*/  LDSM.16.M88.4 R48, [R112+0x4800] ;  /* 0x004800007030783b */ /* 0x000eaa0000000200 */
[C---:B------:R-:W-:Y:S06]  /*18d0*/  HMMA.16816.F32.BF16 R20, R12.reuse, R40, R20 ;  /* 0x000000280c14723c */ /* 0x040fec0000041814 */
[C---:B------:R-:W-:Y:S01]  /*18e0*/  HMMA.16816.F32.BF16 R16, R12.reuse, R42, R16 ;  /* 0x0000002a0c10723c */ /* 0x040fe20000041810 */
[----:B------:R-:W4:Y:S05]  /*18f0*/  LDSM.16.M88.4 R40, [R109+0x4000] ;  /* 0x004000006d28783b */ /* 0x000f2a0000000200 */
[C---:B------:R-:W-:Y:S06]  /*1900*/  HMMA.16816.F32.BF16 R64, R12.reuse, R56, R64 ;  /* 0x000000380c40723c */ /* 0x040fec0000041840 */
[----:B------:R-:W-:Y:S01]  /*1910*/  HMMA.16816.F32.BF16 R60, R12, R58, R60 ;  /* 0x0000003a0c3c723c */ /* 0x000fe2000004183c */
[----:B------:R-:W5:Y:S04]  /*1920*/  LDSM.16.M88.4 R12, [R109+0x4400] ;  /* 0x004400006d0c783b */ /* 0x000f680000000200 */
[----:B------:R-:W-:Y:S01]  /*1930*/  LDSM.16.M88.4 R56, [R113+0x2000] ;  /* 0x002000007138783b */ /* 0x000fe20000000200 */
[C---:B---3--:R-:W-:Y:S06]  /*1940*/  HMMA.16816.F32.BF16 R36, R44.reuse, R4, R36 ;  /* 0x000000042c24723c */ /* 0x048fec0000041824 */
[C---:B------:R-:W-:Y:S01]  /*1950*/  HMMA.16816.F32.BF16 R32, R44.reuse, R6, R32 ;  /* 0x000000062c20723c */ /* 0x040fe20000041820 */
[----:B------:R-:W3:Y:S05]  /*1960*/  LDSM.16.M88.4 R4, [R109+0x4800] ;  /* 0x004800006d04783b */ /* 0x000eea0000000200 */
[C---:B-1----:R-:W-:Y:S06]  /*1970*/  HMMA.16816.F32.BF16 R28, R44.reuse, R52, R28 ;  /* 0x000000342c1c723c */ /* 0x042fec000004181c */
[C---:B------:R-:W-:Y:S01]  /*1980*/  HMMA.16816.F32.BF16 R24, R44.reuse, R54, R24 ;  /* 0x000000362c18723c */ /* 0x040fe20000041818 */
[----:B------:R-:W1:Y:S05]  /*1990*/  LDSM.16.M88.4 R52, [R112+0x5000] ;  /* 0x005000007034783b */ /* 0x000e6a0000000200 */
[C---:B--2---:R-:W-:Y:S06]  /*19a0*/  HMMA.16816.F32.BF16 R20, R44.reuse, R48, R20 ;  /* 0x000000302c14723c */ /* 0x044fec0000041814 */
[C---:B------:R-:W-:Y:S01]  /*19b0*/  HMMA.16816.F32.BF16 R16, R44.reuse, R50, R16 ;  /* 0x000000322c10723c */ /* 0x040fe20000041810 */
[----:B------:R-:W2:Y:S05]  /*19c0*/  LDSM.16.M88.4 R48, [R112+0x5400] ;  /* 0x005400007030783b */ /* 0x000eaa0000000200 */
[----:B------:R-:W-:Y:S06]  /*19d0*/  HMMA.16816.F32.BF16 R64, R44, R76, R64 ;  /* 0x0000004c2c40723c */ /* 0x000fec0000041840 */
[C---:B----4-:R-:W-:Y:S06]  /*19e0*/  HMMA.16816.F32.BF16 R36, R72.reuse, R40, R36 ;  /* 0x000000284824723c */ /* 0x050fec0000041824 */
[C---:B------:R-:W-:Y:S01]  /*19f0*/  HMMA.16816.F32.BF16 R32, R72.reuse, R42, R32 ;  /* 0x0000002a4820723c */ /* 0x040fe20000041820 */
[----:B------:R-:W4:Y:S05]  /*1a00*/  LDSM.16.M88.4 R40, [R112+0x5c00] ;  /* 0x005c00007028783b */ /* 0x000f2a0000000200 */
[C---:B-----5:R-:W-:Y:S06]  /*1a10*/  HMMA.16816.F32.BF16 R28, R72.reuse, R12, R28 ;  /* 0x0000000c481c723c */ /* 0x060fec000004181c */
[C---:B------:R-:W-:Y:S01]  /*1a20*/  HMMA.16816.F32.BF16 R24, R72.reuse, R14, R24 ;  /* 0x0000000e4818723c */ /* 0x040fe20000041818 */
[----:B------:R-:W-:Y:S05]  /*1a30*/  LDSM.16.M88.4 R12, [R109+0x5000] ;  /* 0x005000006d0c783b */ /* 0x000fea0000000200 */
[C---:B---3--:R-:W-:Y:S06]  /*1a40*/  HMMA.16816.F32.BF16 R20, R72.reuse, R4, R20 ;  /* 0x000000044814723c */ /* 0x048fec0000041814 */
[----:B------:R-:W-:Y:S01]  /*1a50*/  HMMA.16816.F32.BF16 R16, R72, R6, R16 ;  /* 0x000000064810723c */ /* 0x000fe20000041810 */
[----:B------:R-:W3:Y:S05]  /*1a60*/  LDSM.16.M88.4 R4, [R111+0x2000] ;  /* 0x002000006f04783b */ /* 0x000eea0000000200 */
[----:B------:R-:W-:Y:S01]  /*1a70*/  HMMA.16816.F32.BF16 R60, R44, R78, R60 ;  /* 0x0000004e2c3c723c */ /* 0x000fe2000004183c */
[----:B------:R-:W5:Y:S05]  /*1a80*/  LDSM.16.M88.4 R44, [R112+0x5800] ;  /* 0x00580000702c783b */ /* 0x000f6a0000000200 */
[----:B------:R-:W-:Y:S06]  /*1a90*/  HMMA.16816.F32.BF16 R64, R72, R68, R64 ;  /* 0x000000444840723c */ /* 0x000fec0000041840 */
[C---:B-1----:R-:W-:Y:S06]  /*1aa0*/  HMMA.16816.F32.BF16 R36, R56.reuse, R52, R36 ;  /* 0x000000343824723c */ /* 0x042fec0000041824 */
[----:B------:R-:W-:Y:S06]  /*1ab0*/  HMMA.16816.F32.BF16 R32, R56, R54, R32 ;  /* 0x000000363820723c */ /* 0x000fec0000041820 */
[----:B------:R-:W-:Y:S06]  /*1ac0*/  HMMA.16816.F32.BF16 R60, R72, R70, R60 ;  /* 0x00000046483c723c */ /* 0x000fec000004183c */
[C---:B--2---:R-:W-:Y:S01]  /*1ad0*/  HMMA.16816.F32.BF16 R52, R56.reuse, R48, R28 ;  /* 0x000000303834723c */ /* 0x044fe2000004181c */
[----:B------:R-:W1:Y:S05]  /*1ae0*/  LDSM.16.M88.4 R28, [R109+0x5400] ;  /* 0x005400006d1c783b */ /* 0x000e6a0000000200 */
[----:B----4-:R-:W-:Y:S06]  /*1af0*/  HMMA.16816.F32.BF16 R64, R56, R40, R64 ;  /* 0x000000283840723c */ /* 0x010fec0000041840 */
[----:B---3--:R-:W-:Y:S01]  /*1b00*/  HMMA.16816.F32.BF16 R36, R4, R12, R36 ;  /* 0x0000000c0424723c */ /* 0x008fe20000041824 */
[----:B------:R-:W-:-:S02]  /*1b10*/  IMAD.IADD R40, R86, 0x1, -R89 ;  /* 0x0000000156287824 */ /* 0x000fc400078e0a59 */
[----:B------:R-:W-:-:S03]  /*1b20*/  IMAD.SHL.U32 R86, R86, 0x2, RZ ;  /* 0x0000000256567824 */ /* 0x000fc600078e00ff */
[----:B------:R-:W-:Y:S01]  /*1b30*/  SHF.R.S32.HI R41, RZ, 0x1f, R40 ;  /* 0x0000001fff297819 */ /* 0x000fe20000011428 */
[----:B------:R-:W-:Y:S01]  /*1b40*/  IMAD R13, R84, 0x10, R88 ;  /* 0x00000010540d7824 */ /* 0x000fe200078e0258 */
[C---:B-----5:R-:W-:Y:S02]  /*1b50*/  HMMA.16816.F32.BF16 R20, R56.reuse, R44, R20 ;  /* 0x0000002c3814723c */ /* 0x060fe40000041814 */
[----:B------:R-:W-:Y:S02]  /*1b60*/  LEA.HI R126, R41, R40, RZ, 0x2 ;  /* 0x00000028297e7211 */ /* 0x000fe400078f10ff */
[----:B------:R-:W-:Y:S02]  /*1b70*/  LOP3.LUT R40, R86, 0x6, RZ, 0xc0, !PT ;  /* 0x0000000656287812 */ /* 0x000fe400078ec0ff */
[----:B------:R-:W-:Y:S01]  /*1b80*/  HMMA.16816.F32.BF16 R16, R56, R46, R16 ;  /* 0x0000002e3810723c */ /* 0x000fe20000041810 */
[----:B------:R-:W-:Y:S01]  /*1b90*/  SHF.R.S32.HI R126, RZ, 0x2, R126 ;  /* 0x00000002ff7e7819 */ /* 0x000fe2000001147e */
[----:B------:R-:W2:Y:S01]  /*1ba0*/  LDSM.16.M88.4 R44, [R109+0x5800] ;  /* 0x005800006d2c783b */ /* 0x000ea20000000200 */
[----:B------:R-:W-:-:S02]  /*1bb0*/  IMAD R40, R85, 0x40, R40 ;  /* 0x0000004055287824 */ /* 0x000fc400078e0228 */
[----:B------:R-:W-:Y:S01]  /*1bc0*/  IADD3 R12, R13, 0x1, R126 ;  /* 0x000000010d0c7810 */ /* 0x000fe20007ffe07e */
[----:B------:R-:W-:Y:S06]  /*1bd0*/  HMMA.16816.F32.BF16 R60, R56, R42, R60 ;  /* 0x0000002a383c723c */ /* 0x000fec000004183c */
[----:B------:R-:W-:Y:S01]  /*1be0*/  HMMA.16816.F32.BF16 R32, R4, R14, R32 ;  /* 0x0000000e0420723c */ /* 0x000fe20000041820 */
[----:B------:R-:W-:Y:S02]  /*1bf0*/  IADD3 R42, R2, R12, -R119 ;  /* 0x0000000c022a7210 */ /* 0x000fe40007ffe877 */
[----:B------:R-:W3:Y:S01]  /*1c00*/  LDSM.16.M88.4 R12, [R109+0x5c00] ;  /* 0x005c00006d0c783b */ /* 0x000ee20000000200 */
[----:B------:R-:W-:-:S04]  /*1c10*/  DEPBAR.LE SB0, 0x0 ;  /* 0x000080000000791a */ /* 0x000fc80000000000 */
[----:B------:R-:W-:Y:S01]  /*1c20*/  HMMA.16816.F32.BF16 R24, R56, R50, R24 ;  /* 0x000000323818723c */ /* 0x000fe20000041818 */
[----:B------:R-:W-:-:S05]  /*1c30*/  IMAD.IADD R87, R42, 0x1, R87 ;  /* 0x000000012a577824 */ /* 0x000fca00078e0257 */
[----:B-1----:R-:W-:Y:S01]  /*1c40*/  HMMA.16816.F32.BF16 R52, R4, R28, R52 ;  /* 0x0000001c0434723c */ /* 0x002fe20000041834 */
[C---:B------:R-:W-:Y:S02]  /*1c50*/  VIMNMX R100, R87.reuse, R2, PT ;  /* 0x0000000257647248 */ /* 0x040fe40003fe0100 */
[----:B------:R-:W-:Y:S01]  /*1c60*/  VIADDMNMX R99, R87, 0x8, R2, PT ;  /* 0x0000000857637846 */ /* 0x000fe20003800102 */
[----:B------:R-:W-:-:S03]  /*1c70*/  VIADD R2, R40, 0x8 ;  /* 0x0000000828027836 */ /* 0x000fc60000000000 */
[----:B------:R-:W-:Y:S02]  /*1c80*/  VIADD R28, R40, 0x1 ;  /* 0x00000001281c7836 */ /* 0x000fe40000000000 */
[CC--:B------:R-:W-:Y:S02]  /*1c90*/  ISETP.GE.AND P0, PT, R2.reuse, R100.reuse, PT ;  /* 0x000000640200720c */ /* 0x0c0fe40003f06270 */
[-C--:B------:R-:W-:Y:S01]  /*1ca0*/  ISETP.GE.AND P6, PT, R2, R99.reuse, PT ;  /* 0x000000630200720c */ /* 0x080fe20003fc6270 */
[----:B------:R-:W-:Y:S01]  /*1cb0*/  VIADD R2, R40, 0x10 ;  /* 0x0000001028027836 */ /* 0x000fe20000000000 */
[C---:B------:R-:W-:Y:S02]  /*1cc0*/  ISETP.GE.AND P5, PT, R28.reuse, R100, PT ;  /* 0x000000641c00720c */ /* 0x040fe40003fa6270 */
[----:B------:R-:W-:Y:S01]  /*1cd0*/  ISETP.GE.AND P4, PT, R28, R99, PT ;  /* 0x000000631c00720c */ /* 0x000fe20003f86270 */
[----:B------:R-:W-:Y:S01]  /*1ce0*/  VIADD R28, R40, 0x9 ;  /* 0x00000009281c7836 */ /* 0x000fe20000000000 */
[----:B--2---:R-:W-:Y:S01]  /*1cf0*/  HMMA.16816.F32.BF16 R20, R4, R44, R20 ;  /* 0x0000002c0414723c */ /* 0x004fe20000041814 */
[----:B------:R-:W-:-:S02]  /*1d00*/  FSEL R37, R37, -INF , !P5 ;  /* 0xff80000025257808 */ /* 0x000fc40006800000 */
[----:B------:R-:W-:Y:S02]  /*1d10*/  FSEL R29, R32, -INF , !P0 ;  /* 0xff800000201d7808 */ /* 0x000fe40004000000 */
[C---:B------:R-:W-:Y:S01]  /*1d20*/  ISETP.GE.AND P1, PT, R28.reuse, R99, PT ;  /* 0x000000631c00720c */ /* 0x040fe20003f26270 */
[C---:B------:R-:W-:Y:S01]  /*1d30*/  HMMA.16816.F32.BF16 R24, R4.reuse, R30, R24 ;  /* 0x0000001e0418723c */ /* 0x040fe20000041818 */
[-C--:B------:R-:W-:Y:S01]  /*1d40*/  ISETP.GE.AND P2, PT, R28, R100.reuse, PT ;  /* 0x000000641c00720c */ /* 0x080fe20003f46270 */
[C---:B------:R-:W-:Y:S01]  /*1d50*/  VIADD R28, R40.reuse, 0x11 ;  /* 0x00000011281c7836 */ /* 0x040fe20000000000 */
[----:B------:R-:W-:Y:S02]  /*1d60*/  FSEL R45, R35, -INF , !P1 ;  /* 0xff800000232d7808 */ /* 0x000fe40004800000 */
[-C--:B------:R-:W-:Y:S01]  /*1d70*/  ISETP.GE.AND P1, PT, R40, R100.reuse, PT ;  /* 0x000000642800720c */ /* 0x080fe20003f26270 */
[----:B---3--:R-:W-:Y:S01]  /*1d80*/  HMMA.16816.F32.BF16 R64, R4, R12, R64 ;  /* 0x0000000c0440723c */ /* 0x008fe20000041840 */
[----:B------:R-:W-:-:S02]  /*1d90*/  ISETP.GE.AND P3, PT, R2, R100, PT ;  /* 0x000000640200720c */ /* 0x000fc40003f66270 */
[----:B------:R-:W-:Y:S02]  /*1da0*/  FSEL R43, R36, -INF , !P1 ;  /* 0xff800000242b7808 */ /* 0x000fe40004800000 */
[----:B------:R-:W-:Y:S01]  /*1db0*/  FSEL R41, R33, -INF , !P2 ;  /* 0xff80000021297808 */ /* 0x000fe20005000000 */
[C---:B------:R-:W-:Y:S01]  /*1dc0*/  HMMA.16816.F32.BF16 R16, R4.reuse, R46, R16 ;  /* 0x0000002e0410723c */ /* 0x040fe20000041810 */
[----:B------:R-:W-:Y:S02]  /*1dd0*/  FMNMX.FTZ R12, R43, R37, !PT ;  /* 0x000000252b0c7209 */ /* 0x000fe40007810000 */
[----:B------:R-:W-:Y:S02]  /*1de0*/  FSEL R31, R34, -INF , !P6 ;  /* 0xff800000221f7808 */ /* 0x000fe40007000000 */
[----:B------:R-:W-:Y:S01]  /*1df0*/  FMNMX.FTZ R12, R29, R12, !PT ;  /* 0x0000000c1d0c7209 */ /* 0x000fe20007810000 */
[----:B------:R-:W-:Y:S01]  /*1e00*/  HMMA.16816.F32.BF16 R60, R4, R14, R60 ;  /* 0x0000000e043c723c */ /* 0x000fe2000004183c */
[----:B------:R-:W-:-:S02]  /*1e10*/  ISETP.GE.AND P6, PT, R28, R100, PT ;  /* 0x000000641c00720c */ /* 0x000fc40003fc6270 */
[-C--:B------:R-:W-:Y:S01]  /*1e20*/  ISETP.GE.AND P2, PT, R28, R99.reuse, PT ;  /* 0x000000631c00720c */ /* 0x080fe20003f46270 */
[----:B------:R-:W-:Y:S01]  /*1e30*/  VIADD R28, R40, 0x18 ;  /* 0x00000018281c7836 */ /* 0x000fe20000000000 */
[----:B------:R-:W-:Y:S02]  /*1e40*/  FSEL R47, R52, -INF , !P3 ;  /* 0xff800000342f7808 */ /* 0x000fe40005800000 */
[----:B------:R-:W-:Y:S01]  /*1e50*/  FMNMX.FTZ R12, R41, R12, !PT ;  /* 0x0000000c290c7209 */ /* 0x000fe20007810000 */
[----:B------:R-:W-:Y:S01]  /*1e60*/  VIADD R5, R40, 0x20 ;  /* 0x0000002028057836 */ /* 0x000fe20000000000 */
[----:B------:R-:W-:Y:S01]  /*1e70*/  ISETP.GE.AND P0, PT, R2, R99, PT ;  /* 0x000000630200720c */ /* 0x000fe20003f06270 */
[----:B------:R-:W-:Y:S01]  /*1e80*/  VIADD R2, R40, 0x19 ;  /* 0x0000001928027836 */ /* 0x000fe20000000000 */
[----:B------:R-:W-:Y:S01]  /*1e90*/  ISETP.GE.AND P5, PT, R28, R100, PT ;  /* 0x000000641c00720c */ /* 0x000fe20003fa6270 */
[C---:B------:R-:W-:Y:S01]  /*1ea0*/  VIADD R4, R40.reuse, 0x30 ;  /* 0x0000003028047836 */ /* 0x040fe20000000000 */
[----:B------:R-:W-:Y:S01]  /*1eb0*/  FSEL R53, R53, -INF , !P6 ;  /* 0xff80000035357808 */ /* 0x000fe20007000000 */
[C---:B------:R-:W-:Y:S01]  /*1ec0*/  VIADD R6, R40.reuse, 0x29 ;  /* 0x0000002928067836 */ /* 0x040fe20000000000 */
[----:B------:R-:W-:Y:S01]  /*1ed0*/  FMNMX.FTZ R14, R47, R12, !PT ;  /* 0x0000000c2f0e7209 */ /* 0x000fe20007810000 */
[----:B------:R-:W-:Y:S01]  /*1ee0*/  VIADD R12, R40, 0x28 ;  /* 0x00000028280c7836 */ /* 0x000fe20000000000 */
[----:B------:R-:W-:Y:S01]  /*1ef0*/  FSEL R39, R39, -INF , !P4 ;  /* 0xff80000027277808 */ /* 0x000fe20006000000 */
[----:B------:R-:W-:Y:S01]  /*1f00*/  BAR.SYNC.DEFER_BLOCKING 0x0 ;  /* 0x0000000000007b1d */ /* 0x000fe20000010000 */
[----:B------:R-:W-:-:S02]  /*1f10*/  ISETP.GE.AND P4, PT, R2, R100, PT ;  /* 0x000000640200720c */ /* 0x000fc40003f86270 */
[----:B------:R-:W-:Y:S02]  /*1f20*/  FSEL R51, R24, -INF , !P5 ;  /* 0xff80000018337808 */ /* 0x000fe40006800000 */
[----:B------:R-:W-:Y:S02]  /*1f30*/  FMNMX.FTZ R14, R53, R14, !PT ;  /* 0x0000000e350e7209 */ /* 0x000fe40007810000 */
[-C--:B------:R-:W-:Y:S01]  /*1f40*/  ISETP.GE.AND P1, PT, R28, R99.reuse, PT ;  /* 0x000000631c00720c */ /* 0x080fe20003f26270 */
[C---:B------:R-:W-:Y:S01]  /*1f50*/  VIADD R28, R40.reuse, 0x21 ;  /* 0x00000021281c7836 */ /* 0x040fe20000000000 */
[----:B------:R-:W-:Y:S02]  /*1f60*/  ISETP.GE.AND P3, PT, R40, R99, PT ;  /* 0x000000632800720c */ /* 0x000fe40003f66270 */
[----:B------:R-:W-:Y:S02]  /*1f70*/  FSEL R55, R55, -INF , !P2 ;  /* 0xff80000037377808 */ /* 0x000fe40005000000 */
[----:B------:R-:W-:-:S02]  /*1f80*/  ISETP.GE.AND P2, PT, R5, R100, PT ;  /* 0x000000640500720c */ /* 0x000fc40003f46270 */
[----:B------:R-:W-:Y:S02]  /*1f90*/  FSEL R49, R25, -INF , !P4 ;  /* 0xff80000019317808 */ /* 0x000fe40006000000 */
[----:B------:R-:W-:Y:S02]  /*1fa0*/  FMNMX.FTZ R14, R51, R14, !PT ;  /* 0x0000000e330e7209 */ /* 0x000fe40007810000 */
[----:B------:R-:W-:Y:S02]  /*1fb0*/  FSEL R15, R38, -INF , !P3 ;  /* 0xff800000260f7808 */ /* 0x000fe40005800000 */
[----:B------:R-:W-:Y:S02]  /*1fc0*/  ISETP.GE.AND P3, PT, R28, R100, PT ;  /* 0x000000641c00720c */ /* 0x000fe40003f66270 */
[----:B------:R-:W-:Y:S02]  /*1fd0*/  FSEL R93, R20, -INF , !P2 ;  /* 0xff800000145d7808 */ /* 0x000fe40005000000 */
[----:B------:R-:W-:-:S02]  /*1fe0*/  FMNMX.FTZ R14, R49, R14, !PT ;  /* 0x0000000e310e7209 */ /* 0x000fc40007810000 */
[----:B------:R-:W-:Y:S02]  /*1ff0*/  ISETP.GE.AND P2, PT, R12, R100, PT ;  /* 0x000000640c00720c */ /* 0x000fe40003f46270 */
[----:B------:R-:W-:Y:S02]  /*2000*/  FSEL R92, R21, -INF , !P3 ;  /* 0xff800000155c7808 */ /* 0x000fe40005800000 */
[----:B------:R-:W-:Y:S01]  /*2010*/  FMNMX.FTZ R7, R93, R14, !PT ;  /* 0x0000000e5d077209 */ /* 0x000fe20007810000 */
[----:B------:R-:W-:Y:S01]  /*2020*/  VIADD R14, R40, 0x38 ;  /* 0x00000038280e7836 */ /* 0x000fe20000000000 */
[----:B------:R-:W-:Y:S02]  /*2030*/  FSEL R91, R16, -INF , !P2 ;  /* 0xff800000105b7808 */ /* 0x000fe40005000000 */
[-C--:B------:R-:W-:Y:S02]  /*2040*/  ISETP.GE.AND P2, PT, R4, R100.reuse, PT ;  /* 0x000000640400720c */ /* 0x080fe40003f46270 */
[----:B------:R-:W-:-:S02]  /*2050*/  ISETP.GE.AND P3, PT, R6, R100, PT ;  /* 0x000000640600720c */ /* 0x000fc40003f66270 */
[----:B------:R-:W-:Y:S02]  /*2060*/  FMNMX.FTZ R20, R92, R7, !PT ;  /* 0x000000075c147209 */ /* 0x000fe40007810000 */
[----:B------:R-:W-:Y:S02]  /*2070*/  FSEL R13, R54, -INF , !P0 ;  /* 0xff800000360d7808 */ /* 0x000fe40004000000 */
[----:B------:R-:W-:Y:S01]  /*2080*/  ISETP.GE.AND P0, PT, R2, R99, PT ;  /* 0x000000630200720c */ /* 0x000fe20003f06270 */
[----:B------:R-:W-:Y:S01]  /*2090*/  VIADD R2, R40, 0x31 ;  /* 0x0000003128027836 */ /* 0x000fe20000000000 */
[----:B------:R-:W-:Y:S01]  /*20a0*/  FSEL R101, R64, -INF , !P2 ;  /* 0xff80000040657808 */ /* 0x000fe20005000000 */
[----:B------:R-:W-:Y:S01]  /*20b0*/  VIADD R40, R40, 0x39 ;  /* 0x0000003928287836 */ /* 0x000fe20000000000 */
[----:B------:R-:W-:Y:S02]  /*20c0*/  FSEL R89, R17, -INF , !P3 ;  /* 0xff80000011597808 */ /* 0x000fe40005800000 */
[----:B------:R-:W-:-:S02]  /*20d0*/  FMNMX.FTZ R20, R91, R20, !PT ;  /* 0x000000145b147209 */ /* 0x000fc40007810000 */
[-C--:B------:R-:W-:Y:S02]  /*20e0*/  ISETP.GE.AND P2, PT, R14, R100.reuse, PT ;  /* 0x000000640e00720c */ /* 0x080fe40003f46270 */
[----:B------:R-:W-:Y:S02]  /*20f0*/  ISETP.GE.AND P3, PT, R2, R100, PT ;  /* 0x000000640200720c */ /* 0x000fe40003f66270 */
[----:B------:R-:W-:Y:S02]  /*2100*/  FMNMX.FTZ R20, R89, R20, !PT ;  /* 0x0000001459147209 */ /* 0x000fe40007810000 */
[----:B------:R-:W-:Y:S02]  /*2110*/  FSEL R105, R60, -INF , !P2 ;  /* 0xff8000003c697808 */ /* 0x000fe40005000000 */
[----:B------:R-:W-:Y:S02]  /*2120*/  ISETP.GE.AND P2, PT, R98, 0x2, PT ;  /* 0x000000026200780c */ /* 0x000fe40003f46270 */
[----:B------:R-:W-:-:S02]  /*2130*/  FMNMX.FTZ R16, R15, R39, !PT ;  /* 0x000000270f107209 */ /* 0x000fc40007810000 */
[----:B------:R-:W-:Y:S02]  /*2140*/  FSEL R103, R65, -INF , !P3 ;  /* 0xff80000041677808 */ /* 0x000fe40005800000 */
[----:B------:R-:W-:Y:S02]  /*2150*/  FMNMX.FTZ R20, R101, R20, !PT ;  /* 0x0000001465147209 */ /* 0x000fe40007810000 */
[----:B------:R-:W-:Y:S02]  /*2160*/  FMNMX.FTZ R16, R31, R16, !PT ;  /* 0x000000101f107209 */ /* 0x000fe40007810000 */
[----:B------:R-:W-:Y:S02]  /*2170*/  ISETP.GE.AND P3, PT, R40, R100, PT ;  /* 0x000000642800720c */ /* 0x000fe40003f66270 */
[----:B------:R-:W-:Y:S02]  /*2180*/  FMNMX.FTZ R20, R103, R20, !PT ;  /* 0x0000001467147209 */ /* 0x000fe40007810000 */
[----:B------:R-:W-:-:S02]  /*2190*/  FMNMX.FTZ R16, R45, R16, !PT ;  /* 0x000000102d107209 */ /* 0x000fc40007810000 */
[----:B------:R-:W-:Y:S02]  /*21a0*/  FSEL R106, R61, -INF , !P3 ;  /* 0xff8000003d6a7808 */ /* 0x000fe40005800000 */
[----:B------:R-:W-:Y:S02]  /*21b0*/  FMNMX.FTZ R7, R105, R20, !PT ;  /* 0x0000001469077209 */ /* 0x000fe40007810000 */
[----:B------:R-:W-:Y:S02]  /*21c0*/  FMNMX.FTZ R20, R13, R16, !PT ;  /* 0x000000100d147209 */ /* 0x000fe40007810000 */
[----:B------:R-:W-:Y:S01]  /*21d0*/  FMNMX.FTZ R16, R106, R7, !PT ;  /* 0x000000076a107209 */ /* 0x000fe20007810000 */
[----:B------:R-:W-:Y:S06]  /*21e0*/  @!P2 BRA `(.L_x_195) ;  /* 0x000000000054a947 */ /* 0x000fec0003800000 */
[----:B------:R-:W-:Y:S01]  /*21f0*/  VIADD R21, R98, 0xfffffffe ;  /* 0xfffffffe62157836 */ /* 0x000fe20000000000 */
[----:B------:R-:W-:-:S03]  /*2200*/  ULDC.64 UR6, c[0x0][0x218] ;  /* 0x0000860000067ab9 */ /* 0x000fc60000000a00 */
        /* <DEDUP_REMOVED lines=19> */
.L_x_195:
[----:B------:R-:W-:Y:S01]  /*2340*/  FSEL R7, R26, -INF , !P1 ;  /* 0xff8000001a077808 */ /* 0x000fe20004800000 */
[----:B------:R-:W2:Y:S01]  /*2350*/  SHFL.BFLY PT, R17, R16, 0x2, 0x1f ;  /* 0x0c401f0010117f89 */ /* 0x000ea200000e0000 */
[----:B------:R-:W-:Y:S01]  /*2360*/  FMNMX.FTZ R20, R55, R20, !PT ;  /* 0x0000001437147209 */ /* 0x000fe20007810000 */
[----:B------:R-:W-:Y:S01]  /*2370*/  ULDC UR6, c[0x0][0x2ec] ;  /* 0x0000bb0000067ab9 */ /* 0x000fe20000000800 */
[-C--:B------:R-:W-:Y:S02]  /*2380*/  ISETP.GE.AND P1, PT, R5, R99.reuse, PT ;  /* 0x000000630500720c */ /* 0x080fe40003f26270 */
[----:B------:R-:W-:Y:S02]  /*2390*/  FSEL R5, R27, -INF , !P0 ;  /* 0xff8000001b057808 */ /* 0x000fe40004000000 */
[----:B------:R-:W-:Y:S02]  /*23a0*/  FMNMX.FTZ R20, R7, R20, !PT ;  /* 0x0000001407147209 */ /* 0x000fe40007810000 */
[----:B------:R-:W-:-:S02]  /*23b0*/  ISETP.GE.AND P0, PT, R28, R99, PT ;  /* 0x000000631c00720c */ /* 0x000fc40003f06270 */
[----:B------:R-:W-:Y:S02]  /*23c0*/  FSEL R133, R22, -INF , !P1 ;  /* 0xff80000016857808 */ /* 0x000fe40004800000 */
[----:B------:R-:W-:Y:S02]  /*23d0*/  FMNMX.FTZ R20, R5, R20, !PT ;  /* 0x0000001405147209 */ /* 0x000fe40007810000 */
        /* <DEDUP_REMOVED lines=10> */
[----:B-1----:R-:W-:Y:S02]  /*2480*/  FSEL R35, R66, -INF , !P1 ;  /* 0xff80000042237808 */ /* 0x002fe40004800000 */
[----:B------:R-:W-:Y:S02]  /*2490*/  FMNMX.FTZ R0, R107, R0, !PT ;  /* 0x000000006b007209 */ /* 0x000fe40007810000 */
[-C--:B------:R-:W-:Y:S02]  /*24a0*/  ISETP.GE.AND P1, PT, R14, R99.reuse, PT ;  /* 0x000000630e00720c */ /* 0x080fe40003f26270 */
[----:B------:R-:W-:Y:S02]  /*24b0*/  FSEL R34, R67, -INF , !P0 ;  /* 0xff80000043227808 */ /* 0x000fe40004000000 */
[----:B------:R-:W-:Y:S02]  /*24c0*/  FMNMX.FTZ R19, R35, R0, !PT ;  /* 0x0000000023137209 */ /* 0x000fe40007810000 */
[----:B------:R-:W-:-:S02]  /*24d0*/  ISETP.GE.AND P0, PT, R40, R99, PT ;  /* 0x000000632800720c */ /* 0x000fc40003f06270 */
[----:B------:R-:W-:Y:S02]  /*24e0*/  FSEL R33, R62, -INF , !P1 ;  /* 0xff8000003e217808 */ /* 0x000fe40004800000 */
[----:B------:R-:W-:Y:S02]  /*24f0*/  FMNMX.FTZ R0, R34, R19, !PT ;  /* 0x0000001322007209 */ /* 0x000fe40007810000 */
[----:B------:R-:W-:Y:S02]  /*2500*/  FSEL R32, R63, -INF , !P0 ;  /* 0xff8000003f207808 */ /* 0x000fe40004000000 */
[----:B------:R-:W-:Y:S02]  /*2510*/  FMNMX.FTZ R19, R33, R0, !PT ;  /* 0x0000000021137209 */ /* 0x000fe40007810000 */
[----:B--2---:R-:W-:Y:S02]  /*2520*/  FMNMX.FTZ R17, R16, R17, !PT ;  /* 0x0000001110117209 */ /* 0x004fe40007810000 */
[----:B------:R-:W-:-:S02]  /*2530*/  FMNMX.FTZ R19, R32, R19, !PT ;  /* 0x0000001320137209 */ /* 0x000fc40007810000 */
[----:B------:R-:W-:Y:S01]  /*2540*/  LEA R81, R82, R81, 0x5 ;  /* 0x0000005152517211 */ /* 0x000fe200078e28ff */
[----:B------:R-:W1:Y:S03]  /*2550*/  SHFL.BFLY PT, R2, R17, 0x1, 0x1f ;  /* 0x0c201f0011027f89 */ /* 0x000e6600000e0000 */
[----:B------:R-:W-:Y:S01]  /*2560*/  IADD3 R110, R80, R81, RZ ;  /* 0x00000051506e7210 */ /* 0x000fe20007ffe0ff */
[----:B------:R-:W2:Y:S03]  /*2570*/  SHFL.BFLY PT, R4, R19, 0x2, 0x1f ;  /* 0x0c401f0013047f89 */ /* 0x000ea600000e0000 */
[----:B------:R-:W-:-:S04]  /*2580*/  LEA R110, R110, UR4, 0x1 ;  /* 0x000000046e6e7c11 */ /* 0x000fc8000f8e08ff */
[----:B------:R-:W-:Y:S01]  /*2590*/  LEA R108, R3, R110, 0x1 ;  /* 0x0000006e036c7211 */ /* 0x000fe200078e08ff */
[----:B------:R-:W-:Y:S04]  /*25a0*/  LDSM.16.MT88.4 R56, [R110+0x7000] ;  /* 0x007000006e38783b */ /* 0x000fe80000004200 */
[----:B------:R-:W-:Y:S04]  /*25b0*/  LDSM.16.MT88.4 R72, [R110+0x8000] ;  /* 0x008000006e48783b */ /* 0x000fe80000004200 */
[----:B------:R-:W-:Y:S01]  /*25c0*/  LDSM.16.MT88.4 R64, [R108+0x7000] ;  /* 0x007000006c40783b */ /* 0x000fe20000004200 */
[----:B-1----:R-:W-:-:S03]  /*25d0*/  FMNMX.FTZ R2, R17, R2, !PT ;  /* 0x0000000211027209 */ /* 0x002fc60007810000 */
[----:B------:R-:W-:Y:S01]  /*25e0*/  LDSM.16.MT88.4 R20, [R108+0x6400] ;  /* 0x006400006c14783b */ /* 0x000fe20000004200 */
[----:B--2---:R-:W-:Y:S01]  /*25f0*/  FMNMX.FTZ R4, R19, R4, !PT ;  /* 0x0000000413047209 */ /* 0x004fe20007810000 */
[C---:B------:R-:W-:Y:S01]  /*2600*/  FMUL.FTZ R132, R2.reuse, UR6 ;  /* 0x0000000602847c20 */ /* 0x040fe20008410000 */
[----:B------:R-:W-:-:S03]  /*2610*/  FSETP.NEU.FTZ.AND P0, PT, R2, -INF , PT ;  /* 0xff8000000200780b */ /* 0x000fc60003f1d000 */
[----:B------:R-:W1:Y:S01]  /*2620*/  SHFL.BFLY PT, R17, R4, 0x1, 0x1f ;  /* 0x0c201f0004117f89 */ /* 0x000e6200000e0000 */
        /* <DEDUP_REMOVED lines=12> */
[--C-:B------:R-:W-:Y:S01]  /*26f0*/  FFMA.FTZ R104, R93, UR6, -R132.reuse ;  /* 0x000000065d687c23 */ /* 0x100fe20008010884 */
[--C-:B------:R-:W-:Y:S01]  /*2700*/  FFMA.FTZ R95, R92, UR6, -R132.reuse ;  /* 0x000000065c5f7c23 */ /* 0x100fe20008010884 */
[----:B------:R-:W3:Y:S01]  /*2710*/  LDSM.16.MT88.4 R48, [R108+0x6000] ;  /* 0x006000006c30783b */ /* 0x000ee20000004200 */
[----:B------:R-:W4:Y:S01]  /*2720*/  MUFU.EX2 R127, R127 ;  /* 0x0000007f007f7308 */ /* 0x000f220000000800 */
[--C-:B------:R-:W-:Y:S01]  /*2730*/  FFMA.FTZ R91, R89, UR6, -R132.reuse ;  /* 0x00000006595b7c23 */ /* 0x100fe20008010884 */
[--C-:B------:R-:W-:Y:S01]  /*2740*/  FFMA.FTZ R101, R101, UR6, -R132.reuse ;  /* 0x0000000665657c23 */ /* 0x100fe20008010884 */
[--C-:B------:R-:W-:Y:S01]  /*2750*/  FFMA.FTZ R105, R105, UR6, -R132.reuse ;  /* 0x0000000669697c23 */ /* 0x100fe20008010884 */
[----:B-1----:R-:W-:Y:S01]  /*2760*/  FMNMX.FTZ R0, R4, R17, !PT ;  /* 0x0000001104007209 */ /* 0x002fe20007810000 */
[--C-:B------:R-:W-:Y:S01]  /*2770*/  FFMA.FTZ R106, R106, UR6, -R132.reuse ;  /* 0x000000066a6a7c23 */ /* 0x100fe20008010884 */
[----:B------:R-:W-:Y:S01]  /*2780*/  LDSM.16.MT88.4 R16, [R110+0x6400] ;  /* 0x006400006e10783b */ /* 0x000fe20000004200 */
[----:B------:R-:W-:Y:S01]  /*2790*/  FFMA.FTZ R103, R103, UR6, -R132 ;  /* 0x0000000667677c23 */ /* 0x000fe20008010884 */
[C---:B------:R-:W-:Y:S01]  /*27a0*/  FSETP.NEU.FTZ.AND P0, PT, R0.reuse, -INF , PT ;  /* 0xff8000000000780b */ /* 0x040fe20003f1d000 */
[----:B------:R-:W-:Y:S01]  /*27b0*/  FMUL.FTZ R88, R0, UR6 ;  /* 0x0000000600587c20 */ /* 0x000fe20008410000 */
[----:B------:R-:W-:Y:S04]  /*27c0*/  MUFU.EX2 R87, R87 ;  /* 0x0000005700577308 */ /* 0x000fe80000000800 */
[----:B------:R-:W-:-:S02]  /*27d0*/  FSEL R88, R88, RZ, P0 ;  /* 0x000000ff58587208 */ /* 0x000fc40000000000 */
[----:B----4-:R-:W-:Y:S02]  /*27e0*/  F2FP.BF16.F32.PACK_AB R76, R127, R130 ;  /* 0x000000827f4c723e */ /* 0x010fe400000010ff */
[----:B------:R-:W1:Y:S01]  /*27f0*/  MUFU.EX2 R86, R86 ;  /* 0x0000005600567308 */ /* 0x000e620000000800 */
[--C-:B------:R-:W-:Y:S01]  /*2800*/  FFMA.FTZ R90, R31, UR6, -R88.reuse ;  /* 0x000000061f5a7c23 */ /* 0x100fe20008010858 */
[--C-:B------:R-:W-:Y:S01]  /*2810*/  FFMA.FTZ R139, R15, UR6, -R88.reuse ;  /* 0x000000060f8b7c23 */ /* 0x100fe20008010858 */
[--C-:B------:R-:W-:Y:S01]  /*2820*/  FFMA.FTZ R134, R39, UR6, -R88.reuse ;  /* 0x0000000627867c23 */ /* 0x100fe20008010858 */
[--C-:B------:R-:W-:Y:S01]  /*2830*/  FFMA.FTZ R31, R45, UR6, -R88.reuse ;  /* 0x000000062d1f7c23 */ /* 0x100fe20008010858 */
[--C-:B------:R-:W-:Y:S01]  /*2840*/  FFMA.FTZ R30, R13, UR6, -R88.reuse ;  /* 0x000000060d1e7c23 */ /* 0x100fe20008010858 */
[--C-:B------:R-:W-:Y:S01]  /*2850*/  FFMA.FTZ R27, R55, UR6, -R88.reuse ;  /* 0x00000006371b7c23 */ /* 0x100fe20008010858 */
[----:B------:R-:W4:Y:S01]  /*2860*/  LDSM.16.MT88.4 R12, [R110+0x7400] ;  /* 0x007400006e0c783b */ /* 0x000f220000004200 */
[----:B------:R-:W-:Y:S01]  /*2870*/  MUFU.EX2 R139, R139 ;  /* 0x0000008b008b7308 */ /* 0x000fe20000000800 */
[--C-:B------:R-:W-:Y:S01]  /*2880*/  FFMA.FTZ R26, R7, UR6, -R88.reuse ;  /* 0x00000006071a7c23 */ /* 0x100fe20008010858 */
[--C-:B------:R-:W-:Y:S01]  /*2890*/  FFMA.FTZ R3, R5, UR6, -R88.reuse ;  /* 0x0000000605037c23 */ /* 0x100fe20008010858 */
[--C-:B------:R-:W-:Y:S01]  /*28a0*/  FFMA.FTZ R102, R133, UR6, -R88.reuse ;  /* 0x0000000685667c23 */ /* 0x100fe20008010858 */
[--C-:B------:R-:W-:Y:S01]  /*28b0*/  FFMA.FTZ R93, R131, UR6, -R88.reuse ;  /* 0x00000006835d7c23 */ /* 0x100fe20008010858 */
[--C-:B------:R-:W-:Y:S01]  /*28c0*/  FFMA.FTZ R92, R135, UR6, -R88.reuse ;  /* 0x00000006875c7c23 */ /* 0x100fe20008010858 */
[--C-:B------:R-:W-:Y:S01]  /*28d0*/  FFMA.FTZ R89, R107, UR6, -R88.reuse ;  /* 0x000000066b597c23 */ /* 0x100fe20008010858 */
[--C-:B------:R-:W-:Y:S01]  /*28e0*/  FFMA.FTZ R35, R35, UR6, -R88.reuse ;  /* 0x0000000623237c23 */ /* 0x100fe20008010858 */
[----:B------:R-:W5:Y:S01]  /*28f0*/  MUFU.EX2 R134, R134 ;  /* 0x0000008600867308 */ /* 0x000f620000000800 */
[----:B-1----:R-:W-:Y:S01]  /*2900*/  F2FP.BF16.F32.PACK_AB R78, R86, R87 ;  /* 0x00000057564e723e */ /* 0x002fe200000010ff */
[--C-:B------:R-:W-:Y:S01]  /*2910*/  FFMA.FTZ R34, R34, UR6, -R88.reuse ;  /* 0x0000000622227c23 */ /* 0x100fe20008010858 */
[--C-:B------:R-:W-:Y:S01]  /*2920*/  FFMA.FTZ R33, R33, UR6, -R88.reuse ;  /* 0x0000000621217c23 */ /* 0x100fe20008010858 */
[----:B------:R-:W-:Y:S01]  /*2930*/  FFMA.FTZ R138, R32, UR6, -R88 ;  /* 0x00000006208a7c23 */ /* 0x000fe20008010858 */
[----:B------:R-:W-:-:S03]  /*2940*/  FADD.FTZ R130, R130, R127 ;  /* 0x0000007f82827221 */ /* 0x000fc60000010000 */
[----:B------:R-:W-:Y:S01]  /*2950*/  MUFU.EX2 R90, R90 ;  /* 0x0000005a005a7308 */ /* 0x000fe20000000800 */
[----:B------:R-:W-:-:S04]  /*2960*/  FADD.FTZ R87, R87, R130 ;  /* 0x0000008257577221 */ /* 0x000fc80000010000 */
[----:B------:R-:W-:-:S03]  /*2970*/  FADD.FTZ R86, R86, R87 ;  /* 0x0000005756567221 */ /* 0x000fc60000010000 */
[----:B------:R-:W1:Y:S01]  /*2980*/  MUFU.EX2 R31, R31 ;  /* 0x0000001f001f7308 */ /* 0x000e620000000800 */
[----:B-----5:R-:W-:Y:S01]  /*2990*/  F2FP.BF16.F32.PACK_AB R77, R134, R139 ;  /* 0x0000008b864d723e */ /* 0x020fe200000010ff */
[----:B------:R-:W-:-:S06]  /*29a0*/  FADD.FTZ R139, R139, R134 ;  /* 0x000000868b8b7221 */ /* 0x000fcc0000010000 */
[----:B------:R-:W-:Y:S08]  /*29b0*/  MUFU.EX2 R29, R29 ;  /* 0x0000001d001d7308 */ /* 0x000ff00000000800 */
[----:B------:R-:W5:Y:S01]  /*29c0*/  MUFU.EX2 R28, R28 ;  /* 0x0000001c001c7308 */ /* 0x000f620000000800 */
[----:B-1----:R-:W-:Y:S01]  /*29d0*/  F2FP.BF16.F32.PACK_AB R79, R31, R90 ;  /* 0x0000005a1f4f723e */ /* 0x002fe200000010ff */
[----:B------:R-:W-:-:S04]  /*29e0*/  FADD.FTZ R90, R90, R139 ;  /* 0x0000008b5a5a7221 */ /* 0x000fc80000010000 */
[----:B------:R-:W-:Y:S02]  /*29f0*/  FADD.FTZ R31, R31, R90 ;  /* 0x0000005a1f1f7221 */ /* 0x000fe40000010000 */
[C---:B------:R-:W-:Y:S01]  /*2a00*/  HMMA.16816.F32.BF16 R52, R76.reuse, R56, RZ ;  /* 0x000000384c34723c */ /* 0x040fe200000418ff */
[----:B------:R-:W-:Y:S05]  /*2a10*/  MUFU.EX2 R25, R25 ;  /* 0x0000001900197308 */ /* 0x000fea0000000800 */
[C---:B------:R-:W-:Y:S03]  /*2a20*/  HMMA.16816.F32.BF16 R56, R76.reuse, R58, RZ ;  /* 0x0000003a4c38723c */ /* 0x040fe600000418ff */
[----:B------:R-:W1:Y:S01]  /*2a30*/  MUFU.EX2 R24, R24 ;  /* 0x0000001800187308 */ /* 0x000e620000000800 */
[C---:B-----5:R-:W-:Y:S01]  /*2a40*/  F2FP.BF16.F32.PACK_AB R4, R28.reuse, R29 ;  /* 0x0000001d1c04723e */ /* 0x060fe200000010ff */
[----:B------:R-:W-:Y:S01]  /*2a50*/  FADD.FTZ R29, R29, R86 ;  /* 0x000000561d1d7221 */ /* 0x000fe20000010000 */
[----:B------:R-:W-:Y:S03]  /*2a60*/  HMMA.16816.F32.BF16 R68, R76, R72, RZ ;  /* 0x000000484c44723c */ /* 0x000fe600000418ff */
[----:B------:R-:W-:-:S02]  /*2a70*/  FADD.FTZ R28, R28, R29 ;  /* 0x0000001d1c1c7221 */ /* 0x000fc40000010000 */
[----:B------:R-:W-:Y:S01]  /*2a80*/  MUFU.EX2 R30, R30 ;  /* 0x0000001e001e7308 */ /* 0x000fe20000000800 */
[C---:B------:R-:W-:Y:S06]  /*2a90*/  HMMA.16816.F32.BF16 R72, R76.reuse, R74, RZ ;  /* 0x0000004a4c48723c */ /* 0x040fec00000418ff */
[----:B--2---:R-:W-:Y:S01]  /*2aa0*/  HMMA.16816.F32.BF16 R36, R76, R40, RZ ;  /* 0x000000284c24723c */ /* 0x004fe200000418ff */
[----:B------:R-:W2:Y:S01]  /*2ab0*/  MUFU.EX2 R27, R27 ;  /* 0x0000001b001b7308 */ /* 0x000ea20000000800 */
[----:B-1----:R-:W-:Y:S01]  /*2ac0*/  F2FP.BF16.F32.PACK_AB R6, R24, R25 ;  /* 0x000000191806723e */ /* 0x002fe200000010ff */
[----:B------:R-:W-:-:S03]  /*2ad0*/  FADD.FTZ R25, R25, R28 ;  /* 0x0000001c19197221 */ /* 0x000fc60000010000 */
[C---:B---3--:R-:W-:Y:S01]  /*2ae0*/  HMMA.16816.F32.BF16 R44, R76.reuse, R48, RZ ;  /* 0x000000304c2c723c */ /* 0x048fe200000418ff */
[----:B------:R-:W-:Y:S02]  /*2af0*/  FADD.FTZ R25, R24, R25 ;  /* 0x0000001918197221 */ /* 0x000fe40000010000 */
[----:B------:R-:W-:Y:S03]  /*2b00*/  MUFU.EX2 R26, R26 ;  /* 0x0000001a001a7308 */ /* 0x000fe60000000800 */
[C---:B------:R-:W-:Y:S05]  /*2b10*/  HMMA.16816.F32.BF16 R60, R76.reuse, R64, RZ ;  /* 0x000000404c3c723c */ /* 0x040fea00000418ff */
[----:B------:R-:W1:Y:S01]  /*2b20*/  MUFU.EX2 R3, R3 ;  /* 0x0000000300037308 */ /* 0x000e620000000800 */
[----:B--2---:R-:W-:Y:S01]  /*2b30*/  F2FP.BF16.F32.PACK_AB R5, R27, R30 ;  /* 0x0000001e1b05723e */ /* 0x004fe200000010ff */
[----:B------:R-:W-:Y:S01]  /*2b40*/  HMMA.16816.F32.BF16 R40, R76, R42, RZ ;  /* 0x0000002a4c28723c */ /* 0x000fe200000418ff */
[----:B------:R-:W-:-:S04]  /*2b50*/  FADD.FTZ R30, R30, R31 ;  /* 0x0000001f1e1e7221 */ /* 0x000fc80000010000 */
[----:B------:R-:W-:Y:S01]  /*2b60*/  FADD.FTZ R27, R27, R30 ;  /* 0x0000001e1b1b7221 */ /* 0x000fe20000010000 */
[C---:B------:R-:W-:Y:S01]  /*2b70*/  HMMA.16816.F32.BF16 R48, R76.reuse, R50, RZ ;  /* 0x000000324c30723c */ /* 0x040fe200000418ff */
[----:B------:R-:W-:Y:S05]  /*2b80*/  MUFU.EX2 R104, R104 ;  /* 0x0000006800687308 */ /* 0x000fea0000000800 */
[----:B------:R-:W-:Y:S01]  /*2b90*/  HMMA.16816.F32.BF16 R64, R76, R66, RZ ;  /* 0x000000424c40723c */ /* 0x000fe200000418ff */
[----:B-1----:R-:W-:Y:S02]  /*2ba0*/  F2FP.BF16.F32.PACK_AB R7, R3, R26 ;  /* 0x0000001a0307723e */ /* 0x002fe400000010ff */
[----:B------:R-:W1:Y:S01]  /*2bb0*/  MUFU.EX2 R95, R95 ;  /* 0x0000005f005f7308 */ /* 0x000e620000000800 */
[----:B------:R-:W-:-:S04]  /*2bc0*/  FADD.FTZ R26, R26, R27 ;  /* 0x0000001b1a1a7221 */ /* 0x000fc80000010000 */
[----:B------:R-:W-:Y:S01]  /*2bd0*/  FADD.FTZ R3, R3, R26 ;  /* 0x0000001a03037221 */ /* 0x000fe20000010000 */
[C---:B----4-:R-:W-:Y:S02]  /*2be0*/  HMMA.16816.F32.BF16 R52, R4.reuse, R12, R52 ;  /* 0x0000000c0434723c */ /* 0x050fe40000041834 */
[----:B------:R-:W-:Y:S04]  /*2bf0*/  MUFU.EX2 R94, R94 ;  /* 0x0000005e005e7308 */ /* 0x000fe80000000800 */
[C---:B------:R-:W-:Y:S01]  /*2c00*/  HMMA.16816.F32.BF16 R56, R4.reuse, R14, R56 ;  /* 0x0000000e0438723c */ /* 0x040fe20000041838 */
[----:B------:R-:W2:Y:S03]  /*2c10*/  LDSM.16.MT88.4 R12, [R110+0x8400] ;  /* 0x008400006e0c783b */ /* 0x000ea60000004200 */
[----:B------:R-:W-:Y:S02]  /*2c20*/  MUFU.EX2 R91, R91 ;  /* 0x0000005b005b7308 */ /* 0x000fe40000000800 */
[C---:B------:R-:W-:Y:S06]  /*2c30*/  HMMA.16816.F32.BF16 R36, R4.reuse, R16, R36 ;  /* 0x000000100424723c */ /* 0x040fec0000041824 */
[C---:B------:R-:W-:Y:S01]  /*2c40*/  HMMA.16816.F32.BF16 R40, R4.reuse, R18, R40 ;  /* 0x000000120428723c */ /* 0x040fe20000041828 */
[----:B------:R-:W3:Y:S01]  /*2c50*/  LDSM.16.MT88.4 R16, [R108+0x7400] ;  /* 0x007400006c10783b */ /* 0x000ee20000004200 */
[----:B------:R-:W-:Y:S04]  /*2c60*/  MUFU.EX2 R102, R102 ;  /* 0x0000006600667308 */ /* 0x000fe80000000800 */
[C---:B------:R-:W-:Y:S04]  /*2c70*/  HMMA.16816.F32.BF16 R44, R4.reuse, R20, R44 ;  /* 0x00000014042c723c */ /* 0x040fe8000004182c */
[----:B------:R-:W4:Y:S02]  /*2c80*/  MUFU.EX2 R93, R93 ;  /* 0x0000005d005d7308 */ /* 0x000f240000000800 */
[C---:B------:R-:W-:Y:S01]  /*2c90*/  HMMA.16816.F32.BF16 R48, R4.reuse, R22, R48 ;  /* 0x000000160430723c */ /* 0x040fe20000041830 */
[----:B------:R-:W-:Y:S05]  /*2ca0*/  LDSM.16.MT88.4 R20, [R110+0x6c00] ;  /* 0x006c00006e14783b */ /* 0x000fea0000004200 */
[----:B------:R-:W-:Y:S08]  /*2cb0*/  MUFU.EX2 R92, R92 ;  /* 0x0000005c005c7308 */ /* 0x000ff00000000800 */
[----:B------:R-:W5:Y:S01]  /*2cc0*/  MUFU.EX2 R89, R89 ;  /* 0x0000005900597308 */ /* 0x000f620000000800 */
[C---:B--2---:R-:W-:Y:S07]  /*2cd0*/  HMMA.16816.F32.BF16 R68, R4.reuse, R12, R68 ;  /* 0x0000000c0444723c */ /* 0x044fee0000041844 */
[----:B------:R-:W-:Y:S01]  /*2ce0*/  MUFU.EX2 R101, R101 ;  /* 0x0000006500657308 */ /* 0x000fe20000000800 */
[C---:B------:R-:W-:Y:S01]  /*2cf0*/  HMMA.16816.F32.BF16 R72, R4.reuse, R14, R72 ;  /* 0x0000000e0448723c */ /* 0x040fe20000041848 */
[----:B------:R-:W2:Y:S05]  /*2d00*/  LDSM.16.MT88.4 R12, [R108+0x8000] ;  /* 0x008000006c0c783b */ /* 0x000eaa0000004200 */
[C---:B---3--:R-:W-:Y:S01]  /*2d10*/  HMMA.16816.F32.BF16 R60, R4.reuse, R16, R60 ;  /* 0x00000010043c723c */ /* 0x048fe2000004183c */
[----:B------:R-:W3:Y:S05]  /*2d20*/  MUFU.EX2 R132, R103 ;  /* 0x0000006700847308 */ /* 0x000eea0000000800 */
[----:B------:R-:W-:Y:S01]  /*2d30*/  HMMA.16816.F32.BF16 R64, R4, R18, R64 ;  /* 0x000000120440723c */ /* 0x000fe20000041840 */
[----:B------:R-:W-:Y:S02]  /*2d40*/  LDSM.16.MT88.4 R16, [R108+0x6c00] ;  /* 0x006c00006c10783b */ /* 0x000fe40000004200 */
[----:B------:R-:W-:Y:S08]  /*2d50*/  MUFU.EX2 R105, R105 ;  /* 0x0000006900697308 */ /* 0x000ff00000000800 */
[----:B------:R-:W-:Y:S08]  /*2d60*/  MUFU.EX2 R106, R106 ;  /* 0x0000006a006a7308 */ /* 0x000ff00000000800 */
[----:B------:R-:W-:Y:S08]  /*2d70*/  MUFU.EX2 R35, R35 ;  /* 0x0000002300237308 */ /* 0x000ff00000000800 */
[----:B------:R-:W3:Y:S01]  /*2d80*/  MUFU.EX2 R34, R34 ;  /* 0x0000002200227308 */ /* 0x000ee20000000800 */
[C---:B--2---:R-:W-:Y:S06]  /*2d90*/  HMMA.16816.F32.BF16 R80, R76.reuse, R12, RZ ;  /* 0x0000000c4c50723c */ /* 0x044fec00000418ff */
[----:B------:R-:W-:Y:S01]  /*2da0*/  HMMA.16816.F32.BF16 R76, R76, R14, RZ ;  /* 0x0000000e4c4c723c */ /* 0x000fe200000418ff */
[----:B------:R-:W2:Y:S01]  /*2db0*/  LDSM.16.MT88.4 R12, [R108+0x8400] ;  /* 0x008400006c0c783b */ /* 0x000ea20000004200 */
[----:B------:R-:W-:Y:S08]  /*2dc0*/  MUFU.EX2 R33, R33 ;  /* 0x0000002100217308 */ /* 0x000ff00000000800 */
[----:B------:R-:W3:Y:S08]  /*2dd0*/  MUFU.EX2 R138, R138 ;  /* 0x0000008a008a7308 */ /* 0x000ef00000000800 */
[C---:B--2---:R-:W-:Y:S06]  /*2de0*/  HMMA.16816.F32.BF16 R80, R4.reuse, R12, R80 ;  /* 0x0000000c0450723c */ /* 0x044fec0000041850 */
[----:B------:R-:W-:Y:S01]  /*2df0*/  HMMA.16816.F32.BF16 R76, R4, R14, R76 ;  /* 0x0000000e044c723c */ /* 0x000fe2000004184c */
[----:B------:R-:W2:Y:S06]  /*2e00*/  LDSM.16.MT88.4 R12, [R110+0x6800] ;  /* 0x006800006e0c783b */ /* 0x000eac0000004200 */
[----:B-1----:R-:W-:Y:S01]  /*2e10*/  F2FP.BF16.F32.PACK_AB R4, R95, R104 ;  /* 0x000000685f04723e */ /* 0x002fe200000010ff */
[----:B------:R-:W-:Y:S01]  /*2e20*/  FADD.FTZ R104, R104, R25 ;  /* 0x0000001968687221 */ /* 0x000fe20000010000 */
[----:B----4-:R-:W-:Y:S01]  /*2e30*/  F2FP.BF16.F32.PACK_AB R5, R93, R102 ;  /* 0x000000665d05723e */ /* 0x010fe200000010ff */
[----:B------:R-:W-:Y:S01]  /*2e40*/  FADD.FTZ R102, R102, R3 ;  /* 0x0000000366667221 */ /* 0x000fe20000010000 */
[----:B------:R-:W-:Y:S01]  /*2e50*/  F2FP.BF16.F32.PACK_AB R6, R91, R94 ;  /* 0x0000005e5b06723e */ /* 0x000fe200000010ff */
[----:B------:R-:W-:Y:S01]  /*2e60*/  FADD.FTZ R95, R95, R104 ;  /* 0x000000685f5f7221 */ /* 0x000fe20000010000 */
[----:B-----5:R-:W-:Y:S01]  /*2e70*/  F2FP.BF16.F32.PACK_AB R7, R89, R92 ;  /* 0x0000005c5907723e */ /* 0x020fe200000010ff */
[----:B------:R-:W-:Y:S01]  /*2e80*/  FADD.FTZ R93, R93, R102 ;  /* 0x000000665d5d7221 */ /* 0x000fe20000010000 */
[----:B------:R-:W-:Y:S01]  /*2e90*/  SHF.R.S32.HI R3, RZ, 0x1f, R84 ;  /* 0x0000001fff037819 */ /* 0x000fe20000011454 */
[----:B------:R-:W-:-:S02]  /*2ea0*/  FADD.FTZ R94, R94, R95 ;  /* 0x0000005f5e5e7221 */ /* 0x000fc40000010000 */
[----:B------:R-:W-:Y:S01]  /*2eb0*/  FADD.FTZ R92, R92, R93 ;  /* 0x0000005d5c5c7221 */ /* 0x000fe20000010000 */
[----:B------:R-:W-:Y:S01]  /*2ec0*/  LEA.HI R3, R3, R84, RZ, 0x2 ;  /* 0x0000005403037211 */ /* 0x000fe200078f10ff */
[----:B------:R-:W-:Y:S02]  /*2ed0*/  FADD.FTZ R94, R91, R94 ;  /* 0x0000005e5b5e7221 */ /* 0x000fe40000010000 */
[----:B------:R-:W-:Y:S01]  /*2ee0*/  FADD.FTZ R92, R89, R92 ;  /* 0x0000005c595c7221 */ /* 0x000fe20000010000 */
[----:B------:R-:W-:-:S04]  /*2ef0*/  LOP3.LUT R3, R3, 0xfffffffc, RZ, 0xc0, !PT ;  /* 0xfffffffc03037812 */ /* 0x000fc800078ec0ff */
[----:B------:R-:W-:Y:S02]  /*2f00*/  IADD3 R133, R84, -R3, RZ ;  /* 0x8000000354857210 */ /* 0x000fe40007ffe0ff */
[----:B------:R-:W-:Y:S01]  /*2f10*/  MOV R3, R85 ;  /* 0x0000005500037202 */ /* 0x000fe20000000f00 */
[C---:B--2---:R-:W-:Y:S06]  /*2f20*/  HMMA.16816.F32.BF16 R36, R4.reuse, R12, R36 ;  /* 0x0000000c0424723c */ /* 0x044fec0000041824 */
[C---:B------:R-:W-:Y:S01]  /*2f30*/  HMMA.16816.F32.BF16 R40, R4.reuse, R14, R40 ;  /* 0x0000000e0428723c */ /* 0x040fe20000041828 */
[----:B------:R-:W1:Y:S05]  /*2f40*/  LDSM.16.MT88.4 R12, [R108+0x6800] ;  /* 0x006800006c0c783b */ /* 0x000e6a0000004200 */
[C---:B-1----:R-:W-:Y:S06]  /*2f50*/  HMMA.16816.F32.BF16 R44, R4.reuse, R12, R44 ;  /* 0x0000000c042c723c */ /* 0x042fec000004182c */
        /* <DEDUP_REMOVED lines=12> */
[----:B------:R-:W-:Y:S01]  /*3020*/  HMMA.16816.F32.BF16 R76, R4, R14, R76 ;  /* 0x0000000e044c723c */ /* 0x000fe2000004184c */
[----:B------:R-:W1:Y:S06]  /*3030*/  LDSM.16.MT88.4 R12, [R110+0x7c00] ;  /* 0x007c00006e0c783b */ /* 0x000e6c0000004200 */
[----:B---3--:R-:W-:Y:S01]  /*3040*/  F2FP.BF16.F32.PACK_AB R4, R132, R101 ;  /* 0x000000658404723e */ /* 0x008fe200000010ff */
[----:B------:R-:W-:Y:S01]  /*3050*/  FADD.FTZ R101, R101, R94 ;  /* 0x0000005e65657221 */ /* 0x000fe20000010000 */
[----:B------:R-:W-:Y:S01]  /*3060*/  F2FP.BF16.F32.PACK_AB R5, R34, R35 ;  /* 0x000000232205723e */ /* 0x000fe200000010ff */
[----:B------:R-:W-:Y:S01]  /*3070*/  FADD.FTZ R35, R35, R92 ;  /* 0x0000005c23237221 */ /* 0x000fe20000010000 */
[----:B------:R-:W-:Y:S01]  /*3080*/  F2FP.BF16.F32.PACK_AB R6, R106, R105 ;  /* 0x000000696a06723e */ /* 0x000fe200000010ff */
[----:B------:R-:W-:Y:S01]  /*3090*/  FADD.FTZ R132, R132, R101 ;  /* 0x0000006584847221 */ /* 0x000fe20000010000 */
[----:B------:R-:W-:Y:S01]  /*30a0*/  F2FP.BF16.F32.PACK_AB R7, R138, R33 ;  /* 0x000000218a07723e */ /* 0x000fe200000010ff */
[----:B------:R-:W-:-:S02]  /*30b0*/  FADD.FTZ R34, R34, R35 ;  /* 0x0000002322227221 */ /* 0x000fc40000010000 */
[----:B------:R-:W-:Y:S02]  /*30c0*/  FADD.FTZ R105, R105, R132 ;  /* 0x0000008469697221 */ /* 0x000fe40000010000 */
[----:B------:R-:W-:Y:S02]  /*30d0*/  FADD.FTZ R33, R33, R34 ;  /* 0x0000002221217221 */ /* 0x000fe40000010000 */
[----:B------:R-:W-:Y:S01]  /*30e0*/  HMMA.16816.F32.BF16 R36, R4, R20, R36 ;  /* 0x000000140424723c */ /* 0x000fe20000041824 */
[----:B------:R-:W-:Y:S01]  /*30f0*/  FADD.FTZ R135, R106, R105 ;  /* 0x000000696a877221 */ /* 0x000fe20000010000 */
[----:B------:R-:W-:-:S04]  /*3100*/  FADD.FTZ R138, R138, R33 ;  /* 0x000000218a8a7221 */ /* 0x000fc80000010000 */
[C---:B------:R-:W-:Y:S01]  /*3110*/  HMMA.16816.F32.BF16 R40, R4.reuse, R22, R40 ;  /* 0x000000160428723c */ /* 0x040fe20000041828 */
[----:B------:R-:W2:Y:S05]  /*3120*/  LDSM.16.MT88.4 R20, [R108+0x7c00] ;  /* 0x007c00006c14783b */ /* 0x000eaa0000004200 */
[C---:B------:R-:W-:Y:S06]  /*3130*/  HMMA.16816.F32.BF16 R44, R4.reuse, R16, R44 ;  /* 0x00000010042c723c */ /* 0x040fec000004182c */
[C---:B------:R-:W-:Y:S01]  /*3140*/  HMMA.16816.F32.BF16 R48, R4.reuse, R18, R48 ;  /* 0x000000120430723c */ /* 0x040fe20000041830 */
[----:B------:R-:W3:Y:S05]  /*3150*/  LDSM.16.MT88.4 R16, [R110+0x8c00] ;  /* 0x008c00006e10783b */ /* 0x000eea0000004200 */
[C---:B-1----:R-:W-:Y:S06]  /*3160*/  HMMA.16816.F32.BF16 R52, R4.reuse, R12, R52 ;  /* 0x0000000c0434723c */ /* 0x042fec0000041834 */
[C---:B------:R-:W-:Y:S01]  /*3170*/  HMMA.16816.F32.BF16 R56, R4.reuse, R14, R56 ;  /* 0x0000000e0438723c */ /* 0x040fe20000041838 */
[----:B------:R-:W1:Y:S05]  /*3180*/  LDSM.16.MT88.4 R12, [R108+0x8c00] ;  /* 0x008c00006c0c783b */ /* 0x000e6a0000004200 */
[C---:B--2---:R-:W-:Y:S06]  /*3190*/  HMMA.16816.F32.BF16 R60, R4.reuse, R20, R60 ;  /* 0x00000014043c723c */ /* 0x044fec000004183c */
[C---:B------:R-:W-:Y:S06]  /*31a0*/  HMMA.16816.F32.BF16 R64, R4.reuse, R22, R64 ;  /* 0x000000160440723c */ /* 0x040fec0000041840 */
[C---:B---3--:R-:W-:Y:S06]  /*31b0*/  HMMA.16816.F32.BF16 R68, R4.reuse, R16, R68 ;  /* 0x000000100444723c */ /* 0x048fec0000041844 */
[C---:B------:R-:W-:Y:S06]  /*31c0*/  HMMA.16816.F32.BF16 R72, R4.reuse, R18, R72 ;  /* 0x000000120448723c */ /* 0x040fec0000041848 */
[C---:B-1----:R-:W-:Y:S06]  /*31d0*/  HMMA.16816.F32.BF16 R80, R4.reuse, R12, R80 ;  /* 0x0000000c0450723c */ /* 0x042fec0000041850 */
[----:B------:R-:W-:Y:S01]  /*31e0*/  HMMA.16816.F32.BF16 R76, R4, R14, R76 ;  /* 0x0000000e044c723c */ /* 0x000fe2000004184c */
[----:B------:R-:W-:-:S08]  /*31f0*/  NOP ;  /* 0x0000000000007918 */ /* 0x000fd00000000000 */
[----:B------:R-:W-:-:S15]  /*3200*/  @!P2 BRA `(.L_x_196) ;  /* 0x000000200000a947 */ /* 0x000fde0003800000 */
[----:B------:R-:W-:Y:S01]  /*3210*/  VIADD R3, R98, 0xfffffffe ;  /* 0xfffffffe62037836 */ /* 0x000fe20000000000 */
[----:B------:R-:W-:-:S04]  /*3220*/  DEPBAR.LE SB0, 0x0 ;  /* 0x000080000000791a */ /* 0x000fc80000000000 */
[----:B------:R-:W-:Y:S01]  /*3230*/  SHF.R.S32.HI R5, RZ, 0x1f, R3 ;  /* 0x0000001fff057819 */ /* 0x000fe20000011403 */
[----:B------:R-:W-:Y:S01]  /*3240*/  IMAD.WIDE.U32 R12, R3, R8, RZ ;  /* 0x00000008030c7225 */ /* 0x000fe200078e00ff */
[----:B------:R-:W-:-:S03]  /*3250*/  ULDC.64 UR4, c[0x0][0x220] ;  /* 0x0000880000047ab9 */ /* 0x000fc60000000a00 */
[----:B------:R-:W-:Y:S01]  /*3260*/  IMAD R4, R5, R8, RZ ;  /* 0x0000000805047224 */ /* 0x000fe200078e02ff */
[----:B------:R-:W-:Y:S01]  /*3270*/  BAR.SYNC.DEFER_BLOCKING 0x0 ;  /* 0x0000000000007b1d */ /* 0x000fe20000010000 */
[----:B------:R-:W-:Y:S01]  /*3280*/  LEA R6, P0, R12, R96, 0x6 ;  /* 0x000000600c067211 */ /* 0x000fe200078030ff */
[----:B------:R-:W-:-:S03]  /*3290*/  IMAD.WIDE.U32 R14, R8, 0x40, RZ ;  /* 0x00000040080e7825 */ /* 0x000fc600078e00ff */
[----:B------:R-:W-:Y:S01]  /*32a0*/  LEA R16, P1, R6, UR4, 0x1 ;  /* 0x0000000406107c11 */ /* 0x000fe2000f8208ff */
[----:B------:R-:W-:-:S04]  /*32b0*/  IMAD R4, R3, R9, R4 ;  /* 0x0000000903047224 */ /* 0x000fc800078e0204 */
[----:B------:R-:W-:Y:S02]  /*32c0*/  IMAD.IADD R5, R13, 0x1, R4 ;  /* 0x000000010d057824 */ /* 0x000fe400078e0204 */
[----:B------:R-:W-:-:S03]  /*32d0*/  IMAD.SHL.U32 R4, R9, 0x40, RZ ;  /* 0x0000004009047824 */ /* 0x000fc600078e00ff */
[----:B------:R-:W-:Y:S02]  /*32e0*/  LEA.HI.X R5, R12, R123, R5, 0x6, P0 ;  /* 0x0000007b0c057211 */ /* 0x000fe400000f3405 */
[----:B------:R-:W-:Y:S02]  /*32f0*/  IADD3 R18, P0, R14, R16, RZ ;  /* 0x000000100e127210 */ /* 0x000fe40007f1e0ff */
[----:B------:R-:W-:-:S04]  /*3300*/  LEA.HI.X R17, R6, UR5, R5, 0x1, P1 ;  /* 0x0000000506117c11 */ /* 0x000fc800088f0c05 */
[----:B------:R-:W-:Y:S01]  /*3310*/  IADD3.X R19, R17, R15, R4, P0, !PT ;  /* 0x0000000f11137210 */ /* 0x000fe200007fe404 */
        /* <DEDUP_REMOVED lines=12> */
[----:B------:R-:W-:Y:S04]  /*33e0*/  LDSM.16.M88.4 R88, [R111] ;  /* 0x000000006f58783b */ /* 0x000fe80000000200 */
[----:B------:R-:W4:Y:S04]  /*33f0*/  LDSM.16.M88.4 R12, [R109+0x3000] ;  /* 0x003000006d0c783b */ /* 0x000f280000000200 */
[----:B------:R-:W5:Y:S04]  /*3400*/  LDSM.16.M88.4 R20, [R109+0x3400] ;  /* 0x003400006d14783b */ /* 0x000f680000000200 */
[----:B-1----:R-:W1:Y:S04]  /*3410*/  LDSM.16.M88.4 R16, [R112+0x3800] ;  /* 0x003800007010783b */ /* 0x002e680000000200 */
[----:B------:R-:W-:Y:S04]  /*3420*/  LDSM.16.M88.4 R92, [R112+0x3c00] ;  /* 0x003c0000705c783b */ /* 0x000fe80000000200 */
[----:B------:R-:W0:Y:S01]  /*3430*/  LDGDEPBAR ;  /* 0x00000000000079af */ /* 0x000e220000000000 */
[C---:B--2---:R-:W-:Y:S06]  /*3440*/  HMMA.16816.F32.BF16 R84, R4.reuse, R32, RZ ;  /* 0x000000200454723c */ /* 0x044fec00000418ff */
[C---:B------:R-:W-:Y:S06]  /*3450*/  HMMA.16816.F32.BF16 R32, R4.reuse, R34, RZ ;  /* 0x000000220420723c */ /* 0x040fec00000418ff */
[C---:B---3--:R-:W-:Y:S06]  /*3460*/  HMMA.16816.F32.BF16 R28, R4.reuse, R24, RZ ;  /* 0x00000018041c723c */ /* 0x048fec00000418ff */
[----:B------:R-:W-:Y:S06]  /*3470*/  HMMA.16816.F32.BF16 R24, R4, R26, RZ ;  /* 0x0000001a0418723c */ /* 0x000fec00000418ff */
[C---:B----4-:R-:W-:Y:S06]  /*3480*/  HMMA.16816.F32.BF16 R84, R88.reuse, R12, R84 ;  /* 0x0000000c5854723c */ /* 0x050fec0000041854 */
[C---:B------:R-:W-:Y:S01]  /*3490*/  HMMA.16816.F32.BF16 R32, R88.reuse, R14, R32 ;  /* 0x0000000e5820723c */ /* 0x040fe20000041820 */
[----:B------:R-:W2:Y:S05]  /*34a0*/  LDSM.16.M88.4 R12, [R109+0x3800] ;  /* 0x003800006d0c783b */ /* 0x000eaa0000000200 */
[C---:B-----5:R-:W-:Y:S06]  /*34b0*/  HMMA.16816.F32.BF16 R28, R88.reuse, R20, R28 ;  /* 0x00000014581c723c */ /* 0x060fec000004181c */
[----:B------:R-:W-:Y:S06]  /*34c0*/  HMMA.16816.F32.BF16 R24, R88, R22, R24 ;  /* 0x000000165818723c */ /* 0x000fec0000041818 */
[C---:B-1----:R-:W-:Y:S06]  /*34d0*/  HMMA.16816.F32.BF16 R20, R4.reuse, R16, RZ ;  /* 0x000000100414723c */ /* 0x042fec00000418ff */
[----:B------:R-:W-:-:S15]  /*34e0*/  HMMA.16816.F32.BF16 R16, R4, R18, RZ ;  /* 0x000000120410723c */ /* 0x000fde00000418ff */
[----:B------:R-:W-:-:S03]  /*34f0*/  NOP ;  /* 0x0000000000007918 */ /* 0x000fc60000000000 */
[C---:B--2---:R-:W-:Y:S06]  /*3500*/  HMMA.16816.F32.BF16 R20, R88.reuse, R12, R20 ;  /* 0x0000000c5814723c */ /* 0x044fec0000041814 */
[----:B------:R-:W-:Y:S06]  /*3510*/  HMMA.16816.F32.BF16 R16, R88, R14, R16 ;  /* 0x0000000e5810723c */ /* 0x000fec0000041810 */
[C---:B------:R-:W-:Y:S06]  /*3520*/  HMMA.16816.F32.BF16 R12, R4.reuse, R92, RZ ;  /* 0x0000005c040c723c */ /* 0x040fec00000418ff */
[----:B------:R-:W-:Y:S01]  /*3530*/  HMMA.16816.F32.BF16 R4, R4, R94, RZ ;  /* 0x0000005e0404723c */ /* 0x000fe200000418ff */
[----:B------:R-:W1:-:S15]  /*3540*/  LDSM.16.M88.4 R92, [R109+0x3c00] ;  /* 0x003c00006d5c783b */ /* 0x000e5e0000000200 */
[----:B------:R-:W-:-:S02]  /*3550*/  NOP ;  /* 0x0000000000007918 */ /* 0x000fc40000000000 */
[C---:B-1----:R-:W-:Y:S06]  /*3560*/  HMMA.16816.F32.BF16 R12, R88.reuse, R92, R12 ;  /* 0x0000005c580c723c */ /* 0x042fec000004180c */
[----:B------:R-:W-:Y:S01]  /*3570*/  HMMA.16816.F32.BF16 R4, R88, R94, R4 ;  /* 0x0000005e5804723c */ /* 0x000fe20000041804 */
[----:B------:R-:W-:Y:S04]  /*3580*/  LDSM.16.M88.4 R88, [R113+0x1000] ;  /* 0x001000007158783b */ /* 0x000fe80000000200 */
[----:B------:R-:W1:Y:S02]  /*3590*/  LDSM.16.M88.4 R92, [R112+0x4000] ;  /* 0x00400000705c783b */ /* 0x000e640000000200 */
[C---:B-1----:R-:W-:Y:S06]  /*35a0*/  HMMA.16816.F32.BF16 R84, R88.reuse, R92, R84 ;  /* 0x0000005c5854723c */ /* 0x042fec0000041854 */
[C---:B------:R-:W-:Y:S01]  /*35b0*/  HMMA.16816.F32.BF16 R32, R88.reuse, R94, R32 ;  /* 0x0000005e5820723c */ /* 0x040fe20000041820 */
[----:B------:R-:W1:Y:S05]  /*35c0*/  LDSM.16.M88.4 R92, [R112+0x4400] ;  /* 0x00440000705c783b */ /* 0x000e6a0000000200 */
[C---:B-1----:R-:W-:Y:S06]  /*35d0*/  HMMA.16816.F32.BF16 R28, R88.reuse, R92, R28 ;  /* 0x0000005c581c723c */ /* 0x042fec000004181c */
[C---:B------:R-:W-:Y:S01]  /*35e0*/  HMMA.16816.F32.BF16 R24, R88.reuse, R94, R24 ;  /* 0x0000005e5818723c */ /* 0x040fe20000041818 */
[----:B------:R-:W1:Y:S05]  /*35f0*/  LDSM.16.M88.4 R92, [R112+0x4800] ;  /* 0x00480000705c783b */ /* 0x000e6a0000000200 */
[C---:B-1----:R-:W-:Y:S06]  /*3600*/  HMMA.16816.F32.BF16 R20, R88.reuse, R92, R20 ;  /* 0x0000005c5814723c */ /* 0x042fec0000041814 */
[C---:B------:R-:W-:Y:S01]  /*3610*/  HMMA.16816.F32.BF16 R16, R88.reuse, R94, R16 ;  /* 0x0000005e5810723c */ /* 0x040fe20000041810 */
[----:B------:R-:W1:Y:S05]  /*3620*/  LDSM.16.M88.4 R92, [R112+0x4c00] ;  /* 0x004c0000705c783b */ /* 0x000e6a0000000200 */
        /* <DEDUP_REMOVED lines=38> */
[----:B------:R-:W1:Y:S01]  /*3890*/  LDSM.16.M88.4 R88, [R109+0x5c00] ;  /* 0x005c00006d58783b */ /* 0x000e620000000200 */
[----:B------:R-:W-:-:S04]  /*38a0*/  DEPBAR.LE SB0, 0x0 ;  /* 0x000080000000791a */ /* 0x000fc80000000000 */
[C---:B-1----:R-:W-:Y:S01]  /*38b0*/  HMMA.16816.F32.BF16 R12, R92.reuse, R88, R12 ;  /* 0x000000585c0c723c */ /* 0x042fe2000004180c */
[----:B------:R-:W1:Y:S05]  /*38c0*/  S2R R88, SR_TID.X ;  /* 0x0000000000587919 */ /* 0x000e6a0000002100 */
[----:B------:R-:W-:Y:S01]  /*38d0*/  HMMA.16816.F32.BF16 R4, R92, R90, R4 ;  /* 0x0000005a5c04723c */ /* 0x000fe20000041804 */
[----:B-1----:R-:W-:-:S05]  /*38e0*/  IMAD.SHL.U32 R88, R88, 0x2, RZ ;  /* 0x0000000258587824 */ /* 0x002fca00078e00ff */
[----:B------:R-:W-:-:S05]  /*38f0*/  LOP3.LUT R88, R88, 0x6, RZ, 0xc0, !PT ;  /* 0x0000000658587812 */ /* 0x000fca00078ec0ff */
[----:B------:R-:W-:-:S04]  /*3900*/  IMAD R88, R3, 0x40, R88 ;  /* 0x0000004003587824 */ /* 0x000fc800078e0258 */
[C---:B------:R-:W-:Y:S01]  /*3910*/  VIADD R89, R88.reuse, 0x1 ;  /* 0x0000000158597836 */ /* 0x040fe20000000000 */
[----:B------:R-:W-:Y:S04]  /*3920*/  BAR.SYNC.DEFER_BLOCKING 0x0 ;  /* 0x0000000000007b1d */ /* 0x000fe80000010000 */
[C---:B------:R-:W-:Y:S02]  /*3930*/  ISETP.GE.AND P5, PT, R89.reuse, R100, PT ;  /* 0x000000645900720c */ /* 0x040fe40003fa6270 */
[----:B------:R-:W-:Y:S01]  /*3940*/  ISETP.GE.AND P1, PT, R89, R99, PT ;  /* 0x000000635900720c */ /* 0x000fe20003f26270 */
[C---:B------:R-:W-:Y:S01]  /*3950*/  VIADD R89, R88.reuse, 0x8 ;  /* 0x0000000858597836 */ /* 0x040fe20000000000 */
[----:B------:R-:W-:Y:S01]  /*3960*/  FSEL R90, R85, -INF , !P5 ;  /* 0xff800000555a7808 */ /* 0x000fe20006800000 */
[----:B------:R-:W-:Y:S01]  /*3970*/  VIADD R85, R88, 0x11 ;  /* 0x0000001158557836 */ /* 0x000fe20000000000 */
[----:B------:R-:W-:-:S02]  /*3980*/  FSEL R95, R87, -INF , !P1 ;  /* 0xff800000575f7808 */ /* 0x000fc40004800000 */
[CC--:B------:R-:W-:Y:S02]  /*3990*/  ISETP.GE.AND P4, PT, R89.reuse, R100.reuse, PT ;  /* 0x000000645900720c */ /* 0x0c0fe40003f86270 */
[-C--:B------:R-:W-:Y:S01]  /*39a0*/  ISETP.GE.AND P0, PT, R89, R99.reuse, PT ;  /* 0x000000635900720c */ /* 0x080fe20003f06270 */
[----:B------:R-:W-:Y:S01]  /*39b0*/  VIADD R89, R88, 0x9 ;  /* 0x0000000958597836 */ /* 0x000fe20000000000 */
[----:B------:R-:W-:Y:S01]  /*39c0*/  FSEL R106, R32, -INF , !P4 ;  /* 0xff800000206a7808 */ /* 0x000fe20006000000 */
[----:B------:R-:W-:Y:S01]  /*39d0*/  VIADD R32, R88, 0x18 ;  /* 0x0000001858207836 */ /* 0x000fe20000000000 */
[----:B------:R-:W-:Y:S01]  /*39e0*/  FSEL R105, R34, -INF , !P0 ;  /* 0xff80000022697808 */ /* 0x000fe20004000000 */
[C---:B------:R-:W-:Y:S01]  /*39f0*/  VIADD R34, R88.reuse, 0x19 ;  /* 0x0000001958227836 */ /* 0x040fe20000000000 */
[C---:B------:R-:W-:Y:S02]  /*3a00*/  ISETP.GE.AND P3, PT, R89.reuse, R100, PT ;  /* 0x000000645900720c */ /* 0x040fe40003f66270 */
[----:B------:R-:W-:Y:S01]  /*3a10*/  ISETP.GE.AND P6, PT, R89, R99, PT ;  /* 0x000000635900720c */ /* 0x000fe20003fc6270 */
[----:B------:R-:W-:Y:S01]  /*3a20*/  VIADD R89, R88, 0x10 ;  /* 0x0000001058597836 */ /* 0x000fe20000000000 */
[----:B------:R-:W-:-:S02]  /*3a30*/  FSEL R104, R33, -INF , !P3 ;  /* 0xff80000021687808 */ /* 0x000fc40005800000 */
[CC--:B------:R-:W-:Y:S02]  /*3a40*/  ISETP.GE.AND P0, PT, R32.reuse, R100.reuse, PT ;  /* 0x000000642000720c */ /* 0x0c0fe40003f06270 */
[CC--:B------:R-:W-:Y:S02]  /*3a50*/  ISETP.GE.AND P2, PT, R89.reuse, R100.reuse, PT ;  /* 0x000000645900720c */ /* 0x0c0fe40003f46270 */
[-C--:B------:R-:W-:Y:S02]  /*3a60*/  ISETP.GE.AND P3, PT, R32, R99.reuse, PT ;  /* 0x000000632000720c */ /* 0x080fe40003f66270 */
[----:B------:R-:W-:Y:S01]  /*3a70*/  FSEL R32, R28, -INF , !P2 ;  /* 0xff8000001c207808 */ /* 0x000fe20005000000 */
[----:B------:R-:W-:Y:S01]  /*3a80*/  VIADD R28, R88, 0x20 ;  /* 0x00000020581c7836 */ /* 0x000fe20000000000 */
[----:B------:R-:W-:Y:S02]  /*3a90*/  ISETP.GE.AND P5, PT, R89, R99, PT ;  /* 0x000000635900720c */ /* 0x000fe40003fa6270 */
[----:B------:R-:W-:-:S02]  /*3aa0*/  ISETP.GE.AND P1, PT, R85, R100, PT ;  /* 0x000000645500720c */ /* 0x000fc40003f26270 */
[----:B------:R-:W-:Y:S02]  /*3ab0*/  FSEL R93, R30, -INF , !P5 ;  /* 0xff8000001e5d7808 */ /* 0x000fe40006800000 */
[----:B------:R-:W-:Y:S02]  /*3ac0*/  FSEL R92, R29, -INF , !P1 ;  /* 0xff8000001d5c7808 */ /* 0x000fe40004800000 */
[C---:B------:R-:W-:Y:S02]  /*3ad0*/  ISETP.GE.AND P5, PT, R28.reuse, R100, PT ;  /* 0x000000641c00720c */ /* 0x040fe40003fa6270 */
[-C--:B------:R-:W-:Y:S01]  /*3ae0*/  ISETP.GE.AND P1, PT, R28, R99.reuse, PT ;  /* 0x000000631c00720c */ /* 0x080fe20003f26270 */
[----:B------:R-:W-:Y:S01]  /*3af0*/  VIADD R28, R88, 0x21 ;  /* 0x00000021581c7836 */ /* 0x000fe20000000000 */
[----:B------:R-:W-:Y:S02]  /*3b00*/  ISETP.GE.AND P4, PT, R85, R99, PT ;  /* 0x000000635500720c */ /* 0x000fe40003f86270 */
[----:B------:R-:W-:-:S02]  /*3b10*/  FSEL R103, R26, -INF , !P3 ;  /* 0xff8000001a677808 */ /* 0x000fc40005800000 */
[-C--:B------:R-:W-:Y:S02]  /*3b20*/  ISETP.GE.AND P2, PT, R34, R99.reuse, PT ;  /* 0x000000632200720c */ /* 0x080fe40003f46270 */
[----:B------:R-:W-:Y:S02]  /*3b30*/  FSEL R31, R31, -INF , !P4 ;  /* 0xff8000001f1f7808 */ /* 0x000fe40006000000 */
[----:B------:R-:W-:Y:S01]  /*3b40*/  FSEL R26, R20, -INF , !P5 ;  /* 0xff800000141a7808 */ /* 0x000fe20006800000 */
[----:B------:R-:W-:Y:S01]  /*3b50*/  VIADD R20, R88, 0x30 ;  /* 0x0000003058147836 */ /* 0x000fe20000000000 */
[----:B------:R-:W-:Y:S02]  /*3b60*/  ISETP.GE.AND P4, PT, R28, R100, PT ;  /* 0x000000641c00720c */ /* 0x000fe40003f86270 */
[----:B------:R-:W-:Y:S01]  /*3b70*/  FSEL R94, R24, -INF , !P0 ;  /* 0xff800000185e7808 */ /* 0x000fe20004000000 */
[----:B------:R-:W-:Y:S01]  /*3b80*/  VIADD R24, R88, 0x28 ;  /* 0x0000002858187836 */ /* 0x000fe20000000000 */
[----:B------:R-:W-:-:S02]  /*3b90*/  ISETP.GE.AND P0, PT, R28, R99, PT ;  /* 0x000000631c00720c */ /* 0x000fc40003f06270 */
[----:B------:R-:W-:Y:S02]  /*3ba0*/  FSEL R101, R27, -INF , !P2 ;  /* 0xff8000001b657808 */ /* 0x000fe40005000000 */
[----:B------:R-:W-:Y:S02]  /*3bb0*/  FSEL R27, R22, -INF , !P1 ;  /* 0xff800000161b7808 */ /* 0x000fe40004800000 */
[----:B------:R-:W-:Y:S02]  /*3bc0*/  FSEL R28, R21, -INF , !P4 ;  /* 0xff800000151c7808 */ /* 0x000fe40006000000 */
[C---:B------:R-:W-:Y:S02]  /*3bd0*/  ISETP.GE.AND P1, PT, R20.reuse, R100, PT ;  /* 0x000000641400720c */ /* 0x040fe40003f26270 */
[----:B------:R-:W-:Y:S01]  /*3be0*/  ISETP.GE.AND P4, PT, R20, R99, PT ;  /* 0x000000631400720c */ /* 0x000fe20003f86270 */
[----:B------:R-:W-:Y:S01]  /*3bf0*/  VIADD R20, R88, 0x31 ;  /* 0x0000003158147836 */ /* 0x000fe20000000000 */
[----:B------:R-:W-:-:S02]  /*3c00*/  FSEL R33, R35, -INF , !P6 ;  /* 0xff80000023217808 */ /* 0x000fc40007000000 */
[-C--:B------:R-:W-:Y:S02]  /*3c10*/  ISETP.GE.AND P6, PT, R34, R100.reuse, PT ;  /* 0x000000642200720c */ /* 0x080fe40003fc6270 */
[----:B------:R-:W-:Y:S02]  /*3c20*/  FSEL R29, R23, -INF , !P0 ;  /* 0xff800000171d7808 */ /* 0x000fe40004000000 */
[----:B------:R-:W-:Y:S02]  /*3c30*/  ISETP.GE.AND P0, PT, R20, R100, PT ;  /* 0x000000641400720c */ /* 0x000fe40003f06270 */
[----:B------:R-:W-:Y:S02]  /*3c40*/  FSEL R102, R25, -INF , !P6 ;  /* 0xff80000019667808 */ /* 0x000fe40007000000 */
[----:B------:R-:W-:Y:S02]  /*3c50*/  FSEL R25, R13, -INF , !P0 ;  /* 0xff8000000d197808 */ /* 0x000fe40004000000 */
[----:B------:R-:W-:-:S02]  /*3c60*/  ISETP.GE.AND P0, PT, R88, R99, PT ;  /* 0x000000635800720c */ /* 0x000fc40003f06270 */
[-C--:B------:R-:W-:Y:S02]  /*3c70*/  ISETP.GE.AND P3, PT, R24, R100.reuse, PT ;  /* 0x000000641800720c */ /* 0x080fe40003f66270 */
[----:B------:R-:W-:Y:S02]  /*3c80*/  FSEL R13, R86, -INF , !P0 ;  /* 0xff800000560d7808 */ /* 0x000fe40004000000 */
[----:B------:R-:W-:Y:S02]  /*3c90*/  ISETP.NE.AND P0, PT, R98, 0x2, PT ;  /* 0x000000026200780c */ /* 0x000fe40003f05270 */
[-C--:B------:R-:W-:Y:S01]  /*3ca0*/  ISETP.GE.AND P6, PT, R24, R99.reuse, PT ;  /* 0x000000631800720c */ /* 0x080fe20003fc6270 */
[----:B------:R-:W-:Y:S01]  /*3cb0*/  VIADD R24, R88, 0x29 ;  /* 0x0000002958187836 */ /* 0x000fe20000000000 */
[----:B------:R-:W-:Y:S02]  /*3cc0*/  FSEL R16, R16, -INF , !P3 ;  /* 0xff80000010107808 */ /* 0x000fe40005800000 */
[----:B------:R-:W-:Y:S01]  /*3cd0*/  ISETP.GE.AND P3, PT, R20, R99, PT ;  /* 0x000000631400720c */ /* 0x000fe20003f66270 */
[----:B------:R-:W-:Y:S01]  /*3ce0*/  VIADD R20, R88, 0x38 ;  /* 0x0000003858147836 */ /* 0x000fe20000000000 */
[----:B------:R-:W-:-:S02]  /*3cf0*/  ISETP.GE.AND P2, PT, R24, R100, PT ;  /* 0x000000641800720c */ /* 0x000fc40003f46270 */
[----:B------:R-:W-:Y:S02]  /*3d00*/  ISETP.GE.AND P5, PT, R24, R99, PT ;  /* 0x000000631800720c */ /* 0x000fe40003fa6270 */
[----:B------:R-:W-:Y:S02]  /*3d10*/  FSEL R24, R12, -INF , !P1 ;  /* 0xff8000000c187808 */ /* 0x000fe40004800000 */
[----:B------:R-:W-:Y:S02]  /*3d20*/  FSEL R18, R18, -INF , !P6 ;  /* 0xff80000012127808 */ /* 0x000fe40007000000 */
[CC--:B------:R-:W-:Y:S01]  /*3d30*/  ISETP.GE.AND P1, PT, R88.reuse, R100.reuse, PT ;  /* 0x000000645800720c */ /* 0x0c0fe20003f26270 */
[----:B------:R-:W-:Y:S01]  /*3d40*/  VIADD R88, R88, 0x39 ;  /* 0x0000003958587836 */ /* 0x000fe20000000000 */
[----:B------:R-:W-:Y:S02]  /*3d50*/  ISETP.GE.AND P6, PT, R20, R100, PT ;  /* 0x000000641400720c */ /* 0x000fe40003fc6270 */
[----:B------:R-:W-:-:S02]  /*3d60*/  FSEL R17, R17, -INF , !P2 ;  /* 0xff80000011117808 */ /* 0x000fc40005000000 */
[-C--:B------:R-:W-:Y:S02]  /*3d70*/  ISETP.GE.AND P2, PT, R20, R99.reuse, PT ;  /* 0x000000631400720c */ /* 0x080fe40003f46270 */
[----:B------:R-:W-:Y:S02]  /*3d80*/  P2R R20, PR, RZ, 0x40 ;  /* 0x00000040ff147803 */ /* 0x000fe40000000000 */
[----:B------:R-:W-:Y:S02]  /*3d90*/  FSEL R12, R84, -INF , !P1 ;  /* 0xff800000540c7808 */ /* 0x000fe40004800000 */
[C---:B------:R-:W-:Y:S02]  /*3da0*/  ISETP.GE.AND P6, PT, R88.reuse, R100, PT ;  /* 0x000000645800720c */ /* 0x040fe40003fc6270 */
[----:B------:R-:W-:Y:S01]  /*3db0*/  ISETP.GE.AND P1, PT, R88, R99, PT ;  /* 0x000000635800720c */ /* 0x000fe20003f26270 */
[----:B------:R-:W-:-:S12]  /*3dc0*/  @!P0 BRA `(.L_x_197) ;  /* 0x00000000005c8947 */ /* 0x000fd80003800000 */
[----:B------:R-:W-:Y:S01]  /*3dd0*/  VIADD R21, R98, 0xfffffffd ;  /* 0xfffffffd62157836 */ /* 0x000fe20000000000 */
[----:B------:R-:W-:-:S03]  /*3de0*/  ULDC.64 UR4, c[0x0][0x218] ;  /* 0x0000860000047ab9 */ /* 0x000fc60000000a00 */
[----:B------:R-:W-:Y:S01]  /*3df0*/  IMAD.WIDE.U32 R34, R21, R10, RZ ;  /* 0x0000000a15227225 */ /* 0x000fe200078e00ff */
[----:B------:R-:W-:-:S05]  /*3e00*/  SHF.R.S32.HI R23, RZ, 0x1f, R21 ;  /* 0x0000001fff177819 */ /* 0x000fca0000011415 */
[----:B------:R-:W-:Y:S01]  /*3e10*/  IMAD R22, R23, R10, RZ ;  /* 0x0000000a17167224 */ /* 0x000fe200078e02ff */
[----:B------:R-:W-:-:S03]  /*3e20*/  LEA R10, P0, R34, R120, 0x6 ;  /* 0x00000078220a7211 */ /* 0x000fc600078030ff */
[----:B------:R-:W-:-:S04]  /*3e30*/  IMAD R22, R21, R11, R22 ;  /* 0x0000000b15167224 */ /* 0x000fc800078e0216 */
        /* <DEDUP_REMOVED lines=16> */
.L_x_197:
[----:B-1----:R-:W-:Y:S02]  /*3f40*/  FMNMX.FTZ R11, R2, R12, !PT ;  /* 0x0000000c020b7209 */ /* 0x002fe40007810000 */
[----:B------:R-:W-:Y:S02]  /*3f50*/  ISETP.NE.AND P0, PT, R20, RZ, PT ;  /* 0x000000ff1400720c */ /* 0x000fe40003f05270 */
        /* <DEDUP_REMOVED lines=26> */
[----:B------:R-:W-:Y:S02]  /*4100*/  FSEL R34, R5, -INF , !P6 ;  /* 0xff80000005227808 */ /* 0x000fe40007000000 */
[----:B------:R-:W-:-:S02]  /*4110*/  FSEL R84, R14, -INF , !P4 ;  /* 0xff8000000e547808 */ /* 0x000fc40006000000 */
[----:B------:R-:W-:Y:S02]  /*4120*/  FMNMX.FTZ R11, R35, R10, !PT ;  /* 0x0000000a230b7209 */ /* 0x000fe40007810000 */
[----:B------:R-:W-:Y:S02]  /*4130*/  FMNMX.FTZ R5, R30, R21, !PT ;  /* 0x000000151e057209 */ /* 0x000fe40007810000 */
[----:B------:R-:W-:Y:S02]  /*4140*/  FSEL R85, R15, -INF , !P3 ;  /* 0xff8000000f557808 */ /* 0x000fe40005800000 */
[----:B------:R-:W-:Y:S02]  /*4150*/  FMNMX.FTZ R10, R84, R11, !PT ;  /* 0x0000000b540a7209 */ /* 0x000fe40007810000 */
[----:B------:R-:W-:Y:S02]  /*4160*/  FMNMX.FTZ R4, R34, R5, !PT ;  /* 0x0000000522047209 */ /* 0x000fe40007810000 */
[----:B------:R-:W-:-:S02]  /*4170*/  FSEL R87, R6, -INF , !P2 ;  /* 0xff80000006577808 */ /* 0x000fc40005000000 */
[----:B------:R-:W-:Y:S01]  /*4180*/  FMNMX.FTZ R6, R85, R10, !PT ;  /* 0x0000000a55067209 */ /* 0x000fe20007810000 */
[----:B------:R-:W1:Y:S01]  /*4190*/  SHFL.BFLY PT, R5, R4, 0x2, 0x1f ;  /* 0x0c401f0004057f89 */ /* 0x000e6200000e0000 */
[----:B------:R-:W-:Y:S02]  /*41a0*/  FSEL R88, R7, -INF , !P1 ;  /* 0xff80000007587808 */ /* 0x000fe40004800000 */
[----:B------:R-:W-:-:S04]  /*41b0*/  FMNMX.FTZ R7, R87, R6, !PT ;  /* 0x0000000657077209 */ /* 0x000fc80007810000 */
[----:B------:R-:W-:-:S05]  /*41c0*/  FMNMX.FTZ R7, R88, R7, !PT ;  /* 0x0000000758077209 */ /* 0x000fca0007810000 */
[----:B------:R-:W2:Y:S01]  /*41d0*/  SHFL.BFLY PT, R6, R7, 0x2, 0x1f ;  /* 0x0c401f0007067f89 */ /* 0x000ea200000e0000 */
[----:B-1----:R-:W-:-:S05]  /*41e0*/  FMNMX.FTZ R14, R4, R5, !PT ;  /* 0x00000005040e7209 */ /* 0x002fca0007810000 */
[----:B------:R-:W1:Y:S01]  /*41f0*/  SHFL.BFLY PT, R11, R14, 0x1, 0x1f ;  /* 0x0c201f000e0b7f89 */ /* 0x000e6200000e0000 */
[----:B--2---:R-:W-:-:S05]  /*4200*/  FMNMX.FTZ R5, R7, R6, !PT ;  /* 0x0000000607057209 */ /* 0x004fca0007810000 */
[----:B------:R-:W2:Y:S01]  /*4210*/  SHFL.BFLY PT, R10, R5, 0x1, 0x1f ;  /* 0x0c201f00050a7f89 */ /* 0x000ea200000e0000 */
[----:B-1----:R-:W-:-:S04]  /*4220*/  FMNMX.FTZ R11, R14, R11, !PT ;  /* 0x0000000b0e0b7209 */ /* 0x002fc80007810000 */
[C---:B------:R-:W-:Y:S01]  /*4230*/  FSETP.NEU.FTZ.AND P1, PT, R11.reuse, -INF , PT ;  /* 0xff8000000b00780b */ /* 0x040fe20003f3d000 */
[----:B------:R-:W-:-:S05]  /*4240*/  FMUL.FTZ R91, R11, UR6 ;  /* 0x000000060b5b7c20 */ /* 0x000fca0008410000 */
[----:B------:R-:W-:Y:S02]  /*4250*/  FSEL R91, R91, RZ, P1 ;  /* 0x000000ff5b5b7208 */ /* 0x000fe40000800000 */
[----:B--2---:R-:W-:Y:S02]  /*4260*/  FMNMX.FTZ R10, R5, R10, !PT ;  /* 0x0000000a050a7209 */ /* 0x004fe40007810000 */
[----:B------:R-:W-:Y:S01]  /*4270*/  FSEL R5, R11, RZ, P1 ;  /* 0x000000ff0b057208 */ /* 0x000fe20000800000 */
[--C-:B------:R-:W-:Y:S01]  /*4280*/  FFMA.FTZ R89, R90, UR6, -R91.reuse ;  /* 0x000000065a597c23 */ /* 0x100fe2000801085b */
[C---:B------:R-:W-:Y:S01]  /*4290*/  FSETP.NEU.FTZ.AND P0, PT, R10.reuse, -INF , PT ;  /* 0xff8000000a00780b */ /* 0x040fe20003f1d000 */
[----:B------:R-:W-:Y:S01]  /*42a0*/  FMUL.FTZ R90, R10, UR6 ;  /* 0x000000060a5a7c20 */ /* 0x000fe20008410000 */
[----:B------:R-:W-:Y:S01]  /*42b0*/  FFMA.FTZ R100, R12, UR6, -R91 ;  /* 0x000000060c647c23 */ /* 0x000fe2000801085b */
[----:B------:R-:W-:Y:S01]  /*42c0*/  FADD.FTZ R4, R2, -R5 ;  /* 0x8000000502047221 */ /* 0x000fe20000010000 */
[----:B------:R-:W-:Y:S01]  /*42d0*/  FSEL R5, R10, RZ, P0 ;  /* 0x000000ff0a057208 */ /* 0x000fe20000000000 */
[--C-:B------:R-:W-:Y:S01]  /*42e0*/  FFMA.FTZ R21, R104, UR6, -R91.reuse ;  /* 0x0000000668157c23 */ /* 0x100fe2000801085b */
[----:B------:R-:W-:Y:S01]  /*42f0*/  FSEL R90, R90, RZ, P0 ;  /* 0x000000ff5a5a7208 */ /* 0x000fe20000000000 */
[----:B------:R-:W-:Y:S01]  /*4300*/  FFMA.FTZ R22, R106, UR6, -R91 ;  /* 0x000000066a167c23 */ /* 0x000fe2000801085b */
[----:B------:R-:W-:Y:S01]  /*4310*/  FMUL.FTZ R104, R4, UR6 ;  /* 0x0000000604687c20 */ /* 0x000fe20008410000 */
[----:B------:R-:W-:Y:S01]  /*4320*/  FADD.FTZ R5, R0, -R5 ;  /* 0x8000000500057221 */ /* 0x000fe20000010000 */
[----:B------:R-:W-:Y:S01]  /*4330*/  MUFU.EX2 R100, R100 ;  /* 0x0000006400647308 */ /* 0x000fe20000000800 */
[--C-:B------:R-:W-:Y:S01]  /*4340*/  FFMA.FTZ R99, R13, UR6, -R90.reuse ;  /* 0x000000060d637c23 */ /* 0x100fe2000801085a */
[--C-:B------:R-:W-:Y:S01]  /*4350*/  FFMA.FTZ R20, R95, UR6, -R90.reuse ;  /* 0x000000065f147c23 */ /* 0x100fe2000801085a */
[----:B------:R-:W1:Y:S01]  /*4360*/  LDSM.16.MT88.4 R12, [R110+0x6000] ;  /* 0x006000006e0c783b */ /* 0x000e620000004200 */
[--C-:B------:R-:W-:Y:S01]  /*4370*/  FFMA.FTZ R2, R105, UR6, -R90.reuse ;  /* 0x0000000669027c23 */ /* 0x100fe2000801085a */
[----:B------:R-:W-:Y:S01]  /*4380*/  FMUL.FTZ R19, R5, UR6 ;  /* 0x0000000605137c20 */ /* 0x000fe20008410000 */
[--C-:B------:R-:W-:Y:S01]  /*4390*/  FFMA.FTZ R23, R33, UR6, -R90.reuse ;  /* 0x0000000621177c23 */ /* 0x100fe2000801085a */
[--C-:B------:R-:W-:Y:S01]  /*43a0*/  FFMA.FTZ R95, R32, UR6, -R91.reuse ;  /* 0x00000006205f7c23 */ /* 0x100fe2000801085b */
[----:B------:R-:W2:Y:S01]  /*43b0*/  MUFU.EX2 R89, R89 ;  /* 0x0000005900597308 */ /* 0x000ea20000000800 */
[--C-:B------:R-:W-:Y:S01]  /*43c0*/  FFMA.FTZ R86, R31, UR6, -R90.reuse ;  /* 0x000000061f567c23 */ /* 0x100fe2000801085a */
        /* <DEDUP_REMOVED lines=14> */
[----:B------:R-:W3:Y:S01]  /*44b0*/  MUFU.EX2 R21, R21 ;  /* 0x0000001500157308 */ /* 0x000ee20000000800 */
[----:B--2---:R-:W-:Y:S01]  /*44c0*/  F2FP.BF16.F32.PACK_AB R4, R89, R100 ;  /* 0x000000645904723e */ /* 0x004fe200000010ff */
[----:B------:R-:W-:Y:S01]  /*44d0*/  FFMA.FTZ R26, R24, UR6, -R91 ;  /* 0x00000006181a7c23 */ /* 0x000fe2000801085b */
[--C-:B------:R-:W-:Y:S01]  /*44e0*/  FFMA.FTZ R24, R84, UR6, -R90.reuse ;  /* 0x0000000654187c23 */ /* 0x100fe2000801085a */
[--C-:B------:R-:W-:Y:S01]  /*44f0*/  FFMA.FTZ R84, R85, UR6, -R90.reuse ;  /* 0x0000000655547c23 */ /* 0x100fe2000801085a */
[--C-:B------:R-:W-:Y:S01]  /*4500*/  FFMA.FTZ R87, R87, UR6, -R90.reuse ;  /* 0x0000000657577c23 */ /* 0x100fe2000801085a */
[----:B------:R-:W-:Y:S01]  /*4510*/  FFMA.FTZ R88, R88, UR6, -R90 ;  /* 0x0000000658587c23 */ /* 0x000fe2000801085a */
[----:B------:R-:W-:Y:S01]  /*4520*/  ISETP.GE.AND P0, PT, R98, 0x3, PT ;  /* 0x000000036200780c */ /* 0x000fe20003f06270 */
[----:B------:R-:W-:Y:S08]  /*4530*/  MUFU.EX2 R99, R99 ;  /* 0x0000006300637308 */ /* 0x000ff00000000800 */
[----:B------:R-:W2:Y:S01]  /*4540*/  MUFU.EX2 R20, R20 ;  /* 0x0000001400147308 */ /* 0x000ea20000000800 */
[----:B---3--:R-:W-:-:S03]  /*4550*/  F2FP.BF16.F32.PACK_AB R6, R21, R22 ;  /* 0x000000161506723e */ /* 0x008fc600000010ff */
[----:B------:R-:W-:-:S04]  /*4560*/  @P0 IADD3 R134, R98, -0x3, RZ ;  /* 0xfffffffd62860810 */ /* 0x000fc80007ffe0ff */
[----:B------:R-:W-:Y:S08]  /*4570*/  MUFU.EX2 R2, R2 ;  /* 0x0000000200027308 */ /* 0x000ff00000000800 */
[----:B------:R-:W3:Y:S01]  /*4580*/  MUFU.EX2 R104, R104 ;  /* 0x0000006800687308 */ /* 0x000ee20000000800 */
[----:B--2---:R-:W-:-:S07]  /*4590*/  F2FP.BF16.F32.PACK_AB R5, R20, R99 ;  /* 0x000000631405723e */ /* 0x004fce00000010ff */
[----:B------:R-:W2:Y:S08]  /*45a0*/  MUFU.EX2 R19, R19 ;  /* 0x0000001300137308 */ /* 0x000eb00000000800 */
[----:B------:R-:W4:Y:S01]  /*45b0*/  MUFU.EX2 R23, R23 ;  /* 0x0000001700177308 */ /* 0x000f220000000800 */
[-C--:B---3--:R-:W-:Y:S01]  /*45c0*/  FMUL.FTZ R36, R36, R104.reuse ;  /* 0x0000006824247220 */ /* 0x088fe20000410000 */
[-C--:B------:R-:W-:Y:S01]  /*45d0*/  FMUL.FTZ R37, R37, R104.reuse ;  /* 0x0000006825257220 */ /* 0x080fe20000410000 */
[-C--:B------:R-:W-:Y:S01]  /*45e0*/  FMUL.FTZ R40, R40, R104.reuse ;  /* 0x0000006828287220 */ /* 0x080fe20000410000 */
[-C--:B------:R-:W-:Y:S01]  /*45f0*/  FMUL.FTZ R41, R41, R104.reuse ;  /* 0x0000006829297220 */ /* 0x080fe20000410000 */
        /* <DEDUP_REMOVED lines=12> */
[----:B----4-:R-:W-:Y:S01]  /*46c0*/  F2FP.BF16.F32.PACK_AB R7, R23, R2 ;  /* 0x000000021707723e */ /* 0x010fe200000010ff */
[-C--:B------:R-:W-:Y:S01]  /*46d0*/  FMUL.FTZ R52, R52, R104.reuse ;  /* 0x0000006834347220 */ /* 0x080fe20000410000 */
[-C--:B------:R-:W-:Y:S01]  /*46e0*/  FMUL.FTZ R53, R53, R104.reuse ;  /* 0x0000006835357220 */ /* 0x080fe20000410000 */
[-C--:B------:R-:W-:Y:S01]  /*46f0*/  FMUL.FTZ R54, R54, R19.reuse ;  /* 0x0000001336367220 */ /* 0x080fe20000410000 */
[-C--:B------:R-:W-:Y:S01]  /*4700*/  FMUL.FTZ R55, R55, R19.reuse ;  /* 0x0000001337377220 */ /* 0x080fe20000410000 */
[-C--:B------:R-:W-:Y:S01]  /*4710*/  FMUL.FTZ R56, R56, R104.reuse ;  /* 0x0000006838387220 */ /* 0x080fe20000410000 */
[-C--:B------:R-:W-:Y:S01]  /*4720*/  FMUL.FTZ R57, R57, R104.reuse ;  /* 0x0000006839397220 */ /* 0x080fe20000410000 */
[C---:B-1----:R-:W-:Y:S01]  /*4730*/  HMMA.16816.F32.BF16 R36, R4.reuse, R12, R36 ;  /* 0x0000000c0424723c */ /* 0x042fe20000041824 */
[-C--:B------:R-:W-:Y:S01]  /*4740*/  FMUL.FTZ R58, R58, R19.reuse ;  /* 0x000000133a3a7220 */ /* 0x080fe20000410000 */
[-C--:B------:R-:W-:Y:S01]  /*4750*/  FMUL.FTZ R59, R59, R19.reuse ;  /* 0x000000133b3b7220 */ /* 0x080fe20000410000 */
[-C--:B------:R-:W-:Y:S01]  /*4760*/  FMUL.FTZ R60, R60, R104.reuse ;  /* 0x000000683c3c7220 */ /* 0x080fe20000410000 */
[-C--:B------:R-:W-:Y:S01]  /*4770*/  FMUL.FTZ R61, R61, R104.reuse ;  /* 0x000000683d3d7220 */ /* 0x080fe20000410000 */
[-C--:B------:R-:W-:Y:S01]  /*4780*/  FMUL.FTZ R62, R62, R19.reuse ;  /* 0x000000133e3e7220 */ /* 0x080fe20000410000 */
[----:B------:R-:W-:Y:S01]  /*4790*/  HMMA.16816.F32.BF16 R40, R4, R14, R40 ;  /* 0x0000000e0428723c */ /* 0x000fe20000041828 */
[----:B------:R-:W1:Y:S01]  /*47a0*/  LDSM.16.MT88.4 R12, [R108+0x6000] ;  /* 0x006000006c0c783b */ /* 0x000e620000004200 */
        /* <DEDUP_REMOVED lines=22> */
[----:B------:R-:W-:Y:S01]  /*4910*/  FFMA.FTZ R99, R138, R19, R99 ;  /* 0x000000138a637223 */ /* 0x000fe20000010063 */
[----:B------:R-:W-:Y:S01]  /*4920*/  FFMA.FTZ R104, R135, R104, R100 ;  /* 0x0000006887687223 */ /* 0x000fe20000010064 */
[----:B------:R-:W-:Y:S01]  /*4930*/  LDSM.16.MT88.4 R16, [R110+0x6800] ;  /* 0x006800006e10783b */ /* 0x000fe20000004200 */
[----:B------:R-:W-:Y:S01]  /*4940*/  FFMA.FTZ R100, R35, UR6, -R90 ;  /* 0x0000000623647c23 */ /* 0x000fe2000801085a */
[--C-:B------:R-:W-:Y:S01]  /*4950*/  FFMA.FTZ R35, R25, UR6, -R91.reuse ;  /* 0x0000000619237c23 */ /* 0x100fe2000801085b */
[--C-:B------:R-:W-:Y:S01]  /*4960*/  FFMA.FTZ R135, R34, UR6, -R91.reuse ;  /* 0x0000000622877c23 */ /* 0x100fe2000801085b */
[----:B------:R-:W-:Y:S01]  /*4970*/  FFMA.FTZ R25, R30, UR6, -R91 ;  /* 0x000000061e197c23 */ /* 0x000fe2000801085b */
[----:B------:R-:W2:Y:S01]  /*4980*/  MUFU.EX2 R92, R92 ;  /* 0x0000005c005c7308 */ /* 0x000ea20000000800 */
[----:B------:R-:W-:Y:S01]  /*4990*/  FADD.FTZ R89, R89, R104 ;  /* 0x0000006859597221 */ /* 0x000fe20000010000 */
[----:B------:R-:W-:-:S03]  /*49a0*/  FADD.FTZ R99, R20, R99 ;  /* 0x0000006314637221 */ /* 0x000fc60000010000 */
[----:B------:R-:W-:Y:S01]  /*49b0*/  FADD.FTZ R22, R22, R89 ;  /* 0x0000005916167221 */ /* 0x000fe20000010000 */
[----:B------:R-:W-:Y:S02]  /*49c0*/  FADD.FTZ R2, R2, R99 ;  /* 0x0000006302027221 */ /* 0x000fe40000010000 */
[----:B------:R-:W-:Y:S01]  /*49d0*/  MUFU.EX2 R33, R33 ;  /* 0x0000002100217308 */ /* 0x000fe20000000800 */
[----:B------:R-:W-:Y:S01]  /*49e0*/  FADD.FTZ R22, R21, R22 ;  /* 0x0000001615167221 */ /* 0x000fe20000010000 */
[----:B-1----:R-:W-:Y:S01]  /*49f0*/  HMMA.16816.F32.BF16 R44, R4, R12, R44 ;  /* 0x0000000c042c723c */ /* 0x002fe2000004182c */
[----:B------:R-:W-:-:S05]  /*4a00*/  FADD.FTZ R2, R23, R2 ;  /* 0x0000000217027221 */ /* 0x000fca0000010000 */
[C---:B------:R-:W-:Y:S01]  /*4a10*/  HMMA.16816.F32.BF16 R48, R4.reuse, R14, R48 ;  /* 0x0000000e0430723c */ /* 0x040fe20000041830 */
[----:B------:R-:W1:Y:S01]  /*4a20*/  LDSM.16.MT88.4 R12, [R110+0x7000] ;  /* 0x007000006e0c783b */ /* 0x000e620000004200 */
[----:B------:R-:W-:Y:S08]  /*4a30*/  MUFU.EX2 R32, R32 ;  /* 0x0000002000207308 */ /* 0x000ff00000000800 */
[----:B------:R-:W-:Y:S08]  /*4a40*/  MUFU.EX2 R93, R93 ;  /* 0x0000005d005d7308 */ /* 0x000ff00000000800 */
[----:B------:R-:W3:Y:S08]  /*4a50*/  MUFU.EX2 R86, R86 ;  /* 0x0000005600567308 */ /* 0x000ef00000000800 */
[----:B------:R-:W-:Y:S08]  /*4a60*/  MUFU.EX2 R31, R31 ;  /* 0x0000001f001f7308 */ /* 0x000ff00000000800 */
[----:B------:R-:W4:Y:S01]  /*4a70*/  MUFU.EX2 R0, R0 ;  /* 0x0000000000007308 */ /* 0x000f220000000800 */
[C---:B-1----:R-:W-:Y:S07]  /*4a80*/  HMMA.16816.F32.BF16 R52, R4.reuse, R12, R52 ;  /* 0x0000000c0434723c */ /* 0x042fee0000041834 */
[----:B------:R-:W-:Y:S01]  /*4a90*/  MUFU.EX2 R94, R94 ;  /* 0x0000005e005e7308 */ /* 0x000fe20000000800 */
[C---:B------:R-:W-:Y:S01]  /*4aa0*/  HMMA.16816.F32.BF16 R56, R4.reuse, R14, R56 ;  /* 0x0000000e0438723c */ /* 0x040fe20000041838 */
[----:B------:R-:W1:Y:S06]  /*4ab0*/  LDSM.16.MT88.4 R12, [R108+0x7000] ;  /* 0x007000006c0c783b */ /* 0x000e6c0000004200 */
[----:B------:R-:W5:Y:S08]  /*4ac0*/  MUFU.EX2 R103, R103 ;  /* 0x0000006700677308 */ /* 0x000f700000000800 */
[----:B------:R-:W-:Y:S08]  /*4ad0*/  MUFU.EX2 R28, R28 ;  /* 0x0000001c001c7308 */ /* 0x000ff00000000800 */
[----:B------:R-:W-:Y:S08]  /*4ae0*/  MUFU.EX2 R101, R101 ;  /* 0x0000006500657308 */ /* 0x000ff00000000800 */
[----:B------:R-:W-:Y:S08]  /*4af0*/  MUFU.EX2 R102, R102 ;  /* 0x0000006600667308 */ /* 0x000ff00000000800 */
[----:B------:R-:W5:Y:S01]  /*4b00*/  MUFU.EX2 R105, R105 ;  /* 0x0000006900697308 */ /* 0x000f620000000800 */
[C---:B-1----:R-:W-:Y:S07]  /*4b10*/  HMMA.16816.F32.BF16 R60, R4.reuse, R12, R60 ;  /* 0x0000000c043c723c */ /* 0x042fee000004183c */
[----:B------:R-:W-:Y:S01]  /*4b20*/  MUFU.EX2 R29, R29 ;  /* 0x0000001d001d7308 */ /* 0x000fe20000000800 */
[C---:B------:R-:W-:Y:S01]  /*4b30*/  HMMA.16816.F32.BF16 R64, R4.reuse, R14, R64 ;  /* 0x0000000e0440723c */ /* 0x040fe20000041840 */
[----:B------:R-:W1:Y:S06]  /*4b40*/  LDSM.16.MT88.4 R12, [R110+0x8000] ;  /* 0x008000006e0c783b */ /* 0x000e6c0000004200 */
[----:B------:R-:W5:Y:S08]  /*4b50*/  MUFU.EX2 R100, R100 ;  /* 0x0000006400647308 */ /* 0x000f700000000800 */
[----:B------:R-:W-:Y:S08]  /*4b60*/  MUFU.EX2 R30, R26 ;  /* 0x0000001a001e7308 */ /* 0x000ff00000000800 */
[----:B------:R-:W5:Y:S08]  /*4b70*/  MUFU.EX2 R35, R35 ;  /* 0x0000002300237308 */ /* 0x000f700000000800 */
[----:B------:R-:W-:Y:S08]  /*4b80*/  MUFU.EX2 R34, R25 ;  /* 0x0000001900227308 */ /* 0x000ff00000000800 */
[----:B------:R-:W-:Y:S01]  /*4b90*/  MUFU.EX2 R135, R135 ;  /* 0x0000008700877308 */ /* 0x000fe20000000800 */
[C---:B-1----:R-:W-:Y:S07]  /*4ba0*/  HMMA.16816.F32.BF16 R68, R4.reuse, R12, R68 ;  /* 0x0000000c0444723c */ /* 0x042fee0000041844 */
[----:B------:R1:W-:Y:S01]  /*4bb0*/  MUFU.EX2 R85, R24 ;  /* 0x0000001800557308 */ /* 0x0003e20000000800 */
[C---:B------:R-:W-:Y:S01]  /*4bc0*/  HMMA.16816.F32.BF16 R72, R4.reuse, R14, R72 ;  /* 0x0000000e0448723c */ /* 0x040fe20000041848 */
[----:B------:R-:W2:Y:S06]  /*4bd0*/  LDSM.16.MT88.4 R12, [R108+0x8000] ;  /* 0x008000006c0c783b */ /* 0x000eac0000004200 */
[----:B------:R-:W5:Y:S08]  /*4be0*/  MUFU.EX2 R84, R84 ;  /* 0x0000005400547308 */ /* 0x000f700000000800 */
[----:B------:R-:W-:Y:S01]  /*4bf0*/  MUFU.EX2 R87, R87 ;  /* 0x0000005700577308 */ /* 0x000fe20000000800 */
[----:B-1----:R-:W-:Y:S07]  /*4c00*/  LDSM.16.MT88.4 R24, [R110+0x7c00] ;  /* 0x007c00006e18783b */ /* 0x002fee0000004200 */
[----:B------:R-:W1:Y:S01]  /*4c10*/  MUFU.EX2 R88, R88 ;  /* 0x0000005800587308 */ /* 0x000e620000000800 */
[C---:B--2---:R-:W-:Y:S06]  /*4c20*/  HMMA.16816.F32.BF16 R80, R4.reuse, R12, R80 ;  /* 0x0000000c0450723c */ /* 0x044fec0000041850 */
[----:B------:R-:W-:Y:S01]  /*4c30*/  HMMA.16816.F32.BF16 R76, R4, R14, R76 ;  /* 0x0000000e044c723c */ /* 0x000fe2000004184c */
[----:B------:R-:W2:Y:S06]  /*4c40*/  LDSM.16.MT88.4 R12, [R110+0x6400] ;  /* 0x006400006e0c783b */ /* 0x000eac0000004200 */
[----:B------:R-:W-:Y:S01]  /*4c50*/  F2FP.BF16.F32.PACK_AB R4, R92, R95 ;  /* 0x0000005f5c04723e */ /* 0x000fe200000010ff */
[----:B------:R-:W-:Y:S01]  /*4c60*/  FADD.FTZ R95, R95, R22 ;  /* 0x000000165f5f7221 */ /* 0x000fe20000010000 */
[----:B---3--:R-:W-:Y:S01]  /*4c70*/  F2FP.BF16.F32.PACK_AB R5, R86, R93 ;  /* 0x0000005d5605723e */ /* 0x008fe200000010ff */
[----:B------:R-:W-:Y:S01]  /*4c80*/  LDSM.16.MT88.4 R20, [R108+0x7c00] ;  /* 0x007c00006c14783b */ /* 0x000fe20000004200 */
[----:B------:R-:W-:Y:S01]  /*4c90*/  F2FP.BF16.F32.PACK_AB R6, R32, R33 ;  /* 0x000000212006723e */ /* 0x000fe200000010ff */
[----:B------:R-:W-:Y:S01]  /*4ca0*/  FADD.FTZ R93, R93, R2 ;  /* 0x000000025d5d7221 */ /* 0x000fe20000010000 */
[----:B----4-:R-:W-:Y:S01]  /*4cb0*/  F2FP.BF16.F32.PACK_AB R7, R0, R31 ;  /* 0x0000001f0007723e */ /* 0x010fe200000010ff */
[----:B------:R-:W-:Y:S01]  /*4cc0*/  FADD.FTZ R92, R92, R95 ;  /* 0x0000005f5c5c7221 */ /* 0x000fe20000010000 */
[-C--:B------:R-:W-:Y:S01]  /*4cd0*/  MOV R2, R11.reuse ;  /* 0x0000000b00027202 */ /* 0x080fe20000000f00 */
[----:B------:R-:W-:Y:S01]  /*4ce0*/  FADD.FTZ R86, R86, R93 ;  /* 0x0000005d56567221 */ /* 0x000fe20000010000 */
[----:B------:R-:W-:-:S03]  /*4cf0*/  @P0 MOV R2, R11 ;  /* 0x0000000b00020202 */ /* 0x000fc60000000f00 */
[C---:B--2---:R-:W-:Y:S06]  /*4d00*/  HMMA.16816.F32.BF16 R36, R4.reuse, R12, R36 ;  /* 0x0000000c0424723c */ /* 0x044fec0000041824 */
[C---:B------:R-:W-:Y:S01]  /*4d10*/  HMMA.16816.F32.BF16 R40, R4.reuse, R14, R40 ;  /* 0x0000000e0428723c */ /* 0x040fe20000041828 */
[----:B------:R-:W2:Y:S05]  /*4d20*/  LDSM.16.MT88.4 R12, [R108+0x6400] ;  /* 0x006400006c0c783b */ /* 0x000eaa0000004200 */
        /* <DEDUP_REMOVED lines=13> */
[----:B------:R-:W-:Y:S01]  /*4e00*/  HMMA.16816.F32.BF16 R76, R4, R14, R76 ;  /* 0x0000000e044c723c */ /* 0x000fe2000004184c */
[----:B------:R-:W2:Y:S06]  /*4e10*/  LDSM.16.MT88.4 R12, [R108+0x6800] ;  /* 0x006800006c0c783b */ /* 0x000eac0000004200 */
[----:B-----5:R-:W-:-:S02]  /*4e20*/  F2FP.BF16.F32.PACK_AB R4, R103, R94 ;  /* 0x0000005e6704723e */ /* 0x020fc400000010ff */
[----:B------:R-:W-:Y:S02]  /*4e30*/  F2FP.BF16.F32.PACK_AB R5, R105, R102 ;  /* 0x000000666905723e */ /* 0x000fe400000010ff */
[----:B------:R-:W-:Y:S02]  /*4e40*/  F2FP.BF16.F32.PACK_AB R6, R101, R28 ;  /* 0x0000001c6506723e */ /* 0x000fe400000010ff */
[----:B------:R-:W-:-:S07]  /*4e50*/  F2FP.BF16.F32.PACK_AB R7, R100, R29 ;  /* 0x0000001d6407723e */ /* 0x000fce00000010ff */
[C---:B------:R-:W-:Y:S06]  /*4e60*/  HMMA.16816.F32.BF16 R36, R4.reuse, R16, R36 ;  /* 0x000000100424723c */ /* 0x040fec0000041824 */
[C---:B------:R-:W-:Y:S01]  /*4e70*/  HMMA.16816.F32.BF16 R40, R4.reuse, R18, R40 ;  /* 0x000000120428723c */ /* 0x040fe20000041828 */
[----:B------:R-:W3:Y:S05]  /*4e80*/  LDSM.16.MT88.4 R16, [R110+0x7800] ;  /* 0x007800006e10783b */ /* 0x000eea0000004200 */
[C---:B--2---:R-:W-:Y:S06]  /*4e90*/  HMMA.16816.F32.BF16 R44, R4.reuse, R12, R44 ;  /* 0x0000000c042c723c */ /* 0x044fec000004182c */
[C---:B------:R-:W-:Y:S01]  /*4ea0*/  HMMA.16816.F32.BF16 R48, R4.reuse, R14, R48 ;  /* 0x0000000e0430723c */ /* 0x040fe20000041830 */
[----:B------:R-:W2:Y:S05]  /*4eb0*/  LDSM.16.MT88.4 R12, [R108+0x7800] ;  /* 0x007800006c0c783b */ /* 0x000eaa0000004200 */
[C---:B---3--:R-:W-:Y:S06]  /*4ec0*/  HMMA.16816.F32.BF16 R52, R4.reuse, R16, R52 ;  /* 0x000000100434723c */ /* 0x048fec0000041834 */
        /* <DEDUP_REMOVED lines=9> */
[----:B------:R-:W-:Y:S01]  /*4f60*/  HMMA.16816.F32.BF16 R76, R4, R14, R76 ;  /* 0x0000000e044c723c */ /* 0x000fe2000004184c */
[----:B------:R-:W2:Y:S06]  /*4f70*/  LDSM.16.MT88.4 R12, [R108+0x6c00] ;  /* 0x006c00006c0c783b */ /* 0x000eac0000004200 */
[----:B------:R-:W-:-:S02]  /*4f80*/  F2FP.BF16.F32.PACK_AB R4, R35, R30 ;  /* 0x0000001e2304723e */ /* 0x000fc400000010ff */
[----:B------:R-:W-:Y:S02]  /*4f90*/  F2FP.BF16.F32.PACK_AB R5, R84, R85 ;  /* 0x000000555405723e */ /* 0x000fe400000010ff */
[----:B------:R-:W-:Y:S02]  /*4fa0*/  F2FP.BF16.F32.PACK_AB R6, R135, R34 ;  /* 0x000000228706723e */ /* 0x000fe400000010ff */
[----:B-1----:R-:W-:-:S07]  /*4fb0*/  F2FP.BF16.F32.PACK_AB R7, R88, R87 ;  /* 0x000000575807723e */ /* 0x002fce00000010ff */
[C---:B---3--:R-:W-:Y:S06]  /*4fc0*/  HMMA.16816.F32.BF16 R36, R4.reuse, R16, R36 ;  /* 0x000000100424723c */ /* 0x048fec0000041824 */
[C---:B------:R-:W-:Y:S01]  /*4fd0*/  HMMA.16816.F32.BF16 R40, R4.reuse, R18, R40 ;  /* 0x000000120428723c */ /* 0x040fe20000041828 */
[----:B------:R-:W1:Y:S05]  /*4fe0*/  LDSM.16.MT88.4 R16, [R110+0x8c00] ;  /* 0x008c00006e10783b */ /* 0x000e6a0000004200 */
[C---:B------:R-:W-:Y:S06]  /*4ff0*/  HMMA.16816.F32.BF16 R60, R4.reuse, R20, R60 ;  /* 0x00000014043c723c */ /* 0x040fec000004183c */
[----:B------:R-:W-:Y:S01]  /*5000*/  HMMA.16816.F32.BF16 R52, R4, R24, R52 ;  /* 0x000000180434723c */ /* 0x000fe20000041834 */
[----:B------:R-:W-:-:S04]  /*5010*/  FADD.FTZ R21, R31, R86 ;  /* 0x000000561f157221 */ /* 0x000fc80000010000 */
[----:B------:R-:W-:Y:S01]  /*5020*/  FADD.FTZ R21, R0, R21 ;  /* 0x0000001500157221 */ /* 0x000fe20000010000 */
[----:B--2---:R-:W-:Y:S03]  /*5030*/  HMMA.16816.F32.BF16 R44, R4, R12, R44 ;  /* 0x0000000c042c723c */ /* 0x004fe6000004182c */
[----:B------:R-:W-:-:S03]  /*5040*/  FADD.FTZ R0, R102, R21 ;  /* 0x0000001566007221 */ /* 0x000fc60000010000 */
[----:B------:R-:W-:Y:S01]  /*5050*/  HMMA.16816.F32.BF16 R48, R4, R14, R48 ;  /* 0x0000000e0430723c */ /* 0x000fe20000041830 */
[----:B------:R-:W2:Y:S01]  /*5060*/  LDSM.16.MT88.4 R12, [R108+0x8c00] ;  /* 0x008c00006c0c783b */ /* 0x000ea20000004200 */
[----:B------:R-:W-:-:S04]  /*5070*/  FADD.FTZ R0, R105, R0 ;  /* 0x0000000069007221 */ /* 0x000fc80000010000 */
[----:B------:R-:W-:Y:S01]  /*5080*/  FADD.FTZ R29, R29, R0 ;  /* 0x000000001d1d7221 */ /* 0x000fe20000010000 */
[C---:B------:R-:W-:Y:S01]  /*5090*/  HMMA.16816.F32.BF16 R56, R4.reuse, R26, R56 ;  /* 0x0000001a0438723c */ /* 0x040fe20000041838 */
[-C--:B------:R-:W-:Y:S02]  /*50a0*/  MOV R0, R10.reuse ;  /* 0x0000000a00007202 */ /* 0x080fe40000000f00 */
[----:B------:R-:W-:Y:S01]  /*50b0*/  FADD.FTZ R100, R100, R29 ;  /* 0x0000001d64647221 */ /* 0x000fe20000010000 */
[----:B------:R-:W-:Y:S02]  /*50c0*/  @P0 MOV R0, R10 ;  /* 0x0000000a00000202 */ /* 0x000fe40000000f00 */
[----:B------:R-:W-:Y:S01]  /*50d0*/  HMMA.16816.F32.BF16 R64, R4, R22, R64 ;  /* 0x000000160440723c */ /* 0x000fe20000041840 */
[----:B------:R-:W-:-:S04]  /*50e0*/  FADD.FTZ R85, R85, R100 ;  /* 0x0000006455557221 */ /* 0x000fc80000010000 */
[----:B------:R-:W-:Y:S01]  /*50f0*/  FADD.FTZ R84, R84, R85 ;  /* 0x0000005554547221 */ /* 0x000fe20000010000 */
[----:B-1----:R-:W-:Y:S03]  /*5100*/  HMMA.16816.F32.BF16 R68, R4, R16, R68 ;  /* 0x000000100444723c */ /* 0x002fe60000041844 */
[----:B------:R-:W-:-:S03]  /*5110*/  FADD.FTZ R87, R87, R84 ;  /* 0x0000005457577221 */ /* 0x000fc60000010000 */
[----:B------:R-:W-:Y:S01]  /*5120*/  HMMA.16816.F32.BF16 R72, R4, R18, R72 ;  /* 0x000000120448723c */ /* 0x000fe20000041848 */
[----:B------:R-:W-:Y:S01]  /*5130*/  FADD.FTZ R17, R33, R92 ;  /* 0x0000005c21117221 */ /* 0x000fe20000010000 */
[----:B------:R-:W-:-:S03]  /*5140*/  FADD.FTZ R138, R88, R87 ;  /* 0x00000057588a7221 */ /* 0x000fc60000010000 */
[----:B------:R-:W-:-:S04]  /*5150*/  FADD.FTZ R17, R32, R17 ;  /* 0x0000001120117221 */ /* 0x000fc80000010000 */
[----:B------:R-:W-:-:S04]  /*5160*/  FADD.FTZ R94, R94, R17 ;  /* 0x000000115e5e7221 */ /* 0x000fc80000010000 */
[----:B------:R-:W-:Y:S01]  /*5170*/  FADD.FTZ R103, R103, R94 ;  /* 0x0000005e67677221 */ /* 0x000fe20000010000 */
[----:B--2---:R-:W-:Y:S03]  /*5180*/  HMMA.16816.F32.BF16 R80, R4, R12, R80 ;  /* 0x0000000c0450723c */ /* 0x004fe60000041850 */
[----:B------:R-:W-:-:S04]  /*5190*/  FADD.FTZ R28, R28, R103 ;  /* 0x000000671c1c7221 */ /* 0x000fc80000010000 */
[----:B------:R-:W-:Y:S01]  /*51a0*/  FADD.FTZ R101, R101, R28 ;  /* 0x0000001c65657221 */ /* 0x000fe20000010000 */
[----:B------:R-:W-:Y:S03]  /*51b0*/  HMMA.16816.F32.BF16 R76, R4, R14, R76 ;  /* 0x0000000e044c723c */ /* 0x000fe6000004184c */
[----:B------:R-:W-:-:S04]  /*51c0*/  FADD.FTZ R30, R30, R101 ;  /* 0x000000651e1e7221 */ /* 0x000fc80000010000 */
[----:B------:R-:W-:-:S04]  /*51d0*/  FADD.FTZ R35, R35, R30 ;  /* 0x0000001e23237221 */ /* 0x000fc80000010000 */
[----:B------:R-:W-:-:S04]  /*51e0*/  FADD.FTZ R34, R34, R35 ;  /* 0x0000002322227221 */ /* 0x000fc80000010000 */
[----:B------:R-:W-:Y:S01]  /*51f0*/  FADD.FTZ R135, R135, R34 ;  /* 0x0000002287877221 */ /* 0x000fe20000010000 */
[----:B------:R-:W-:Y:S08]  /*5200*/  @P0 BRA `(.L_x_198) ;  /* 0x0000000000040947 */ /* 0x000ff00003800000 */
.L_x_196:
[----:B------:R-:W-:-:S07]  /*5210*/  IADD3 R134, R3, -0x1, RZ ;  /* 0xffffffff03867810 */ /* 0x000fce0007ffe0ff */
.L_x_198:
[----:B------:R-:W-:-:S13]  /*5220*/  ISETP.GE.AND P0, PT, R134, RZ, PT ;  /* 0x000000ff8600720c */ /* 0x000fda0003f06270 */
[----:B------:R-:W-:Y:S05]  /*5230*/  @!P0 BRA `(.L_x_199) ;  /* 0x0000001800c88947 */ /* 0x000fea0003800000 */
[C---:B------:R-:W-:Y:S01]  /*5240*/  IMAD.SHL.U32 R5, R8.reuse, 0x20, RZ ;  /* 0x0000002008057824 */ /* 0x040fe200078e00ff */
[C-C-:B------:R-:W-:Y:S01]  /*5250*/  SHF.L.U64.HI R130, R8.reuse, 0x5, R9.reuse ;  /* 0x0000000508827819 */ /* 0x140fe20000010209 */
[C---:B------:R-:W-:Y:S01]  /*5260*/  IMAD.SHL.U32 R131, R8.reuse, 0x40, RZ ;  /* 0x0000004008837824 */ /* 0x040fe200078e00ff */
[----:B------:R-:W-:Y:S01]  /*5270*/  SHF.L.U64.HI R127, R8, 0x6, R9 ;  /* 0x00000006087f7819 */ /* 0x000fe20000010209 */
[----:B------:R-:W-:Y:S01]  /*5280*/  IMAD.MOV.U32 R85, RZ, RZ, R2 ;  /* 0x000000ffff557224 */ /* 0x000fe200078e0002 */
[----:B------:R-:W-:Y:S01]  /*5290*/  MOV R3, R0 ;  /* 0x0000000000037202 */ /* 0x000fe20000000f00 */
[----:B------:R-:W-:Y:S01]  /*52a0*/  IMAD.MOV.U32 R122, RZ, RZ, R96 ;  /* 0x000000ffff7a7224 */ /* 0x000fe200078e0060 */
[C---:B------:R-:W-:Y:S01]  /*52b0*/  SHF.L.U64.HI R130, R5.reuse, 0x1, R130 ;  /* 0x0000000105827819 */ /* 0x040fe20000010282 */
[----:B------:R-:W-:Y:S01]  /*52c0*/  ULDC UR4, c[0x0][0x2ec] ;  /* 0x0000bb0000047ab9 */ /* 0x000fe20000000800 */
[----:B------:R-:W-:Y:S01]  /*52d0*/  SHF.L.U32 R132, R5, 0x1, RZ ;  /* 0x0000000105847819 */ /* 0x000fe200000006ff */
[----:B------:R-:W-:Y:S01]  /*52e0*/  ULDC.64 UR6, c[0x0][0x218] ;  /* 0x0000860000067ab9 */ /* 0x000fe20000000a00 */
[----:B------:R-:W-:Y:S01]  /*52f0*/  ULDC.64 UR10, c[0x0][0x220] ;  /* 0x00008800000a7ab9 */ /* 0x000fe20000000a00 */
[----:B------:R-:W-:Y:S01]  /*5300*/  ULDC.64 UR8, c[0x0][0x248] ;  /* 0x0000920000087ab9 */ /* 0x000fe20000000a00 */
[----:B------:R-:W-:Y:S05]  /*5310*/  BRA `(.L_x_200) ;  /* 0x00000000005c7947 */ /* 0x000fea0003800000 */
.L_x_202:
        /* <DEDUP_REMOVED lines=23> */
.L_x_200:
[----:B------:R-:W-:Y:S04]  /*5490*/  DEPBAR.LE SB0, 0x0 ;  /* 0x000080000000791a */ /* 0x000fe80000000000 */
[----:B------:R-:W-:Y:S01]  /*54a0*/  BAR.SYNC.DEFER_BLOCKING 0x0 ;  /* 0x0000000000007b1d */ /* 0x000fe20000010000 */
[----:B------:R-:W-:Y:S01]  /*54b0*/  SHF.R.S32.HI R84, RZ, 0x1f, R134 ;  /* 0x0000001fff547819 */ /* 0x000fe20000011486 */
[----:B------:R-:W-:Y:S02]  /*54c0*/  IMAD R0, R127, R134, RZ ;  /* 0x000000867f007224 */ /* 0x000fe400078e02ff */
[-C--:B------:R-:W-:Y:S04]  /*54d0*/  IMAD.WIDE.U32 R140, R134, R131.reuse, R122 ;  /* 0x00000083868c7225 */ /* 0x080fe800078e007a */
[----:B------:R-:W-:Y:S01]  /*54e0*/  IMAD R0, R84, R131, R0 ;  /* 0x0000008354007224 */ /* 0x000fe200078e0200 */
[----:B------:R-:W-:Y:S03]  /*54f0*/  LEA R142, P1, R140, UR10, 0x1 ;  /* 0x0000000a8c8e7c11 */ /* 0x000fe6000f8208ff */
        /* <DEDUP_REMOVED lines=14> */
[----:B------:R-:W-:Y:S04]  /*55e0*/  LDSM.16.M88.4 R88, [R113] ;  /* 0x000000007158783b */ /* 0x000fe80000000200 */
[----:B------:R-:W2:Y:S04]  /*55f0*/  LDSM.16.M88.4 R92, [R112+0x3000] ;  /* 0x00300000705c783b */ /* 0x000ea80000000200 */
[----:B------:R-:W3:Y:S04]  /*5600*/  LDSM.16.M88.4 R96, [R112+0x3400] ;  /* 0x003400007060783b */ /* 0x000ee80000000200 */
[----:B------:R-:W4:Y:S04]  /*5610*/  LDSM.16.M88.4 R100, [R112+0x3800] ;  /* 0x003800007064783b */ /* 0x000f280000000200 */
[----:B------:R-:W5:Y:S04]  /*5620*/  LDSM.16.M88.4 R104, [R112+0x3c00] ;  /* 0x003c00007068783b */ /* 0x000f680000000200 */
[----:B------:R-:W0:Y:S01]  /*5630*/  LDGDEPBAR ;  /* 0x00000000000079af */ /* 0x000e220000000000 */
[C---:B--2---:R-:W-:Y:S06]  /*5640*/  HMMA.16816.F32.BF16 R4, R88.reuse, R92, RZ ;  /* 0x0000005c5804723c */ /* 0x044fec00000418ff */
[C---:B------:R-:W-:Y:S01]  /*5650*/  HMMA.16816.F32.BF16 R8, R88.reuse, R94, RZ ;  /* 0x0000005e5808723c */ /* 0x040fe200000418ff */
[----:B------:R-:W-:Y:S05]  /*5660*/  LDSM.16.M88.4 R92, [R111] ;  /* 0x000000006f5c783b */ /* 0x000fea0000000200 */
[C---:B---3--:R-:W-:Y:S06]  /*5670*/  HMMA.16816.F32.BF16 R12, R88.reuse, R96, RZ ;  /* 0x00000060580c723c */ /* 0x048fec00000418ff */
[C---:B------:R-:W-:Y:S06]  /*5680*/  HMMA.16816.F32.BF16 R16, R88.reuse, R98, RZ ;  /* 0x000000625810723c */ /* 0x040fec00000418ff */
[C---:B----4-:R-:W-:Y:S06]  /*5690*/  HMMA.16816.F32.BF16 R20, R88.reuse, R100, RZ ;  /* 0x000000645814723c */ /* 0x050fec00000418ff */
[C---:B------:R-:W-:Y:S06]  /*56a0*/  HMMA.16816.F32.BF16 R24, R88.reuse, R102, RZ ;  /* 0x000000665818723c */ /* 0x040fec00000418ff */
[C---:B-----5:R-:W-:Y:S06]  /*56b0*/  HMMA.16816.F32.BF16 R28, R88.reuse, R104, RZ ;  /* 0x00000068581c723c */ /* 0x060fec00000418ff */
[----:B------:R-:W-:Y:S01]  /*56c0*/  HMMA.16816.F32.BF16 R32, R88, R106, RZ ;  /* 0x0000006a5820723c */ /* 0x000fe200000418ff */
[----:B------:R-:W2:Y:S05]  /*56d0*/  LDSM.16.M88.4 R88, [R109+0x3000] ;  /* 0x003000006d58783b */ /* 0x000eaa0000000200 */
[C---:B--2---:R-:W-:Y:S06]  /*56e0*/  HMMA.16816.F32.BF16 R4, R92.reuse, R88, R4 ;  /* 0x000000585c04723c */ /* 0x044fec0000041804 */
[C---:B------:R-:W-:Y:S01]  /*56f0*/  HMMA.16816.F32.BF16 R8, R92.reuse, R90, R8 ;  /* 0x0000005a5c08723c */ /* 0x040fe20000041808 */
        /* <DEDUP_REMOVED lines=8> */
[----:B------:R-:W-:Y:S01]  /*5780*/  HMMA.16816.F32.BF16 R32, R92, R90, R32 ;  /* 0x0000005a5c20723c */ /* 0x000fe20000041820 */
[----:B------:R-:W-:Y:S04]  /*5790*/  LDSM.16.M88.4 R88, [R113+0x1000] ;  /* 0x001000007158783b */ /* 0x000fe80000000200 */
[----:B------:R-:W2:Y:S02]  /*57a0*/  LDSM.16.M88.4 R92, [R112+0x4000] ;  /* 0x00400000705c783b */ /* 0x000ea40000000200 */
        /* <DEDUP_REMOVED lines=41> */
[----:B------:R-:W2:Y:S11]  /*5a40*/  LDSM.16.M88.4 R92, [R109+0x5400] ;  /* 0x005400006d5c783b */ /* 0x000eb60000000200 */
[----:B------:R-:W-:Y:S06]  /*5a50*/  @!UPT UIADD3 URZ, URZ, URZ, URZ ;  /* 0x0000003f3f3ff290 */ /* 0x000fec000fffe03f */
        /* <DEDUP_REMOVED lines=22> */
[----:B------:R-:W2:Y:S01]  /*5bc0*/  LDSM.16.M88.4 R92, [R109+0x5c00] ;  /* 0x005c00006d5c783b */ /* 0x000ea20000000200 */
[----:B------:R-:W-:Y:S04]  /*5bd0*/  DEPBAR.LE SB0, 0x0 ;  /* 0x000080000000791a */ /* 0x000fe80000000000 */
[----:B------:R-:W-:Y:S11]  /*5be0*/  BAR.SYNC.DEFER_BLOCKING 0x0 ;  /* 0x0000000000007b1d */ /* 0x000ff60000010000 */
[----:B------:R-:W-:Y:S01]  /*5bf0*/  @!UPT UIADD3 URZ, URZ, URZ, URZ ;  /* 0x0000003f3f3ff290 */ /* 0x000fe2000fffe03f */
        /* <DEDUP_REMOVED lines=9> */
[----:B------:R-:W-:Y:S11]  /*5c90*/  HMMA.16816.F32.BF16 R32, R88, R94, R32 ;  /* 0x0000005e5820723c */ /* 0x000ff60000041820 */
[----:B------:R-:W-:Y:S07]  /*5ca0*/  @!UPT UIADD3 URZ, URZ, URZ, URZ ;  /* 0x0000003f3f3ff290 */ /* 0x000fee000fffe03f */
[----:B------:R-:W-:Y:S02]  /*5cb0*/  FMNMX.FTZ R84, R28, R141, !PT ;  /* 0x0000008d1c547209 */ /* 0x000fe40007810000 */
[----:B------:R-:W-:Y:S02]  /*5cc0*/  FMNMX.FTZ R0, R30, R139, !PT ;  /* 0x0000008b1e007209 */ /* 0x000fe40007810000 */
[----:B------:R-:W-:Y:S02]  /*5cd0*/  FMNMX.FTZ R139, R29, R84, !PT ;  /* 0x000000541d8b7209 */ /* 0x000fe40007810000 */
[----:B------:R-:W-:Y:S02]  /*5ce0*/  FMNMX.FTZ R87, R31, R0, !PT ;  /* 0x000000001f577209 */ /* 0x000fe40007810000 */
[----:B------:R-:W-:Y:S02]  /*5cf0*/  FMNMX.FTZ R0, R32, R139, !PT ;  /* 0x0000008b20007209 */ /* 0x000fe40007810000 */
[----:B------:R-:W-:Y:S02]  /*5d00*/  FMNMX.FTZ R2, R34, R87, !PT ;  /* 0x0000005722027209 */ /* 0x000fe40007810000 */
[----:B------:R-:W-:Y:S01]  /*5d10*/  FMNMX.FTZ R139, R33, R0, !PT ;  /* 0x00000000218b7209 */ /* 0x000fe20007810000 */
[----:B-1----:R-:W-:Y:S06]  /*5d20*/  @P0 BRA `(.L_x_202) ;  /* 0xfffffff4007c0947 */ /* 0x002fec000383ffff */
.L_x_201:
[----:B-1----:R-:W1:Y:S01]  /*5d30*/  SHFL.BFLY PT, R88, R139, 0x2, 0x1f ;  /* 0x0c401f008b587f89 */ /* 0x002e6200000e0000 */
[----:B------:R-:W-:Y:S02]  /*5d40*/  FMNMX.FTZ R89, R35, R2, !PT ;  /* 0x0000000223597209 */ /* 0x000fe40007810000 */
[----:B------:R-:W-:Y:S05]  /*5d50*/  IADD3 R134, R134, -0x1, RZ ;  /* 0xffffffff86867810 */ /* 0x000fea0007ffe0ff */
[----:B------:R-:W-:Y:S08]  /*5d60*/  LDSM.16.MT88.4 R96, [R110+0x6000] ;  /* 0x006000006e60783b */ /* 0x000ff00000004200 */
[----:B------:R-:W2:Y:S01]  /*5d70*/  SHFL.BFLY PT, R2, R89, 0x2, 0x1f ;  /* 0x0c401f0059027f89 */ /* 0x000ea200000e0000 */
        /* <DEDUP_REMOVED lines=11> */
[----:B------:R-:W-:Y:S01]  /*5e30*/  FFMA.FTZ R88, R9, UR4, -R107 ;  /* 0x0000000409587c23 */ /* 0x000fe2000801086b */
        /* <DEDUP_REMOVED lines=47> */
[C---:B------:R-:W-:Y:S03]  /*6130*/  FMUL.FTZ R56, R84.reuse, R56 ;  /* 0x0000003854387220 */ /* 0x040fe60000410000 */
[----:B------:R-:W1:Y:S01]  /*6140*/  MUFU.EX2 R88, R88 ;  /* 0x0000005800587308 */ /* 0x000e620000000800 */
[C---:B------:R-:W-:Y:S01]  /*6150*/  FMUL.FTZ R57, R84.reuse, R57 ;  /* 0x0000003954397220 */ /* 0x040fe20000410000 */
[C---:B------:R-:W-:Y:S01]  /*6160*/  FMUL.FTZ R58, R3.reuse, R58 ;  /* 0x0000003a033a7220 */ /* 0x040fe20000410000 */
[C---:B------:R-:W-:Y:S01]  /*6170*/  FMUL.FTZ R59, R3.reuse, R59 ;  /* 0x0000003b033b7220 */ /* 0x040fe20000410000 */
[C---:B------:R-:W-:Y:S01]  /*6180*/  FMUL.FTZ R60, R84.reuse, R60 ;  /* 0x0000003c543c7220 */ /* 0x040fe20000410000 */
[C---:B------:R-:W-:Y:S01]  /*6190*/  FMUL.FTZ R61, R84.reuse, R61 ;  /* 0x0000003d543d7220 */ /* 0x040fe20000410000 */
[C---:B------:R-:W-:Y:S01]  /*61a0*/  FMUL.FTZ R62, R3.reuse, R62 ;  /* 0x0000003e033e7220 */ /* 0x040fe20000410000 */
[C---:B------:R-:W-:Y:S03]  /*61b0*/  FMUL.FTZ R63, R3.reuse, R63 ;  /* 0x0000003f033f7220 */ /* 0x040fe60000410000 */
[----:B------:R-:W2:Y:S01]  /*61c0*/  MUFU.EX2 R139, R139 ;  /* 0x0000008b008b7308 */ /* 0x000ea20000000800 */
[C---:B------:R-:W-:Y:S01]  /*61d0*/  FMUL.FTZ R64, R84.reuse, R64 ;  /* 0x0000004054407220 */ /* 0x040fe20000410000 */
[C---:B------:R-:W-:Y:S01]  /*61e0*/  FMUL.FTZ R65, R84.reuse, R65 ;  /* 0x0000004154417220 */ /* 0x040fe20000410000 */
[C---:B------:R-:W-:Y:S01]  /*61f0*/  FMUL.FTZ R66, R3.reuse, R66 ;  /* 0x0000004203427220 */ /* 0x040fe20000410000 */
[C---:B------:R-:W-:Y:S01]  /*6200*/  FMUL.FTZ R67, R3.reuse, R67 ;  /* 0x0000004303437220 */ /* 0x040fe20000410000 */
[C---:B------:R-:W-:Y:S01]  /*6210*/  FMUL.FTZ R68, R84.reuse, R68 ;  /* 0x0000004454447220 */ /* 0x040fe20000410000 */
[----:B------:R-:W-:Y:S01]  /*6220*/  FMUL.FTZ R69, R84, R69 ;  /* 0x0000004554457220 */ /* 0x000fe20000410000 */
[C---:B------:R-:W-:Y:S03]  /*6230*/  FMUL.FTZ R70, R3.reuse, R70 ;  /* 0x0000004603467220 */ /* 0x040fe60000410000 */
[----:B------:R-:W3:Y:S01]  /*6240*/  MUFU.EX2 R102, R102 ;  /* 0x0000006600667308 */ /* 0x000ee20000000800 */
[----:B-1----:R-:W-:Y:S01]  /*6250*/  F2FP.BF16.F32.PACK_AB R94, R88, R91 ;  /* 0x0000005b585e723e */ /* 0x002fe200000010ff */
[C---:B------:R-:W-:Y:S01]  /*6260*/  FMUL.FTZ R71, R3.reuse, R71 ;  /* 0x0000004703477220 */ /* 0x040fe20000410000 */
[C---:B------:R-:W-:Y:S01]  /*6270*/  FMUL.FTZ R72, R84.reuse, R72 ;  /* 0x0000004854487220 */ /* 0x040fe20000410000 */
[C---:B------:R-:W-:Y:S01]  /*6280*/  FMUL.FTZ R73, R84.reuse, R73 ;  /* 0x0000004954497220 */ /* 0x040fe20000410000 */
[C---:B------:R-:W-:Y:S01]  /*6290*/  FMUL.FTZ R74, R3.reuse, R74 ;  /* 0x0000004a034a7220 */ /* 0x040fe20000410000 */
[----:B------:R-:W-:Y:S01]  /*62a0*/  FMUL.FTZ R75, R3, R75 ;  /* 0x0000004b034b7220 */ /* 0x000fe20000410000 */
[C---:B------:R-:W-:Y:S03]  /*62b0*/  FMUL.FTZ R12, R84.reuse, R80 ;  /* 0x00000050540c7220 */ /* 0x040fe60000410000 */
[----:B------:R-:W-:Y:S01]  /*62c0*/  MUFU.EX2 R10, R10 ;  /* 0x0000000a000a7308 */ /* 0x000fe20000000800 */
[----:B--2---:R-:W-:Y:S01]  /*62d0*/  F2FP.BF16.F32.PACK_AB R92, R101, R139 ;  /* 0x0000008b655c723e */ /* 0x004fe200000010ff */
[C---:B------:R-:W-:Y:S01]  /*62e0*/  FMUL.FTZ R13, R84.reuse, R81 ;  /* 0x00000051540d7220 */ /* 0x040fe20000410000 */
[C---:B------:R-:W-:Y:S01]  /*62f0*/  FMUL.FTZ R14, R3.reuse, R82 ;  /* 0x00000052030e7220 */ /* 0x040fe20000410000 */
[C---:B------:R-:W-:Y:S01]  /*6300*/  FMUL.FTZ R15, R3.reuse, R83 ;  /* 0x00000053030f7220 */ /* 0x040fe20000410000 */
[C---:B------:R-:W-:Y:S01]  /*6310*/  FMUL.FTZ R76, R84.reuse, R76 ;  /* 0x0000004c544c7220 */ /* 0x040fe20000410000 */
[----:B------:R-:W-:Y:S01]  /*6320*/  FMUL.FTZ R77, R84, R77 ;  /* 0x0000004d544d7220 */ /* 0x000fe20000410000 */
[C---:B------:R-:W-:Y:S03]  /*6330*/  FMUL.FTZ R78, R3.reuse, R78 ;  /* 0x0000004e034e7220 */ /* 0x040fe60000410000 */
[----:B------:R-:W1:Y:S01]  /*6340*/  MUFU.EX2 R9, R9 ;  /* 0x0000000900097308 */ /* 0x000e620000000800 */
[----:B---3--:R-:W-:Y:S01]  /*6350*/  F2FP.BF16.F32.PACK_AB R93, R90, R102 ;  /* 0x000000665a5d723e */ /* 0x008fe200000010ff */
[----:B------:R-:W-:Y:S01]  /*6360*/  FMUL.FTZ R79, R3, R79 ;  /* 0x0000004f034f7220 */ /* 0x000fe20000410000 */
[----:B------:R-:W-:Y:S01]  /*6370*/  LDSM.16.MT88.4 R80, [R110+0x6400] ;  /* 0x006400006e50783b */ /* 0x000fe20000004200 */
[--C-:B------:R-:W-:Y:S01]  /*6380*/  FFMA.FTZ R146, R29, UR4, -R107.reuse ;  /* 0x000000041d927c23 */ /* 0x100fe2000801086b */
[----:B------:R-:W-:Y:S01]  /*6390*/  FFMA.FTZ R141, R33, UR4, -R107 ;  /* 0x00000004218d7c23 */ /* 0x000fe2000801086b */
[--C-:B------:R-:W-:Y:S01]  /*63a0*/  FFMA.FTZ R33, R23, UR4, -R100.reuse ;  /* 0x0000000417217c23 */ /* 0x100fe20008010864 */
[----:B------:R-:W-:Y:S03]  /*63b0*/  FFMA.FTZ R139, R84, R135, R139 ;  /* 0x00000087548b7223 */ /* 0x000fe6000001008b */
[----:B------:R-:W-:Y:S01]  /*63c0*/  MUFU.EX2 R104, R104 ;  /* 0x0000006800687308 */ /* 0x000fe20000000800 */
[----:B------:R-:W-:Y:S01]  /*63d0*/  FFMA.FTZ R135, R27, UR4, -R100 ;  /* 0x000000041b877c23 */ /* 0x000fe20008010864 */
[----:B------:R-:W-:Y:S01]  /*63e0*/  FFMA.FTZ R145, R28, UR4, -R107 ;  /* 0x000000041c917c23 */ /* 0x000fe2000801086b */
[----:B------:R-:W-:Y:S01]  /*63f0*/  LDSM.16.MT88.4 R24, [R108+0x6800] ;  /* 0x006800006c18783b */ /* 0x000fe20000004200 */
[----:B------:R-:W-:Y:S01]  /*6400*/  FADD.FTZ R28, R101, R139 ;  /* 0x0000008b651c7221 */ /* 0x000fe20000010000 */
[----:B------:R-:W-:Y:S01]  /*6410*/  FFMA.FTZ R102, R3, R138, R102 ;  /* 0x0000008a03667223 */ /* 0x000fe20000010066 */
[--C-:B------:R-:W-:Y:S01]  /*6420*/  FFMA.FTZ R143, R32, UR4, -R107.reuse ;  /* 0x00000004208f7c23 */ /* 0x100fe2000801086b */
[----:B------:R-:W-:Y:S03]  /*6430*/  MOV R3, R0 ;  /* 0x0000000000037202 */ /* 0x000fe60000000f00 */
[----:B------:R-:W2:Y:S01]  /*6440*/  MUFU.EX2 R105, R105 ;  /* 0x0000006900697308 */ /* 0x000ea20000000800 */
[----:B-1----:R-:W-:Y:S01]  /*6450*/  F2FP.BF16.F32.PACK_AB R95, R9, R10 ;  /* 0x0000000a095f723e */ /* 0x002fe200000010ff */
[----:B------:R-:W-:Y:S01]  /*6460*/  FADD.FTZ R91, R91, R28 ;  /* 0x0000001c5b5b7221 */ /* 0x000fe20000010000 */
[----:B------:R-:W-:Y:S05]  /*6470*/  MOV R85, R2 ;  /* 0x0000000200557202 */ /* 0x000fea0000000f00 */
[C---:B------:R-:W-:Y:S02]  /*6480*/  HMMA.16816.F32.BF16 R36, R92.reuse, R96, R36 ;  /* 0x000000605c24723c */ /* 0x040fe40000041824 */
[----:B------:R-:W-:Y:S04]  /*6490*/  MUFU.EX2 R106, R106 ;  /* 0x0000006a006a7308 */ /* 0x000fe80000000800 */
[C---:B------:R-:W-:Y:S01]  /*64a0*/  HMMA.16816.F32.BF16 R40, R92.reuse, R98, R40 ;  /* 0x000000625c28723c */ /* 0x040fe20000041828 */
[----:B------:R-:W1:Y:S05]  /*64b0*/  LDSM.16.MT88.4 R96, [R108+0x6000] ;  /* 0x006000006c60783b */ /* 0x000e6a0000004200 */
[----:B------:R-:W3:Y:S01]  /*64c0*/  MUFU.EX2 R11, R11 ;  /* 0x0000000b000b7308 */ /* 0x000ee20000000800 */
[----:B--2---:R-:W-:Y:S09]  /*64d0*/  F2FP.BF16.F32.PACK_AB R16, R105, R104 ;  /* 0x000000686910723e */ /* 0x004ff200000010ff */
[----:B------:R-:W-:Y:S10]  /*64e0*/  MUFU.EX2 R103, R103 ;  /* 0x0000006700677308 */ /* 0x000ff40000000800 */
[----:B------:R-:W-:Y:S10]  /*64f0*/  MUFU.EX2 R140, R140 ;  /* 0x0000008c008c7308 */ /* 0x000ff40000000800 */
[----:B------:R-:W-:Y:S10]  /*6500*/  MUFU.EX2 R142, R142 ;  /* 0x0000008e008e7308 */ /* 0x000ff40000000800 */
[----:B------:R-:W-:Y:S01]  /*6510*/  MUFU.EX2 R33, R33 ;  /* 0x0000002100217308 */ /* 0x000fe20000000800 */
[C---:B-1----:R-:W-:Y:S09]  /*6520*/  HMMA.16816.F32.BF16 R44, R92.reuse, R96, R44 ;  /* 0x000000605c2c723c */ /* 0x042ff2000004182c */
[----:B------:R-:W-:Y:S01]  /*6530*/  MUFU.EX2 R144, R144 ;  /* 0x0000009000907308 */ /* 0x000fe20000000800 */
[C---:B------:R-:W-:Y:S01]  /*6540*/  HMMA.16816.F32.BF16 R48, R92.reuse, R98, R48 ;  /* 0x000000625c30723c */ /* 0x040fe20000041830 */
[----:B------:R-:W1:Y:S08]  /*6550*/  LDSM.16.MT88.4 R96, [R110+0x7000] ;  /* 0x007000006e60783b */ /* 0x000e700000004200 */
[----:B------:R-:W-:Y:S10]  /*6560*/  MUFU.EX2 R148, R148 ;  /* 0x0000009400947308 */ /* 0x000ff40000000800 */
[----:B------:R-:W-:Y:S10]  /*6570*/  MUFU.EX2 R135, R135 ;  /* 0x0000008700877308 */ /* 0x000ff40000000800 */
[----:B------:R-:W-:Y:S10]  /*6580*/  MUFU.EX2 R145, R145 ;  /* 0x0000009100917308 */ /* 0x000ff40000000800 */
[----:B------:R-:W-:Y:S10]  /*6590*/  MUFU.EX2 R146, R146 ;  /* 0x0000009200927308 */ /* 0x000ff40000000800 */
[----:B------:R-:W-:Y:S01]  /*65a0*/  MUFU.EX2 R143, R143 ;  /* 0x0000008f008f7308 */ /* 0x000fe20000000800 */
        /* <DEDUP_REMOVED lines=10> */
[----:B------:R-:W-:Y:S07]  /*6650*/  HMMA.16816.F32.BF16 R76, R92, R98, R76 ;  /* 0x000000625c4c723c */ /* 0x000fee000004184c */
[--C-:B------:R-:W-:Y:S01]  /*6660*/  FFMA.FTZ R92, R17, UR4, -R107.reuse ;  /* 0x00000004115c7c23 */ /* 0x100fe2000801086b */
[--C-:B------:R-:W-:Y:S03]  /*6670*/  FFMA.FTZ R93, R18, UR4, -R100.reuse ;  /* 0x00000004125d7c23 */ /* 0x100fe60008010864 */
[--C-:B------:R-:W-:Y:S01]  /*6680*/  FFMA.FTZ R94, R19, UR4, -R100.reuse ;  /* 0x00000004135e7c23 */ /* 0x100fe20008010864 */
[----:B---3--:R-:W-:Y:S01]  /*6690*/  F2FP.BF16.F32.PACK_AB R17, R11, R106 ;  /* 0x0000006a0b11723e */ /* 0x008fe200000010ff */
[----:B------:R-:W1:Y:S01]  /*66a0*/  MUFU.EX2 R92, R92 ;  /* 0x0000005c005c7308 */ /* 0x000e620000000800 */
[----:B------:R-:W-:Y:S02]  /*66b0*/  FFMA.FTZ R95, R21, UR4, -R107 ;  /* 0x00000004155f7c23 */ /* 0x000fe4000801086b */
[----:B------:R-:W-:Y:S07]  /*66c0*/  LDSM.16.MT88.4 R20, [R110+0x6800] ;  /* 0x006800006e14783b */ /* 0x000fee0000004200 */
[----:B------:R-:W-:Y:S10]  /*66d0*/  MUFU.EX2 R93, R93 ;  /* 0x0000005d005d7308 */ /* 0x000ff40000000800 */
[----:B------:R-:W2:Y:S01]  /*66e0*/  MUFU.EX2 R94, R94 ;  /* 0x0000005e005e7308 */ /* 0x000ea20000000800 */
[----:B-1----:R-:W-:Y:S09]  /*66f0*/  F2FP.BF16.F32.PACK_AB R18, R92, R103 ;  /* 0x000000675c12723e */ /* 0x002ff200000010ff */
[----:B------:R-:W1:Y:S10]  /*6700*/  MUFU.EX2 R95, R95 ;  /* 0x0000005f005f7308 */ /* 0x000e740000000800 */
[----:B------:R-:W3:Y:S01]  /*6710*/  MUFU.EX2 R107, R147 ;  /* 0x00000093006b7308 */ /* 0x000ee20000000800 */
[----:B--2---:R-:W-:Y:S07]  /*6720*/  F2FP.BF16.F32.PACK_AB R19, R94, R93 ;  /* 0x0000005d5e13723e */ /* 0x004fee00000010ff */
[C---:B------:R-:W-:Y:S06]  /*6730*/  HMMA.16816.F32.BF16 R36, R16.reuse, R80, R36 ;  /* 0x000000501024723c */ /* 0x040fec0000041824 */
        /* <DEDUP_REMOVED lines=15> */
[----:B------:R-:W-:Y:S05]  /*6830*/  HMMA.16816.F32.BF16 R76, R16, R82, R76 ;  /* 0x00000052104c723c */ /* 0x000fea000004184c */
[--C-:B------:R-:W-:Y:S01]  /*6840*/  FFMA.FTZ R81, R31, UR4, -R100.reuse ;  /* 0x000000041f517c23 */ /* 0x100fe20008010864 */
[--C-:B------:R-:W-:Y:S01]  /*6850*/  FFMA.FTZ R80, R34, UR4, -R100.reuse ;  /* 0x0000000422507c23 */ /* 0x100fe20008010864 */
[----:B-1----:R-:W-:Y:S01]  /*6860*/  F2FP.BF16.F32.PACK_AB R16, R95, R140 ;  /* 0x0000008c5f10723e */ /* 0x002fe200000010ff */
[----:B------:R-:W-:Y:S01]  /*6870*/  FFMA.FTZ R82, R30, UR4, -R100 ;  /* 0x000000041e527c23 */ /* 0x000fe20008010864 */
[----:B------:R-:W-:Y:S01]  /*6880*/  MUFU.EX2 R34, R81 ;  /* 0x0000005100227308 */ /* 0x000fe20000000800 */
[----:B------:R-:W-:Y:S01]  /*6890*/  LDSM.16.MT88.4 R28, [R110+0x6c00] ;  /* 0x006c00006e1c783b */ /* 0x000fe20000004200 */
[----:B------:R-:W-:Y:S01]  /*68a0*/  F2FP.BF16.F32.PACK_AB R17, R33, R142 ;  /* 0x0000008e2111723e */ /* 0x000fe200000010ff */
[----:B------:R-:W-:Y:S01]  /*68b0*/  FADD.FTZ R83, R90, R102 ;  /* 0x000000665a537221 */ /* 0x000fe20000010000 */
[----:B---3--:R-:W-:Y:S01]  /*68c0*/  F2FP.BF16.F32.PACK_AB R18, R144, R107 ;  /* 0x0000006b9012723e */ /* 0x008fe200000010ff */
[----:B------:R-:W-:Y:S01]  /*68d0*/  FFMA.FTZ R100, R35, UR4, -R100 ;  /* 0x0000000423647c23 */ /* 0x000fe20008010864 */
[----:B------:R-:W-:Y:S01]  /*68e0*/  F2FP.BF16.F32.PACK_AB R19, R135, R148 ;  /* 0x000000948713723e */ /* 0x000fe200000010ff */
[----:B------:R-:W-:Y:S01]  /*68f0*/  FADD.FTZ R10, R10, R83 ;  /* 0x000000530a0a7221 */ /* 0x000fe20000010000 */
[----:B------:R-:W-:Y:S02]  /*6900*/  FADD.FTZ R83, R88, R91 ;  /* 0x0000005b58537221 */ /* 0x000fe40000010000 */
[----:B------:R-:W1:Y:S01]  /*6910*/  MUFU.EX2 R101, R82 ;  /* 0x0000005200657308 */ /* 0x000e620000000800 */
[----:B------:R-:W-:Y:S01]  /*6920*/  FADD.FTZ R9, R9, R10 ;  /* 0x0000000a09097221 */ /* 0x000fe20000010000 */
[----:B------:R-:W-:Y:S01]  /*6930*/  FADD.FTZ R10, R104, R83 ;  /* 0x00000053680a7221 */ /* 0x000fe20000010000 */
[C---:B------:R-:W-:Y:S03]  /*6940*/  HMMA.16816.F32.BF16 R36, R16.reuse, R20, R36 ;  /* 0x000000141024723c */ /* 0x040fe60000041824 */
[----:B------:R-:W-:Y:S04]  /*6950*/  FADD.FTZ R106, R106, R9 ;  /* 0x000000096a6a7221 */ /* 0x000fe80000010000 */
[----:B------:R2:W-:Y:S01]  /*6960*/  MUFU.EX2 R90, R80 ;  /* 0x00000050005a7308 */ /* 0x0005e20000000800 */
[----:B------:R-:W-:Y:S01]  /*6970*/  FADD.FTZ R10, R105, R10 ;  /* 0x0000000a690a7221 */ /* 0x000fe20000010000 */
[C---:B------:R-:W-:Y:S01]  /*6980*/  HMMA.16816.F32.BF16 R40, R16.reuse, R22, R40 ;  /* 0x000000161028723c */ /* 0x040fe20000041828 */
[----:B------:R-:W3:Y:S02]  /*6990*/  LDSM.16.MT88.4 R20, [R110+0x7800] ;  /* 0x007800006e14783b */ /* 0x000ee40000004200 */
[----:B------:R-:W-:Y:S03]  /*69a0*/  FADD.FTZ R106, R11, R106 ;  /* 0x0000006a0b6a7221 */ /* 0x000fe60000010000 */
[C---:B------:R-:W-:Y:S02]  /*69b0*/  HMMA.16816.F32.BF16 R44, R16.reuse, R24, R44 ;  /* 0x00000018102c723c */ /* 0x040fe4000004182c */
[----:B------:R-:W4:Y:S03]  /*69c0*/  MUFU.EX2 R102, R141 ;  /* 0x0000008d00667308 */ /* 0x000f260000000800 */
[----:B------:R-:W-:Y:S01]  /*69d0*/  FADD.FTZ R103, R103, R10 ;  /* 0x0000000a67677221 */ /* 0x000fe20000010000 */
[C---:B------:R-:W-:Y:S01]  /*69e0*/  HMMA.16816.F32.BF16 R48, R16.reuse, R26, R48 ;  /* 0x0000001a1030723c */ /* 0x040fe20000041830 */
[----:B------:R-:W5:Y:S05]  /*69f0*/  LDSM.16.MT88.4 R24, [R108+0x7800] ;  /* 0x007800006c18783b */ /* 0x000f6a0000004200 */
[----:B------:R-:W4:Y:S01]  /*6a00*/  MUFU.EX2 R91, R100 ;  /* 0x00000064005b7308 */ /* 0x000f220000000800 */
[----:B------:R-:W-:Y:S01]  /*6a10*/  FADD.FTZ R9, R93, R106 ;  /* 0x0000006a5d097221 */ /* 0x000fe20000010000 */
[----:B------:R-:W-:Y:S01]  /*6a20*/  FADD.FTZ R103, R92, R103 ;  /* 0x000000675c677221 */ /* 0x000fe20000010000 */
[----:B--2---:R-:W-:Y:S02]  /*6a30*/  LDSM.16.MT88.4 R80, [R108+0x7c00] ;  /* 0x007c00006c50783b */ /* 0x004fe40000004200 */
[----:B------:R-:W-:Y:S01]  /*6a40*/  FADD.FTZ R9, R94, R9 ;  /* 0x000000095e097221 */ /* 0x000fe20000010000 */
[----:B------:R-:W-:Y:S03]  /*6a50*/  FADD.FTZ R10, R140, R103 ;  /* 0x000000678c0a7221 */ /* 0x000fe60000010000 */
[----:B------:R-:W-:Y:S01]  /*6a60*/  FADD.FTZ R142, R142, R9 ;  /* 0x000000098e8e7221 */ /* 0x000fe20000010000 */
[----:B------:R-:W-:Y:S03]  /*6a70*/  FADD.FTZ R10, R95, R10 ;  /* 0x0000000a5f0a7221 */ /* 0x000fe60000010000 */
[----:B------:R-:W-:Y:S01]  /*6a80*/  FADD.FTZ R33, R33, R142 ;  /* 0x0000008e21217221 */ /* 0x000fe20000010000 */
[----:B------:R-:W-:Y:S03]  /*6a90*/  FADD.FTZ R107, R107, R10 ;  /* 0x0000000a6b6b7221 */ /* 0x000fe60000010000 */
[----:B------:R-:W-:Y:S01]  /*6aa0*/  FADD.FTZ R148, R148, R33 ;  /* 0x0000002194947221 */ /* 0x000fe20000010000 */
[----:B------:R-:W-:Y:S03]  /*6ab0*/  FADD.FTZ R144, R144, R107 ;  /* 0x0000006b90907221 */ /* 0x000fe60000010000 */
[----:B------:R-:W-:Y:S01]  /*6ac0*/  FADD.FTZ R148, R135, R148 ;  /* 0x0000009487947221 */ /* 0x000fe20000010000 */
[C---:B---3--:R-:W-:Y:S06]  /*6ad0*/  HMMA.16816.F32.BF16 R52, R16.reuse, R20, R52 ;  /* 0x000000141034723c */ /* 0x048fec0000041834 */
[C---:B------:R-:W-:Y:S01]  /*6ae0*/  HMMA.16816.F32.BF16 R56, R16.reuse, R22, R56 ;  /* 0x000000161038723c */ /* 0x040fe20000041838 */
[----:B------:R-:W2:Y:S05]  /*6af0*/  LDSM.16.MT88.4 R20, [R110+0x8800] ;  /* 0x008800006e14783b */ /* 0x000eaa0000004200 */
[C---:B-----5:R-:W-:Y:S06]  /*6b00*/  HMMA.16816.F32.BF16 R60, R16.reuse, R24, R60 ;  /* 0x00000018103c723c */ /* 0x060fec000004183c */
[C---:B------:R-:W-:Y:S01]  /*6b10*/  HMMA.16816.F32.BF16 R64, R16.reuse, R26, R64 ;  /* 0x0000001a1040723c */ /* 0x040fe20000041840 */
[----:B------:R-:W3:Y:S05]  /*6b20*/  LDSM.16.MT88.4 R24, [R108+0x8800] ;  /* 0x008800006c18783b */ /* 0x000eea0000004200 */
[C---:B--2---:R-:W-:Y:S06]  /*6b30*/  HMMA.16816.F32.BF16 R68, R16.reuse, R20, R68 ;  /* 0x000000141044723c */ /* 0x044fec0000041844 */
[C---:B------:R-:W-:Y:S01]  /*6b40*/  HMMA.16816.F32.BF16 R72, R16.reuse, R22, R72 ;  /* 0x000000161048723c */ /* 0x040fe20000041848 */
[----:B------:R-:W2:Y:S05]  /*6b50*/  LDSM.16.MT88.4 R20, [R108+0x6c00] ;  /* 0x006c00006c14783b */ /* 0x000eaa0000004200 */
[C---:B---3--:R-:W-:Y:S06]  /*6b60*/  HMMA.16816.F32.BF16 R12, R16.reuse, R24, R12 ;  /* 0x00000018100c723c */ /* 0x048fec000004180c */
[----:B------:R-:W-:Y:S01]  /*6b70*/  HMMA.16816.F32.BF16 R76, R16, R26, R76 ;  /* 0x0000001a104c723c */ /* 0x000fe2000004184c */
[----:B------:R-:W3:Y:S06]  /*6b80*/  LDSM.16.MT88.4 R24, [R110+0x7c00] ;  /* 0x007c00006e18783b */ /* 0x000eec0000004200 */
[----:B------:R-:W-:Y:S01]  /*6b90*/  F2FP.BF16.F32.PACK_AB R16, R146, R145 ;  /* 0x000000919210723e */ /* 0x000fe200000010ff */
[----:B------:R-:W-:Y:S03]  /*6ba0*/  FADD.FTZ R145, R145, R144 ;  /* 0x0000009091917221 */ /* 0x000fe60000010000 */
[----:B-1----:R-:W-:Y:S01]  /*6bb0*/  F2FP.BF16.F32.PACK_AB R17, R34, R101 ;  /* 0x000000652211723e */ /* 0x002fe200000010ff */
[----:B------:R-:W-:Y:S01]  /*6bc0*/  FADD.FTZ R101, R101, R148 ;  /* 0x0000009465657221 */ /* 0x000fe20000010000 */
[----:B----4-:R-:W-:Y:S01]  /*6bd0*/  F2FP.BF16.F32.PACK_AB R18, R102, R143 ;  /* 0x0000008f6612723e */ /* 0x010fe200000010ff */
        /* <DEDUP_REMOVED lines=10> */
[C---:B--2---:R-:W-:Y:S06]  /*6c80*/  HMMA.16816.F32.BF16 R44, R16.reuse, R20, R44 ;  /* 0x00000014102c723c */ /* 0x044fec000004182c */
[C---:B------:R-:W-:Y:S01]  /*6c90*/  HMMA.16816.F32.BF16 R48, R16.reuse, R22, R48 ;  /* 0x000000161030723c */ /* 0x040fe20000041830 */
[----:B------:R-:W2:Y:S05]  /*6ca0*/  LDSM.16.MT88.4 R20, [R108+0x8c00] ;  /* 0x008c00006c14783b */ /* 0x000eaa0000004200 */
[C---:B---3--:R-:W-:Y:S06]  /*6cb0*/  HMMA.16816.F32.BF16 R52, R16.reuse, R24, R52 ;  /* 0x000000181034723c */ /* 0x048fec0000041834 */
[C---:B------:R-:W-:Y:S06]  /*6cc0*/  HMMA.16816.F32.BF16 R56, R16.reuse, R26, R56 ;  /* 0x0000001a1038723c */ /* 0x040fec0000041838 */
[C---:B------:R-:W-:Y:S06]  /*6cd0*/  HMMA.16816.F32.BF16 R60, R16.reuse, R80, R60 ;  /* 0x00000050103c723c */ /* 0x040fec000004183c */
        /* <DEDUP_REMOVED lines=8> */
.L_x_199:
[----:B------:R-:W1:Y:S01]  /*6d60*/  SHFL.BFLY PT, R11, R138, 0x2, 0x1f ;  /* 0x0c401f008a0b7f89 */ /* 0x000e6200000e0000 */
[----:B------:R-:W-:Y:S01]  /*6d70*/  ISETP.NE.AND P0, PT, R117, -0x1, PT ;  /* 0xffffffff7500780c */ /* 0x000fe20003f05270 */
[----:B------:R-:W2:Y:S01]  /*6d80*/  S2UR UR4, SR_CgaCtaId ;  /* 0x00000000000479c3 */ /* 0x000ea20000008800 */
[----:B------:R-:W-:Y:S01]  /*6d90*/  MOV R9, 0x3f800000 ;  /* 0x3f80000000097802 */ /* 0x000fe20000000f00 */
[----:B------:R-:W3:Y:S01]  /*6da0*/  SHFL.BFLY PT, R8, R135, 0x2, 0x1f ;  /* 0x0c401f0087087f89 */ /* 0x000ee200000e0000 */
[----:B------:R-:W-:Y:S01]  /*6db0*/  UMOV UR5, 0x400 ;  /* 0x0000040000057882 */ /* 0x000fe20000000000 */
[----:B------:R-:W4:Y:S01]  /*6dc0*/  S2R R3, SR_TID.X ;  /* 0x0000000000037919 */ /* 0x000f220000002100 */
[----:B-1----:R-:W-:Y:S01]  /*6dd0*/  FADD.FTZ R11, R11, R138 ;  /* 0x0000008a0b0b7221 */ /* 0x002fe20000010000 */
[----:B--2---:R-:W-:Y:S01]  /*6de0*/  ULEA UR4, UR4, UR5, 0x18 ;  /* 0x0000000504047291 */ /* 0x004fe2000f8ec03f */
[----:B---3--:R-:W-:-:S03]  /*6df0*/  FADD.FTZ R8, R8, R135 ;  /* 0x0000008708087221 */ /* 0x008fc60000010000 */
[----:B------:R-:W1:Y:S04]  /*6e00*/  SHFL.BFLY PT, R6, R11, 0x1, 0x1f ;  /* 0x0c201f000b067f89 */ /* 0x000e6800000e0000 */
[----:B------:R-:W2:Y:S01]  /*6e10*/  SHFL.BFLY PT, R7, R8, 0x1, 0x1f ;  /* 0x0c201f0008077f89 */ /* 0x000ea200000e0000 */
[----:B----4-:R-:W-:-:S04]  /*6e20*/  SHF.R.S32.HI R4, RZ, 0x1f, R3 ;  /* 0x0000001fff047819 */ /* 0x010fc80000011403 */
[CC--:B------:R-:W-:Y:S02]  /*6e30*/  LEA.HI R5, R4.reuse, R3.reuse, RZ, 0x2 ;  /* 0x0000000304057211 */ /* 0x0c0fe400078f10ff */
[-C--:B------:R-:W-:Y:S02]  /*6e40*/  LEA.HI R4, R4, R3.reuse, RZ, 0x5 ;  /* 0x0000000304047211 */ /* 0x080fe400078f28ff */
[----:B------:R-:W-:Y:S02]  /*6e50*/  LOP3.LUT R10, R5, 0xfffffffc, RZ, 0xc0, !PT ;  /* 0xfffffffc050a7812 */ /* 0x000fe400078ec0ff */
[----:B------:R-:W-:Y:S01]  /*6e60*/  SHF.R.S32.HI R5, RZ, 0x2, R5 ;  /* 0x00000002ff057819 */ /* 0x000fe20000011405 */
[----:B-1----:R-:W-:Y:S01]  /*6e70*/  FADD.FTZ R6, R11, R6 ;  /* 0x000000060b067221 */ /* 0x002fe20000010000 */
[----:B------:R-:W-:Y:S02]  /*6e80*/  IADD3 R11, -R10, R3, RZ ;  /* 0x000000030a0b7210 */ /* 0x000fe40007ffe1ff */
[----:B------:R-:W-:Y:S01]  /*6e90*/  MOV R10, 0x3f800000 ;  /* 0x3f800000000a7802 */ /* 0x000fe20000000f00 */
[----:B--2---:R-:W-:Y:S01]  /*6ea0*/  FADD.FTZ R7, R8, R7 ;  /* 0x0000000708077221 */ /* 0x004fe20000010000 */
[----:B------:R-:W-:-:S02]  /*6eb0*/  FSETP.NE.FTZ.AND P4, PT, R6, RZ, PT ;  /* 0x000000ff0600720b */ /* 0x000fc40003f95000 */
[----:B------:R-:W-:Y:S02]  /*6ec0*/  SHF.R.S32.HI R12, RZ, 0x1f, R5 ;  /* 0x0000001fff0c7819 */ /* 0x000fe40000011405 */
[----:B------:R-:W-:Y:S02]  /*6ed0*/  FSETP.NE.FTZ.AND P5, PT, R7, RZ, PT ;  /* 0x000000ff0700720b */ /* 0x000fe40003fb5000 */
[----:B------:R-:W-:Y:S02]  /*6ee0*/  LEA.HI R12, R12, R5, RZ, 0x3 ;  /* 0x000000050c0c7211 */ /* 0x000fe400078f18ff */
[----:B------:R-:W-:Y:S02]  /*6ef0*/  SHF.R.S32.HI R8, RZ, 0x5, R4 ;  /* 0x00000005ff087819 */ /* 0x000fe40000011404 */
[----:B------:R-:W-:Y:S02]  /*6f00*/  LOP3.LUT R14, R12, 0xfffffff8, RZ, 0xc0, !PT ;  /* 0xfffffff80c0e7812 */ /* 0x000fe400078ec0ff */
[----:B------:R-:W1:Y:S01]  /*6f10*/  @P0 LDC.64 R12, c[0x0][0x298] ;  /* 0x0000a600ff0c0b82 */ /* 0x000e620000000a00 */
[----:B------:R-:W2:Y:S01]  /*6f20*/  @P4 MUFU.RCP R10, R6 ;  /* 0x00000006000a4308 */ /* 0x000ea20000001000 */
[----:B------:R-:W-:-:S02]  /*6f30*/  IADD3 R5, R5, -R14, RZ ;  /* 0x8000000e05057210 */ /* 0x000fc40007ffe0ff */
[----:B------:R-:W-:Y:S02]  /*6f40*/  LEA R8, R8, R11, 0x8 ;  /* 0x0000000b08087211 */ /* 0x000fe400078e40ff */
[----:B------:R-:W-:-:S03]  /*6f50*/  LEA.HI R11, R5, R5, RZ, 0x1 ;  /* 0x00000005050b7211 */ /* 0x000fc600078f08ff */
[----:B------:R-:W3:Y:S01]  /*6f60*/  @P5 MUFU.RCP R9, R7 ;  /* 0x0000000700095308 */ /* 0x000ee20000001000 */
[----:B------:R-:W-:Y:S01]  /*6f70*/  SHF.R.S32.HI R14, RZ, 0x1, R11 ;  /* 0x00000001ff0e7819 */ /* 0x000fe2000001140b */
        /* <DEDUP_REMOVED lines=24> */
[----:B------:R-:W-:Y:S01]  /*7100*/  LOP3.LUT R10, R11, 0x3fffffe, RZ, 0xc0, !PT ;  /* 0x03fffffe0b0a7812 */ /* 0x000fe200078ec0ff */
[C---:B---3--:R-:W-:Y:S01]  /*7110*/  FMUL.FTZ R36, R9.reuse, R36 ;  /* 0x0000002409247220 */ /* 0x048fe20000410000 */
[----:B------:R-:W-:Y:S01]  /*7120*/  SHF.L.U32 R11, R14, 0x6, RZ ;  /* 0x000000060e0b7819 */ /* 0x000fe200000006ff */
[----:B------:R-:W-:Y:S01]  /*7130*/  FMUL.FTZ R37, R9, R37 ;  /* 0x0000002509257220 */ /* 0x000fe20000410000 */
[----:B------:R-:W-:Y:S01]  /*7140*/  IADD3 R5, R5, -R10, RZ ;  /* 0x8000000a05057210 */ /* 0x000fe20007ffe0ff */
[----:B------:R-:W-:Y:S01]  /*7150*/  FMUL.FTZ R40, R9, R40 ;  /* 0x0000002809287220 */ /* 0x000fe20000410000 */
[----:B------:R-:W-:Y:S01]  /*7160*/  LOP3.LUT R11, R11, 0xc0, RZ, 0xc0, !PT ;  /* 0x000000c00b0b7812 */ /* 0x000fe200078ec0ff */
[----:B------:R-:W-:Y:S01]  /*7170*/  FMUL.FTZ R41, R9, R41 ;  /* 0x0000002909297220 */ /* 0x000fe20000410000 */
[----:B------:R-:W-:Y:S01]  /*7180*/  LEA R5, R5, R8, 0x4 ;  /* 0x0000000805057211 */ /* 0x000fe200078e20ff */
[----:B------:R-:W-:Y:S01]  /*7190*/  FMUL.FTZ R44, R9, R44 ;  /* 0x0000002c092c7220 */ /* 0x000fe20000410000 */
[----:B------:R-:W-:Y:S01]  /*71a0*/  LEA.HI R8, R11, R11, RZ, 0x1d ;  /* 0x0000000b0b087211 */ /* 0x000fe200078fe8ff */
[----:B-1----:R-:W-:-:S04]  /*71b0*/  @P0 IMAD.WIDE.U32 R10, R117, R12, RZ ;  /* 0x0000000c750a0225 */ /* 0x002fc800078e00ff */
[C---:B------:R-:W-:Y:S01]  /*71c0*/  FMUL.FTZ R45, R9.reuse, R45 ;  /* 0x0000002d092d7220 */ /* 0x040fe20000410000 */
[----:B------:R-:W-:Y:S01]  /*71d0*/  FMUL.FTZ R48, R9, R48 ;  /* 0x0000003009307220 */ /* 0x000fe20000410000 */
[----:B------:R-:W-:Y:S01]  /*71e0*/  LEA R5, R5, R8, 0x1 ;  /* 0x0000000805057211 */ /* 0x000fe200078e08ff */
[----:B------:R-:W-:Y:S01]  /*71f0*/  FMUL.FTZ R49, R9, R49 ;  /* 0x0000003109317220 */ /* 0x000fe20000410000 */
[----:B------:R-:W-:Y:S02]  /*7200*/  @P0 IMAD R11, R117, R13, R11 ;  /* 0x0000000d750b0224 */ /* 0x000fe400078e020b */
[----:B------:R-:W-:Y:S01]  /*7210*/  FMUL.FTZ R52, R9, R52 ;  /* 0x0000003409347220 */ /* 0x000fe20000410000 */
[----:B------:R-:W-:Y:S01]  /*7220*/  LEA R13, R5, UR4, 0x1 ;  /* 0x00000004050d7c11 */ /* 0x000fe2000f8e08ff */
        /* <DEDUP_REMOVED lines=15> */
[----:B------:R-:W-:-:S02]  /*7320*/  F2FP.BF16.F32.PACK_AB R36, R37, R36 ;  /* 0x000000242524723e */ /* 0x000fc400000010ff */
[----:B------:R-:W-:Y:S02]  /*7330*/  F2FP.BF16.F32.PACK_AB R38, R39, R38 ;  /* 0x000000262726723e */ /* 0x000fe400000010ff */
[----:B------:R-:W-:Y:S02]  /*7340*/  F2FP.BF16.F32.PACK_AB R40, R41, R40 ;  /* 0x000000282928723e */ /* 0x000fe400000010ff */
[----:B------:R-:W-:Y:S02]  /*7350*/  F2FP.BF16.F32.PACK_AB R42, R43, R42 ;  /* 0x0000002a2b2a723e */ /* 0x000fe400000010ff */
[----:B------:R-:W-:Y:S02]  /*7360*/  F2FP.BF16.F32.PACK_AB R44, R45, R44 ;  /* 0x0000002c2d2c723e */ /* 0x000fe400000010ff */
[----:B------:R-:W-:Y:S02]  /*7370*/  F2FP.BF16.F32.PACK_AB R46, R47, R46 ;  /* 0x0000002e2f2e723e */ /* 0x000fe400000010ff */
[----:B------:R-:W-:-:S02]  /*7380*/  F2FP.BF16.F32.PACK_AB R48, R49, R48 ;  /* 0x000000303130723e */ /* 0x000fc400000010ff */
[----:B------:R-:W-:Y:S01]  /*7390*/  F2FP.BF16.F32.PACK_AB R50, R51, R50 ;  /* 0x000000323332723e */ /* 0x000fe200000010ff */
[----:B------:R-:W-:Y:S06]  /*73a0*/  @P0 BRA `(.L_x_203) ;  /* 0x0000000000200947 */ /* 0x000fec0003800000 */
[----:B------:R-:W1:Y:S01]  /*73b0*/  S2R R8, SR_CTAID.Y ;  /* 0x0000000000087919 */ /* 0x000e620000002600 */
[----:B------:R-:W2:Y:S01]  /*73c0*/  LDC.64 R10, c[0x0][0x290] ;  /* 0x0000a400ff0a7b82 */ /* 0x000ea20000000a00 */
[----:B-1----:R-:W-:Y:S01]  /*73d0*/  SHF.R.S32.HI R5, RZ, 0x1f, R8 ;  /* 0x0000001fff057819 */ /* 0x002fe20000011408 */
[----:B--2---:R-:W-:-:S04]  /*73e0*/  IMAD.WIDE.U32 R16, R8, R10, RZ ;  /* 0x0000000a08107225 */ /* 0x004fc800078e00ff */
[----:B------:R-:W-:Y:S01]  /*73f0*/  IMAD R5, R5, R10, RZ ;  /* 0x0000000a05057224 */ /* 0x000fe200078e02ff */
[----:B------:R-:W-:-:S03]  /*7400*/  MOV R10, R16 ;  /* 0x00000010000a7202 */ /* 0x000fc60000000f00 */
[----:B------:R-:W-:-:S05]  /*7410*/  IMAD R11, R8, R11, R5 ;  /* 0x0000000b080b7224 */ /* 0x000fca00078e0205 */
[----:B------:R-:W-:-:S07]  /*7420*/  IADD3 R11, R17, R11, RZ ;  /* 0x0000000b110b7210 */ /* 0x000fce0007ffe0ff */
.L_x_203:
[----:B------:R-:W-:Y:S01]  /*7430*/  ULDC.U8 UR4, c[0x0][0x3d8] ;  /* 0x0000f60000047ab9 */ /* 0x000fe20000000000 */
[----:B------:R-:W-:Y:S02]  /*7440*/  F2FP.BF16.F32.PACK_AB R52, R53, R52 ;  /* 0x000000343534723e */ /* 0x000fe400000010ff */
[----:B------:R-:W-:Y:S02]  /*7450*/  CS2R R16, SRZ ;  /* 0x0000000000107805 */ /* 0x000fe4000001ff00 */
[----:B------:R-:W-:Y:S01]  /*7460*/  ISETP.NE.AND P1, PT, RZ, UR4, PT ;  /* 0x00000004ff007c0c */ /* 0x000fe2000bf25270 */
[----:B------:R-:W-:Y:S01]  /*7470*/  ULDC.U8 UR4, c[0x0][0x3d9] ;  /* 0x0000f64000047ab9 */ /* 0x000fe20000000000 */
[----:B------:R-:W-:Y:S02]  /*7480*/  F2FP.BF16.F32.PACK_AB R54, R55, R54 ;  /* 0x000000363736723e */ /* 0x000fe400000010ff */
[----:B------:R-:W-:Y:S02]  /*7490*/  ISETP.NE.OR P2, PT, RZ, UR4, !P1 ;  /* 0x00000004ff007c0c */ /* 0x000fe4000cf45670 */
[----:B------:R-:W-:-:S02]  /*74a0*/  F2FP.BF16.F32.PACK_AB R56, R57, R56 ;  /* 0x000000383938723e */ /* 0x000fc400000010ff */
[----:B------:R-:W-:Y:S02]  /*74b0*/  F2FP.BF16.F32.PACK_AB R58, R59, R58 ;  /* 0x0000003a3b3a723e */ /* 0x000fe400000010ff */
[----:B------:R-:W-:Y:S02]  /*74c0*/  F2FP.BF16.F32.PACK_AB R60, R61, R60 ;  /* 0x0000003c3d3c723e */ /* 0x000fe400000010ff */
[----:B------:R-:W-:Y:S02]  /*74d0*/  F2FP.BF16.F32.PACK_AB R62, R63, R62 ;  /* 0x0000003e3f3e723e */ /* 0x000fe400000010ff */
[----:B------:R-:W-:Y:S02]  /*74e0*/  F2FP.BF16.F32.PACK_AB R64, R65, R64 ;  /* 0x000000404140723e */ /* 0x000fe400000010ff */
[----:B------:R-:W-:Y:S02]  /*74f0*/  F2FP.BF16.F32.PACK_AB R66, R67, R66 ;  /* 0x000000424342723e */ /* 0x000fe400000010ff */
[----:B------:R-:W-:-:S02]  /*7500*/  PLOP3.LUT P6, PT, PT, PT, PT, 0x8, 0x0 ;  /* 0x000000000000781c */ /* 0x000fc40003fce170 */
[----:B------:R-:W-:Y:S01]  /*7510*/  LOP3.LUT R12, R14, 0x1, RZ, 0xc0, !PT ;  /* 0x000000010e0c7812 */ /* 0x000fe200078ec0ff */
[----:B------:R-:W-:Y:S10]  /*7520*/  @P2 BRA `(.L_x_204) ;  /* 0x00000000001c2947 */ /* 0x000ff40003800000 */
[----:B------:R-:W1:Y:S01]  /*7530*/  S2R R5, SR_CTAID.Y ;  /* 0x0000000000057919 */ /* 0x000e620000002600 */
[----:B------:R-:W1:Y:S01]  /*7540*/  LDC R8, c[0x0][0x2c4] ;  /* 0x0000b100ff087b82 */ /* 0x000e620000000800 */
[----:B------:R-:W-:Y:S01]  /*7550*/  PLOP3.LUT P6, PT, PT, PT, PT, 0x80, 0x0 ;  /* 0x000000000000781c */ /* 0x000fe20003fcf070 */
[----:B-1----:R-:W-:-:S05]  /*7560*/  IMAD R8, R5, R8, RZ ;  /* 0x0000000805087224 */ /* 0x002fca00078e02ff */
[----:B------:R-:W-:-:S04]  /*7570*/  SEL R8, R8, R117, !P0 ;  /* 0x0000007508087207 */ /* 0x000fc80004000000 */
[--C-:B------:R-:W-:Y:S01]  /*7580*/  SHF.R.S32.HI R17, RZ, 0x1f, R8.reuse ;  /* 0x0000001fff117819 */ /* 0x100fe20000011408 */
[----:B------:R-:W-:-:S07]  /*7590*/  IMAD.MOV.U32 R16, RZ, RZ, R8 ;  /* 0x000000ffff107224 */ /* 0x000fce00078e0008 */
.L_x_204:
[----:B------:R-:W-:Y:S01]  /*75a0*/  ISETP.NE.U32.AND P3, PT, R12, 0x1, PT ;  /* 0x000000010c00780c */ /* 0x000fe20003f65070 */
[----:B------:R-:W-:Y:S01]  /*75b0*/  IMAD.MOV.U32 R5, RZ, RZ, 0x20 ;  /* 0x00000020ff057424 */ /* 0x000fe200078e00ff */
[----:B------:R-:W-:Y:S01]  /*75c0*/  ISETP.NE.AND P0, PT, RZ, UR4, PT ;  /* 0x00000004ff007c0c */ /* 0x000fe2000bf05270 */
[----:B------:R-:W-:Y:S01]  /*75d0*/  VIADD R15, R13, 0xfffffff0 ;  /* 0xfffffff00d0f7836 */ /* 0x000fe20000000000 */
[----:B------:R-:W-:Y:S01]  /*75e0*/  LOP3.LUT P2, RZ, R14, 0x2, RZ, 0xc0, !PT ;  /* 0x000000020eff7812 */ /* 0x000fe2000784c0ff */
[----:B------:R-:W-:Y:S01]  /*75f0*/  STS [R13], R36 ;  /* 0x000000240d007388 */ /* 0x000fe20000000800 */
[----:B------:R-:W-:Y:S01]  /*7600*/  F2FP.BF16.F32.PACK_AB R68, R69, R68 ;  /* 0x000000444544723e */ /* 0x000fe200000010ff */
[----:B------:R-:W1:Y:S01]  /*7610*/  @P5 LDC R37, c[0x0][0x2e8] ;  /* 0x0000ba00ff255b82 */ /* 0x000e620000000800 */
[----:B------:R-:W-:Y:S01]  /*7620*/  SEL R8, R5, 0xffffffe0, !P2 ;  /* 0xffffffe005087807 */ /* 0x000fe20005000000 */
[----:B------:R-:W-:Y:S01]  /*7630*/  STS [R13+0x200], R38 ;  /* 0x000200260d007388 */ /* 0x000fe20000000800 */
[----:B------:R-:W-:Y:S01]  /*7640*/  F2FP.BF16.F32.PACK_AB R70, R71, R70 ;  /* 0x000000464746723e */ /* 0x000fe200000010ff */
[----:B------:R-:W-:Y:S01]  /*7650*/  @P4 MUFU.LG2 R6, R6 ;  /* 0x0000000600064308 */ /* 0x000fe20000000c00 */
[----:B------:R-:W-:Y:S01]  /*7660*/  F2FP.BF16.F32.PACK_AB R72, R73, R72 ;  /* 0x000000484948723e */ /* 0x000fe200000010ff */
[----:B------:R-:W-:Y:S01]  /*7670*/  @P3 VIADD R15, R13, 0x10 ;  /* 0x000000100d0f3836 */ /* 0x000fe20000000000 */
[----:B------:R-:W-:Y:S01]  /*7680*/  F2FP.BF16.F32.PACK_AB R74, R75, R74 ;  /* 0x0000004a4b4a723e */ /* 0x000fe200000010ff */
[----:B------:R-:W-:Y:S01]  /*7690*/  IMAD.IADD R19, R13, 0x1, R8 ;  /* 0x000000010d137824 */ /* 0x000fe200078e0208 */
[----:B------:R-:W2:Y:S01]  /*76a0*/  @!P0 LDC R5, c[0x0][0x2c4] ;  /* 0x0000b100ff058b82 */ /* 0x000ea20000000800 */
[----:B------:R-:W-:Y:S01]  /*76b0*/  IMAD.IADD R29, R8, 0x1, R15 ;  /* 0x00000001081d7824 */ /* 0x000fe200078e020f */
[----:B------:R-:W-:Y:S01]  /*76c0*/  STS [R15], R40 ;  /* 0x000000280f007388 */ /* 0x000fe20000000800 */
[----:B------:R-:W-:Y:S01]  /*76d0*/  F2FP.BF16.F32.PACK_AB R80, R81, R80 ;  /* 0x000000505150723e */ /* 0x000fe200000010ff */
[----:B------:R-:W-:Y:S01]  /*76e0*/  @P0 IMAD.MOV.U32 R35, RZ, RZ, 0x1 ;  /* 0x00000001ff230424 */ /* 0x000fe200078e00ff */
[----:B------:R-:W-:Y:S01]  /*76f0*/  F2FP.BF16.F32.PACK_AB R82, R83, R82 ;  /* 0x000000525352723e */ /* 0x000fe200000010ff */
[----:B------:R-:W-:Y:S01]  /*7700*/  STS [R15+0x200], R42 ;  /* 0x0002002a0f007388 */ /* 0x000fe20000000800 */
[----:B------:R-:W-:Y:S01]  /*7710*/  F2FP.BF16.F32.PACK_AB R76, R9, R76 ;  /* 0x0000004c094c723e */ /* 0x000fe200000010ff */
[----:B------:R-:W3:Y:S01]  /*7720*/  @!P0 LDC R28, c[0x0][0x270] ;  /* 0x00009c00ff1c8b82 */ /* 0x000ee20000000800 */
[----:B------:R-:W-:Y:S01]  /*7730*/  F2FP.BF16.F32.PACK_AB R78, R79, R78 ;  /* 0x0000004e4f4e723e */ /* 0x000fe200000010ff */
[----:B------:R-:W-:Y:S01]  /*7740*/  STS [R19], R44 ;  /* 0x0000002c13007388 */ /* 0x000fe20000000800 */
[----:B------:R-:W-:Y:S01]  /*7750*/  PLOP3.LUT P2, PT, PT, PT, PT, 0x8, 0x0 ;  /* 0x000000000000781c */ /* 0x000fe20003f4e170 */
[----:B------:R-:W4:Y:S01]  /*7760*/  @P5 MUFU.LG2 R7, R7 ;  /* 0x0000000700075308 */ /* 0x000f220000000c00 */
[----:B------:R-:W-:Y:S01]  /*7770*/  @!P0 PLOP3.LUT P2, PT, P1, PT, PT, 0x80, 0x0 ;  /* 0x000000000000881c */ /* 0x000fe20000f4f070 */
[----:B------:R-:W-:Y:S01]  /*7780*/  STS [R19+0x200], R46 ;  /* 0x0002002e13007388 */ /* 0x000fe20000000800 */
[----:B------:R-:W-:Y:S01]  /*7790*/  LOP3.LUT R4, R4, 0xffffffe0, RZ, 0xc0, !PT ;  /* 0xffffffe004047812 */ /* 0x000fe200078ec0ff */
[----:B------:R-:W5:Y:S01]  /*77a0*/  @P0 LDC R31, c[0x0][0x2c0] ;  /* 0x0000b000ff1f0b82 */ /* 0x000f620000000800 */
[----:B------:R-:W-:Y:S01]  /*77b0*/  BSSY B0, `(.L_x_205) ;  /* 0x0000049000007945 */ /* 0x000fe20003800000 */
[----:B------:R-:W-:Y:S01]  /*77c0*/  STS [R29], R48 ;  /* 0x000000301d007388 */ /* 0x000fe20000000800 */
[----:B------:R-:W-:-:S02]  /*77d0*/  IMAD R126, R133, 0x10, R126 ;  /* 0x00000010857e7824 */ /* 0x000fc400078e027e */
[----:B------:R-:W-:Y:S01]  /*77e0*/  IMAD.IADD R4, R3, 0x1, -R4 ;  /* 0x0000000103047824 */ /* 0x000fe200078e0a04 */
[----:B------:R-:W-:Y:S02]  /*77f0*/  STS [R29+0x200], R50 ;  /* 0x000200321d007388 */ /* 0x000fe40000000800 */
[----:B------:R-:W1:Y:S02]  /*7800*/  @P0 LDC.64 R8, c[0x0][0x2c0] ;  /* 0x0000b000ff080b82 */ /* 0x000e640000000a00 */
[----:B------:R-:W-:Y:S01]  /*7810*/  STS [R13+0x1000], R52 ;  /* 0x001000340d007388 */ /* 0x000fe20000000800 */
[----:B----4-:R-:W-:-:S03]  /*7820*/  @P5 FMUL.FTZ R7, R7, 0.69314718246459960938 ;  /* 0x3f31721807075820 */ /* 0x010fc60000410000 */
[----:B------:R-:W-:Y:S02]  /*7830*/  STS [R13+0x1200], R54 ;  /* 0x001200360d007388 */ /* 0x000fe40000000800 */
[----:B--2---:R-:W3:Y:S01]  /*7840*/  @P2 LDC R5, c[0x0][0x2e4] ;  /* 0x0000b900ff052b82 */ /* 0x004ee20000000800 */
[----:B------:R-:W-:Y:S01]  /*7850*/  LOP3.LUT P2, RZ, R4, 0x3, RZ, 0xc0, !PT ;  /* 0x0000000304ff7812 */ /* 0x000fe2000784c0ff */
[----:B------:R-:W-:Y:S04]  /*7860*/  STS [R15+0x1000], R56 ;  /* 0x001000380f007388 */ /* 0x000fe80000000800 */
[----:B------:R-:W-:Y:S01]  /*7870*/  STS [R15+0x1200], R58 ;  /* 0x0012003a0f007388 */ /* 0x000fe20000000800 */
[----:B------:R-:W-:-:S03]  /*7880*/  @!P0 IMAD.MOV.U32 R31, RZ, RZ, 0x1 ;  /* 0x00000001ff1f8424 */ /* 0x000fc600078e00ff */
[----:B------:R-:W-:Y:S04]  /*7890*/  STS [R19+0x1000], R60 ;  /* 0x0010003c13007388 */ /* 0x000fe80000000800 */
[----:B------:R-:W-:Y:S01]  /*78a0*/  STS [R19+0x1200], R62 ;  /* 0x0012003e13007388 */ /* 0x000fe20000000800 */
[----:B-1----:R-:W-:-:S03]  /*78b0*/  @P0 IMAD R9, R9, R8, RZ ;  /* 0x0000000809090224 */ /* 0x002fc600078e02ff */
[----:B------:R-:W-:Y:S01]  /*78c0*/  STS [R29+0x1000], R64 ;  /* 0x001000401d007388 */ /* 0x000fe20000000800 */
[----:B------:R-:W-:Y:S02]  /*78d0*/  IMAD.MOV.U32 R8, RZ, RZ, 0x7f800000 ;  /* 0x7f800000ff087424 */ /* 0x000fe400078e00ff */
[----:B------:R-:W-:Y:S01]  /*78e0*/  @P5 FFMA.FTZ R8, R2, R37, R7 ;  /* 0x0000002502085223 */ /* 0x000fe20000010007 */
[----:B------:R-:W-:Y:S01]  /*78f0*/  STS [R29+0x1200], R66 ;  /* 0x001200421d007388 */ /* 0x000fe20000000800 */
[----:B---3--:R-:W-:-:S03]  /*7900*/  @!P0 IMAD R35, R5, R28, RZ ;  /* 0x0000001c05238224 */ /* 0x008fc600078e02ff */
[----:B------:R-:W-:Y:S01]  /*7910*/  STS [R13+0x2000], R68 ;  /* 0x002000440d007388 */ /* 0x000fe20000000800 */
[----:B------:R-:W-:-:S03]  /*7920*/  @!P0 IMAD.MOV.U32 R9, RZ, RZ, R5 ;  /* 0x000000ffff098224 */ /* 0x000fc600078e0005 */
[----:B------:R-:W-:Y:S04]  /*7930*/  STS [R13+0x2200], R70 ;  /* 0x002200460d007388 */ /* 0x000fe80000000800 */
[----:B------:R-:W-:Y:S04]  /*7940*/  STS [R15+0x2000], R72 ;  /* 0x002000480f007388 */ /* 0x000fe80000000800 */
[----:B------:R-:W-:Y:S04]  /*7950*/  STS [R15+0x2200], R74 ;  /* 0x0022004a0f007388 */ /* 0x000fe80000000800 */
[----:B------:R-:W-:Y:S04]  /*7960*/  STS [R19+0x2000], R80 ;  /* 0x0020005013007388 */ /* 0x000fe80000000800 */
[----:B------:R1:W-:Y:S04]  /*7970*/  STS [R19+0x2200], R82 ;  /* 0x0022005213007388 */ /* 0x0003e80000000800 */
[----:B------:R-:W-:Y:S04]  /*7980*/  STS [R29+0x2000], R76 ;  /* 0x0020004c1d007388 */ /* 0x000fe80000000800 */
[----:B------:R2:W-:Y:S01]  /*7990*/  STS [R29+0x2200], R78 ;  /* 0x0022004e1d007388 */ /* 0x0005e20000000800 */
[----:B------:R-:W-:Y:S06]  /*79a0*/  BAR.SYNC.DEFER_BLOCKING 0x0 ;  /* 0x0000000000007b1d */ /* 0x000fec0000010000 */
[----:B------:R-:W3:Y:S01]  /*79b0*/  S2R R18, SR_CTAID.Y ;  /* 0x0000000000127919 */ /* 0x000ee20000002600 */
[----:B------:R-:W5:Y:S01]  /*79c0*/  S2R R32, SR_CTAID.X ;  /* 0x0000000000207919 */ /* 0x000f620000002500 */
[----:B-1----:R-:W1:Y:S01]  /*79d0*/  @P4 LDC R19, c[0x0][0x2e8] ;  /* 0x0000ba00ff134b82 */ /* 0x002e620000000800 */
[----:B------:R-:W4:Y:S01]  /*79e0*/  S2R R30, SR_CTAID.Z ;  /* 0x00000000001e7919 */ /* 0x000f220000002700 */
[----:B------:R-:W4:Y:S01]  /*79f0*/  S2R R33, SR_TID.X ;  /* 0x0000000000217919 */ /* 0x000f220000002100 */
[----:B--2---:R-:W-:Y:S01]  /*7a00*/  @P4 FMUL.FTZ R29, R6, 0.69314718246459960938 ;  /* 0x3f317218061d4820 */ /* 0x004fe20000410000 */
[----:B------:R2:W2:Y:S04]  /*7a10*/  LDS.128 R24, [R118+0x800] ;  /* 0x0008000076187984 */ /* 0x0004a80000000c00 */
[----:B------:R1:W2:Y:S04]  /*7a20*/  LDS.128 R20, [R118+0x1800] ;  /* 0x0018000076147984 */ /* 0x0002a80000000c00 */
[----:B------:R1:W2:Y:S01]  /*7a30*/  LDS.128 R12, [R118+0x2800] ;  /* 0x00280000760c7984 */ /* 0x0002a20000000c00 */
[----:B---3--:R-:W-:-:S05]  /*7a40*/  IMAD R18, R18, R35, RZ ;  /* 0x0000002312127224 */ /* 0x008fca00078e02ff */
[----:B------:R-:W-:Y:S01]  /*7a50*/  SEL R3, R18, RZ, !P6 ;  /* 0x000000ff12037207 */ /* 0x000fe20007000000 */
[----:B-----5:R-:W-:-:S04]  /*7a60*/  IMAD R18, R32, R31, RZ ;  /* 0x0000001f20127224 */ /* 0x020fc800078e02ff */
[----:B----4-:R-:W-:Y:S02]  /*7a70*/  IMAD R3, R30, R9, R3 ;  /* 0x000000091e037224 */ /* 0x010fe400078e0203 */
[----:B------:R-:W-:Y:S01]  /*7a80*/  IMAD.SHL.U32 R18, R18, 0x40, RZ ;  /* 0x0000004012127824 */ /* 0x000fe200078e00ff */
[----:B------:R-:W-:Y:S01]  /*7a90*/  SHF.R.S32.HI R4, RZ, 0x1f, R33 ;  /* 0x0000001fff047819 */ /* 0x000fe20000011421 */
[----:B------:R-:W-:Y:S02]  /*7aa0*/  IMAD.MOV.U32 R9, RZ, RZ, 0x7f800000 ;  /* 0x7f800000ff097424 */ /* 0x000fe400078e00ff */
[----:B-1----:R-:W-:Y:S01]  /*7ab0*/  @P4 FFMA.FTZ R9, R0, R19, R29 ;  /* 0x0000001300094223 */ /* 0x002fe2000001001d */
[--C-:B------:R-:W-:Y:S02]  /*7ac0*/  IADD3 R6, P1, P0, R18, R16, R3.reuse ;  /* 0x0000001012067210 */ /* 0x100fe4000783e003 */
[----:B------:R-:W-:Y:S02]  /*7ad0*/  SHF.R.S32.HI R5, RZ, 0x1f, R18 ;  /* 0x0000001fff057819 */ /* 0x000fe40000011412 */
[----:B------:R-:W-:-:S02]  /*7ae0*/  SHF.R.S32.HI R16, RZ, 0x1f, R3 ;  /* 0x0000001fff107819 */ /* 0x000fc40000011403 */
[----:B------:R-:W-:Y:S02]  /*7af0*/  LEA.HI R33, R4, R33, RZ, 0x2 ;  /* 0x0000002104217211 */ /* 0x000fe400078f10ff */
[----:B------:R-:W-:Y:S01]  /*7b00*/  IADD3.X R16, R5, R17, R16, P1, P0 ;  /* 0x0000001105107210 */ /* 0x000fe20000fe0410 */
[----:B--2---:R-:W-:Y:S06]  /*7b10*/  @P2 BRA `(.L_x_206) ;  /* 0x0000000000482947 */ /* 0x004fec0003800000 */
[----:B------:R-:W-:Y:S02]  /*7b20*/  IMAD R119, R32, -0x40, R119 ;  /* 0xffffffc020777824 */ /* 0x000fe400078e0277 */
[----:B------:R-:W-:-:S03]  /*7b30*/  VIADD R0, R126, 0x8 ;  /* 0x000000087e007836 */ /* 0x000fc60000000000 */
[-C--:B------:R-:W-:Y:S02]  /*7b40*/  ISETP.GE.AND P3, PT, R126, R119.reuse, PT ;  /* 0x000000777e00720c */ /* 0x080fe40003f66270 */
[----:B------:R-:W-:-:S11]  /*7b50*/  ISETP.GE.AND P2, PT, R0, R119, PT ;  /* 0x000000770000720c */ /* 0x000fd60003f46270 */
[----:B------:R-:W1:Y:S01]  /*7b60*/  @!P3 LDC.64 R4, c[0x0][0x2b0] ;  /* 0x0000ac00ff04bb82 */ /* 0x000e620000000a00 */
[-C--:B------:R-:W-:Y:S02]  /*7b70*/  @!P3 IMAD R7, R126, R31.reuse, RZ ;  /* 0x0000001f7e07b224 */ /* 0x080fe400078e02ff */
[----:B------:R-:W-:-:S03]  /*7b80*/  @!P2 IMAD R31, R0, R31, RZ ;  /* 0x0000001f001fa224 */ /* 0x000fc600078e02ff */
[-C--:B------:R-:W-:Y:S02]  /*7b90*/  @!P3 IADD3 R0, P1, R7, R6.reuse, RZ ;  /* 0x000000060700b210 */ /* 0x080fe40007f3e0ff */
[----:B------:R-:W2:Y:S01]  /*7ba0*/  @!P2 LDC.64 R2, c[0x0][0x2b0] ;  /* 0x0000ac00ff02ab82 */ /* 0x000ea20000000a00 */
[----:B------:R-:W-:Y:S02]  /*7bb0*/  @!P2 IADD3 R6, P0, R31, R6, RZ ;  /* 0x000000061f06a210 */ /* 0x000fe40007f1e0ff */
[-C--:B------:R-:W-:Y:S02]  /*7bc0*/  @!P3 LEA.HI.X.SX32 R7, R7, R16.reuse, 0x1, P1 ;  /* 0x000000100707b211 */ /* 0x080fe400008f0eff */
[----:B------:R-:W-:Y:S02]  /*7bd0*/  @!P2 LEA.HI.X.SX32 R16, R31, R16, 0x1, P0 ;  /* 0x000000101f10a211 */ /* 0x000fe400000f0eff */
[----:B-1----:R-:W-:-:S04]  /*7be0*/  @!P3 LEA R4, P1, R0, R4, 0x2 ;  /* 0x000000040004b211 */ /* 0x002fc800078210ff */
[----:B------:R-:W-:Y:S02]  /*7bf0*/  @!P3 LEA.HI.X R5, R0, R5, R7, 0x2, P1 ;  /* 0x000000050005b211 */ /* 0x000fe400008f1407 */
[----:B--2---:R-:W-:-:S03]  /*7c00*/  @!P2 LEA R2, P0, R6, R2, 0x2 ;  /* 0x000000020602a211 */ /* 0x004fc600078010ff */
[----:B------:R1:W-:Y:S01]  /*7c10*/  @!P3 STG.E desc[UR12][R4.64], R8 ;  /* 0x000000080400b986 */ /* 0x0003e2000c10190c */
[----:B------:R-:W-:-:S05]  /*7c20*/  @!P2 LEA.HI.X R3, R6, R3, R16, 0x2, P0 ;  /* 0x000000030603a211 */ /* 0x000fca00000f1410 */
[----:B------:R1:W-:Y:S04]  /*7c30*/  @!P2 STG.E desc[UR12][R2.64], R9 ;  /* 0x000000090200a986 */ /* 0x0003e8000c10190c */
.L_x_206:
[----:B------:R-:W-:Y:S05]  /*7c40*/  BSYNC B0 ;  /* 0x0000000000007941 */ /* 0x000fea0003800000 */
.L_x_205:
[----:B------:R-:W-:Y:S01]  /*7c50*/  IADD3 R10, P0, R128, R10, RZ ;  /* 0x0000000a800a7210 */ /* 0x000fe20007f1e0ff */
[----:B------:R-:W-:Y:S01]  /*7c60*/  ULDC.64 UR4, c[0x0][0x2a0] ;  /* 0x0000a80000047ab9 */ /* 0x000fe20000000a00 */
[----:B------:R-:W-:Y:S01]  /*7c70*/  SHF.R.S32.HI R0, RZ, 0x1f, R30 ;  /* 0x0000001fff007819 */ /* 0x000fe2000001141e */
[----:B------:R2:W3:Y:S01]  /*7c80*/  LDS.128 R16, [R118+0x2000] ;  /* 0x0020000076107984 */ /* 0x0004e20000000c00 */
[----:B------:R-:W-:Y:S01]  /*7c90*/  SHF.R.S32.HI R33, RZ, 0x2, R33 ;  /* 0x00000002ff217819 */ /* 0x000fe20000011421 */
[----:B------:R-:W-:Y:S01]  /*7ca0*/  IMAD.X R11, R129, 0x1, R11, P0 ;  /* 0x00000001810b7824 */ /* 0x000fe200000e060b */
[----:B------:R-:W-:Y:S01]  /*7cb0*/  BSSY B0, `(.L_x_207) ;  /* 0x0000017000007945 */ /* 0x000fe20003800000 */
[----:B-1----:R-:W-:Y:S01]  /*7cc0*/  IMAD R5, R0, UR4, RZ ;  /* 0x0000000400057c24 */ /* 0x002fe2000f8e02ff */
[C---:B------:R-:W-:Y:S02]  /*7cd0*/  ISETP.GE.AND P1, PT, R33.reuse, R114, PT ;  /* 0x000000722100720c */ /* 0x040fe40003f26270 */
[----:B------:R-:W-:Y:S01]  /*7ce0*/  IADD3 R3, R33, 0x20, RZ ;  /* 0x0000002021037810 */ /* 0x000fe20007ffe0ff */
[----:B------:R-:W-:-:S02]  /*7cf0*/  IMAD R0, R30, UR5, R5 ;  /* 0x000000051e007c24 */ /* 0x000fc4000f8e0205 */
[----:B------:R-:W-:Y:S01]  /*7d00*/  IMAD.WIDE.U32 R30, R30, UR4, R10 ;  /* 0x000000041e1e7c25 */ /* 0x000fe2000f8e000a */
[----:B------:R2:W1:Y:S01]  /*7d10*/  LDS.128 R4, [R118+0x1000] ;  /* 0x0010000076047984 */ /* 0x0004620000000c00 */
[----:B------:R-:W-:Y:S02]  /*7d20*/  ISETP.GE.AND P0, PT, R3, R114, PT ;  /* 0x000000720300720c */ /* 0x000fe40003f06270 */
[----:B------:R-:W-:Y:S01]  /*7d30*/  IMAD.IADD R29, R31, 0x1, R0 ;  /* 0x000000011f1d7824 */ /* 0x000fe200078e0200 */
[----:B------:R2:W4:Y:S03]  /*7d40*/  LDS.128 R8, [R118] ;  /* 0x0000000076087984 */ /* 0x0005260000000c00 */
[----:B------:R-:W-:Y:S07]  /*7d50*/  @P1 BRA `(.L_x_208) ;  /* 0x0000000000301947 */ /* 0x000fee0003800000 */
        /* <DEDUP_REMOVED lines=9> */
[----:B----4-:R4:W-:Y:S04]  /*7df0*/  STG.E.128 desc[UR12][R2.64], R8 ;  /* 0x0000000802007986 */ /* 0x0109e8000c101d0c */
[----:B-1----:R4:W-:Y:S04]  /*7e00*/  STG.E.128 desc[UR12][R2.64+0x40], R4 ;  /* 0x0000400402007986 */ /* 0x0029e8000c101d0c */
[----:B---3--:R4:W-:Y:S02]  /*7e10*/  STG.E.128 desc[UR12][R2.64+0x80], R16 ;  /* 0x0000801002007986 */ /* 0x0089e4000c101d0c */
.L_x_208:
[----:B------:R-:W-:Y:S05]  /*7e20*/  BSYNC B0 ;  /* 0x0000000000007941 */ /* 0x000fea0003800000 */
.L_x_207:
[----:B------:R-:W-:Y:S05]  /*7e30*/  @P0 EXIT ;  /* 0x000000000000094d */ /* 0x000fea0003800000 */
[----:B------:R-:W-:Y:S01]  /*7e40*/  IADD3 R0, P0, R136, 0x20, RZ ;  /* 0x0000002088007810 */ /* 0x000fe20007f1e0ff */
[----:B------:R-:W-:Y:S01]  /*7e50*/  ULDC.64 UR4, c[0x0][0x298] ;  /* 0x0000a60000047ab9 */ /* 0x000fe20000000a00 */
[----:B-1--4-:R-:W-:Y:S01]  /*7e60*/  MOV R5, R29 ;  /* 0x0000001d00057202 */ /* 0x012fe20000000f00 */
        /* <DEDUP_REMOVED lines=13> */
.L_x_192:
[----:B------:R-:W1:Y:S01]  /*7f40*/  LDC.U8 R0, c[0x0][0x3d9] ;  /* 0x0000f640ff007b82 */ /* 0x000e620000000000 */
[----:B------:R-:W-:Y:S01]  /*7f50*/  ISETP.NE.AND P3, PT, R117, -0x1, PT ;  /* 0xffffffff7500780c */ /* 0x000fe20003f65270 */
[----:B------:R-:W-:Y:S01]  /*7f60*/  IMAD.IADD R119, R119, 0x1, -R88 ;  /* 0x0000000177777824 */ /* 0x000fe200078e0a58 */
[----:B------:R-:W-:Y:S01]  /*7f70*/  SHF.R.S32.HI R13, RZ, 0x1f, R86 ;  /* 0x0000001fff0d7819 */ /* 0x000fe20000011456 */
[----:B------:R-:W-:Y:S01]  /*7f80*/  ULDC.64 UR4, c[0x0][0x2a0] ;  /* 0x0000a80000047ab9 */ /* 0x000fe20000000a00 */
[----:B------:R-:W-:Y:S01]  /*7f90*/  LOP3.LUT P5, RZ, R86, 0x3, RZ, 0xc0, !PT ;  /* 0x0000000356ff7812 */ /* 0x000fe200078ac0ff */
[----:B------:R-:W-:Y:S02]  /*7fa0*/  BSSY B0, `(.L_x_209) ;  /* 0x0000047000007945 */ /* 0x000fe40003800000 */
[----:B------:R-:W2:Y:S06]  /*7fb0*/  LDC.U8 R2, c[0x0][0x3d8] ;  /* 0x0000f600ff027b82 */ /* 0x000eac0000000000 */
[----:B------:R-:W-:-:S02]  /*7fc0*/  @!P3 SHF.R.S32.HI R11, RZ, 0x1f, R20 ;  /* 0x0000001fff0bb819 */ /* 0x000fc40000011414 */
[----:B------:R-:W3:Y:S01]  /*7fd0*/  @P3 LDC.64 R6, c[0x0][0x298] ;  /* 0x0000a600ff063b82 */ /* 0x000ee20000000a00 */
[----:B-1----:R-:W-:-:S07]  /*7fe0*/  ISETP.NE.AND P1, PT, R0, RZ, PT ;  /* 0x000000ff0000720c */ /* 0x002fce0003f25270 */
[----:B------:R-:W1:Y:S01]  /*7ff0*/  @!P3 LDC.64 R4, c[0x0][0x290] ;  /* 0x0000a400ff04bb82 */ /* 0x000e620000000a00 */
[C---:B--2---:R-:W-:Y:S02]  /*8000*/  ISETP.NE.AND P0, PT, R2.reuse, RZ, !P1 ;  /* 0x000000ff0200720c */ /* 0x044fe40004f05270 */
[----:B------:R-:W-:-:S05]  /*8010*/  ISETP.NE.AND P2, PT, R2, RZ, PT ;  /* 0x000000ff0200720c */ /* 0x000fca0003f45270 */
[----:B------:R-:W2:Y:S01]  /*8020*/  @!P1 LDC R9, c[0x0][0x2c4] ;  /* 0x0000b100ff099b82 */ /* 0x000ea20000000800 */
[----:B------:R-:W-:Y:S01]  /*8030*/  ISETP.NE.OR P2, PT, R0, RZ, !P2 ;  /* 0x000000ff0000720c */ /* 0x000fe20005745670 */
[----:B------:R-:W-:Y:S01]  /*8040*/  @P1 IMAD.MOV.U32 R19, RZ, RZ, 0x1 ;  /* 0x00000001ff131424 */ /* 0x000fe200078e00ff */
[----:B------:R-:W-:Y:S01]  /*8050*/  LEA.HI R0, R13, R86, RZ, 0x2 ;  /* 0x000000560d007211 */ /* 0x000fe200078f10ff */
[----:B---3--:R-:W-:-:S03]  /*8060*/  @P3 IMAD.WIDE.U32 R12, R117, R6, RZ ;  /* 0x00000006750c3225 */ /* 0x008fc600078e00ff */
[----:B------:R-:W-:Y:S01]  /*8070*/  LOP3.LUT R15, R0, 0x1ffffffc, RZ, 0xc0, !PT ;  /* 0x1ffffffc000f7812 */ /* 0x000fe200078ec0ff */
[----:B------:R-:W3:Y:S01]  /*8080*/  @!P1 LDC R8, c[0x0][0x270] ;  /* 0x00009c00ff089b82 */ /* 0x000ee20000000800 */
[----:B------:R-:W-:Y:S02]  /*8090*/  @P3 IMAD R7, R117, R7, R13 ;  /* 0x0000000775073224 */ /* 0x000fe400078e020d */
[-C--:B-1----:R-:W-:Y:S02]  /*80a0*/  @!P3 IMAD R10, R11, R4.reuse, RZ ;  /* 0x000000040b0ab224 */ /* 0x082fe400078e02ff */
[----:B------:R-:W-:Y:S01]  /*80b0*/  @!P3 IMAD.WIDE.U32 R16, R20, R4, RZ ;  /* 0x000000041410b225 */ /* 0x000fe200078e00ff */
[----:B------:R-:W-:Y:S02]  /*80c0*/  SHF.R.S32.HI R4, RZ, 0x2, R0 ;  /* 0x00000002ff047819 */ /* 0x000fe40000011400 */
[----:B------:R-:W1:Y:S01]  /*80d0*/  @P1 LDC.64 R2, c[0x0][0x2c0] ;  /* 0x0000b000ff021b82 */ /* 0x000e620000000a00 */
[----:B------:R-:W-:Y:S01]  /*80e0*/  IMAD.IADD R15, R86, 0x1, -R15 ;  /* 0x00000001560f7824 */ /* 0x000fe200078e0a0f */
[----:B------:R-:W-:Y:S01]  /*80f0*/  ISETP.GE.AND P4, PT, R4, R119, PT ;  /* 0x000000770400720c */ /* 0x000fe20003f86270 */
[----:B------:R-:W-:Y:S01]  /*8100*/  @!P3 IMAD R5, R20, R5, R10 ;  /* 0x000000051405b224 */ /* 0x000fe200078e020a */
[----:B------:R-:W-:Y:S01]  /*8110*/  ISETP.GE.OR P6, PT, R4, R119, P5 ;  /* 0x000000770400720c */ /* 0x000fe20002fc6670 */
[----:B------:R-:W-:-:S03]  /*8120*/  @!P3 IMAD.MOV.U32 R12, RZ, RZ, R16 ;  /* 0x000000ffff0cb224 */ /* 0x000fc600078e0010 */
[----:B--2---:R-:W3:Y:S01]  /*8130*/  @P0 LDC R9, c[0x0][0x2e4] ;  /* 0x0000b900ff090b82 */ /* 0x004ee20000000800 */
[----:B------:R-:W-:Y:S01]  /*8140*/  ISETP.NE.OR P0, PT, R117, -0x1, P2 ;  /* 0xffffffff7500780c */ /* 0x000fe20001705670 */
[----:B------:R-:W-:Y:S02]  /*8150*/  IMAD.SHL.U32 R15, R15, 0x8, RZ ;  /* 0x000000080f0f7824 */ /* 0x000fe400078e00ff */
[----:B------:R-:W-:Y:S01]  /*8160*/  @!P3 IMAD.IADD R7, R17, 0x1, R5 ;  /* 0x000000011107b824 */ /* 0x000fe200078e0205 */
[----:B------:R-:W-:Y:S01]  /*8170*/  SHF.R.S32.HI R5, RZ, 0x1f, R4 ;  /* 0x0000001fff057819 */ /* 0x000fe20000011404 */
[----:B------:R-:W-:Y:S02]  /*8180*/  VIADD R0, R4, 0x20 ;  /* 0x0000002004007836 */ /* 0x000fe40000000000 */
[----:B------:R-:W2:Y:S03]  /*8190*/  @!P2 LDC R11, c[0x0][0x2c4] ;  /* 0x0000b100ff0bab82 */ /* 0x000ea60000000800 */
[----:B------:R-:W-:-:S02]  /*81a0*/  ISETP.GE.AND P3, PT, R0, R119, PT ;  /* 0x000000770000720c */ /* 0x000fc40003f66270 */
[----:B------:R-:W-:-:S03]  /*81b0*/  ISETP.GE.OR P5, PT, R0, R119, P5 ;  /* 0x000000770000720c */ /* 0x000fc60002fa6670 */
[----:B------:R-:W4:Y:S01]  /*81c0*/  @P1 LDC R13, c[0x0][0x2c0] ;  /* 0x0000b000ff0d1b82 */ /* 0x000f220000000800 */
[----:B-1----:R-:W-:Y:S01]  /*81d0*/  @P1 IMAD R3, R3, R2, RZ ;  /* 0x0000000203031224 */ /* 0x002fe200078e02ff */
[----:B------:R-:W-:Y:S01]  /*81e0*/  SHF.R.S32.HI R2, RZ, 0x1f, R36 ;  /* 0x0000001fff027819 */ /* 0x000fe20000011424 */
[----:B---3--:R-:W-:Y:S02]  /*81f0*/  @!P1 IMAD R19, R9, R8, RZ ;  /* 0x0000000809139224 */ /* 0x008fe400078e02ff */
[----:B------:R-:W-:Y:S01]  /*8200*/  @!P1 IMAD.MOV.U32 R3, RZ, RZ, R9 ;  /* 0x000000ffff039224 */ /* 0x000fe200078e0009 */
[----:B------:R-:W-:Y:S01]  /*8210*/  CS2R R8, SRZ ;  /* 0x0000000000087805 */ /* 0x000fe2000001ff00 */
[C---:B------:R-:W-:Y:S02]  /*8220*/  IMAD R19, R20.reuse, R19, RZ ;  /* 0x0000001314137224 */ /* 0x040fe400078e02ff */
[----:B--2---:R-:W-:Y:S01]  /*8230*/  @!P0 IMAD R117, R20, R11, RZ ;  /* 0x0000000b14758224 */ /* 0x004fe200078e02ff */
[----:B------:R-:W-:Y:S01]  /*8240*/  IADD3 R6, P0, R15, R12, RZ ;  /* 0x0000000c0f067210 */ /* 0x000fe20007f1e0ff */
[----:B------:R-:W-:Y:S01]  /*8250*/  IMAD R11, R2, UR4, RZ ;  /* 0x00000004020b7c24 */ /* 0x000fe2000f8e02ff */
[----:B------:R-:W-:Y:S01]  /*8260*/  SEL R19, R19, RZ, P2 ;  /* 0x000000ff13137207 */ /* 0x000fe20001000000 */
[----:B------:R-:W-:Y:S01]  /*8270*/  @!P2 IMAD.MOV.U32 R8, RZ, RZ, R117 ;  /* 0x000000ffff08a224 */ /* 0x000fe200078e0075 */
[----:B------:R-:W-:Y:S01]  /*8280*/  LEA.HI.X.SX32 R7, R15, R7, 0x1, P0 ;  /* 0x000000070f077211 */ /* 0x000fe200000f0eff */
[----:B------:R-:W-:Y:S01]  /*8290*/  IMAD R11, R36, UR5, R11 ;  /* 0x00000005240b7c24 */ /* 0x000fe2000f8e020b */
[----:B------:R-:W-:Y:S01]  /*82a0*/  @!P2 SHF.R.S32.HI R9, RZ, 0x1f, R117 ;  /* 0x0000001fff09a819 */ /* 0x000fe20000011475 */
[----:B------:R-:W-:-:S02]  /*82b0*/  @!P1 IMAD.MOV.U32 R13, RZ, RZ, 0x1 ;  /* 0x00000001ff0d9424 */ /* 0x000fc400078e00ff */
[----:B------:R-:W-:Y:S02]  /*82c0*/  IMAD R3, R36, R3, R19 ;  /* 0x0000000324037224 */ /* 0x000fe400078e0213 */
[----:B----4-:R-:W-:Y:S02]  /*82d0*/  IMAD R88, R88, R13, RZ ;  /* 0x0000000d58587224 */ /* 0x010fe400078e02ff */
[----:B------:R-:W-:-:S03]  /*82e0*/  IMAD.WIDE.U32 R36, R36, UR4, R6 ;  /* 0x0000000424247c25 */ /* 0x000fc6000f8e0006 */
[----:B------:R-:W-:Y:S01]  /*82f0*/  IADD3 R2, P1, P0, R88, R8, R3 ;  /* 0x0000000858027210 */ /* 0x000fe2000783e003 */
[----:B------:R-:W-:Y:S01]  /*8300*/  IMAD.WIDE R14, R137, 0x40, R4 ;  /* 0x00000040890e7825 */ /* 0x000fe200078e0204 */
[----:B------:R-:W-:Y:S02]  /*8310*/  SHF.R.S32.HI R7, RZ, 0x1f, R88 ;  /* 0x0000001fff077819 */ /* 0x000fe40000011458 */
[----:B------:R-:W-:Y:S01]  /*8320*/  SHF.R.S32.HI R3, RZ, 0x1f, R3 ;  /* 0x0000001fff037819 */ /* 0x000fe20000011403 */
[----:B------:R-:W-:Y:S01]  /*8330*/  IMAD.IADD R17, R11, 0x1, R37 ;  /* 0x000000010b117824 */ /* 0x000fe200078e0225 */
        /* <DEDUP_REMOVED lines=13> */
.L_x_210:
[----:B------:R-:W-:Y:S05]  /*8410*/  BSYNC B0 ;  /* 0x0000000000007941 */ /* 0x000fea0003800000 */
.L_x_209:
        /* <DEDUP_REMOVED lines=17> */
.L_x_212:
[----:B------:R-:W-:Y:S05]  /*8530*/  BSYNC B0 ;  /* 0x0000000000007941 */ /* 0x000fea0003800000 */
.L_x_211:
[----:B------:R-:W-:Y:S01]  /*8540*/  BSSY B0, `(.L_x_213) ;  /* 0x000000b000007945 */ /* 0x000fe20003800000 */
[----:B------:R-:W-:-:S03]  /*8550*/  IADD3.X R3, R7, R9, R3, P1, P0 ;  /* 0x0000000907037210 */ /* 0x000fc60000fe0403 */
[----:B------:R-:W-:Y:S05]  /*8560*/  @P6 BRA `(.L_x_214) ;  /* 0x0000000000206947 */ /* 0x000fea0003800000 */
[----:B------:R-:W-:Y:S01]  /*8570*/  IMAD R4, R4, R13, RZ ;  /* 0x0000000d04047224 */ /* 0x000fe200078e02ff */
[----:B------:R-:W-:-:S04]  /*8580*/  ULDC.64 UR4, c[0x0][0x2b0] ;  /* 0x0000ac0000047ab9 */ /* 0x000fc80000000a00 */
[----:B------:R-:W-:-:S04]  /*8590*/  IADD3 R5, P0, R4, R2, RZ ;  /* 0x0000000204057210 */ /* 0x000fc80007f1e0ff */
[----:B------:R-:W-:Y:S02]  /*85a0*/  LEA.HI.X.SX32 R4, R4, R3, 0x1, P0 ;  /* 0x0000000304047211 */ /* 0x000fe400000f0eff */
[----:B------:R-:W-:-:S04]  /*85b0*/  LEA R6, P0, R5, UR4, 0x2 ;  /* 0x0000000405067c11 */ /* 0x000fc8000f8010ff */
[----:B------:R-:W-:Y:S01]  /*85c0*/  LEA.HI.X R7, R5, UR5, R4, 0x2, P0 ;  /* 0x0000000505077c11 */ /* 0x000fe200080f1404 */
[----:B------:R-:W-:-:S05]  /*85d0*/  IMAD.MOV.U32 R5, RZ, RZ, 0x7f800000 ;  /* 0x7f800000ff057424 */ /* 0x000fca00078e00ff */
[----:B------:R3:W-:Y:S03]  /*85e0*/  STG.E desc[UR12][R6.64], R5 ;  /* 0x0000000506007986 */ /* 0x0007e6000c10190c */
.L_x_214:
[----:B------:R-:W-:Y:S05]  /*85f0*/  BSYNC B0 ;  /* 0x0000000000007941 */ /* 0x000fea0003800000 */
.L_x_213:
[----:B------:R-:W-:Y:S05]  /*8600*/  @P5 EXIT ;  /* 0x000000000000594d */ /* 0x000fea0003800000 */
[----:B------:R-:W-:Y:S01]  /*8610*/  IMAD R0, R0, R13, RZ ;  /* 0x0000000d00007224 */ /* 0x000fe200078e02ff */
[----:B------:R-:W-:-:S04]  /*8620*/  ULDC.64 UR4, c[0x0][0x2b0] ;  /* 0x0000ac0000047ab9 */ /* 0x000fc80000000a00 */
[----:B------:R-:W-:-:S04]  /*8630*/  IADD3 R2, P0, R0, R2, RZ ;  /* 0x0000000200027210 */ /* 0x000fc80007f1e0ff */
[----:B------:R-:W-:Y:S02]  /*8640*/  LEA.HI.X.SX32 R3, R0, R3, 0x1, P0 ;  /* 0x0000000300037211 */ /* 0x000fe400000f0eff */
[----:B------:R-:W-:-:S04]  /*8650*/  LEA R4, P0, R2, UR4, 0x2 ;  /* 0x0000000402047c11 */ /* 0x000fc8000f8010ff */
[----:B---3--:R-:W-:Y:S01]  /*8660*/  LEA.HI.X R5, R2, UR5, R3, 0x2, P0 ;  /* 0x0000000502057c11 */ /* 0x008fe200080f1403 */
[----:B------:R-:W-:-:S05]  /*8670*/  IMAD.MOV.U32 R3, RZ, RZ, 0x7f800000 ;  /* 0x7f800000ff037424 */ /* 0x000fca00078e00ff */
[----:B------:R-:W-:Y:S01]  /*8680*/  STG.E desc[UR12][R4.64], R3 ;  /* 0x0000000304007986 */ /* 0x000fe2000c10190c */
[----:B------:R-:W-:Y:S05]  /*8690*/  EXIT ;  /* 0x000000000000794d */ /* 0x000fea0003800000 */
.L_x_215:
        /* <DEDUP_REMOVED lines=14> */
.L_x_1146:


//--------------------- .text._ZN5flash16flash_fwd_kernelI23Flash_fwd_kernel_traitsILi96ELi64ELi64ELi4ELb0ELb0EN7cutlass10bfloat16_tE19Flash_kernel_traitsILi96ELi64ELi64ELi4ES3_EELb0ELb1ELb0ELb0ELb0ELb0ELb0ELb0EEEvNS_16Flash_fwd_paramsE --------------------------
	.section	.text._ZN5flash16flash_fwd_kernelI23Flash_fwd_kernel_traitsILi96ELi64ELi64ELi4ELb0ELb0EN7cutlass10bfloat16_tE19Flash_kernel_traitsILi96ELi64ELi64ELi4ES3_EELb0ELb1ELb0ELb0ELb0ELb0ELb0ELb0EEEvNS_16Flash_fwd_paramsE,"ax",@progbits
	.align	128
        .global         _ZN5flash16flash_fwd_kernelI23Flash_fwd_kernel_traitsILi96ELi64ELi64ELi4ELb0ELb0EN7cutlass10bfloat16_tE19Flash_kernel_traitsILi96ELi64ELi64ELi4ES3_EELb0ELb1ELb0ELb0ELb0ELb0ELb0ELb0EEEvNS_16Flash_fwd_paramsE
        .type           _ZN5flash16flash_fwd_kernelI23Flash_fwd_kernel_traitsILi96ELi64ELi64ELi4ELb0ELb0EN7cutlass10bfloat16_tE19Flash_kernel_traitsILi96ELi64ELi64ELi4ES3_EELb0ELb1ELb0ELb0ELb0ELb0ELb0ELb0EEEvNS_16Flash_fwd_paramsE,@function
        .size           _ZN5flash16flash_fwd_kernelI23Flash_fwd_kernel_traitsILi96ELi64ELi64ELi4ELb0ELb0EN7cutlass10bfloat16_tE19Flash_kernel_traitsILi96ELi64ELi64ELi4ES3_EELb0ELb1ELb0ELb0ELb0ELb0ELb0ELb0EEEvNS_16Flash_fwd_paramsE,(.L_x_1147 - _ZN5flash16flash_fwd_kernelI23Flash_fwd_kernel_traitsILi96ELi64ELi64ELi4ELb0ELb0EN7cutlass10bfloat16_tE19Flash_kernel_traitsILi96ELi64ELi64ELi4ES3_EELb0ELb1ELb0ELb0ELb0ELb0ELb0ELb0EEEvNS_16Flash_fwd_paramsE)
        .other          _ZN5flash16flash_fwd_kernelI23Flash_fwd_kernel_traitsILi96ELi64ELi64ELi4ELb0ELb0EN7cutlass10bfloat16_tE19Flash_kernel_traitsILi96ELi64ELi64ELi4ES3_EELb0ELb1ELb0ELb0ELb0ELb0ELb0ELb0EEEvNS_16Flash_fwd_paramsE,@"STO_CUDA_ENTRY STV_DEFAULT"
_ZN5flash16flash_fwd_kernelI23Flash_fwd_kernel_traitsILi96ELi64ELi64ELi4ELb0ELb0EN7cutlass10bfloat16_tE19Flash_kernel_traitsILi96ELi64ELi64ELi4ES3_EELb0ELb1ELb0ELb0ELb0ELb0ELb0ELb0EEEvNS_16Flash_fwd_paramsE:
.text._ZN5flash16flash_fwd_kernelI23Flash_fwd_kernel_traitsILi96ELi64ELi64ELi4ELb0ELb0EN7cutlass10bfloat16_tE19Flash_kernel_traitsILi96ELi64ELi64ELi4ES3_EELb0ELb1ELb0ELb0ELb0ELb0ELb0ELb0EEEvNS_16Flash_fwd_paramsE:
        /* <DEDUP_REMOVED lines=10> */
[----:B---3--:R-:W-:-:S05]  /*00a0*/  ISETP.NE.U32.AND P1, PT, R2, RZ, PT ;  /* 0x000000ff0200720c */ /* 0x008fca0003f25070 */
[----:B------:R-:W3:Y:S01]  /*00b0*/  LDC.64 R8, c[0x0][0x2f8] ;  /* 0x0000be00ff087b82 */ /* 0x000ee20000000a00 */
[----:B------:R-:W-:Y:S01]  /*00c0*/  ISETP.NE.AND.EX P1, PT, R3, RZ, PT, P1 ;  /* 0x000000ff0300720c */ /* 0x000fe20003f25310 */
[----:B--2---:R-:W-:-:S06]  /*00d0*/  IMAD.WIDE R18, R11, 0x4, R6 ;  /* 0x000000040b127825 */ /* 0x004fcc00078e0206 */
[----:B------:R-:W2:Y:S01]  /*00e0*/  LDC.64 R2, c[0x0][0x2f8] ;  /* 0x0000be00ff027b82 */ /* 0x000ea20000000a00 */
[----:B------:R-:W4:Y:S04]  /*00f0*/  @P2 LDG.E R128, desc[UR8][R18.64] ;  /* 0x0000000812802981 */ /* 0x000f28000c1e1900 */
[----:B------:R-:W4:Y:S03]  /*0100*/  @P2 LDG.E R5, desc[UR8][R18.64+0x4] ;  /* 0x0000040812052981 */ /* 0x000f26000c1e1900 */
[----:B------:R-:W1:Y:S01]  /*0110*/  @P1 LDC.64 R6, c[0x0][0x300] ;  /* 0x0000c000ff061b82 */ /* 0x000e620000000a00 */
[----:B------:R-:W-:Y:S02]  /*0120*/  IMAD.MOV.U32 R12, RZ, RZ, RZ ;  /* 0x000000ffff0c7224 */ /* 0x000fe400078e00ff */
[----:B-1----:R-:W-:-:S05]  /*0130*/  @P1 IMAD.WIDE R14, R11, 0x4, R6 ;  /* 0x000000040b0e1825 */ /* 0x002fca00078e0206 */
[----:B------:R1:W5:Y:S01]  /*0140*/  @P1 LDG.E R12, desc[UR8][R14.64] ;  /* 0x000000080e0c1981 */ /* 0x000362000c1e1900 */
[----:B------:R-:W-:Y:S02]  /*0150*/  ISETP.NE.AND P3, PT, R0, RZ, PT ;  /* 0x000000ff0000720c */ /* 0x000fe40003f65270 */
[----:B--2---:R-:W-:-:S04]  /*0160*/  ISETP.EQ.U32.AND P0, PT, R2, RZ, PT ;  /* 0x000000ff0200720c */ /* 0x004fc80003f02070 */
[----:B------:R-:W-:Y:S01]  /*0170*/  ISETP.EQ.OR.EX P0, PT, R3, RZ, !P3, P0 ;  /* 0x000000ff0300720c */ /* 0x000fe20005f02700 */
[----:B------:R-:W-:Y:S02]  /*0180*/  IMAD.MOV.U32 R17, RZ, RZ, -0x1 ;  /* 0xffffffffff117424 */ /* 0x000fe400078e00ff */
[----:B---3--:R-:W-:Y:S01]  /*0190*/  IMAD.WIDE R6, R11, 0x4, R8 ;  /* 0x000000040b067825 */ /* 0x008fe200078e0208 */
[----:B------:R-:W2:Y:S01]  /*01a0*/  S2R R141, SR_CTAID.X ;  /* 0x00000000008d7919 */ /* 0x000ea20000002500 */
[----:B------:R-:W3:Y:S08]  /*01b0*/  S2R R25, SR_CTAID.Z ;  /* 0x0000000000197919 */ /* 0x000ef00000002700 */
[----:B------:R1:W5:Y:S01]  /*01c0*/  @!P0 LDG.E R17, desc[UR8][R6.64] ;  /* 0x0000000806118981 */ /* 0x000362000c1e1900 */
[----:B------:R-:W-:-:S04]  /*01d0*/  ISETP.NE.U32.AND P0, PT, R2, RZ, PT ;  /* 0x000000ff0200720c */ /* 0x000fc80003f05070 */
[----:B------:R-:W-:Y:S01]  /*01e0*/  ISETP.NE.AND.EX P0, PT, R3, RZ, PT, P0 ;  /* 0x000000ff0300720c */ /* 0x000fe20003f05300 */
[----:B----4-:R-:W-:-:S06]  /*01f0*/  @P2 IMAD.IADD R132, R5, 0x1, -R128 ;  /* 0x0000000105842824 */ /* 0x010fcc00078e0a80 */
[----:B------:R-:W4:Y:S06]  /*0200*/  @!P2 LDC R132, c[0x0][0x2c4] ;  /* 0x0000b100ff84ab82 */ /* 0x000f2c0000000800 */
[----:B-123--:R-:W-:Y:S05]  /*0210*/  @!P0 BRA `(.L_x_216) ;  /* 0x0000000000108947 */ /* 0x00efea0003800000 */
[----:B------:R-:W2:Y:S02]  /*0220*/  @P3 LDG.E R0, desc[UR8][R6.64+0x4] ;  /* 0x0000040806003981 */ /* 0x000ea4000c1e1900 */
[----:B--2--5:R-:W-:-:S06]  /*0230*/  @P3 IADD3 R5, R0, -R17, RZ ;  /* 0x8000001100053210 */ /* 0x024fcc0007ffe0ff */
[----:B------:R2:W5:Y:S01]  /*0240*/  @!P3 LDG.E R5, desc[UR8][R6.64] ;  /* 0x000000080605b981 */ /* 0x000562000c1e1900 */
[----:B------:R-:W-:Y:S05]  /*0250*/  BRA `(.L_x_217) ;  /* 0x0000000000047947 */ /* 0x000fea0003800000 */
.L_x_216:
[----:B------:R-:W1:Y:S02]  /*0260*/  LDC R5, c[0x0][0x2c8] ;  /* 0x0000b200ff057b82 */ /* 0x000e640000000800 */
.L_x_217:
[----:B------:R-:W3:Y:S02]  /*0270*/  LDC.64 R2, c[0x0][0x308] ;  /* 0x0000c200ff027b82 */ /* 0x000ee40000000a00 */
[----:B---3--:R-:W-:-:S04]  /*0280*/  ISETP.NE.U32.AND P1, PT, R2, RZ, PT ;  /* 0x000000ff0200720c */ /* 0x008fc80003f25070 */
[----:B------:R-:W-:-:S13]  /*0290*/  ISETP.NE.AND.EX P1, PT, R3, RZ, PT, P1 ;  /* 0x000000ff0300720c */ /* 0x000fda0003f25310 */
[----:B------:R-:W2:Y:S01]  /*02a0*/  @P1 LDC.64 R2, c[0x0][0x308] ;  /* 0x0000c200ff021b82 */ /* 0x000ea20000000a00 */
[----:B------:R-:W-:-:S07]  /*02b0*/  IMAD.SHL.U32 R87, R141, 0x40, RZ ;  /* 0x000000408d577824 */ /* 0x000fce00078e00ff */
[----:B------:R-:W3:Y:S01]  /*02c0*/  @!P1 LDC R0, c[0x0][0x2cc] ;  /* 0x0000b300ff009b82 */ /* 0x000ee20000000800 */
[----:B--2---:R-:W-:-:S07]  /*02d0*/  @P1 IMAD.WIDE R6, R11, 0x4, R2 ;  /* 0x000000040b061825 */ /* 0x004fce00078e0202 */
[----:B------:R-:W2:Y:S01]  /*02e0*/  @!P1 LDC.64 R2, c[0x0][0x318] ;  /* 0x0000c600ff029b82 */ /* 0x000ea20000000a00 */
[----:B------:R1:W5:Y:S01]  /*02f0*/  @P1 LDG.E R7, desc[UR8][R6.64] ;  /* 0x0000000806071981 */ /* 0x000362000c1e1900 */
[----:B----4-:R-:W-:-:S13]  /*0300*/  ISETP.GT.AND P0, PT, R132, R87, PT ;  /* 0x000000578400720c */ /* 0x010fda0003f04270 */
[----:B---3--:R-:W-:Y:S05]  /*0310*/  @!P0 EXIT ;  /* 0x000000000000894d */ /* 0x008fea0003800000 */
[----:B------:R-:W3:Y:S01]  /*0320*/  LDC R83, c[0x0][0x398] ;  /* 0x0000e600ff537b82 */ /* 0x000ee20000000800 */
[----:B--2---:R-:W-:Y:S01]  /*0330*/  @!P1 ISETP.NE.U32.AND P0, PT, R2, RZ, PT ;  /* 0x000000ff0200920c */ /* 0x004fe20003f05070 */
[----:B-----5:R-:W-:Y:S01]  /*0340*/  @P1 IMAD.IADD R76, R7, 0x1, -R12 ;  /* 0x00000001074c1824 */ /* 0x020fe200078e0a0c */
[----:B------:R-:W2:Y:S02]  /*0350*/  S2R R80, SR_TID.X ;  /* 0x0000000000507919 */ /* 0x000ea40000002100 */
[----:B------:R-:W-:Y:S02]  /*0360*/  @!P1 ISETP.NE.AND.EX P0, PT, R3, RZ, PT, P0 ;  /* 0x000000ff0300920c */ /* 0x000fe40003f05300 */
[----:B------:R-:W-:Y:S02]  /*0370*/  IADD3 R3, -R132, 0x7f, R87 ;  /* 0x0000007f84037810 */ /* 0x000fe40007ffe157 */
[----:B------:R-:W-:-:S04]  /*0380*/  @!P1 SEL R0, R0, RZ, P0 ;  /* 0x000000ff00009207 */ /* 0x000fc80000000000 */
[----:B-1----:R-:W-:-:S05]  /*0390*/  @!P1 IADD3 R76, R0, R5, -R12 ;  /* 0x00000005004c9210 */ /* 0x002fca0007ffe80c */
[----:B------:R-:W-:-:S05]  /*03a0*/  VIADD R5, R76, 0x3f ;  /* 0x0000003f4c057836 */ /* 0x000fca0000000000 */
[----:B------:R-:W-:Y:S02]  /*03b0*/  SHF.R.S32.HI R2, RZ, 0x1f, R5 ;  /* 0x0000001fff027819 */ /* 0x000fe40000011405 */
[----:B---3--:R-:W-:Y:S02]  /*03c0*/  IADD3 R3, R3, R83, R76 ;  /* 0x0000005303037210 */ /* 0x008fe40007ffe04c */
[----:B------:R-:W-:Y:S02]  /*03d0*/  LEA.HI R2, R2, R5, RZ, 0x6 ;  /* 0x0000000502027211 */ /* 0x000fe400078f30ff */
[----:B------:R-:W-:Y:S02]  /*03e0*/  SHF.R.S32.HI R0, RZ, 0x1f, R3 ;  /* 0x0000001fff007819 */ /* 0x000fe40000011403 */
[----:B------:R-:W-:Y:S02]  /*03f0*/  SHF.R.S32.HI R2, RZ, 0x6, R2 ;  /* 0x00000006ff027819 */ /* 0x000fe40000011402 */
[----:B------:R-:W-:-:S04]  /*0400*/  LEA.HI R0, R0, R3, RZ, 0x6 ;  /* 0x0000000300007211 */ /* 0x000fc800078f30ff */
[----:B------:R-:W-:-:S04]  /*0410*/  SHF.R.S32.HI R3, RZ, 0x6, R0 ;  /* 0x00000006ff037819 */ /* 0x000fc80000011400 */
[----:B------:R-:W-:-:S04]  /*0420*/  VIMNMX R94, R2, R3, PT ;  /* 0x00000003025e7248 */ /* 0x000fc80003fe0100 */
[----:B------:R-:W-:-:S13]  /*0430*/  ISETP.GE.AND P0, PT, R94, 0x1, PT ;  /* 0x000000015e00780c */ /* 0x000fda0003f06270 */
[----:B--2---:R-:W-:Y:S05]  /*0440*/  @!P0 BRA `(.L_x_218) ;  /* 0x0000009000248947 */ /* 0x004fea0003800000 */
[----:B------:R-:W1:Y:S01]  /*0450*/  LDC R8, c[0x0][0x278] ;  /* 0x00009e00ff087b82 */ /* 0x000e620000000800 */
[----:B------:R-:W-:Y:S01]  /*0460*/  SHF.R.S32.HI R21, RZ, 0x1f, R80 ;  /* 0x0000001fff157819 */ /* 0x000fe20000011450 */
[----:B------:R-:W-:Y:S01]  /*0470*/  VIADD R79, R94, 0xffffffff ;  /* 0xffffffff5e4f7836 */ /* 0x000fe20000000000 */
[----:B------:R-:W-:Y:S02]  /*0480*/  ISETP.NE.AND P4, PT, R128, -0x1, PT ;  /* 0xffffffff8000780c */ /* 0x000fe40003f85270 */
[CC--:B------:R-:W-:Y:S02]  /*0490*/  LEA.HI R23, R21.reuse, R80.reuse, RZ, 0x2 ;  /* 0x0000005015177211 */ /* 0x0c0fe400078f10ff */
[----:B------:R-:W-:Y:S02]  /*04a0*/  LEA.HI R5, R21, R80, RZ, 0x3 ;  /* 0x0000005015057211 */ /* 0x000fe400078f18ff */
[----:B------:R-:W-:Y:S02]  /*04b0*/  SHF.R.S32.HI R18, RZ, 0x2, R23 ;  /* 0x00000002ff127819 */ /* 0x000fe40000011417 */
[----:B------:R-:W-:-:S02]  /*04c0*/  LOP3.LUT R7, R23, 0xfffffffc, RZ, 0xc0, !PT ;  /* 0xfffffffc17077812 */ /* 0x000fc400078ec0ff */
[----:B------:R-:W-:Y:S01]  /*04d0*/  SHF.R.S32.HI R15, RZ, 0x3, R5 ;  /* 0x00000003ff0f7819 */ /* 0x000fe20000011405 */
[----:B------:R-:W-:Y:S01]  /*04e0*/  VIADD R9, R18, 0x20 ;  /* 0x0000002012097836 */ /* 0x000fe20000000000 */
[----:B------:R-:W-:Y:S01]  /*04f0*/  ISETP.NE.AND P1, PT, R17, -0x1, PT ;  /* 0xffffffff1100780c */ /* 0x000fe20003f25270 */
[----:B------:R-:W-:Y:S01]  /*0500*/  IMAD.IADD R138, R80, 0x1, -R7 ;  /* 0x00000001508a7824 */ /* 0x000fe200078e0a07 */
[----:B------:R-:W-:Y:S01]  /*0510*/  LOP3.LUT R5, R5, 0xfffffff8, RZ, 0xc0, !PT ;  /* 0xfffffff805057812 */ /* 0x000fe200078ec0ff */
[----:B------:R-:W-:Y:S01]  /*0520*/  IMAD.SHL.U32 R7, R15, 0x40, RZ ;  /* 0x000000400f077824 */ /* 0x000fe200078e00ff */
[----:B------:R-:W-:Y:S02]  /*0530*/  LEA.HI R23, R23, R18, RZ, 0x1 ;  /* 0x0000001217177211 */ /* 0x000fe400078f08ff */
[----:B------:R-:W-:Y:S01]  /*0540*/  SHF.L.U32 R138, R138, 0x3, RZ ;  /* 0x000000038a8a7819 */ /* 0x000fe200000006ff */
[----:B------:R-:W-:Y:S01]  /*0550*/  IMAD.IADD R20, R80, 0x1, -R5 ;  /* 0x0000000150147824 */ /* 0x000fe200078e0a05 */
[----:B------:R-:W-:-:S02]  /*0560*/  LOP3.LUT R7, R7, 0xc0, RZ, 0xc0, !PT ;  /* 0x000000c007077812 */ /* 0x000fc400078ec0ff */
[----:B-1----:R-:W-:Y:S02]  /*0570*/  IABS R13, R8 ;  /* 0x00000008000d7213 */ /* 0x002fe40000000000 */
[----:B------:R-:W-:Y:S01]  /*0580*/  LOP3.LUT R29, R7, 0x18, R138, 0xf8, !PT ;  /* 0x00000018071d7812 */ /* 0x000fe200078ef88a */
[----:B------:R-:W1:Y:S01]  /*0590*/  @P1 LDC.64 R92, c[0x0][0x248] ;  /* 0x00009200ff5c1b82 */ /* 0x000e620000000a00 */
[----:B------:R-:W2:Y:S01]  /*05a0*/  I2F.RP R4, R13 ;  /* 0x0000000d00047306 */ /* 0x000ea20000209400 */
[----:B------:R-:W-:Y:S02]  /*05b0*/  SHF.R.U32.HI R24, RZ, 0x3, R7 ;  /* 0x00000003ff187819 */ /* 0x000fe40000011607 */
[----:B------:R-:W-:Y:S02]  /*05c0*/  LEA.HI R82, R21, R80, RZ, 0x5 ;  /* 0x0000005015527211 */ /* 0x000fe400078f28ff */
[----:B------:R-:W-:Y:S02]  /*05d0*/  LOP3.LUT R23, R23, 0x7fffffe, RZ, 0xc0, !PT ;  /* 0x07fffffe17177812 */ /* 0x000fe400078ec0ff */
[----:B------:R-:W3:Y:S01]  /*05e0*/  @P4 LDC.64 R6, c[0x0][0x240] ;  /* 0x00009000ff064b82 */ /* 0x000ee20000000a00 */
[----:B------:R-:W-:-:S02]  /*05f0*/  LEA.HI R10, R20, R20, RZ, 0x1 ;  /* 0x00000014140a7211 */ /* 0x000fc400078f08ff */
[----:B------:R-:W-:Y:S01]  /*0600*/  SHF.R.S32.HI R85, RZ, 0x5, R82 ;  /* 0x00000005ff557819 */ /* 0x000fe20000011452 */
[----:B------:R-:W-:Y:S01]  /*0610*/  IMAD.IADD R22, R18, 0x1, -R23 ;  /* 0x0000000112167824 */ /* 0x000fe200078e0a17 */
[----:B------:R-:W-:Y:S02]  /*0620*/  SHF.R.S32.HI R19, RZ, 0x1f, R18 ;  /* 0x0000001fff137819 */ /* 0x000fe40000011412 */
[----:B------:R-:W-:Y:S01]  /*0630*/  LOP3.LUT R24, R29, R24, RZ, 0x3c, !PT ;  /* 0x000000181d187212 */ /* 0x000fe200078e3cff */
[----:B--2---:R-:W2:Y:S01]  /*0640*/  MUFU.RCP R2, R4 ;  /* 0x0000000400027308 */ /* 0x004ea20000001000 */
[----:B------:R-:W-:Y:S01]  /*0650*/  IMAD R129, R85, 0x8, R22 ;  /* 0x0000000855817824 */ /* 0x000fe200078e0216 */
[----:B------:R-:W-:Y:S01]  /*0660*/  SHF.R.S32.HI R139, RZ, 0x1f, R138 ;  /* 0x0000001fff8b7819 */ /* 0x000fe2000001148a */
[----:B------:R-:W-:-:S03]  /*0670*/  IMAD.WIDE R140, R141, 0x40, R18 ;  /* 0x000000408d8c7825 */ /* 0x000fc600078e0212 */
[----:B------:R-:W-:Y:S01]  /*0680*/  LEA R129, R129, R24, 0x5 ;  /* 0x0000001881817211 */ /* 0x000fe200078e28ff */
[----:B--2---:R-:W-:Y:S02]  /*0690*/  VIADD R2, R2, 0xffffffe ;  /* 0x0ffffffe02027836 */ /* 0x004fe40000000000 */
[----:B------:R-:W-:Y:S02]  /*06a0*/  IMAD.IADD R4, R132, 0x1, -R87 ;  /* 0x0000000184047824 */ /* 0x000fe400078e0a57 */
[----:B------:R-:W2:Y:S03]  /*06b0*/  F2I.FTZ.U32.TRUNC.NTZ R3, R2 ;  /* 0x0000000200037305 */ /* 0x000ea6000021f000 */
[-C--:B------:R-:W-:Y:S02]  /*06c0*/  ISETP.GE.AND P6, PT, R18, R4.reuse, PT ;  /* 0x000000041200720c */ /* 0x080fe40003fc6270 */
[----:B------:R-:W-:Y:S01]  /*06d0*/  ISETP.GE.AND P0, PT, R9, R4, PT ;  /* 0x000000040900720c */ /* 0x000fe20003f06270 */
[----:B--2---:R-:W-:-:S02]  /*06e0*/  IMAD.MOV R0, RZ, RZ, -R3 ;  /* 0x000000ffff007224 */ /* 0x004fc400078e0a03 */
[----:B------:R-:W-:Y:S02]  /*06f0*/  IMAD.MOV.U32 R2, RZ, RZ, RZ ;  /* 0x000000ffff027224 */ /* 0x000fe400078e00ff */
[----:B------:R-:W-:Y:S01]  /*0700*/  IMAD R99, R0, R13, RZ ;  /* 0x0000000d00637224 */ /* 0x000fe200078e02ff */
[----:B------:R-:W-:-:S03]  /*0710*/  IABS R0, R25 ;  /* 0x0000001900007213 */ /* 0x000fc60000000000 */
[----:B------:R-:W-:Y:S01]  /*0720*/  IMAD.HI.U32 R99, R3, R99, R2 ;  /* 0x0000006303637227 */ /* 0x000fe200078e0002 */
[----:B------:R-:W-:Y:S02]  /*0730*/  LEA.HI R3, R21, R80, RZ, 0x4 ;  /* 0x0000005015037211 */ /* 0x000fe400078f20ff */
[----:B------:R-:W-:Y:S02]  /*0740*/  @!P4 SHF.R.S32.HI R21, RZ, 0x1f, R11 ;  /* 0x0000001fff15c819 */ /* 0x000fe4000001140b */
[----:B------:R-:W-:Y:S01]  /*0750*/  SHF.R.S32.HI R2, RZ, 0x4, R3 ;  /* 0x00000004ff027819 */ /* 0x000fe20000011403 */
[----:B------:R-:W-:-:S03]  /*0760*/  IMAD.HI.U32 R99, R99, R0, RZ ;  /* 0x0000000063637227 */ /* 0x000fc600078e00ff */
[C---:B------:R-:W-:Y:S01]  /*0770*/  LEA.HI R16, R3.reuse, R2, RZ, 0x1 ;  /* 0x0000000203107211 */ /* 0x040fe200078f08ff */
[----:B------:R-:W-:Y:S01]  /*0780*/  IMAD.MOV R26, RZ, RZ, -R99 ;  /* 0x000000ffff1a7224 */ /* 0x000fe200078e0a63 */
[----:B------:R-:W-:Y:S02]  /*0790*/  LOP3.LUT R3, R3, 0xfffffff0, RZ, 0xc0, !PT ;  /* 0xfffffff003037812 */ /* 0x000fe400078ec0ff */
[----:B------:R-:W-:Y:S01]  /*07a0*/  LOP3.LUT R16, R16, 0xfffffffe, RZ, 0xc0, !PT ;  /* 0xfffffffe10107812 */ /* 0x000fe200078ec0ff */
[C---:B------:R-:W-:Y:S02]  /*07b0*/  IMAD R26, R13.reuse, R26, R0 ;  /* 0x0000001a0d1a7224 */ /* 0x040fe400078e0200 */
[----:B------:R-:W-:Y:S02]  /*07c0*/  IMAD.IADD R4, R80, 0x1, -R3 ;  /* 0x0000000150047824 */ /* 0x000fe400078e0a03 */
[----:B------:R-:W-:Y:S01]  /*07d0*/  IMAD.IADD R16, R2, 0x1, -R16 ;  /* 0x0000000102107824 */ /* 0x000fe200078e0a10 */
[----:B------:R-:W-:Y:S01]  /*07e0*/  ISETP.GT.U32.AND P3, PT, R13, R26, PT ;  /* 0x0000001a0d00720c */ /* 0x000fe20003f64070 */
[----:B------:R-:W2:Y:S01]  /*07f0*/  @!P4 LDC.64 R2, c[0x0][0x228] ;  /* 0x00008a00ff02cb82 */ /* 0x000ea20000000a00 */
[----:B------:R-:W-:-:S02]  /*0800*/  LEA.HI R0, R4, R4, RZ, 0x1 ;  /* 0x0000000404007211 */ /* 0x000fc400078f08ff */
[----:B------:R-:W-:Y:S02]  /*0810*/  SHF.R.S32.HI R27, RZ, 0x1f, R4 ;  /* 0x0000001fff1b7819 */ /* 0x000fe40000011404 */
[----:B------:R-:W-:Y:S02]  /*0820*/  LOP3.LUT R81, R0, 0x7fffffe, RZ, 0xc0, !PT ;  /* 0x07fffffe00517812 */ /* 0x000fe400078ec0ff */
[----:B------:R-:W-:-:S03]  /*0830*/  LEA.HI R14, R27, R4, RZ, 0x3 ;  /* 0x000000041b0e7211 */ /* 0x000fc600078f18ff */
[----:B------:R-:W-:Y:S02]  /*0840*/  IMAD.IADD R81, R4, 0x1, -R81 ;  /* 0x0000000104517824 */ /* 0x000fe400078e0a51 */
[----:B------:R-:W-:Y:S01]  /*0850*/  @!P3 IMAD.IADD R26, R26, 0x1, -R13 ;  /* 0x000000011a1ab824 */ /* 0x000fe200078e0a0d */
[----:B------:R-:W4:Y:S01]  /*0860*/  @P1 LDC.64 R4, c[0x0][0x250] ;  /* 0x00009400ff041b82 */ /* 0x000f220000000a00 */
[----:B------:R-:W-:Y:S01]  /*0870*/  @!P3 VIADD R99, R99, 0x1 ;  /* 0x000000016363b836 */ /* 0x000fe20000000000 */
[----:B------:R-:W-:Y:S02]  /*0880*/  ISETP.NE.AND P3, PT, R8, RZ, PT ;  /* 0x000000ff0800720c */ /* 0x000fe40003f65270 */
[----:B------:R-:W-:Y:S02]  /*0890*/  ISETP.GE.U32.AND P5, PT, R26, R13, PT ;  /* 0x0000000d1a00720c */ /* 0x000fe40003fa6070 */
[----:B------:R-:W-:Y:S01]  /*08a0*/  LOP3.LUT R13, R10, 0x7fffffe, RZ, 0xc0, !PT ;  /* 0x07fffffe0a0d7812 */ /* 0x000fe200078ec0ff */
[----:B--2---:R-:W-:-:S04]  /*08b0*/  @!P4 IMAD R22, R21, R2, RZ ;  /* 0x000000021516c224 */ /* 0x004fc800078e02ff */
[----:B------:R-:W-:Y:S01]  /*08c0*/  IMAD.IADD R13, R20, 0x1, -R13 ;  /* 0x00000001140d7824 */ /* 0x000fe200078e0a0d */
[----:B------:R-:W-:Y:S01]  /*08d0*/  LOP3.LUT R20, R25, R8, RZ, 0x3c, !PT ;  /* 0x0000000819147212 */ /* 0x000fe200078e3cff */
[----:B------:R-:W-:Y:S02]  /*08e0*/  @!P4 IMAD R3, R11, R3, R22 ;  /* 0x000000030b03c224 */ /* 0x000fe400078e0216 */
[----:B---3--:R-:W-:Y:S01]  /*08f0*/  @P4 IMAD.WIDE.U32 R22, R128, R6, RZ ;  /* 0x0000000680164225 */ /* 0x008fe200078e00ff */
[----:B------:R-:W-:-:S03]  /*0900*/  ISETP.GE.AND P2, PT, R20, RZ, PT ;  /* 0x000000ff1400720c */ /* 0x000fc60003f46270 */
[----:B------:R-:W-:Y:S01]  /*0910*/  @P4 IMAD.MOV.U32 R6, RZ, RZ, R22 ;  /* 0x000000ffff064224 */ /* 0x000fe200078e0016 */
[----:B------:R-:W-:Y:S01]  /*0920*/  @P1 IADD3 R22, R12, R17, RZ ;  /* 0x000000110c161210 */ /* 0x000fe20007ffe0ff */
[----:B------:R-:W-:-:S04]  /*0930*/  @!P4 IMAD.WIDE.U32 R20, R11, R2, RZ ;  /* 0x000000020b14c225 */ /* 0x000fc800078e00ff */
[----:B------:R-:W-:Y:S02]  /*0940*/  @P1 IMAD.IADD R2, R12, 0x1, R17 ;  /* 0x000000010c021824 */ /* 0x000fe400078e0211 */
[----:B------:R-:W-:Y:S02]  /*0950*/  @P4 IMAD R7, R128, R7, R23 ;  /* 0x0000000780074224 */ /* 0x000fe400078e0217 */
[----:B------:R-:W-:Y:S02]  /*0960*/  @P5 VIADD R99, R99, 0x1 ;  /* 0x0000000163635836 */ /* 0x000fe40000000000 */
[----:B------:R-:W-:Y:S02]  /*0970*/  @!P4 IMAD.IADD R7, R21, 0x1, R3 ;  /* 0x000000011507c824 */ /* 0x000fe400078e0203 */
[----:B----4-:R-:W-:Y:S02]  /*0980*/  @P1 IMAD R17, R2, R5, RZ ;  /* 0x0000000502111224 */ /* 0x010fe400078e02ff */
[----:B-1----:R-:W-:-:S02]  /*0990*/  @P1 IMAD R21, R22, R93, RZ ;  /* 0x0000005d16151224 */ /* 0x002fc400078e02ff */
[----:B------:R-:W-:-:S04]  /*09a0*/  @P1 IMAD.WIDE.U32 R2, R2, R4, RZ ;  /* 0x0000000402021225 */ /* 0x000fc800078e00ff */
[----:B------:R-:W-:-:S04]  /*09b0*/  @P1 IMAD.WIDE.U32 R22, R22, R92, RZ ;  /* 0x0000005c16161225 */ /* 0x000fc800078e00ff */
[----:B------:R-:W-:Y:S01]  /*09c0*/  @!P2 IMAD.MOV R99, RZ, RZ, -R99 ;  /* 0x000000ffff63a224 */ /* 0x000fe200078e0a63 */
[----:B------:R-:W-:Y:S01]  /*09d0*/  @!P3 LOP3.LUT R99, RZ, R8, RZ, 0x33, !PT ;  /* 0x00000008ff63b212 */ /* 0x000fe200078e33ff */
[----:B------:R-:W-:Y:S02]  /*09e0*/  @!P4 IMAD.MOV.U32 R6, RZ, RZ, R20 ;  /* 0x000000ffff06c224 */ /* 0x000fe400078e0014 */
[----:B------:R-:W-:Y:S02]  /*09f0*/  @P1 IMAD.IADD R17, R3, 0x1, R17 ;  /* 0x0000000103111824 */ /* 0x000fe400078e0211 */
[----:B------:R-:W-:Y:S02]  /*0a00*/  @P1 IMAD.MOV.U32 R20, RZ, RZ, R2 ;  /* 0x000000ffff141224 */ /* 0x000fe400078e0002 */
[----:B------:R-:W-:Y:S02]  /*0a10*/  IMAD R8, R79, -0x40, R76 ;  /* 0xffffffc04f087824 */ /* 0x000fe400078e024c */
[----:B------:R-:W-:Y:S01]  /*0a20*/  @P1 IMAD.IADD R21, R23, 0x1, R21 ;  /* 0x0000000117151824 */ /* 0x000fe200078e0215 */
[----:B------:R-:W-:Y:S06]  /*0a30*/  @P1 BRA `(.L_x_219) ;  /* 0x0000000000301947 */ /* 0x000fec0003800000 */
        /* <DEDUP_REMOVED lines=12> */
.L_x_219:
[----:B------:R-:W-:Y:S05]  /*0b00*/  @P1 BRA `(.L_x_220) ;  /* 0x0000000000341947 */ /* 0x000fea0003800000 */
        /* <DEDUP_REMOVED lines=13> */
.L_x_220:
[----:B------:R-:W1:Y:S01]  /*0be0*/  S2UR UR10, SR_CgaCtaId ;  /* 0x00000000000a79c3 */ /* 0x000e620000008800 */
[C---:B------:R-:W-:Y:S01]  /*0bf0*/  IMAD R2, R19.reuse, R92, RZ ;  /* 0x0000005c13027224 */ /* 0x040fe200078e02ff */
[----:B------:R-:W-:Y:S01]  /*0c00*/  IADD3 R6, P1, R138, R6, RZ ;  /* 0x000000068a067210 */ /* 0x000fe20007f3e0ff */
[C---:B------:R-:W-:Y:S01]  /*0c10*/  IMAD.WIDE.U32 R28, R18.reuse, R92, R138 ;  /* 0x0000005c121c7225 */ /* 0x040fe200078e008a */
[----:B------:R-:W-:Y:S01]  /*0c20*/  ULDC.64 UR4, c[0x0][0x258] ;  /* 0x0000960000047ab9 */ /* 0x000fe20000000a00 */
[C---:B------:R-:W-:Y:S01]  /*0c30*/  ISETP.GE.AND P4, PT, R18.reuse, R8, PT ;  /* 0x000000081200720c */ /* 0x040fe20003f86270 */
[----:B------:R-:W-:Y:S01]  /*0c40*/  ULDC.64 UR6, c[0x0][0x260] ;  /* 0x0000980000067ab9 */ /* 0x000fe20000000a00 */
[----:B------:R-:W-:Y:S01]  /*0c50*/  IMAD R2, R18, R93, R2 ;  /* 0x0000005d12027224 */ /* 0x000fe200078e0202 */
[----:B------:R-:W-:Y:S01]  /*0c60*/  IADD3 R134, P3, R22, R28, RZ ;  /* 0x0000001c16867210 */ /* 0x000fe20007f7e0ff */
[-C--:B------:R-:W-:Y:S01]  /*0c70*/  IMAD R3, R19, R4.reuse, RZ ;  /* 0x0000000413037224 */ /* 0x080fe200078e02ff */
[----:B------:R-:W-:Y:S01]  /*0c80*/  IADD3.X R7, R139, R7, RZ, P1, !PT ;  /* 0x000000078b077210 */ /* 0x000fe20000ffe4ff */
[C---:B------:R-:W-:Y:S01]  /*0c90*/  IMAD.WIDE.U32 R26, R18.reuse, R4, R138 ;  /* 0x00000004121a7225 */ /* 0x040fe200078e008a */
[----:B------:R-:W-:Y:S01]  /*0ca0*/  IADD3.X R135, R21, R29, R2, P3, !PT ;  /* 0x0000001d15877210 */ /* 0x000fe20001ffe402 */
[----:B------:R-:W-:Y:S01]  /*0cb0*/  BSSY B0, `(.L_x_221) ;  /* 0x0000040000007945 */ /* 0x000fe20003800000 */
[----:B------:R-:W-:Y:S01]  /*0cc0*/  SHF.R.S32.HI R2, RZ, 0x1f, R99 ;  /* 0x0000001fff027819 */ /* 0x000fe20000011463 */
[----:B------:R-:W-:Y:S01]  /*0cd0*/  IMAD.WIDE.U32 R22, R25, UR4, R6 ;  /* 0x0000000419167c25 */ /* 0x000fe2000f8e0006 */
[----:B------:R-:W-:-:S02]  /*0ce0*/  ISETP.GE.AND P5, PT, R18, R8, PT ;  /* 0x000000081200720c */ /* 0x000fc40003fa6270 */
[----:B------:R-:W-:Y:S01]  /*0cf0*/  IADD3 R96, P2, R20, R26, RZ ;  /* 0x0000001a14607210 */ /* 0x000fe20007f5e0ff */
[----:B------:R-:W-:Y:S01]  /*0d00*/  IMAD R18, R18, R5, R3 ;  /* 0x0000000512127224 */ /* 0x000fe200078e0203 */
[----:B------:R-:W-:Y:S01]  /*0d10*/  SHF.R.S32.HI R3, RZ, 0x1f, R25 ;  /* 0x0000001fff037819 */ /* 0x000fe20000011419 */
[----:B------:R-:W-:Y:S01]  /*0d20*/  IMAD R6, R2, UR6, RZ ;  /* 0x0000000602067c24 */ /* 0x000fe2000f8e02ff */
[----:B------:R-:W-:Y:S01]  /*0d30*/  SHF.R.S32.HI R11, RZ, 0x1, R0 ;  /* 0x00000001ff0b7819 */ /* 0x000fe20000011400 */
[----:B------:R-:W-:Y:S01]  /*0d40*/  IMAD.WIDE.U32 R134, R99, UR6, R134 ;  /* 0x0000000663867c25 */ /* 0x000fe2000f8e0086 */
[----:B------:R-:W-:Y:S02]  /*0d50*/  IADD3.X R97, R17, R27, R18, P2, !PT ;  /* 0x0000001b11617210 */ /* 0x000fe400017fe412 */
[----:B------:R-:W-:Y:S01]  /*0d60*/  IADD3 R131, R138, 0x20, RZ ;  /* 0x000000208a837810 */ /* 0x000fe20007ffe0ff */
[----:B------:R-:W-:Y:S01]  /*0d70*/  IMAD R137, R99, UR7, R6 ;  /* 0x0000000763897c24 */ /* 0x000fe2000f8e0206 */
[----:B------:R-:W-:Y:S01]  /*0d80*/  ULDC.64 UR6, c[0x0][0x268] ;  /* 0x00009a0000067ab9 */ /* 0x000fe20000000a00 */
[----:B------:R-:W-:Y:S01]  /*0d90*/  IMAD R12, R3, UR4, RZ ;  /* 0x00000004030c7c24 */ /* 0x000fe2000f8e02ff */
[----:B------:R-:W-:Y:S01]  /*0da0*/  UMOV UR4, 0x400 ;  /* 0x0000040000047882 */ /* 0x000fe20000000000 */
[----:B------:R-:W-:Y:S01]  /*0db0*/  IMAD R2, R2, UR6, RZ ;  /* 0x0000000602027c24 */ /* 0x000fe2000f8e02ff */
[----:B-1----:R-:W-:Y:S01]  /*0dc0*/  ULEA UR4, UR10, UR4, 0x18 ;  /* 0x000000040a047291 */ /* 0x002fe2000f8ec03f */
[----:B------:R-:W-:Y:S01]  /*0dd0*/  IMAD R25, R25, UR5, R12 ;  /* 0x0000000519197c24 */ /* 0x000fe2000f8e020c */
[----:B------:R-:W-:Y:S01]  /*0de0*/  SHF.R.S32.HI R12, RZ, 0x1f, R0 ;  /* 0x0000001fff0c7819 */ /* 0x000fe20000011400 */
[----:B------:R-:W-:Y:S01]  /*0df0*/  IMAD.WIDE.U32 R96, R99, UR6, R96 ;  /* 0x0000000663607c25 */ /* 0x000fe2000f8e0060 */
[----:B------:R-:W-:-:S02]  /*0e00*/  IADD3 R130, R138, 0x40, RZ ;  /* 0x000000408a827810 */ /* 0x000fc40007ffe0ff */
[----:B------:R-:W-:Y:S01]  /*0e10*/  LEA.HI R12, R12, R11, RZ, 0x2 ;  /* 0x0000000b0c0c7211 */ /* 0x000fe200078f10ff */
[----:B------:R-:W-:Y:S01]  /*0e20*/  IMAD R99, R99, UR7, R2 ;  /* 0x0000000763637c24 */ /* 0x000fe2000f8e0202 */
[----:B------:R-:W-:Y:S02]  /*0e30*/  LEA R129, R129, UR4, 0x1 ;  /* 0x0000000481817c11 */ /* 0x000fe4000f8e08ff */
[----:B------:R-:W-:Y:S01]  /*0e40*/  IADD3 R25, R23, R25, RZ ;  /* 0x0000001917197210 */ /* 0x000fe20007ffe0ff */
        /* <DEDUP_REMOVED lines=38> */
.L_x_222:
[----:B------:R-:W-:Y:S05]  /*10b0*/  BSYNC B0 ;  /* 0x0000000000007941 */ /* 0x000fea0003800000 */
.L_x_221:
[----:B------:R-:W-:Y:S01]  /*10c0*/  SHF.L.U64.HI R0, R92, 0x6, R93 ;  /* 0x000000065c007819 */ /* 0x000fe2000001025d */
[----:B------:R-:W-:Y:S01]  /*10d0*/  IMAD.IADD R137, R135, 0x1, R137 ;  /* 0x0000000187897824 */ /* 0x000fe200078e0289 */
[----:B-12---:R-:W-:Y:S01]  /*10e0*/  LOP3.LUT R2, R12, 0xfffffffc, RZ, 0xc0, !PT ;  /* 0xfffffffc0c027812 */ /* 0x006fe200078ec0ff */
[----:B------:R-:W-:Y:S01]  /*10f0*/  IMAD.SHL.U32 R77, R92, 0x40, RZ ;  /* 0x000000405c4d7824 */ /* 0x000fe200078e00ff */
[----:B------:R-:W-:Y:S01]  /*1100*/  SHF.R.S32.HI R12, RZ, 0x1f, R79 ;  /* 0x0000001fff0c7819 */ /* 0x000fe2000001144f */
[----:B------:R-:W-:Y:S01]  /*1110*/  IMAD R17, R0, R79, RZ ;  /* 0x0000004f00117224 */ /* 0x000fe200078e02ff */
[----:B------:R-:W-:Y:S01]  /*1120*/  MOV R136, R134 ;  /* 0x0000008600887202 */ /* 0x000fe20000000f00 */
[----:B------:R-:W-:Y:S01]  /*1130*/  BSSY B0, `(.L_x_223) ;  /* 0x000002b000007945 */ /* 0x000fe20003800000 */
[----:B------:R-:W-:Y:S01]  /*1140*/  ISETP.GE.AND P6, PT, R9, R8, PT ;  /* 0x000000080900720c */ /* 0x000fe20003fc6270 */
[-C--:B------:R-:W-:Y:S01]  /*1150*/  IMAD R17, R12, R77.reuse, R17 ;  /* 0x0000004d0c117224 */ /* 0x080fe200078e0211 */
[----:B------:R-:W-:Y:S01]  /*1160*/  IADD3 R11, R11, -R2, RZ ;  /* 0x800000020b0b7210 */ /* 0x000fe20007ffe0ff */
[----:B------:R-:W-:Y:S01]  /*1170*/  IMAD.WIDE.U32 R20, R79, R77, R136 ;  /* 0x0000004d4f147225 */ /* 0x000fe200078e0088 */
        /* <DEDUP_REMOVED lines=9> */
[----:B------:R-:W-:-:S04]  /*1210*/  IMAD.WIDE.U32 R22, R19, UR6, R22 ;  /* 0x0000000613167c25 */ /* 0x000fc8000f8e0016 */
[----:B------:R-:W-:-:S04]  /*1220*/  IMAD R18, R18, UR6, RZ ;  /* 0x0000000612127c24 */ /* 0x000fc8000f8e02ff */
        /* <DEDUP_REMOVED lines=27> */
.L_x_224:
[----:B------:R-:W-:Y:S05]  /*13e0*/  BSYNC B0 ;  /* 0x0000000000007941 */ /* 0x000fea0003800000 */
.L_x_223:
[----:B------:R-:W-:Y:S01]  /*13f0*/  BSSY B0, `(.L_x_225) ;  /* 0x0000023000007945 */ /* 0x000fe20003800000 */
[----:B------:R-:W-:Y:S02]  /*1400*/  SHF.R.S32.HI R10, RZ, 0x1, R10 ;  /* 0x00000001ff0a7819 */ /* 0x000fe4000001140a */
[----:B------:R-:W-:Y:S01]  /*1410*/  IADD3 R18, R21, R17, RZ ;  /* 0x0000001115127210 */ /* 0x000fe20007ffe0ff */
[----:B------:R-:W-:Y:S06]  /*1420*/  @P4 BRA `(.L_x_226) ;  /* 0x00000000007c4947 */ /* 0x000fec0003800000 */
[----:B------:R-:W-:Y:S02]  /*1430*/  ULDC UR5, c[0x0][0x2d0] ;  /* 0x0000b40000057ab9 */ /* 0x000fe40000000800 */
[----:B------:R-:W-:Y:S02]  /*1440*/  ISETP.GE.AND P3, PT, R138, UR5, PT ;  /* 0x000000058a007c0c */ /* 0x000fe4000bf66270 */
[----:B------:R-:W-:Y:S02]  /*1450*/  ISETP.GE.AND P2, PT, R131, UR5, PT ;  /* 0x0000000583007c0c */ /* 0x000fe4000bf46270 */
[----:B------:R-:W-:-:S09]  /*1460*/  ISETP.GE.AND P0, PT, R130, UR5, PT ;  /* 0x0000000582007c0c */ /* 0x000fd2000bf06270 */
[----:B--2---:R-:W2:Y:S01]  /*1470*/  @!P3 LDC.64 R6, c[0x0][0x218] ;  /* 0x00008600ff06bb82 */ /* 0x004ea20000000a00 */
[----:B------:R3:W-:Y:S04]  /*1480*/  @P3 STS [R129+0x3000], RZ ;  /* 0x003000ff81003388 */ /* 0x0007e80000000800 */
[----:B------:R3:W-:Y:S03]  /*1490*/  @P3 STS [R129+0x3004], RZ ;  /* 0x003004ff81003388 */ /* 0x0007e60000000800 */
[----:B-1----:R-:W1:Y:S01]  /*14a0*/  @!P2 LDC.64 R2, c[0x0][0x218] ;  /* 0x00008600ff02ab82 */ /* 0x002e620000000a00 */
        /* <DEDUP_REMOVED lines=23> */
.L_x_226:
[----:B------:R-:W-:Y:S05]  /*1620*/  BSYNC B0 ;  /* 0x0000000000007941 */ /* 0x000fea0003800000 */
.L_x_225:
[----:B------:R-:W-:Y:S01]  /*1630*/  BSSY B0, `(.L_x_227) ;  /* 0x0000023000007945 */ /* 0x000fe20003800000 */
[C---:B------:R-:W-:Y:S02]  /*1640*/  SHF.L.U64.HI R122, R92.reuse, 0x5, R93 ;  /* 0x000000055c7a7819 */ /* 0x040fe4000001025d */
[----:B------:R-:W-:Y:S01]  /*1650*/  SHF.L.U32 R123, R92, 0x5, RZ ;  /* 0x000000055c7b7819 */ /* 0x000fe200000006ff */
[----:B------:R-:W-:Y:S06]  /*1660*/  @P6 BRA `(.L_x_228) ;  /* 0x00000000007c6947 */ /* 0x000fec0003800000 */
[----:B------:R-:W-:Y:S01]  /*1670*/  ULDC UR5, c[0x0][0x2d0] ;  /* 0x0000b40000057ab9 */ /* 0x000fe20000000800 */
[----:B------:R-:W-:Y:S02]  /*1680*/  IADD3 R20, P0, R123, R20, RZ ;  /* 0x000000147b147210 */ /* 0x000fe40007f1e0ff */
[----:B------:R-:W-:Y:S02]  /*1690*/  ISETP.GE.AND P3, PT, R138, UR5, PT ;  /* 0x000000058a007c0c */ /* 0x000fe4000bf66270 */
[----:B------:R-:W-:Y:S01]  /*16a0*/  ISETP.GE.AND P2, PT, R131, UR5, PT ;  /* 0x0000000583007c0c */ /* 0x000fe2000bf46270 */
[----:B------:R-:W-:Y:S01]  /*16b0*/  IMAD.X R17, R122, 0x1, R18, P0 ;  /* 0x000000017a117824 */ /* 0x000fe200000e0612 */
[----:B------:R-:W-:-:S09]  /*16c0*/  ISETP.GE.AND P0, PT, R130, UR5, PT ;  /* 0x0000000582007c0c */ /* 0x000fd2000bf06270 */
        /* <DEDUP_REMOVED lines=25> */
.L_x_228:
[----:B------:R-:W-:Y:S05]  /*1860*/  BSYNC B0 ;  /* 0x0000000000007941 */ /* 0x000fea0003800000 */
.L_x_227:
[----:B------:R-:W0:Y:S01]  /*1870*/  LDGDEPBAR ;  /* 0x00000000000079af */ /* 0x000e220000000000 */
[----:B------:R-:W-:Y:S01]  /*1880*/  IMAD.SHL.U32 R120, R10, 0x40, RZ ;  /* 0x000000400a787824 */ /* 0x000fe200078e00ff */
[----:B------:R-:W-:Y:S01]  /*1890*/  SHF.L.U64.HI R124, R4, 0x6, R5 ;  /* 0x00000006047c7819 */ /* 0x000fe20000010205 */
[----:B-1234-:R-:W-:Y:S01]  /*18a0*/  IMAD.SHL.U32 R2, R11, 0x40, RZ ;  /* 0x000000400b027824 */ /* 0x01efe200078e00ff */
[----:B------:R-:W-:Y:S01]  /*18b0*/  LEA R13, R16, R13, 0x3 ;  /* 0x0000000d100d7211 */ /* 0x000fe200078e18ff */
[----:B------:R-:W-:Y:S01]  /*18c0*/  IMAD.SHL.U32 R14, R14, 0x20, RZ ;  /* 0x000000200e0e7824 */ /* 0x000fe200078e00ff */
[----:B------:R-:W-:Y:S01]  /*18d0*/  LOP3.LUT R120, R120, 0xc0, RZ, 0xc0, !PT ;  /* 0x000000c078787812 */ /* 0x000fe200078ec0ff */
[----:B------:R-:W-:Y:S01]  /*18e0*/  IMAD.SHL.U32 R15, R15, 0x8, RZ ;  /* 0x000000080f0f7824 */ /* 0x000fe200078e00ff */
[----:B------:R-:W-:Y:S01]  /*18f0*/  LOP3.LUT R2, R2, 0xc0, RZ, 0xc0, !PT ;  /* 0x000000c002027812 */ /* 0x000fe200078ec0ff */
[----:B------:R-:W-:Y:S01]  /*1900*/  IMAD.SHL.U32 R7, R16, 0x8, RZ ;  /* 0x0000000810077824 */ /* 0x000fe200078e00ff */
[----:B------:R-:W-:Y:S01]  /*1910*/  LOP3.LUT R78, R14, 0xffffff00, RZ, 0xc0, !PT ;  /* 0xffffff000e4e7812 */ /* 0x000fe200078ec0ff */
[----:B------:R-:W-:Y:S01]  /*1920*/  IMAD.SHL.U32 R125, R4, 0x40, RZ ;  /* 0x00000040047d7824 */ /* 0x000fe200078e00ff */
[----:B------:R-:W-:Y:S01]  /*1930*/  LOP3.LUT R15, R120, 0x8, R15, 0xf8, !PT ;  /* 0x00000008780f7812 */ /* 0x000fe200078ef80f */
[----:B------:R-:W-:Y:S01]  /*1940*/  IMAD R3, R124, R79, RZ ;  /* 0x0000004f7c037224 */ /* 0x000fe200078e02ff */
[----:B------:R-:W-:Y:S01]  /*1950*/  SHF.R.U32.HI R120, RZ, 0x3, R120 ;  /* 0x00000003ff787819 */ /* 0x000fe20000011678 */
[----:B------:R-:W-:Y:S01]  /*1960*/  IMAD.IADD R99, R97, 0x1, R99 ;  /* 0x0000000161637824 */ /* 0x000fe200078e0263 */
[----:B------:R-:W-:Y:S01]  /*1970*/  LOP3.LUT R7, R2, 0x8, R7, 0xf8, !PT ;  /* 0x0000000802077812 */ /* 0x000fe200078ef807 */
[----:B------:R-:W-:Y:S01]  /*1980*/  IMAD.MOV.U32 R98, RZ, RZ, R96 ;  /* 0x000000ffff627224 */ /* 0x000fe200078e0060 */
[----:B------:R-:W-:Y:S01]  /*1990*/  LEA R6, R85, R78, 0x9 ;  /* 0x0000004e55067211 */ /* 0x000fe200078e48ff */
[-C--:B------:R-:W-:Y:S01]  /*19a0*/  IMAD R3, R12, R125.reuse, R3 ;  /* 0x0000007d0c037224 */ /* 0x080fe200078e0203 */
[----:B------:R-:W-:Y:S01]  /*19b0*/  SHF.R.U32.HI R2, RZ, 0x3, R2 ;  /* 0x00000003ff027819 */ /* 0x000fe20000011602 */
[----:B------:R-:W-:Y:S01]  /*19c0*/  BSSY B0, `(.L_x_229) ;  /* 0x0000030000007945 */ /* 0x000fe20003800000 */
[----:B------:R-:W-:Y:S01]  /*19d0*/  LOP3.LUT R120, R15, R120, RZ, 0x3c, !PT ;  /* 0x000000780f787212 */ /* 0x000fe200078e3cff */
[----:B------:R-:W-:Y:S01]  /*19e0*/  IMAD.WIDE.U32 R14, R79, R125, R98 ;  /* 0x0000007d4f0e7225 */ /* 0x000fe200078e0062 */
[----:B------:R-:W-:-:S04]  /*19f0*/  DEPBAR.LE SB0, 0x0 ;  /* 0x000080000000791a */ /* 0x000fc80000000000 */
[----:B------:R-:W-:Y:S01]  /*1a00*/  BAR.SYNC.DEFER_BLOCKING 0x0 ;  /* 0x0000000000007b1d */ /* 0x000fe20000010000 */
[----:B------:R-:W-:Y:S01]  /*1a10*/  LOP3.LUT R2, R7, R2, RZ, 0x3c, !PT ;  /* 0x0000000207027212 */ /* 0x000fe200078e3cff */
[----:B------:R-:W-:Y:S01]  /*1a20*/  IMAD.U32 R120, R13, 0x20, R120 ;  /* 0x000000200d787824 */ /* 0x000fe200078e0078 */
[----:B------:R-:W-:Y:S01]  /*1a30*/  LEA R121, R81, R6, 0x5 ;  /* 0x0000000651797211 */ /* 0x000fe200078e28ff */
[----:B------:R-:W-:Y:S01]  /*1a40*/  IMAD.IADD R12, R15, 0x1, R3 ;  /* 0x000000010f0c7824 */ /* 0x000fe200078e0203 */
[----:B------:R-:W-:Y:S02]  /*1a50*/  ISETP.GE.AND P0, PT, R9, R8, PT ;  /* 0x000000080900720c */ /* 0x000fe40003f06270 */
[----:B------:R-:W-:Y:S01]  /*1a60*/  IADD3 R121, R2, R121, RZ ;  /* 0x0000007902797210 */ /* 0x000fe20007ffe0ff */
        /* <DEDUP_REMOVED lines=37> */
.L_x_230:
[----:B------:R-:W-:Y:S05]  /*1cc0*/  BSYNC B0 ;  /* 0x0000000000007941 */ /* 0x000fea0003800000 */
.L_x_229:
[----:B------:R4:W-:Y:S01]  /*1cd0*/  @P0 STS.128 [R129+0x6800], RZ ;  /* 0x006800ff81000388 */ /* 0x0009e20000000c00 */
[----:B------:R-:W-:Y:S01]  /*1ce0*/  BSSY B0, `(.L_x_231) ;  /* 0x0000027000007945 */ /* 0x000fe20003800000 */
[C---:B------:R-:W-:Y:S01]  /*1cf0*/  SHF.L.U64.HI R126, R4.reuse, 0x5, R5 ;  /* 0x00000005047e7819 */ /* 0x040fe20000010205 */
[----:B------:R-:W-:Y:S01]  /*1d00*/  IMAD.SHL.U32 R127, R4, 0x20, RZ ;  /* 0x00000020047f7824 */ /* 0x000fe200078e00ff */
[----:B------:R4:W-:Y:S01]  /*1d10*/  @P0 STS.128 [R129+0x7800], RZ ;  /* 0x007800ff81000388 */ /* 0x0009e20000000c00 */
[----:B------:R-:W-:Y:S02]  /*1d20*/  LEA R120, R120, UR4, 0x1 ;  /* 0x0000000478787c11 */ /* 0x000fe4000f8e08ff */
[----:B------:R-:W-:Y:S01]  /*1d30*/  LEA R121, R121, UR4, 0x1 ;  /* 0x0000000479797c11 */ /* 0x000fe2000f8e08ff */
[----:B------:R4:W-:Y:S01]  /*1d40*/  @P0 STS.128 [R129+0x8800], RZ ;  /* 0x008800ff81000388 */ /* 0x0009e20000000c00 */
[----:B------:R-:W-:Y:S05]  /*1d50*/  @P0 BRA `(.L_x_232) ;  /* 0x00000000007c0947 */ /* 0x000fea0003800000 */
        /* <DEDUP_REMOVED lines=8> */
[----:B------:R-:W5:Y:S01]  /*1de0*/  @!P2 LDC.64 R4, c[0x0][0x220] ;  /* 0x00008800ff04ab82 */ /* 0x000f620000000a00 */
[----:B--2---:R-:W-:-:S04]  /*1df0*/  @!P3 LEA R6, P4, R14, R6, 0x1 ;  /* 0x000000060e06b211 */ /* 0x004fc800078808ff */
[C---:B------:R-:W-:Y:S02]  /*1e00*/  @!P3 LEA.HI.X R7, R14.reuse, R7, R3, 0x1, P4 ;  /* 0x000000070e07b211 */ /* 0x040fe400020f0c03 */
[----:B-----5:R-:W-:-:S03]  /*1e10*/  @!P2 LEA R4, P1, R14, R4, 0x1 ;  /* 0x000000040e04a211 */ /* 0x020fc600078208ff */
        /* <DEDUP_REMOVED lines=19> */
.L_x_232:
[----:B------:R-:W-:Y:S05]  /*1f50*/  BSYNC B0 ;  /* 0x0000000000007941 */ /* 0x000fea0003800000 */
.L_x_231:
[----:B------:R-:W-:Y:S01]  /*1f60*/  LDSM.16.M88.4 R40, [R121] ;  /* 0x000000007928783b */ /* 0x000fe20000000200 */
[----:B--23--:R-:W-:Y:S01]  /*1f70*/  IMAD.MOV.U32 R5, RZ, RZ, 0x10 ;  /* 0x00000010ff057424 */ /* 0x00cfe200078e00ff */
[----:B------:R-:W-:Y:S01]  /*1f80*/  LOP3.LUT P1, RZ, R11, 0x2, RZ, 0xc0, !PT ;  /* 0x000000020bff7812 */ /* 0x000fe2000782c0ff */
[----:B------:R-:W-:Y:S01]  /*1f90*/  IMAD R81, R81, 0x20, R78 ;  /* 0x0000002051517824 */ /* 0x000fe200078e024e */
[----:B------:R-:W2:Y:S01]  /*1fa0*/  LDSM.16.M88.4 R24, [R120+0x3000] ;  /* 0x003000007818783b */ /* 0x000ea20000000200 */
[----:B------:R-:W-:Y:S02]  /*1fb0*/  LOP3.LUT P0, RZ, R10, 0x2, RZ, 0xc0, !PT ;  /* 0x000000020aff7812 */ /* 0x000fe4000780c0ff */
[C---:B------:R-:W-:Y:S01]  /*1fc0*/  SEL R3, R5.reuse, 0xfffffff0, !P1 ;  /* 0xfffffff005037807 */ /* 0x040fe20004800000 */
[----:B------:R-:W3:Y:S01]  /*1fd0*/  LDSM.16.M88.4 R48, [R120+0x3800] ;  /* 0x003800007830783b */ /* 0x000ee20000000200 */
[----:B------:R-:W-:-:S03]  /*1fe0*/  SEL R5, R5, 0xfffffff0, !P0 ;  /* 0xfffffff005057807 */ /* 0x000fc60004000000 */
[----:B------:R-:W5:Y:S01]  /*1ff0*/  LDSM.16.M88.4 R56, [R120+0x3400] ;  /* 0x003400007838783b */ /* 0x000f620000000200 */
[----:B------:R-:W-:Y:S02]  /*2000*/  IMAD R119, R3, 0x2, R121 ;  /* 0x0000000203777824 */ /* 0x000fe400078e0279 */
[----:B------:R-:W-:Y:S01]  /*2010*/  IMAD R117, R5, 0x2, R120 ;  /* 0x0000000205757824 */ /* 0x000fe200078e0278 */
[----:B------:R-:W-:Y:S04]  /*2020*/  LDSM.16.M88.4 R72, [R120+0x3c00] ;  /* 0x003c00007848783b */ /* 0x000fe80000000200 */
[----:B------:R-:W-:Y:S04]  /*2030*/  LDSM.16.M88.4 R60, [R119] ;  /* 0x00000000773c783b */ /* 0x000fe80000000200 */
[----:B------:R-:W1:Y:S04]  /*2040*/  LDSM.16.M88.4 R68, [R117+0x3000] ;  /* 0x003000007544783b */ /* 0x000e680000000200 */
[----:B------:R-:W4:Y:S04]  /*2050*/  LDSM.16.M88.4 R4, [R117+0x3800] ;  /* 0x003800007504783b */ /* 0x000f280000000200 */
[----:B------:R-:W4:Y:S04]  /*2060*/  LDSM.16.M88.4 R16, [R117+0x3400] ;  /* 0x003400007510783b */ /* 0x000f280000000200 */
[----:B------:R-:W-:Y:S04]  /*2070*/  LDSM.16.M88.4 R12, [R121+0x1000] ;  /* 0x00100000790c783b */ /* 0x000fe80000000200 */
[----:B------:R-:W4:Y:S01]  /*2080*/  LDSM.16.M88.4 R36, [R120+0x4000] ;  /* 0x004000007824783b */ /* 0x000f220000000200 */
[C---:B--2---:R-:W-:Y:S03]  /*2090*/  HMMA.16816.F32.BF16 R28, R40.reuse, R24, RZ ;  /* 0x00000018281c723c */ /* 0x044fe600000418ff */
[----:B------:R-:W2:Y:S04]  /*20a0*/  LDSM.16.M88.4 R64, [R117+0x3c00] ;  /* 0x003c00007540783b */ /* 0x000ea80000000200 */
[----:B------:R-:W2:Y:S01]  /*20b0*/  LDSM.16.M88.4 R8, [R120+0x4800] ;  /* 0x004800007808783b */ /* 0x000ea20000000200 */
[C---:B---3--:R-:W-:Y:S03]  /*20c0*/  HMMA.16816.F32.BF16 R52, R40.reuse, R48, RZ ;  /* 0x000000302834723c */ /* 0x048fe600000418ff */
[----:B------:R-:W3:Y:S03]  /*20d0*/  LDSM.16.M88.4 R32, [R120+0x4400] ;  /* 0x004400007820783b */ /* 0x000ee60000000200 */
[C---:B------:R-:W-:Y:S01]  /*20e0*/  HMMA.16816.F32.BF16 R24, R40.reuse, R26, RZ ;  /* 0x0000001a2818723c */ /* 0x040fe200000418ff */
[----:B------:R-:W0:Y:S05]  /*20f0*/  LDGDEPBAR ;  /* 0x00000000000079af */ /* 0x000e2a0000000000 */
[C---:B------:R-:W-:Y:S06]  /*2100*/  HMMA.16816.F32.BF16 R48, R40.reuse, R50, RZ ;  /* 0x000000322830723c */ /* 0x040fec00000418ff */
[C---:B-----5:R-:W-:Y:S06]  /*2110*/  HMMA.16816.F32.BF16 R20, R40.reuse, R56, RZ ;  /* 0x000000382814723c */ /* 0x060fec00000418ff */
[----:B------:R-:W-:Y:S06]  /*2120*/  HMMA.16816.F32.BF16 R56, R40, R58, RZ ;  /* 0x0000003a2838723c */ /* 0x000fec00000418ff */
[----:B-1----:R-:W-:Y:S06]  /*2130*/  HMMA.16816.F32.BF16 R28, R60, R68, R28 ;  /* 0x000000443c1c723c */ /* 0x002fec000004181c */
[C---:B------:R-:W-:Y:S06]  /*2140*/  HMMA.16816.F32.BF16 R44, R40.reuse, R72, RZ ;  /* 0x00000048282c723c */ /* 0x040fec00000418ff */
[----:B------:R-:W-:Y:S01]  /*2150*/  HMMA.16816.F32.BF16 R40, R40, R74, RZ ;  /* 0x0000004a2828723c */ /* 0x000fe200000418ff */
[----:B------:R-:W-:Y:S05]  /*2160*/  LDSM.16.M88.4 R72, [R117+0x4400] ;  /* 0x004400007548783b */ /* 0x000fea0000000200 */
[C---:B------:R-:W-:Y:S01]  /*2170*/  HMMA.16816.F32.BF16 R24, R60.reuse, R70, R24 ;  /* 0x000000463c18723c */ /* 0x040fe20000041818 */
[----:B------:R-:W-:Y:S05]  /*2180*/  LDSM.16.M88.4 R68, [R119+0x1000] ;  /* 0x001000007744783b */ /* 0x000fea0000000200 */
[C---:B----4-:R-:W-:Y:S06]  /*2190*/  HMMA.16816.F32.BF16 R52, R60.reuse, R4, R52 ;  /* 0x000000043c34723c */ /* 0x050fec0000041834 */
[C---:B------:R-:W-:Y:S01]  /*21a0*/  HMMA.16816.F32.BF16 R48, R60.reuse, R6, R48 ;  /* 0x000000063c30723c */ /* 0x040fe20000041830 */
[----:B------:R-:W1:Y:S05]  /*21b0*/  LDSM.16.M88.4 R4, [R117+0x4000] ;  /* 0x004000007504783b */ /* 0x000e6a0000000200 */
[C---:B------:R-:W-:Y:S06]  /*21c0*/  HMMA.16816.F32.BF16 R20, R60.reuse, R16, R20 ;  /* 0x000000103c14723c */ /* 0x040fec0000041814 */
[----:B------:R-:W-:Y:S01]  /*21d0*/  HMMA.16816.F32.BF16 R56, R60, R18, R56 ;  /* 0x000000123c38723c */ /* 0x000fe20000041838 */
[----:B------:R-:W4:Y:S05]  /*21e0*/  LDSM.16.M88.4 R16, [R120+0x4c00] ;  /* 0x004c00007810783b */ /* 0x000f2a0000000200 */
[----:B------:R-:W-:Y:S06]  /*21f0*/  HMMA.16816.F32.BF16 R28, R12, R36, R28 ;  /* 0x000000240c1c723c */ /* 0x000fec000004181c */
[C---:B--2---:R-:W-:Y:S06]  /*2200*/  HMMA.16816.F32.BF16 R44, R60.reuse, R64, R44 ;  /* 0x000000403c2c723c */ /* 0x044fec000004182c */
[----:B------:R-:W-:Y:S01]  /*2210*/  HMMA.16816.F32.BF16 R40, R60, R66, R40 ;  /* 0x000000423c28723c */ /* 0x000fe20000041828 */
[----:B------:R-:W2:Y:S04]  /*2220*/  LDSM.16.M88.4 R64, [R117+0x4800] ;  /* 0x004800007540783b */ /* 0x000ea80000000200 */
[----:B------:R-:W-:Y:S01]  /*2230*/  LDSM.16.M88.4 R60, [R117+0x4c00] ;  /* 0x004c0000753c783b */ /* 0x000fe20000000200 */
[C---:B------:R-:W-:Y:S03]  /*2240*/  HMMA.16816.F32.BF16 R24, R12.reuse, R38, R24 ;  /* 0x000000260c18723c */ /* 0x040fe60000041818 */
[----:B------:R-:W-:Y:S03]  /*2250*/  LDSM.16.M88.4 R36, [R120+0x5000] ;  /* 0x005000007824783b */ /* 0x000fe60000000200 */
[C---:B------:R-:W-:Y:S06]  /*2260*/  HMMA.16816.F32.BF16 R52, R12.reuse, R8, R52 ;  /* 0x000000080c34723c */ /* 0x040fec0000041834 */
[C---:B------:R-:W-:Y:S01]  /*2270*/  HMMA.16816.F32.BF16 R48, R12.reuse, R10, R48 ;  /* 0x0000000a0c30723c */ /* 0x040fe20000041830 */
[----:B------:R-:W5:Y:S05]  /*2280*/  LDSM.16.M88.4 R8, [R121+0x2000] ;  /* 0x002000007908783b */ /* 0x000f6a0000000200 */
[C---:B---3--:R-:W-:Y:S06]  /*2290*/  HMMA.16816.F32.BF16 R20, R12.reuse, R32, R20 ;  /* 0x000000200c14723c */ /* 0x048fec0000041814 */
[----:B------:R-:W-:Y:S01]  /*22a0*/  HMMA.16816.F32.BF16 R56, R12, R34, R56 ;  /* 0x000000220c38723c */ /* 0x000fe20000041838 */
[----:B------:R-:W3:Y:S05]  /*22b0*/  LDSM.16.M88.4 R32, [R120+0x5400] ;  /* 0x005400007820783b */ /* 0x000eea0000000200 */
[----:B-1----:R-:W-:Y:S06]  /*22c0*/  HMMA.16816.F32.BF16 R28, R68, R4, R28 ;  /* 0x00000004441c723c */ /* 0x002fec000004181c */
[C---:B----4-:R-:W-:Y:S06]  /*22d0*/  HMMA.16816.F32.BF16 R44, R12.reuse, R16, R44 ;  /* 0x000000100c2c723c */ /* 0x050fec000004182c */
[----:B------:R-:W-:Y:S01]  /*22e0*/  HMMA.16816.F32.BF16 R40, R12, R18, R40 ;  /* 0x000000120c28723c */ /* 0x000fe20000041828 */
[----:B------:R-:W1:Y:S04]  /*22f0*/  LDSM.16.M88.4 R12, [R120+0x5800] ;  /* 0x00580000780c783b */ /* 0x000e680000000200 */
[----:B------:R-:W-:Y:S01]  /*2300*/  LDSM.16.M88.4 R16, [R117+0x5000] ;  /* 0x005000007510783b */ /* 0x000fe20000000200 */
[C---:B------:R-:W-:Y:S03]  /*2310*/  HMMA.16816.F32.BF16 R24, R68.reuse, R6, R24 ;  /* 0x000000064418723c */ /* 0x040fe60000041818 */
[----:B------:R-:W4:Y:S03]  /*2320*/  LDSM.16.M88.4 R4, [R119+0x2000] ;  /* 0x002000007704783b */ /* 0x000f260000000200 */
[C---:B------:R-:W-:Y:S06]  /*2330*/  HMMA.16816.F32.BF16 R20, R68.reuse, R72, R20 ;  /* 0x000000484414723c */ /* 0x040fec0000041814 */
[----:B--2---:R-:W-:Y:S06]  /*2340*/  HMMA.16816.F32.BF16 R52, R68, R64, R52 ;  /* 0x000000404434723c */ /* 0x004fec0000041834 */
[----:B-----5:R-:W-:Y:S06]  /*2350*/  HMMA.16816.F32.BF16 R28, R8, R36, R28 ;  /* 0x00000024081c723c */ /* 0x020fec000004181c */
[C---:B------:R-:W-:Y:S06]  /*2360*/  HMMA.16816.F32.BF16 R56, R68.reuse, R74, R56 ;  /* 0x0000004a4438723c */ /* 0x040fec0000041838 */
[----:B------:R-:W-:Y:S06]  /*2370*/  HMMA.16816.F32.BF16 R44, R68, R60, R44 ;  /* 0x0000003c442c723c */ /* 0x000fec000004182c */
[----:B---3--:R-:W-:Y:S01]  /*2380*/  HMMA.16816.F32.BF16 R20, R8, R32, R20 ;  /* 0x000000200814723c */ /* 0x008fe20000041814 */
[----:B------:R-:W-:-:S05]  /*2390*/  LOP3.LUT R61, R82, 0xffffffe0, RZ, 0xc0, !PT ;  /* 0xffffffe0523d7812 */ /* 0x000fca00078ec0ff */
[C---:B------:R-:W-:Y:S01]  /*23a0*/  IMAD.IADD R60, R80.reuse, 0x1, -R61 ;  /* 0x00000001503c7824 */ /* 0x040fe200078e0a3d */
[----:B------:R-:W-:Y:S01]  /*23b0*/  HMMA.16816.F32.BF16 R48, R68, R66, R48 ;  /* 0x000000424430723c */ /* 0x000fe20000041830 */
[----:B------:R-:W-:-:S03]  /*23c0*/  IMAD.SHL.U32 R80, R80, 0x2, RZ ;  /* 0x0000000250507824 */ /* 0x000fc600078e00ff */
[----:B------:R-:W-:Y:S02]  /*23d0*/  SHF.R.S32.HI R33, RZ, 0x1f, R60 ;  /* 0x0000001fff217819 */ /* 0x000fe4000001143c */
[----:B------:R-:W-:Y:S01]  /*23e0*/  HMMA.16816.F32.BF16 R36, R8, R38, R24 ;  /* 0x000000260824723c */ /* 0x000fe20000041818 */
[----:B------:R-:W2:Y:S01]  /*23f0*/  LDSM.16.M88.4 R24, [R117+0x5400] ;  /* 0x005400007518783b */ /* 0x000ea20000000200 */
[----:B------:R-:W-:Y:S01]  /*2400*/  LEA.HI R33, R33, R60, RZ, 0x2 ;  /* 0x0000003c21217211 */ /* 0x000fe200078f10ff */
[----:B------:R-:W-:-:S03]  /*2410*/  IMAD R60, R85, 0x10, R87 ;  /* 0x00000010553c7824 */ /* 0x000fc600078e0257 */
[----:B------:R-:W-:Y:S01]  /*2420*/  SHF.R.S32.HI R133, RZ, 0x2, R33 ;  /* 0x00000002ff857819 */ /* 0x000fe20000011421 */
[----:B-1----:R-:W-:Y:S06]  /*2430*/  HMMA.16816.F32.BF16 R52, R8, R12, R52 ;  /* 0x0000000c0834723c */ /* 0x002fec0000041834 */
[----:B----4-:R-:W-:Y:S01]  /*2440*/  HMMA.16816.F32.BF16 R28, R4, R16, R28 ;  /* 0x00000010041c723c */ /* 0x010fe2000004181c */
[----:B------:R-:W-:-:S04]  /*2450*/  IADD3 R13, R60, 0x1, R133 ;  /* 0x000000013c0d7810 */ /* 0x000fc80007ffe085 */
[----:B------:R-:W-:Y:S01]  /*2460*/  IADD3 R12, R76, R13, -R132 ;  /* 0x0000000d4c0c7210 */ /* 0x000fe20007ffe884 */
[----:B------:R-:W-:Y:S01]  /*2470*/  HMMA.16816.F32.BF16 R56, R8, R34, R56 ;  /* 0x000000220838723c */ /* 0x000fe20000041838 */
[----:B------:R-:W1:Y:S01]  /*2480*/  LDSM.16.M88.4 R32, [R120+0x5c00] ;  /* 0x005c00007820783b */ /* 0x000e620000000200 */
[----:B------:R-:W-:Y:S02]  /*2490*/  LOP3.LUT R16, R80, 0x6, RZ, 0xc0, !PT ;  /* 0x0000000650107812 */ /* 0x000fe400078ec0ff */
[----:B------:R-:W-:Y:S02]  /*24a0*/  IMAD.IADD R83, R12, 0x1, R83 ;  /* 0x000000010c537824 */ /* 0x000fe400078e0253 */
[----:B------:R-:W-:Y:S01]  /*24b0*/  HMMA.16816.F32.BF16 R40, R68, R62, R40 ;  /* 0x0000003e4428723c */ /* 0x000fe20000041828 */
[----:B------:R-:W-:Y:S01]  /*24c0*/  IMAD R16, R79, 0x40, R16 ;  /* 0x000000404f107824 */ /* 0x000fe200078e0210 */
[----:B------:R-:W3:Y:S01]  /*24d0*/  LDSM.16.M88.4 R60, [R117+0x5800] ;  /* 0x00580000753c783b */ /* 0x000ee20000000200 */
[----:B------:R-:W-:-:S02]  /*24e0*/  VIMNMX R100, R83, R76, PT ;  /* 0x0000004c53647248 */ /* 0x000fc40003fe0100 */
[C---:B------:R-:W-:Y:S01]  /*24f0*/  VIADD R12, R16.reuse, 0x1 ;  /* 0x00000001100c7836 */ /* 0x040fe20000000000 */
[----:B------:R-:W-:Y:S01]  /*2500*/  VIADDMNMX R95, R83, 0x8, R76, PT ;  /* 0x00000008535f7846 */ /* 0x000fe2000380014c */
[----:B------:R-:W-:Y:S01]  /*2510*/  HMMA.16816.F32.BF16 R48, R8, R14, R48 ;  /* 0x0000000e0830723c */ /* 0x000fe20000041830 */
[----:B------:R-:W-:Y:S02]  /*2520*/  VIADD R13, R16, 0x9 ;  /* 0x00000009100d7836 */ /* 0x000fe40000000000 */
[-C--:B------:R-:W-:Y:S01]  /*2530*/  ISETP.GE.AND P0, PT, R12, R100.reuse, PT ;  /* 0x000000640c00720c */ /* 0x080fe20003f06270 */
[----:B------:R-:W-:Y:S01]  /*2540*/  VIADD R17, R16, 0x11 ;  /* 0x0000001110117836 */ /* 0x000fe20000000000 */
[----:B------:R-:W-:Y:S01]  /*2550*/  ISETP.GE.AND P5, PT, R12, R95, PT ;  /* 0x0000005f0c00720c */ /* 0x000fe20003fa6270 */
[C---:B------:R-:W-:Y:S01]  /*2560*/  VIADD R12, R16.reuse, 0x10 ;  /* 0x00000010100c7836 */ /* 0x040fe20000000000 */
[----:B------:R-:W-:Y:S01]  /*2570*/  HMMA.16816.F32.BF16 R36, R4, R18, R36 ;  /* 0x000000120424723c */ /* 0x000fe20000041824 */
[----:B------:R-:W-:Y:S01]  /*2580*/  VIADD R14, R16, 0x8 ;  /* 0x00000008100e7836 */ /* 0x000fe20000000000 */
[----:B------:R-:W-:-:S02]  /*2590*/  ISETP.GE.AND P2, PT, R13, R100, PT ;  /* 0x000000640d00720c */ /* 0x000fc40003f46270 */
[-C--:B------:R-:W-:Y:S02]  /*25a0*/  ISETP.GE.AND P4, PT, R13, R95.reuse, PT ;  /* 0x0000005f0d00720c */ /* 0x080fe40003f86270 */
[-C--:B------:R-:W-:Y:S01]  /*25b0*/  ISETP.GE.AND P3, PT, R14, R100.reuse, PT ;  /* 0x000000640e00720c */ /* 0x080fe20003f66270 */
[C---:B--2---:R-:W-:Y:S01]  /*25c0*/  HMMA.16816.F32.BF16 R20, R4.reuse, R24, R20 ;  /* 0x000000180414723c */ /* 0x044fe20000041814 */
[----:B------:R-:W-:Y:S01]  /*25d0*/  FSEL R19, R29, -INF , !P0 ;  /* 0xff8000001d137808 */ /* 0x000fe20004000000 */
[----:B------:R-:W-:Y:S01]  /*25e0*/  VIADD R18, R16, 0x18 ;  /* 0x0000001810127836 */ /* 0x000fe20000000000 */
[-C--:B------:R-:W-:Y:S02]  /*25f0*/  ISETP.GE.AND P6, PT, R14, R95.reuse, PT ;  /* 0x0000005f0e00720c */ /* 0x080fe40003fc6270 */
[C---:B------:R-:W-:Y:S01]  /*2600*/  ISETP.GE.AND P1, PT, R12.reuse, R100, PT ;  /* 0x000000640c00720c */ /* 0x040fe20003f26270 */
[----:B------:R-:W-:Y:S01]  /*2610*/  HMMA.16816.F32.BF16 R56, R4, R26, R56 ;  /* 0x0000001a0438723c */ /* 0x000fe20000041838 */
[----:B------:R-:W-:Y:S01]  /*2620*/  ISETP.GE.AND P0, PT, R12, R95, PT ;  /* 0x0000005f0c00720c */ /* 0x000fe20003f06270 */
[----:B------:R-:W-:Y:S01]  /*2630*/  VIADD R24, R16, 0x20 ;  /* 0x0000002010187836 */ /* 0x000fe20000000000 */
[----:B------:R-:W2:Y:S01]  /*2640*/  LDSM.16.M88.4 R12, [R117+0x5c00] ;  /* 0x005c0000750c783b */ /* 0x000ea20000000200 */
[----:B------:R-:W-:Y:S01]  /*2650*/  FSEL R31, R31, -INF , !P5 ;  /* 0xff8000001f1f7808 */ /* 0x000fe20006800000 */
[----:B------:R-:W-:-:S04]  /*2660*/  DEPBAR.LE SB0, 0x0 ;  /* 0x000080000000791a */ /* 0x000fc80000000000 */
[----:B-1----:R-:W-:Y:S01]  /*2670*/  HMMA.16816.F32.BF16 R44, R8, R32, R44 ;  /* 0x00000020082c723c */ /* 0x002fe2000004182c */
[CC--:B------:R-:W-:Y:S02]  /*2680*/  ISETP.GE.AND P5, PT, R17.reuse, R100.reuse, PT ;  /* 0x000000641100720c */ /* 0x0c0fe40003fa6270 */
[----:B------:R-:W-:Y:S02]  /*2690*/  FSEL R25, R36, -INF , !P3 ;  /* 0xff80000024197808 */ /* 0x000fe40005800000 */
[-C--:B------:R-:W-:Y:S01]  /*26a0*/  ISETP.GE.AND P3, PT, R17, R95.reuse, PT ;  /* 0x0000005f1100720c */ /* 0x080fe20003f66270 */
[----:B---3--:R-:W-:Y:S01]  /*26b0*/  HMMA.16816.F32.BF16 R52, R4, R60, R52 ;  /* 0x0000003c0434723c */ /* 0x008fe20000041834 */
[----:B------:R-:W-:Y:S02]  /*26c0*/  FSEL R17, R38, -INF , !P6 ;  /* 0xff80000026117808 */ /* 0x000fe40007000000 */
[----:B------:R-:W-:Y:S02]  /*26d0*/  FSEL R65, R37, -INF , !P2 ;  /* 0xff80000025417808 */ /* 0x000fe40005000000 */
[C---:B------:R-:W-:Y:S01]  /*26e0*/  ISETP.GE.AND P6, PT, R18.reuse, R100, PT ;  /* 0x000000641200720c */ /* 0x040fe20003fc6270 */
[----:B------:R-:W-:Y:S01]  /*26f0*/  HMMA.16816.F32.BF16 R40, R8, R34, R40 ;  /* 0x000000220828723c */ /* 0x000fe20000041828 */
[----:B------:R-:W-:Y:S01]  /*2700*/  ISETP.GE.AND P2, PT, R18, R95, PT ;  /* 0x0000005f1200720c */ /* 0x000fe20003f46270 */
[----:B------:R-:W-:Y:S01]  /*2710*/  VIADD R18, R16, 0x19 ;  /* 0x0000001910127836 */ /* 0x000fe20000000000 */
[----:B------:R-:W-:-:S02]  /*2720*/  FSEL R71, R56, -INF , !P6 ;  /* 0xff80000038477808 */ /* 0x000fc40007000000 */
[----:B------:R-:W-:Y:S01]  /*2730*/  FSEL R69, R20, -INF , !P1 ;  /* 0xff80000014457808 */ /* 0x000fe20004800000 */
[----:B------:R-:W-:Y:S01]  /*2740*/  HMMA.16816.F32.BF16 R48, R4, R62, R48 ;  /* 0x0000003e0430723c */ /* 0x000fe20000041830 */
[----:B------:R-:W-:Y:S01]  /*2750*/  VIADD R8, R16, 0x21 ;  /* 0x0000002110087836 */ /* 0x000fe20000000000 */
[----:B------:R-:W-:Y:S01]  /*2760*/  FSEL R67, R22, -INF , !P0 ;  /* 0xff80000016437808 */ /* 0x000fe20004000000 */
[----:B------:R-:W-:Y:S01]  /*2770*/  VIADD R9, R16, 0x28 ;  /* 0x0000002810097836 */ /* 0x000fe20000000000 */
[-C--:B------:R-:W-:Y:S01]  /*2780*/  ISETP.GE.AND P1, PT, R18, R95.reuse, PT ;  /* 0x0000005f1200720c */ /* 0x080fe20003f26270 */
[----:B------:R-:W-:Y:S01]  /*2790*/  IMAD.MOV.U32 R20, RZ, RZ, R79 ;  /* 0x000000ffff147224 */ /* 0x000fe200078e004f */
[C---:B------:R-:W-:Y:S02]  /*27a0*/  ISETP.GE.AND P6, PT, R8.reuse, R95, PT ;  /* 0x0000005f0800720c */ /* 0x040fe40003fc6270 */
[----:B------:R-:W-:Y:S02]  /*27b0*/  FSEL R63, R23, -INF , !P3 ;  /* 0xff800000173f7808 */ /* 0x000fe40005800000 */
[-C--:B------:R-:W-:Y:S01]  /*27c0*/  ISETP.GE.AND P3, PT, R8, R100.reuse, PT ;  /* 0x000000640800720c */ /* 0x080fe20003f66270 */
[----:B------:R-:W-:Y:S01]  /*27d0*/  VIADD R8, R16, 0x29 ;  /* 0x0000002910087836 */ /* 0x000fe20000000000 */
[----:B------:R-:W-:-:S02]  /*27e0*/  ISETP.GE.AND P0, PT, R24, R100, PT ;  /* 0x000000641800720c */ /* 0x000fc40003f06270 */
[----:B------:R-:W-:Y:S01]  /*27f0*/  FSEL R37, R59, -INF , !P1 ;  /* 0xff8000003b257808 */ /* 0x000fe20004800000 */
[C---:B--2---:R-:W-:Y:S01]  /*2800*/  HMMA.16816.F32.BF16 R44, R4.reuse, R12, R44 ;  /* 0x0000000c042c723c */ /* 0x044fe2000004182c */
[----:B------:R-:W-:Y:S02]  /*2810*/  FSEL R33, R52, -INF , !P0 ;  /* 0xff80000034217808 */ /* 0x000fe40004000000 */
[----:B------:R-:W-:Y:S02]  /*2820*/  FSEL R21, R21, -INF , !P5 ;  /* 0xff80000015157808 */ /* 0x000fe40006800000 */
[C---:B------:R-:W-:Y:S01]  /*2830*/  ISETP.GE.AND P1, PT, R8.reuse, R100, PT ;  /* 0x000000640800720c */ /* 0x040fe20003f26270 */
[----:B------:R-:W-:Y:S01]  /*2840*/  HMMA.16816.F32.BF16 R40, R4, R14, R40 ;  /* 0x0000000e0428723c */ /* 0x000fe20000041828 */
[-C--:B------:R-:W-:Y:S01]  /*2850*/  ISETP.GE.AND P0, PT, R8, R95.reuse, PT ;  /* 0x0000005f0800720c */ /* 0x080fe20003f06270 */
[----:B------:R-:W-:Y:S01]  /*2860*/  VIADD R8, R16, 0x30 ;  /* 0x0000003010087836 */ /* 0x000fe20000000000 */
[----:B------:R-:W-:-:S02]  /*2870*/  ISETP.GE.AND P5, PT, R24, R95, PT ;  /* 0x0000005f1800720c */ /* 0x000fc40003fa6270 */
[----:B------:R-:W-:Y:S02]  /*2880*/  FSEL R39, R39, -INF , !P4 ;  /* 0xff80000027277808 */ /* 0x000fe40006000000 */
[----:B------:R-:W-:Y:S01]  /*2890*/  FSEL R85, R54, -INF , !P5 ;  /* 0xff80000036557808 */ /* 0x000fe20006800000 */
[----:B------:R-:W-:Y:S01]  /*28a0*/  VIADD R4, R16, 0x39 ;  /* 0x0000003910047836 */ /* 0x000fe20000000000 */
[----:B------:R-:W-:Y:S01]  /*28b0*/  BAR.SYNC.DEFER_BLOCKING 0x0 ;  /* 0x0000000000007b1d */ /* 0x000fe20000010000 */
[-C--:B------:R-:W-:Y:S02]  /*28c0*/  ISETP.GE.AND P5, PT, R8, R100.reuse, PT ;  /* 0x000000640800720c */ /* 0x080fe40003fa6270 */
[----:B------:R-:W-:Y:S02]  /*28d0*/  ISETP.GE.AND P4, PT, R18, R100, PT ;  /* 0x000000641200720c */ /* 0x000fe40003f86270 */
[----:B------:R-:W-:Y:S02]  /*28e0*/  FSEL R61, R58, -INF , !P2 ;  /* 0xff8000003a3d7808 */ /* 0x000fe40005000000 */
[----:B------:R-:W-:-:S02]  /*28f0*/  FSEL R57, R57, -INF , !P4 ;  /* 0xff80000039397808 */ /* 0x000fc40006000000 */
[----:B------:R-:W-:Y:S02]  /*2900*/  FSEL R101, R44, -INF , !P5 ;  /* 0xff8000002c657808 */ /* 0x000fe40006800000 */
[----:B------:R-:W-:Y:S02]  /*2910*/  ISETP.GE.AND P5, PT, R16, R95, PT ;  /* 0x0000005f1000720c */ /* 0x000fe40003fa6270 */
[----:B------:R-:W-:Y:S02]  /*2920*/  FSEL R35, R53, -INF , !P3 ;  /* 0xff80000035237808 */ /* 0x000fe40005800000 */
[----:B------:R-:W-:Y:S02]  /*2930*/  FSEL R5, R30, -INF , !P5 ;  /* 0xff8000001e057808 */ /* 0x000fe40006800000 */
[----:B------:R-:W-:Y:S02]  /*2940*/  ISETP.GE.AND P5, PT, R94, 0x2, PT ;  /* 0x000000025e00780c */ /* 0x000fe40003fa6270 */
[----:B------:R-:W-:-:S02]  /*2950*/  ISETP.GE.AND P2, PT, R9, R100, PT ;  /* 0x000000640900720c */ /* 0x000fc40003f46270 */
[-C--:B------:R-:W-:Y:S01]  /*2960*/  ISETP.GE.AND P4, PT, R9, R95.reuse, PT ;  /* 0x0000005f0900720c */ /* 0x080fe20003f86270 */
[----:B------:R-:W-:Y:S01]  /*2970*/  VIADD R9, R16, 0x31 ;  /* 0x0000003110097836 */ /* 0x000fe20000000000 */
[----:B------:R-:W-:Y:S01]  /*2980*/  ISETP.GE.AND P3, PT, R8, R95, PT ;  /* 0x0000005f0800720c */ /* 0x000fe20003f66270 */
[C---:B------:R-:W-:Y:S01]  /*2990*/  VIADD R8, R16.reuse, 0x38 ;  /* 0x0000003810087836 */ /* 0x040fe20000000000 */
[----:B------:R-:W-:Y:S02]  /*29a0*/  FSEL R91, R51, -INF , !P0 ;  /* 0xff800000335b7808 */ /* 0x000fe40004000000 */
        /* <DEDUP_REMOVED lines=9> */
[CC--:B------:R-:W-:Y:S02]  /*2a40*/  ISETP.GE.AND P4, PT, R8.reuse, R100.reuse, PT ;  /* 0x000000640800720c */ /* 0x0c0fe40003f86270 */
[-C--:B------:R-:W-:Y:S02]  /*2a50*/  ISETP.GE.AND P1, PT, R8, R95.reuse, PT ;  /* 0x0000005f0800720c */ /* 0x080fe40003f26270 */
        /* <DEDUP_REMOVED lines=11> */
[----:B------:R-:W-:Y:S01]  /*2b10*/  VIADD R41, R94, 0xfffffffe ;  /* 0xfffffffe5e297836 */ /* 0x000fe20000000000 */
[----:B------:R-:W-:Y:S01]  /*2b20*/  ISETP.GE.AND P3, PT, R131, UR5, PT ;  /* 0x0000000583007c0c */ /* 0x000fe2000bf66270 */
[----:B------:R-:W-:Y:S01]  /*2b30*/  BSSY B0, `(.L_x_234) ;  /* 0x000003d000007945 */ /* 0x000fe20003800000 */
[----:B------:R-:W-:Y:S01]  /*2b40*/  ISETP.GE.AND P4, PT, R138, UR5, PT ;  /* 0x000000058a007c0c */ /* 0x000fe2000bf86270 */
[----:B------:R-:W-:Y:S01]  /*2b50*/  IMAD R0, R0, R41, RZ ;  /* 0x0000002900007224 */ /* 0x000fe200078e02ff */
[----:B------:R-:W-:Y:S02]  /*2b60*/  ISETP.GE.AND P1, PT, R130, UR5, PT ;  /* 0x0000000582007c0c */ /* 0x000fe4000bf26270 */
[----:B------:R-:W-:Y:S01]  /*2b70*/  SHF.R.S32.HI R2, RZ, 0x1f, R41 ;  /* 0x0000001fff027819 */ /* 0x000fe20000011429 */
[----:B------:R-:W-:-:S04]  /*2b80*/  IMAD.WIDE.U32 R40, R41, R77, R136 ;  /* 0x0000004d29287225 */ /* 0x000fc800078e0088 */
[----:B------:R-:W-:Y:S02]  /*2b90*/  IMAD R0, R2, R77, R0 ;  /* 0x0000004d02007224 */ /* 0x000fe400078e0200 */
[----:B------:R-:W1:Y:S02]  /*2ba0*/  @!P3 LDC.64 R12, c[0x0][0x218] ;  /* 0x00008600ff0cbb82 */ /* 0x000e640000000a00 */
[----:B------:R-:W-:Y:S01]  /*2bb0*/  IMAD.IADD R0, R41, 0x1, R0 ;  /* 0x0000000129007824 */ /* 0x000fe200078e0200 */
[----:B------:R2:W-:Y:S04]  /*2bc0*/  @P4 STS [R129+0x3000], RZ ;  /* 0x003000ff81004388 */ /* 0x0005e80000000800 */
[----:B------:R2:W-:Y:S01]  /*2bd0*/  @P4 STS [R129+0x3004], RZ ;  /* 0x003004ff81004388 */ /* 0x0005e20000000800 */
[----:B------:R-:W3:Y:S03]  /*2be0*/  @!P4 LDC.64 R14, c[0x0][0x218] ;  /* 0x00008600ff0ecb82 */ /* 0x000ee60000000a00 */
[----:B------:R2:W-:Y:S05]  /*2bf0*/  @P4 STS.64 [R129+0x3008], RZ ;  /* 0x003008ff81004388 */ /* 0x0005ea0000000a00 */
[----:B------:R-:W4:Y:S08]  /*2c00*/  @!P1 LDC.64 R10, c[0x0][0x218] ;  /* 0x00008600ff0a9b82 */ /* 0x000f300000000a00 */
[----:B------:R-:W5:Y:S01]  /*2c10*/  @!P4 LDC.64 R8, c[0x0][0x218] ;  /* 0x00008600ff08cb82 */ /* 0x000f620000000a00 */
[----:B-1----:R-:W-:-:S04]  /*2c20*/  @!P3 LEA R12, P2, R40, R12, 0x1 ;  /* 0x0000000c280cb211 */ /* 0x002fc800078408ff */
[C---:B------:R-:W-:Y:S02]  /*2c30*/  @!P3 LEA.HI.X R13, R40.reuse, R13, R0, 0x1, P2 ;  /* 0x0000000d280db211 */ /* 0x040fe400010f0c00 */
[----:B------:R-:W-:Y:S01]  /*2c40*/  IADD3 R2, P2, R123, R40, RZ ;  /* 0x000000287b027210 */ /* 0x000fe20007f5e0ff */
[----:B------:R-:W1:Y:S01]  /*2c50*/  @!P3 LDC.64 R6, c[0x0][0x218] ;  /* 0x00008600ff06bb82 */ /* 0x000e620000000a00 */
[----:B---3--:R-:W-:-:S04]  /*2c60*/  @!P4 LEA R14, P6, R40, R14, 0x1 ;  /* 0x0000000e280ec211 */ /* 0x008fc800078c08ff */
[C---:B------:R-:W-:Y:S02]  /*2c70*/  @!P4 LEA.HI.X R15, R40.reuse, R15, R0, 0x1, P6 ;  /* 0x0000000f280fc211 */ /* 0x040fe400030f0c00 */
[----:B----4-:R-:W-:-:S03]  /*2c80*/  @!P1 LEA R42, P0, R40, R10, 0x1 ;  /* 0x0000000a282a9211 */ /* 0x010fc600078008ff */
[----:B------:R-:W-:Y:S01]  /*2c90*/  @!PT LDS RZ, [RZ] ;  /* 0x00000000fffff984 */ /* 0x000fe20000000800 */
[----:B------:R-:W-:Y:S01]  /*2ca0*/  @!PT LDS RZ, [RZ] ;  /* 0x00000000fffff984 */ /* 0x000fe20000000800 */
[----:B------:R-:W-:Y:S01]  /*2cb0*/  @!PT LDS RZ, [RZ] ;  /* 0x00000000fffff984 */ /* 0x000fe20000000800 */
[----:B------:R2:W-:Y:S01]  /*2cc0*/  @!P4 LDGSTS.E.BYPASS.LTC128B.128 [R129+0x3000], desc[UR8][R14.64] ;  /* 0x030000000e81cfae */ /* 0x0005e2000b901d48 */
[--C-:B------:R-:W-:Y:S01]  /*2cd0*/  @!P1 LEA.HI.X R43, R40, R11, R0.reuse, 0x1, P0 ;  /* 0x0000000b282b9211 */ /* 0x100fe200000f0c00 */
[----:B------:R-:W-:Y:S02]  /*2ce0*/  IMAD.X R11, R122, 0x1, R0, P2 ;  /* 0x000000017a0b7824 */ /* 0x000fe400010e0600 */
        /* <DEDUP_REMOVED lines=33> */
.L_x_235:
[----:B------:R-:W-:Y:S05]  /*2f00*/  BSYNC B0 ;  /* 0x0000000000007941 */ /* 0x000fea0003800000 */
.L_x_234:
[----:B------:R-:W0:Y:S02]  /*2f10*/  LDGDEPBAR ;  /* 0x00000000000079af */ /* 0x000e240000000000 */
.L_x_233:
[----:B------:R-:W-:Y:S01]  /*2f20*/  FMNMX.FTZ R0, R23, R19, !PT ;  /* 0x0000001317007209 */ /* 0x000fe20007810000 */
[----:B------:R-:W-:Y:S01]  /*2f30*/  ULDC UR6, c[0x0][0x2ec] ;  /* 0x0000bb0000067ab9 */ /* 0x000fe20000000800 */
[----:B------:R-:W-:Y:S02]  /*2f40*/  LEA R118, R4, UR4, 0x1 ;  /* 0x0000000404767c11 */ /* 0x000fe4000f8e08ff */
[----:B------:R-:W-:Y:S02]  /*2f50*/  FMNMX.FTZ R0, R25, R0, !PT ;  /* 0x0000000019007209 */ /* 0x000fe40007810000 */
[----:B------:R-:W-:Y:S01]  /*2f60*/  LEA R116, R3, R118, 0x1 ;  /* 0x0000007603747211 */ /* 0x000fe200078e08ff */
[----:B--2---:R-:W-:Y:S01]  /*2f70*/  LDSM.16.MT88.4 R40, [R118+0x6000] ;  /* 0x006000007628783b */ /* 0x004fe20000004200 */
[----:B------:R-:W-:-:S03]  /*2f80*/  FMNMX.FTZ R0, R65, R0, !PT ;  /* 0x0000000041007209 */ /* 0x000fc60007810000 */
[----:B------:R-:W-:Y:S01]  /*2f90*/  LDSM.16.MT88.4 R72, [R118+0x8000] ;  /* 0x008000007648783b */ /* 0x000fe20000004200 */
[----:B------:R-:W-:-:S03]  /*2fa0*/  FMNMX.FTZ R0, R69, R0, !PT ;  /* 0x0000000045007209 */ /* 0x000fc60007810000 */
[----:B------:R-:W-:Y:S01]  /*2fb0*/  LDSM.16.MT88.4 R48, [R116+0x6000] ;  /* 0x006000007430783b */ /* 0x000fe20000004200 */
[----:B------:R-:W-:-:S03]  /*2fc0*/  FMNMX.FTZ R0, R21, R0, !PT ;  /* 0x0000000015007209 */ /* 0x000fc60007810000 */
[----:B------:R-:W-:Y:S01]  /*2fd0*/  LDSM.16.MT88.4 R12, [R118+0x7400] ;  /* 0x00740000760c783b */ /* 0x000fe20000004200 */
[----:B------:R-:W-:-:S04]  /*2fe0*/  FMNMX.FTZ R0, R71, R0, !PT ;  /* 0x0000000047007209 */ /* 0x000fc80007810000 */
[----:B------:R-:W-:-:S04]  /*2ff0*/  FMNMX.FTZ R0, R57, R0, !PT ;  /* 0x0000000039007209 */ /* 0x000fc80007810000 */
[----:B------:R-:W-:-:S04]  /*3000*/  FMNMX.FTZ R0, R33, R0, !PT ;  /* 0x0000000021007209 */ /* 0x000fc80007810000 */
[----:B-1----:R-:W-:Y:S02]  /*3010*/  FMNMX.FTZ R7, R35, R0, !PT ;  /* 0x0000000023077209 */ /* 0x002fe40007810000 */
        /* <DEDUP_REMOVED lines=12> */
[----:B------:R-:W-:-:S03]  /*30e0*/  FMNMX.FTZ R0, R37, R0, !PT ;  /* 0x0000000025007209 */ /* 0x000fc60007810000 */
[----:B------:R-:W1:Y:S01]  /*30f0*/  SHFL.BFLY PT, R7, R6, 0x2, 0x1f ;  /* 0x0c401f0006077f89 */ /* 0x000e6200000e0000 */
[----:B------:R-:W-:-:S04]  /*3100*/  FMNMX.FTZ R0, R85, R0, !PT ;  /* 0x0000000055007209 */ /* 0x000fc80007810000 */
[----:B------:R-:W-:-:S04]  /*3110*/  FMNMX.FTZ R0, R89, R0, !PT ;  /* 0x0000000059007209 */ /* 0x000fc80007810000 */
[----:B------:R-:W-:-:S04]  /*3120*/  FMNMX.FTZ R0, R103, R0, !PT ;  /* 0x0000000067007209 */ /* 0x000fc80007810000 */
[----:B------:R-:W-:-:S04]  /*3130*/  FMNMX.FTZ R9, R91, R0, !PT ;  /* 0x000000005b097209 */ /* 0x000fc80007810000 */
[----:B------:R-:W-:-:S04]  /*3140*/  FMNMX.FTZ R0, R26, R9, !PT ;  /* 0x000000091a007209 */ /* 0x000fc80007810000 */
[----:B------:R-:W-:Y:S02]  /*3150*/  FMNMX.FTZ R9, R29, R0, !PT ;  /* 0x000000001d097209 */ /* 0x000fe40007810000 */
[----:B-1----:R-:W-:Y:S02]  /*3160*/  FMNMX.FTZ R7, R6, R7, !PT ;  /* 0x0000000706077209 */ /* 0x002fe40007810000 */
[----:B------:R-:W-:-:S03]  /*3170*/  FMNMX.FTZ R0, R28, R9, !PT ;  /* 0x000000091c007209 */ /* 0x000fc60007810000 */
[----:B------:R-:W1:Y:S01]  /*3180*/  SHFL.BFLY PT, R2, R7, 0x1, 0x1f ;  /* 0x0c201f0007027f89 */ /* 0x000e6200000e0000 */
[----:B------:R-:W-:-:S05]  /*3190*/  FMNMX.FTZ R9, R27, R0, !PT ;  /* 0x000000001b097209 */ /* 0x000fca0007810000 */
[----:B------:R-:W2:Y:S01]  /*31a0*/  SHFL.BFLY PT, R6, R9, 0x2, 0x1f ;  /* 0x0c401f0009067f89 */ /* 0x000ea200000e0000 */
[----:B-1----:R-:W-:-:S04]  /*31b0*/  FMNMX.FTZ R2, R7, R2, !PT ;  /* 0x0000000207027209 */ /* 0x002fc80007810000 */
[C---:B------:R-:W-:Y:S01]  /*31c0*/  FSETP.NEU.FTZ.AND P0, PT, R2.reuse, -INF , PT ;  /* 0xff8000000200780b */ /* 0x040fe20003f1d000 */
[----:B------:R-:W-:Y:S01]  /*31d0*/  FMUL.FTZ R108, R2, UR6 ;  /* 0x00000006026c7c20 */ /* 0x000fe20008410000 */
[----:B--2---:R-:W-:Y:S02]  /*31e0*/  FMNMX.FTZ R6, R9, R6, !PT ;  /* 0x0000000609067209 */ /* 0x004fe40007810000 */
[----:B------:R-:W-:Y:S02]  /*31f0*/  LDSM.16.MT88.4 R8, [R118+0x6400] ;  /* 0x006400007608783b */ /* 0x000fe40000004200 */
[----:B------:R-:W-:Y:S02]  /*3200*/  FSEL R108, R108, RZ, P0 ;  /* 0x000000ff6c6c7208 */ /* 0x000fe40000000000 */
[----:B------:R-:W1:Y:S03]  /*3210*/  SHFL.BFLY PT, R7, R6, 0x1, 0x1f ;  /* 0x0c201f0006077f89 */ /* 0x000e6600000e0000 */
        /* <DEDUP_REMOVED lines=10> */
[----:B------:R-:W-:Y:S01]  /*32c0*/  LDSM.16.MT88.4 R56, [R118+0x7000] ;  /* 0x007000007638783b */ /* 0x000fe20000004200 */
[--C-:B------:R-:W-:Y:S01]  /*32d0*/  FFMA.FTZ R35, R88, UR6, -R108.reuse ;  /* 0x0000000658237c23 */ /* 0x100fe2000801086c */
[--C-:B------:R-:W-:Y:S01]  /*32e0*/  FFMA.FTZ R90, R33, UR6, -R108.reuse ;  /* 0x00000006215a7c23 */ /* 0x100fe2000801086c */
[--C-:B------:R-:W-:Y:S01]  /*32f0*/  FFMA.FTZ R86, R84, UR6, -R108.reuse ;  /* 0x0000000654567c23 */ /* 0x100fe2000801086c */
[----:B------:R-:W2:Y:S01]  /*3300*/  MUFU.EX2 R111, R111 ;  /* 0x0000006f006f7308 */ /* 0x000ea20000000800 */
[--C-:B------:R-:W-:Y:S01]  /*3310*/  FFMA.FTZ R101, R101, UR6, -R108.reuse ;  /* 0x0000000665657c23 */ /* 0x100fe2000801086c */
[--C-:B------:R-:W-:Y:S01]  /*3320*/  FFMA.FTZ R102, R102, UR6, -R108.reuse ;  /* 0x0000000666667c23 */ /* 0x100fe2000801086c */
[--C-:B------:R-:W-:Y:S01]  /*3330*/  FFMA.FTZ R104, R104, UR6, -R108.reuse ;  /* 0x0000000668687c23 */ /* 0x100fe2000801086c */
[----:B------:R-:W-:Y:S01]  /*3340*/  FFMA.FTZ R105, R105, UR6, -R108 ;  /* 0x0000000669697c23 */ /* 0x000fe2000801086c */
[----:B-1----:R-:W-:-:S03]  /*3350*/  FMNMX.FTZ R0, R6, R7, !PT ;  /* 0x0000000706007209 */ /* 0x002fc60007810000 */
[----:B------:R-:W-:Y:S01]  /*3360*/  MUFU.EX2 R107, R107 ;  /* 0x0000006b006b7308 */ /* 0x000fe20000000800 */
[C---:B------:R-:W-:Y:S01]  /*3370*/  FSETP.NEU.FTZ.AND P0, PT, R0.reuse, -INF , PT ;  /* 0xff8000000000780b */ /* 0x040fe20003f1d000 */
[----:B------:R-:W-:-:S06]  /*3380*/  FMUL.FTZ R30, R0, UR6 ;  /* 0x00000006001e7c20 */ /* 0x000fcc0008410000 */
[----:B------:R-:W1:Y:S01]  /*3390*/  MUFU.EX2 R106, R106 ;  /* 0x0000006a006a7308 */ /* 0x000e620000000800 */
[----:B------:R-:W-:Y:S02]  /*33a0*/  FSEL R30, R30, RZ, P0 ;  /* 0x000000ff1e1e7208 */ /* 0x000fe40000000000 */
[----:B--2---:R-:W-:Y:S01]  /*33b0*/  F2FP.BF16.F32.PACK_AB R80, R111, R114 ;  /* 0x000000726f50723e */ /* 0x004fe200000010ff */
        /* <DEDUP_REMOVED lines=12> */
[----:B-1----:R-:W-:Y:S01]  /*3480*/  F2FP.BF16.F32.PACK_AB R82, R106, R107 ;  /* 0x0000006b6a52723e */ /* 0x002fe200000010ff */
[--C-:B------:R-:W-:Y:S01]  /*3490*/  FFMA.FTZ R85, R89, UR6, -R30.reuse ;  /* 0x0000000659557c23 */ /* 0x100fe2000801081e */
[----:B------:R-:W1:Y:S01]  /*34a0*/  LDSM.16.MT88.4 R16, [R116+0x6400] ;  /* 0x006400007410783b */ /* 0x000e620000004200 */
[----:B------:R-:W3:Y:S01]  /*34b0*/  MUFU.EX2 R109, R109 ;  /* 0x0000006d006d7308 */ /* 0x000ee20000000800 */
[--C-:B------:R-:W-:Y:S01]  /*34c0*/  FFMA.FTZ R84, R103, UR6, -R30.reuse ;  /* 0x0000000667547c23 */ /* 0x100fe2000801081e */
[--C-:B------:R-:W-:Y:S01]  /*34d0*/  FFMA.FTZ R33, R91, UR6, -R30.reuse ;  /* 0x000000065b217c23 */ /* 0x100fe2000801081e */
[--C-:B------:R-:W-:Y:S01]  /*34e0*/  FFMA.FTZ R26, R26, UR6, -R30.reuse ;  /* 0x000000061a1a7c23 */ /* 0x100fe2000801081e */
[--C-:B------:R-:W-:Y:S01]  /*34f0*/  FFMA.FTZ R29, R29, UR6, -R30.reuse ;  /* 0x000000061d1d7c23 */ /* 0x100fe2000801081e */
[--C-:B------:R-:W-:Y:S01]  /*3500*/  FFMA.FTZ R146, R27, UR6, -R30.reuse ;  /* 0x000000061b927c23 */ /* 0x100fe2000801081e */
[----:B------:R-:W-:-:S02]  /*3510*/  FFMA.FTZ R28, R28, UR6, -R30 ;  /* 0x000000061c1c7c23 */ /* 0x000fc4000801081e */
[----:B------:R-:W-:Y:S08]  /*3520*/  MUFU.EX2 R110, R110 ;  /* 0x0000006e006e7308 */ /* 0x000ff00000000800 */
[----:B------:R-:W4:Y:S01]  /*3530*/  MUFU.EX2 R31, R31 ;  /* 0x0000001f001f7308 */ /* 0x000f220000000800 */
[----:B---3--:R-:W-:Y:S01]  /*3540*/  F2FP.BF16.F32.PACK_AB R81, R112, R109 ;  /* 0x0000006d7051723e */ /* 0x008fe200000010ff */
[----:B------:R-:W-:-:S06]  /*3550*/  FADD.FTZ R109, R109, R112 ;  /* 0x000000706d6d7221 */ /* 0x000fcc0000010000 */
[----:B------:R-:W-:Y:S08]  /*3560*/  MUFU.EX2 R32, R32 ;  /* 0x0000002000207308 */ /* 0x000ff00000000800 */
[----:B------:R-:W3:Y:S01]  /*3570*/  MUFU.EX2 R23, R23 ;  /* 0x0000001700177308 */ /* 0x000ee20000000800 */
[----:B----4-:R-:W-:Y:S01]  /*3580*/  F2FP.BF16.F32.PACK_AB R83, R31, R110 ;  /* 0x0000006e1f53723e */ /* 0x010fe200000010ff */
[----:B------:R-:W-:-:S04]  /*3590*/  FADD.FTZ R110, R110, R109 ;  /* 0x0000006d6e6e7221 */ /* 0x000fc80000010000 */
[----:B------:R-:W-:Y:S02]  /*35a0*/  FADD.FTZ R31, R31, R110 ;  /* 0x0000006e1f1f7221 */ /* 0x000fe40000010000 */
[C---:B------:R-:W-:Y:S01]  /*35b0*/  HMMA.16816.F32.BF16 R36, R80.reuse, R40, RZ ;  /* 0x000000285024723c */ /* 0x040fe200000418ff */
[----:B------:R-:W-:Y:S05]  /*35c0*/  MUFU.EX2 R22, R22 ;  /* 0x0000001600167308 */ /* 0x000fea0000000800 */
[----:B------:R-:W-:Y:S03]  /*35d0*/  HMMA.16816.F32.BF16 R40, R80, R42, RZ ;  /* 0x0000002a5028723c */ /* 0x000fe600000418ff */
[----:B------:R-:W4:Y:S01]  /*35e0*/  MUFU.EX2 R21, R21 ;  /* 0x0000001500157308 */ /* 0x000f220000000800 */
[----:B---3--:R-:W-:-:S02]  /*35f0*/  F2FP.BF16.F32.PACK_AB R4, R23, R32 ;  /* 0x000000201704723e */ /* 0x008fc400000010ff */
[C---:B--2---:R-:W-:Y:S05]  /*3600*/  HMMA.16816.F32.BF16 R60, R80.reuse, R64, RZ ;  /* 0x00000040503c723c */ /* 0x044fea00000418ff */
[----:B------:R-:W-:Y:S01]  /*3610*/  MUFU.EX2 R34, R34 ;  /* 0x0000002200227308 */ /* 0x000fe20000000800 */
[C---:B------:R-:W-:Y:S06]  /*3620*/  HMMA.16816.F32.BF16 R64, R80.reuse, R66, RZ ;  /* 0x000000425040723c */ /* 0x040fec00000418ff */
[----:B------:R-:W-:Y:S01]  /*3630*/  HMMA.16816.F32.BF16 R68, R80, R72, RZ ;  /* 0x000000485044723c */ /* 0x000fe200000418ff */
[----:B------:R-:W2:Y:S01]  /*3640*/  MUFU.EX2 R25, R25 ;  /* 0x0000001900197308 */ /* 0x000ea20000000800 */
[----:B----4-:R-:W-:-:S04]  /*3650*/  F2FP.BF16.F32.PACK_AB R6, R21, R22 ;  /* 0x000000161506723e */ /* 0x010fc800000010ff */
[C---:B------:R-:W-:Y:S03]  /*3660*/  HMMA.16816.F32.BF16 R72, R80.reuse, R74, RZ ;  /* 0x0000004a5048723c */ /* 0x040fe600000418ff */
[----:B------:R-:W-:Y:S03]  /*3670*/  MUFU.EX2 R24, R24 ;  /* 0x0000001800187308 */ /* 0x000fe60000000800 */
[C---:B------:R-:W-:Y:S05]  /*3680*/  HMMA.16816.F32.BF16 R44, R80.reuse, R48, RZ ;  /* 0x00000030502c723c */ /* 0x040fea00000418ff */
[----:B------:R-:W3:Y:S01]  /*3690*/  MUFU.EX2 R3, R3 ;  /* 0x0000000300037308 */ /* 0x000ee20000000800 */
[----:B--2---:R-:W-:Y:S01]  /*36a0*/  F2FP.BF16.F32.PACK_AB R5, R25, R34 ;  /* 0x000000221905723e */ /* 0x004fe200000010ff */
[----:B------:R-:W-:Y:S01]  /*36b0*/  HMMA.16816.F32.BF16 R52, R80, R56, RZ ;  /* 0x000000385034723c */ /* 0x000fe200000418ff */
[----:B------:R-:W-:-:S04]  /*36c0*/  FADD.FTZ R34, R34, R31 ;  /* 0x0000001f22227221 */ /* 0x000fc80000010000 */
[----:B------:R-:W-:Y:S01]  /*36d0*/  FADD.FTZ R25, R25, R34 ;  /* 0x0000002219197221 */ /* 0x000fe20000010000 */
[C---:B------:R-:W-:Y:S01]  /*36e0*/  HMMA.16816.F32.BF16 R48, R80.reuse, R50, RZ ;  /* 0x000000325030723c */ /* 0x040fe200000418ff */
[----:B------:R-:W-:Y:S05]  /*36f0*/  MUFU.EX2 R90, R90 ;  /* 0x0000005a005a7308 */ /* 0x000fea0000000800 */
[----:B------:R-:W-:Y:S01]  /*3700*/  HMMA.16816.F32.BF16 R56, R80, R58, RZ ;  /* 0x0000003a5038723c */ /* 0x000fe200000418ff */
[----:B---3--:R-:W-:Y:S02]  /*3710*/  F2FP.BF16.F32.PACK_AB R7, R3, R24 ;  /* 0x000000180307723e */ /* 0x008fe400000010ff */
[----:B------:R-:W2:Y:S01]  /*3720*/  MUFU.EX2 R87, R87 ;  /* 0x0000005700577308 */ /* 0x000ea20000000800 */
[----:B------:R-:W-:-:S04]  /*3730*/  FADD.FTZ R24, R24, R25 ;  /* 0x0000001918187221 */ /* 0x000fc80000010000 */
[----:B------:R-:W-:Y:S01]  /*3740*/  FADD.FTZ R3, R3, R24 ;  /* 0x0000001803037221 */ /* 0x000fe20000010000 */
[C---:B------:R-:W-:Y:S02]  /*3750*/  HMMA.16816.F32.BF16 R36, R4.reuse, R8, R36 ;  /* 0x000000080424723c */ /* 0x040fe40000041824 */
[----:B------:R-:W-:Y:S04]  /*3760*/  MUFU.EX2 R86, R86 ;  /* 0x0000005600567308 */ /* 0x000fe80000000800 */
[C---:B------:R-:W-:Y:S01]  /*3770*/  HMMA.16816.F32.BF16 R40, R4.reuse, R10, R40 ;  /* 0x0000000a0428723c */ /* 0x040fe20000041828 */
[----:B------:R-:W3:Y:S03]  /*3780*/  LDSM.16.MT88.4 R8, [R116+0x7400] ;  /* 0x007400007408783b */ /* 0x000ee60000004200 */
[----:B------:R-:W-:Y:S02]  /*3790*/  MUFU.EX2 R35, R35 ;  /* 0x0000002300237308 */ /* 0x000fe40000000800 */
[C---:B-1----:R-:W-:Y:S06]  /*37a0*/  HMMA.16816.F32.BF16 R44, R4.reuse, R16, R44 ;  /* 0x00000010042c723c */ /* 0x042fec000004182c */
[----:B------:R-:W-:Y:S01]  /*37b0*/  MUFU.EX2 R88, R88 ;  /* 0x0000005800587308 */ /* 0x000fe20000000800 */
[C---:B------:R-:W-:Y:S01]  /*37c0*/  HMMA.16816.F32.BF16 R48, R4.reuse, R18, R48 ;  /* 0x000000120430723c */ /* 0x040fe20000041830 */
[----:B------:R-:W-:Y:S05]  /*37d0*/  LDSM.16.MT88.4 R16, [R118+0x6c00] ;  /* 0x006c00007610783b */ /* 0x000fea0000004200 */
[C---:B------:R-:W-:Y:S01]  /*37e0*/  HMMA.16816.F32.BF16 R52, R4.reuse, R12, R52 ;  /* 0x0000000c0434723c */ /* 0x040fe20000041834 */
[----:B------:R-:W1:Y:S05]  /*37f0*/  MUFU.EX2 R85, R85 ;  /* 0x0000005500557308 */ /* 0x000e6a0000000800 */
[----:B------:R-:W-:Y:S01]  /*3800*/  HMMA.16816.F32.BF16 R56, R4, R14, R56 ;  /* 0x0000000e0438723c */ /* 0x000fe20000041838 */
[----:B------:R-:W-:-:S02]  /*3810*/  FADD.FTZ R13, R107, R114 ;  /* 0x000000726b0d7221 */ /* 0x000fc40000010000 */
[----:B------:R-:W-:Y:S02]  /*3820*/  MUFU.EX2 R84, R84 ;  /* 0x0000005400547308 */ /* 0x000fe40000000800 */
[----:B------:R-:W-:-:S04]  /*3830*/  FADD.FTZ R13, R106, R13 ;  /* 0x0000000d6a0d7221 */ /* 0x000fc80000010000 */
[----:B------:R-:W-:Y:S02]  /*3840*/  FADD.FTZ R32, R32, R13 ;  /* 0x0000000d20207221 */ /* 0x000fe40000010000 */
[----:B------:R-:W4:Y:S01]  /*3850*/  MUFU.EX2 R33, R33 ;  /* 0x0000002100217308 */ /* 0x000f220000000800 */
[----:B------:R-:W-:Y:S01]  /*3860*/  LDSM.16.MT88.4 R12, [R116+0x6c00] ;  /* 0x006c0000740c783b */ /* 0x000fe20000004200 */
[----:B------:R-:W-:Y:S01]  /*3870*/  FADD.FTZ R23, R23, R32 ;  /* 0x0000002017177221 */ /* 0x000fe20000010000 */
[C---:B---3--:R-:W-:Y:S03]  /*3880*/  HMMA.16816.F32.BF16 R60, R4.reuse, R8, R60 ;  /* 0x00000008043c723c */ /* 0x048fe6000004183c */
[----:B------:R-:W-:Y:S02]  /*3890*/  FADD.FTZ R22, R22, R23 ;  /* 0x0000001716167221 */ /* 0x000fe40000010000 */
[----:B------:R-:W-:Y:S02]  /*38a0*/  MUFU.EX2 R101, R101 ;  /* 0x0000006500657308 */ /* 0x000fe40000000800 */
[----:B------:R-:W-:Y:S01]  /*38b0*/  FADD.FTZ R21, R21, R22 ;  /* 0x0000001615157221 */ /* 0x000fe20000010000 */
[C---:B------:R-:W-:Y:S01]  /*38c0*/  HMMA.16816.F32.BF16 R64, R4.reuse, R10, R64 ;  /* 0x0000000a0440723c */ /* 0x040fe20000041840 */
[----:B------:R-:W3:Y:S04]  /*38d0*/  LDSM.16.MT88.4 R8, [R118+0x8400] ;  /* 0x008400007608783b */ /* 0x000ee80000004200 */
[----:B------:R-:W5:Y:S08]  /*38e0*/  MUFU.EX2 R102, R102 ;  /* 0x0000006600667308 */ /* 0x000f700000000800 */
[----:B------:R-:W-:Y:S08]  /*38f0*/  MUFU.EX2 R104, R104 ;  /* 0x0000006800687308 */ /* 0x000ff00000000800 */
[----:B------:R-:W-:Y:S08]  /*3900*/  MUFU.EX2 R105, R105 ;  /* 0x0000006900697308 */ /* 0x000ff00000000800 */
[----:B------:R-:W-:Y:S08]  /*3910*/  MUFU.EX2 R26, R26 ;  /* 0x0000001a001a7308 */ /* 0x000ff00000000800 */
[----:B------:R-:W5:Y:S01]  /*3920*/  MUFU.EX2 R29, R29 ;  /* 0x0000001d001d7308 */ /* 0x000f620000000800 */
[C---:B---3--:R-:W-:Y:S07]  /*3930*/  HMMA.16816.F32.BF16 R68, R4.reuse, R8, R68 ;  /* 0x000000080444723c */ /* 0x048fee0000041844 */
[----:B------:R-:W-:Y:S01]  /*3940*/  MUFU.EX2 R27, R28 ;  /* 0x0000001c001b7308 */ /* 0x000fe20000000800 */
[----:B------:R-:W-:Y:S01]  /*3950*/  HMMA.16816.F32.BF16 R72, R4, R10, R72 ;  /* 0x0000000a0448723c */ /* 0x000fe20000041848 */
[----:B------:R-:W3:Y:S06]  /*3960*/  LDSM.16.MT88.4 R8, [R116+0x8000] ;  /* 0x008000007408783b */ /* 0x000eec0000004200 */
[----:B------:R-:W5:Y:S01]  /*3970*/  MUFU.EX2 R146, R146 ;  /* 0x0000009200927308 */ /* 0x000f620000000800 */
[C---:B---3--:R-:W-:Y:S06]  /*3980*/  HMMA.16816.F32.BF16 R76, R80.reuse, R8, RZ ;  /* 0x00000008504c723c */ /* 0x048fec00000418ff */
[----:B------:R-:W-:Y:S01]  /*3990*/  HMMA.16816.F32.BF16 R80, R80, R10, RZ ;  /* 0x0000000a5050723c */ /* 0x000fe200000418ff */
[----:B------:R-:W3:-:S15]  /*39a0*/  LDSM.16.MT88.4 R8, [R116+0x8400] ;  /* 0x008400007408783b */ /* 0x000ede0000004200 */
[----:B------:R-:W-:-:S02]  /*39b0*/  NOP ;  /* 0x0000000000007918 */ /* 0x000fc40000000000 */
[C---:B---3--:R-:W-:Y:S06]  /*39c0*/  HMMA.16816.F32.BF16 R76, R4.reuse, R8, R76 ;  /* 0x00000008044c723c */ /* 0x048fec000004184c */
[----:B------:R-:W-:Y:S01]  /*39d0*/  HMMA.16816.F32.BF16 R80, R4, R10, R80 ;  /* 0x0000000a0450723c */ /* 0x000fe20000041850 */
[----:B------:R-:W3:Y:S06]  /*39e0*/  LDSM.16.MT88.4 R8, [R118+0x6800] ;  /* 0x006800007608783b */ /* 0x000eec0000004200 */
[----:B--2---:R-:W-:Y:S01]  /*39f0*/  F2FP.BF16.F32.PACK_AB R4, R87, R90 ;  /* 0x0000005a5704723e */ /* 0x004fe200000010ff */
[----:B------:R-:W-:Y:S01]  /*3a00*/  FADD.FTZ R90, R90, R21 ;  /* 0x000000155a5a7221 */ /* 0x000fe20000010000 */
[----:B-1----:R-:W-:Y:S01]  /*3a10*/  F2FP.BF16.F32.PACK_AB R5, R85, R88 ;  /* 0x000000585505723e */ /* 0x002fe200000010ff */
[----:B------:R-:W-:Y:S01]  /*3a20*/  FADD.FTZ R88, R88, R3 ;  /* 0x0000000358587221 */ /* 0x000fe20000010000 */
[----:B------:R-:W-:Y:S01]  /*3a30*/  F2FP.BF16.F32.PACK_AB R6, R35, R86 ;  /* 0x000000562306723e */ /* 0x000fe200000010ff */
[----:B------:R-:W-:Y:S01]  /*3a40*/  FADD.FTZ R87, R87, R90 ;  /* 0x0000005a57577221 */ /* 0x000fe20000010000 */
[----:B----4-:R-:W-:Y:S01]  /*3a50*/  F2FP.BF16.F32.PACK_AB R7, R33, R84 ;  /* 0x000000542107723e */ /* 0x010fe200000010ff */
[----:B------:R-:W-:-:S02]  /*3a60*/  FADD.FTZ R85, R85, R88 ;  /* 0x0000005855557221 */ /* 0x000fc40000010000 */
[----:B------:R-:W-:Y:S02]  /*3a70*/  FADD.FTZ R86, R86, R87 ;  /* 0x0000005756567221 */ /* 0x000fe40000010000 */
[----:B------:R-:W-:Y:S02]  /*3a80*/  FADD.FTZ R84, R84, R85 ;  /* 0x0000005554547221 */ /* 0x000fe40000010000 */
[----:B------:R-:W-:Y:S02]  /*3a90*/  FADD.FTZ R86, R35, R86 ;  /* 0x0000005623567221 */ /* 0x000fe40000010000 */
[----:B------:R-:W-:Y:S01]  /*3aa0*/  FADD.FTZ R33, R33, R84 ;  /* 0x0000005421217221 */ /* 0x000fe20000010000 */
[C---:B---3--:R-:W-:Y:S06]  /*3ab0*/  HMMA.16816.F32.BF16 R36, R4.reuse, R8, R36 ;  /* 0x000000080424723c */ /* 0x048fec0000041824 */
        /* <DEDUP_REMOVED lines=17> */
[----:B-----5:R-:W-:Y:S01]  /*3bd0*/  F2FP.BF16.F32.PACK_AB R4, R102, R101 ;  /* 0x000000656604723e */ /* 0x020fe200000010ff */
        /* <DEDUP_REMOVED lines=28> */
[----:B------:R-:W-:Y:S01]  /*3da0*/  ULDC UR4, c[0x0][0x2d0] ;  /* 0x0000b40000047ab9 */ /* 0x000fe20000000800 */
[----:B------:R-:W-:Y:S01]  /*3db0*/  VIADD R3, R94, 0xfffffffe ;  /* 0xfffffffe5e037836 */ /* 0x000fe20000000000 */
[----:B------:R-:W-:Y:S01]  /*3dc0*/  ISETP.GE.AND P4, PT, R138, UR4, PT ;  /* 0x000000048a007c0c */ /* 0x000fe2000bf86270 */
[----:B------:R-:W-:-:S04]  /*3dd0*/  DEPBAR.LE SB0, 0x0 ;  /* 0x000080000000791a */ /* 0x000fc80000000000 */
[----:B------:R-:W-:Y:S01]  /*3de0*/  BAR.SYNC.DEFER_BLOCKING 0x0 ;  /* 0x0000000000007b1d */ /* 0x000fe20000010000 */
[----:B------:R-:W-:Y:S01]  /*3df0*/  ISETP.GE.AND P3, PT, R131, UR4, PT ;  /* 0x0000000483007c0c */ /* 0x000fe2000bf66270 */
[----:B------:R-:W-:Y:S01]  /*3e00*/  IMAD R16, R124, R3, RZ ;  /* 0x000000037c107224 */ /* 0x000fe200078e02ff */
[----:B------:R-:W-:Y:S01]  /*3e10*/  ISETP.GE.AND P2, PT, R130, UR4, PT ;  /* 0x0000000482007c0c */ /* 0x000fe2000bf46270 */
[----:B------:R-:W-:Y:S01]  /*3e20*/  IMAD.WIDE.U32 R18, R3, R125, R98 ;  /* 0x0000007d03127225 */ /* 0x000fe200078e0062 */
[----:B------:R-:W-:-:S03]  /*3e30*/  SHF.R.S32.HI R4, RZ, 0x1f, R3 ;  /* 0x0000001fff047819 */ /* 0x000fc60000011403 */
[----:B------:R-:W1:Y:S02]  /*3e40*/  @!P4 LDC.64 R14, c[0x0][0x220] ;  /* 0x00008800ff0ecb82 */ /* 0x000e640000000a00 */
[----:B------:R-:W-:-:S04]  /*3e50*/  IMAD R16, R4, R125, R16 ;  /* 0x0000007d04107224 */ /* 0x000fc800078e0210 */
[----:B------:R-:W-:Y:S02]  /*3e60*/  IMAD.IADD R16, R19, 0x1, R16 ;  /* 0x0000000113107824 */ /* 0x000fe400078e0210 */
[----:B------:R-:W2:Y:S08]  /*3e70*/  @!P3 LDC.64 R12, c[0x0][0x220] ;  /* 0x00008800ff0cbb82 */ /* 0x000eb00000000a00 */
[----:B------:R-:W3:Y:S01]  /*3e80*/  @!P2 LDC.64 R10, c[0x0][0x220] ;  /* 0x00008800ff0aab82 */ /* 0x000ee20000000a00 */
[----:B------:R-:W-:Y:S04]  /*3e90*/  @P4 STS [R129+0x6000], RZ ;  /* 0x006000ff81004388 */ /* 0x000fe80000000800 */
[----:B------:R-:W-:Y:S03]  /*3ea0*/  @P4 STS [R129+0x6004], RZ ;  /* 0x006004ff81004388 */ /* 0x000fe60000000800 */
[----:B------:R-:W4:Y:S01]  /*3eb0*/  @!P4 LDC.64 R8, c[0x0][0x220] ;  /* 0x00008800ff08cb82 */ /* 0x000f220000000a00 */
[----:B-1----:R-:W-:Y:S01]  /*3ec0*/  @!P4 LEA R20, P0, R18, R14, 0x1 ;  /* 0x0000000e1214c211 */ /* 0x002fe200078008ff */
[----:B------:R-:W-:Y:S01]  /*3ed0*/  @P4 STS.64 [R129+0x6008], RZ ;  /* 0x006008ff81004388 */ /* 0x000fe20000000a00 */
[----:B------:R-:W-:-:S02]  /*3ee0*/  IADD3 R14, P6, R127, R18, RZ ;  /* 0x000000127f0e7210 */ /* 0x000fc40007fde0ff */
[----:B------:R-:W-:-:S03]  /*3ef0*/  @!P4 LEA.HI.X R21, R18, R15, R16, 0x1, P0 ;  /* 0x0000000f1215c211 */ /* 0x000fc600000f0c10 */
[----:B------:R-:W1:Y:S01]  /*3f00*/  @!P3 LDC.64 R6, c[0x0][0x220] ;  /* 0x00008800ff06bb82 */ /* 0x000e620000000a00 */
[C---:B--2---:R-:W-:Y:S01]  /*3f10*/  @!P3 LEA R12, P1, R18.reuse, R12, 0x1 ;  /* 0x0000000c120cb211 */ /* 0x044fe200078208ff */
[----:B------:R-:W-:Y:S01]  /*3f20*/  @!PT LDS RZ, [RZ] ;  /* 0x00000000fffff984 */ /* 0x000fe20000000800 */
[----:B------:R-:W-:Y:S01]  /*3f30*/  @!PT LDS RZ, [RZ] ;  /* 0x00000000fffff984 */ /* 0x000fe20000000800 */
[----:B------:R-:W-:Y:S01]  /*3f40*/  @!PT LDS RZ, [RZ] ;  /* 0x00000000fffff984 */ /* 0x000fe20000000800 */
[----:B------:R2:W-:Y:S03]  /*3f50*/  @!P4 LDGSTS.E.BYPASS.LTC128B.128 [R129+0x6000], desc[UR8][R20.64] ;  /* 0x060000001481cfae */ /* 0x0005e6000b901d48 */
[C-C-:B------:R-:W-:Y:S01]  /*3f60*/  @!P3 LEA.HI.X R13, R18.reuse, R13, R16.reuse, 0x1, P1 ;  /* 0x0000000d120db211 */ /* 0x140fe200008f0c10 */
[----:B------:R-:W-:Y:S02]  /*3f70*/  @P3 STS.128 [R129+0x7000], RZ ;  /* 0x007000ff81003388 */ /* 0x000fe40000000c00 */
[----:B------:R-:W5:Y:S01]  /*3f80*/  @!P2 LDC.64 R4, c[0x0][0x220] ;  /* 0x00008800ff04ab82 */ /* 0x000f620000000a00 */
[C---:B---3--:R-:W-:Y:S01]  /*3f90*/  @!P2 LEA R10, P0, R18.reuse, R10, 0x1 ;  /* 0x0000000a120aa211 */ /* 0x048fe200078008ff */
[----:B------:R-:W-:Y:S01]  /*3fa0*/  @!PT LDS RZ, [RZ] ;  /* 0x00000000fffff984 */ /* 0x000fe20000000800 */
[----:B------:R-:W-:Y:S01]  /*3fb0*/  @!PT LDS RZ, [RZ] ;  /* 0x00000000fffff984 */ /* 0x000fe20000000800 */
[----:B------:R-:W-:Y:S01]  /*3fc0*/  @!PT LDS RZ, [RZ] ;  /* 0x00000000fffff984 */ /* 0x000fe20000000800 */
[----:B------:R-:W-:Y:S03]  /*3fd0*/  @!P3 LDGSTS.E.BYPASS.LTC128B.128 [R129+0x7000], desc[UR8][R12.64+0x40] ;  /* 0x070000400c81bfae */ /* 0x000fe6000b901d48 */
[--C-:B------:R-:W-:Y:S01]  /*3fe0*/  @!P2 LEA.HI.X R11, R18, R11, R16.reuse, 0x1, P0 ;  /* 0x0000000b120ba211 */ /* 0x100fe200000f0c10 */
[----:B------:R-:W-:Y:S01]  /*3ff0*/  IMAD.X R16, R126, 0x1, R16, P6 ;  /* 0x000000017e107824 */ /* 0x000fe200030e0610 */
[----:B------:R-:W-:Y:S01]  /*4000*/  @P2 STS.128 [R129+0x8000], RZ ;  /* 0x008000ff81002388 */ /* 0x000fe20000000c00 */
[----:B----4-:R-:W-:-:S03]  /*4010*/  @!P4 LEA R24, P5, R14, R8, 0x1 ;  /* 0x000000080e18c211 */ /* 0x010fc600078a08ff */
[----:B------:R-:W-:Y:S01]  /*4020*/  @!PT LDS RZ, [RZ] ;  /* 0x00000000fffff984 */ /* 0x000fe20000000800 */
[----:B------:R-:W-:Y:S01]  /*4030*/  @!PT LDS RZ, [RZ] ;  /* 0x00000000fffff984 */ /* 0x000fe20000000800 */
[----:B------:R-:W-:Y:S01]  /*4040*/  @!PT LDS RZ, [RZ] ;  /* 0x00000000fffff984 */ /* 0x000fe20000000800 */
[----:B------:R3:W-:Y:S01]  /*4050*/  @!P2 LDGSTS.E.BYPASS.LTC128B.128 [R129+0x8000], desc[UR8][R10.64+0x80] ;  /* 0x080000800a81afae */ /* 0x0007e2000b901d48 */
[----:B------:R-:W-:-:S03]  /*4060*/  @!P4 LEA.HI.X R25, R14, R9, R16, 0x1, P5 ;  /* 0x000000090e19c211 */ /* 0x000fc600028f0c10 */
        /* <DEDUP_REMOVED lines=8> */
[----:B-----5:R-:W-:-:S03]  /*40f0*/  @!P2 LEA R88, P0, R14, R4, 0x1 ;  /* 0x000000040e58a211 */ /* 0x020fc600078008ff */
[----:B------:R-:W-:Y:S01]  /*4100*/  @!PT LDS RZ, [RZ] ;  /* 0x00000000fffff984 */ /* 0x000fe20000000800 */
[----:B------:R-:W-:Y:S01]  /*4110*/  @!PT LDS RZ, [RZ] ;  /* 0x00000000fffff984 */ /* 0x000fe20000000800 */
[----:B------:R-:W-:Y:S01]  /*4120*/  @!PT LDS RZ, [RZ] ;  /* 0x00000000fffff984 */ /* 0x000fe20000000800 */
[----:B------:R-:W-:Y:S01]  /*4130*/  @!P3 LDGSTS.E.BYPASS.LTC128B.128 [R129+0x7800], desc[UR8][R26.64+0x40] ;  /* 0x078000401a81bfae */ /* 0x000fe2000b901d48 */
[----:B------:R-:W-:-:S03]  /*4140*/  @!P2 LEA.HI.X R89, R14, R5, R16, 0x1, P0 ;  /* 0x000000050e59a211 */ /* 0x000fc600000f0c10 */
[----:B------:R-:W-:Y:S04]  /*4150*/  @P2 STS.128 [R129+0x8800], RZ ;  /* 0x008800ff81002388 */ /* 0x000fe80000000c00 */
[----:B------:R-:W-:Y:S01]  /*4160*/  @!PT LDS RZ, [RZ] ;  /* 0x00000000fffff984 */ /* 0x000fe20000000800 */
[----:B------:R-:W-:Y:S01]  /*4170*/  @!PT LDS RZ, [RZ] ;  /* 0x00000000fffff984 */ /* 0x000fe20000000800 */
[----:B------:R-:W-:Y:S01]  /*4180*/  @!PT LDS RZ, [RZ] ;  /* 0x00000000fffff984 */ /* 0x000fe20000000800 */
[----:B------:R1:W-:Y:S04]  /*4190*/  @!P2 LDGSTS.E.BYPASS.LTC128B.128 [R129+0x8800], desc[UR8][R88.64+0x80] ;  /* 0x088000805881afae */ /* 0x0003e8000b901d48 */
[----:B------:R-:W-:Y:S04]  /*41a0*/  LDSM.16.M88.4 R4, [R121] ;  /* 0x000000007904783b */ /* 0x000fe80000000200 */
[----:B--2---:R-:W2:Y:S04]  /*41b0*/  LDSM.16.M88.4 R20, [R120+0x3400] ;  /* 0x003400007814783b */ /* 0x004ea80000000200 */
[----:B------:R-:W4:Y:S04]  /*41c0*/  LDSM.16.M88.4 R28, [R120+0x3000] ;  /* 0x00300000781c783b */ /* 0x000f280000000200 */
[----:B------:R-:W-:Y:S04]  /*41d0*/  LDSM.16.M88.4 R84, [R119] ;  /* 0x000000007754783b */ /* 0x000fe80000000200 */
[----:B---3--:R-:W3:Y:S04]  /*41e0*/  LDSM.16.M88.4 R8, [R117+0x3400] ;  /* 0x003400007508783b */ /* 0x008ee80000000200 */
[----:B------:R-:W5:Y:S04]  /*41f0*/  LDSM.16.M88.4 R16, [R117+0x3000] ;  /* 0x003000007510783b */ /* 0x000f680000000200 */
[----:B------:R-:W5:Y:S04]  /*4200*/  LDSM.16.M88.4 R12, [R120+0x3800] ;  /* 0x00380000780c783b */ /* 0x000f680000000200 */
[----:B-1----:R-:W-:Y:S04]  /*4210*/  LDSM.16.M88.4 R88, [R120+0x3c00] ;  /* 0x003c00007858783b */ /* 0x002fe80000000200 */
[----:B------:R-:W0:Y:S01]  /*4220*/  LDGDEPBAR ;  /* 0x00000000000079af */ /* 0x000e220000000000 */
[C---:B--2---:R-:W-:Y:S06]  /*4230*/  HMMA.16816.F32.BF16 R24, R4.reuse, R20, RZ ;  /* 0x000000140418723c */ /* 0x044fec00000418ff */
[C---:B------:R-:W-:Y:S06]  /*4240*/  HMMA.16816.F32.BF16 R20, R4.reuse, R22, RZ ;  /* 0x000000160414723c */ /* 0x040fec00000418ff */
[C---:B----4-:R-:W-:Y:S06]  /*4250*/  HMMA.16816.F32.BF16 R32, R4.reuse, R28, RZ ;  /* 0x0000001c0420723c */ /* 0x050fec00000418ff */
[----:B------:R-:W-:Y:S06]  /*4260*/  HMMA.16816.F32.BF16 R28, R4, R30, RZ ;  /* 0x0000001e041c723c */ /* 0x000fec00000418ff */
[C---:B---3--:R-:W-:Y:S06]  /*4270*/  HMMA.16816.F32.BF16 R24, R84.reuse, R8, R24 ;  /* 0x000000085418723c */ /* 0x048fec0000041818 */
[C---:B------:R-:W-:Y:S01]  /*4280*/  HMMA.16816.F32.BF16 R20, R84.reuse, R10, R20 ;  /* 0x0000000a5414723c */ /* 0x040fe20000041814 */
[----:B------:R-:W1:Y:S05]  /*4290*/  LDSM.16.M88.4 R8, [R117+0x3800] ;  /* 0x003800007508783b */ /* 0x000e6a0000000200 */
[C---:B-----5:R-:W-:Y:S06]  /*42a0*/  HMMA.16816.F32.BF16 R32, R84.reuse, R16, R32 ;  /* 0x000000105420723c */ /* 0x060fec0000041820 */
[----:B------:R-:W-:Y:S06]  /*42b0*/  HMMA.16816.F32.BF16 R28, R84, R18, R28 ;  /* 0x00000012541c723c */ /* 0x000fec000004181c */
[C---:B------:R-:W-:Y:S06]  /*42c0*/  HMMA.16816.F32.BF16 R16, R4.reuse, R12, RZ ;  /* 0x0000000c0410723c */ /* 0x040fec00000418ff */
[----:B------:R-:W-:-:S15]  /*42d0*/  HMMA.16816.F32.BF16 R12, R4, R14, RZ ;  /* 0x0000000e040c723c */ /* 0x000fde00000418ff */
[----:B------:R-:W-:-:S03]  /*42e0*/  NOP ;  /* 0x0000000000007918 */ /* 0x000fc60000000000 */
[C---:B-1----:R-:W-:Y:S06]  /*42f0*/  HMMA.16816.F32.BF16 R16, R84.reuse, R8, R16 ;  /* 0x000000085410723c */ /* 0x042fec0000041810 */
        /* <DEDUP_REMOVED lines=68> */
[----:B------:R-:W-:Y:S01]  /*4740*/  VIADD R85, R84, 0x8 ;  /* 0x0000000854557836 */ /* 0x000fe20000000000 */
[----:B------:R-:W-:-:S04]  /*4750*/  FSEL R86, R33, -INF , !P0 ;  /* 0xff80000021567808 */ /* 0x000fc80004000000 */
[CC--:B------:R-:W-:Y:S02]  /*4760*/  ISETP.GE.AND P6, PT, R85.reuse, R100.reuse, PT ;  /* 0x000000645500720c */ /* 0x0c0fe40003fc6270 */
[----:B------:R-:W-:Y:S01]  /*4770*/  ISETP.GE.AND P1, PT, R85, R95, PT ;  /* 0x0000005f5500720c */ /* 0x000fe20003f26270 */
[----:B------:R-:W-:Y:S01]  /*4780*/  VIADD R85, R84, 0x9 ;  /* 0x0000000954557836 */ /* 0x000fe20000000000 */
[----:B------:R-:W-:Y:S01]  /*4790*/  FSEL R148, R28, -INF , !P6 ;  /* 0xff8000001c947808 */ /* 0x000fe20007000000 */
[----:B------:R-:W-:Y:S01]  /*47a0*/  VIADD R28, R84, 0x10 ;  /* 0x00000010541c7836 */ /* 0x000fe20000000000 */
[----:B------:R-:W-:Y:S02]  /*47b0*/  FSEL R142, R30, -INF , !P1 ;  /* 0xff8000001e8e7808 */ /* 0x000fe40004800000 */
[-C--:B------:R-:W-:Y:S02]  /*47c0*/  ISETP.GE.AND P0, PT, R85, R100.reuse, PT ;  /* 0x000000645500720c */ /* 0x080fe40003f06270 */
[----:B------:R-:W-:-:S02]  /*47d0*/  ISETP.GE.AND P1, PT, R28, R100, PT ;  /* 0x000000641c00720c */ /* 0x000fc40003f26270 */
[----:B------:R-:W-:Y:S02]  /*47e0*/  FSEL R144, R29, -INF , !P0 ;  /* 0xff8000001d907808 */ /* 0x000fe40004000000 */
[-C--:B------:R-:W-:Y:S01]  /*47f0*/  ISETP.GE.AND P0, PT, R28, R95.reuse, PT ;  /* 0x0000005f1c00720c */ /* 0x080fe20003f06270 */
[----:B------:R-:W-:Y:S01]  /*4800*/  VIADD R28, R84, 0x11 ;  /* 0x00000011541c7836 */ /* 0x000fe20000000000 */
[----:B------:R-:W-:Y:S02]  /*4810*/  ISETP.GE.AND P6, PT, R85, R95, PT ;  /* 0x0000005f5500720c */ /* 0x000fe40003fc6270 */
[----:B------:R-:W-:Y:S01]  /*4820*/  FSEL R90, R24, -INF , !P1 ;  /* 0xff800000185a7808 */ /* 0x000fe20004800000 */
[----:B------:R-:W-:Y:S01]  /*4830*/  VIADD R24, R84, 0x18 ;  /* 0x0000001854187836 */ /* 0x000fe20000000000 */
[----:B------:R-:W-:Y:S02]  /*4840*/  FSEL R114, R31, -INF , !P6 ;  /* 0xff8000001f727808 */ /* 0x000fe40007000000 */
[----:B------:R-:W-:-:S02]  /*4850*/  ISETP.GE.AND P6, PT, R28, R100, PT ;  /* 0x000000641c00720c */ /* 0x000fc40003fc6270 */
[----:B------:R-:W-:Y:S02]  /*4860*/  FSEL R88, R26, -INF , !P0 ;  /* 0xff8000001a587808 */ /* 0x000fe40004000000 */
[----:B------:R-:W-:Y:S02]  /*4870*/  FSEL R108, R25, -INF , !P6 ;  /* 0xff800000196c7808 */ /* 0x000fe40007000000 */
[C---:B------:R-:W-:Y:S02]  /*4880*/  ISETP.GE.AND P0, PT, R24.reuse, R100, PT ;  /* 0x000000641800720c */ /* 0x040fe40003f06270 */
[-C--:B------:R-:W-:Y:S01]  /*4890*/  ISETP.GE.AND P6, PT, R24, R95.reuse, PT ;  /* 0x0000005f1800720c */ /* 0x080fe20003fc6270 */
[----:B------:R-:W-:Y:S01]  /*48a0*/  VIADD R24, R84, 0x19 ;  /* 0x0000001954187836 */ /* 0x000fe20000000000 */
[----:B------:R-:W-:Y:S02]  /*48b0*/  ISETP.GE.AND P1, PT, R28, R95, PT ;  /* 0x0000005f1c00720c */ /* 0x000fe40003f26270 */
[----:B------:R-:W-:Y:S01]  /*48c0*/  FSEL R110, R20, -INF , !P0 ;  /* 0xff800000146e7808 */ /* 0x000fe20004000000 */
[----:B------:R-:W-:Y:S01]  /*48d0*/  VIADD R20, R84, 0x20 ;  /* 0x0000002054147836 */ /* 0x000fe20000000000 */
[----:B------:R-:W-:-:S02]  /*48e0*/  FSEL R104, R27, -INF , !P1 ;  /* 0xff8000001b687808 */ /* 0x000fc40004800000 */
[-C--:B------:R-:W-:Y:S02]  /*48f0*/  ISETP.GE.AND P1, PT, R24, R100.reuse, PT ;  /* 0x000000641800720c */ /* 0x080fe40003f26270 */
[----:B------:R-:W-:Y:S02]  /*4900*/  FSEL R106, R22, -INF , !P6 ;  /* 0xff800000166a7808 */ /* 0x000fe40007000000 */
[----:B------:R-:W-:Y:S02]  /*4910*/  FSEL R112, R21, -INF , !P1 ;  /* 0xff80000015707808 */ /* 0x000fe40004800000 */
[C---:B------:R-:W-:Y:S02]  /*4920*/  ISETP.GE.AND P6, PT, R20.reuse, R100, PT ;  /* 0x000000641400720c */ /* 0x040fe40003fc6270 */
[-C--:B------:R-:W-:Y:S01]  /*4930*/  ISETP.GE.AND P1, PT, R20, R95.reuse, PT ;  /* 0x0000005f1400720c */ /* 0x080fe20003f26270 */
[----:B------:R-:W-:Y:S01]  /*4940*/  VIADD R20, R84, 0x21 ;  /* 0x0000002154147836 */ /* 0x000fe20000000000 */
[----:B------:R-:W-:-:S02]  /*4950*/  ISETP.GE.AND P0, PT, R24, R95, PT ;  /* 0x0000005f1800720c */ /* 0x000fc40003f06270 */
[----:B------:R-:W-:Y:S01]  /*4960*/  FSEL R21, R16, -INF , !P6 ;  /* 0xff80000010157808 */ /* 0x000fe20007000000 */
[----:B------:R-:W-:Y:S01]  /*4970*/  VIADD R16, R84, 0x28 ;  /* 0x0000002854107836 */ /* 0x000fe20000000000 */
[----:B------:R-:W-:Y:S02]  /*4980*/  FSEL R102, R23, -INF , !P0 ;  /* 0xff80000017667808 */ /* 0x000fe40004000000 */
[-C--:B------:R-:W-:Y:S02]  /*4990*/  ISETP.GE.AND P0, PT, R20, R100.reuse, PT ;  /* 0x000000641400720c */ /* 0x080fe40003f06270 */
[----:B------:R-:W-:Y:S02]  /*49a0*/  FSEL R23, R18, -INF , !P1 ;  /* 0xff80000012177808 */ /* 0x000fe40004800000 */
[----:B------:R-:W-:Y:S02]  /*49b0*/  FSEL R27, R17, -INF , !P0 ;  /* 0xff800000111b7808 */ /* 0x000fe40004000000 */
[----:B------:R-:W-:-:S02]  /*49c0*/  ISETP.GE.AND P1, PT, R16, R100, PT ;  /* 0x000000641000720c */ /* 0x000fc40003f26270 */
[-C--:B------:R-:W-:Y:S01]  /*49d0*/  ISETP.GE.AND P0, PT, R16, R95.reuse, PT ;  /* 0x0000005f1000720c */ /* 0x080fe20003f06270 */
[----:B------:R-:W-:Y:S01]  /*49e0*/  VIADD R16, R84, 0x29 ;  /* 0x0000002954107836 */ /* 0x000fe20000000000 */
[-C--:B------:R-:W-:Y:S02]  /*49f0*/  ISETP.GE.AND P6, PT, R20, R95.reuse, PT ;  /* 0x0000005f1400720c */ /* 0x080fe40003fc6270 */
[----:B------:R-:W-:Y:S02]  /*4a00*/  FSEL R12, R12, -INF , !P1 ;  /* 0xff8000000c0c7808 */ /* 0x000fe40004800000 */
[----:B------:R-:W-:Y:S02]  /*4a10*/  FSEL R29, R19, -INF , !P6 ;  /* 0xff800000131d7808 */ /* 0x000fe40007000000 */
[C---:B------:R-:W-:Y:S02]  /*4a20*/  ISETP.GE.AND P6, PT, R16.reuse, R100, PT ;  /* 0x000000641000720c */ /* 0x040fe40003fc6270 */
[----:B------:R-:W-:Y:S01]  /*4a30*/  ISETP.GE.AND P1, PT, R16, R95, PT ;  /* 0x0000005f1000720c */ /* 0x000fe20003f26270 */
[----:B------:R-:W-:Y:S01]  /*4a40*/  VIADD R16, R84, 0x30 ;  /* 0x0000003054107836 */ /* 0x000fe20000000000 */
[----:B------:R-:W-:-:S02]  /*4a50*/  FSEL R14, R14, -INF , !P0 ;  /* 0xff8000000e0e7808 */ /* 0x000fc40004000000 */
[----:B------:R-:W-:Y:S02]  /*4a60*/  FSEL R13, R13, -INF , !P6 ;  /* 0xff8000000d0d7808 */ /* 0x000fe40007000000 */
[C---:B------:R-:W-:Y:S02]  /*4a70*/  ISETP.GE.AND P0, PT, R16.reuse, R100, PT ;  /* 0x000000641000720c */ /* 0x040fe40003f06270 */
[-C--:B------:R-:W-:Y:S01]  /*4a80*/  ISETP.GE.AND P6, PT, R16, R95.reuse, PT ;  /* 0x0000005f1000720c */ /* 0x080fe20003fc6270 */
[----:B------:R-:W-:Y:S01]  /*4a90*/  VIADD R16, R84, 0x31 ;  /* 0x0000003154107836 */ /* 0x000fe20000000000 */
[----:B------:R-:W-:Y:S01]  /*4aa0*/  FSEL R20, R8, -INF , !P0 ;  /* 0xff80000008147808 */ /* 0x000fe20004000000 */
[----:B------:R-:W-:Y:S01]  /*4ab0*/  VIADD R8, R84, 0x38 ;  /* 0x0000003854087836 */ /* 0x000fe20000000000 */
[----:B------:R-:W-:Y:S02]  /*4ac0*/  FSEL R18, R15, -INF , !P1 ;  /* 0xff8000000f127808 */ /* 0x000fe40004800000 */
[----:B------:R-:W-:-:S02]  /*4ad0*/  ISETP.GE.AND P0, PT, R16, R95, PT ;  /* 0x0000005f1000720c */ /* 0x000fc40003f06270 */
[-C--:B------:R-:W-:Y:S02]  /*4ae0*/  ISETP.GE.AND P1, PT, R16, R100.reuse, PT ;  /* 0x000000641000720c */ /* 0x080fe40003f26270 */
[----:B------:R-:W-:Y:S02]  /*4af0*/  FSEL R28, R11, -INF , !P0 ;  /* 0xff8000000b1c7808 */ /* 0x000fe40004000000 */
[----:B------:R-:W-:Y:S02]  /*4b00*/  ISETP.GE.AND P0, PT, R84, R100, PT ;  /* 0x000000645400720c */ /* 0x000fe40003f06270 */
[----:B------:R-:W-:Y:S02]  /*4b10*/  FSEL R22, R10, -INF , !P6 ;  /* 0xff8000000a167808 */ /* 0x000fe40007000000 */
[----:B------:R-:W-:Y:S02]  /*4b20*/  FSEL R16, R32, -INF , !P0 ;  /* 0xff80000020107808 */ /* 0x000fe40004000000 */
[----:B------:R-:W-:-:S02]  /*4b30*/  ISETP.GE.AND P0, PT, R94, 0x3, PT ;  /* 0x000000035e00780c */ /* 0x000fc40003f06270 */
[----:B------:R-:W-:Y:S02]  /*4b40*/  FSEL R26, R9, -INF , !P1 ;  /* 0xff800000091a7808 */ /* 0x000fe40004800000 */
[C---:B------:R-:W-:Y:S02]  /*4b50*/  ISETP.GE.AND P6, PT, R8.reuse, R100, PT ;  /* 0x000000640800720c */ /* 0x040fe40003fc6270 */
[-C--:B------:R-:W-:Y:S01]  /*4b60*/  ISETP.GE.AND P1, PT, R8, R95.reuse, PT ;  /* 0x0000005f0800720c */ /* 0x080fe20003f26270 */
[C---:B------:R-:W-:Y:S01]  /*4b70*/  VIADD R8, R84.reuse, 0x39 ;  /* 0x0000003954087836 */ /* 0x040fe20000000000 */
[----:B------:R-:W-:Y:S02]  /*4b80*/  FSEL R10, R35, -INF , !P5 ;  /* 0xff800000230a7808 */ /* 0x000fe40006800000 */
[----:B------:R-:W-:Y:S02]  /*4b90*/  ISETP.GE.AND P5, PT, R84, R95, PT ;  /* 0x0000005f5400720c */ /* 0x000fe40003fa6270 */
[----:B------:R-:W-:-:S02]  /*4ba0*/  FSEL R30, R4, -INF , !P6 ;  /* 0xff800000041e7808 */ /* 0x000fc40007000000 */
[----:B------:R-:W-:Y:S02]  /*4bb0*/  FSEL R31, R6, -INF , !P1 ;  /* 0xff800000061f7808 */ /* 0x000fe40004800000 */
[C---:B------:R-:W-:Y:S02]  /*4bc0*/  ISETP.GE.AND P6, PT, R8.reuse, R100, PT ;  /* 0x000000640800720c */ /* 0x040fe40003fc6270 */
[----:B------:R-:W-:Y:S02]  /*4bd0*/  ISETP.GE.AND P1, PT, R8, R95, PT ;  /* 0x0000005f0800720c */ /* 0x000fe40003f26270 */
[----:B------:R-:W-:Y:S02]  /*4be0*/  FSEL R32, R34, -INF , !P5 ;  /* 0xff80000022207808 */ /* 0x000fe40006800000 */
[----:B------:R-:W-:Y:S02]  /*4bf0*/  FSEL R34, R5, -INF , !P6 ;  /* 0xff80000005227808 */ /* 0x000fe40007000000 */
[----:B------:R-:W-:Y:S01]  /*4c00*/  FSEL R84, R7, -INF , !P1 ;  /* 0xff80000007547808 */ /* 0x000fe20004800000 */
[----:B------:R-:W-:Y:S06]  /*4c10*/  @!P0 BRA `(.L_x_237) ;  /* 0x0000000400008947 */ /* 0x000fec0003800000 */
[----:B------:R-:W-:Y:S01]  /*4c20*/  VIADD R6, R94, 0xfffffffd ;  /* 0xfffffffd5e067836 */ /* 0x000fe20000000000 */
[----:B------:R-:W1:Y:S01]  /*4c30*/  @!P4 LDC.64 R4, c[0x0][0x218] ;  /* 0x00008600ff04cb82 */ /* 0x000e620000000a00 */
[----:B------:R2:W-:Y:S01]  /*4c40*/  @P4 STS [R129+0x3000], RZ ;  /* 0x003000ff81004388 */ /* 0x0005e20000000800 */
[----:B------:R-:W-:Y:S01]  /*4c50*/  BSSY B0, `(.L_x_238) ;  /* 0x000003b000007945 */ /* 0x000fe20003800000 */
[-C--:B------:R-:W-:Y:S01]  /*4c60*/  IMAD.WIDE.U32 R24, R6, R92.reuse, RZ ;  /* 0x0000005c06187225 */ /* 0x080fe200078e00ff */
[----:B------:R-:W-:Y:S01]  /*4c70*/  SHF.R.S32.HI R7, RZ, 0x1f, R6 ;  /* 0x0000001fff077819 */ /* 0x000fe20000011406 */
[----:B------:R2:W-:Y:S03]  /*4c80*/  @P4 STS [R129+0x3004], RZ ;  /* 0x003004ff81004388 */ /* 0x0005e60000000800 */
[----:B------:R-:W3:Y:S01]  /*4c90*/  @!P2 LDC.64 R8, c[0x0][0x218] ;  /* 0x00008600ff08ab82 */ /* 0x000ee20000000a00 */
[----:B------:R-:W-:Y:S01]  /*4ca0*/  IMAD R7, R7, R92, RZ ;  /* 0x0000005c07077224 */ /* 0x000fe200078e02ff */
[----:B------:R-:W-:Y:S01]  /*4cb0*/  LEA R11, P1, R24, R134, 0x6 ;  /* 0x00000086180b7211 */ /* 0x000fe200078230ff */
[----:B------:R2:W-:Y:S02]  /*4cc0*/  @P4 STS.64 [R129+0x3008], RZ ;  /* 0x003008ff81004388 */ /* 0x0005e40000000a00 */
[----:B------:R-:W-:-:S03]  /*4cd0*/  IMAD R93, R6, R93, R7 ;  /* 0x0000005d065d7224 */ /* 0x000fc600078e0207 */
[----:B------:R-:W4:Y:S01]  /*4ce0*/  @!P3 LDC.64 R6, c[0x0][0x218] ;  /* 0x00008600ff06bb82 */ /* 0x000f220000000a00 */
[----:B------:R-:W-:-:S05]  /*4cf0*/  IMAD.IADD R93, R25, 0x1, R93 ;  /* 0x00000001195d7824 */ /* 0x000fca00078e025d */
[----:B------:R-:W-:Y:S02]  /*4d00*/  LEA.HI.X R24, R24, R137, R93, 0x6, P1 ;  /* 0x0000008918187211 */ /* 0x000fe400008f345d */
[----:B-1----:R-:W-:-:S04]  /*4d10*/  @!P4 LEA R92, P1, R11, R4, 0x1 ;  /* 0x000000040b5cc211 */ /* 0x002fc800078208ff */
[C---:B------:R-:W-:Y:S02]  /*4d20*/  @!P4 LEA.HI.X R93, R11.reuse, R5, R24, 0x1, P1 ;  /* 0x000000050b5dc211 */ /* 0x040fe400008f0c18 */
[----:B------:R-:W1:Y:S03]  /*4d30*/  @!P4 LDC.64 R4, c[0x0][0x218] ;  /* 0x00008600ff04cb82 */ /* 0x000e660000000a00 */
[----:B------:R-:W-:Y:S01]  /*4d40*/  @!PT LDS RZ, [RZ] ;  /* 0x00000000fffff984 */ /* 0x000fe20000000800 */
[----:B------:R-:W-:Y:S01]  /*4d50*/  @!PT LDS RZ, [RZ] ;  /* 0x00000000fffff984 */ /* 0x000fe20000000800 */
[----:B------:R-:W-:Y:S01]  /*4d60*/  @!PT LDS RZ, [RZ] ;  /* 0x00000000fffff984 */ /* 0x000fe20000000800 */
[----:B------:R2:W-:Y:S04]  /*4d70*/  @!P4 LDGSTS.E.BYPASS.LTC128B.128 [R129+0x3000], desc[UR8][R92.64] ;  /* 0x030000005c81cfae */ /* 0x0005e8000b901d48 */
[----:B------:R2:W-:Y:S01]  /*4d80*/  @P3 STS.128 [R129+0x4000], RZ ;  /* 0x004000ff81003388 */ /* 0x0005e20000000c00 */
[----:B----4-:R-:W-:-:S04]  /*4d90*/  @!P3 LEA R100, P1, R11, R6, 0x1 ;  /* 0x000000060b64b211 */ /* 0x010fc800078208ff */
[C-C-:B------:R-:W-:Y:S02]  /*4da0*/  @!P3 LEA.HI.X R101, R11.reuse, R7, R24.reuse, 0x1, P1 ;  /* 0x000000070b65b211 */ /* 0x140fe400008f0c18 */
[----:B------:R-:W4:Y:S01]  /*4db0*/  @!P3 LDC.64 R6, c[0x0][0x218] ;  /* 0x00008600ff06bb82 */ /* 0x000f220000000a00 */
[C---:B---3--:R-:W-:Y:S02]  /*4dc0*/  @!P2 LEA R8, P1, R11.reuse, R8, 0x1 ;  /* 0x000000080b08a211 */ /* 0x048fe400078208ff */
[----:B------:R-:W-:Y:S01]  /*4dd0*/  @!PT LDS RZ, [RZ] ;  /* 0x00000000fffff984 */ /* 0x000fe20000000800 */
[----:B------:R-:W-:Y:S01]  /*4de0*/  @!PT LDS RZ, [RZ] ;  /* 0x00000000fffff984 */ /* 0x000fe20000000800 */
[----:B------:R-:W-:Y:S01]  /*4df0*/  @!PT LDS RZ, [RZ] ;  /* 0x00000000fffff984 */ /* 0x000fe20000000800 */
[----:B------:R2:W-:Y:S02]  /*4e00*/  @!P3 LDGSTS.E.BYPASS.LTC128B.128 [R129+0x4000], desc[UR8][R100.64+0x40] ;  /* 0x040000406481bfae */ /* 0x0005e4000b901d48 */
[--C-:B------:R-:W-:Y:S02]  /*4e10*/  @!P2 LEA.HI.X R9, R11, R9, R24.reuse, 0x1, P1 ;  /* 0x000000090b09a211 */ /* 0x100fe400008f0c18 */
[----:B------:R-:W-:Y:S01]  /*4e20*/  IADD3 R11, P5, R123, R11, RZ ;  /* 0x0000000b7b0b7210 */ /* 0x000fe20007fbe0ff */
[----:B------:R2:W-:Y:S03]  /*4e30*/  @P2 STS.128 [R129+0x5000], RZ ;  /* 0x005000ff81002388 */ /* 0x0005e60000000c00 */
[C---:B-1----:R-:W-:Y:S01]  /*4e40*/  @!P4 LEA R4, P1, R11.reuse, R4, 0x1 ;  /* 0x000000040b04c211 */ /* 0x042fe200078208ff */
[----:B------:R-:W-:Y:S01]  /*4e50*/  IMAD.X R24, R122, 0x1, R24, P5 ;  /* 0x000000017a187824 */ /* 0x000fe200028e0618 */
[----:B------:R-:W-:Y:S01]  /*4e60*/  @!PT LDS RZ, [RZ] ;  /* 0x00000000fffff984 */ /* 0x000fe20000000800 */
[----:B------:R-:W-:Y:S01]  /*4e70*/  @!PT LDS RZ, [RZ] ;  /* 0x00000000fffff984 */ /* 0x000fe20000000800 */
[----:B------:R-:W-:Y:S01]  /*4e80*/  @!PT LDS RZ, [RZ] ;  /* 0x00000000fffff984 */ /* 0x000fe20000000800 */
[----:B------:R2:W-:Y:S04]  /*4e90*/  @!P2 LDGSTS.E.BYPASS.LTC128B.128 [R129+0x5000], desc[UR8][R8.64+0x80] ;  /* 0x050000800881afae */ /* 0x0005e8000b901d48 */
[C---:B------:R-:W-:Y:S01]  /*4ea0*/  @!P4 LEA.HI.X R5, R11.reuse, R5, R24, 0x1, P1 ;  /* 0x000000050b05c211 */ /* 0x040fe200008f0c18 */
[----:B------:R2:W-:Y:S04]  /*4eb0*/  @P4 STS.128 [R129+0x3800], RZ ;  /* 0x003800ff81004388 */ /* 0x0005e80000000c00 */
[----:B------:R-:W-:Y:S01]  /*4ec0*/  @!PT LDS RZ, [RZ] ;  /* 0x00000000fffff984 */ /* 0x000fe20000000800 */
[----:B------:R-:W-:Y:S01]  /*4ed0*/  @!PT LDS RZ, [RZ] ;  /* 0x00000000fffff984 */ /* 0x000fe20000000800 */
[----:B------:R-:W-:Y:S01]  /*4ee0*/  @!PT LDS RZ, [RZ] ;  /* 0x00000000fffff984 */ /* 0x000fe20000000800 */
[----:B------:R2:W-:Y:S01]  /*4ef0*/  @!P4 LDGSTS.E.BYPASS.LTC128B.128 [R129+0x3800], desc[UR8][R4.64] ;  /* 0x038000000481cfae */ /* 0x0005e2000b901d48 */
[----:B----4-:R-:W-:-:S03]  /*4f00*/  @!P3 LEA R6, P1, R11, R6, 0x1 ;  /* 0x000000060b06b211 */ /* 0x010fc600078208ff */
[----:B------:R2:W-:Y:S01]  /*4f10*/  @P3 STS.128 [R129+0x4800], RZ ;  /* 0x004800ff81003388 */ /* 0x0005e20000000c00 */
[----:B------:R-:W-:-:S05]  /*4f20*/  @!P3 LEA.HI.X R7, R11, R7, R24, 0x1, P1 ;  /* 0x000000070b07b211 */ /* 0x000fca00008f0c18 */
        /* <DEDUP_REMOVED lines=13> */
.L_x_239:
[----:B------:R-:W-:Y:S05]  /*5000*/  BSYNC B0 ;  /* 0x0000000000007941 */ /* 0x000fea0003800000 */
.L_x_238:
[----:B------:R-:W0:Y:S02]  /*5010*/  LDGDEPBAR ;  /* 0x00000000000079af */ /* 0x000e240000000000 */
.L_x_237:
        /* <DEDUP_REMOVED lines=14> */
[----:B------:R-:W-:-:S04]  /*5100*/  FMNMX.FTZ R4, R112, R7, !PT ;  /* 0x0000000770047209 */ /* 0x000fc80007810000 */
[----:B------:R-:W-:-:S04]  /*5110*/  FMNMX.FTZ R4, R21, R4, !PT ;  /* 0x0000000415047209 */ /* 0x000fc80007810000 */
[----:B------:R-:W-:-:S04]  /*5120*/  FMNMX.FTZ R7, R27, R4, !PT ;  /* 0x000000041b077209 */ /* 0x000fc80007810000 */
[----:B------:R-:W-:-:S04]  /*5130*/  FMNMX.FTZ R4, R12, R7, !PT ;  /* 0x000000070c047209 */ /* 0x000fc80007810000 */
        /* <DEDUP_REMOVED lines=9> */
[----:B------:R-:W-:-:S03]  /*51d0*/  FMNMX.FTZ R5, R18, R5, !PT ;  /* 0x0000000512057209 */ /* 0x000fc60007810000 */
[----:B------:R-:W1:Y:S01]  /*51e0*/  SHFL.BFLY PT, R4, R7, 0x2, 0x1f ;  /* 0x0c401f0007047f89 */ /* 0x000e6200000e0000 */
[----:B------:R-:W-:-:S04]  /*51f0*/  FMNMX.FTZ R5, R22, R5, !PT ;  /* 0x0000000516057209 */ /* 0x000fc80007810000 */
[----:B------:R-:W-:-:S04]  /*5200*/  FMNMX.FTZ R6, R28, R5, !PT ;  /* 0x000000051c067209 */ /* 0x000fc80007810000 */
        /* <DEDUP_REMOVED lines=10> */
[----:B------:R-:W-:-:S05]  /*52b0*/  FSEL R89, R89, RZ, P2 ;  /* 0x000000ff59597208 */ /* 0x000fca0001000000 */
[--C-:B------:R-:W-:Y:S01]  /*52c0*/  FFMA.FTZ R92, R16, UR6, -R89.reuse ;  /* 0x00000006105c7c23 */ /* 0x100fe20008010859 */
[--C-:B------:R-:W-:Y:S01]  /*52d0*/  FFMA.FTZ R86, R86, UR6, -R89.reuse ;  /* 0x0000000656567c23 */ /* 0x100fe20008010859 */
[--C-:B------:R-:W-:Y:S01]  /*52e0*/  FFMA.FTZ R17, R148, UR6, -R89.reuse ;  /* 0x0000000694117c23 */ /* 0x100fe20008010859 */
[----:B--2---:R-:W-:Y:S01]  /*52f0*/  FMNMX.FTZ R24, R5, R24, !PT ;  /* 0x0000001805187209 */ /* 0x004fe20007810000 */
[--C-:B------:R-:W-:Y:S01]  /*5300*/  FFMA.FTZ R16, R144, UR6, -R89.reuse ;  /* 0x0000000690107c23 */ /* 0x100fe20008010859 */
[----:B------:R-:W-:Y:S01]  /*5310*/  FSEL R5, R25, RZ, P2 ;  /* 0x000000ff19057208 */ /* 0x000fe20001000000 */
[----:B------:R-:W-:Y:S01]  /*5320*/  MUFU.EX2 R92, R92 ;  /* 0x0000005c005c7308 */ /* 0x000fe20000000800 */
[C---:B------:R-:W-:Y:S01]  /*5330*/  FSETP.NEU.FTZ.AND P1, PT, R24.reuse, -INF , PT ;  /* 0xff8000001800780b */ /* 0x040fe20003f3d000 */
[----:B------:R-:W-:Y:S01]  /*5340*/  FMUL.FTZ R87, R24, UR6 ;  /* 0x0000000618577c20 */ /* 0x000fe20008410000 */
[----:B------:R-:W-:Y:S01]  /*5350*/  FFMA.FTZ R93, R90, UR6, -R89 ;  /* 0x000000065a5d7c23 */ /* 0x000fe20008010859 */
[----:B------:R-:W-:Y:S01]  /*5360*/  FADD.FTZ R4, R2, -R5 ;  /* 0x8000000502047221 */ /* 0x000fe20000010000 */
[----:B------:R-:W-:Y:S01]  /*5370*/  FSEL R5, R24, RZ, P1 ;  /* 0x000000ff18057208 */ /* 0x000fe20000800000 */
[----:B------:R-:W-:Y:S01]  /*5380*/  FFMA.FTZ R90, R108, UR6, -R89 ;  /* 0x000000066c5a7c23 */ /* 0x000fe20008010859 */
[----:B------:R-:W-:Y:S01]  /*5390*/  FSEL R87, R87, RZ, P1 ;  /* 0x000000ff57577208 */ /* 0x000fe20000800000 */
[----:B------:R-:W-:Y:S01]  /*53a0*/  FMUL.FTZ R100, R4, UR6 ;  /* 0x0000000604647c20 */ /* 0x000fe20008410000 */
[----:B------:R-:W1:Y:S01]  /*53b0*/  MUFU.EX2 R86, R86 ;  /* 0x0000005600567308 */ /* 0x000e620000000800 */
[----:B------:R-:W-:Y:S01]  /*53c0*/  FADD.FTZ R5, R0, -R5 ;  /* 0x8000000500057221 */ /* 0x000fe20000010000 */
[----:B------:R-:W-:Y:S01]  /*53d0*/  FFMA.FTZ R35, R110, UR6, -R89 ;  /* 0x000000066e237c23 */ /* 0x000fe20008010859 */
[--C-:B------:R-:W-:Y:S01]  /*53e0*/  FFMA.FTZ R85, R10, UR6, -R87.reuse ;  /* 0x000000060a557c23 */ /* 0x100fe20008010857 */
[--C-:B------:R-:W-:Y:S01]  /*53f0*/  FFMA.FTZ R15, R32, UR6, -R87.reuse ;  /* 0x00000006200f7c23 */ /* 0x100fe20008010857 */
[----:B------:R-:W2:Y:S01]  /*5400*/  LDSM.16.MT88.4 R8, [R118+0x6000] ;  /* 0x006000007608783b */ /* 0x000ea20000004200 */
[--C-:B------:R-:W-:Y:S01]  /*5410*/  FFMA.FTZ R2, R142, UR6, -R87.reuse ;  /* 0x000000068e027c23 */ /* 0x100fe20008010857 */
[----:B------:R-:W-:Y:S01]  /*5420*/  FMUL.FTZ R95, R5, UR6 ;  /* 0x00000006055f7c20 */ /* 0x000fe20008410000 */
[--C-:B------:R-:W-:Y:S01]  /*5430*/  FFMA.FTZ R19, R114, UR6, -R87.reuse ;  /* 0x0000000672137c23 */ /* 0x100fe20008010857 */
[----:B------:R-:W-:Y:S01]  /*5440*/  MUFU.EX2 R17, R17 ;  /* 0x0000001100117308 */ /* 0x000fe20000000800 */
[----:B------:R-:W-:Y:S01]  /*5450*/  FFMA.FTZ R91, R88, UR6, -R87 ;  /* 0x00000006585b7c23 */ /* 0x000fe20008010857 */
[----:B------:R-:W-:Y:S01]  /*5460*/  FFMA.FTZ R32, R112, UR6, -R89 ;  /* 0x0000000670207c23 */ /* 0x000fe20008010859 */
[--C-:B------:R-:W-:Y:S01]  /*5470*/  FFMA.FTZ R88, R104, UR6, -R87.reuse ;  /* 0x0000000668587c23 */ /* 0x100fe20008010857 */
[--C-:B------:R-:W-:Y:S01]  /*5480*/  FFMA.FTZ R33, R106, UR6, -R87.reuse ;  /* 0x000000066a217c23 */ /* 0x100fe20008010857 */
[--C-:B------:R-:W-:Y:S01]  /*5490*/  FFMA.FTZ R0, R102, UR6, -R87.reuse ;  /* 0x0000000666007c23 */ /* 0x100fe20008010857 */
[--C-:B------:R-:W-:Y:S01]  /*54a0*/  FFMA.FTZ R104, R29, UR6, -R87.reuse ;  /* 0x000000061d687c23 */ /* 0x100fe20008010857 */
[--C-:B------:R-:W-:Y:S01]  /*54b0*/  FFMA.FTZ R101, R23, UR6, -R87.reuse ;  /* 0x0000000617657c23 */ /* 0x100fe20008010857 */
[----:B------:R-:W3:Y:S01]  /*54c0*/  MUFU.EX2 R16, R16 ;  /* 0x0000001000107308 */ /* 0x000ee20000000800 */
[----:B-1----:R-:W-:Y:S01]  /*54d0*/  F2FP.BF16.F32.PACK_AB R4, R86, R92 ;  /* 0x0000005c5604723e */ /* 0x002fe200000010ff */
[--C-:B------:R-:W-:Y:S01]  /*54e0*/  FFMA.FTZ R29, R14, UR6, -R87.reuse ;  /* 0x000000060e1d7c23 */ /* 0x100fe20008010857 */
[----:B------:R-:W-:Y:S01]  /*54f0*/  FFMA.FTZ R102, R18, UR6, -R87 ;  /* 0x0000000612667c23 */ /* 0x000fe20008010857 */
[--C-:B------:R-:W-:Y:S01]  /*5500*/  FFMA.FTZ R103, R20, UR6, -R89.reuse ;  /* 0x0000000614677c23 */ /* 0x100fe20008010859 */
[----:B------:R-:W-:Y:S01]  /*5510*/  FFMA.FTZ R20, R30, UR6, -R89 ;  /* 0x000000061e147c23 */ /* 0x000fe20008010859 */
[--C-:B------:R-:W-:Y:S01]  /*5520*/  FFMA.FTZ R30, R28, UR6, -R87.reuse ;  /* 0x000000061c1e7c23 */ /* 0x100fe20008010857 */
[----:B------:R-:W-:Y:S01]  /*5530*/  FFMA.FTZ R84, R84, UR6, -R87 ;  /* 0x0000000654547c23 */ /* 0x000fe20008010857 */
[----:B------:R-:W-:Y:S01]  /*5540*/  MUFU.EX2 R15, R15 ;  /* 0x0000000f000f7308 */ /* 0x000fe20000000800 */
[--C-:B------:R-:W-:Y:S01]  /*5550*/  FFMA.FTZ R23, R26, UR6, -R89.reuse ;  /* 0x000000061a177c23 */ /* 0x100fe20008010859 */
[----:B------:R-:W-:Y:S01]  /*5560*/  FFMA.FTZ R34, R34, UR6, -R89 ;  /* 0x0000000622227c23 */ /* 0x000fe20008010859 */
[--C-:B------:R-:W-:Y:S01]  /*5570*/  FFMA.FTZ R22, R22, UR6, -R87.reuse ;  /* 0x0000000616167c23 */ /* 0x100fe20008010857 */
[----:B------:R-:W-:Y:S01]  /*5580*/  FFMA.FTZ R18, R31, UR6, -R87 ;  /* 0x000000061f127c23 */ /* 0x000fe20008010857 */
[----:B------:R-:W-:-:S03]  /*5590*/  @P0 IADD3 R142, R94, -0x3, RZ ;  /* 0xfffffffd5e8e0810 */ /* 0x000fc60007ffe0ff */
[----:B------:R-:W1:Y:S01]  /*55a0*/  MUFU.EX2 R85, R85 ;  /* 0x0000005500557308 */ /* 0x000e620000000800 */
[----:B---3--:R-:W-:-:S07]  /*55b0*/  F2FP.BF16.F32.PACK_AB R6, R16, R17 ;  /* 0x000000111006723e */ /* 0x008fce00000010ff */
[----:B------:R-:W-:Y:S08]  /*55c0*/  MUFU.EX2 R2, R2 ;  /* 0x0000000200027308 */ /* 0x000ff00000000800 */
[----:B------:R-:W3:Y:S01]  /*55d0*/  MUFU.EX2 R100, R100 ;  /* 0x0000006400647308 */ /* 0x000ee20000000800 */
[----:B-1----:R-:W-:-:S07]  /*55e0*/  F2FP.BF16.F32.PACK_AB R5, R85, R15 ;  /* 0x0000000f5505723e */ /* 0x002fce00000010ff */
[----:B------:R-:W1:Y:S08]  /*55f0*/  MUFU.EX2 R95, R95 ;  /* 0x0000005f005f7308 */ /* 0x000e700000000800 */
        /* <DEDUP_REMOVED lines=56> */
[--C-:B------:R-:W-:Y:S01]  /*5980*/  FFMA.FTZ R100, R27, UR6, -R89.reuse ;  /* 0x000000061b647c23 */ /* 0x100fe20008010859 */
[--C-:B------:R-:W-:Y:S01]  /*5990*/  FFMA.FTZ R95, R21, UR6, -R89.reuse ;  /* 0x00000006155f7c23 */ /* 0x100fe20008010859 */
[--C-:B------:R-:W-:Y:S01]  /*59a0*/  FFMA.FTZ R27, R12, UR6, -R89.reuse ;  /* 0x000000060c1b7c23 */ /* 0x100fe20008010859 */
[----:B------:R-:W-:Y:S01]  /*59b0*/  FFMA.FTZ R92, R13, UR6, -R89 ;  /* 0x000000060d5c7c23 */ /* 0x000fe20008010859 */
[----:B------:R-:W-:Y:S01]  /*59c0*/  FADD.FTZ R86, R86, R143 ;  /* 0x0000008f56567221 */ /* 0x000fe20000010000 */
[----:B------:R-:W2:Y:S01]  /*59d0*/  MUFU.EX2 R90, R90 ;  /* 0x0000005a005a7308 */ /* 0x000ea20000000800 */
[----:B------:R-:W-:Y:S01]  /*59e0*/  LDSM.16.MT88.4 R12, [R118+0x6800] ;  /* 0x00680000760c783b */ /* 0x000fe20000004200 */
[----:B------:R-:W-:Y:S01]  /*59f0*/  FADD.FTZ R21, R85, R146 ;  /* 0x0000009255157221 */ /* 0x000fe20000010000 */
[----:B------:R-:W-:-:S03]  /*5a00*/  FADD.FTZ R17, R17, R86 ;  /* 0x0000005611117221 */ /* 0x000fc60000010000 */
[----:B------:R-:W-:Y:S01]  /*5a10*/  FADD.FTZ R2, R2, R21 ;  /* 0x0000001502027221 */ /* 0x000fe20000010000 */
[----:B------:R-:W-:Y:S01]  /*5a20*/  FADD.FTZ R16, R16, R17 ;  /* 0x0000001110107221 */ /* 0x000fe20000010000 */
[----:B------:R-:W-:Y:S01]  /*5a30*/  MUFU.EX2 R35, R35 ;  /* 0x0000002300237308 */ /* 0x000fe20000000800 */
        /* <DEDUP_REMOVED lines=32> */
[----:B------:R4:W-:Y:S01]  /*5c40*/  MUFU.EX2 R87, R18 ;  /* 0x0000001200577308 */ /* 0x0009e20000000800 */
        /* <DEDUP_REMOVED lines=8> */
[----:B------:R-:W-:Y:S01]  /*5cd0*/  FADD.FTZ R91, R91, R2 ;  /* 0x000000025b5b7221 */ /* 0x000fe20000010000 */
[----:B------:R-:W-:Y:S01]  /*5ce0*/  F2FP.BF16.F32.PACK_AB R6, R32, R35 ;  /* 0x000000232006723e */ /* 0x000fe200000010ff */
[----:B----4-:R-:W-:Y:S01]  /*5cf0*/  LDSM.16.MT88.4 R16, [R116+0x7c00] ;  /* 0x007c00007410783b */ /* 0x010fe20000004200 */
[----:B------:R-:W-:Y:S01]  /*5d00*/  F2FP.BF16.F32.PACK_AB R7, R0, R33 ;  /* 0x000000210007723e */ /* 0x000fe200000010ff */
[----:B------:R-:W-:Y:S01]  /*5d10*/  FADD.FTZ R90, R90, R93 ;  /* 0x0000005d5a5a7221 */ /* 0x000fe20000010000 */
[----:B------:R-:W-:Y:S01]  /*5d20*/  FADD.FTZ R88, R88, R91 ;  /* 0x0000005b58587221 */ /* 0x000fe20000010000 */
[----:B------:R-:W-:-:S02]  /*5d30*/  MOV R2, R25 ;  /* 0x0000001900027202 */ /* 0x000fc40000000f00 */
[----:B------:R-:W-:Y:S01]  /*5d40*/  FADD.FTZ R35, R35, R90 ;  /* 0x0000005a23237221 */ /* 0x000fe20000010000 */
[----:B------:R-:W-:Y:S01]  /*5d50*/  FADD.FTZ R33, R33, R88 ;  /* 0x0000005821217221 */ /* 0x000fe20000010000 */
[----:B------:R-:W-:Y:S02]  /*5d60*/  @P0 MOV R2, R25 ;  /* 0x0000001900020202 */ /* 0x000fe40000000f00 */
[----:B------:R-:W-:Y:S01]  /*5d70*/  FADD.FTZ R32, R32, R35 ;  /* 0x0000002320207221 */ /* 0x000fe20000010000 */
[----:B------:R-:W-:Y:S01]  /*5d80*/  FADD.FTZ R0, R0, R33 ;  /* 0x0000002100007221 */ /* 0x000fe20000010000 */
        /* <DEDUP_REMOVED lines=18> */
[----:B-----5:R-:W-:Y:S01]  /*5eb0*/  F2FP.BF16.F32.PACK_AB R4, R100, R95 ;  /* 0x0000005f6404723e */ /* 0x020fe200000010ff */
[----:B------:R-:W-:Y:S01]  /*5ec0*/  FADD.FTZ R95, R95, R32 ;  /* 0x000000205f5f7221 */ /* 0x000fe20000010000 */
[----:B------:R-:W-:Y:S01]  /*5ed0*/  F2FP.BF16.F32.PACK_AB R5, R104, R101 ;  /* 0x000000656805723e */ /* 0x000fe200000010ff */
[----:B------:R-:W-:Y:S01]  /*5ee0*/  FADD.FTZ R101, R101, R0 ;  /* 0x0000000065657221 */ /* 0x000fe20000010000 */
[----:B------:R-:W-:Y:S01]  /*5ef0*/  F2FP.BF16.F32.PACK_AB R6, R92, R27 ;  /* 0x0000001b5c06723e */ /* 0x000fe200000010ff */
[----:B------:R-:W-:Y:S01]  /*5f00*/  FADD.FTZ R100, R100, R95 ;  /* 0x0000005f64647221 */ /* 0x000fe20000010000 */
[----:B------:R-:W-:Y:S01]  /*5f10*/  F2FP.BF16.F32.PACK_AB R7, R102, R29 ;  /* 0x0000001d6607723e */ /* 0x000fe200000010ff */
[----:B------:R-:W-:Y:S01]  /*5f20*/  FADD.FTZ R104, R104, R101 ;  /* 0x0000006568687221 */ /* 0x000fe20000010000 */
[----:B------:R-:W-:-:S02]  /*5f30*/  MOV R0, R24 ;  /* 0x0000001800007202 */ /* 0x000fc40000000f00 */
[----:B------:R-:W-:Y:S01]  /*5f40*/  @P0 MOV R0, R24 ;  /* 0x0000001800000202 */ /* 0x000fe20000000f00 */
[----:B------:R-:W-:Y:S02]  /*5f50*/  FADD.FTZ R29, R29, R104 ;  /* 0x000000681d1d7221 */ /* 0x000fe40000010000 */
[----:B------:R-:W-:Y:S02]  /*5f60*/  HMMA.16816.F32.BF16 R36, R4, R12, R36 ;  /* 0x0000000c0424723c */ /* 0x000fe40000041824 */
[----:B------:R-:W-:-:S04]  /*5f70*/  FADD.FTZ R102, R102, R29 ;  /* 0x0000001d66667221 */ /* 0x000fc80000010000 */
        /* <DEDUP_REMOVED lines=18> */
[----:B------:R-:W-:Y:S01]  /*60a0*/  F2FP.BF16.F32.PACK_AB R5, R30, R85 ;  /* 0x000000551e05723e */ /* 0x000fe200000010ff */
[----:B------:R-:W-:Y:S01]  /*60b0*/  FADD.FTZ R85, R85, R102 ;  /* 0x0000006655557221 */ /* 0x000fe20000010000 */
[----:B------:R-:W-:Y:S02]  /*60c0*/  F2FP.BF16.F32.PACK_AB R6, R143, R28 ;  /* 0x0000001c8f06723e */ /* 0x000fe400000010ff */
[----:B-1----:R-:W-:Y:S01]  /*60d0*/  F2FP.BF16.F32.PACK_AB R7, R84, R87 ;  /* 0x000000575407723e */ /* 0x002fe200000010ff */
[----:B------:R-:W-:-:S04]  /*60e0*/  FADD.FTZ R30, R30, R85 ;  /* 0x000000551e1e7221 */ /* 0x000fc80000010000 */
[----:B------:R-:W-:Y:S02]  /*60f0*/  FADD.FTZ R87, R87, R30 ;  /* 0x0000001e57577221 */ /* 0x000fe40000010000 */
[----:B---3--:R-:W-:Y:S02]  /*6100*/  HMMA.16816.F32.BF16 R36, R4, R12, R36 ;  /* 0x0000000c0424723c */ /* 0x008fe40000041824 */
[----:B------:R-:W-:-:S04]  /*6110*/  FADD.FTZ R146, R84, R87 ;  /* 0x0000005754927221 */ /* 0x000fc80000010000 */
[C---:B------:R-:W-:Y:S01]  /*6120*/  HMMA.16816.F32.BF16 R40, R4.reuse, R14, R40 ;  /* 0x0000000e0428723c */ /* 0x040fe20000041828 */
[----:B------:R-:W1:Y:S05]  /*6130*/  LDSM.16.MT88.4 R12, [R118+0x8c00] ;  /* 0x008c0000760c783b */ /* 0x000e6a0000004200 */
[C---:B------:R-:W-:Y:S06]  /*6140*/  HMMA.16816.F32.BF16 R52, R4.reuse, R20, R52 ;  /* 0x000000140434723c */ /* 0x040fec0000041834 */
[----:B------:R-:W-:Y:S01]  /*6150*/  HMMA.16816.F32.BF16 R56, R4, R22, R56 ;  /* 0x000000160438723c */ /* 0x000fe20000041838 */
[----:B------:R-:W-:-:S05]  /*6160*/  MOV R20, R3 ;  /* 0x0000000300147202 */ /* 0x000fca0000000f00 */
[C---:B--2---:R-:W-:Y:S06]  /*6170*/  HMMA.16816.F32.BF16 R44, R4.reuse, R8, R44 ;  /* 0x00000008042c723c */ /* 0x044fec000004182c */
[C---:B------:R-:W-:Y:S01]  /*6180*/  HMMA.16816.F32.BF16 R48, R4.reuse, R10, R48 ;  /* 0x0000000a0430723c */ /* 0x040fe20000041830 */
[----:B------:R-:W2:Y:S05]  /*6190*/  LDSM.16.MT88.4 R8, [R116+0x8c00] ;  /* 0x008c00007408783b */ /* 0x000eaa0000004200 */
[C---:B------:R-:W-:Y:S06]  /*61a0*/  HMMA.16816.F32.BF16 R60, R4.reuse, R16, R60 ;  /* 0x00000010043c723c */ /* 0x040fec000004183c */
[C---:B------:R-:W-:Y:S06]  /*61b0*/  HMMA.16816.F32.BF16 R64, R4.reuse, R18, R64 ;  /* 0x000000120440723c */ /* 0x040fec0000041840 */
[C---:B-1----:R-:W-:Y:S06]  /*61c0*/  HMMA.16816.F32.BF16 R68, R4.reuse, R12, R68 ;  /* 0x0000000c0444723c */ /* 0x042fec0000041844 */
[C---:B------:R-:W-:Y:S06]  /*61d0*/  HMMA.16816.F32.BF16 R72, R4.reuse, R14, R72 ;  /* 0x0000000e0448723c */ /* 0x040fec0000041848 */
[C---:B--2---:R-:W-:Y:S06]  /*61e0*/  HMMA.16816.F32.BF16 R76, R4.reuse, R8, R76 ;  /* 0x00000008044c723c */ /* 0x044fec000004184c */
[----:B------:R-:W-:Y:S01]  /*61f0*/  HMMA.16816.F32.BF16 R80, R4, R10, R80 ;  /* 0x0000000a0450723c */ /* 0x000fe20000041850 */
[----:B------:R-:W-:-:S04]  /*6200*/  FADD.FTZ R9, R27, R100 ;  /* 0x000000641b097221 */ /* 0x000fc80000010000 */
[----:B------:R-:W-:-:S04]  /*6210*/  FADD.FTZ R9, R92, R9 ;  /* 0x000000095c097221 */ /* 0x000fc80000010000 */
[----:B------:R-:W-:-:S04]  /*6220*/  FADD.FTZ R26, R26, R9 ;  /* 0x000000091a1a7221 */ /* 0x000fc80000010000 */
[----:B------:R-:W-:-:S04]  /*6230*/  FADD.FTZ R31, R31, R26 ;  /* 0x0000001a1f1f7221 */ /* 0x000fc80000010000 */
[----:B------:R-:W-:-:S04]  /*6240*/  FADD.FTZ R28, R28, R31 ;  /* 0x0000001f1c1c7221 */ /* 0x000fc80000010000 */
[----:B------:R-:W-:Y:S01]  /*6250*/  FADD.FTZ R143, R143, R28 ;  /* 0x0000001c8f8f7221 */ /* 0x000fe20000010000 */
[----:B------:R-:W-:Y:S06]  /*6260*/  @P0 BRA `(.L_x_240) ;  /* 0x0000000000040947 */ /* 0x000fec0003800000 */
.L_x_236:
[----:B------:R-:W-:-:S07]  /*6270*/  IADD3 R142, R20, -0x1, RZ ;  /* 0xffffffff148e7810 */ /* 0x000fce0007ffe0ff */
.L_x_240:
[----:B------:R-:W-:-:S13]  /*6280*/  ISETP.GE.AND P0, PT, R142, RZ, PT ;  /* 0x000000ff8e00720c */ /* 0x000fda0003f06270 */
[----:B------:R-:W-:Y:S05]  /*6290*/  @!P0 BRA `(.L_x_241) ;  /* 0x0000001c00f08947 */ /* 0x000fea0003800000 */
[----:B------:R-:W-:Y:S01]  /*62a0*/  ULDC UR4, c[0x0][0x2d0] ;  /* 0x0000b40000047ab9 */ /* 0x000fe20000000800 */
[----:B------:R-:W-:Y:S01]  /*62b0*/  IMAD.MOV.U32 R3, RZ, RZ, R0 ;  /* 0x000000ffff037224 */ /* 0x000fe200078e0000 */
[----:B------:R-:W-:Y:S01]  /*62c0*/  MOV R144, R96 ;  /* 0x0000006000907202 */ /* 0x000fe20000000f00 */
[----:B------:R-:W-:Y:S01]  /*62d0*/  IMAD.MOV.U32 R85, RZ, RZ, R2 ;  /* 0x000000ffff557224 */ /* 0x000fe200078e0002 */
[----:B------:R-:W-:Y:S01]  /*62e0*/  MOV R145, R99 ;  /* 0x0000006300917202 */ /* 0x000fe20000000f00 */
[----:B------:R-:W-:Y:S01]  /*62f0*/  ULDC UR5, c[0x0][0x2d0] ;  /* 0x0000b40000057ab9 */ /* 0x000fe20000000800 */
[----:B------:R-:W-:Y:S01]  /*6300*/  ISETP.GE.AND P4, PT, R138, UR4, PT ;  /* 0x000000048a007c0c */ /* 0x000fe2000bf86270 */
[----:B------:R-:W-:Y:S01]  /*6310*/  ULDC UR4, c[0x0][0x2ec] ;  /* 0x0000bb0000047ab9 */ /* 0x000fe20000000800 */
[----:B------:R-:W-:Y:S01]  /*6320*/  ULDC.64 UR6, c[0x0][0x248] ;  /* 0x0000920000067ab9 */ /* 0x000fe20000000a00 */
[----:B------:R-:W-:Y:S10]  /*6330*/  BRA `(.L_x_242) ;  /* 0x0000000000fc7947 */ /* 0x000ff40003800000 */
.L_x_244:
[----:B------:R-:W-:Y:S01]  /*6340*/  ISETP.GE.AND P4, PT, R138, UR5, PT ;  /* 0x000000058a007c0c */ /* 0x000fe2000bf86270 */
[----:B------:R-:W-:Y:S01]  /*6350*/  VIADD R0, R142, 0xffffffff ;  /* 0xffffffff8e007836 */ /* 0x000fe20000000000 */
[----:B------:R-:W1:Y:S03]  /*6360*/  @!P3 LDC.64 R86, c[0x0][0x218] ;  /* 0x00008600ff56bb82 */ /* 0x000e660000000a00 */
[C---:B------:R-:W-:Y:S01]  /*6370*/  IMAD.WIDE.U32 R90, R0.reuse, UR6, RZ ;  /* 0x00000006005a7c25 */ /* 0x040fe2000f8e00ff */
[----:B------:R-:W-:Y:S04]  /*6380*/  SHF.R.S32.HI R95, RZ, 0x1f, R0 ;  /* 0x0000001fff5f7819 */ /* 0x000fe80000011400 */
[----:B------:R-:W2:Y:S01]  /*6390*/  @!P2 LDC.64 R92, c[0x0][0x218] ;  /* 0x00008600ff5cab82 */ /* 0x000ea20000000a00 */
[----:B------:R-:W-:Y:S02]  /*63a0*/  IMAD R95, R95, UR6, RZ ;  /* 0x000000065f5f7c24 */ /* 0x000fe4000f8e02ff */
[----:B------:R3:W-:Y:S02]  /*63b0*/  @P4 STS [R129+0x3000], RZ ;  /* 0x003000ff81004388 */ /* 0x0007e40000000800 */
[----:B------:R-:W-:Y:S01]  /*63c0*/  IMAD R95, R0, UR7, R95 ;  /* 0x00000007005f7c24 */ /* 0x000fe2000f8e025f */
[C---:B------:R-:W-:Y:S01]  /*63d0*/  LEA R0, P0, R90.reuse, R134, 0x6 ;  /* 0x000000865a007211 */ /* 0x040fe200078030ff */
[----:B------:R3:W-:Y:S01]  /*63e0*/  @P4 STS [R129+0x3004], RZ ;  /* 0x003004ff81004388 */ /* 0x0007e20000000800 */
[----:B------:R-:W4:Y:S01]  /*63f0*/  @!P4 LDC.64 R88, c[0x0][0x218] ;  /* 0x00008600ff58cb82 */ /* 0x000f220000000a00 */
[----:B------:R-:W-:Y:S02]  /*6400*/  IMAD.IADD R95, R91, 0x1, R95 ;  /* 0x000000015b5f7824 */ /* 0x000fe400078e025f */
[----:B------:R3:W-:Y:S03]  /*6410*/  @P4 STS.64 [R129+0x3008], RZ ;  /* 0x003008ff81004388 */ /* 0x0007e60000000a00 */
[----:B------:R-:W-:Y:S02]  /*6420*/  LEA.HI.X R95, R90, R137, R95, 0x6, P0 ;  /* 0x000000895a5f7211 */ /* 0x000fe400000f345f */
[----:B------:R-:W5:Y:S01]  /*6430*/  @!P4 LDC.64 R90, c[0x0][0x218] ;  /* 0x00008600ff5acb82 */ /* 0x000f620000000a00 */
[C---:B-1----:R-:W-:Y:S04]  /*6440*/  @!P3 LEA R96, P0, R0.reuse, R86, 0x1 ;  /* 0x000000560060b211 */ /* 0x042fe800078008ff */
[C-C-:B------:R-:W-:Y:S02]  /*6450*/  @!P3 LEA.HI.X R97, R0.reuse, R87, R95.reuse, 0x1, P0 ;  /* 0x000000570061b211 */ /* 0x140fe400000f0c5f */
[C---:B--2---:R-:W-:Y:S01]  /*6460*/  @!P2 LEA R92, P0, R0.reuse, R92, 0x1 ;  /* 0x0000005c005ca211 */ /* 0x044fe200078008ff */
[----:B------:R-:W1:Y:S03]  /*6470*/  @!P2 LDC.64 R86, c[0x0][0x218] ;  /* 0x00008600ff56ab82 */ /* 0x000e660000000a00 */
[C-C-:B------:R-:W-:Y:S02]  /*6480*/  @!P2 LEA.HI.X R93, R0.reuse, R93, R95.reuse, 0x1, P0 ;  /* 0x0000005d005da211 */ /* 0x140fe400000f0c5f */
[C---:B----4-:R-:W-:Y:S04]  /*6490*/  @!P4 LEA R88, P1, R0.reuse, R88, 0x1 ;  /* 0x000000580058c211 */ /* 0x050fe800078208ff */
[--C-:B------:R-:W-:Y:S02]  /*64a0*/  @!P4 LEA.HI.X R89, R0, R89, R95.reuse, 0x1, P1 ;  /* 0x000000590059c211 */ /* 0x100fe400008f0c5f */
[----:B------:R-:W-:Y:S03]  /*64b0*/  IADD3 R0, P0, R123, R0, RZ ;  /* 0x000000007b007210 */ /* 0x000fe60007f1e0ff */
[----:B------:R-:W-:Y:S01]  /*64c0*/  @!PT LDS RZ, [RZ] ;  /* 0x00000000fffff984 */ /* 0x000fe20000000800 */
[----:B------:R-:W-:Y:S01]  /*64d0*/  @!PT LDS RZ, [RZ] ;  /* 0x00000000fffff984 */ /* 0x000fe20000000800 */
[----:B------:R-:W-:Y:S01]  /*64e0*/  @!PT LDS RZ, [RZ] ;  /* 0x00000000fffff984 */ /* 0x000fe20000000800 */
[----:B------:R2:W-:Y:S01]  /*64f0*/  @!P4 LDGSTS.E.BYPASS.LTC128B.128 [R129+0x3000], desc[UR8][R88.64] ;  /* 0x030000005881cfae */ /* 0x0005e2000b901d48 */
[----:B-----5:R-:W-:Y:S01]  /*6500*/  @!P4 LEA R90, P6, R0, R90, 0x1 ;  /* 0x0000005a005ac211 */ /* 0x020fe200078c08ff */
[----:B------:R-:W-:Y:S02]  /*6510*/  IMAD.X R95, R122, 0x1, R95, P0 ;  /* 0x000000017a5f7824 */ /* 0x000fe400000e065f */
[----:B------:R3:W-:Y:S03]  /*6520*/  @P3 STS.128 [R129+0x4000], RZ ;  /* 0x004000ff81003388 */ /* 0x0007e60000000c00 */
[C-C-:B------:R-:W-:Y:S01]  /*6530*/  @!P4 LEA.HI.X R91, R0.reuse, R91, R95.reuse, 0x1, P6 ;  /* 0x0000005b005bc211 */ /* 0x140fe200030f0c5f */
[----:B------:R-:W-:Y:S01]  /*6540*/  @!PT LDS RZ, [RZ] ;  /* 0x00000000fffff984 */ /* 0x000fe20000000800 */
[----:B------:R-:W-:Y:S01]  /*6550*/  @!PT LDS RZ, [RZ] ;  /* 0x00000000fffff984 */ /* 0x000fe20000000800 */
[----:B------:R-:W-:Y:S01]  /*6560*/  @!PT LDS RZ, [RZ] ;  /* 0x00000000fffff984 */ /* 0x000fe20000000800 */
[----:B------:R3:W-:Y:S01]  /*6570*/  @!P3 LDGSTS.E.BYPASS.LTC128B.128 [R129+0x4000], desc[UR8][R96.64+0x40] ;  /* 0x040000406081bfae */ /* 0x0007e2000b901d48 */
[C---:B-1----:R-:W-:Y:S03]  /*6580*/  @!P2 LEA R86, P0, R0.reuse, R86, 0x1 ;  /* 0x000000560056a211 */ /* 0x042fe600078008ff */
[----:B------:R3:W-:Y:S01]  /*6590*/  @P2 STS.128 [R129+0x5000], RZ ;  /* 0x005000ff81002388 */ /* 0x0007e20000000c00 */
[C-C-:B------:R-:W-:Y:S03]  /*65a0*/  @!P2 LEA.HI.X R87, R0.reuse, R87, R95.reuse, 0x1, P0 ;  /* 0x000000570057a211 */ /* 0x140fe600000f0c5f */
        /* <DEDUP_REMOVED lines=8> */
[----:B------:R3:W-:Y:S01]  /*6630*/  @!P4 LDGSTS.E.BYPASS.LTC128B.128 [R129+0x3800], desc[UR8][R90.64] ;  /* 0x038000005a81cfae */ /* 0x0007e2000b901d48 */
[----:B--2---:R-:W1:Y:S03]  /*6640*/  @!P3 LDC.64 R88, c[0x0][0x218] ;  /* 0x00008600ff58bb82 */ /* 0x004e660000000a00 */
[----:B------:R3:W-:Y:S01]  /*6650*/  @P3 STS.128 [R129+0x4800], RZ ;  /* 0x004800ff81003388 */ /* 0x0007e20000000c00 */
[C---:B-1----:R-:W-:Y:S04]  /*6660*/  @!P3 LEA R88, P1, R0.reuse, R88, 0x1 ;  /* 0x000000580058b211 */ /* 0x042fe800078208ff */
[----:B------:R-:W-:Y:S05]  /*6670*/  @!P3 LEA.HI.X R89, R0, R89, R95, 0x1, P1 ;  /* 0x000000590059b211 */ /* 0x000fea00008f0c5f */
        /* <DEDUP_REMOVED lines=11> */
.L_x_242:
[----:B------:R-:W-:Y:S01]  /*6730*/  ISETP.GE.AND P3, PT, R131, UR5, PT ;  /* 0x0000000583007c0c */ /* 0x000fe2000bf66270 */
[----:B------:R-:W1:Y:S01]  /*6740*/  @!P4 LDC.64 R156, c[0x0][0x220] ;  /* 0x00008800ff9ccb82 */ /* 0x000e620000000a00 */
[----:B------:R-:W-:Y:S01]  /*6750*/  ISETP.GE.AND P2, PT, R130, UR5, PT ;  /* 0x0000000582007c0c */ /* 0x000fe2000bf46270 */
[----:B------:R-:W-:Y:S04]  /*6760*/  DEPBAR.LE SB0, 0x0 ;  /* 0x000080000000791a */ /* 0x000fe80000000000 */
[----:B------:R-:W-:Y:S01]  /*6770*/  SHF.R.S32.HI R2, RZ, 0x1f, R142 ;  /* 0x0000001fff027819 */ /* 0x000fe2000001148e */
[----:B------:R-:W-:Y:S01]  /*6780*/  IMAD R0, R124, R142, RZ ;  /* 0x0000008e7c007224 */ /* 0x000fe200078e02ff */
[----:B------:R-:W2:Y:S08]  /*6790*/  @!P4 LDC.64 R150, c[0x0][0x220] ;  /* 0x00008800ff96cb82 */ /* 0x000eb00000000a00 */
[----:B------:R-:W-:Y:S01]  /*67a0*/  BAR.SYNC.DEFER_BLOCKING 0x0 ;  /* 0x0000000000007b1d */ /* 0x000fe20000010000 */
[-C--:B------:R-:W-:Y:S04]  /*67b0*/  IMAD.WIDE.U32 R158, R142, R125.reuse, R144 ;  /* 0x0000007d8e9e7225 */ /* 0x080fe800078e0090 */
[----:B------:R-:W-:Y:S01]  /*67c0*/  IMAD R0, R2, R125, R0 ;  /* 0x0000007d02007224 */ /* 0x000fe200078e0200 */
[----:B------:R-:W-:Y:S03]  /*67d0*/  IADD3 R2, P6, R127, R158, RZ ;  /* 0x0000009e7f027210 */ /* 0x000fe60007fde0ff */
[----:B------:R-:W-:Y:S01]  /*67e0*/  IMAD.IADD R0, R159, 0x1, R0 ;  /* 0x000000019f007824 */ /* 0x000fe200078e0200 */
[----:B--2---:R-:W-:Y:S01]  /*67f0*/  @!P4 LEA R150, P5, R2, R150, 0x1 ;  /* 0x000000960296c211 */ /* 0x004fe200078a08ff */
[----:B------:R-:W2:Y:S01]  /*6800*/  @!P3 LDC.64 R154, c[0x0][0x220] ;  /* 0x00008800ff9abb82 */ /* 0x000ea20000000a00 */
[C---:B-1----:R-:W-:Y:S01]  /*6810*/  @!P4 LEA R156, P0, R158.reuse, R156, 0x1 ;  /* 0x0000009c9e9cc211 */ /* 0x042fe200078008ff */
[----:B------:R-:W-:Y:S03]  /*6820*/  @P4 STS [R129+0x6000], RZ ;  /* 0x006000ff81004388 */ /* 0x000fe60000000800 */
[C-C-:B------:R-:W-:Y:S01]  /*6830*/  @!P4 LEA.HI.X R157, R158.reuse, R157, R0.reuse, 0x1, P0 ;  /* 0x0000009d9e9dc211 */ /* 0x140fe200000f0c00 */
[----:B------:R-:W-:Y:S02]  /*6840*/  @P4 STS [R129+0x6004], RZ ;  /* 0x006004ff81004388 */ /* 0x000fe40000000800 */
[----:B------:R-:W1:Y:S02]  /*6850*/  @!P2 LDC.64 R152, c[0x0][0x220] ;  /* 0x00008800ff98ab82 */ /* 0x000e640000000a00 */
[----:B------:R-:W-:Y:S04]  /*6860*/  @P4 STS.64 [R129+0x6008], RZ ;  /* 0x006008ff81004388 */ /* 0x000fe80000000a00 */
[----:B------:R-:W-:Y:S01]  /*6870*/  @!PT LDS RZ, [RZ] ;  /* 0x00000000fffff984 */ /* 0x000fe20000000800 */
[----:B------:R-:W-:Y:S01]  /*6880*/  @!PT LDS RZ, [RZ] ;  /* 0x00000000fffff984 */ /* 0x000fe20000000800 */
[----:B------:R-:W-:Y:S01]  /*6890*/  @!PT LDS RZ, [RZ] ;  /* 0x00000000fffff984 */ /* 0x000fe20000000800 */
[----:B------:R3:W-:Y:S02]  /*68a0*/  @!P4 LDGSTS.E.BYPASS.LTC128B.128 [R129+0x6000], desc[UR8][R156.64] ;  /* 0x060000009c81cfae */ /* 0x0007e4000b901d48 */
[----:B------:R-:W4:Y:S02]  /*68b0*/  @!P3 LDC.64 R148, c[0x0][0x220] ;  /* 0x00008800ff94bb82 */ /* 0x000f240000000a00 */
[----:B------:R-:W-:Y:S01]  /*68c0*/  @P3 STS.128 [R129+0x7000], RZ ;  /* 0x007000ff81003388 */ /* 0x000fe20000000c00 */
[C---:B--2---:R-:W-:Y:S05]  /*68d0*/  @!P3 LEA R154, P1, R158.reuse, R154, 0x1 ;  /* 0x0000009a9e9ab211 */ /* 0x044fea00078208ff */
[----:B------:R-:W2:Y:S01]  /*68e0*/  @!P2 LDC.64 R86, c[0x0][0x220] ;  /* 0x00008800ff56ab82 */ /* 0x000ea20000000a00 */
[C-C-:B------:R-:W-:Y:S02]  /*68f0*/  @!P3 LEA.HI.X R155, R158.reuse, R155, R0.reuse, 0x1, P1 ;  /* 0x0000009b9e9bb211 */ /* 0x140fe400008f0c00 */
[C---:B-1----:R-:W-:Y:S03]  /*6900*/  @!P2 LEA R152, P0, R158.reuse, R152, 0x1 ;  /* 0x000000989e98a211 */ /* 0x042fe600078008ff */
[----:B------:R-:W-:Y:S01]  /*6910*/  @!PT LDS RZ, [RZ] ;  /* 0x00000000fffff984 */ /* 0x000fe20000000800 */
[----:B------:R-:W-:Y:S01]  /*6920*/  @!PT LDS RZ, [RZ] ;  /* 0x00000000fffff984 */ /* 0x000fe20000000800 */
[----:B------:R-:W-:Y:S01]  /*6930*/  @!PT LDS RZ, [RZ] ;  /* 0x00000000fffff984 */ /* 0x000fe20000000800 */
[----:B------:R3:W-:Y:S01]  /*6940*/  @!P3 LDGSTS.E.BYPASS.LTC128B.128 [R129+0x7000], desc[UR8][R154.64+0x40] ;  /* 0x070000409a81bfae */ /* 0x0007e2000b901d48 */
[--C-:B------:R-:W-:Y:S03]  /*6950*/  @!P2 LEA.HI.X R153, R158, R153, R0.reuse, 0x1, P0 ;  /* 0x000000999e99a211 */ /* 0x100fe600000f0c00 */
[----:B------:R-:W-:Y:S01]  /*6960*/  @P2 STS.128 [R129+0x8000], RZ ;  /* 0x008000ff81002388 */ /* 0x000fe20000000c00 */
[----:B------:R-:W-:Y:S01]  /*6970*/  IMAD.X R0, R126, 0x1, R0, P6 ;  /* 0x000000017e007824 */ /* 0x000fe200030e0600 */
[C---:B----4-:R-:W-:Y:S02]  /*6980*/  @!P3 LEA R148, P1, R2.reuse, R148, 0x1 ;  /* 0x000000940294b211 */ /* 0x050fe400078208ff */
[----:B------:R-:W-:Y:S01]  /*6990*/  @!PT LDS RZ, [RZ] ;  /* 0x00000000fffff984 */ /* 0x000fe20000000800 */
[----:B------:R-:W-:Y:S01]  /*69a0*/  @!PT LDS RZ, [RZ] ;  /* 0x00000000fffff984 */ /* 0x000fe20000000800 */
[----:B------:R-:W-:Y:S01]  /*69b0*/  @!PT LDS RZ, [RZ] ;  /* 0x00000000fffff984 */ /* 0x000fe20000000800 */
[----:B------:R3:W-:Y:S02]  /*69c0*/  @!P2 LDGSTS.E.BYPASS.LTC128B.128 [R129+0x8000], desc[UR8][R152.64+0x80] ;  /* 0x080000809881afae */ /* 0x0007e4000b901d48 */
[C-C-:B------:R-:W-:Y:S02]  /*69d0*/  @!P4 LEA.HI.X R151, R2.reuse, R151, R0.reuse, 0x1, P5 ;  /* 0x000000970297c211 */ /* 0x140fe400028f0c00 */
[----:B------:R-:W-:Y:S01]  /*69e0*/  @P4 STS.128 [R129+0x6800], RZ ;  /* 0x006800ff81004388 */ /* 0x000fe20000000c00 */
[--C-:B------:R-:W-:Y:S02]  /*69f0*/  @!P3 LEA.HI.X R149, R2, R149, R0.reuse, 0x1, P1 ;  /* 0x000000950295b211 */ /* 0x100fe400008f0c00 */
[----:B------:R-:W-:Y:S01]  /*6a00*/  ISETP.GT.AND P5, PT, R142, RZ, PT ;  /* 0x000000ff8e00720c */ /* 0x000fe20003fa4270 */
[----:B------:R-:W-:Y:S01]  /*6a10*/  @!PT LDS RZ, [RZ] ;  /* 0x00000000fffff984 */ /* 0x000fe20000000800 */
[----:B------:R-:W-:Y:S01]  /*6a20*/  @!PT LDS RZ, [RZ] ;  /* 0x00000000fffff984 */ /* 0x000fe20000000800 */
[----:B------:R-:W-:Y:S01]  /*6a30*/  @!PT LDS RZ, [RZ] ;  /* 0x00000000fffff984 */ /* 0x000fe20000000800 */
[----:B------:R3:W-:Y:S01]  /*6a40*/  @!P4 LDGSTS.E.BYPASS.LTC128B.128 [R129+0x6800], desc[UR8][R150.64] ;  /* 0x068000009681cfae */ /* 0x0007e2000b901d48 */
[C---:B--2---:R-:W-:Y:S03]  /*6a50*/  @!P2 LEA R86, P0, R2.reuse, R86, 0x1 ;  /* 0x000000560256a211 */ /* 0x044fe600078008ff */
[----:B------:R-:W-:Y:S01]  /*6a60*/  @P3 STS.128 [R129+0x7800], RZ ;  /* 0x007800ff81003388 */ /* 0x000fe20000000c00 */
[----:B------:R-:W-:Y:S03]  /*6a70*/  @!P2 LEA.HI.X R87, R2, R87, R0, 0x1, P0 ;  /* 0x000000570257a211 */ /* 0x000fe600000f0c00 */
[----:B------:R-:W-:Y:S01]  /*6a80*/  @!PT LDS RZ, [RZ] ;  /* 0x00000000fffff984 */ /* 0x000fe20000000800 */
[----:B------:R-:W-:Y:S01]  /*6a90*/  @!PT LDS RZ, [RZ] ;  /* 0x00000000fffff984 */ /* 0x000fe20000000800 */
[----:B------:R-:W-:Y:S01]  /*6aa0*/  @!PT LDS RZ, [RZ] ;  /* 0x00000000fffff984 */ /* 0x000fe20000000800 */
[----:B------:R3:W-:Y:S04]  /*6ab0*/  @!P3 LDGSTS.E.BYPASS.LTC128B.128 [R129+0x7800], desc[UR8][R148.64+0x40] ;  /* 0x078000409481bfae */ /* 0x0007e8000b901d48 */
[----:B------:R-:W-:Y:S04]  /*6ac0*/  @P2 STS.128 [R129+0x8800], RZ ;  /* 0x008800ff81002388 */ /* 0x000fe80000000c00 */
[----:B------:R-:W-:Y:S01]  /*6ad0*/  @!PT LDS RZ, [RZ] ;  /* 0x00000000fffff984 */ /* 0x000fe20000000800 */
[----:B------:R-:W-:Y:S01]  /*6ae0*/  @!PT LDS RZ, [RZ] ;  /* 0x00000000fffff984 */ /* 0x000fe20000000800 */
[----:B------:R-:W-:Y:S01]  /*6af0*/  @!PT LDS RZ, [RZ] ;  /* 0x00000000fffff984 */ /* 0x000fe20000000800 */
[----:B------:R3:W-:Y:S04]  /*6b00*/  @!P2 LDGSTS.E.BYPASS.LTC128B.128 [R129+0x8800], desc[UR8][R86.64+0x80] ;  /* 0x088000805681afae */ /* 0x0007e8000b901d48 */
[----:B------:R-:W-:Y:S04]  /*6b10*/  LDSM.16.M88.4 R88, [R121] ;  /* 0x000000007958783b */ /* 0x000fe80000000200 */
[----:B------:R-:W1:Y:S04]  /*6b20*/  LDSM.16.M88.4 R92, [R120+0x3000] ;  /* 0x00300000785c783b */ /* 0x000e680000000200 */
[----:B------:R-:W2:Y:S04]  /*6b30*/  LDSM.16.M88.4 R96, [R120+0x3400] ;  /* 0x003400007860783b */ /* 0x000ea80000000200 */
[----:B------:R-:W4:Y:S04]  /*6b40*/  LDSM.16.M88.4 R100, [R120+0x3800] ;  /* 0x003800007864783b */ /* 0x000f280000000200 */
[----:B------:R-:W5:Y:S04]  /*6b50*/  LDSM.16.M88.4 R104, [R120+0x3c00] ;  /* 0x003c00007868783b */ /* 0x000f680000000200 */
[----:B------:R-:W0:Y:S04]  /*6b60*/  LDGDEPBAR ;  /* 0x00000000000079af */ /* 0x000e280000000000 */
[----:B------:R-:W-:Y:S04]  /*6b70*/  LDSM.16.M88.4 R108, [R119] ;  /* 0x00000000776c783b */ /* 0x000fe80000000200 */
[----:B------:R-:W3:Y:S01]  /*6b80*/  LDSM.16.M88.4 R112, [R117+0x3000] ;  /* 0x003000007570783b */ /* 0x000ee20000000200 */
[C---:B-1----:R-:W-:Y:S06]  /*6b90*/  HMMA.16816.F32.BF16 R4, R88.reuse, R92, RZ ;  /* 0x0000005c5804723c */ /* 0x042fec00000418ff */
[C---:B------:R-:W-:Y:S01]  /*6ba0*/  HMMA.16816.F32.BF16 R8, R88.reuse, R94, RZ ;  /* 0x0000005e5808723c */ /* 0x040fe200000418ff */
[----:B------:R-:W-:Y:S05]  /*6bb0*/  LDSM.16.M88.4 R92, [R117+0x3800] ;  /* 0x00380000755c783b */ /* 0x000fea0000000200 */
[C---:B--2---:R-:W-:Y:S06]  /*6bc0*/  HMMA.16816.F32.BF16 R12, R88.reuse, R96, RZ ;  /* 0x00000060580c723c */ /* 0x044fec00000418ff */
[C---:B------:R-:W-:Y:S01]  /*6bd0*/  HMMA.16816.F32.BF16 R16, R88.reuse, R98, RZ ;  /* 0x000000625810723c */ /* 0x040fe200000418ff */
[----:B------:R-:W-:Y:S05]  /*6be0*/  LDSM.16.M88.4 R96, [R120+0x4400] ;  /* 0x004400007860783b */ /* 0x000fea0000000200 */
[C---:B----4-:R-:W-:Y:S06]  /*6bf0*/  HMMA.16816.F32.BF16 R20, R88.reuse, R100, RZ ;  /* 0x000000645814723c */ /* 0x050fec00000418ff */
[C---:B------:R-:W-:Y:S06]  /*6c00*/  HMMA.16816.F32.BF16 R24, R88.reuse, R102, RZ ;  /* 0x000000665818723c */ /* 0x040fec00000418ff */
[C---:B-----5:R-:W-:Y:S06]  /*6c10*/  HMMA.16816.F32.BF16 R28, R88.reuse, R104, RZ ;  /* 0x00000068581c723c */ /* 0x060fec00000418ff */
[----:B------:R-:W-:Y:S01]  /*6c20*/  HMMA.16816.F32.BF16 R32, R88, R106, RZ ;  /* 0x0000006a5820723c */ /* 0x000fe200000418ff */
[----:B------:R-:W1:Y:S05]  /*6c30*/  LDSM.16.M88.4 R88, [R117+0x3400] ;  /* 0x003400007558783b */ /* 0x000e6a0000000200 */
[C---:B---3--:R-:W-:Y:S06]  /*6c40*/  HMMA.16816.F32.BF16 R4, R108.reuse, R112, R4 ;  /* 0x000000706c04723c */ /* 0x048fec0000041804 */
[C---:B------:R-:W-:Y:S06]  /*6c50*/  HMMA.16816.F32.BF16 R8, R108.reuse, R114, R8 ;  /* 0x000000726c08723c */ /* 0x040fec0000041808 */
[C---:B-1----:R-:W-:Y:S06]  /*6c60*/  HMMA.16816.F32.BF16 R12, R108.reuse, R88, R12 ;  /* 0x000000586c0c723c */ /* 0x042fec000004180c */
[C---:B------:R-:W-:Y:S01]  /*6c70*/  HMMA.16816.F32.BF16 R16, R108.reuse, R90, R16 ;  /* 0x0000005a6c10723c */ /* 0x040fe20000041810 */
[----:B------:R-:W1:Y:S05]  /*6c80*/  LDSM.16.M88.4 R88, [R117+0x3c00] ;  /* 0x003c00007558783b */ /* 0x000e6a0000000200 */
[C---:B------:R-:W-:Y:S06]  /*6c90*/  HMMA.16816.F32.BF16 R20, R108.reuse, R92, R20 ;  /* 0x0000005c6c14723c */ /* 0x040fec0000041814 */
[C---:B------:R-:W-:Y:S01]  /*6ca0*/  HMMA.16816.F32.BF16 R24, R108.reuse, R94, R24 ;  /* 0x0000005e6c18723c */ /* 0x040fe20000041818 */
[----:B------:R-:W-:Y:S05]  /*6cb0*/  LDSM.16.M88.4 R92, [R121+0x1000] ;  /* 0x00100000795c783b */ /* 0x000fea0000000200 */
[C---:B-1----:R-:W-:Y:S06]  /*6cc0*/  HMMA.16816.F32.BF16 R28, R108.reuse, R88, R28 ;  /* 0x000000586c1c723c */ /* 0x042fec000004181c */
[----:B------:R-:W-:Y:S01]  /*6cd0*/  HMMA.16816.F32.BF16 R32, R108, R90, R32 ;  /* 0x0000005a6c20723c */ /* 0x000fe20000041820 */
[----:B------:R-:W1:Y:S05]  /*6ce0*/  LDSM.16.M88.4 R88, [R120+0x4000] ;  /* 0x004000007858783b */ /* 0x000e6a0000000200 */
[C---:B-1----:R-:W-:Y:S06]  /*6cf0*/  HMMA.16816.F32.BF16 R4, R92.reuse, R88, R4 ;  /* 0x000000585c04723c */ /* 0x042fec0000041804 */
[C---:B------:R-:W-:Y:S01]  /*6d00*/  HMMA.16816.F32.BF16 R8, R92.reuse, R90, R8 ;  /* 0x0000005a5c08723c */ /* 0x040fe20000041808 */
[----:B------:R-:W1:Y:S05]  /*6d10*/  LDSM.16.M88.4 R88, [R120+0x4800] ;  /* 0x004800007858783b */ /* 0x000e6a0000000200 */
[C---:B------:R-:W-:Y:S06]  /*6d20*/  HMMA.16816.F32.BF16 R12, R92.reuse, R96, R12 ;  /* 0x000000605c0c723c */ /* 0x040fec000004180c */
[C---:B------:R-:W-:Y:S01]  /*6d30*/  HMMA.16816.F32.BF16 R16, R92.reuse, R98, R16 ;  /* 0x000000625c10723c */ /* 0x040fe20000041810 */
[----:B------:R-:W2:Y:S05]  /*6d40*/  LDSM.16.M88.4 R96, [R120+0x4c00] ;  /* 0x004c00007860783b */ /* 0x000eaa0000000200 */
[C---:B-1----:R-:W-:Y:S06]  /*6d50*/  HMMA.16816.F32.BF16 R20, R92.reuse, R88, R20 ;  /* 0x000000585c14723c */ /* 0x042fec0000041814 */
[C---:B------:R-:W-:Y:S01]  /*6d60*/  HMMA.16816.F32.BF16 R24, R92.reuse, R90, R24 ;  /* 0x0000005a5c18723c */ /* 0x040fe20000041818 */
[----:B------:R-:W-:Y:S05]  /*6d70*/  LDSM.16.M88.4 R88, [R119+0x1000] ;  /* 0x001000007758783b */ /* 0x000fea0000000200 */
[C---:B--2---:R-:W-:Y:S06]  /*6d80*/  HMMA.16816.F32.BF16 R28, R92.reuse, R96, R28 ;  /* 0x000000605c1c723c */ /* 0x044fec000004181c */
[----:B------:R-:W-:Y:S01]  /*6d90*/  HMMA.16816.F32.BF16 R32, R92, R98, R32 ;  /* 0x000000625c20723c */ /* 0x000fe20000041820 */
[----:B------:R-:W1:Y:S04]  /*6da0*/  LDSM.16.M88.4 R92, [R117+0x4000] ;  /* 0x00400000755c783b */ /* 0x000e680000000200 */
[----:B------:R-:W2:Y:S01]  /*6db0*/  LDSM.16.M88.4 R96, [R117+0x4400] ;  /* 0x004400007560783b */ /* 0x000ea20000000200 */
[C---:B-1----:R-:W-:Y:S06]  /*6dc0*/  HMMA.16816.F32.BF16 R4, R88.reuse, R92, R4 ;  /* 0x0000005c5804723c */ /* 0x042fec0000041804 */
[C---:B------:R-:W-:Y:S01]  /*6dd0*/  HMMA.16816.F32.BF16 R8, R88.reuse, R94, R8 ;  /* 0x0000005e5808723c */ /* 0x040fe20000041808 */
[----:B------:R-:W1:Y:S05]  /*6de0*/  LDSM.16.M88.4 R92, [R117+0x4800] ;  /* 0x00480000755c783b */ /* 0x000e6a0000000200 */
[C---:B--2---:R-:W-:Y:S06]  /*6df0*/  HMMA.16816.F32.BF16 R12, R88.reuse, R96, R12 ;  /* 0x00000060580c723c */ /* 0x044fec000004180c */
        /* <DEDUP_REMOVED lines=27> */
[----:B------:R-:W2:Y:S01]  /*6fb0*/  LDSM.16.M88.4 R96, [R117+0x5c00] ;  /* 0x005c00007560783b */ /* 0x000ea20000000200 */
[----:B------:R-:W-:Y:S04]  /*6fc0*/  DEPBAR.LE SB0, 0x0 ;  /* 0x000080000000791a */ /* 0x000fe80000000000 */
[----:B------:R-:W-:Y:S01]  /*6fd0*/  BAR.SYNC.DEFER_BLOCKING 0x0 ;  /* 0x0000000000007b1d */ /* 0x000fe20000010000 */
[C---:B-1----:R-:W-:Y:S06]  /*6fe0*/  HMMA.16816.F32.BF16 R20, R88.reuse, R92, R20 ;  /* 0x0000005c5814723c */ /* 0x042fec0000041814 */
[C---:B------:R-:W-:Y:S06]  /*6ff0*/  HMMA.16816.F32.BF16 R24, R88.reuse, R94, R24 ;  /* 0x0000005e5818723c */ /* 0x040fec0000041818 */
[C---:B--2---:R-:W-:Y:S06]  /*7000*/  HMMA.16816.F32.BF16 R28, R88.reuse, R96, R28 ;  /* 0x00000060581c723c */ /* 0x044fec000004181c */
[----:B------:R-:W-:Y:S01]  /*7010*/  HMMA.16816.F32.BF16 R32, R88, R98, R32 ;  /* 0x000000625820723c */ /* 0x000fe20000041820 */
[----:B------:R-:W-:Y:S11]  /*7020*/  @!UPT UIADD3 URZ, URZ, URZ, URZ ;  /* 0x0000003f3f3ff290 */ /* 0x000ff6000fffe03f */
[----:B------:R-:W-:Y:S01]  /*7030*/  @!UPT UIADD3 URZ, URZ, URZ, URZ ;  /* 0x0000003f3f3ff290 */ /* 0x000fe2000fffe03f */
[----:B------:R-:W-:Y:S11]  /*7040*/  @P5 BRA `(.L_x_244) ;  /* 0xfffffff000bc5947 */ /* 0x000ff6000383ffff */
.L_x_243:
[----:B------:R-:W-:Y:S02]  /*7050*/  FMNMX.FTZ R0, R4, R85, !PT ;  /* 0x0000005504007209 */ /* 0x000fe40007810000 */
[----:B------:R-:W-:Y:S02]  /*7060*/  FMNMX.FTZ R2, R6, R3, !PT ;  /* 0x0000000306027209 */ /* 0x000fe40007810000 */
[----:B---3--:R-:W-:Y:S02]  /*7070*/  FMNMX.FTZ R87, R5, R0, !PT ;  /* 0x0000000005577209 */ /* 0x008fe40007810000 */
        /* <DEDUP_REMOVED lines=26> */
[----:B------:R-:W-:Y:S02]  /*7220*/  IADD3 R142, R142, -0x1, RZ ;  /* 0xffffffff8e8e7810 */ /* 0x000fe40007ffe0ff */
[----:B------:R-:W-:Y:S02]  /*7230*/  FMNMX.FTZ R86, R33, R0, !PT ;  /* 0x0000000021567209 */ /* 0x000fe40007810000 */
[----:B------:R-:W-:Y:S03]  /*7240*/  FMNMX.FTZ R0, R34, R91, !PT ;  /* 0x0000005b22007209 */ /* 0x000fe60007810000 */
[----:B------:R-:W-:Y:S01]  /*7250*/  SHFL.BFLY PT, R91, R86, 0x2, 0x1f ;  /* 0x0c401f00565b7f89 */ /* 0x000fe200000e0000 */
[----:B------:R-:W-:Y:S07]  /*7260*/  FMNMX.FTZ R89, R35, R0, !PT ;  /* 0x0000000023597209 */ /* 0x000fee0007810000 */
[----:B------:R-:W1:Y:S02]  /*7270*/  SHFL.BFLY PT, R0, R89, 0x2, 0x1f ;  /* 0x0c401f0059007f89 */ /* 0x000e6400000e0000 */
[----:B-1----:R-:W-:Y:S02]  /*7280*/  FMNMX.FTZ R87, R89, R0, !PT ;  /* 0x0000000059577209 */ /* 0x002fe40007810000 */
[----:B------:R-:W-:Y:S04]  /*7290*/  FMNMX.FTZ R93, R86, R91, !PT ;  /* 0x0000005b565d7209 */ /* 0x000fe80007810000 */
[----:B------:R-:W1:Y:S08]  /*72a0*/  SHFL.BFLY PT, R0, R87, 0x1, 0x1f ;  /* 0x0c201f0057007f89 */ /* 0x000e7000000e0000 */
[----:B------:R-:W2:Y:S01]  /*72b0*/  SHFL.BFLY PT, R2, R93, 0x1, 0x1f ;  /* 0x0c201f005d027f89 */ /* 0x000ea200000e0000 */
[----:B-1----:R-:W-:Y:S02]  /*72c0*/  FMNMX.FTZ R0, R87, R0, !PT ;  /* 0x0000000057007209 */ /* 0x002fe40007810000 */
[----:B--2---:R-:W-:Y:S03]  /*72d0*/  FMNMX.FTZ R2, R93, R2, !PT ;  /* 0x000000025d027209 */ /* 0x004fe60007810000 */
[C---:B------:R-:W-:Y:S02]  /*72e0*/  FADD.FTZ R3, -R0.reuse, R3 ;  /* 0x0000000300037221 */ /* 0x040fe40000010100 */
[----:B------:R-:W1:Y:S01]  /*72f0*/  LDSM.16.MT88.4 R92, [R118+0x6000] ;  /* 0x00600000765c783b */ /* 0x000e620000004200 */
[----:B------:R-:W-:Y:S01]  /*7300*/  FMUL.FTZ R111, R0, UR4 ;  /* 0x00000004006f7c20 */ /* 0x000fe20008410000 */
[C---:B------:R-:W-:Y:S01]  /*7310*/  FSETP.NEU.FTZ.AND P0, PT, R2.reuse, -INF , PT ;  /* 0xff8000000200780b */ /* 0x040fe20003f1d000 */
[----:B------:R-:W-:Y:S01]  /*7320*/  FMUL.FTZ R86, R3, UR4 ;  /* 0x0000000403567c20 */ /* 0x000fe20008410000 */
[C---:B------:R-:W-:Y:S01]  /*7330*/  FMUL.FTZ R110, R2.reuse, UR4 ;  /* 0x00000004026e7c20 */ /* 0x040fe20008410000 */
[----:B------:R-:W-:Y:S02]  /*7340*/  FADD.FTZ R84, -R2, R85 ;  /* 0x0000005502547221 */ /* 0x000fe40000010100 */
[----:B------:R2:W3:Y:S02]  /*7350*/  MUFU.EX2 R3, R86 ;  /* 0x0000005600037308 */ /* 0x0004e40000000800 */
[----:B------:R-:W-:Y:S01]  /*7360*/  FSEL R110, R110, RZ, P0 ;  /* 0x000000ff6e6e7208 */ /* 0x000fe20000000000 */
[----:B------:R-:W-:Y:S01]  /*7370*/  FMUL.FTZ R85, R84, UR4 ;  /* 0x0000000454557c20 */ /* 0x000fe20008410000 */
[----:B------:R-:W-:Y:S03]  /*7380*/  FSETP.NEU.FTZ.AND P0, PT, R0, -INF , PT ;  /* 0xff8000000000780b */ /* 0x000fe60003f1d000 */
[--C-:B------:R-:W-:Y:S01]  /*7390*/  FFMA.FTZ R103, R4, UR4, -R110.reuse ;  /* 0x0000000404677c23 */ /* 0x100fe2000801086e */
[----:B------:R-:W-:Y:S01]  /*73a0*/  FSEL R111, R111, RZ, P0 ;  /* 0x000000ff6f6f7208 */ /* 0x000fe20000000000 */
[--C-:B------:R-:W-:Y:S01]  /*73b0*/  FFMA.FTZ R98, R5, UR4, -R110.reuse ;  /* 0x0000000405627c23 */ /* 0x100fe2000801086e */
[--C-:B------:R-:W-:Y:S01]  /*73c0*/  FFMA.FTZ R96, R8, UR4, -R110.reuse ;  /* 0x0000000408607c23 */ /* 0x100fe2000801086e */
[--C-:B------:R-:W-:Y:S01]  /*73d0*/  FFMA.FTZ R87, R9, UR4, -R110.reuse ;  /* 0x0000000409577c23 */ /* 0x100fe2000801086e */
[----:B------:R-:W4:Y:S01]  /*73e0*/  MUFU.EX2 R84, R85 ;  /* 0x0000005500547308 */ /* 0x000f220000000800 */
[--C-:B------:R-:W-:Y:S01]  /*73f0*/  FFMA.FTZ R102, R6, UR4, -R111.reuse ;  /* 0x0000000406667c23 */ /* 0x100fe2000801086f */
[--C-:B------:R-:W-:Y:S01]  /*7400*/  FFMA.FTZ R99, R7, UR4, -R111.reuse ;  /* 0x0000000407637c23 */ /* 0x100fe2000801086f */
[--C-:B------:R-:W-:Y:S01]  /*7410*/  FFMA.FTZ R97, R10, UR4, -R111.reuse ;  /* 0x000000040a617c23 */ /* 0x100fe2000801086f */
[--C-:B------:R-:W-:Y:S01]  /*7420*/  FFMA.FTZ R147, R30, UR4, -R111.reuse ;  /* 0x000000041e937c23 */ /* 0x100fe2000801086f */
[--C-:B--2---:R-:W-:Y:S01]  /*7430*/  FFMA.FTZ R86, R11, UR4, -R111.reuse ;  /* 0x000000040b567c23 */ /* 0x104fe2000801086f */
[C---:B---3--:R-:W-:Y:S01]  /*7440*/  FMUL.FTZ R38, R3.reuse, R38 ;  /* 0x0000002603267220 */ /* 0x048fe20000410000 */
        /* <DEDUP_REMOVED lines=10> */
[C---:B----4-:R-:W-:Y:S01]  /*74f0*/  FMUL.FTZ R36, R84.reuse, R36 ;  /* 0x0000002454247220 */ /* 0x050fe20000410000 */
        /* <DEDUP_REMOVED lines=31> */
[----:B---3--:R-:W-:Y:S01]  /*76f0*/  F2FP.BF16.F32.PACK_AB R89, R99, R102 ;  /* 0x000000666359723e */ /* 0x008fe200000010ff */
        /* <DEDUP_REMOVED lines=11> */
[C---:B------:R-:W-:Y:S01]  /*77b0*/  FMUL.FTZ R82, R3.reuse, R82 ;  /* 0x0000005203527220 */ /* 0x040fe20000410000 */
[----:B------:R-:W-:Y:S01]  /*77c0*/  FMUL.FTZ R83, R3, R83 ;  /* 0x0000005303537220 */ /* 0x000fe20000410000 */
[--C-:B------:R-:W-:Y:S03]  /*77d0*/  FFMA.FTZ R151, R31, UR4, -R111.reuse ;  /* 0x000000041f977c23 */ /* 0x100fe6000801086f */
[----:B------:R-:W3:Y:S01]  /*77e0*/  MUFU.EX2 R86, R86 ;  /* 0x0000005600567308 */ /* 0x000ee20000000800 */
[----:B--2---:R-:W-:Y:S01]  /*77f0*/  F2FP.BF16.F32.PACK_AB R90, R87, R96 ;  /* 0x00000060575a723e */ /* 0x004fe200000010ff */
[--C-:B------:R-:W-:Y:S01]  /*7800*/  FFMA.FTZ R109, R12, UR4, -R110.reuse ;  /* 0x000000040c6d7c23 */ /* 0x100fe2000801086e */
        /* <DEDUP_REMOVED lines=14> */
[----:B---3--:R-:W-:Y:S01]  /*78f0*/  F2FP.BF16.F32.PACK_AB R91, R86, R97 ;  /* 0x00000061565b723e */ /* 0x008fe200000010ff */
[----:B------:R-:W-:Y:S01]  /*7900*/  FFMA.FTZ R149, R21, UR4, -R110 ;  /* 0x0000000415957c23 */ /* 0x000fe2000801086e */
[----:B------:R-:W-:Y:S01]  /*7910*/  FFMA.FTZ R148, R22, UR4, -R111 ;  /* 0x0000000416947c23 */ /* 0x000fe2000801086f */
[----:B------:R-:W-:Y:S01]  /*7920*/  FFMA.FTZ R103, R84, R143, R103 ;  /* 0x0000008f54677223 */ /* 0x000fe20000010067 */
[----:B------:R-:W-:Y:S01]  /*7930*/  FFMA.FTZ R102, R3, R146, R102 ;  /* 0x0000009203667223 */ /* 0x000fe20000010066 */
[----:B------:R-:W2:Y:S01]  /*7940*/  MUFU.EX2 R100, R100 ;  /* 0x0000006400647308 */ /* 0x000ea20000000800 */
[----:B------:R-:W-:Y:S01]  /*7950*/  MOV R3, R0 ;  /* 0x0000000000037202 */ /* 0x000fe20000000f00 */
[C---:B-1----:R-:W-:Y:S05]  /*7960*/  HMMA.16816.F32.BF16 R36, R88.reuse, R92, R36 ;  /* 0x0000005c5824723c */ /* 0x042fea0000041824 */
[----:B------:R-:W-:Y:S01]  /*7970*/  FADD.FTZ R103, R98, R103 ;  /* 0x0000006762677221 */ /* 0x000fe20000010000 */
[C---:B------:R-:W-:Y:S01]  /*7980*/  HMMA.16816.F32.BF16 R40, R88.reuse, R94, R40 ;  /* 0x0000005e5828723c */ /* 0x040fe20000041828 */
[----:B------:R-:W1:Y:S01]  /*7990*/  LDSM.16.MT88.4 R92, [R116+0x6000] ;  /* 0x00600000745c783b */ /* 0x000e620000004200 */
[----:B------:R-:W-:Y:S03]  /*79a0*/  MUFU.EX2 R108, R108 ;  /* 0x0000006c006c7308 */ /* 0x000fe60000000800 */
[----:B------:R-:W-:Y:S01]  /*79b0*/  FADD.FTZ R152, R99, R102 ;  /* 0x0000006663987221 */ /* 0x000fe20000010000 */
[----:B------:R-:W-:Y:S01]  /*79c0*/  FADD.FTZ R96, R96, R103 ;  /* 0x0000006760607221 */ /* 0x000fe20000010000 */
[----:B------:R-:W-:Y:S05]  /*79d0*/  MOV R85, R2 ;  /* 0x0000000200557202 */ /* 0x000fea0000000f00 */
[----:B------:R-:W3:Y:S01]  /*79e0*/  MUFU.EX2 R101, R101 ;  /* 0x0000006500657308 */ /* 0x000ee20000000800 */
[----:B--2---:R-:W-:Y:S01]  /*79f0*/  F2FP.BF16.F32.PACK_AB R24, R100, R109 ;  /* 0x0000006d6418723e */ /* 0x004fe200000010ff */
[----:B------:R-:W-:Y:S01]  /*7a00*/  FADD.FTZ R97, R97, R152 ;  /* 0x0000009861617221 */ /* 0x000fe20000010000 */
[----:B------:R-:W-:Y:S03]  /*7a10*/  FADD.FTZ R96, R87, R96 ;  /* 0x0000006057607221 */ /* 0x000fe60000010000 */
[----:B------:R-:W-:Y:S01]  /*7a20*/  FADD.FTZ R97, R86, R97 ;  /* 0x0000006156617221 */ /* 0x000fe20000010000 */
[----:B------:R-:W-:Y:S03]  /*7a30*/  FADD.FTZ R109, R109, R96 ;  /* 0x000000606d6d7221 */ /* 0x000fe60000010000 */
[----:B------:R-:W-:Y:S01]  /*7a40*/  MUFU.EX2 R104, R104 ;  /* 0x0000006800687308 */ /* 0x000fe20000000800 */
[----:B------:R-:W-:Y:S09]  /*7a50*/  FADD.FTZ R109, R100, R109 ;  /* 0x0000006d646d7221 */ /* 0x000ff20000010000 */
[----:B------:R-:W2:Y:S01]  /*7a60*/  MUFU.EX2 R105, R105 ;  /* 0x0000006900697308 */ /* 0x000ea20000000800 */
[C---:B---3--:R-:W-:Y:S01]  /*7a70*/  F2FP.BF16.F32.PACK_AB R25, R101.reuse, R108 ;  /* 0x0000006c6519723e */ /* 0x048fe200000010ff */
[----:B------:R-:W-:Y:S04]  /*7a80*/  FADD.FTZ R108, R108, R97 ;  /* 0x000000616c6c7221 */ /* 0x000fe80000010000 */
[----:B------:R-:W-:Y:S04]  /*7a90*/  FADD.FTZ R101, R101, R108 ;  /* 0x0000006c65657221 */ /* 0x000fe80000010000 */
[----:B------:R-:W-:Y:S01]  /*7aa0*/  MUFU.EX2 R106, R106 ;  /* 0x0000006a006a7308 */ /* 0x000fe20000000800 */
[C---:B-1----:R-:W-:Y:S09]  /*7ab0*/  HMMA.16816.F32.BF16 R44, R88.reuse, R92, R44 ;  /* 0x0000005c582c723c */ /* 0x042ff2000004182c */
[----:B------:R-:W1:Y:S02]  /*7ac0*/  MUFU.EX2 R107, R107 ;  /* 0x0000006b006b7308 */ /* 0x000e640000000800 */
[C---:B--2---:R-:W-:Y:S01]  /*7ad0*/  F2FP.BF16.F32.PACK_AB R26, R105.reuse, R104 ;  /* 0x00000068691a723e */ /* 0x044fe200000010ff */
[----:B------:R-:W-:Y:S01]  /*7ae0*/  FADD.FTZ R104, R104, R109 ;  /* 0x0000006d68687221 */ /* 0x000fe20000010000 */
[C---:B------:R-:W-:Y:S01]  /*7af0*/  HMMA.16816.F32.BF16 R48, R88.reuse, R94, R48 ;  /* 0x0000005e5830723c */ /* 0x040fe20000041830 */
[----:B------:R-:W2:Y:S05]  /*7b00*/  LDSM.16.MT88.4 R92, [R118+0x7000] ;  /* 0x00700000765c783b */ /* 0x000eaa0000004200 */
[----:B------:R-:W-:Y:S01]  /*7b10*/  MUFU.EX2 R150, R150 ;  /* 0x0000009600967308 */ /* 0x000fe20000000800 */
[----:B------:R-:W-:Y:S09]  /*7b20*/  FADD.FTZ R105, R105, R104 ;  /* 0x0000006869697221 */ /* 0x000ff20000010000 */
[----:B------:R-:W3:Y:S01]  /*7b30*/  MUFU.EX2 R149, R149 ;  /* 0x0000009500957308 */ /* 0x000ee20000000800 */
[C---:B-1----:R-:W-:Y:S01]  /*7b40*/  F2FP.BF16.F32.PACK_AB R27, R107.reuse, R106 ;  /* 0x0000006a6b1b723e */ /* 0x042fe200000010ff */
[----:B------:R-:W-:Y:S04]  /*7b50*/  FADD.FTZ R106, R106, R101 ;  /* 0x000000656a6a7221 */ /* 0x000fe80000010000 */
[----:B------:R-:W-:Y:S04]  /*7b60*/  FADD.FTZ R107, R107, R106 ;  /* 0x0000006a6b6b7221 */ /* 0x000fe80000010000 */
[----:B------:R-:W-:Y:S10]  /*7b70*/  MUFU.EX2 R148, R148 ;  /* 0x0000009400947308 */ /* 0x000ff40000000800 */
[----:B------:R-:W1:Y:S10]  /*7b80*/  MUFU.EX2 R113, R113 ;  /* 0x0000007100717308 */ /* 0x000e740000000800 */
[----:B------:R-:W-:Y:S01]  /*7b90*/  MUFU.EX2 R115, R115 ;  /* 0x0000007300737308 */ /* 0x000fe20000000800 */
[C---:B--2---:R-:W-:Y:S09]  /*7ba0*/  HMMA.16816.F32.BF16 R52, R88.reuse, R92, R52 ;  /* 0x0000005c5834723c */ /* 0x044ff20000041834 */
[----:B------:R-:W2:Y:S01]  /*7bb0*/  MUFU.EX2 R112, R112 ;  /* 0x0000007000707308 */ /* 0x000ea20000000800 */
[C---:B------:R-:W-:Y:S01]  /*7bc0*/  HMMA.16816.F32.BF16 R56, R88.reuse, R94, R56 ;  /* 0x0000005e5838723c */ /* 0x040fe20000041838 */
[----:B------:R-:W4:Y:S08]  /*7bd0*/  LDSM.16.MT88.4 R92, [R116+0x7000] ;  /* 0x00700000745c783b */ /* 0x000f300000004200 */
[----:B------:R-:W-:Y:S10]  /*7be0*/  MUFU.EX2 R114, R114 ;  /* 0x0000007200727308 */ /* 0x000ff40000000800 */
[----:B------:R-:W5:Y:S10]  /*7bf0*/  MUFU.EX2 R23, R23 ;  /* 0x0000001700177308 */ /* 0x000f740000000800 */
[----:B------:R-:W-:Y:S10]  /*7c00*/  MUFU.EX2 R147, R147 ;  /* 0x0000009300937308 */ /* 0x000ff40000000800 */
[----:B------:R-:W-:Y:S01]  /*7c10*/  MUFU.EX2 R146, R151 ;  /* 0x0000009700927308 */ /* 0x000fe20000000800 */
[C---:B----4-:R-:W-:Y:S06]  /*7c20*/  HMMA.16816.F32.BF16 R60, R88.reuse, R92, R60 ;  /* 0x0000005c583c723c */ /* 0x050fec000004183c */
[C---:B------:R-:W-:Y:S01]  /*7c30*/  HMMA.16816.F32.BF16 R64, R88.reuse, R94, R64 ;  /* 0x0000005e5840723c */ /* 0x040fe20000041840 */
[----:B------:R-:W4:Y:S05]  /*7c40*/  LDSM.16.MT88.4 R92, [R118+0x8000] ;  /* 0x00800000765c783b */ /* 0x000f2a0000004200 */
[C---:B----4-:R-:W-:Y:S06]  /*7c50*/  HMMA.16816.F32.BF16 R68, R88.reuse, R92, R68 ;  /* 0x0000005c5844723c */ /* 0x050fec0000041844 */
[C---:B------:R-:W-:Y:S01]  /*7c60*/  HMMA.16816.F32.BF16 R72, R88.reuse, R94, R72 ;  /* 0x0000005e5848723c */ /* 0x040fe20000041848 */
[----:B------:R-:W4:Y:S05]  /*7c70*/  LDSM.16.MT88.4 R92, [R116+0x8000] ;  /* 0x00800000745c783b */ /* 0x000f2a0000004200 */
[C---:B----4-:R-:W-:Y:S06]  /*7c80*/  HMMA.16816.F32.BF16 R76, R88.reuse, R92, R76 ;  /* 0x0000005c584c723c */ /* 0x050fec000004184c */
[----:B------:R-:W-:Y:S01]  /*7c90*/  HMMA.16816.F32.BF16 R80, R88, R94, R80 ;  /* 0x0000005e5850723c */ /* 0x000fe20000041850 */
[----:B------:R-:W4:Y:S04]  /*7ca0*/  LDSM.16.MT88.4 R88, [R118+0x6400] ;  /* 0x006400007658783b */ /* 0x000f280000004200 */
[--C-:B------:R-:W-:Y:S01]  /*7cb0*/  FFMA.FTZ R93, R28, UR4, -R110.reuse ;  /* 0x000000041c5d7c23 */ /* 0x100fe2000801086e */
[--C-:B------:R-:W-:Y:S01]  /*7cc0*/  FFMA.FTZ R92, R32, UR4, -R110.reuse ;  /* 0x00000004205c7c23 */ /* 0x100fe2000801086e */
[--C-:B------:R-:W-:Y:S01]  /*7cd0*/  FFMA.FTZ R94, R29, UR4, -R110.reuse ;  /* 0x000000041d5e7c23 */ /* 0x100fe2000801086e */
[--C-:B------:R-:W-:Y:S01]  /*7ce0*/  FFMA.FTZ R95, R34, UR4, -R111.reuse ;  /* 0x00000004225f7c23 */ /* 0x100fe2000801086f */
[----:B------:R-:W3:Y:S01]  /*7cf0*/  LDSM.16.MT88.4 R28, [R116+0x6400] ;  /* 0x00640000741c783b */ /* 0x000ee20000004200 */
[----:B------:R-:W-:Y:S01]  /*7d00*/  MUFU.EX2 R143, R93 ;  /* 0x0000005d008f7308 */ /* 0x000fe20000000800 */
[----:B------:R-:W-:Y:S01]  /*7d10*/  FFMA.FTZ R110, R33, UR4, -R110 ;  /* 0x00000004216e7c23 */ /* 0x000fe2000801086e */
[----:B------:R-:W-:Y:S05]  /*7d20*/  FFMA.FTZ R111, R35, UR4, -R111 ;  /* 0x00000004236f7c23 */ /* 0x000fea000801086f */
[----:B------:R-:W-:Y:S03]  /*7d30*/  LDSM.16.MT88.4 R32, [R116+0x6800] ;  /* 0x006800007420783b */ /* 0x000fe60000004200 */
[----:B------:R-:W5:Y:S10]  /*7d40*/  MUFU.EX2 R84, R94 ;  /* 0x0000005e00547308 */ /* 0x000f740000000800 */
[----:B------:R-:W-:Y:S10]  /*7d50*/  MUFU.EX2 R98, R92 ;  /* 0x0000005c00627308 */ /* 0x000ff40000000800 */
[----:B------:R1:W-:Y:S01]  /*7d60*/  MUFU.EX2 R102, R95 ;  /* 0x0000005f00667308 */ /* 0x0003e20000000800 */
[C---:B----4-:R-:W-:Y:S09]  /*7d70*/  HMMA.16816.F32.BF16 R36, R24.reuse, R88, R36 ;  /* 0x000000581824723c */ /* 0x050ff20000041824 */
[----:B------:R-:W4:Y:S01]  /*7d80*/  MUFU.EX2 R99, R110 ;  /* 0x0000006e00637308 */ /* 0x000f220000000800 */
[C---:B------:R-:W-:Y:S01]  /*7d90*/  HMMA.16816.F32.BF16 R40, R24.reuse, R90, R40 ;  /* 0x0000005a1828723c */ /* 0x040fe20000041828 */
[----:B------:R-:W-:Y:S08]  /*7da0*/  LDSM.16.MT88.4 R88, [R118+0x6c00] ;  /* 0x006c00007658783b */ /* 0x000ff00000004200 */
[----:B------:R-:W4:Y:S01]  /*7db0*/  MUFU.EX2 R111, R111 ;  /* 0x0000006f006f7308 */ /* 0x000f220000000800 */
[C---:B---3--:R-:W-:Y:S01]  /*7dc0*/  HMMA.16816.F32.BF16 R44, R24.reuse, R28, R44 ;  /* 0x0000001c182c723c */ /* 0x048fe2000004182c */
[----:B-1----:R-:W-:Y:S05]  /*7dd0*/  LDSM.16.MT88.4 R92, [R116+0x7c00] ;  /* 0x007c0000745c783b */ /* 0x002fea0000004200 */
[C---:B------:R-:W-:Y:S03]  /*7de0*/  HMMA.16816.F32.BF16 R48, R24.reuse, R30, R48 ;  /* 0x0000001e1830723c */ /* 0x040fe60000041830 */
[----:B------:R-:W1:Y:S03]  /*7df0*/  LDSM.16.MT88.4 R28, [R118+0x7400] ;  /* 0x00740000761c783b */ /* 0x000e660000004200 */
        /* <DEDUP_REMOVED lines=12> */
[----:B------:R-:W-:Y:S04]  /*7ec0*/  F2FP.BF16.F32.PACK_AB R24, R149, R150 ;  /* 0x000000969518723e */ /* 0x000fe800000010ff */
[----:B------:R-:W-:Y:S01]  /*7ed0*/  F2FP.BF16.F32.PACK_AB R25, R113, R148 ;  /* 0x000000947119723e */ /* 0x000fe200000010ff */
[----:B------:R-:W-:Y:S01]  /*7ee0*/  FADD.FTZ R148, R148, R107 ;  /* 0x0000006b94947221 */ /* 0x000fe20000010000 */
[----:B--2---:R-:W-:Y:S02]  /*7ef0*/  F2FP.BF16.F32.PACK_AB R26, R112, R115 ;  /* 0x00000073701a723e */ /* 0x004fe400000010ff */
[----:B-----5:R-:W-:Y:S01]  /*7f00*/  F2FP.BF16.F32.PACK_AB R27, R23, R114 ;  /* 0x00000072171b723e */ /* 0x020fe200000010ff */
[----:B------:R-:W-:Y:S04]  /*7f10*/  FADD.FTZ R113, R113, R148 ;  /* 0x0000009471717221 */ /* 0x000fe80000010000 */
[----:B------:R-:W-:Y:S04]  /*7f20*/  FADD.FTZ R114, R114, R113 ;  /* 0x0000007172727221 */ /* 0x000fe80000010000 */
[----:B------:R-:W-:Y:S01]  /*7f30*/  FADD.FTZ R114, R23, R114 ;  /* 0x0000007217727221 */ /* 0x000fe20000010000 */
[C---:B-1----:R-:W-:Y:S06]  /*7f40*/  HMMA.16816.F32.BF16 R36, R24.reuse, R28, R36 ;  /* 0x0000001c1824723c */ /* 0x042fec0000041824 */
[C---:B------:R-:W-:Y:S01]  /*7f50*/  HMMA.16816.F32.BF16 R40, R24.reuse, R30, R40 ;  /* 0x0000001e1828723c */ /* 0x040fe20000041828 */
[----:B------:R-:W1:Y:S05]  /*7f60*/  LDSM.16.MT88.4 R28, [R118+0x7800] ;  /* 0x00780000761c783b */ /* 0x000e6a0000004200 */
[C---:B------:R-:W-:Y:S06]  /*7f70*/  HMMA.16816.F32.BF16 R44, R24.reuse, R32, R44 ;  /* 0x00000020182c723c */ /* 0x040fec000004182c */
[C---:B------:R-:W-:Y:S01]  /*7f80*/  HMMA.16816.F32.BF16 R48, R24.reuse, R34, R48 ;  /* 0x000000221830723c */ /* 0x040fe20000041830 */
[----:B------:R-:W2:Y:S05]  /*7f90*/  LDSM.16.MT88.4 R32, [R116+0x7800] ;  /* 0x007800007420783b */ /* 0x000eaa0000004200 */
[C---:B-1----:R-:W-:Y:S06]  /*7fa0*/  HMMA.16816.F32.BF16 R52, R24.reuse, R28, R52 ;  /* 0x0000001c1834723c */ /* 0x042fec0000041834 */
[C---:B------:R-:W-:Y:S01]  /*7fb0*/  HMMA.16816.F32.BF16 R56, R24.reuse, R30, R56 ;  /* 0x0000001e1838723c */ /* 0x040fe20000041838 */
[----:B------:R-:W1:Y:S05]  /*7fc0*/  LDSM.16.MT88.4 R28, [R118+0x8800] ;  /* 0x00880000761c783b */ /* 0x000e6a0000004200 */
[C---:B--2---:R-:W-:Y:S06]  /*7fd0*/  HMMA.16816.F32.BF16 R60, R24.reuse, R32, R60 ;  /* 0x00000020183c723c */ /* 0x044fec000004183c */
[C---:B------:R-:W-:Y:S01]  /*7fe0*/  HMMA.16816.F32.BF16 R64, R24.reuse, R34, R64 ;  /* 0x000000221840723c */ /* 0x040fe20000041840 */
[----:B------:R-:W2:Y:S05]  /*7ff0*/  LDSM.16.MT88.4 R32, [R116+0x8800] ;  /* 0x008800007420783b */ /* 0x000eaa0000004200 */
[C---:B-1----:R-:W-:Y:S06]  /*8000*/  HMMA.16816.F32.BF16 R68, R24.reuse, R28, R68 ;  /* 0x0000001c1844723c */ /* 0x042fec0000041844 */
[C---:B------:R-:W-:Y:S01]  /*8010*/  HMMA.16816.F32.BF16 R72, R24.reuse, R30, R72 ;  /* 0x0000001e1848723c */ /* 0x040fe20000041848 */
[----:B------:R-:W1:Y:S05]  /*8020*/  LDSM.16.MT88.4 R28, [R116+0x6c00] ;  /* 0x006c0000741c783b */ /* 0x000e6a0000004200 */
[C---:B--2---:R-:W-:Y:S06]  /*8030*/  HMMA.16816.F32.BF16 R76, R24.reuse, R32, R76 ;  /* 0x00000020184c723c */ /* 0x044fec000004184c */
[----:B------:R-:W-:Y:S01]  /*8040*/  HMMA.16816.F32.BF16 R80, R24, R34, R80 ;  /* 0x000000221850723c */ /* 0x000fe20000041850 */
[----:B------:R-:W2:Y:S06]  /*8050*/  LDSM.16.MT88.4 R32, [R118+0x7c00] ;  /* 0x007c00007620783b */ /* 0x000eac0000004200 */
[----:B------:R-:W-:Y:S04]  /*8060*/  F2FP.BF16.F32.PACK_AB R24, R84, R143 ;  /* 0x0000008f5418723e */ /* 0x000fe800000010ff */
[C---:B------:R-:W-:Y:S01]  /*8070*/  F2FP.BF16.F32.PACK_AB R25, R146.reuse, R147 ;  /* 0x000000939219723e */ /* 0x040fe200000010ff */
[----:B------:R-:W-:Y:S01]  /*8080*/  FADD.FTZ R147, R147, R114 ;  /* 0x0000007293937221 */ /* 0x000fe20000010000 */
[----:B----4-:R-:W-:Y:S02]  /*8090*/  F2FP.BF16.F32.PACK_AB R26, R99, R98 ;  /* 0x00000062631a723e */ /* 0x010fe400000010ff */
[C---:B------:R-:W-:Y:S01]  /*80a0*/  F2FP.BF16.F32.PACK_AB R27, R111.reuse, R102 ;  /* 0x000000666f1b723e */ /* 0x040fe200000010ff */
[----:B------:R-:W-:Y:S04]  /*80b0*/  FADD.FTZ R147, R146, R147 ;  /* 0x0000009392937221 */ /* 0x000fe80000010000 */
[----:B------:R-:W-:Y:S02]  /*80c0*/  FADD.FTZ R102, R102, R147 ;  /* 0x0000009366667221 */ /* 0x000fe40000010000 */
[C---:B------:R-:W-:Y:S03]  /*80d0*/  HMMA.16816.F32.BF16 R36, R24.reuse, R88, R36 ;  /* 0x000000581824723c */ /* 0x040fe60000041824 */
[----:B------:R-:W-:Y:S03]  /*80e0*/  FADD.FTZ R146, R111, R102 ;  /* 0x000000666f927221 */ /* 0x000fe60000010000 */
[C---:B------:R-:W-:Y:S01]  /*80f0*/  HMMA.16816.F32.BF16 R40, R24.reuse, R90, R40 ;  /* 0x0000005a1828723c */ /* 0x040fe20000041828 */
[----:B------:R-:W3:Y:S05]  /*8100*/  LDSM.16.MT88.4 R88, [R118+0x8c00] ;  /* 0x008c00007658783b */ /* 0x000eea0000004200 */
[C---:B-1----:R-:W-:Y:S06]  /*8110*/  HMMA.16816.F32.BF16 R44, R24.reuse, R28, R44 ;  /* 0x0000001c182c723c */ /* 0x042fec000004182c */
[C---:B------:R-:W-:Y:S01]  /*8120*/  HMMA.16816.F32.BF16 R48, R24.reuse, R30, R48 ;  /* 0x0000001e1830723c */ /* 0x040fe20000041830 */
[----:B------:R-:W1:Y:S05]  /*8130*/  LDSM.16.MT88.4 R28, [R116+0x8c00] ;  /* 0x008c0000741c783b */ /* 0x000e6a0000004200 */
[C---:B--2---:R-:W-:Y:S06]  /*8140*/  HMMA.16816.F32.BF16 R52, R24.reuse, R32, R52 ;  /* 0x000000201834723c */ /* 0x044fec0000041834 */
[C---:B------:R-:W-:Y:S05]  /*8150*/  HMMA.16816.F32.BF16 R56, R24.reuse, R34, R56 ;  /* 0x000000221838723c */ /* 0x040fea0000041838 */
[----:B------:R-:W-:Y:S01]  /*8160*/  FADD.FTZ R32, R150, R105 ;  /* 0x0000006996207221 */ /* 0x000fe20000010000 */
[C---:B------:R-:W-:Y:S05]  /*8170*/  HMMA.16816.F32.BF16 R60, R24.reuse, R92, R60 ;  /* 0x0000005c183c723c */ /* 0x040fea000004183c */
[----:B------:R-:W-:Y:S01]  /*8180*/  FADD.FTZ R32, R149, R32 ;  /* 0x0000002095207221 */ /* 0x000fe20000010000 */
[C---:B------:R-:W-:Y:S05]  /*8190*/  HMMA.16816.F32.BF16 R64, R24.reuse, R94, R64 ;  /* 0x0000005e1840723c */ /* 0x040fea0000041840 */
[----:B------:R-:W-:Y:S01]  /*81a0*/  FADD.FTZ R115, R115, R32 ;  /* 0x0000002073737221 */ /* 0x000fe20000010000 */
[C---:B---3--:R-:W-:Y:S05]  /*81b0*/  HMMA.16816.F32.BF16 R68, R24.reuse, R88, R68 ;  /* 0x000000581844723c */ /* 0x048fea0000041844 */
[----:B------:R-:W-:Y:S01]  /*81c0*/  FADD.FTZ R112, R112, R115 ;  /* 0x0000007370707221 */ /* 0x000fe20000010000 */
[C---:B------:R-:W-:Y:S05]  /*81d0*/  HMMA.16816.F32.BF16 R72, R24.reuse, R90, R72 ;  /* 0x0000005a1848723c */ /* 0x040fea0000041848 */
[----:B------:R-:W-:Y:S01]  /*81e0*/  FADD.FTZ R143, R143, R112 ;  /* 0x000000708f8f7221 */ /* 0x000fe20000010000 */
[C---:B-1----:R-:W-:Y:S05]  /*81f0*/  HMMA.16816.F32.BF16 R76, R24.reuse, R28, R76 ;  /* 0x0000001c184c723c */ /* 0x042fea000004184c */
[----:B------:R-:W-:Y:S01]  /*8200*/  FADD.FTZ R143, R84, R143 ;  /* 0x0000008f548f7221 */ /* 0x000fe20000010000 */
[----:B------:R-:W-:Y:S05]  /*8210*/  HMMA.16816.F32.BF16 R80, R24, R30, R80 ;  /* 0x0000001e1850723c */ /* 0x000fea0000041850 */
[----:B------:R-:W-:Y:S06]  /*8220*/  FADD.FTZ R98, R98, R143 ;  /* 0x0000008f62627221 */ /* 0x000fec0000010000 */
[----:B------:R-:W-:Y:S01]  /*8230*/  FADD.FTZ R143, R99, R98 ;  /* 0x00000062638f7221 */ /* 0x000fe20000010000 */
[----:B------:R-:W-:Y:S01]  /*8240*/  @!UPT UIADD3 URZ, URZ, URZ, URZ ;  /* 0x0000003f3f3ff290 */ /* 0x000fe2000fffe03f */
[----:B------:R-:W-:Y:S11]  /*8250*/  @P5 BRA `(.L_x_242) ;  /* 0xffffffe400345947 */ /* 0x000ff6000383ffff */
.L_x_241:
[----:B------:R-:W1:Y:S01]  /*8260*/  SHFL.BFLY PT, R8, R143, 0x2, 0x1f ;  /* 0x0c401f008f087f89 */ /* 0x000e6200000e0000 */
[----:B------:R-:W-:Y:S01]  /*8270*/  MOV R6, 0x3f800000 ;  /* 0x3f80000000067802 */ /* 0x000fe20000000f00 */
[----:B------:R-:W2:Y:S01]  /*8280*/  S2UR UR4, SR_CgaCtaId ;  /* 0x00000000000479c3 */ /* 0x000ea20000008800 */
[----:B------:R-:W-:Y:S01]  /*8290*/  MOV R7, 0x3f800000 ;  /* 0x3f80000000077802 */ /* 0x000fe20000000f00 */
[----:B------:R-:W3:Y:S01]  /*82a0*/  SHFL.BFLY PT, R9, R146, 0x2, 0x1f ;  /* 0x0c401f0092097f89 */ /* 0x000ee200000e0000 */
[----:B------:R-:W-:Y:S01]  /*82b0*/  ISETP.NE.AND P0, PT, R128, -0x1, PT ;  /* 0xffffffff8000780c */ /* 0x000fe20003f05270 */
[----:B------:R-:W-:Y:S01]  /*82c0*/  UMOV UR5, 0x400 ;  /* 0x0000040000057882 */ /* 0x000fe20000000000 */
[----:B------:R-:W4:Y:S01]  /*82d0*/  S2R R3, SR_TID.X ;  /* 0x0000000000037919 */ /* 0x000f220000002100 */
[----:B-1----:R-:W-:Y:S01]  /*82e0*/  FADD.FTZ R8, R8, R143 ;  /* 0x0000008f08087221 */ /* 0x002fe20000010000 */
[----:B--2---:R-:W-:Y:S01]  /*82f0*/  ULEA UR4, UR4, UR5, 0x18 ;  /* 0x0000000504047291 */ /* 0x004fe2000f8ec03f */
[----:B---3--:R-:W-:-:S03]  /*8300*/  FADD.FTZ R9, R9, R146 ;  /* 0x0000009209097221 */ /* 0x008fc60000010000 */
[----:B------:R-:W1:Y:S04]  /*8310*/  SHFL.BFLY PT, R5, R8, 0x1, 0x1f ;  /* 0x0c201f0008057f89 */ /* 0x000e6800000e0000 */
[----:B------:R-:W2:Y:S01]  /*8320*/  SHFL.BFLY PT, R4, R9, 0x1, 0x1f ;  /* 0x0c201f0009047f89 */ /* 0x000ea200000e0000 */
[----:B-1----:R-:W-:Y:S01]  /*8330*/  FADD.FTZ R5, R8, R5 ;  /* 0x0000000508057221 */ /* 0x002fe20000010000 */
[----:B--2---:R-:W-:-:S04]  /*8340*/  FADD.FTZ R4, R9, R4 ;  /* 0x0000000409047221 */ /* 0x004fc80000010000 */
[----:B------:R-:W-:Y:S02]  /*8350*/  FSETP.NE.FTZ.AND P5, PT, R5, RZ, PT ;  /* 0x000000ff0500720b */ /* 0x000fe40003fb5000 */
[----:B------:R-:W-:-:S11]  /*8360*/  FSETP.NE.FTZ.AND P4, PT, R4, RZ, PT ;  /* 0x000000ff0400720b */ /* 0x000fd60003f95000 */
[----:B------:R-:W1:Y:S08]  /*8370*/  @P5 MUFU.RCP R6, R5 ;  /* 0x0000000500065308 */ /* 0x000e700000001000 */
[----:B------:R-:W2:Y:S01]  /*8380*/  @P4 MUFU.RCP R7, R4 ;  /* 0x0000000400074308 */ /* 0x000ea20000001000 */
[C---:B-1----:R-:W-:Y:S01]  /*8390*/  FMUL.FTZ R36, R6.reuse, R36 ;  /* 0x0000002406247220 */ /* 0x042fe20000410000 */
        /* <DEDUP_REMOVED lines=23> */
[----:B----4-:R-:W-:Y:S01]  /*8510*/  SHF.R.S32.HI R6, RZ, 0x1f, R3 ;  /* 0x0000001fff067819 */ /* 0x010fe20000011403 */
[C---:B--2---:R-:W-:Y:S01]  /*8520*/  FMUL.FTZ R39, R7.reuse, R39 ;  /* 0x0000002707277220 */ /* 0x044fe20000410000 */
[C---:B------:R-:W-:Y:S01]  /*8530*/  FMUL.FTZ R38, R7.reuse, R38 ;  /* 0x0000002607267220 */ /* 0x040fe20000410000 */
[C---:B------:R-:W-:Y:S01]  /*8540*/  FMUL.FTZ R43, R7.reuse, R43 ;  /* 0x0000002b072b7220 */ /* 0x040fe20000410000 */
[----:B------:R-:W-:Y:S01]  /*8550*/  LEA.HI R10, R6, R3, RZ, 0x2 ;  /* 0x00000003060a7211 */ /* 0x000fe200078f10ff */
[C---:B------:R-:W-:Y:S01]  /*8560*/  FMUL.FTZ R42, R7.reuse, R42 ;  /* 0x0000002a072a7220 */ /* 0x040fe20000410000 */
[C---:B------:R-:W-:Y:S01]  /*8570*/  FMUL.FTZ R47, R7.reuse, R47 ;  /* 0x0000002f072f7220 */ /* 0x040fe20000410000 */
[C---:B------:R-:W-:Y:S01]  /*8580*/  FMUL.FTZ R46, R7.reuse, R46 ;  /* 0x0000002e072e7220 */ /* 0x040fe20000410000 */
[----:B------:R-:W-:Y:S01]  /*8590*/  SHF.R.S32.HI R11, RZ, 0x2, R10 ;  /* 0x00000002ff0b7819 */ /* 0x000fe2000001140a */
[C---:B------:R-:W-:Y:S01]  /*85a0*/  FMUL.FTZ R51, R7.reuse, R51 ;  /* 0x0000003307337220 */ /* 0x040fe20000410000 */
[----:B------:R-:W-:Y:S01]  /*85b0*/  LOP3.LUT R16, R10, 0xfffffffc, RZ, 0xc0, !PT ;  /* 0xfffffffc0a107812 */ /* 0x000fe200078ec0ff */
[C---:B------:R-:W-:Y:S01]  /*85c0*/  FMUL.FTZ R50, R7.reuse, R50 ;  /* 0x0000003207327220 */ /* 0x040fe20000410000 */
[----:B------:R-:W-:Y:S01]  /*85d0*/  SHF.R.S32.HI R8, RZ, 0x1f, R11 ;  /* 0x0000001fff087819 */ /* 0x000fe2000001140b */
[C---:B------:R-:W-:Y:S01]  /*85e0*/  FMUL.FTZ R55, R7.reuse, R55 ;  /* 0x0000003707377220 */ /* 0x040fe20000410000 */
[C---:B------:R-:W-:Y:S01]  /*85f0*/  FMUL.FTZ R54, R7.reuse, R54 ;  /* 0x0000003607367220 */ /* 0x040fe20000410000 */
[C---:B------:R-:W-:Y:S01]  /*8600*/  FMUL.FTZ R59, R7.reuse, R59 ;  /* 0x0000003b073b7220 */ /* 0x040fe20000410000 */
[----:B------:R-:W-:Y:S01]  /*8610*/  LEA.HI R8, R8, R11, RZ, 0x3 ;  /* 0x0000000b08087211 */ /* 0x000fe200078f18ff */
[C---:B------:R-:W-:Y:S01]  /*8620*/  FMUL.FTZ R58, R7.reuse, R58 ;  /* 0x0000003a073a7220 */ /* 0x040fe20000410000 */
[C---:B------:R-:W-:Y:S01]  /*8630*/  FMUL.FTZ R63, R7.reuse, R63 ;  /* 0x0000003f073f7220 */ /* 0x040fe20000410000 */
[C---:B------:R-:W-:Y:S01]  /*8640*/  FMUL.FTZ R62, R7.reuse, R62 ;  /* 0x0000003e073e7220 */ /* 0x040fe20000410000 */
[----:B------:R-:W-:Y:S01]  /*8650*/  LOP3.LUT R12, R8, 0xfffffff8, RZ, 0xc0, !PT ;  /* 0xfffffff8080c7812 */ /* 0x000fe200078ec0ff */
[C---:B------:R-:W-:Y:S01]  /*8660*/  FMUL.FTZ R67, R7.reuse, R67 ;  /* 0x0000004307437220 */ /* 0x040fe20000410000 */
[----:B------:R-:W1:Y:S01]  /*8670*/  @P0 LDC.64 R8, c[0x0][0x298] ;  /* 0x0000a600ff080b82 */ /* 0x000e620000000a00 */
[----:B------:R-:W-:Y:S01]  /*8680*/  FMUL.FTZ R66, R7, R66 ;  /* 0x0000004207427220 */ /* 0x000fe20000410000 */
[----:B------:R-:W-:Y:S01]  /*8690*/  IADD3 R13, R11, -R12, RZ ;  /* 0x8000000c0b0d7210 */ /* 0x000fe20007ffe0ff */
[C---:B------:R-:W-:Y:S01]  /*86a0*/  FMUL.FTZ R71, R7.reuse, R71 ;  /* 0x0000004707477220 */ /* 0x040fe20000410000 */
[----:B------:R-:W-:Y:S01]  /*86b0*/  LEA.HI R12, R6, R3, RZ, 0x5 ;  /* 0x00000003060c7211 */ /* 0x000fe200078f28ff */
[----:B------:R-:W-:Y:S01]  /*86c0*/  FMUL.FTZ R70, R7, R70 ;  /* 0x0000004607467220 */ /* 0x000fe20000410000 */
[----:B------:R-:W-:Y:S01]  /*86d0*/  LEA.HI R6, R13, R13, RZ, 0x1 ;  /* 0x0000000d0d067211 */ /* 0x000fe200078f08ff */
[C---:B------:R-:W-:Y:S01]  /*86e0*/  FMUL.FTZ R75, R7.reuse, R75 ;  /* 0x0000004b074b7220 */ /* 0x040fe20000410000 */
[C---:B------:R-:W-:Y:S01]  /*86f0*/  FMUL.FTZ R74, R7.reuse, R74 ;  /* 0x0000004a074a7220 */ /* 0x040fe20000410000 */
[C---:B------:R-:W-:Y:S01]  /*8700*/  FMUL.FTZ R79, R7.reuse, R79 ;  /* 0x0000004f074f7220 */ /* 0x040fe20000410000 */
[----:B------:R-:W-:Y:S01]  /*8710*/  SHF.R.S32.HI R15, RZ, 0x1, R6 ;  /* 0x00000001ff0f7819 */ /* 0x000fe20000011406 */
[C---:B------:R-:W-:Y:S01]  /*8720*/  FMUL.FTZ R78, R7.reuse, R78 ;  /* 0x0000004e074e7220 */ /* 0x040fe20000410000 */
[C---:B------:R-:W-:Y:S01]  /*8730*/  FMUL.FTZ R83, R7.reuse, R83 ;  /* 0x0000005307537220 */ /* 0x040fe20000410000 */
[----:B------:R-:W-:Y:S01]  /*8740*/  FMUL.FTZ R82, R7, R82 ;  /* 0x0000005207527220 */ /* 0x000fe20000410000 */
[----:B------:R-:W-:-:S02]  /*8750*/  SHF.R.S32.HI R14, RZ, 0x5, R12 ;  /* 0x00000005ff0e7819 */ /* 0x000fc4000001140c */
[----:B------:R-:W-:Y:S02]  /*8760*/  LOP3.LUT R6, R6, 0x3fffffe, RZ, 0xc0, !PT ;  /* 0x03fffffe06067812 */ /* 0x000fe400078ec0ff */
[----:B------:R-:W-:Y:S02]  /*8770*/  IADD3 R7, -R16, R3, RZ ;  /* 0x0000000310077210 */ /* 0x000fe40007ffe1ff */
[----:B------:R-:W-:Y:S02]  /*8780*/  SHF.L.U32 R16, R15, 0x6, RZ ;  /* 0x000000060f107819 */ /* 0x000fe400000006ff */
[----:B------:R-:W-:Y:S02]  /*8790*/  IADD3 R6, R13, -R6, RZ ;  /* 0x800000060d067210 */ /* 0x000fe40007ffe0ff */
[----:B------:R-:W-:Y:S02]  /*87a0*/  LEA R7, R14, R7, 0x8 ;  /* 0x000000070e077211 */ /* 0x000fe400078e40ff */
[----:B------:R-:W-:-:S02]  /*87b0*/  LOP3.LUT R16, R16, 0xc0, RZ, 0xc0, !PT ;  /* 0x000000c010107812 */ /* 0x000fc400078ec0ff */
[----:B------:R-:W-:Y:S02]  /*87c0*/  LEA R6, R6, R7, 0x4 ;  /* 0x0000000706067211 */ /* 0x000fe400078e20ff */
[----:B------:R-:W-:Y:S01]  /*87d0*/  LEA.HI R7, R16, R16, RZ, 0x1d ;  /* 0x0000001010077211 */ /* 0x000fe200078fe8ff */
[----:B-1----:R-:W-:Y:S01]  /*87e0*/  @P0 IMAD.WIDE.U32 R16, R128, R8, RZ ;  /* 0x0000000880100225 */ /* 0x002fe200078e00ff */
[----:B------:R-:W-:Y:S02]  /*87f0*/  F2FP.BF16.F32.PACK_AB R36, R37, R36 ;  /* 0x000000242524723e */ /* 0x000fe400000010ff */
[----:B------:R-:W-:Y:S01]  /*8800*/  LEA R6, R6, R7, 0x1 ;  /* 0x0000000706067211 */ /* 0x000fe200078e08ff */
[----:B------:R-:W-:Y:S01]  /*8810*/  @P0 IMAD R7, R128, R9, R17 ;  /* 0x0000000980070224 */ /* 0x000fe200078e0211 */
[----:B------:R-:W-:Y:S02]  /*8820*/  F2FP.BF16.F32.PACK_AB R38, R39, R38 ;  /* 0x000000262726723e */ /* 0x000fe400000010ff */
[----:B------:R-:W-:-:S02]  /*8830*/  LEA R13, R6, UR4, 0x1 ;  /* 0x00000004060d7c11 */ /* 0x000fc4000f8e08ff */
[----:B------:R-:W-:Y:S02]  /*8840*/  F2FP.BF16.F32.PACK_AB R40, R41, R40 ;  /* 0x000000282928723e */ /* 0x000fe400000010ff */
[----:B------:R-:W-:Y:S02]  /*8850*/  F2FP.BF16.F32.PACK_AB R42, R43, R42 ;  /* 0x0000002a2b2a723e */ /* 0x000fe400000010ff */
[----:B------:R-:W-:Y:S01]  /*8860*/  F2FP.BF16.F32.PACK_AB R44, R45, R44 ;  /* 0x0000002c2d2c723e */ /* 0x000fe200000010ff */
[----:B------:R-:W-:Y:S06]  /*8870*/  @P0 BRA `(.L_x_245) ;  /* 0x00000000001c0947 */ /* 0x000fec0003800000 */
[----:B------:R-:W1:Y:S01]  /*8880*/  S2R R8, SR_CTAID.Y ;  /* 0x0000000000087919 */ /* 0x000e620000002600 */
[----:B------:R-:W2:Y:S01]  /*8890*/  LDC.64 R6, c[0x0][0x290] ;  /* 0x0000a400ff067b82 */ /* 0x000ea20000000a00 */
[----:B-1----:R-:W-:Y:S01]  /*88a0*/  SHF.R.S32.HI R9, RZ, 0x1f, R8 ;  /* 0x0000001fff097819 */ /* 0x002fe20000011408 */
[----:B--2---:R-:W-:-:S04]  /*88b0*/  IMAD.WIDE.U32 R16, R8, R6, RZ ;  /* 0x0000000608107225 */ /* 0x004fc800078e00ff */
[----:B------:R-:W-:-:S04]  /*88c0*/  IMAD R9, R9, R6, RZ ;  /* 0x0000000609097224 */ /* 0x000fc800078e02ff */
[----:B------:R-:W-:-:S05]  /*88d0*/  IMAD R7, R8, R7, R9 ;  /* 0x0000000708077224 */ /* 0x000fca00078e0209 */
[----:B------:R-:W-:-:S07]  /*88e0*/  IADD3 R7, R17, R7, RZ ;  /* 0x0000000711077210 */ /* 0x000fce0007ffe0ff */
.L_x_245:
        /* <DEDUP_REMOVED lines=13> */
[----:B------:R-:W-:-:S02]  /*89c0*/  F2FP.BF16.F32.PACK_AB R62, R63, R62 ;  /* 0x0000003e3f3e723e */ /* 0x000fc400000010ff */
[----:B------:R-:W-:Y:S01]  /*89d0*/  PLOP3.LUT P6, PT, PT, PT, PT, 0x8, 0x0 ;  /* 0x000000000000781c */ /* 0x000fe20003fce170 */
[----:B------:R-:W-:-:S12]  /*89e0*/  @P2 BRA `(.L_x_246) ;  /* 0x00000000001c2947 */ /* 0x000fd80003800000 */
[----:B------:R-:W1:Y:S01]  /*89f0*/  S2R R6, SR_CTAID.Y ;  /* 0x0000000000067919 */ /* 0x000e620000002600 */
[----:B------:R-:W1:Y:S01]  /*8a00*/  LDC R9, c[0x0][0x2c4] ;  /* 0x0000b100ff097b82 */ /* 0x000e620000000800 */
[----:B------:R-:W-:Y:S01]  /*8a10*/  PLOP3.LUT P6, PT, PT, PT, PT, 0x80, 0x0 ;  /* 0x000000000000781c */ /* 0x000fe20003fcf070 */
[----:B-1----:R-:W-:-:S05]  /*8a20*/  IMAD R9, R6, R9, RZ ;  /* 0x0000000906097224 */ /* 0x002fca00078e02ff */
[----:B------:R-:W-:-:S04]  /*8a30*/  SEL R128, R9, R128, !P0 ;  /* 0x0000008009807207 */ /* 0x000fc80004000000 */
[--C-:B------:R-:W-:Y:S01]  /*8a40*/  SHF.R.S32.HI R9, RZ, 0x1f, R128.reuse ;  /* 0x0000001fff097819 */ /* 0x100fe20000011480 */
[----:B------:R-:W-:-:S07]  /*8a50*/  IMAD.MOV.U32 R8, RZ, RZ, R128 ;  /* 0x000000ffff087224 */ /* 0x000fce00078e0080 */
.L_x_246:
[C---:B------:R-:W-:Y:S01]  /*8a60*/  LOP3.LUT R6, R15.reuse, 0x1, RZ, 0xc0, !PT ;  /* 0x000000010f067812 */ /* 0x040fe200078ec0ff */
[----:B------:R-:W-:Y:S01]  /*8a70*/  IMAD.MOV.U32 R17, RZ, RZ, 0x20 ;  /* 0x00000020ff117424 */ /* 0x000fe200078e00ff */
[----:B------:R-:W-:Y:S01]  /*8a80*/  ISETP.NE.AND P0, PT, RZ, UR4, PT ;  /* 0x00000004ff007c0c */ /* 0x000fe2000bf05270 */
[----:B------:R-:W-:Y:S01]  /*8a90*/  STS [R13], R36 ;  /* 0x000000240d007388 */ /* 0x000fe20000000800 */
[----:B------:R-:W-:Y:S01]  /*8aa0*/  ISETP.NE.U32.AND P3, PT, R6, 0x1, PT ;  /* 0x000000010600780c */ /* 0x000fe20003f65070 */
[----:B------:R-:W1:Y:S01]  /*8ab0*/  @P5 MUFU.LG2 R5, R5 ;  /* 0x0000000500055308 */ /* 0x000e620000000c00 */
[----:B------:R-:W-:Y:S01]  /*8ac0*/  LOP3.LUT P2, RZ, R15, 0x2, RZ, 0xc0, !PT ;  /* 0x000000020fff7812 */ /* 0x000fe2000784c0ff */
[----:B------:R-:W-:Y:S01]  /*8ad0*/  VIADD R15, R13, 0xfffffff0 ;  /* 0xfffffff00d0f7836 */ /* 0x000fe20000000000 */
[----:B------:R-:W-:Y:S01]  /*8ae0*/  STS [R13+0x200], R38 ;  /* 0x000200260d007388 */ /* 0x000fe20000000800 */
[----:B------:R-:W-:Y:S01]  /*8af0*/  F2FP.BF16.F32.PACK_AB R64, R65, R64 ;  /* 0x000000404140723e */ /* 0x000fe200000010ff */
[----:B------:R-:W-:Y:S01]  /*8b00*/  BSSY B0, `(.L_x_247) ;  /* 0x0000063000007945 */ /* 0x000fe20003800000 */
[----:B------:R-:W-:Y:S01]  /*8b10*/  SEL R18, R17, 0xffffffe0, !P2 ;  /* 0xffffffe011127807 */ /* 0x000fe20005000000 */
[----:B------:R-:W2:Y:S01]  /*8b20*/  S2R R28, SR_CTAID.Y ;  /* 0x00000000001c7919 */ /* 0x000ea20000002600 */
[----:B------:R-:W-:Y:S01]  /*8b30*/  F2FP.BF16.F32.PACK_AB R66, R67, R66 ;  /* 0x000000424342723e */ /* 0x000fe200000010ff */
[----:B------:R-:W3:Y:S01]  /*8b40*/  @P4 MUFU.LG2 R4, R4 ;  /* 0x0000000400044308 */ /* 0x000ee20000000c00 */
[----:B------:R-:W4:Y:S01]  /*8b50*/  @!P0 LDC R6, c[0x0][0x2c4] ;  /* 0x0000b100ff068b82 */ /* 0x000f220000000800 */
[----:B------:R-:W-:Y:S01]  /*8b60*/  IMAD.IADD R29, R13, 0x1, R18 ;  /* 0x000000010d1d7824 */ /* 0x000fe200078e0212 */
[----:B------:R-:W-:Y:S01]  /*8b70*/  F2FP.BF16.F32.PACK_AB R68, R69, R68 ;  /* 0x000000444544723e */ /* 0x000fe200000010ff */
[----:B------:R-:W-:Y:S01]  /*8b80*/  @P3 VIADD R15, R13, 0x10 ;  /* 0x000000100d0f3836 */ /* 0x000fe20000000000 */
[----:B------:R-:W-:Y:S01]  /*8b90*/  F2FP.BF16.F32.PACK_AB R70, R71, R70 ;  /* 0x000000464746723e */ /* 0x000fe200000010ff */
[----:B------:R-:W5:Y:S01]  /*8ba0*/  S2R R33, SR_CTAID.X ;  /* 0x0000000000217919 */ /* 0x000f620000002500 */
[----:B------:R-:W-:Y:S01]  /*8bb0*/  F2FP.BF16.F32.PACK_AB R72, R73, R72 ;  /* 0x000000484948723e */ /* 0x000fe200000010ff */
[----:B------:R-:W-:Y:S01]  /*8bc0*/  IMAD.IADD R17, R18, 0x1, R15 ;  /* 0x0000000112117824 */ /* 0x000fe200078e020f */
[----:B------:R-:W-:Y:S01]  /*8bd0*/  F2FP.BF16.F32.PACK_AB R74, R75, R74 ;  /* 0x0000004a4b4a723e */ /* 0x000fe200000010ff */
[----:B------:R-:W-:Y:S01]  /*8be0*/  STS [R15], R40 ;  /* 0x000000280f007388 */ /* 0x000fe20000000800 */
[----:B------:R-:W-:Y:S01]  /*8bf0*/  F2FP.BF16.F32.PACK_AB R76, R77, R76 ;  /* 0x0000004c4d4c723e */ /* 0x000fe200000010ff */
[----:B------:R-:W3:Y:S01]  /*8c00*/  @!P0 LDC R31, c[0x0][0x270] ;  /* 0x00009c00ff1f8b82 */ /* 0x000ee20000000800 */
[----:B------:R-:W-:Y:S01]  /*8c10*/  F2FP.BF16.F32.PACK_AB R78, R79, R78 ;  /* 0x0000004e4f4e723e */ /* 0x000fe200000010ff */
[----:B------:R-:W-:Y:S01]  /*8c20*/  STS [R15+0x200], R42 ;  /* 0x0002002a0f007388 */ /* 0x000fe20000000800 */
[----:B------:R-:W-:Y:S01]  /*8c30*/  F2FP.BF16.F32.PACK_AB R80, R81, R80 ;  /* 0x000000505150723e */ /* 0x000fe200000010ff */
[----:B------:R-:W-:Y:S01]  /*8c40*/  @P0 IMAD.MOV.U32 R35, RZ, RZ, 0x1 ;  /* 0x00000001ff230424 */ /* 0x000fe200078e00ff */
[----:B------:R-:W-:Y:S01]  /*8c50*/  F2FP.BF16.F32.PACK_AB R82, R83, R82 ;  /* 0x000000525352723e */ /* 0x000fe200000010ff */
[----:B------:R-:W-:Y:S01]  /*8c60*/  STS [R29], R44 ;  /* 0x0000002c1d007388 */ /* 0x000fe20000000800 */
[----:B------:R-:W-:Y:S01]  /*8c70*/  PLOP3.LUT P2, PT, PT, PT, PT, 0x8, 0x0 ;  /* 0x000000000000781c */ /* 0x000fe20003f4e170 */
[----:B------:R-:W5:Y:S01]  /*8c80*/  @P0 LDC R32, c[0x0][0x2c0] ;  /* 0x0000b000ff200b82 */ /* 0x000f620000000800 */
[----:B------:R-:W-:Y:S01]  /*8c90*/  @!P0 PLOP3.LUT P2, PT, P1, PT, PT, 0x80, 0x0 ;  /* 0x000000000000881c */ /* 0x000fe20000f4f070 */
[----:B------:R-:W-:Y:S01]  /*8ca0*/  STS [R29+0x200], R46 ;  /* 0x0002002e1d007388 */ /* 0x000fe20000000800 */
[----:B------:R-:W-:Y:S01]  /*8cb0*/  LOP3.LUT R12, R12, 0xffffffe0, RZ, 0xc0, !PT ;  /* 0xffffffe00c0c7812 */ /* 0x000fe200078ec0ff */
[----:B-1----:R-:W-:-:S02]  /*8cc0*/  @P5 FMUL.FTZ R5, R5, 0.69314718246459960938 ;  /* 0x3f31721805055820 */ /* 0x002fc40000410000 */
[----:B------:R-:W-:Y:S02]  /*8cd0*/  STS [R17], R48 ;  /* 0x0000003011007388 */ /* 0x000fe40000000800 */
[----:B------:R-:W1:Y:S01]  /*8ce0*/  @P0 LDC.64 R18, c[0x0][0x2c0] ;  /* 0x0000b000ff120b82 */ /* 0x000e620000000a00 */
[----:B------:R-:W-:Y:S01]  /*8cf0*/  IMAD.IADD R12, R3, 0x1, -R12 ;  /* 0x00000001030c7824 */ /* 0x000fe200078e0a0c */
[----:B------:R-:W-:Y:S04]  /*8d00*/  STS [R17+0x200], R50 ;  /* 0x0002003211007388 */ /* 0x000fe80000000800 */
[----:B------:R-:W-:Y:S02]  /*8d10*/  STS [R13+0x1000], R52 ;  /* 0x001000340d007388 */ /* 0x000fe40000000800 */
[----:B----4-:R-:W3:Y:S01]  /*8d20*/  @P2 LDC R6, c[0x0][0x2e4] ;  /* 0x0000b900ff062b82 */ /* 0x010ee20000000800 */
[----:B------:R-:W-:Y:S01]  /*8d30*/  LOP3.LUT P2, RZ, R12, 0x3, RZ, 0xc0, !PT ;  /* 0x000000030cff7812 */ /* 0x000fe2000784c0ff */
[----:B------:R-:W-:Y:S01]  /*8d40*/  STS [R13+0x1200], R54 ;  /* 0x001200360d007388 */ /* 0x000fe20000000800 */
[----:B------:R-:W-:-:S03]  /*8d50*/  IMAD.MOV.U32 R12, RZ, RZ, 0x7f800000 ;  /* 0x7f800000ff0c7424 */ /* 0x000fc600078e00ff */
[----:B------:R-:W-:Y:S01]  /*8d60*/  STS [R15+0x1000], R56 ;  /* 0x001000380f007388 */ /* 0x000fe20000000800 */
[----:B------:R-:W-:-:S03]  /*8d70*/  @!P0 IMAD.MOV.U32 R32, RZ, RZ, 0x1 ;  /* 0x00000001ff208424 */ /* 0x000fc600078e00ff */
[----:B------:R-:W-:Y:S04]  /*8d80*/  STS [R15+0x1200], R58 ;  /* 0x0012003a0f007388 */ /* 0x000fe80000000800 */
[----:B------:R-:W-:Y:S01]  /*8d90*/  STS [R29+0x1000], R60 ;  /* 0x0010003c1d007388 */ /* 0x000fe20000000800 */
[----:B-1----:R-:W-:-:S03]  /*8da0*/  @P0 IMAD R19, R19, R18, RZ ;  /* 0x0000001213130224 */ /* 0x002fc600078e02ff */
[----:B------:R-:W-:Y:S04]  /*8db0*/  STS [R29+0x1200], R62 ;  /* 0x0012003e1d007388 */ /* 0x000fe80000000800 */
[----:B------:R-:W-:Y:S01]  /*8dc0*/  STS [R17+0x1000], R64 ;  /* 0x0010004011007388 */ /* 0x000fe20000000800 */
[----:B---3--:R-:W-:-:S03]  /*8dd0*/  @!P0 IMAD R35, R6, R31, RZ ;  /* 0x0000001f06238224 */ /* 0x008fc600078e02ff */
[----:B------:R-:W-:Y:S01]  /*8de0*/  STS [R17+0x1200], R66 ;  /* 0x0012004211007388 */ /* 0x000fe20000000800 */
[----:B------:R-:W-:Y:S02]  /*8df0*/  @!P0 IMAD.MOV.U32 R19, RZ, RZ, R6 ;  /* 0x000000ffff138224 */ /* 0x000fe400078e0006 */
[----:B--2---:R-:W-:Y:S01]  /*8e00*/  IMAD R28, R28, R35, RZ ;  /* 0x000000231c1c7224 */ /* 0x004fe200078e02ff */
[----:B------:R-:W-:Y:S01]  /*8e10*/  STS [R13+0x2000], R68 ;  /* 0x002000440d007388 */ /* 0x000fe20000000800 */
[----:B------:R-:W-:-:S03]  /*8e20*/  IMAD.MOV.U32 R6, RZ, RZ, 0x7f800000 ;  /* 0x7f800000ff067424 */ /* 0x000fc600078e00ff */
[----:B------:R1:W-:Y:S01]  /*8e30*/  STS [R13+0x2200], R70 ;  /* 0x002200460d007388 */ /* 0x0003e20000000800 */
[----:B------:R-:W-:-:S03]  /*8e40*/  SEL R28, R28, RZ, !P6 ;  /* 0x000000ff1c1c7207 */ /* 0x000fc60007000000 */
[----:B------:R-:W-:Y:S04]  /*8e50*/  STS [R15+0x2000], R72 ;  /* 0x002000480f007388 */ /* 0x000fe80000000800 */
[----:B------:R2:W-:Y:S04]  /*8e60*/  STS [R15+0x2200], R74 ;  /* 0x0022004a0f007388 */ /* 0x0005e80000000800 */
[----:B------:R-:W-:Y:S04]  /*8e70*/  STS [R29+0x2000], R76 ;  /* 0x0020004c1d007388 */ /* 0x000fe80000000800 */
[----:B------:R3:W-:Y:S04]  /*8e80*/  STS [R29+0x2200], R78 ;  /* 0x0022004e1d007388 */ /* 0x0007e80000000800 */
[----:B------:R-:W-:Y:S04]  /*8e90*/  STS [R17+0x2000], R80 ;  /* 0x0020005011007388 */ /* 0x000fe80000000800 */
[----:B------:R5:W-:Y:S01]  /*8ea0*/  STS [R17+0x2200], R82 ;  /* 0x0022005211007388 */ /* 0x000be20000000800 */
[----:B-1----:R-:W1:Y:S08]  /*8eb0*/  @P4 LDC R13, c[0x0][0x2e8] ;  /* 0x0000ba00ff0d4b82 */ /* 0x002e700000000800 */
[----:B------:R-:W-:Y:S08]  /*8ec0*/  BAR.SYNC.DEFER_BLOCKING 0x0 ;  /* 0x0000000000007b1d */ /* 0x000ff00000010000 */
[----:B--2---:R-:W2:Y:S01]  /*8ed0*/  @P5 LDC R15, c[0x0][0x2e8] ;  /* 0x0000ba00ff0f5b82 */ /* 0x004ea20000000800 */
[----:B------:R-:W4:Y:S01]  /*8ee0*/  S2R R30, SR_CTAID.Z ;  /* 0x00000000001e7919 */ /* 0x000f220000002700 */
[----:B---3--:R-:W-:-:S04]  /*8ef0*/  SHF.R.S32.HI R29, RZ, 0x1f, R14 ;  /* 0x0000001fff1d7819 */ /* 0x008fc8000001140e */
[----:B------:R-:W-:Y:S01]  /*8f00*/  LEA.HI R29, R29, R14, RZ, 0x2 ;  /* 0x0000000e1d1d7211 */ /* 0x000fe200078f10ff */
[----:B-----5:R-:W-:-:S03]  /*8f10*/  IMAD R17, R33, R32, RZ ;  /* 0x0000002021117224 */ /* 0x020fc600078e02ff */
[----:B------:R-:W-:Y:S01]  /*8f20*/  LOP3.LUT R29, R29, 0xffffffc, RZ, 0xc0, !PT ;  /* 0x0ffffffc1d1d7812 */ /* 0x000fe200078ec0ff */
[----:B------:R3:W3:Y:S01]  /*8f30*/  LDS.128 R24, [R129+0x800] ;  /* 0x0008000081187984 */ /* 0x0006e20000000c00 */
[----:B------:R-:W-:-:S03]  /*8f40*/  IMAD.SHL.U32 R17, R17, 0x40, RZ ;  /* 0x0000004011117824 */ /* 0x000fc600078e00ff */
[----:B------:R-:W-:Y:S01]  /*8f50*/  IMAD.IADD R14, R14, 0x1, -R29 ;  /* 0x000000010e0e7824 */ /* 0x000fe200078e0a1d */
[----:B------:R1:W3:Y:S01]  /*8f60*/  LDS.128 R20, [R129+0x1800] ;  /* 0x0018000081147984 */ /* 0x0002e20000000c00 */
[----:B------:R-:W-:Y:S01]  /*8f70*/  @P4 FMUL.FTZ R29, R4, 0.69314718246459960938 ;  /* 0x3f317218041d4820 */ /* 0x000fe20000410000 */
[----:B------:R-:W-:Y:S01]  /*8f80*/  SHF.R.S32.HI R3, RZ, 0x1f, R17 ;  /* 0x0000001fff037819 */ /* 0x000fe20000011411 */
[----:B------:R-:W-:Y:S02]  /*8f90*/  IMAD R133, R14, 0x10, R133 ;  /* 0x000000100e857824 */ /* 0x000fe400078e0285 */
[----:B--2---:R-:W-:Y:S01]  /*8fa0*/  @P5 FFMA.FTZ R6, R2, R15, R5 ;  /* 0x0000000f02065223 */ /* 0x004fe20000010005 */
[----:B-1----:R-:W-:Y:S01]  /*8fb0*/  @P4 FFMA.FTZ R12, R0, R13, R29 ;  /* 0x0000000d000c4223 */ /* 0x002fe2000001001d */
[----:B----4-:R-:W-:-:S05]  /*8fc0*/  IMAD R19, R30, R19, R28 ;  /* 0x000000131e137224 */ /* 0x010fca00078e021c */
[--C-:B------:R-:W-:Y:S02]  /*8fd0*/  IADD3 R8, P1, P0, R17, R8, R19.reuse ;  /* 0x0000000811087210 */ /* 0x100fe4000783e013 */
[----:B------:R-:W-:-:S04]  /*8fe0*/  SHF.R.S32.HI R19, RZ, 0x1f, R19 ;  /* 0x0000001fff137819 */ /* 0x000fc80000011413 */
[----:B------:R-:W-:Y:S01]  /*8ff0*/  IADD3.X R19, R3, R9, R19, P1, P0 ;  /* 0x0000000903137210 */ /* 0x000fe20000fe0413 */
[----:B---3--:R-:W-:Y:S06]  /*9000*/  @P2 BRA `(.L_x_248) ;  /* 0x0000000000482947 */ /* 0x008fec0003800000 */
        /* <DEDUP_REMOVED lines=18> */
.L_x_248:
[----:B------:R-:W-:Y:S05]  /*9130*/  BSYNC B0 ;  /* 0x0000000000007941 */ /* 0x000fea0003800000 */
.L_x_247:
[----:B-1----:R-:W-:Y:S01]  /*9140*/  SHF.R.S32.HI R2, RZ, 0x1f, R30 ;  /* 0x0000001fff027819 */ /* 0x002fe2000001141e */
[----:B------:R-:W-:Y:S01]  /*9150*/  ULDC.64 UR4, c[0x0][0x2a0] ;  /* 0x0000a80000047ab9 */ /* 0x000fe20000000a00 */
[----:B------:R-:W-:Y:S01]  /*9160*/  SHF.R.S32.HI R0, RZ, 0x1f, R138 ;  /* 0x0000001fff007819 */ /* 0x000fe2000001148a */
[----:B------:R-:W-:Y:S01]  /*9170*/  IMAD R132, R33, -0x40, R132 ;  /* 0xffffffc021847824 */ /* 0x000fe200078e0284 */
[----:B------:R-:W-:Y:S01]  /*9180*/  IADD3 R16, P0, R138, R16, RZ ;  /* 0x000000108a107210 */ /* 0x000fe20007f1e0ff */
[----:B------:R-:W-:Y:S01]  /*9190*/  IMAD R5, R2, UR4, RZ ;  /* 0x0000000402057c24 */ /* 0x000fe2000f8e02ff */
[----:B------:R-:W-:Y:S01]  /*91a0*/  LEA.HI.SX32 R3, R10, 0x20, 0x1e ;  /* 0x000000200a037811 */ /* 0x000fe200078ff2ff */
[----:B------:R1:W2:Y:S01]  /*91b0*/  LDS.128 R12, [R129] ;  /* 0x00000000810c7984 */ /* 0x0002a20000000c00 */
[----:B------:R-:W-:Y:S01]  /*91c0*/  BSSY B0, `(.L_x_249) ;  /* 0x000001a000007945 */ /* 0x000fe20003800000 */
[----:B------:R-:W-:Y:S01]  /*91d0*/  IMAD.X R17, R0, 0x1, R7, P0 ;  /* 0x0000000100117824 */ /* 0x000fe200000e0607 */
[-C--:B------:R-:W-:Y:S01]  /*91e0*/  ISETP.GE.AND P0, PT, R11, R132.reuse, PT ;  /* 0x000000840b00720c */ /* 0x080fe20003f06270 */
[C---:B------:R-:W-:Y:S01]  /*91f0*/  IMAD R0, R30.reuse, UR5, R5 ;  /* 0x000000051e007c24 */ /* 0x040fe2000f8e0205 */
[----:B------:R1:W3:Y:S01]  /*9200*/  LDS.128 R8, [R129+0x1000] ;  /* 0x0010000081087984 */ /* 0x0002e20000000c00 */
[----:B------:R-:W-:Y:S01]  /*9210*/  IMAD.WIDE.U32 R16, R30, UR4, R16 ;  /* 0x000000041e107c25 */ /* 0x000fe2000f8e0010 */
[----:B------:R-:W-:-:S02]  /*9220*/  ISETP.GE.AND P1, PT, R3, R132, PT ;  /* 0x000000840300720c */ /* 0x000fc40003f26270 */
[----:B------:R1:W4:Y:S01]  /*9230*/  LDS.128 R4, [R129+0x2000] ;  /* 0x0020000081047984 */ /* 0x0003220000000c00 */
[----:B------:R-:W-:-:S06]  /*9240*/  IMAD.IADD R19, R17, 0x1, R0 ;  /* 0x0000000111137824 */ /* 0x000fcc00078e0200 */
        /* <DEDUP_REMOVED lines=14> */
[----:B--2---:R2:W-:Y:S04]  /*9330*/  @!P4 STG.E.128 desc[UR8][R2.64], R12 ;  /* 0x0000000c0200c986 */ /* 0x0045e8000c101d08 */
[----:B---3--:R2:W-:Y:S04]  /*9340*/  @!P3 STG.E.128 desc[UR8][R2.64+0x40], R8 ;  /* 0x000040080200b986 */ /* 0x0085e8000c101d08 */
[----:B----4-:R2:W-:Y:S02]  /*9350*/  @!P2 STG.E.128 desc[UR8][R2.64+0x80], R4 ;  /* 0x000080040200a986 */ /* 0x0105e4000c101d08 */
.L_x_250:
[----:B------:R-:W-:Y:S05]  /*9360*/  BSYNC B0 ;  /* 0x0000000000007941 */ /* 0x000fea0003800000 */
.L_x_249:
[----:B--2-4-:R2:W4:Y:S01]  /*9370*/  LDS.128 R4, [R129+0x2800] ;  /* 0x0028000081047984 */ /* 0x0145220000000c00 */
[----:B------:R-:W-:Y:S05]  /*9380*/  @P1 EXIT ;  /* 0x000000000000194d */ /* 0x000fea0003800000 */
[----:B------:R-:W-:Y:S01]  /*9390*/  IADD3 R0, P0, R140, 0x20, RZ ;  /* 0x000000208c007810 */ /* 0x000fe20007f1e0ff */
[----:B------:R-:W-:Y:S01]  /*93a0*/  ULDC.64 UR4, c[0x0][0x298] ;  /* 0x0000a60000047ab9 */ /* 0x000fe20000000a00 */
[----:B---3--:R-:W-:Y:S01]  /*93b0*/  MOV R9, R19 ;  /* 0x0000001300097202 */ /* 0x008fe20000000f00 */
        /* <DEDUP_REMOVED lines=18> */
.L_x_218:
[----:B------:R-:W1:Y:S01]  /*94e0*/  LDC.U8 R0, c[0x0][0x3d9] ;  /* 0x0000f640ff007b82 */ /* 0x000e620000000000 */
[----:B------:R-:W-:Y:S01]  /*94f0*/  ISETP.NE.AND P3, PT, R128, -0x1, PT ;  /* 0xffffffff8000780c */ /* 0x000fe20003f65270 */
[----:B------:R-:W-:Y:S01]  /*9500*/  IMAD.IADD R132, R132, 0x1, -R87 ;  /* 0x0000000184847824 */ /* 0x000fe200078e0a57 */
[----:B------:R-:W-:Y:S01]  /*9510*/  SHF.R.S32.HI R9, RZ, 0x1f, R80 ;  /* 0x0000001fff097819 */ /* 0x000fe20000011450 */
[----:B------:R-:W-:Y:S01]  /*9520*/  ULDC.64 UR4, c[0x0][0x2a0] ;  /* 0x0000a80000047ab9 */ /* 0x000fe20000000a00 */
[----:B------:R-:W-:Y:S02]  /*9530*/  BSSY B0, `(.L_x_251) ;  /* 0x000004b000007945 */ /* 0x000fe40003800000 */
[----:B------:R-:W-:Y:S01]  /*9540*/  LEA.HI R9, R9, R80, RZ, 0x2 ;  /* 0x0000005009097211 */ /* 0x000fe200078f10ff */
[----:B------:R-:W2:Y:S03]  /*9550*/  LDC.U8 R6, c[0x0][0x3d8] ;  /* 0x0000f600ff067b82 */ /* 0x000ea60000000000 */
[----:B------:R-:W-:-:S02]  /*9560*/  SHF.R.S32.HI R14, RZ, 0x2, R9 ;  /* 0x00000002ff0e7819 */ /* 0x000fc40000011409 */
[----:B------:R-:W-:Y:S02]  /*9570*/  LOP3.LUT R9, R9, 0xfffffffc, RZ, 0xc0, !PT ;  /* 0xfffffffc09097812 */ /* 0x000fe400078ec0ff */
[----:B------:R-:W-:Y:S01]  /*9580*/  @!P3 SHF.R.S32.HI R13, RZ, 0x1f, R11 ;  /* 0x0000001fff0db819 */ /* 0x000fe2000001140b */
[----:B------:R-:W3:Y:S01]  /*9590*/  @!P3 LDC.64 R2, c[0x0][0x290] ;  /* 0x0000a400ff02bb82 */ /* 0x000ee20000000a00 */
[----:B------:R-:W-:Y:S01]  /*95a0*/  ISETP.GE.AND P4, PT, R14, R132, PT ;  /* 0x000000840e00720c */ /* 0x000fe20003f86270 */
[----:B------:R-:W-:Y:S01]  /*95b0*/  IMAD.IADD R9, R80, 0x1, -R9 ;  /* 0x0000000150097824 */ /* 0x000fe200078e0a09 */
[----:B------:R-:W-:-:S04]  /*95c0*/  SHF.R.S32.HI R15, RZ, 0x1f, R14 ;  /* 0x0000001fff0f7819 */ /* 0x000fc8000001140e */
[----:B------:R-:W-:Y:S01]  /*95d0*/  ISETP.NE.AND P5, PT, R9, RZ, PT ;  /* 0x000000ff0900720c */ /* 0x000fe20003fa5270 */
[----:B------:R-:W4:Y:S01]  /*95e0*/  @P3 LDC.64 R4, c[0x0][0x298] ;  /* 0x0000a600ff043b82 */ /* 0x000f220000000a00 */
[----:B-1----:R-:W-:Y:S01]  /*95f0*/  ISETP.NE.AND P1, PT, R0, RZ, PT ;  /* 0x000000ff0000720c */ /* 0x002fe20003f25270 */
[----:B------:R-:W-:Y:S01]  /*9600*/  IMAD.WIDE R18, R141, 0x40, R14 ;  /* 0x000000408d127825 */ /* 0x000fe200078e020e */
[----:B------:R-:W-:Y:S02]  /*9610*/  SHF.L.U32 R9, R9, 0x3, RZ ;  /* 0x0000000309097819 */ /* 0x000fe400000006ff */
[----:B------:R-:W-:Y:S02]  /*9620*/  ISETP.GE.OR P6, PT, R14, R132, P5 ;  /* 0x000000840e00720c */ /* 0x000fe40002fc6670 */
[C---:B--2---:R-:W-:Y:S02]  /*9630*/  ISETP.NE.AND P0, PT, R6.reuse, RZ, !P1 ;  /* 0x000000ff0600720c */ /* 0x044fe40004f05270 */
[----:B------:R-:W-:-:S05]  /*9640*/  ISETP.NE.AND P2, PT, R6, RZ, PT ;  /* 0x000000ff0600720c */ /* 0x000fca0003f45270 */
[----:B------:R-:W1:Y:S01]  /*9650*/  @!P1 LDC R7, c[0x0][0x2c4] ;  /* 0x0000b100ff079b82 */ /* 0x000e620000000800 */
[----:B------:R-:W-:Y:S01]  /*9660*/  ISETP.NE.OR P2, PT, R0, RZ, !P2 ;  /* 0x000000ff0000720c */ /* 0x000fe20005745670 */
[-C--:B---3--:R-:W-:Y:S02]  /*9670*/  @!P3 IMAD R8, R13, R2.reuse, RZ ;  /* 0x000000020d08b224 */ /* 0x088fe400078e02ff */
[----:B------:R-:W-:-:S04]  /*9680*/  @!P3 IMAD.WIDE.U32 R12, R11, R2, RZ ;  /* 0x000000020b0cb225 */ /* 0x000fc800078e00ff */
[----:B------:R-:W2:Y:S01]  /*9690*/  @!P1 LDC R0, c[0x0][0x270] ;  /* 0x00009c00ff009b82 */ /* 0x000ea20000000800 */
[----:B------:R-:W-:Y:S02]  /*96a0*/  @!P3 IMAD R8, R11, R3, R8 ;  /* 0x000000030b08b224 */ /* 0x000fe400078e0208 */
[----:B----4-:R-:W-:Y:S01]  /*96b0*/  @P3 IMAD.WIDE.U32 R16, R128, R4, RZ ;  /* 0x0000000480103225 */ /* 0x010fe200078e00ff */
[----:B------:R-:W-:-:S03]  /*96c0*/  @P1 MOV R4, 0x1 ;  /* 0x0000000100041802 */ /* 0x000fc60000000f00 */
[----:B------:R-:W-:Y:S01]  /*96d0*/  @P3 IMAD R5, R128, R5, R17 ;  /* 0x0000000580053224 */ /* 0x000fe200078e0211 */
[----:B------:R-:W3:Y:S01]  /*96e0*/  @P1 LDC.64 R2, c[0x0][0x2c0] ;  /* 0x0000b000ff021b82 */ /* 0x000ee20000000a00 */
[----:B------:R-:W-:Y:S02]  /*96f0*/  @!P3 IMAD.IADD R5, R13, 0x1, R8 ;  /* 0x000000010d05b824 */ /* 0x000fe400078e0208 */
[----:B------:R-:W-:Y:S02]  /*9700*/  @!P3 IMAD.MOV.U32 R16, RZ, RZ, R12 ;  /* 0x000000ffff10b224 */ /* 0x000fe400078e000c */
[----:B------:R-:W-:-:S03]  /*9710*/  VIADD R13, R14, 0x20 ;  /* 0x000000200e0d7836 */ /* 0x000fc60000000000 */
[----:B-1----:R-:W2:Y:S01]  /*9720*/  @P0 LDC R7, c[0x0][0x2e4] ;  /* 0x0000b900ff070b82 */ /* 0x002ea20000000800 */
[----:B------:R-:W-:Y:S02]  /*9730*/  ISETP.NE.OR P0, PT, R128, -0x1, P2 ;  /* 0xffffffff8000780c */ /* 0x000fe40001705670 */
[----:B------:R-:W-:Y:S02]  /*9740*/  IADD3 R16, P3, R9, R16, RZ ;  /* 0x0000001009107210 */ /* 0x000fe40007f7e0ff */
[----:B------:R-:W-:Y:S02]  /*9750*/  ISETP.GE.OR P5, PT, R13, R132, P5 ;  /* 0x000000840d00720c */ /* 0x000fe40002fa6670 */
[----:B------:R-:W-:Y:S01]  /*9760*/  LEA.HI.X.SX32 R17, R9, R5, 0x1, P3 ;  /* 0x0000000509117211 */ /* 0x000fe200018f0eff */
[----:B------:R-:W1:Y:S08]  /*9770*/  @!P2 LDC R6, c[0x0][0x2c4] ;  /* 0x0000b100ff06ab82 */ /* 0x000e700000000800 */
[----:B------:R-:W4:Y:S01]  /*9780*/  @P1 LDC R8, c[0x0][0x2c0] ;  /* 0x0000b000ff081b82 */ /* 0x000f220000000800 */
[----:B---3--:R-:W-:-:S02]  /*9790*/  @P1 IMAD R2, R3, R2, RZ ;  /* 0x0000000203021224 */ /* 0x008fc400078e02ff */
[----:B--2---:R-:W-:Y:S01]  /*97a0*/  @!P1 IMAD R4, R7, R0, RZ ;  /* 0x0000000007049224 */ /* 0x004fe200078e02ff */
[----:B------:R-:W-:Y:S01]  /*97b0*/  SHF.R.S32.HI R0, RZ, 0x1f, R25 ;  /* 0x0000001fff007819 */ /* 0x000fe20000011419 */
[----:B------:R-:W-:Y:S02]  /*97c0*/  @!P1 IMAD.MOV.U32 R2, RZ, RZ, R7 ;  /* 0x000000ffff029224 */ /* 0x000fe400078e0007 */
[C---:B------:R-:W-:Y:S02]  /*97d0*/  IMAD R4, R11.reuse, R4, RZ ;  /* 0x000000040b047224 */ /* 0x040fe400078e02ff */
[----:B------:R-:W-:Y:S02]  /*97e0*/  IMAD R0, R0, UR4, RZ ;  /* 0x0000000400007c24 */ /* 0x000fe4000f8e02ff */
[----:B-1----:R-:W-:Y:S01]  /*97f0*/  @!P0 IMAD R128, R11, R6, RZ ;  /* 0x000000060b808224 */ /* 0x002fe200078e02ff */
[----:B------:R-:W-:Y:S01]  /*9800*/  SEL R3, R4, RZ, P2 ;  /* 0x000000ff04037207 */ /* 0x000fe20001000000 */
[C---:B------:R-:W-:Y:S01]  /*9810*/  IMAD R0, R25.reuse, UR5, R0 ;  /* 0x0000000519007c24 */ /* 0x040fe2000f8e0200 */
[----:B------:R-:W-:Y:S01]  /*9820*/  CS2R R10, SRZ ;  /* 0x00000000000a7805 */ /* 0x000fe2000001ff00 */
[----:B------:R-:W-:Y:S01]  /*9830*/  IMAD.WIDE.U32 R4, R25, UR4, R16 ;  /* 0x0000000419047c25 */ /* 0x000fe2000f8e0010 */
[----:B------:R-:W-:-:S02]  /*9840*/  ISETP.GE.AND P0, PT, R13, R132, PT ;  /* 0x000000840d00720c */ /* 0x000fc40003f06270 */
[--C-:B------:R-:W-:Y:S01]  /*9850*/  @!P2 SHF.R.S32.HI R11, RZ, 0x1f, R128.reuse ;  /* 0x0000001fff0ba819 */ /* 0x100fe20000011480 */
[----:B------:R-:W-:Y:S01]  /*9860*/  IMAD R25, R25, R2, R3 ;  /* 0x0000000219197224 */ /* 0x000fe200078e0203 */
[----:B------:R-:W-:Y:S01]  /*9870*/  @!P1 MOV R8, 0x1 ;  /* 0x0000000100089802 */ /* 0x000fe20000000f00 */
[----:B------:R-:W-:Y:S01]  /*9880*/  @!P2 IMAD.MOV.U32 R10, RZ, RZ, R128 ;  /* 0x000000ffff0aa224 */ /* 0x000fe200078e0080 */
[----:B------:R-:W-:Y:S01]  /*9890*/  IADD3 R17, R0, R5, RZ ;  /* 0x0000000500117210 */ /* 0x000fe20007ffe0ff */
[----:B------:R-:W-:Y:S02]  /*98a0*/  VIADD R3, R9, 0x20 ;  /* 0x0000002009037836 */ /* 0x000fe40000000000 */
[----:B----4-:R-:W-:Y:S02]  /*98b0*/  IMAD R7, R87, R8, RZ ;  /* 0x0000000857077224 */ /* 0x010fe400078e02ff */
[----:B------:R-:W-:Y:S01]  /*98c0*/  VIADD R2, R9, 0x40 ;  /* 0x0000004009027836 */ /* 0x000fe20000000000 */
[----:B------:R-:W-:Y:S06]  /*98d0*/  @P4 BRA `(.L_x_252) ;  /* 0x0000000000404947 */ /* 0x000fec0003800000 */
        /* <DEDUP_REMOVED lines=16> */
.L_x_252:
[----:B------:R-:W-:Y:S05]  /*99e0*/  BSYNC B0 ;  /* 0x0000000000007941 */ /* 0x000fea0003800000 */
.L_x_251:
[----:B------:R-:W-:Y:S01]  /*99f0*/  BSSY B0, `(.L_x_253) ;  /* 0x0000017000007945 */ /* 0x000fe20003800000 */
[----:B------:R-:W-:Y:S02]  /*9a00*/  IADD3 R0, P4, P3, R7, R10, R25 ;  /* 0x0000000a07007210 */ /* 0x000fe40007b9e019 */
[----:B------:R-:W-:Y:S02]  /*9a10*/  SHF.R.S32.HI R7, RZ, 0x1f, R7 ;  /* 0x0000001fff077819 */ /* 0x000fe40000011407 */
[----:B------:R-:W-:Y:S01]  /*9a20*/  SHF.R.S32.HI R25, RZ, 0x1f, R25 ;  /* 0x0000001fff197819 */ /* 0x000fe20000011419 */
[----:B------:R-:W-:Y:S05]  /*9a30*/  @P0 BRA `(.L_x_254) ;  /* 0x0000000000480947 */ /* 0x000fea0003800000 */
[----:B------:R-:W-:Y:S01]  /*9a40*/  IADD3 R5, P0, R18, 0x20, RZ ;  /* 0x0000002012057810 */ /* 0x000fe20007f1e0ff */
[----:B------:R-:W-:Y:S01]  /*9a50*/  ULDC.64 UR4, c[0x0][0x298] ;  /* 0x0000a60000047ab9 */ /* 0x000fe20000000a00 */
[----:B------:R-:W-:Y:S01]  /*9a60*/  IMAD.MOV.U32 R16, RZ, RZ, R4 ;  /* 0x000000ffff107224 */ /* 0x000fe200078e0004 */
[----:B------:R-:W-:Y:S02]  /*9a70*/  ULDC UR6, c[0x0][0x2d0] ;  /* 0x0000b40000067ab9 */ /* 0x000fe40000000800 */
[----:B------:R-:W-:Y:S01]  /*9a80*/  IMAD.X R6, RZ, RZ, R19, P0 ;  /* 0x000000ffff067224 */ /* 0x000fe200000e0613 */
        /* <DEDUP_REMOVED lines=13> */
.L_x_254:
[----:B------:R-:W-:Y:S05]  /*9b60*/  BSYNC B0 ;  /* 0x0000000000007941 */ /* 0x000fea0003800000 */
.L_x_253:
[----:B------:R-:W-:Y:S01]  /*9b70*/  BSSY B0, `(.L_x_255) ;  /* 0x000000b000007945 */ /* 0x000fe20003800000 */
[----:B------:R-:W-:-:S03]  /*9b80*/  IADD3.X R7, R7, R11, R25, P4, P3 ;  /* 0x0000000b07077210 */ /* 0x000fc600027e6419 */
[----:B------:R-:W-:Y:S05]  /*9b90*/  @P6 BRA `(.L_x_256) ;  /* 0x0000000000206947 */ /* 0x000fea0003800000 */
[----:B------:R-:W-:Y:S01]  /*9ba0*/  IMAD R2, R14, R8, RZ ;  /* 0x000000080e027224 */ /* 0x000fe200078e02ff */
[----:B------:R-:W-:-:S04]  /*9bb0*/  ULDC.64 UR4, c[0x0][0x2b0] ;  /* 0x0000ac0000047ab9 */ /* 0x000fc80000000a00 */
[----:B------:R-:W-:-:S04]  /*9bc0*/  IADD3 R3, P0, R2, R0, RZ ;  /* 0x0000000002037210 */ /* 0x000fc80007f1e0ff */
[----:B------:R-:W-:Y:S02]  /*9bd0*/  LEA.HI.X.SX32 R2, R2, R7, 0x1, P0 ;  /* 0x0000000702027211 */ /* 0x000fe400000f0eff */
[----:B--2---:R-:W-:-:S04]  /*9be0*/  LEA R4, P0, R3, UR4, 0x2 ;  /* 0x0000000403047c11 */ /* 0x004fc8000f8010ff */
[----:B------:R-:W-:Y:S01]  /*9bf0*/  LEA.HI.X R5, R3, UR5, R2, 0x2, P0 ;  /* 0x0000000503057c11 */ /* 0x000fe200080f1402 */
[----:B------:R-:W-:-:S05]  /*9c00*/  IMAD.MOV.U32 R3, RZ, RZ, 0x7f800000 ;  /* 0x7f800000ff037424 */ /* 0x000fca00078e00ff */
[----:B------:R3:W-:Y:S03]  /*9c10*/  STG.E desc[UR8][R4.64], R3 ;  /* 0x0000000304007986 */ /* 0x0007e6000c101908 */
.L_x_256:
[----:B------:R-:W-:Y:S05]  /*9c20*/  BSYNC B0 ;  /* 0x0000000000007941 */ /* 0x000fea0003800000 */
.L_x_255:
[----:B------:R-:W-:Y:S05]  /*9c30*/  @P5 EXIT ;  /* 0x000000000000594d */ /* 0x000fea0003800000 */
[----:B------:R-:W-:Y:S01]  /*9c40*/  IMAD R8, R13, R8, RZ ;  /* 0x000000080d087224 */ /* 0x000fe200078e02ff */
[----:B------:R-:W-:Y:S01]  /*9c50*/  ULDC.64 UR4, c[0x0][0x2b0] ;  /* 0x0000ac0000047ab9 */ /* 0x000fe20000000a00 */
[----:B--23--:R-:W-:-:S03]  /*9c60*/  IMAD.MOV.U32 R5, RZ, RZ, 0x7f800000 ;  /* 0x7f800000ff057424 */ /* 0x00cfc600078e00ff */
[----:B------:R-:W-:-:S04]  /*9c70*/  IADD3 R0, P0, R8, R0, RZ ;  /* 0x0000000008007210 */ /* 0x000fc80007f1e0ff */
[----:B------:R-:W-:Y:S02]  /*9c80*/  LEA.HI.X.SX32 R7, R8, R7, 0x1, P0 ;  /* 0x0000000708077211 */ /* 0x000fe400000f0eff */
[----:B------:R-:W-:-:S04]  /*9c90*/  LEA R2, P0, R0, UR4, 0x2 ;  /* 0x0000000400027c11 */ /* 0x000fc8000f8010ff */
[----:B------:R-:W-:-:S05]  /*9ca0*/  LEA.HI.X R3, R0, UR5, R7, 0x2, P0 ;  /* 0x0000000500037c11 */ /* 0x000fca00080f1407 */
[----:B------:R-:W-:Y:S01]  /*9cb0*/  STG.E desc[UR8][R2.64], R5 ;  /* 0x0000000502007986 */ /* 0x000fe2000c101908 */
[----:B------:R-:W-:Y:S05]  /*9cc0*/  EXIT ;  /* 0x000000000000794d */ /* 0x000fea0003800000 */
.L_x_257:
        /* <DEDUP_REMOVED lines=11> */
.L_x_1147:


//--------------------- .text._ZN5flash16flash_fwd_kernelI23Flash_fwd_kernel_traitsILi96ELi64ELi64ELi4ELb0ELb0EN7cutlass10bfloat16_tE19Flash_kernel_traitsILi96ELi64ELi64ELi4ES3_EELb0ELb1ELb0ELb1ELb0ELb0ELb0ELb0EEEvNS_16Flash_fwd_paramsE --------------------------
	.section	.text._ZN5flash16flash_fwd_kernelI23Flash_fwd_kernel_traitsILi96ELi64ELi64ELi4ELb0ELb0EN7cutlass10bfloat16_tE19Flash_kernel_traitsILi96ELi64ELi64ELi4ES3_EELb0ELb1ELb0ELb1ELb0ELb0ELb0ELb0EEEvNS_16Flash_fwd_paramsE,"ax",@progbits
	.align	128
        .global         _ZN5flash16flash_fwd_kernelI23Flash_fwd_kernel_traitsILi96ELi64ELi64ELi4ELb0ELb0EN7cutlass10bfloat16_tE19Flash_kernel_traitsILi96ELi64ELi64ELi4ES3_EELb0ELb1ELb0ELb1ELb0ELb0ELb0ELb0EEEvNS_16Flash_fwd_paramsE
        .type           _ZN5flash16flash_fwd_kernelI23Flash_fwd_kernel_traitsILi96ELi64ELi64ELi4ELb0ELb0EN7cutlass10bfloat16_tE19Flash_kernel_traitsILi96ELi64ELi64ELi4ES3_EELb0ELb1ELb0ELb1ELb0ELb0ELb0ELb0EEEvNS_16Flash_fwd_paramsE,@function
        .size           _ZN5flash16flash_fwd_kernelI23Flash_fwd_kernel_traitsILi96ELi64ELi64ELi4ELb0ELb0EN7cutlass10bfloat16_tE19Flash_kernel_traitsILi96ELi64ELi64ELi4ES3_EELb0ELb1ELb0ELb1ELb0ELb0ELb0ELb0EEEvNS_16Flash_fwd_paramsE,(.L_x_1148 - _ZN5flash16flash_fwd_kernelI23Flash_fwd_kernel_traitsILi96ELi64ELi64ELi4ELb0ELb0EN7cutlass10bfloat16_tE19Flash_kernel_traitsILi96ELi64ELi64ELi4ES3_EELb0ELb1ELb0ELb1ELb0ELb0ELb0ELb0EEEvNS_16Flash_fwd_paramsE)
        .other          _ZN5flash16flash_fwd_kernelI23Flash_fwd_kernel_traitsILi96ELi64ELi64ELi4ELb0ELb0EN7cutlass10bfloat16_tE19Flash_kernel_traitsILi96ELi64ELi64ELi4ES3_EELb0ELb1ELb0ELb1ELb0ELb0ELb0ELb0EEEvNS_16Flash_fwd_paramsE,@"STO_CUDA_ENTRY STV_DEFAULT"
_ZN5flash16flash_fwd_kernelI23Flash_fwd_kernel_traitsILi96ELi64ELi64ELi4ELb0ELb0EN7cutlass10bfloat16_tE19Flash_kernel_traitsILi96ELi64ELi64ELi4ES3_EELb0ELb1ELb0ELb1ELb0ELb0ELb0ELb0EEEvNS_16Flash_fwd_paramsE:
.text._ZN5flash16flash_fwd_kernelI23Flash_fwd_kernel_traitsILi96ELi64ELi64ELi4ELb0ELb0EN7cutlass10bfloat16_tE19Flash_kernel_traitsILi96ELi64ELi64ELi4ES3_EELb0ELb1ELb0ELb1ELb0ELb0ELb0ELb0EEEvNS_16Flash_fwd_paramsE:
        /* <DEDUP_REMOVED lines=16> */
[----:B------:R-:W4:Y:S08]  /*0100*/  LDC.64 R6, c[0x0][0x2f8] ;  /* 0x0000be00ff067b82 */ /* 0x000f300000000a00 */
[----:B------:R-:W1:Y:S01]  /*0110*/  @P1 LDC.64 R4, c[0x0][0x300] ;  /* 0x0000c000ff041b82 */ /* 0x000e620000000a00 */
[----:B------:R-:W2:Y:S01]  /*0120*/  @P2 LDG.E R144, desc[UR8][R144.64+0x4] ;  /* 0x0000040890902981 */ /* 0x000ea2000c1e1900 */
        /* <DEDUP_REMOVED lines=19> */
.L_x_258:
[----:B------:R-:W1:Y:S02]  /*0260*/  LDC R0, c[0x0][0x2c8] ;  /* 0x0000b200ff007b82 */ /* 0x000e640000000800 */
.L_x_259:
[----:B------:R-:W4:Y:S02]  /*0270*/  LDC.64 R2, c[0x0][0x308] ;  /* 0x0000c200ff027b82 */ /* 0x000f240000000a00 */
[----:B----4-:R-:W-:-:S04]  /*0280*/  ISETP.NE.U32.AND P1, PT, R2, RZ, PT ;  /* 0x000000ff0200720c */ /* 0x010fc80003f25070 */
[----:B------:R-:W-:-:S13]  /*0290*/  ISETP.NE.AND.EX P1, PT, R3, RZ, PT, P1 ;  /* 0x000000ff0300720c */ /* 0x000fda0003f25310 */
[----:B------:R-:W4:Y:S01]  /*02a0*/  @P1 LDC.64 R2, c[0x0][0x308] ;  /* 0x0000c200ff021b82 */ /* 0x000f220000000a00 */
[----:B------:R-:W-:-:S07]  /*02b0*/  IMAD.SHL.U32 R92, R154, 0x40, RZ ;  /* 0x000000409a5c7824 */ /* 0x000fce00078e00ff */
[----:B---3--:R-:W3:Y:S01]  /*02c0*/  @!P1 LDC R4, c[0x0][0x2cc] ;  /* 0x0000b300ff049b82 */ /* 0x008ee20000000800 */
[----:B--2---:R-:W-:Y:S01]  /*02d0*/  ISETP.GT.AND P0, PT, R144, R92, PT ;  /* 0x0000005c9000720c */ /* 0x004fe20003f04270 */
[----:B----4-:R-:W-:-:S05]  /*02e0*/  @P1 IMAD.WIDE R2, R18, 0x4, R2 ;  /* 0x0000000412021825 */ /* 0x010fca00078e0202 */
[----:B------:R2:W5:Y:S01]  /*02f0*/  @P1 LDG.E R84, desc[UR8][R2.64] ;  /* 0x0000000802541981 */ /* 0x000562000c1e1900 */
[----:B------:R-:W4:Y:S06]  /*0300*/  @!P1 LDC.64 R2, c[0x0][0x318] ;  /* 0x0000c600ff029b82 */ /* 0x000f2c0000000a00 */
[----:B--23--:R-:W-:Y:S05]  /*0310*/  @!P0 EXIT ;  /* 0x000000000000894d */ /* 0x00cfea0003800000 */
[----:B------:R-:W2:Y:S01]  /*0320*/  LDC R89, c[0x0][0x398] ;  /* 0x0000e600ff597b82 */ /* 0x000ea20000000800 */
[----:B----4-:R-:W-:Y:S01]  /*0330*/  @!P1 ISETP.NE.U32.AND P0, PT, R2, RZ, PT ;  /* 0x000000ff0200920c */ /* 0x010fe20003f05070 */
[----:B-----5:R-:W-:Y:S01]  /*0340*/  @P1 IMAD.IADD R84, R84, 0x1, -R21 ;  /* 0x0000000154541824 */ /* 0x020fe200078e0a15 */
[----:B------:R-:W-:Y:S01]  /*0350*/  IADD3 R2, -R144, 0x7f, R92 ;  /* 0x0000007f90027810 */ /* 0x000fe20007ffe15c */
[----:B------:R-:W3:Y:S01]  /*0360*/  S2R R91, SR_TID.X ;  /* 0x00000000005b7919 */ /* 0x000ee20000002100 */
[----:B------:R-:W-:-:S04]  /*0370*/  @!P1 ISETP.NE.AND.EX P0, PT, R3, RZ, PT, P0 ;  /* 0x000000ff0300920c */ /* 0x000fc80003f05300 */
        /* <DEDUP_REMOVED lines=14> */
[----:B------:R-:W-:Y:S01]  /*0460*/  SHF.R.S32.HI R13, RZ, 0x1f, R91 ;  /* 0x0000001fff0d7819 */ /* 0x000fe2000001145b */
[----:B------:R-:W-:Y:S01]  /*0470*/  IMAD.IADD R3, R144, 0x1, -R92 ;  /* 0x0000000190037824 */ /* 0x000fe200078e0a5c */
[----:B------:R-:W-:Y:S02]  /*0480*/  ISETP.NE.AND P0, PT, R24, -0x1, PT ;  /* 0xffffffff1800780c */ /* 0x000fe40003f05270 */
[----:B------:R-:W-:Y:S02]  /*0490*/  LEA.HI R141, R13, R91, RZ, 0x2 ;  /* 0x0000005b0d8d7211 */ /* 0x000fe400078f10ff */
[----:B------:R-:W-:Y:S02]  /*04a0*/  ISETP.NE.AND P4, PT, R140, -0x1, PT ;  /* 0xffffffff8c00780c */ /* 0x000fe40003f85270 */
[----:B------:R-:W-:Y:S02]  /*04b0*/  LOP3.LUT R150, R141, 0xfffffffc, RZ, 0xc0, !PT ;  /* 0xfffffffc8d967812 */ /* 0x000fe400078ec0ff */
[----:B------:R-:W-:-:S02]  /*04c0*/  SHF.R.S32.HI R14, RZ, 0x2, R141 ;  /* 0x00000002ff0e7819 */ /* 0x000fc4000001148d */
[----:B------:R-:W-:Y:S02]  /*04d0*/  IADD3 R150, -R150, R91, RZ ;  /* 0x0000005b96967210 */ /* 0x000fe40007ffe1ff */
[CC--:B------:R-:W-:Y:S01]  /*04e0*/  ISETP.GE.AND P2, PT, R14.reuse, R3.reuse, PT ;  /* 0x000000030e00720c */ /* 0x0c0fe20003f46270 */
[----:B------:R-:W-:Y:S01]  /*04f0*/  VIADD R11, R14, 0x20 ;  /* 0x000000200e0b7836 */ /* 0x000fe20000000000 */
[----:B------:R-:W2:Y:S01]  /*0500*/  @P0 LDC.64 R86, c[0x0][0x248] ;  /* 0x00009200ff560b82 */ /* 0x000ea20000000a00 */
[----:B------:R-:W-:Y:S01]  /*0510*/  IMAD.SHL.U32 R150, R150, 0x8, RZ ;  /* 0x0000000896967824 */ /* 0x000fe200078e00ff */
[----:B------:R-:W-:Y:S01]  /*0520*/  LEA.HI R141, R141, R14, RZ, 0x1 ;  /* 0x0000000e8d8d7211 */ /* 0x000fe200078f08ff */
[--C-:B------:R-:W-:Y:S01]  /*0530*/  @P0 IMAD.IADD R26, R21, 0x1, R24.reuse ;  /* 0x00000001151a0824 */ /* 0x100fe200078e0218 */
[----:B------:R-:W-:Y:S01]  /*0540*/  ISETP.GE.AND P1, PT, R11, R3, PT ;  /* 0x000000030b00720c */ /* 0x000fe20003f26270 */
[----:B------:R-:W-:Y:S01]  /*0550*/  @P0 IMAD.IADD R24, R21, 0x1, R24 ;  /* 0x0000000115180824 */ /* 0x000fe200078e0218 */
[----:B------:R-:W-:-:S02]  /*0560*/  LEA.HI R93, R13, R91, RZ, 0x5 ;  /* 0x0000005b0d5d7211 */ /* 0x000fc400078f28ff */
[-C--:B-1----:R-:W-:Y:S01]  /*0570*/  IABS R2, R10.reuse ;  /* 0x0000000a00027213 */ /* 0x082fe20000000000 */
[----:B------:R-:W1:Y:S01]  /*0580*/  @!P4 LDC.64 R16, c[0x0][0x228] ;  /* 0x00008a00ff10cb82 */ /* 0x000e620000000a00 */
[----:B------:R-:W-:Y:S02]  /*0590*/  LOP3.LUT R3, R20, R10, RZ, 0x3c, !PT ;  /* 0x0000000a14037212 */ /* 0x000fe400078e3cff */
[----:B------:R-:W3:Y:S01]  /*05a0*/  I2F.RP R4, R2 ;  /* 0x0000000200047306 */ /* 0x000ee20000209400 */
[----:B------:R-:W-:Y:S02]  /*05b0*/  LOP3.LUT R141, R141, 0x7fffffe, RZ, 0xc0, !PT ;  /* 0x07fffffe8d8d7812 */ /* 0x000fe400078ec0ff */
[----:B------:R-:W-:Y:S02]  /*05c0*/  ISETP.GE.AND P3, PT, R3, RZ, PT ;  /* 0x000000ff0300720c */ /* 0x000fe40003f66270 */
[----:B------:R-:W-:Y:S02]  /*05d0*/  SHF.R.S32.HI R90, RZ, 0x5, R93 ;  /* 0x00000005ff5a7819 */ /* 0x000fe4000001145d */
[----:B------:R-:W-:-:S02]  /*05e0*/  IADD3 R141, R14, -R141, RZ ;  /* 0x8000008d0e8d7210 */ /* 0x000fc40007ffe0ff */
[----:B------:R-:W-:Y:S01]  /*05f0*/  SHF.R.S32.HI R15, RZ, 0x1f, R14 ;  /* 0x0000001fff0f7819 */ /* 0x000fe2000001140e */
[----:B--2---:R-:W-:Y:S02]  /*0600*/  @P0 IMAD R23, R24, R87, RZ ;  /* 0x0000005718170224 */ /* 0x004fe400078e02ff */
[----:B------:R-:W-:Y:S01]  /*0610*/  IMAD R141, R90, 0x8, R141 ;  /* 0x000000085a8d7824 */ /* 0x000fe200078e028d */
[----:B---3--:R-:W2:Y:S01]  /*0620*/  MUFU.RCP R4, R4 ;  /* 0x0000000400047308 */ /* 0x008ea20000001000 */
[----:B------:R-:W-:-:S04]  /*0630*/  @P0 IMAD.WIDE.U32 R24, R24, R86, RZ ;  /* 0x0000005618180225 */ /* 0x000fc800078e00ff */
[----:B------:R-:W-:-:S04]  /*0640*/  IMAD.WIDE R154, R154, 0x40, R14 ;  /* 0x000000409a9a7825 */ /* 0x000fc800078e020e */
[----:B------:R-:W-:Y:S02]  /*0650*/  @P0 IMAD.IADD R23, R25, 0x1, R23 ;  /* 0x0000000119170824 */ /* 0x000fe400078e0217 */
[----:B--2---:R-:W-:-:S04]  /*0660*/  VIADD R4, R4, 0xffffffe ;  /* 0x0ffffffe04047836 */ /* 0x004fc80000000000 */
[----:B------:R-:W2:Y:S02]  /*0670*/  F2I.FTZ.U32.TRUNC.NTZ R5, R4 ;  /* 0x0000000400057305 */ /* 0x000ea4000021f000 */
[----:B--2---:R-:W-:Y:S02]  /*0680*/  IMAD.MOV R0, RZ, RZ, -R5 ;  /* 0x000000ffff007224 */ /* 0x004fe400078e0a05 */
[----:B------:R-:W-:Y:S02]  /*0690*/  IMAD.MOV.U32 R4, RZ, RZ, RZ ;  /* 0x000000ffff047224 */ /* 0x000fe400078e00ff */
[----:B------:R-:W-:Y:S01]  /*06a0*/  IMAD R124, R0, R2, RZ ;  /* 0x00000002007c7224 */ /* 0x000fe200078e02ff */
[----:B------:R-:W-:-:S03]  /*06b0*/  IABS R0, R20 ;  /* 0x0000001400007213 */ /* 0x000fc60000000000 */
[----:B------:R-:W-:Y:S02]  /*06c0*/  IMAD.HI.U32 R124, R5, R124, R4 ;  /* 0x0000007c057c7227 */ /* 0x000fe400078e0004 */
[----:B------:R-:W2:Y:S04]  /*06d0*/  @P0 LDC.64 R4, c[0x0][0x250] ;  /* 0x00009400ff040b82 */ /* 0x000ea80000000a00 */
[----:B------:R-:W-:-:S04]  /*06e0*/  IMAD.HI.U32 R124, R124, R0, RZ ;  /* 0x000000007c7c7227 */ /* 0x000fc800078e00ff */
[----:B------:R-:W-:-:S04]  /*06f0*/  IMAD.MOV R6, RZ, RZ, -R124 ;  /* 0x000000ffff067224 */ /* 0x000fc800078e0a7c */
[----:B------:R-:W-:Y:S01]  /*0700*/  IMAD R6, R2, R6, R0 ;  /* 0x0000000602067224 */ /* 0x000fe200078e0200 */
[----:B------:R-:W-:-:S04]  /*0710*/  LEA.HI R0, R13, R91, RZ, 0x3 ;  /* 0x0000005b0d007211 */ /* 0x000fc800078f18ff */
[----:B------:R-:W-:Y:S02]  /*0720*/  SHF.R.S32.HI R12, RZ, 0x3, R0 ;  /* 0x00000003ff0c7819 */ /* 0x000fe40000011400 */
[----:B------:R-:W-:-:S03]  /*0730*/  ISETP.GT.U32.AND P5, PT, R2, R6, PT ;  /* 0x000000060200720c */ /* 0x000fc60003fa4070 */
[----:B------:R-:W-:Y:S02]  /*0740*/  IMAD.SHL.U32 R7, R12, 0x40, RZ ;  /* 0x000000400c077824 */ /* 0x000fe400078e00ff */
[C---:B--2---:R-:W-:Y:S02]  /*0750*/  @P0 IMAD R19, R26.reuse, R5, RZ ;  /* 0x000000051a130224 */ /* 0x044fe400078e02ff */
[----:B------:R-:W-:Y:S01]  /*0760*/  @P0 IMAD.WIDE.U32 R26, R26, R4, RZ ;  /* 0x000000041a1a0225 */ /* 0x000fe200078e00ff */
[----:B------:R-:W-:-:S03]  /*0770*/  LOP3.LUT R7, R7, 0xc0, RZ, 0xc0, !PT ;  /* 0x000000c007077812 */ /* 0x000fc600078ec0ff */
[----:B------:R-:W-:Y:S01]  /*0780*/  @P0 IMAD.MOV.U32 R22, RZ, RZ, R26 ;  /* 0x000000ffff160224 */ /* 0x000fe200078e001a */
[----:B------:R-:W-:Y:S01]  /*0790*/  LOP3.LUT R8, R7, 0x18, R150, 0xf8, !PT ;  /* 0x0000001807087812 */ /* 0x000fe200078ef896 */
[----:B------:R-:W-:Y:S01]  /*07a0*/  @!P5 IMAD.IADD R6, R6, 0x1, -R2 ;  /* 0x000000010606d824 */ /* 0x000fe200078e0a02 */
[----:B------:R-:W-:Y:S02]  /*07b0*/  SHF.R.U32.HI R7, RZ, 0x3, R7 ;  /* 0x00000003ff077819 */ /* 0x000fe40000011607 */
[----:B------:R-:W-:Y:S02]  /*07c0*/  @P0 IADD3 R19, R27, R19, RZ ;  /* 0x000000131b130210 */ /* 0x000fe40007ffe0ff */
[----:B------:R-:W-:Y:S02]  /*07d0*/  LOP3.LUT R7, R8, R7, RZ, 0x3c, !PT ;  /* 0x0000000708077212 */ /* 0x000fe400078e3cff */
[----:B------:R-:W-:Y:S01]  /*07e0*/  ISETP.GE.U32.AND P6, PT, R6, R2, PT ;  /* 0x000000020600720c */ /* 0x000fe20003fc6070 */
[----:B------:R-:W2:Y:S01]  /*07f0*/  @P4 LDC.64 R8, c[0x0][0x240] ;  /* 0x00009000ff084b82 */ /* 0x000ea20000000a00 */
[----:B------:R-:W-:Y:S01]  /*0800*/  @!P4 SHF.R.S32.HI R6, RZ, 0x1f, R18 ;  /* 0x0000001fff06c819 */ /* 0x000fe20000011412 */
[----:B------:R-:W-:-:S04]  /*0810*/  IMAD.U32 R141, R141, 0x20, R7 ;  /* 0x000000208d8d7824 */ /* 0x000fc800078e0007 */
[----:B-1----:R-:W-:Y:S02]  /*0820*/  @!P4 IMAD R6, R6, R16, RZ ;  /* 0x000000100606c224 */ /* 0x002fe400078e02ff */
[----:B------:R-:W1:Y:S02]  /*0830*/  LDC.64 R2, c[0x0][0x3c8] ;  /* 0x0000f200ff027b82 */ /* 0x000e640000000a00 */
[----:B------:R-:W-:Y:S01]  /*0840*/  @!P4 IMAD R17, R18, R17, R6 ;  /* 0x000000111211c224 */ /* 0x000fe200078e0206 */
[----:B------:R-:W-:Y:S06]  /*0850*/  @P0 BRA `(.L_x_261) ;  /* 0x0000000000340947 */ /* 0x000fec0003800000 */
[----:B------:R-:W3:Y:S01]  /*0860*/  LDC.64 R86, c[0x0][0x248] ;  /* 0x00009200ff567b82 */ /* 0x000ee20000000a00 */
[----:B------:R-:W-:Y:S02]  /*0870*/  SHF.R.S32.HI R24, RZ, 0x1f, R21 ;  /* 0x0000001fff187819 */ /* 0x000fe40000011415 */
[----:B------:R-:W-:-:S05]  /*0880*/  SHF.R.S32.HI R23, RZ, 0x1f, R18 ;  /* 0x0000001fff177819 */ /* 0x000fca0000011412 */
[----:B------:R-:W4:Y:S01]  /*0890*/  LDC.64 R6, c[0x0][0x230] ;  /* 0x00008c00ff067b82 */ /* 0x000f220000000a00 */
[-C--:B---3--:R-:W-:Y:S02]  /*08a0*/  IMAD R24, R24, R86.reuse, RZ ;  /* 0x0000005618187224 */ /* 0x088fe400078e02ff */
[----:B------:R-:W-:-:S04]  /*08b0*/  IMAD.WIDE.U32 R26, R21, R86, RZ ;  /* 0x00000056151a7225 */ /* 0x000fc800078e00ff */
[----:B------:R-:W-:Y:S02]  /*08c0*/  IMAD R24, R21, R87, R24 ;  /* 0x0000005715187224 */ /* 0x000fe400078e0218 */
[----:B----4-:R-:W-:-:S03]  /*08d0*/  IMAD R23, R23, R6, RZ ;  /* 0x0000000617177224 */ /* 0x010fc600078e02ff */
[----:B------:R-:W-:Y:S01]  /*08e0*/  IADD3 R25, R27, R24, RZ ;  /* 0x000000181b197210 */ /* 0x000fe20007ffe0ff */
[----:B------:R-:W-:Y:S01]  /*08f0*/  IMAD R23, R18, R7, R23 ;  /* 0x0000000712177224 */ /* 0x000fe200078e0217 */
[----:B------:R-:W-:-:S05]  /*0900*/  MOV R24, R26 ;  /* 0x0000001a00187202 */ /* 0x000fca0000000f00 */
[----:B------:R-:W-:-:S05]  /*0910*/  IMAD.WIDE.U32 R24, R18, R6, R24 ;  /* 0x0000000612187225 */ /* 0x000fca00078e0018 */
[----:B------:R-:W-:Y:S02]  /*0920*/  IADD3 R23, R25, R23, RZ ;  /* 0x0000001719177210 */ /* 0x000fe40007ffe0ff */
.L_x_261:
[----:B------:R-:W-:Y:S05]  /*0930*/  @P0 BRA `(.L_x_262) ;  /* 0x0000000000340947 */ /* 0x000fea0003800000 */
        /* <DEDUP_REMOVED lines=9> */
[C---:B------:R-:W-:Y:S02]  /*09d0*/  IMAD R19, R18.reuse, R7, R19 ;  /* 0x0000000712137224 */ /* 0x040fe400078e0213 */
[----:B------:R-:W-:-:S05]  /*09e0*/  IMAD.WIDE.U32 R6, R18, R6, R26 ;  /* 0x0000000612067225 */ /* 0x000fca00078e001a */
[----:B------:R-:W-:Y:S02]  /*09f0*/  IADD3 R19, R7, R19, RZ ;  /* 0x0000001307137210 */ /* 0x000fe40007ffe0ff */
[----:B------:R-:W-:-:S07]  /*0a00*/  MOV R22, R6 ;  /* 0x0000000600167202 */ /* 0x000fce0000000f00 */
.L_x_262:
[----:B------:R-:W-:Y:S01]  /*0a10*/  @!P5 IADD3 R124, R124, 0x1, RZ ;  /* 0x000000017c7cd810 */ /* 0x000fe20007ffe0ff */
[----:B------:R-:W-:Y:S01]  /*0a20*/  IMAD R6, R15, R86, RZ ;  /* 0x000000560f067224 */ /* 0x000fe200078e02ff */
[----:B-1----:R-:W-:Y:S01]  /*0a30*/  ISETP.NE.U32.AND P0, PT, R2, RZ, PT ;  /* 0x000000ff0200720c */ /* 0x002fe20003f05070 */
[----:B------:R-:W-:Y:S01]  /*0a40*/  @!P4 IMAD.WIDE.U32 R28, R18, R16, RZ ;  /* 0x00000010121cc225 */ /* 0x000fe200078e00ff */
[----:B------:R-:W-:Y:S01]  /*0a50*/  ISETP.NE.AND P5, PT, R10, RZ, PT ;  /* 0x000000ff0a00720c */ /* 0x000fe20003fa5270 */
[----:B------:R-:W1:Y:S01]  /*0a60*/  S2UR UR6, SR_CgaCtaId ;  /* 0x00000000000679c3 */ /* 0x000e620000008800 */
[----:B------:R-:W-:Y:S01]  /*0a70*/  SHF.R.S32.HI R151, RZ, 0x1f, R150 ;  /* 0x0000001fff977819 */ /* 0x000fe20000011496 */
[----:B------:R-:W-:Y:S01]  /*0a80*/  IMAD R6, R14, R87, R6 ;  /* 0x000000570e067224 */ /* 0x000fe200078e0206 */
[----:B------:R-:W-:Y:S01]  /*0a90*/  ISETP.NE.AND.EX P0, PT, R3, RZ, PT, P0 ;  /* 0x000000ff0300720c */ /* 0x000fe20003f05300 */
[----:B--2---:R-:W-:Y:S01]  /*0aa0*/  @P4 IMAD.WIDE.U32 R26, R140, R8, RZ ;  /* 0x000000088c1a4225 */ /* 0x004fe200078e00ff */
[----:B------:R-:W-:Y:S01]  /*0ab0*/  @P6 IADD3 R124, R124, 0x1, RZ ;  /* 0x000000017c7c6810 */ /* 0x000fe20007ffe0ff */
[----:B------:R-:W-:Y:S01]  /*0ac0*/  ULDC.64 UR4, c[0x0][0x260] ;  /* 0x0000980000047ab9 */ /* 0x000fe20000000a00 */
[----:B------:R-:W-:Y:S01]  /*0ad0*/  @!P4 MOV R26, R28 ;  /* 0x0000001c001ac202 */ /* 0x000fe20000000f00 */
[----:B------:R-:W-:Y:S01]  /*0ae0*/  IMAD.WIDE.U32 R30, R14, R86, R150 ;  /* 0x000000560e1e7225 */ /* 0x000fe200078e0096 */
[----:B------:R-:W-:Y:S01]  /*0af0*/  @!P3 IADD3 R124, -R124, RZ, RZ ;  /* 0x000000ff7c7cb210 */ /* 0x000fe20007ffe1ff */
[----:B------:R-:W-:Y:S01]  /*0b00*/  BSSY B0, `(.L_x_263) ;  /* 0x000004e000007945 */ /* 0x000fe20003800000 */
[----:B------:R-:W-:Y:S01]  /*0b10*/  SHF.R.S32.HI R21, RZ, 0x1f, R20 ;  /* 0x0000001fff157819 */ /* 0x000fe20000011414 */
[----:B------:R-:W-:Y:S01]  /*0b20*/  @P4 IMAD R9, R140, R9, R27 ;  /* 0x000000098c094224 */ /* 0x000fe200078e021b */
[----:B------:R-:W-:-:S02]  /*0b30*/  IADD3 R146, P3, R24, R30, RZ ;  /* 0x0000001e18927210 */ /* 0x000fc40007f7e0ff */
[----:B------:R-:W-:Y:S01]  /*0b40*/  @!P5 LOP3.LUT R124, RZ, R10, RZ, 0x33, !PT ;  /* 0x0000000aff7cd212 */ /* 0x000fe200078e33ff */
[-C--:B------:R-:W-:Y:S01]  /*0b50*/  IMAD R10, R15, R4.reuse, RZ ;  /* 0x000000040f0a7224 */ /* 0x080fe200078e02ff */
[----:B------:R-:W-:Y:S02]  /*0b60*/  IADD3.X R147, R23, R31, R6, P3, !PT ;  /* 0x0000001f17937210 */ /* 0x000fe40001ffe406 */
[----:B------:R-:W-:Y:S01]  /*0b70*/  @!P4 IADD3 R9, R29, R17, RZ ;  /* 0x000000111d09c210 */ /* 0x000fe20007ffe0ff */
[----:B------:R-:W2:Y:S01]  /*0b80*/  @P0 LDC.64 R6, c[0x0][0x3d0] ;  /* 0x0000f400ff060b82 */ /* 0x000ea20000000a00 */
[----:B------:R-:W-:Y:S01]  /*0b90*/  SHF.R.S32.HI R8, RZ, 0x1f, R124 ;  /* 0x0000001fff087819 */ /* 0x000fe2000001147c */
[----:B------:R-:W-:Y:S01]  /*0ba0*/  IMAD.WIDE.U32 R16, R14, R4, R150 ;  /* 0x000000040e107225 */ /* 0x000fe200078e0096 */
[----:B------:R-:W-:Y:S02]  /*0bb0*/  IADD3 R26, P3, R150, R26, RZ ;  /* 0x0000001a961a7210 */ /* 0x000fe40007f7e0ff */
[----:B------:R-:W-:Y:S01]  /*0bc0*/  IADD3 R80, R120, -0x1, RZ ;  /* 0xffffffff78507810 */ /* 0x000fe20007ffe0ff */
[----:B------:R-:W-:Y:S01]  /*0bd0*/  IMAD R10, R14, R5, R10 ;  /* 0x000000050e0a7224 */ /* 0x000fe200078e020a */
[----:B------:R-:W-:Y:S01]  /*0be0*/  IADD3 R122, P4, R22, R16, RZ ;  /* 0x00000010167a7210 */ /* 0x000fe20007f9e0ff */
[----:B------:R-:W-:Y:S01]  /*0bf0*/  IMAD R148, R8, UR4, RZ ;  /* 0x0000000408947c24 */ /* 0x000fe2000f8e02ff */
[----:B------:R-:W-:Y:S01]  /*0c00*/  IADD3.X R27, R151, R9, RZ, P3, !PT ;  /* 0x00000009971b7210 */ /* 0x000fe20001ffe4ff */
[----:B------:R-:W-:Y:S01]  /*0c10*/  IMAD.WIDE.U32 R146, R124, UR4, R146 ;  /* 0x000000047c927c25 */ /* 0x000fe2000f8e0092 */
[----:B------:R-:W-:-:S02]  /*0c20*/  IADD3.X R123, R19, R17, R10, P4, !PT ;  /* 0x00000011137b7210 */ /* 0x000fc400027fe40a */
[----:B------:R-:W-:Y:S01]  /*0c30*/  @P0 SHF.R.S32.HI R17, RZ, 0x1f, R18 ;  /* 0x0000001fff110819 */ /* 0x000fe20000011412 */
[----:B------:R-:W-:Y:S01]  /*0c40*/  IMAD R148, R124, UR5, R148 ;  /* 0x000000057c947c24 */ /* 0x000fe2000f8e0294 */
[----:B------:R-:W-:Y:S01]  /*0c50*/  ULDC.64 UR4, c[0x0][0x268] ;  /* 0x00009a0000047ab9 */ /* 0x000fe20000000a00 */
[----:B------:R-:W-:Y:S01]  /*0c60*/  IMAD R10, R80, -0x40, R84 ;  /* 0xffffffc0500a7824 */ /* 0x000fe200078e0254 */
[----:B------:R-:W-:Y:S01]  /*0c70*/  IADD3 R143, R150, 0x20, RZ ;  /* 0x00000020968f7810 */ /* 0x000fe20007ffe0ff */
[----:B------:R-:W-:Y:S01]  /*0c80*/  IMAD R8, R8, UR4, RZ ;  /* 0x0000000408087c24 */ /* 0x000fe2000f8e02ff */
[----:B------:R-:W-:Y:S01]  /*0c90*/  IADD3 R142, R150, 0x40, RZ ;  /* 0x00000040968e7810 */ /* 0x000fe20007ffe0ff */
[----:B------:R-:W-:Y:S01]  /*0ca0*/  IMAD.WIDE.U32 R122, R124, UR4, R122 ;  /* 0x000000047c7a7c25 */ /* 0x000fe2000f8e007a */
[----:B------:R-:W-:-:S03]  /*0cb0*/  ISETP.GE.AND P6, PT, R14, R10, PT ;  /* 0x0000000a0e00720c */ /* 0x000fc60003fc6270 */
[----:B------:R-:W-:Y:S01]  /*0cc0*/  IMAD R124, R124, UR5, R8 ;  /* 0x000000057c7c7c24 */ /* 0x000fe2000f8e0208 */
[----:B------:R-:W-:Y:S01]  /*0cd0*/  ULDC.64 UR4, c[0x0][0x258] ;  /* 0x0000960000047ab9 */ /* 0x000fe20000000a00 */
[----:B--2---:R-:W-:Y:S02]  /*0ce0*/  @P0 IMAD R17, R17, R6, RZ ;  /* 0x0000000611110224 */ /* 0x004fe400078e02ff */
[----:B------:R-:W-:Y:S02]  /*0cf0*/  IMAD R24, R21, UR4, RZ ;  /* 0x0000000415187c24 */ /* 0x000fe4000f8e02ff */
[C---:B------:R-:W-:Y:S01]  /*0d00*/  IMAD.WIDE.U32 R22, R20.reuse, UR4, R26 ;  /* 0x0000000414167c25 */ /* 0x040fe2000f8e001a */
[----:B------:R-:W-:Y:S02]  /*0d10*/  UMOV UR4, 0x400 ;  /* 0x0000040000047882 */ /* 0x000fe40000000000 */
[----:B-1----:R-:W-:Y:S01]  /*0d20*/  ULEA UR4, UR6, UR4, 0x18 ;  /* 0x0000000406047291 */ /* 0x002fe2000f8ec03f */
[----:B------:R-:W-:-:S02]  /*0d30*/  IMAD R24, R20, UR5, R24 ;  /* 0x0000000514187c24 */ /* 0x000fc4000f8e0218 */
[----:B------:R-:W-:-:S03]  /*0d40*/  @P0 IMAD.WIDE.U32 R20, R18, R6, R20 ;  /* 0x0000000612140225 */ /* 0x000fc600078e0014 */
[----:B------:R-:W-:Y:S01]  /*0d50*/  LEA R141, R141, UR4, 0x1 ;  /* 0x000000048d8d7c11 */ /* 0x000fe2000f8e08ff */
[----:B------:R-:W-:Y:S01]  /*0d60*/  @P0 IMAD R17, R18, R7, R17 ;  /* 0x0000000712110224 */ /* 0x000fe200078e0211 */
        /* <DEDUP_REMOVED lines=39> */
.L_x_264:
[----:B------:R-:W-:Y:S05]  /*0fe0*/  BSYNC B0 ;  /* 0x0000000000007941 */ /* 0x000fea0003800000 */
.L_x_263:
[C---:B------:R-:W-:Y:S01]  /*0ff0*/  SHF.L.U64.HI R81, R86.reuse, 0x6, R87 ;  /* 0x0000000656517819 */ /* 0x040fe20000010257 */
[----:B------:R-:W-:Y:S01]  /*1000*/  @P0 IMAD.IADD R17, R21, 0x1, R17 ;  /* 0x0000000115110824 */ /* 0x000fe200078e0211 */
[----:B------:R-:W-:Y:S01]  /*1010*/  SHF.L.U32 R82, R86, 0x6, RZ ;  /* 0x0000000656527819 */ /* 0x000fe200000006ff */
[----:B------:R-:W-:Y:S01]  /*1020*/  IMAD.IADD R149, R147, 0x1, R148 ;  /* 0x0000000193957824 */ /* 0x000fe200078e0294 */
[----:B--2---:R-:W-:Y:S01]  /*1030*/  SHF.R.S32.HI R8, RZ, 0x1f, R80 ;  /* 0x0000001fff087819 */ /* 0x004fe20000011450 */
[----:B------:R-:W-:Y:S01]  /*1040*/  IMAD R9, R81, R80, RZ ;  /* 0x0000005051097224 */ /* 0x000fe200078e02ff */
[----:B------:R-:W-:Y:S01]  /*1050*/  @P0 LEA R16, P2, R20, R2, 0x2 ;  /* 0x0000000214100211 */ /* 0x000fe200078410ff */
[----:B------:R-:W-:Y:S01]  /*1060*/  IMAD.MOV.U32 R148, RZ, RZ, R146 ;  /* 0x000000ffff947224 */ /* 0x000fe200078e0092 */
[----:B------:R-:W-:Y:S01]  /*1070*/  BSSY B0, `(.L_x_265) ;  /* 0x000002b000007945 */ /* 0x000fe20003800000 */
[----:B------:R-:W-:Y:S01]  /*1080*/  ISETP.GE.AND P5, PT, R11, R10, PT ;  /* 0x0000000a0b00720c */ /* 0x000fe20003fa6270 */
[-C--:B------:R-:W-:Y:S01]  /*1090*/  IMAD R9, R8, R82.reuse, R9 ;  /* 0x0000005208097224 */ /* 0x080fe200078e0209 */
[----:B------:R-:W-:Y:S01]  /*10a0*/  @P0 LEA.HI.X R17, R20, R3, R17, 0x2, P2 ;  /* 0x0000000314110211 */ /* 0x000fe200010f1411 */
        /* <DEDUP_REMOVED lines=12> */
[----:B-1----:R-:W1:Y:S01]  /*1170*/  @!P4 LDC.64 R6, c[0x0][0x210] ;  /* 0x00008400ff06cb82 */ /* 0x002e620000000a00 */
        /* <DEDUP_REMOVED lines=26> */
.L_x_266:
[----:B------:R-:W-:Y:S05]  /*1320*/  BSYNC B0 ;  /* 0x0000000000007941 */ /* 0x000fea0003800000 */
.L_x_265:
[----:B------:R-:W-:Y:S01]  /*1330*/  BSSY B0, `(.L_x_267) ;  /* 0x0000023000007945 */ /* 0x000fe20003800000 */
[----:B------:R-:W-:Y:S02]  /*1340*/  LEA.HI R13, R13, R91, RZ, 0x4 ;  /* 0x0000005b0d0d7211 */ /* 0x000fe400078f20ff */
[----:B------:R-:W-:Y:S01]  /*1350*/  IADD3 R9, R19, R9, RZ ;  /* 0x0000000913097210 */ /* 0x000fe20007ffe0ff */
[----:B------:R-:W-:Y:S06]  /*1360*/  @P6 BRA `(.L_x_268) ;  /* 0x00000000007c6947 */ /* 0x000fec0003800000 */
[----:B------:R-:W-:Y:S02]  /*1370*/  ULDC UR5, c[0x0][0x2d0] ;  /* 0x0000b40000057ab9 */ /* 0x000fe40000000800 */
[----:B------:R-:W-:Y:S02]  /*1380*/  ISETP.GE.AND P4, PT, R150, UR5, PT ;  /* 0x0000000596007c0c */ /* 0x000fe4000bf86270 */
[----:B------:R-:W-:Y:S02]  /*1390*/  ISETP.GE.AND P3, PT, R143, UR5, PT ;  /* 0x000000058f007c0c */ /* 0x000fe4000bf66270 */
[----:B------:R-:W-:-:S09]  /*13a0*/  ISETP.GE.AND P1, PT, R142, UR5, PT ;  /* 0x000000058e007c0c */ /* 0x000fd2000bf26270 */
[----:B-12---:R-:W1:Y:S01]  /*13b0*/  @!P4 LDC.64 R6, c[0x0][0x218] ;  /* 0x00008600ff06cb82 */ /* 0x006e620000000a00 */
[----:B------:R4:W-:Y:S04]  /*13c0*/  @P4 STS [R141+0x3000], RZ ;  /* 0x003000ff8d004388 */ /* 0x0009e80000000800 */
[----:B------:R4:W-:Y:S03]  /*13d0*/  @P4 STS [R141+0x3004], RZ ;  /* 0x003004ff8d004388 */ /* 0x0009e60000000800 */
[----:B---3--:R-:W2:Y:S01]  /*13e0*/  @!P3 LDC.64 R2, c[0x0][0x218] ;  /* 0x00008600ff02bb82 */ /* 0x008ea20000000a00 */
[----:B------:R4:W-:Y:S01]  /*13f0*/  @P4 STS.64 [R141+0x3008], RZ ;  /* 0x003008ff8d004388 */ /* 0x0009e20000000a00 */
[----:B-1----:R-:W-:-:S04]  /*1400*/  @!P4 LEA R6, P6, R18, R6, 0x1 ;  /* 0x000000061206c211 */ /* 0x002fc800078c08ff */
        /* <DEDUP_REMOVED lines=21> */
.L_x_268:
[----:B------:R-:W-:Y:S05]  /*1560*/  BSYNC B0 ;  /* 0x0000000000007941 */ /* 0x000fea0003800000 */
.L_x_267:
        /* <DEDUP_REMOVED lines=10> */
[----:B-12-4-:R-:W1:Y:S01]  /*1610*/  @!P4 LDC.64 R6, c[0x0][0x218] ;  /* 0x00008600ff06cb82 */ /* 0x016e620000000a00 */
[----:B------:R2:W-:Y:S07]  /*1620*/  @P4 STS.128 [R141+0x3800], RZ ;  /* 0x003800ff8d004388 */ /* 0x0005ee0000000c00 */
[----:B---3--:R-:W3:Y:S01]  /*1630*/  @!P3 LDC.64 R2, c[0x0][0x218] ;  /* 0x00008600ff02bb82 */ /* 0x008ee20000000a00 */
        /* <DEDUP_REMOVED lines=22> */
.L_x_270:
[----:B------:R-:W-:Y:S05]  /*17a0*/  BSYNC B0 ;  /* 0x0000000000007941 */ /* 0x000fea0003800000 */
.L_x_269:
[----:B------:R-:W-:Y:S01]  /*17b0*/  LOP3.LUT R88, R13, 0xfffffff0, RZ, 0xc0, !PT ;  /* 0xfffffff00d587812 */ /* 0x000fe200078ec0ff */
[----:B------:R-:W0:Y:S04]  /*17c0*/  LDGDEPBAR ;  /* 0x00000000000079af */ /* 0x000e280000000000 */
[----:B------:R-:W-:Y:S01]  /*17d0*/  IMAD.IADD R88, R91, 0x1, -R88 ;  /* 0x000000015b587824 */ /* 0x000fe200078e0a58 */
[----:B------:R1:W5:Y:S02]  /*17e0*/  @P0 LDG.E R83, desc[UR8][R16.64] ;  /* 0x0000000810530981 */ /* 0x000364000c1e1900 */
[----:B-1234-:R-:W-:Y:S01]  /*17f0*/  SHF.R.S32.HI R3, RZ, 0x4, R13 ;  /* 0x00000004ff037819 */ /* 0x01efe2000001140d */
[----:B------:R-:W-:Y:S01]  /*1800*/  IMAD.IADD R125, R123, 0x1, R124 ;  /* 0x000000017b7d7824 */ /* 0x000fe200078e027c */
[----:B------:R-:W-:Y:S01]  /*1810*/  LOP3.LUT R7, R0, 0xfffffff8, RZ, 0xc0, !PT ;  /* 0xfffffff800077812 */ /* 0x000fe200078ec0ff */
[----:B------:R-:W-:Y:S01]  /*1820*/  IMAD.SHL.U32 R137, R4, 0x40, RZ ;  /* 0x0000004004897824 */ /* 0x000fe200078e00ff */
[----:B------:R-:W-:Y:S01]  /*1830*/  LEA.HI R9, R88, R88, RZ, 0x1 ;  /* 0x0000005858097211 */ /* 0x000fe200078f08ff */
[----:B------:R-:W-:Y:S01]  /*1840*/  IMAD.MOV.U32 R124, RZ, RZ, R122 ;  /* 0x000000ffff7c7224 */ /* 0x000fe200078e007a */
[----:B------:R-:W-:Y:S01]  /*1850*/  LEA.HI R13, R13, R3, RZ, 0x1 ;  /* 0x000000030d0d7211 */ /* 0x000fe200078f08ff */
[----:B------:R-:W-:Y:S01]  /*1860*/  IMAD.IADD R7, R91, 0x1, -R7 ;  /* 0x000000015b077824 */ /* 0x000fe200078e0a07 */
[--C-:B------:R-:W-:Y:S01]  /*1870*/  SHF.R.S32.HI R6, RZ, 0x1, R9.reuse ;  /* 0x00000001ff067819 */ /* 0x100fe20000011409 */
[----:B------:R-:W-:Y:S01]  /*1880*/  BSSY B0, `(.L_x_271) ;  /* 0x0000050000007945 */ /* 0x000fe20003800000 */
[----:B------:R-:W-:-:S02]  /*1890*/  SHF.R.S32.HI R2, RZ, 0x1f, R9 ;  /* 0x0000001fff027819 */ /* 0x000fc40000011409 */
[----:B------:R-:W-:Y:S02]  /*18a0*/  LOP3.LUT R0, R13, 0xfffffffe, RZ, 0xc0, !PT ;  /* 0xfffffffe0d007812 */ /* 0x000fe400078ec0ff */
[----:B------:R-:W-:Y:S02]  /*18b0*/  LEA.HI R2, R2, R6, RZ, 0x2 ;  /* 0x0000000602027211 */ /* 0x000fe400078f10ff */
[----:B------:R-:W-:Y:S01]  /*18c0*/  LEA.HI R132, R7, R7, RZ, 0x1 ;  /* 0x0000000707847211 */ /* 0x000fe200078f08ff */
[----:B------:R-:W-:Y:S01]  /*18d0*/  IMAD.IADD R3, R3, 0x1, -R0 ;  /* 0x0000000103037824 */ /* 0x000fe200078e0a00 */
[----:B------:R-:W-:-:S04]  /*18e0*/  DEPBAR.LE SB0, 0x0 ;  /* 0x000080000000791a */ /* 0x000fc80000000000 */
[----:B------:R-:W-:Y:S01]  /*18f0*/  BAR.SYNC.DEFER_BLOCKING 0x0 ;  /* 0x0000000000007b1d */ /* 0x000fe20000010000 */
[----:B------:R-:W-:Y:S02]  /*1900*/  ISETP.GE.AND P1, PT, R14, R10, PT ;  /* 0x0000000a0e00720c */ /* 0x000fe40003f26270 */
[----:B------:R-:W-:Y:S02]  /*1910*/  LOP3.LUT R2, R2, 0xfffffffc, RZ, 0xc0, !PT ;  /* 0xfffffffc02027812 */ /* 0x000fe400078ec0ff */
[----:B------:R-:W-:Y:S02]  /*1920*/  SHF.R.S32.HI R0, RZ, 0x1, R132 ;  /* 0x00000001ff007819 */ /* 0x000fe40000011484 */
[----:B------:R-:W-:Y:S01]  /*1930*/  LOP3.LUT R132, R132, 0x7fffffe, RZ, 0xc0, !PT ;  /* 0x07fffffe84847812 */ /* 0x000fe200078ec0ff */
[----:B------:R-:W-:Y:S01]  /*1940*/  IMAD.IADD R2, R6, 0x1, -R2 ;  /* 0x0000000106027824 */ /* 0x000fe200078e0a02 */
[----:B------:R-:W-:Y:S02]  /*1950*/  SHF.R.S32.HI R85, RZ, 0x1f, R88 ;  /* 0x0000001fff557819 */ /* 0x000fe40000011458 */
[----:B------:R-:W-:Y:S01]  /*1960*/  LOP3.LUT R9, R9, 0x7fffffe, RZ, 0xc0, !PT ;  /* 0x07fffffe09097812 */ /* 0x000fe200078ec0ff */
[----:B------:R-:W-:Y:S01]  /*1970*/  IMAD.IADD R132, R7, 0x1, -R132 ;  /* 0x0000000107847824 */ /* 0x000fe200078e0a84 */
[----:B------:R-:W-:Y:S01]  /*1980*/  LEA.HI R85, R85, R88, RZ, 0x3 ;  /* 0x0000005855557211 */ /* 0x000fe200078f18ff */
[----:B------:R-:W-:Y:S01]  /*1990*/  IMAD.SHL.U32 R6, R2, 0x40, RZ ;  /* 0x0000004002067824 */ /* 0x000fe200078e00ff */
[----:B------:R-:W-:Y:S01]  /*19a0*/  SHF.L.U64.HI R136, R4, 0x6, R5 ;  /* 0x0000000604887819 */ /* 0x000fe20000010205 */
[----:B------:R-:W-:Y:S01]  /*19b0*/  IMAD.IADD R88, R88, 0x1, -R9 ;  /* 0x0000000158587824 */ /* 0x000fe200078e0a09 */
[----:B------:R-:W-:Y:S01]  /*19c0*/  ISETP.GE.AND P6, PT, R11, R10, PT ;  /* 0x0000000a0b00720c */ /* 0x000fe20003fc6270 */
[----:B------:R-:W-:Y:S01]  /*19d0*/  IMAD R132, R3, 0x8, R132 ;  /* 0x0000000803847824 */ /* 0x000fe200078e0284 */
[----:B------:R-:W-:Y:S01]  /*19e0*/  LOP3.LUT R6, R6, 0xc0, RZ, 0xc0, !PT ;  /* 0x000000c006067812 */ /* 0x000fe200078ec0ff */
[----:B------:R-:W-:-:S02]  /*19f0*/  IMAD.SHL.U32 R9, R0, 0x40, RZ ;  /* 0x0000004000097824 */ /* 0x000fc400078e00ff */
[----:B------:R-:W-:Y:S01]  /*1a00*/  IMAD.SHL.U32 R3, R3, 0x8, RZ ;  /* 0x0000000803037824 */ /* 0x000fe200078e00ff */
[----:B------:R1:W-:Y:S01]  /*1a10*/  @P1 STS [R141+0x6000], RZ ;  /* 0x006000ff8d001388 */ /* 0x0003e20000000800 */
[----:B------:R-:W-:Y:S01]  /*1a20*/  IMAD.SHL.U32 R85, R85, 0x20, RZ ;  /* 0x0000002055557824 */ /* 0x000fe200078e00ff */
[----:B------:R-:W-:Y:S01]  /*1a30*/  LOP3.LUT R9, R9, 0xc0, RZ, 0xc0, !PT ;  /* 0x000000c009097812 */ /* 0x000fe200078ec0ff */
[----:B------:R-:W-:Y:S01]  /*1a40*/  IMAD.SHL.U32 R7, R12, 0x8, RZ ;  /* 0x000000080c077824 */ /* 0x000fe200078e00ff */
[----:B------:R1:W-:Y:S01]  /*1a50*/  @P1 STS [R141+0x6004], RZ ;  /* 0x006004ff8d001388 */ /* 0x0003e20000000800 */
[----:B------:R-:W-:Y:S01]  /*1a60*/  LOP3.LUT R3, R6, 0x8, R3, 0xf8, !PT ;  /* 0x0000000806037812 */ /* 0x000fe200078ef803 */
[----:B------:R-:W-:Y:S01]  /*1a70*/  IMAD.WIDE.U32 R12, R80, R137, R124 ;  /* 0x00000089500c7225 */ /* 0x000fe200078e007c */
[----:B------:R-:W-:Y:S01]  /*1a80*/  LOP3.LUT R85, R85, 0xffffff00, RZ, 0xc0, !PT ;  /* 0xffffff0055557812 */ /* 0x000fe200078ec0ff */
[----:B------:R1:W-:Y:S01]  /*1a90*/  @P1 STS.64 [R141+0x6008], RZ ;  /* 0x006008ff8d001388 */ /* 0x0003e20000000a00 */
[----:B------:R-:W-:-:S02]  /*1aa0*/  SHF.R.U32.HI R6, RZ, 0x3, R6 ;  /* 0x00000003ff067819 */ /* 0x000fc40000011606 */
[----:B------:R-:W-:Y:S01]  /*1ab0*/  LOP3.LUT R7, R9, 0x8, R7, 0xf8, !PT ;  /* 0x0000000809077812 */ /* 0x000fe200078ef807 */
[----:B------:R1:W-:Y:S01]  /*1ac0*/  @P1 STS.128 [R141+0x7000], RZ ;  /* 0x007000ff8d001388 */ /* 0x0003e20000000c00 */
[----:B------:R-:W-:Y:S01]  /*1ad0*/  SHF.R.U32.HI R9, RZ, 0x3, R9 ;  /* 0x00000003ff097819 */ /* 0x000fe20000011609 */
[----:B------:R-:W-:Y:S01]  /*1ae0*/  IMAD R133, R90, 0x200, R85 ;  /* 0x000002005a857824 */ /* 0x000fe200078e0255 */
[----:B------:R-:W-:Y:S01]  /*1af0*/  LOP3.LUT R3, R3, R6, RZ, 0x3c, !PT ;  /* 0x0000000603037212 */ /* 0x000fe200078e3cff */
[----:B------:R1:W-:Y:S01]  /*1b00*/  @P1 STS.128 [R141+0x8000], RZ ;  /* 0x008000ff8d001388 */ /* 0x0003e20000000c00 */
[----:B------:R-:W-:Y:S01]  /*1b10*/  IMAD R6, R136, R80, RZ ;  /* 0x0000005088067224 */ /* 0x000fe200078e02ff */
[----:B------:R-:W-:Y:S01]  /*1b20*/  LOP3.LUT R7, R7, R9, RZ, 0x3c, !PT ;  /* 0x0000000907077212 */ /* 0x000fe200078e3cff */
[----:B------:R-:W-:Y:S02]  /*1b30*/  IMAD R133, R88, 0x20, R133 ;  /* 0x0000002058857824 */ /* 0x000fe400078e0285 */
[----:B------:R-:W-:-:S02]  /*1b40*/  IMAD R6, R8, R137, R6 ;  /* 0x0000008908067224 */ /* 0x000fc400078e0206 */
[----:B------:R-:W-:Y:S02]  /*1b50*/  IMAD.U32 R132, R132, 0x20, R7 ;  /* 0x0000002084847824 */ /* 0x000fe400078e0007 */
[----:B------:R-:W-:Y:S02]  /*1b60*/  IMAD.IADD R133, R3, 0x1, R133 ;  /* 0x0000000103857824 */ /* 0x000fe400078e0285 */
[----:B------:R-:W-:Y:S01]  /*1b70*/  IMAD.IADD R10, R13, 0x1, R6 ;  /* 0x000000010d0a7824 */ /* 0x000fe200078e0206 */
[----:B------:R-:W-:Y:S06]  /*1b80*/  @P1 BRA `(.L_x_272) ;  /* 0x00000000007c1947 */ /* 0x000fec0003800000 */
        /* <DEDUP_REMOVED lines=31> */
.L_x_272:
[----:B------:R-:W-:Y:S05]  /*1d80*/  BSYNC B0 ;  /* 0x0000000000007941 */ /* 0x000fea0003800000 */
.L_x_271:
        /* <DEDUP_REMOVED lines=17> */
[----:B------:R-:W1:Y:S01]  /*1ea0*/  @!P3 LDC.64 R4, c[0x0][0x220] ;  /* 0x00008800ff04bb82 */ /* 0x000e620000000a00 */
        /* <DEDUP_REMOVED lines=22> */
.L_x_274:
[----:B------:R-:W-:Y:S05]  /*2010*/  BSYNC B0 ;  /* 0x0000000000007941 */ /* 0x000fea0003800000 */
.L_x_273:
[----:B------:R-:W-:Y:S01]  /*2020*/  LDSM.16.M88.4 R48, [R133] ;  /* 0x000000008530783b */ /* 0x000fe20000000200 */
[----:B------:R-:W-:Y:S01]  /*2030*/  LOP3.LUT P1, RZ, R0, 0x2, RZ, 0xc0, !PT ;  /* 0x0000000200ff7812 */ /* 0x000fe2000782c0ff */
[----:B------:R-:W-:Y:S01]  /*2040*/  IMAD.MOV.U32 R0, RZ, RZ, 0x10 ;  /* 0x00000010ff007424 */ /* 0x000fe200078e00ff */
[----:B------:R-:W-:Y:S01]  /*2050*/  LOP3.LUT P2, RZ, R2, 0x2, RZ, 0xc0, !PT ;  /* 0x0000000202ff7812 */ /* 0x000fe2000784c0ff */
[----:B------:R-:W4:Y:S01]  /*2060*/  LDSM.16.M88.4 R20, [R132+0x3000] ;  /* 0x003000008414783b */ /* 0x000f220000000200 */
[----:B------:R-:W-:Y:S02]  /*2070*/  IMAD R92, R90, 0x10, R92 ;  /* 0x000000105a5c7824 */ /* 0x000fe400078e025c */
[C---:B------:R-:W-:Y:S01]  /*2080*/  SEL R2, R0.reuse, 0xfffffff0, !P2 ;  /* 0xfffffff000027807 */ /* 0x040fe20005000000 */
[----:B------:R-:W4:Y:S01]  /*2090*/  LDSM.16.M88.4 R56, [R132+0x3800] ;  /* 0x003800008438783b */ /* 0x000f220000000200 */
[----:B------:R-:W-:Y:S01]  /*20a0*/  SEL R0, R0, 0xfffffff0, !P1 ;  /* 0xfffffff000007807 */ /* 0x000fe20004800000 */
[----:B------:R-:W-:-:S02]  /*20b0*/  IMAD.SHL.U32 R153, R91, 0x2, RZ ;  /* 0x000000025b997824 */ /* 0x000fc400078e00ff */
[----:B------:R-:W4:Y:S01]  /*20c0*/  LDSM.16.M88.4 R12, [R132+0x3400] ;  /* 0x00340000840c783b */ /* 0x000f220000000200 */
[----:B------:R-:W-:Y:S02]  /*20d0*/  IMAD R131, R2, 0x2, R133 ;  /* 0x0000000202837824 */ /* 0x000fe400078e0285 */
[----:B------:R-:W-:Y:S01]  /*20e0*/  IMAD R129, R0, 0x2, R132 ;  /* 0x0000000200817824 */ /* 0x000fe200078e0284 */
[----:B------:R-:W-:Y:S01]  /*20f0*/  LDSM.16.M88.4 R36, [R132+0x3c00] ;  /* 0x003c00008424783b */ /* 0x000fe20000000200 */
[----:B------:R-:W4:Y:S01]  /*2100*/  @P0 LDC R0, c[0x0][0x2e8] ;  /* 0x0000ba00ff000b82 */ /* 0x000f220000000800 */
[----:B------:R-:W-:Y:S01]  /*2110*/  LOP3.LUT R153, R153, 0x6, RZ, 0xc0, !PT ;  /* 0x0000000699997812 */ /* 0x000fe200078ec0ff */
[----:B------:R-:W-:Y:S01]  /*2120*/  IMAD R85, R88, 0x20, R85 ;  /* 0x0000002058557824 */ /* 0x000fe200078e0255 */
[----:B------:R-:W-:Y:S03]  /*2130*/  LDSM.16.M88.4 R44, [R131] ;  /* 0x00000000832c783b */ /* 0x000fe60000000200 */
[----:B------:R-:W-:Y:S01]  /*2140*/  IMAD.IADD R3, R3, 0x1, R85 ;  /* 0x0000000103037824 */ /* 0x000fe200078e0255 */
[----:B------:R-:W4:Y:S04]  /*2150*/  LDSM.16.M88.4 R32, [R129+0x3000] ;  /* 0x003000008120783b */ /* 0x000f280000000200 */
[----:B-123--:R-:W1:Y:S04]  /*2160*/  LDSM.16.M88.4 R4, [R129+0x3800] ;  /* 0x003800008104783b */ /* 0x00ee680000000200 */
[----:B------:R-:W2:Y:S04]  /*2170*/  LDSM.16.M88.4 R28, [R129+0x3400] ;  /* 0x00340000811c783b */ /* 0x000ea80000000200 */
[----:B------:R-:W-:Y:S04]  /*2180*/  LDSM.16.M88.4 R8, [R133+0x1000] ;  /* 0x001000008508783b */ /* 0x000fe80000000200 */
[----:B------:R-:W3:Y:S01]  /*2190*/  LDSM.16.M88.4 R40, [R132+0x4000] ;  /* 0x004000008428783b */ /* 0x000ee20000000200 */
[C---:B----4-:R-:W-:Y:S03]  /*21a0*/  HMMA.16816.F32.BF16 R24, R48.reuse, R20, RZ ;  /* 0x000000143018723c */ /* 0x050fe600000418ff */
[----:B------:R-:W4:Y:S04]  /*21b0*/  LDSM.16.M88.4 R64, [R129+0x3c00] ;  /* 0x003c00008140783b */ /* 0x000f280000000200 */
[----:B------:R-:W-:Y:S01]  /*21c0*/  LDSM.16.M88.4 R72, [R131+0x1000] ;  /* 0x001000008348783b */ /* 0x000fe20000000200 */
[C---:B------:R-:W-:Y:S03]  /*21d0*/  HMMA.16816.F32.BF16 R60, R48.reuse, R56, RZ ;  /* 0x00000038303c723c */ /* 0x040fe600000418ff */
[----:B------:R-:W-:Y:S03]  /*21e0*/  LDSM.16.M88.4 R76, [R129+0x4400] ;  /* 0x00440000814c783b */ /* 0x000fe60000000200 */
[C---:B------:R-:W-:Y:S01]  /*21f0*/  HMMA.16816.F32.BF16 R20, R48.reuse, R22, RZ ;  /* 0x000000163014723c */ /* 0x040fe200000418ff */
[----:B------:R-:W-:Y:S04]  /*2200*/  LDSM.16.M88.4 R68, [R129+0x4800] ;  /* 0x004800008144783b */ /* 0x000fe80000000200 */
[----:B------:R-:W0:Y:S01]  /*2210*/  LDGDEPBAR ;  /* 0x00000000000079af */ /* 0x000e220000000000 */
[C---:B------:R-:W-:Y:S06]  /*2220*/  HMMA.16816.F32.BF16 R56, R48.reuse, R58, RZ ;  /* 0x0000003a3038723c */ /* 0x040fec00000418ff */
[C---:B------:R-:W-:Y:S06]  /*2230*/  HMMA.16816.F32.BF16 R16, R48.reuse, R12, RZ ;  /* 0x0000000c3010723c */ /* 0x040fec00000418ff */
[----:B------:R-:W-:Y:S06]  /*2240*/  HMMA.16816.F32.BF16 R12, R48, R14, RZ ;  /* 0x0000000e300c723c */ /* 0x000fec00000418ff */
[----:B------:R-:W-:Y:S06]  /*2250*/  HMMA.16816.F32.BF16 R24, R44, R32, R24 ;  /* 0x000000202c18723c */ /* 0x000fec0000041818 */
[C---:B------:R-:W-:Y:S06]  /*2260*/  HMMA.16816.F32.BF16 R52, R48.reuse, R36, RZ ;  /* 0x000000243034723c */ /* 0x040fec00000418ff */
[----:B------:R-:W-:Y:S01]  /*2270*/  HMMA.16816.F32.BF16 R48, R48, R38, RZ ;  /* 0x000000263030723c */ /* 0x000fe200000418ff */
[----:B------:R-:W-:Y:S05]  /*2280*/  LDSM.16.M88.4 R36, [R132+0x4400] ;  /* 0x004400008424783b */ /* 0x000fea0000000200 */
[C---:B------:R-:W-:Y:S01]  /*2290*/  HMMA.16816.F32.BF16 R20, R44.reuse, R34, R20 ;  /* 0x000000222c14723c */ /* 0x040fe20000041814 */
[----:B------:R-:W-:Y:S05]  /*22a0*/  LDSM.16.M88.4 R32, [R132+0x4800] ;  /* 0x004800008420783b */ /* 0x000fea0000000200 */
[C---:B-1----:R-:W-:Y:S06]  /*22b0*/  HMMA.16816.F32.BF16 R60, R44.reuse, R4, R60 ;  /* 0x000000042c3c723c */ /* 0x042fec000004183c */
[C---:B------:R-:W-:Y:S01]  /*22c0*/  HMMA.16816.F32.BF16 R56, R44.reuse, R6, R56 ;  /* 0x000000062c38723c */ /* 0x040fe20000041838 */
[----:B------:R-:W1:Y:S05]  /*22d0*/  LDSM.16.M88.4 R4, [R129+0x4000] ;  /* 0x004000008104783b */ /* 0x000e6a0000000200 */
[C---:B--2---:R-:W-:Y:S06]  /*22e0*/  HMMA.16816.F32.BF16 R16, R44.reuse, R28, R16 ;  /* 0x0000001c2c10723c */ /* 0x044fec0000041810 */
[----:B------:R-:W-:Y:S01]  /*22f0*/  HMMA.16816.F32.BF16 R12, R44, R30, R12 ;  /* 0x0000001e2c0c723c */ /* 0x000fe2000004180c */
[----:B------:R-:W2:Y:S05]  /*2300*/  LDSM.16.M88.4 R28, [R132+0x4c00] ;  /* 0x004c0000841c783b */ /* 0x000eaa0000000200 */
[----:B---3--:R-:W-:Y:S06]  /*2310*/  HMMA.16816.F32.BF16 R24, R8, R40, R24 ;  /* 0x000000280818723c */ /* 0x008fec0000041818 */
[C---:B----4-:R-:W-:Y:S06]  /*2320*/  HMMA.16816.F32.BF16 R52, R44.reuse, R64, R52 ;  /* 0x000000402c34723c */ /* 0x050fec0000041834 */
[----:B------:R-:W-:Y:S01]  /*2330*/  HMMA.16816.F32.BF16 R48, R44, R66, R48 ;  /* 0x000000422c30723c */ /* 0x000fe20000041830 */
[----:B------:R-:W-:Y:S04]  /*2340*/  LDSM.16.M88.4 R44, [R133+0x2000] ;  /* 0x00200000852c783b */ /* 0x000fe80000000200 */
[----:B------:R-:W-:Y:S01]  /*2350*/  LDSM.16.M88.4 R64, [R129+0x4c00] ;  /* 0x004c00008140783b */ /* 0x000fe20000000200 */
[----:B------:R-:W-:Y:S03]  /*2360*/  HMMA.16816.F32.BF16 R20, R8, R42, R20 ;  /* 0x0000002a0814723c */ /* 0x000fe60000041814 */
[----:B------:R-:W3:Y:S03]  /*2370*/  LDSM.16.M88.4 R40, [R132+0x5000] ;  /* 0x005000008428783b */ /* 0x000ee60000000200 */
[----:B-1----:R-:W-:Y:S06]  /*2380*/  HMMA.16816.F32.BF16 R24, R72, R4, R24 ;  /* 0x000000044818723c */ /* 0x002fec0000041818 */
[C---:B------:R-:W-:Y:S06]  /*2390*/  HMMA.16816.F32.BF16 R16, R8.reuse, R36, R16 ;  /* 0x000000240810723c */ /* 0x040fec0000041810 */
[C---:B--2---:R-:W-:Y:S06]  /*23a0*/  HMMA.16816.F32.BF16 R52, R8.reuse, R28, R52 ;  /* 0x0000001c0834723c */ /* 0x044fec0000041834 */
[C---:B------:R-:W-:Y:S01]  /*23b0*/  HMMA.16816.F32.BF16 R48, R8.reuse, R30, R48 ;  /* 0x0000001e0830723c */ /* 0x040fe20000041830 */
[----:B------:R-:W-:Y:S05]  /*23c0*/  LDSM.16.M88.4 R28, [R132+0x5c00] ;  /* 0x005c0000841c783b */ /* 0x000fea0000000200 */
[C---:B------:R-:W-:Y:S01]  /*23d0*/  HMMA.16816.F32.BF16 R12, R8.reuse, R38, R12 ;  /* 0x00000026080c723c */ /* 0x040fe2000004180c */
[----:B------:R-:W-:Y:S05]  /*23e0*/  LDSM.16.M88.4 R36, [R132+0x5400] ;  /* 0x005400008424783b */ /* 0x000fea0000000200 */
[C---:B------:R-:W-:Y:S06]  /*23f0*/  HMMA.16816.F32.BF16 R60, R8.reuse, R32, R60 ;  /* 0x00000020083c723c */ /* 0x040fec000004183c */
[----:B------:R-:W-:Y:S01]  /*2400*/  HMMA.16816.F32.BF16 R56, R8, R34, R56 ;  /* 0x000000220838723c */ /* 0x000fe20000041838 */
[----:B------:R-:W-:Y:S04]  /*2410*/  LDSM.16.M88.4 R8, [R129+0x5000] ;  /* 0x005000008108783b */ /* 0x000fe80000000200 */
[----:B------:R-:W-:Y:S01]  /*2420*/  LDSM.16.M88.4 R32, [R132+0x5800] ;  /* 0x005800008420783b */ /* 0x000fe20000000200 */
[----:B------:R-:W-:Y:S03]  /*2430*/  HMMA.16816.F32.BF16 R20, R72, R6, R20 ;  /* 0x000000064814723c */ /* 0x000fe60000041814 */
[----:B------:R-:W1:Y:S03]  /*2440*/  LDSM.16.M88.4 R4, [R131+0x2000] ;  /* 0x002000008304783b */ /* 0x000e660000000200 */
[----:B---3--:R-:W-:Y:S06]  /*2450*/  HMMA.16816.F32.BF16 R24, R44, R40, R24 ;  /* 0x000000282c18723c */ /* 0x008fec0000041818 */
[C---:B------:R-:W-:Y:S06]  /*2460*/  HMMA.16816.F32.BF16 R52, R72.reuse, R64, R52 ;  /* 0x000000404834723c */ /* 0x040fec0000041834 */
[C---:B------:R-:W-:Y:S01]  /*2470*/  HMMA.16816.F32.BF16 R64, R72.reuse, R66, R48 ;  /* 0x000000424840723c */ /* 0x040fe20000041830 */
[----:B------:R-:W2:Y:S05]  /*2480*/  LDSM.16.M88.4 R48, [R129+0x5400] ;  /* 0x005400008130783b */ /* 0x000eaa0000000200 */
[C---:B------:R-:W-:Y:S06]  /*2490*/  HMMA.16816.F32.BF16 R16, R72.reuse, R76, R16 ;  /* 0x0000004c4810723c */ /* 0x040fec0000041810 */
[C---:B------:R-:W-:Y:S06]  /*24a0*/  HMMA.16816.F32.BF16 R12, R72.reuse, R78, R12 ;  /* 0x0000004e480c723c */ /* 0x040fec000004180c */
[C---:B------:R-:W-:Y:S06]  /*24b0*/  HMMA.16816.F32.BF16 R60, R72.reuse, R68, R60 ;  /* 0x00000044483c723c */ /* 0x040fec000004183c */
[----:B------:R-:W-:Y:S06]  /*24c0*/  HMMA.16816.F32.BF16 R56, R72, R70, R56 ;  /* 0x000000464838723c */ /* 0x000fec0000041838 */
[----:B-1----:R-:W-:Y:S06]  /*24d0*/  HMMA.16816.F32.BF16 R24, R4, R8, R24 ;  /* 0x000000080418723c */ /* 0x002fec0000041818 */
[----:B------:R-:W-:Y:S01]  /*24e0*/  HMMA.16816.F32.BF16 R52, R44, R28, R52 ;  /* 0x0000001c2c34723c */ /* 0x000fe20000041834 */
[----:B------:R-:W-:-:S05]  /*24f0*/  LOP3.LUT R8, R93, 0xffffffe0, RZ, 0xc0, !PT ;  /* 0xffffffe05d087812 */ /* 0x000fca00078ec0ff */
[----:B------:R-:W-:Y:S01]  /*2500*/  HMMA.16816.F32.BF16 R64, R44, R30, R64 ;  /* 0x0000001e2c40723c */ /* 0x000fe20000041840 */
[----:B------:R-:W1:Y:S01]  /*2510*/  LDSM.16.M88.4 R28, [R129+0x5c00] ;  /* 0x005c0000811c783b */ /* 0x000e620000000200 */
[----:B------:R-:W-:-:S04]  /*2520*/  IMAD.IADD R8, R91, 0x1, -R8 ;  /* 0x000000015b087824 */ /* 0x000fc800078e0a08 */
[----:B------:R-:W-:Y:S01]  /*2530*/  HMMA.16816.F32.BF16 R40, R44, R42, R20 ;  /* 0x0000002a2c28723c */ /* 0x000fe20000041814 */
[----:B------:R-:W3:Y:S01]  /*2540*/  LDSM.16.M88.4 R20, [R129+0x5800] ;  /* 0x005800008114783b */ /* 0x000ee20000000200 */
[----:B------:R-:W-:Y:S01]  /*2550*/  SHF.R.S32.HI R9, RZ, 0x1f, R8 ;  /* 0x0000001fff097819 */ /* 0x000fe20000011408 */
[----:B------:R-:W-:-:S04]  /*2560*/  DEPBAR.LE SB0, 0x0 ;  /* 0x000080000000791a */ /* 0x000fc80000000000 */
[C---:B------:R-:W-:Y:S01]  /*2570*/  HMMA.16816.F32.BF16 R16, R44.reuse, R36, R16 ;  /* 0x000000242c10723c */ /* 0x040fe20000041810 */
[----:B------:R-:W-:Y:S02]  /*2580*/  LEA.HI R9, R9, R8, RZ, 0x2 ;  /* 0x0000000809097211 */ /* 0x000fe400078f10ff */
[----:B------:R-:W-:Y:S02]  /*2590*/  SHF.R.S32.HI R8, RZ, 0x1f, R90 ;  /* 0x0000001fff087819 */ /* 0x000fe4000001145a */
[----:B------:R-:W-:Y:S01]  /*25a0*/  SHF.R.S32.HI R152, RZ, 0x2, R9 ;  /* 0x00000002ff987819 */ /* 0x000fe20000011409 */
[C---:B------:R-:W-:Y:S01]  /*25b0*/  HMMA.16816.F32.BF16 R12, R44.reuse, R38, R12 ;  /* 0x000000262c0c723c */ /* 0x040fe2000004180c */
[----:B------:R-:W-:Y:S01]  /*25c0*/  LEA.HI R8, R8, R90, RZ, 0x2 ;  /* 0x0000005a08087211 */ /* 0x000fe200078f10ff */
[----:B------:R4:W2:Y:S01]  /*25d0*/  @P0 MUFU.RCP R9, R0 ;  /* 0x0000000000090308 */ /* 0x0008a20000001000 */
[----:B------:R-:W-:Y:S02]  /*25e0*/  IADD3 R92, R92, 0x1, R152 ;  /* 0x000000015c5c7810 */ /* 0x000fe40007ffe098 */
[----:B------:R-:W-:Y:S01]  /*25f0*/  LOP3.LUT R8, R8, 0xfffffffc, RZ, 0xc0, !PT ;  /* 0xfffffffc08087812 */ /* 0x000fe200078ec0ff */
[----:B------:R-:W-:Y:S01]  /*2600*/  HMMA.16816.F32.BF16 R60, R44, R32, R60 ;  /* 0x000000202c3c723c */ /* 0x000fe2000004183c */
[----:B------:R-:W-:-:S03]  /*2610*/  IADD3 R92, R84, R92, -R144 ;  /* 0x0000005c545c7210 */ /* 0x000fc60007ffe890 */
[----:B------:R-:W-:Y:S02]  /*2620*/  IMAD.IADD R145, R90, 0x1, -R8 ;  /* 0x000000015a917824 */ /* 0x000fe400078e0a08 */
[----:B------:R-:W-:Y:S01]  /*2630*/  HMMA.16816.F32.BF16 R56, R44, R34, R56 ;  /* 0x000000222c38723c */ /* 0x000fe20000041838 */
[----:B------:R-:W-:Y:S02]  /*2640*/  IMAD R8, R80, 0x40, R153 ;  /* 0x0000004050087824 */ /* 0x000fe400078e0299 */
[----:B------:R-:W-:Y:S02]  /*2650*/  IMAD.IADD R89, R92, 0x1, R89 ;  /* 0x000000015c597824 */ /* 0x000fe400078e0259 */
[----:B------:R-:W-:Y:S01]  /*2660*/  IMAD.MOV.U32 R32, RZ, RZ, R80 ;  /* 0x000000ffff207224 */ /* 0x000fe200078e0050 */
[----:B------:R-:W-:Y:S01]  /*2670*/  HMMA.16816.F32.BF16 R40, R4, R10, R40 ;  /* 0x0000000a0428723c */ /* 0x000fe20000041828 */
[----:B----4-:R-:W-:Y:S01]  /*2680*/  IMAD.MOV.U32 R0, RZ, RZ, RZ ;  /* 0x000000ffff007224 */ /* 0x010fe200078e00ff */
[----:B------:R-:W-:Y:S01]  /*2690*/  VIMNMX R126, R89, R84, PT ;  /* 0x00000054597e7248 */ /* 0x000fe20003fe0100 */
[----:B--2--5:R-:W-:Y:S01]  /*26a0*/  @P0 FMUL.FTZ R0, R83, R9 ;  /* 0x0000000953000220 */ /* 0x024fe20000410000 */
[----:B------:R-:W-:-:S02]  /*26b0*/  VIADDMNMX R121, R89, 0x8, R84, PT ;  /* 0x0000000859797846 */ /* 0x000fc40003800154 */
[C---:B------:R-:W-:Y:S01]  /*26c0*/  HMMA.16816.F32.BF16 R16, R4.reuse, R48, R16 ;  /* 0x000000300410723c */ /* 0x040fe20000041810 */
[----:B------:R-:W-:Y:S01]  /*26d0*/  VIADD R10, R8, 0x1 ;  /* 0x00000001080a7836 */ /* 0x000fe20000000000 */
[----:B------:R-:W-:Y:S04]  /*26e0*/  BAR.SYNC.DEFER_BLOCKING 0x0 ;  /* 0x0000000000007b1d */ /* 0x000fe80000010000 */
[C---:B------:R-:W-:Y:S01]  /*26f0*/  ISETP.GE.AND P5, PT, R10.reuse, R126, PT ;  /* 0x0000007e0a00720c */ /* 0x040fe20003fa6270 */
[----:B-1----:R-:W-:Y:S01]  /*2700*/  HMMA.16816.F32.BF16 R64, R4, R30, R64 ;  /* 0x0000001e0440723c */ /* 0x002fe20000041840 */
[----:B------:R-:W-:Y:S02]  /*2710*/  ISETP.GE.AND P2, PT, R10, R121, PT ;  /* 0x000000790a00720c */ /* 0x000fe40003f46270 */
[----:B------:R-:W-:-:S03]  /*2720*/  I2FP.F32.S32 R10, R10 ;  /* 0x0000000a000a7245 */ /* 0x000fc60000201400 */
[C---:B------:R-:W-:Y:S01]  /*2730*/  HMMA.16816.F32.BF16 R12, R4.reuse, R50, R12 ;  /* 0x00000032040c723c */ /* 0x040fe2000004180c */
[----:B------:R-:W-:Y:S02]  /*2740*/  VIADD R30, R8, 0x8 ;  /* 0x00000008081e7836 */ /* 0x000fe40000000000 */
[CC--:B------:R-:W-:Y:S01]  /*2750*/  FFMA.FTZ R33, R10.reuse, R0.reuse, R27 ;  /* 0x000000000a217223 */ /* 0x0c0fe2000001001b */
[----:B------:R-:W-:Y:S01]  /*2760*/  FFMA.FTZ R25, R10, R0, R25 ;  /* 0x000000000a197223 */ /* 0x000fe20000010019 */
[----:B------:R-:W-:Y:S01]  /*2770*/  VIADD R27, R8, 0x9 ;  /* 0x00000009081b7836 */ /* 0x000fe20000000000 */
[C---:B---3--:R-:W-:Y:S01]  /*2780*/  HMMA.16816.F32.BF16 R60, R4.reuse, R20, R60 ;  /* 0x00000014043c723c */ /* 0x048fe2000004183c */
[C---:B------:R-:W-:Y:S02]  /*2790*/  ISETP.GE.AND P4, PT, R30.reuse, R126, PT ;  /* 0x0000007e1e00720c */ /* 0x040fe40003f86270 */
[-C--:B------:R-:W-:Y:S02]  /*27a0*/  ISETP.GE.AND P1, PT, R30, R121.reuse, PT ;  /* 0x000000791e00720c */ /* 0x080fe40003f26270 */
[----:B------:R-:W-:Y:S01]  /*27b0*/  I2FP.F32.S32 R30, R30 ;  /* 0x0000001e001e7245 */ /* 0x000fe20000201400 */
[C---:B------:R-:W-:Y:S01]  /*27c0*/  HMMA.16816.F32.BF16 R56, R4.reuse, R22, R56 ;  /* 0x000000160438723c */ /* 0x040fe20000041838 */
[C---:B------:R-:W-:Y:S01]  /*27d0*/  ISETP.GE.AND P0, PT, R27.reuse, R126, PT ;  /* 0x0000007e1b00720c */ /* 0x040fe20003f06270 */
[----:B------:R-:W-:Y:S01]  /*27e0*/  VIADD R20, R8, 0x21 ;  /* 0x0000002108147836 */ /* 0x000fe20000000000 */
[----:B------:R-:W-:Y:S01]  /*27f0*/  ISETP.GE.AND P6, PT, R27, R121, PT ;  /* 0x000000791b00720c */ /* 0x000fe20003fc6270 */
[CC--:B------:R-:W-:Y:S01]  /*2800*/  FFMA.FTZ R37, R30.reuse, R0.reuse, R40 ;  /* 0x000000001e257223 */ /* 0x0c0fe20000010028 */
[----:B------:R-:W-:Y:S01]  /*2810*/  FSEL R34, R25, -INF , !P5 ;  /* 0xff80000019227808 */ /* 0x000fe20006800000 */
[----:B------:R-:W-:Y:S01]  /*2820*/  HMMA.16816.F32.BF16 R52, R4, R28, R52 ;  /* 0x0000001c0434723c */ /* 0x000fe20000041834 */
[----:B------:R-:W-:Y:S01]  /*2830*/  I2FP.F32.S32 R27, R27 ;  /* 0x0000001b001b7245 */ /* 0x000fe20000201400 */
[-C--:B------:R-:W-:Y:S01]  /*2840*/  FFMA.FTZ R30, R30, R0.reuse, R42 ;  /* 0x000000001e1e7223 */ /* 0x080fe2000001002a */
[----:B------:R-:W-:Y:S01]  /*2850*/  FSEL R33, R33, -INF , !P2 ;  /* 0xff80000021217808 */ /* 0x000fe20005000000 */
[C---:B------:R-:W-:Y:S01]  /*2860*/  VIADD R22, R8.reuse, 0x20 ;  /* 0x0000002008167836 */ /* 0x040fe20000000000 */
[----:B------:R-:W-:Y:S01]  /*2870*/  FSEL R37, R37, -INF , !P4 ;  /* 0xff80000025257808 */ /* 0x000fe20006000000 */
[----:B------:R-:W-:Y:S01]  /*2880*/  FFMA.FTZ R36, R27, R0, R41 ;  /* 0x000000001b247223 */ /* 0x000fe20000010029 */
[----:B------:R-:W-:-:S02]  /*2890*/  VIADD R5, R8, 0x10 ;  /* 0x0000001008057836 */ /* 0x000fc40000000000 */
[----:B------:R-:W-:Y:S01]  /*28a0*/  FFMA.FTZ R27, R27, R0, R43 ;  /* 0x000000001b1b7223 */ /* 0x000fe2000001002b */
[----:B------:R-:W-:Y:S01]  /*28b0*/  VIADD R4, R8, 0x11 ;  /* 0x0000001108047836 */ /* 0x000fe20000000000 */
[----:B------:R-:W-:Y:S01]  /*28c0*/  FSEL R30, R30, -INF , !P1 ;  /* 0xff8000001e1e7808 */ /* 0x000fe20004800000 */
[C---:B------:R-:W-:Y:S01]  /*28d0*/  VIADD R7, R8.reuse, 0x18 ;  /* 0x0000001808077836 */ /* 0x040fe20000000000 */
[CC--:B------:R-:W-:Y:S01]  /*28e0*/  ISETP.GE.AND P3, PT, R5.reuse, R126.reuse, PT ;  /* 0x0000007e0500720c */ /* 0x0c0fe20003f66270 */
[C---:B------:R-:W-:Y:S01]  /*28f0*/  VIADD R6, R8.reuse, 0x19 ;  /* 0x0000001908067836 */ /* 0x040fe20000000000 */
[----:B------:R-:W-:Y:S01]  /*2900*/  ISETP.GE.AND P5, PT, R5, R121, PT ;  /* 0x000000790500720c */ /* 0x000fe20003fa6270 */
[----:B------:R-:W-:Y:S01]  /*2910*/  VIADD R21, R8, 0x28 ;  /* 0x0000002808157836 */ /* 0x000fe20000000000 */
[----:B------:R-:W-:Y:S02]  /*2920*/  I2FP.F32.S32 R5, R5 ;  /* 0x0000000500057245 */ /* 0x000fe40000201400 */
[----:B------:R-:W-:-:S02]  /*2930*/  ISETP.GE.AND P2, PT, R4, R126, PT ;  /* 0x0000007e0400720c */ /* 0x000fc40003f46270 */
[-C--:B------:R-:W-:Y:S01]  /*2940*/  ISETP.GE.AND P4, PT, R4, R121.reuse, PT ;  /* 0x000000790400720c */ /* 0x080fe20003f86270 */
[CC--:B------:R-:W-:Y:S01]  /*2950*/  FFMA.FTZ R16, R5.reuse, R0.reuse, R16 ;  /* 0x0000000005107223 */ /* 0x0c0fe20000010010 */
[----:B------:R-:W-:Y:S01]  /*2960*/  FSEL R36, R36, -INF , !P0 ;  /* 0xff80000024247808 */ /* 0x000fe20004000000 */
[----:B------:R-:W-:Y:S01]  /*2970*/  FFMA.FTZ R5, R5, R0, R18 ;  /* 0x0000000005057223 */ /* 0x000fe20000010012 */
[----:B------:R-:W-:Y:S02]  /*2980*/  I2FP.F32.S32 R4, R4 ;  /* 0x0000000400047245 */ /* 0x000fe40000201400 */
[C---:B------:R-:W-:Y:S02]  /*2990*/  ISETP.GE.AND P1, PT, R7.reuse, R126, PT ;  /* 0x0000007e0700720c */ /* 0x040fe40003f26270 */
[----:B------:R-:W-:Y:S01]  /*29a0*/  ISETP.GE.AND P0, PT, R7, R121, PT ;  /* 0x000000790700720c */ /* 0x000fe20003f06270 */
[CC--:B------:R-:W-:Y:S01]  /*29b0*/  FFMA.FTZ R17, R4.reuse, R0.reuse, R17 ;  /* 0x0000000004117223 */ /* 0x0c0fe20000010011 */
[----:B------:R-:W-:Y:S01]  /*29c0*/  FSEL R27, R27, -INF , !P6 ;  /* 0xff8000001b1b7808 */ /* 0x000fe20007000000 */
[----:B------:R-:W-:Y:S01]  /*29d0*/  FFMA.FTZ R19, R4, R0, R19 ;  /* 0x0000000004137223 */ /* 0x000fe20000010013 */
[----:B------:R-:W-:-:S02]  /*29e0*/  FSEL R35, R16, -INF , !P3 ;  /* 0xff80000010237808 */ /* 0x000fc40005800000 */
[----:B------:R-:W-:Y:S02]  /*29f0*/  I2FP.F32.S32 R7, R7 ;  /* 0x0000000700077245 */ /* 0x000fe40000201400 */
[C---:B------:R-:W-:Y:S02]  /*2a00*/  ISETP.GE.AND P6, PT, R6.reuse, R126, PT ;  /* 0x0000007e0600720c */ /* 0x040fe40003fc6270 */
[-C--:B------:R-:W-:Y:S01]  /*2a10*/  ISETP.GE.AND P3, PT, R6, R121.reuse, PT ;  /* 0x000000790600720c */ /* 0x080fe20003f66270 */
[C---:B------:R-:W-:Y:S01]  /*2a20*/  FFMA.FTZ R4, R7.reuse, R0, R12 ;  /* 0x0000000007047223 */ /* 0x040fe2000001000c */
[----:B------:R-:W-:Y:S01]  /*2a30*/  I2FP.F32.S32 R6, R6 ;  /* 0x0000000600067245 */ /* 0x000fe20000201400 */
[-C--:B------:R-:W-:Y:S01]  /*2a40*/  FFMA.FTZ R12, R7, R0.reuse, R14 ;  /* 0x00000000070c7223 */ /* 0x080fe2000001000e */
[----:B------:R-:W-:Y:S02]  /*2a50*/  FSEL R14, R19, -INF , !P4 ;  /* 0xff800000130e7808 */ /* 0x000fe40006000000 */
[----:B------:R-:W-:Y:S01]  /*2a60*/  FSEL R31, R17, -INF , !P2 ;  /* 0xff800000111f7808 */ /* 0x000fe20005000000 */
[CC--:B------:R-:W-:Y:S01]  /*2a70*/  FFMA.FTZ R18, R6.reuse, R0.reuse, R13 ;  /* 0x0000000006127223 */ /* 0x0c0fe2000001000d */
[----:B------:R-:W-:Y:S01]  /*2a80*/  FFMA.FTZ R13, R6, R0, R15 ;  /* 0x00000000060d7223 */ /* 0x000fe2000001000f */
[----:B------:R-:W-:Y:S01]  /*2a90*/  FSEL R15, R5, -INF , !P5 ;  /* 0xff800000050f7808 */ /* 0x000fe20006800000 */
[----:B------:R-:W-:Y:S01]  /*2aa0*/  VIADD R6, R8, 0x29 ;  /* 0x0000002908067836 */ /* 0x000fe20000000000 */
[----:B------:R-:W-:Y:S01]  /*2ab0*/  FSEL R19, R4, -INF , !P1 ;  /* 0xff80000004137808 */ /* 0x000fe20004800000 */
[----:B------:R-:W-:Y:S01]  /*2ac0*/  VIADD R4, R8, 0x31 ;  /* 0x0000003108047836 */ /* 0x000fe20000000000 */
[----:B------:R-:W-:Y:S01]  /*2ad0*/  ISETP.GE.AND P5, PT, R22, R126, PT ;  /* 0x0000007e1600720c */ /* 0x000fe20003fa6270 */
[----:B------:R-:W-:Y:S01]  /*2ae0*/  VIADD R5, R8, 0x30 ;  /* 0x0000003008057836 */ /* 0x000fe20000000000 */
[----:B------:R-:W-:-:S02]  /*2af0*/  ISETP.GE.AND P2, PT, R22, R121, PT ;  /* 0x000000791600720c */ /* 0x000fc40003f46270 */
[C---:B------:R-:W-:Y:S02]  /*2b00*/  ISETP.GE.AND P4, PT, R20.reuse, R126, PT ;  /* 0x0000007e1400720c */ /* 0x040fe40003f86270 */
[----:B------:R-:W-:Y:S02]  /*2b10*/  ISETP.GE.AND P1, PT, R20, R121, PT ;  /* 0x000000791400720c */ /* 0x000fe40003f26270 */
[----:B------:R-:W-:Y:S02]  /*2b20*/  FSEL R12, R12, -INF , !P0 ;  /* 0xff8000000c0c7808 */ /* 0x000fe40004000000 */
[----:B------:R-:W-:Y:S02]  /*2b30*/  FSEL R18, R18, -INF , !P6 ;  /* 0xff80000012127808 */ /* 0x000fe40007000000 */
[----:B------:R-:W-:Y:S02]  /*2b40*/  I2FP.F32.S32 R22, R22 ;  /* 0x0000001600167245 */ /* 0x000fe40000201400 */
[----:B------:R-:W-:-:S02]  /*2b50*/  I2FP.F32.S32 R20, R20 ;  /* 0x0000001400147245 */ /* 0x000fc40000201400 */
[C---:B------:R-:W-:Y:S01]  /*2b60*/  ISETP.GE.AND P0, PT, R21.reuse, R126, PT ;  /* 0x0000007e1500720c */ /* 0x040fe20003f06270 */
[-C--:B------:R-:W-:Y:S01]  /*2b70*/  FFMA.FTZ R25, R22, R0.reuse, R60 ;  /* 0x0000000016197223 */ /* 0x080fe2000001003c */
[----:B------:R-:W-:Y:S01]  /*2b80*/  ISETP.GE.AND P6, PT, R21, R121, PT ;  /* 0x000000791500720c */ /* 0x000fe20003fc6270 */
[CC--:B------:R-:W-:Y:S01]  /*2b90*/  FFMA.FTZ R29, R20.reuse, R0.reuse, R61 ;  /* 0x00000000141d7223 */ /* 0x0c0fe2000001003d */
[----:B------:R-:W-:Y:S01]  /*2ba0*/  I2FP.F32.S32 R21, R21 ;  /* 0x0000001500157245 */ /* 0x000fe20000201400 */
[-C--:B------:R-:W-:Y:S01]  /*2bb0*/  FFMA.FTZ R20, R20, R0.reuse, R63 ;  /* 0x0000000014147223 */ /* 0x080fe2000001003f */
[-C--:B------:R-:W-:Y:S01]  /*2bc0*/  FFMA.FTZ R22, R22, R0.reuse, R62 ;  /* 0x0000000016167223 */ /* 0x080fe2000001003e */
[----:B------:R-:W-:Y:S02]  /*2bd0*/  FSEL R13, R13, -INF , !P3 ;  /* 0xff8000000d0d7808 */ /* 0x000fe40005800000 */
[-C--:B------:R-:W-:Y:S01]  /*2be0*/  FFMA.FTZ R23, R21, R0.reuse, R56 ;  /* 0x0000000015177223 */ /* 0x080fe20000010038 */
[----:B------:R-:W-:Y:S01]  /*2bf0*/  FSEL R25, R25, -INF , !P5 ;  /* 0xff80000019197808 */ /* 0x000fe20006800000 */
[----:B------:R-:W-:Y:S01]  /*2c00*/  FFMA.FTZ R21, R21, R0, R58 ;  /* 0x0000000015157223 */ /* 0x000fe2000001003a */
[----:B------:R-:W-:-:S02]  /*2c10*/  ISETP.GE.AND P3, PT, R6, R126, PT ;  /* 0x0000007e0600720c */ /* 0x000fc40003f66270 */
[-C--:B------:R-:W-:Y:S02]  /*2c20*/  ISETP.GE.AND P5, PT, R6, R121.reuse, PT ;  /* 0x000000790600720c */ /* 0x080fe40003fa6270 */
[----:B------:R-:W-:Y:S02]  /*2c30*/  FSEL R20, R20, -INF , !P1 ;  /* 0xff80000014147808 */ /* 0x000fe40004800000 */
[----:B------:R-:W-:Y:S02]  /*2c40*/  FSEL R23, R23, -INF , !P0 ;  /* 0xff80000017177808 */ /* 0x000fe40004000000 */
[----:B------:R-:W-:Y:S02]  /*2c50*/  I2FP.F32.S32 R6, R6 ;  /* 0x0000000600067245 */ /* 0x000fe40000201400 */
[C---:B------:R-:W-:Y:S02]  /*2c60*/  ISETP.GE.AND P1, PT, R4.reuse, R126, PT ;  /* 0x0000007e0400720c */ /* 0x040fe40003f26270 */
[----:B------:R-:W-:Y:S01]  /*2c70*/  ISETP.GE.AND P0, PT, R4, R121, PT ;  /* 0x000000790400720c */ /* 0x000fe20003f06270 */
[C---:B------:R-:W-:Y:S01]  /*2c80*/  FFMA.FTZ R28, R6.reuse, R0, R57 ;  /* 0x00000000061c7223 */ /* 0x040fe20000010039 */
[----:B------:R-:W-:Y:S01]  /*2c90*/  I2FP.F32.S32 R4, R4 ;  /* 0x0000000400047245 */ /* 0x000fe20000201400 */
[----:B------:R-:W-:Y:S01]  /*2ca0*/  FFMA.FTZ R59, R6, R0, R59 ;  /* 0x00000000063b7223 */ /* 0x000fe2000001003b */
[----:B------:R-:W-:-:S02]  /*2cb0*/  FSEL R22, R22, -INF , !P2 ;  /* 0xff80000016167808 */ /* 0x000fc40005000000 */
[----:B------:R-:W-:Y:S01]  /*2cc0*/  FSEL R29, R29, -INF , !P4 ;  /* 0xff8000001d1d7808 */ /* 0x000fe20006000000 */
[C---:B------:R-:W-:Y:S01]  /*2cd0*/  FFMA.FTZ R55, R4.reuse, R0, R55 ;  /* 0x0000000004377223 */ /* 0x040fe20000010037 */
[C---:B------:R-:W-:Y:S01]  /*2ce0*/  ISETP.GE.AND P2, PT, R5.reuse, R126, PT ;  /* 0x0000007e0500720c */ /* 0x040fe20003f46270 */
[-C--:B------:R-:W-:Y:S01]  /*2cf0*/  FFMA.FTZ R53, R4, R0.reuse, R53 ;  /* 0x0000000004357223 */ /* 0x080fe20000010035 */
[----:B------:R-:W-:Y:S02]  /*2d00*/  ISETP.GE.AND P4, PT, R5, R121, PT ;  /* 0x000000790500720c */ /* 0x000fe40003f86270 */
[----:B------:R-:W-:Y:S02]  /*2d10*/  I2FP.F32.S32 R5, R5 ;  /* 0x0000000500057245 */ /* 0x000fe40000201400 */
[----:B------:R-:W-:Y:S02]  /*2d20*/  FSEL R21, R21, -INF , !P6 ;  /* 0xff80000015157808 */ /* 0x000fe40007000000 */
[----:B------:R-:W-:Y:S01]  /*2d30*/  FSEL R28, R28, -INF , !P3 ;  /* 0xff8000001c1c7808 */ /* 0x000fe20005800000 */
[CC--:B------:R-:W-:Y:S01]  /*2d40*/  FFMA.FTZ R52, R5.reuse, R0.reuse, R52 ;  /* 0x0000000005347223 */ /* 0x0c0fe20000010034 */
[----:B------:R-:W-:Y:S01]  /*2d50*/  FFMA.FTZ R54, R5, R0, R54 ;  /* 0x0000000005367223 */ /* 0x000fe20000010036 */
[----:B------:R-:W-:Y:S01]  /*2d60*/  VIADD R5, R8, 0x38 ;  /* 0x0000003808057836 */ /* 0x000fe20000000000 */
[----:B------:R-:W-:-:S02]  /*2d70*/  I2FP.F32.S32 R4, R8 ;  /* 0x0000000800047245 */ /* 0x000fc40000201400 */
[C---:B------:R-:W-:Y:S02]  /*2d80*/  ISETP.GE.AND P6, PT, R8.reuse, R126, PT ;  /* 0x0000007e0800720c */ /* 0x040fe40003fc6270 */
[C---:B------:R-:W-:Y:S01]  /*2d90*/  ISETP.GE.AND P3, PT, R8.reuse, R121, PT ;  /* 0x000000790800720c */ /* 0x040fe20003f66270 */
[----:B------:R-:W-:Y:S01]  /*2da0*/  VIADD R8, R8, 0x39 ;  /* 0x0000003908087836 */ /* 0x000fe20000000000 */
[----:B------:R-:W-:Y:S01]  /*2db0*/  FSEL R111, R55, -INF , !P0 ;  /* 0xff800000376f7808 */ /* 0x000fe20004000000 */
[-C--:B------:R-:W-:Y:S01]  /*2dc0*/  FFMA.FTZ R24, R4, R0.reuse, R24 ;  /* 0x0000000004187223 */ /* 0x080fe20000010018 */
[----:B------:R-:W-:Y:S01]  /*2dd0*/  ISETP.GE.AND P0, PT, R120, 0x2, PT ;  /* 0x000000027800780c */ /* 0x000fe20003f06270 */
[----:B------:R-:W-:Y:S01]  /*2de0*/  FFMA.FTZ R4, R4, R0, R26 ;  /* 0x0000000004047223 */ /* 0x000fe2000001001a */
[----:B------:R-:W-:Y:S02]  /*2df0*/  FSEL R107, R59, -INF , !P5 ;  /* 0xff8000003b6b7808 */ /* 0x000fe40006800000 */
[----:B------:R-:W-:-:S02]  /*2e00*/  FSEL R113, R52, -INF , !P2 ;  /* 0xff80000034717808 */ /* 0x000fc40005000000 */
[C---:B------:R-:W-:Y:S02]  /*2e10*/  ISETP.GE.AND P5, PT, R5.reuse, R126, PT ;  /* 0x0000007e0500720c */ /* 0x040fe40003fa6270 */
[----:B------:R-:W-:Y:S02]  /*2e20*/  ISETP.GE.AND P2, PT, R5, R121, PT ;  /* 0x000000790500720c */ /* 0x000fe40003f46270 */
[----:B------:R-:W-:Y:S02]  /*2e30*/  I2FP.F32.S32 R6, R5 ;  /* 0x0000000500067245 */ /* 0x000fe40000201400 */
[----:B------:R-:W-:Y:S02]  /*2e40*/  I2FP.F32.S32 R5, R8 ;  /* 0x0000000800057245 */ /* 0x000fe40000201400 */
[----:B------:R-:W-:Y:S01]  /*2e50*/  FSEL R110, R54, -INF , !P4 ;  /* 0xff800000366e7808 */ /* 0x000fe20006000000 */
[CC--:B------:R-:W-:Y:S01]  /*2e60*/  FFMA.FTZ R64, R6.reuse, R0.reuse, R64 ;  /* 0x0000000006407223 */ /* 0x0c0fe20000010040 */
[----:B------:R-:W-:Y:S01]  /*2e70*/  FSEL R116, R53, -INF , !P1 ;  /* 0xff80000035747808 */ /* 0x000fe20004800000 */
[-C--:B------:R-:W-:Y:S01]  /*2e80*/  FFMA.FTZ R66, R6, R0.reuse, R66 ;  /* 0x0000000006427223 */ /* 0x080fe20000010042 */
[CC--:B------:R-:W-:Y:S01]  /*2e90*/  FFMA.FTZ R65, R5.reuse, R0.reuse, R65 ;  /* 0x0000000005417223 */ /* 0x0c0fe20000010041 */
[----:B------:R-:W-:Y:S01]  /*2ea0*/  FFMA.FTZ R67, R5, R0, R67 ;  /* 0x0000000005437223 */ /* 0x000fe20000010043 */
        /* <DEDUP_REMOVED lines=15> */
[----:B------:R-:W-:Y:S01]  /*2fa0*/  ISETP.GE.AND P5, PT, R150, UR5, PT ;  /* 0x0000000596007c0c */ /* 0x000fe2000bfa6270 */
[----:B------:R-:W-:Y:S01]  /*2fb0*/  IMAD.WIDE.U32 R40, R39, R82, R148 ;  /* 0x0000005227287225 */ /* 0x000fe200078e0094 */
[----:B------:R-:W-:-:S05]  /*2fc0*/  SHF.R.S32.HI R38, RZ, 0x1f, R39 ;  /* 0x0000001fff267819 */ /* 0x000fca0000011427 */
[----:B------:R-:W-:Y:S02]  /*2fd0*/  IMAD R38, R38, R82, R81 ;  /* 0x0000005226267224 */ /* 0x000fe400078e0251 */
[----:B------:R-:W1:Y:S02]  /*2fe0*/  @!P4 LDC.64 R10, c[0x0][0x218] ;  /* 0x00008600ff0acb82 */ /* 0x000e640000000a00 */
[----:B------:R-:W-:Y:S02]  /*2ff0*/  IMAD.IADD R38, R41, 0x1, R38 ;  /* 0x0000000129267824 */ /* 0x000fe400078e0226 */
[----:B------:R2:W-:Y:S04]  /*3000*/  @P5 STS [R141+0x3000], RZ ;  /* 0x003000ff8d005388 */ /* 0x0005e80000000800 */
[----:B------:R-:W3:Y:S01]  /*3010*/  @!P2 LDC.64 R8, c[0x0][0x218] ;  /* 0x00008600ff08ab82 */ /* 0x000ee20000000a00 */
[----:B------:R2:W-:Y:S04]  /*3020*/  @P5 STS [R141+0x3004], RZ ;  /* 0x003004ff8d005388 */ /* 0x0005e80000000800 */
[----:B------:R2:W-:Y:S03]  /*3030*/  @P5 STS.64 [R141+0x3008], RZ ;  /* 0x003008ff8d005388 */ /* 0x0005e60000000a00 */
[----:B------:R-:W4:Y:S08]  /*3040*/  @!P5 LDC.64 R16, c[0x0][0x218] ;  /* 0x00008600ff10db82 */ /* 0x000f300000000a00 */
[----:B------:R-:W5:Y:S01]  /*3050*/  @!P5 LDC.64 R6, c[0x0][0x218] ;  /* 0x00008600ff06db82 */ /* 0x000f620000000a00 */
[----:B-1----:R-:W-:-:S04]  /*3060*/  @!P4 LEA R10, P3, R40, R10, 0x1 ;  /* 0x0000000a280ac211 */ /* 0x002fc800078608ff */
[----:B------:R-:W-:-:S03]  /*3070*/  @!P4 LEA.HI.X R11, R40, R11, R38, 0x1, P3 ;  /* 0x0000000b280bc211 */ /* 0x000fc600018f0c26 */
[----:B------:R-:W1:Y:S01]  /*3080*/  @!P4 LDC.64 R4, c[0x0][0x218] ;  /* 0x00008600ff04cb82 */ /* 0x000e620000000a00 */
[C---:B---3--:R-:W-:Y:S02]  /*3090*/  @!P2 LEA R42, P1, R40.reuse, R8, 0x1 ;  /* 0x00000008282aa211 */ /* 0x048fe400078208ff */
[----:B------:R-:W-:Y:S02]  /*30a0*/  IADD3 R8, P3, R135, R40, RZ ;  /* 0x0000002887087210 */ /* 0x000fe40007f7e0ff */
[C---:B------:R-:W-:Y:S02]  /*30b0*/  @!P2 LEA.HI.X R43, R40.reuse, R9, R38, 0x1, P1 ;  /* 0x00000009282ba211 */ /* 0x040fe400008f0c26 */
[----:B----4-:R-:W-:-:S04]  /*30c0*/  @!P5 LEA R16, P6, R40, R16, 0x1 ;  /* 0x000000102810d211 */ /* 0x010fc800078c08ff */
[--C-:B------:R-:W-:Y:S01]  /*30d0*/  @!P5 LEA.HI.X R17, R40, R17, R38.reuse, 0x1, P6 ;  /* 0x000000112811d211 */ /* 0x100fe200030f0c26 */
[----:B------:R-:W-:Y:S01]  /*30e0*/  IMAD.X R38, R134, 0x1, R38, P3 ;  /* 0x0000000186267824 */ /* 0x000fe200018e0626 */
        /* <DEDUP_REMOVED lines=37> */
.L_x_277:
[----:B------:R-:W-:Y:S05]  /*3340*/  BSYNC B0 ;  /* 0x0000000000007941 */ /* 0x000fea0003800000 */
.L_x_276:
[----:B------:R-:W0:Y:S02]  /*3350*/  LDGDEPBAR ;  /* 0x00000000000079af */ /* 0x000e240000000000 */
.L_x_275:
        /* <DEDUP_REMOVED lines=31> */
[----:B------:R-:W-:Y:S01]  /*3550*/  LEA R130, R3, UR4, 0x1 ;  /* 0x0000000403827c11 */ /* 0x000fe2000f8e08ff */
[----:B------:R-:W1:Y:S03]  /*3560*/  SHFL.BFLY PT, R5, R4, 0x2, 0x1f ;  /* 0x0c401f0004057f89 */ /* 0x000e6600000e0000 */
[----:B------:R-:W-:Y:S01]  /*3570*/  LEA R128, R2, R130, 0x1 ;  /* 0x0000008202807211 */ /* 0x000fe200078e08ff */
[----:B------:R-:W-:Y:S04]  /*3580*/  LDSM.16.MT88.4 R76, [R130+0x6000] ;  /* 0x00600000824c783b */ /* 0x000fe80000004200 */
[----:B------:R-:W-:Y:S04]  /*3590*/  LDSM.16.MT88.4 R40, [R128+0x6000] ;  /* 0x006000008028783b */ /* 0x000fe80000004200 */
[----:B------:R-:W-:Y:S04]  /*35a0*/  LDSM.16.MT88.4 R48, [R130+0x7000] ;  /* 0x007000008230783b */ /* 0x000fe80000004200 */
[----:B------:R-:W-:Y:S04]  /*35b0*/  LDSM.16.MT88.4 R72, [R130+0x8000] ;  /* 0x008000008248783b */ /* 0x000fe80000004200 */
[----:B------:R-:W-:Y:S01]  /*35c0*/  LDSM.16.MT88.4 R56, [R128+0x7000] ;  /* 0x007000008038783b */ /* 0x000fe20000004200 */
[----:B-1----:R-:W-:-:S03]  /*35d0*/  FMNMX.FTZ R5, R4, R5, !PT ;  /* 0x0000000504057209 */ /* 0x002fc60007810000 */
[----:B------:R-:W-:Y:S04]  /*35e0*/  LDSM.16.MT88.4 R8, [R128+0x8000] ;  /* 0x008000008008783b */ /* 0x000fe80000004200 */
[----:B------:R-:W1:Y:S04]  /*35f0*/  SHFL.BFLY PT, R4, R6, 0x2, 0x1f ;  /* 0x0c401f0006047f89 */ /* 0x000e6800000e0000 */
[----:B------:R-:W2:Y:S01]  /*3600*/  SHFL.BFLY PT, R85, R5, 0x1, 0x1f ;  /* 0x0c201f0005557f89 */ /* 0x000ea200000e0000 */
[----:B-1----:R-:W-:Y:S02]  /*3610*/  FMNMX.FTZ R4, R6, R4, !PT ;  /* 0x0000000406047209 */ /* 0x002fe40007810000 */
[----:B--2---:R-:W-:-:S03]  /*3620*/  FMNMX.FTZ R85, R5, R85, !PT ;  /* 0x0000005505557209 */ /* 0x004fc60007810000 */
[----:B------:R-:W1:Y:S01]  /*3630*/  SHFL.BFLY PT, R84, R4, 0x1, 0x1f ;  /* 0x0c201f0004547f89 */ /* 0x000e6200000e0000 */
[C---:B------:R-:W-:Y:S01]  /*3640*/  FSETP.NEU.FTZ.AND P1, PT, R85.reuse, -INF , PT ;  /* 0xff8000005500780b */ /* 0x040fe20003f3d000 */
[----:B------:R-:W-:-:S05]  /*3650*/  FMUL.FTZ R114, R85, UR6 ;  /* 0x0000000655727c20 */ /* 0x000fca0008410000 */
        /* <DEDUP_REMOVED lines=11> */
[----:B-1----:R-:W-:Y:S01]  /*3710*/  FMNMX.FTZ R84, R4, R84, !PT ;  /* 0x0000005404547209 */ /* 0x002fe20007810000 */
[--C-:B------:R-:W-:Y:S01]  /*3720*/  FFMA.FTZ R102, R28, UR6, -R114.reuse ;  /* 0x000000061c667c23 */ /* 0x100fe20008010872 */
[----:B------:R-:W1:Y:S01]  /*3730*/  LDSM.16.MT88.4 R4, [R130+0x6400] ;  /* 0x006400008204783b */ /* 0x000e620000004200 */
[--C-:B------:R-:W-:Y:S01]  /*3740*/  FFMA.FTZ R101, R23, UR6, -R114.reuse ;  /* 0x0000000617657c23 */ /* 0x100fe20008010872 */
[C---:B------:R-:W-:Y:S01]  /*3750*/  FSETP.NEU.FTZ.AND P1, PT, R84.reuse, -INF , PT ;  /* 0xff8000005400780b */ /* 0x040fe20003f3d000 */
[----:B------:R-:W-:Y:S01]  /*3760*/  FMUL.FTZ R108, R84, UR6 ;  /* 0x00000006546c7c20 */ /* 0x000fe20008410000 */
[----:B------:R-:W2:Y:S01]  /*3770*/  MUFU.EX2 R95, R95 ;  /* 0x0000005f005f7308 */ /* 0x000ea20000000800 */
[--C-:B------:R-:W-:Y:S01]  /*3780*/  FFMA.FTZ R113, R113, UR6, -R114.reuse ;  /* 0x0000000671717c23 */ /* 0x100fe20008010872 */
[--C-:B------:R-:W-:Y:S01]  /*3790*/  FFMA.FTZ R116, R116, UR6, -R114.reuse ;  /* 0x0000000674747c23 */ /* 0x100fe20008010872 */
[--C-:B------:R-:W-:Y:S01]  /*37a0*/  FFMA.FTZ R115, R115, UR6, -R114.reuse ;  /* 0x0000000673737c23 */ /* 0x100fe20008010872 */
[----:B------:R-:W-:Y:S01]  /*37b0*/  FSEL R108, R108, RZ, P1 ;  /* 0x000000ff6c6c7208 */ /* 0x000fe20000800000 */
[----:B------:R-:W-:-:S03]  /*37c0*/  FFMA.FTZ R158, R112, UR6, -R114 ;  /* 0x00000006709e7c23 */ /* 0x000fc60008010872 */
        /* <DEDUP_REMOVED lines=11> */
[----:B------:R-:W-:Y:S01]  /*3880*/  FFMA.FTZ R33, R19, UR6, -R114 ;  /* 0x0000000613217c23 */ /* 0x000fe20008010872 */
[----:B------:R-:W2:Y:S01]  /*3890*/  LDSM.16.MT88.4 R12, [R128+0x6400] ;  /* 0x00640000800c783b */ /* 0x000ea20000004200 */
[--C-:B------:R-:W-:Y:S01]  /*38a0*/  FFMA.FTZ R103, R22, UR6, -R108.reuse ;  /* 0x0000000616677c23 */ /* 0x100fe2000801086c */
[--C-:B------:R-:W-:Y:S01]  /*38b0*/  FFMA.FTZ R104, R20, UR6, -R108.reuse ;  /* 0x0000000614687c23 */ /* 0x100fe2000801086c */
[--C-:B------:R-:W-:Y:S01]  /*38c0*/  FFMA.FTZ R105, R21, UR6, -R108.reuse ;  /* 0x0000000615697c23 */ /* 0x100fe2000801086c */
[----:B------:R-:W-:Y:S01]  /*38d0*/  MUFU.EX2 R97, R97 ;  /* 0x0000006100617308 */ /* 0x000fe20000000800 */
[----:B------:R-:W4:Y:S01]  /*38e0*/  LDSM.16.MT88.4 R16, [R130+0x7400] ;  /* 0x007400008210783b */ /* 0x000f220000004200 */
[--C-:B------:R-:W-:Y:S01]  /*38f0*/  FFMA.FTZ R107, R107, UR6, -R108.reuse ;  /* 0x000000066b6b7c23 */ /* 0x100fe2000801086c */
[--C-:B------:R-:W-:Y:S01]  /*3900*/  FFMA.FTZ R110, R110, UR6, -R108.reuse ;  /* 0x000000066e6e7c23 */ /* 0x100fe2000801086c */
[--C-:B------:R-:W-:Y:S01]  /*3910*/  FFMA.FTZ R111, R111, UR6, -R108.reuse ;  /* 0x000000066f6f7c23 */ /* 0x100fe2000801086c */
[----:B------:R-:W-:Y:S01]  /*3920*/  LDSM.16.MT88.4 R28, [R128+0x8400] ;  /* 0x00840000801c783b */ /* 0x000fe20000004200 */
[--C-:B------:R-:W-:Y:S01]  /*3930*/  FFMA.FTZ R109, R109, UR6, -R108.reuse ;  /* 0x000000066d6d7c23 */ /* 0x100fe2000801086c */
[----:B------:R-:W-:Y:S01]  /*3940*/  FFMA.FTZ R157, R106, UR6, -R108 ;  /* 0x000000066a9d7c23 */ /* 0x000fe2000801086c */
[----:B------:R-:W5:Y:S01]  /*3950*/  MUFU.EX2 R98, R98 ;  /* 0x0000006200627308 */ /* 0x000f620000000800 */
[----:B---3--:R-:W-:Y:S01]  /*3960*/  F2FP.BF16.F32.PACK_AB R66, R91, R93 ;  /* 0x0000005d5b42723e */ /* 0x008fe200000010ff */
[----:B------:R-:W-:Y:S01]  /*3970*/  LDSM.16.MT88.4 R20, [R128+0x6800] ;  /* 0x006800008014783b */ /* 0x000fe20000004200 */
[----:B------:R-:W-:-:S04]  /*3980*/  FADD.FTZ R95, R96, R95 ;  /* 0x0000005f605f7221 */ /* 0x000fc80000010000 */
[----:B------:R-:W-:Y:S01]  /*3990*/  FADD.FTZ R95, R93, R95 ;  /* 0x0000005f5d5f7221 */ /* 0x000fe20000010000 */
[----:B------:R-:W3:Y:S03]  /*39a0*/  MUFU.EX2 R94, R94 ;  /* 0x0000005e005e7308 */ /* 0x000ee60000000800 */
[----:B------:R-:W-:-:S05]  /*39b0*/  FADD.FTZ R95, R91, R95 ;  /* 0x0000005f5b5f7221 */ /* 0x000fca0000010000 */
[----:B------:R-:W1:Y:S01]  /*39c0*/  MUFU.EX2 R92, R92 ;  /* 0x0000005c005c7308 */ /* 0x000e620000000800 */
[----:B-----5:R-:W-:Y:S01]  /*39d0*/  F2FP.BF16.F32.PACK_AB R65, R98, R97 ;  /* 0x000000616241723e */ /* 0x020fe200000010ff */
[----:B------:R-:W-:-:S06]  /*39e0*/  FADD.FTZ R97, R97, R98 ;  /* 0x0000006261617221 */ /* 0x000fcc0000010000 */
[----:B------:R-:W5:Y:S01]  /*39f0*/  MUFU.EX2 R35, R35 ;  /* 0x0000002300237308 */ /* 0x000f620000000800 */
[----:B---3--:R-:W-:-:S07]  /*3a00*/  FADD.FTZ R97, R94, R97 ;  /* 0x000000615e617221 */ /* 0x008fce0000010000 */
[----:B------:R-:W3:Y:S01]  /*3a10*/  MUFU.EX2 R34, R34 ;  /* 0x0000002200227308 */ /* 0x000ee20000000800 */
[C---:B-1----:R-:W-:Y:S01]  /*3a20*/  F2FP.BF16.F32.PACK_AB R67, R92.reuse, R94 ;  /* 0x0000005e5c43723e */ /* 0x042fe200000010ff */
[----:B------:R-:W-:-:S06]  /*3a30*/  FADD.FTZ R97, R92, R97 ;  /* 0x000000615c617221 */ /* 0x000fcc0000010000 */
[----:B------:R-:W-:Y:S01]  /*3a40*/  HMMA.16816.F32.BF16 R80, R64, R76, RZ ;  /* 0x0000004c4050723c */ /* 0x000fe200000418ff */
[----:B------:R-:W-:Y:S01]  /*3a50*/  MUFU.EX2 R33, R33 ;  /* 0x0000002100217308 */ /* 0x000fe20000000800 */
[----:B-----5:R-:W-:-:S04]  /*3a60*/  FADD.FTZ R95, R35, R95 ;  /* 0x0000005f235f7221 */ /* 0x020fc80000010000 */
[C---:B------:R-:W-:Y:S03]  /*3a70*/  HMMA.16816.F32.BF16 R36, R64.reuse, R40, RZ ;  /* 0x000000284024723c */ /* 0x040fe600000418ff */
[----:B------:R-:W1:Y:S01]  /*3a80*/  MUFU.EX2 R2, R2 ;  /* 0x0000000200027308 */ /* 0x000e620000000800 */
[C---:B---3--:R-:W-:Y:S01]  /*3a90*/  F2FP.BF16.F32.PACK_AB R24, R34.reuse, R35 ;  /* 0x000000232218723e */ /* 0x048fe200000010ff */
[----:B------:R-:W-:Y:S01]  /*3aa0*/  FADD.FTZ R95, R34, R95 ;  /* 0x0000005f225f7221 */ /* 0x000fe20000010000 */
[C---:B------:R-:W-:Y:S05]  /*3ab0*/  HMMA.16816.F32.BF16 R44, R64.reuse, R48, RZ ;  /* 0x00000030402c723c */ /* 0x040fea00000418ff */
[----:B------:R-:W3:Y:S01]  /*3ac0*/  MUFU.EX2 R90, R90 ;  /* 0x0000005a005a7308 */ /* 0x000ee20000000800 */
[C---:B------:R-:W-:Y:S06]  /*3ad0*/  HMMA.16816.F32.BF16 R52, R64.reuse, R56, RZ ;  /* 0x000000384034723c */ /* 0x040fec00000418ff */
[----:B------:R-:W-:Y:S01]  /*3ae0*/  HMMA.16816.F32.BF16 R60, R64, R72, RZ ;  /* 0x00000048403c723c */ /* 0x000fe200000418ff */
[----:B------:R-:W5:Y:S01]  /*3af0*/  MUFU.EX2 R3, R3 ;  /* 0x0000000300037308 */ /* 0x000f620000000800 */
[----:B-1----:R-:W-:Y:S01]  /*3b00*/  F2FP.BF16.F32.PACK_AB R26, R2, R33 ;  /* 0x00000021021a723e */ /* 0x002fe200000010ff */
[----:B------:R-:W-:-:S03]  /*3b10*/  FADD.FTZ R33, R33, R95 ;  /* 0x0000005f21217221 */ /* 0x000fc60000010000 */
[C---:B------:R-:W-:Y:S01]  /*3b20*/  HMMA.16816.F32.BF16 R76, R64.reuse, R78, RZ ;  /* 0x0000004e404c723c */ /* 0x040fe200000418ff */
[----:B------:R-:W-:Y:S02]  /*3b30*/  FADD.FTZ R33, R2, R33 ;  /* 0x0000002102217221 */ /* 0x000fe40000010000 */
[----:B------:R-:W-:Y:S01]  /*3b40*/  MUFU.EX2 R89, R89 ;  /* 0x0000005900597308 */ /* 0x000fe20000000800 */
[----:B---3--:R-:W-:Y:S02]  /*3b50*/  FADD.FTZ R97, R90, R97 ;  /* 0x000000615a617221 */ /* 0x008fe40000010000 */
[C---:B------:R-:W-:Y:S05]  /*3b60*/  HMMA.16816.F32.BF16 R40, R64.reuse, R42, RZ ;  /* 0x0000002a4028723c */ /* 0x040fea00000418ff */
[----:B------:R-:W1:Y:S01]  /*3b70*/  MUFU.EX2 R88, R88 ;  /* 0x0000005800587308 */ /* 0x000e620000000800 */
[----:B------:R-:W-:Y:S01]  /*3b80*/  HMMA.16816.F32.BF16 R48, R64, R50, RZ ;  /* 0x000000324030723c */ /* 0x000fe200000418ff */
[C---:B-----5:R-:W-:Y:S01]  /*3b90*/  F2FP.BF16.F32.PACK_AB R25, R3.reuse, R90 ;  /* 0x0000005a0319723e */ /* 0x060fe200000010ff */
[----:B------:R-:W-:-:S04]  /*3ba0*/  FADD.FTZ R97, R3, R97 ;  /* 0x0000006103617221 */ /* 0x000fc80000010000 */
[C---:B------:R-:W-:Y:S01]  /*3bb0*/  HMMA.16816.F32.BF16 R56, R64.reuse, R58, RZ ;  /* 0x0000003a4038723c */ /* 0x040fe200000418ff */
[----:B------:R-:W-:Y:S05]  /*3bc0*/  MUFU.EX2 R99, R99 ;  /* 0x0000006300637308 */ /* 0x000fea0000000800 */
[C---:B------:R-:W-:Y:S03]  /*3bd0*/  HMMA.16816.F32.BF16 R72, R64.reuse, R74, RZ ;  /* 0x0000004a4048723c */ /* 0x040fe600000418ff */
[----:B------:R-:W3:Y:S01]  /*3be0*/  MUFU.EX2 R100, R100 ;  /* 0x0000006400647308 */ /* 0x000ee20000000800 */
[C---:B-1----:R-:W-:Y:S01]  /*3bf0*/  F2FP.BF16.F32.PACK_AB R27, R88.reuse, R89 ;  /* 0x00000059581b723e */ /* 0x042fe200000010ff */
[----:B------:R-:W-:Y:S01]  /*3c00*/  FADD.FTZ R89, R89, R97 ;  /* 0x0000006159597221 */ /* 0x000fe20000010000 */
[----:B------:R-:W-:Y:S03]  /*3c10*/  HMMA.16816.F32.BF16 R68, R64, R8, RZ ;  /* 0x000000084044723c */ /* 0x000fe600000418ff */
[----:B------:R-:W-:-:S02]  /*3c20*/  FADD.FTZ R89, R88, R89 ;  /* 0x0000005958597221 */ /* 0x000fc40000010000 */
[----:B------:R-:W-:Y:S01]  /*3c30*/  MUFU.EX2 R101, R101 ;  /* 0x0000006500657308 */ /* 0x000fe20000000800 */
[----:B------:R-:W-:Y:S01]  /*3c40*/  HMMA.16816.F32.BF16 R64, R64, R10, RZ ;  /* 0x0000000a4040723c */ /* 0x000fe200000418ff */
[----:B------:R-:W1:Y:S05]  /*3c50*/  LDSM.16.MT88.4 R8, [R128+0x7400] ;  /* 0x007400008008783b */ /* 0x000e6a0000004200 */
[C---:B------:R-:W-:Y:S01]  /*3c60*/  HMMA.16816.F32.BF16 R80, R24.reuse, R4, R80 ;  /* 0x000000041850723c */ /* 0x040fe20000041850 */
[----:B------:R-:W-:Y:S05]  /*3c70*/  MUFU.EX2 R102, R102 ;  /* 0x0000006600667308 */ /* 0x000fea0000000800 */
[C---:B------:R-:W-:Y:S01]  /*3c80*/  HMMA.16816.F32.BF16 R76, R24.reuse, R6, R76 ;  /* 0x00000006184c723c */ /* 0x040fe2000004184c */
[----:B------:R-:W5:Y:S02]  /*3c90*/  LDSM.16.MT88.4 R4, [R130+0x8400] ;  /* 0x008400008204783b */ /* 0x000f640000004200 */
[----:B------:R-:W-:Y:S03]  /*3ca0*/  MUFU.EX2 R103, R103 ;  /* 0x0000006700677308 */ /* 0x000fe60000000800 */
[C---:B--2---:R-:W-:Y:S05]  /*3cb0*/  HMMA.16816.F32.BF16 R36, R24.reuse, R12, R36 ;  /* 0x0000000c1824723c */ /* 0x044fea0000041824 */
[----:B------:R-:W2:Y:S01]  /*3cc0*/  MUFU.EX2 R104, R104 ;  /* 0x0000006800687308 */ /* 0x000ea20000000800 */
[C---:B------:R-:W-:Y:S01]  /*3cd0*/  HMMA.16816.F32.BF16 R40, R24.reuse, R14, R40 ;  /* 0x0000000e1828723c */ /* 0x040fe20000041828 */
[----:B------:R-:W2:Y:S05]  /*3ce0*/  LDSM.16.MT88.4 R12, [R130+0x6800] ;  /* 0x00680000820c783b */ /* 0x000eaa0000004200 */
[C---:B----4-:R-:W-:Y:S01]  /*3cf0*/  HMMA.16816.F32.BF16 R44, R24.reuse, R16, R44 ;  /* 0x00000010182c723c */ /* 0x050fe2000004182c */
[----:B------:R-:W-:Y:S05]  /*3d00*/  MUFU.EX2 R105, R105 ;  /* 0x0000006900697308 */ /* 0x000fea0000000800 */
[C---:B------:R-:W-:Y:S01]  /*3d10*/  HMMA.16816.F32.BF16 R48, R24.reuse, R18, R48 ;  /* 0x000000121830723c */ /* 0x040fe20000041830 */
[----:B------:R-:W-:Y:S02]  /*3d20*/  LDSM.16.MT88.4 R16, [R128+0x7800] ;  /* 0x007800008010783b */ /* 0x000fe40000004200 */
[----:B------:R-:W4:Y:S03]  /*3d30*/  MUFU.EX2 R107, R107 ;  /* 0x0000006b006b7308 */ /* 0x000f260000000800 */
[C---:B-1----:R-:W-:Y:S05]  /*3d40*/  HMMA.16816.F32.BF16 R52, R24.reuse, R8, R52 ;  /* 0x000000081834723c */ /* 0x042fea0000041834 */
[----:B------:R-:W1:Y:S01]  /*3d50*/  MUFU.EX2 R113, R113 ;  /* 0x0000007100717308 */ /* 0x000e620000000800 */
[C---:B------:R-:W-:Y:S01]  /*3d60*/  HMMA.16816.F32.BF16 R56, R24.reuse, R10, R56 ;  /* 0x0000000a1838723c */ /* 0x040fe20000041838 */
[----:B------:R-:W1:Y:S05]  /*3d70*/  LDSM.16.MT88.4 R8, [R130+0x7800] ;  /* 0x007800008208783b */ /* 0x000e6a0000004200 */
[C---:B-----5:R-:W-:Y:S01]  /*3d80*/  HMMA.16816.F32.BF16 R60, R24.reuse, R4, R60 ;  /* 0x00000004183c723c */ /* 0x060fe2000004183c */
[----:B------:R-:W5:Y:S05]  /*3d90*/  MUFU.EX2 R116, R116 ;  /* 0x0000007400747308 */ /* 0x000f6a0000000800 */
[C---:B------:R-:W-:Y:S01]  /*3da0*/  HMMA.16816.F32.BF16 R72, R24.reuse, R6, R72 ;  /* 0x000000061848723c */ /* 0x040fe20000041848 */
[----:B---3--:R-:W-:Y:S01]  /*3db0*/  F2FP.BF16.F32.PACK_AB R4, R100, R99 ;  /* 0x000000636404723e */ /* 0x008fe200000010ff */
[----:B------:R-:W-:Y:S01]  /*3dc0*/  FADD.FTZ R99, R99, R33 ;  /* 0x0000002163637221 */ /* 0x000fe20000010000 */
[----:B--2---:R-:W-:Y:S01]  /*3dd0*/  F2FP.BF16.F32.PACK_AB R5, R104, R103 ;  /* 0x000000676805723e */ /* 0x004fe200000010ff */
[----:B------:R-:W2:Y:S01]  /*3de0*/  MUFU.EX2 R115, R115 ;  /* 0x0000007300737308 */ /* 0x000ea20000000800 */
[----:B------:R-:W-:Y:S01]  /*3df0*/  FADD.FTZ R103, R103, R89 ;  /* 0x0000005967677221 */ /* 0x000fe20000010000 */
[----:B------:R-:W-:Y:S01]  /*3e00*/  HMMA.16816.F32.BF16 R68, R24, R28, R68 ;  /* 0x0000001c1844723c */ /* 0x000fe20000041844 */
[----:B------:R-:W-:Y:S01]  /*3e10*/  F2FP.BF16.F32.PACK_AB R6, R102, R101 ;  /* 0x000000656606723e */ /* 0x000fe200000010ff */
[----:B------:R-:W-:Y:S01]  /*3e20*/  FADD.FTZ R99, R100, R99 ;  /* 0x0000006364637221 */ /* 0x000fe20000010000 */
[----:B----4-:R-:W-:Y:S01]  /*3e30*/  F2FP.BF16.F32.PACK_AB R7, R107, R105 ;  /* 0x000000696b07723e */ /* 0x010fe200000010ff */
[----:B------:R-:W-:-:S02]  /*3e40*/  FADD.FTZ R103, R104, R103 ;  /* 0x0000006768677221 */ /* 0x000fc40000010000 */
[----:B------:R-:W-:Y:S01]  /*3e50*/  HMMA.16816.F32.BF16 R64, R24, R30, R64 ;  /* 0x0000001e1840723c */ /* 0x000fe20000041840 */
[----:B------:R-:W-:Y:S01]  /*3e60*/  LDSM.16.MT88.4 R28, [R128+0x8800] ;  /* 0x00880000801c783b */ /* 0x000fe20000004200 */
[----:B------:R-:W-:Y:S01]  /*3e70*/  MUFU.EX2 R158, R158 ;  /* 0x0000009e009e7308 */ /* 0x000fe20000000800 */
[----:B------:R-:W-:Y:S01]  /*3e80*/  FADD.FTZ R101, R101, R99 ;  /* 0x0000006365657221 */ /* 0x000fe20000010000 */
[----:B------:R-:W-:Y:S01]  /*3e90*/  FADD.FTZ R105, R105, R103 ;  /* 0x0000006769697221 */ /* 0x000fe20000010000 */
[----:B------:R-:W-:Y:S01]  /*3ea0*/  LDSM.16.MT88.4 R24, [R128+0x6c00] ;  /* 0x006c00008018783b */ /* 0x000fe20000004200 */
[C---:B------:R-:W-:Y:S01]  /*3eb0*/  HMMA.16816.F32.BF16 R80, R4.reuse, R12, R80 ;  /* 0x0000000c0450723c */ /* 0x040fe20000041850 */
[----:B------:R-:W-:Y:S01]  /*3ec0*/  FADD.FTZ R101, R102, R101 ;  /* 0x0000006566657221 */ /* 0x000fe20000010000 */
[----:B------:R-:W-:Y:S02]  /*3ed0*/  FADD.FTZ R105, R107, R105 ;  /* 0x000000696b697221 */ /* 0x000fe40000010000 */
[----:B------:R-:W3:Y:S01]  /*3ee0*/  MUFU.EX2 R110, R110 ;  /* 0x0000006e006e7308 */ /* 0x000ee20000000800 */
[----:B-1----:R-:W-:Y:S01]  /*3ef0*/  FADD.FTZ R101, R113, R101 ;  /* 0x0000006571657221 */ /* 0x002fe20000010000 */
[----:B------:R-:W-:Y:S01]  /*3f00*/  HMMA.16816.F32.BF16 R76, R4, R14, R76 ;  /* 0x0000000e044c723c */ /* 0x000fe2000004184c */
[----:B------:R-:W1:Y:S02]  /*3f10*/  LDSM.16.MT88.4 R12, [R130+0x8800] ;  /* 0x00880000820c783b */ /* 0x000e640000004200 */
[----:B-----5:R-:W-:-:S03]  /*3f20*/  FADD.FTZ R101, R116, R101 ;  /* 0x0000006574657221 */ /* 0x020fc60000010000 */
[----:B------:R-:W-:Y:S01]  /*3f30*/  HMMA.16816.F32.BF16 R44, R4, R8, R44 ;  /* 0x00000008042c723c */ /* 0x000fe2000004182c */
[----:B------:R-:W4:Y:S01]  /*3f40*/  MUFU.EX2 R111, R111 ;  /* 0x0000006f006f7308 */ /* 0x000f220000000800 */
[----:B--2---:R-:W-:-:S04]  /*3f50*/  FADD.FTZ R101, R115, R101 ;  /* 0x0000006573657221 */ /* 0x004fc80000010000 */
[C---:B------:R-:W-:Y:S01]  /*3f60*/  HMMA.16816.F32.BF16 R48, R4.reuse, R10, R48 ;  /* 0x0000000a0430723c */ /* 0x040fe20000041830 */
[----:B------:R-:W2:Y:S02]  /*3f70*/  LDSM.16.MT88.4 R8, [R130+0x6c00] ;  /* 0x006c00008208783b */ /* 0x000ea40000004200 */
[----:B------:R-:W5:Y:S01]  /*3f80*/  MUFU.EX2 R109, R109 ;  /* 0x0000006d006d7308 */ /* 0x000f620000000800 */
[----:B---3--:R-:W-:Y:S02]  /*3f90*/  FADD.FTZ R105, R110, R105 ;  /* 0x000000696e697221 */ /* 0x008fe40000010000 */
[C---:B------:R-:W-:Y:S05]  /*3fa0*/  HMMA.16816.F32.BF16 R36, R4.reuse, R20, R36 ;  /* 0x000000140424723c */ /* 0x040fea0000041824 */
[----:B------:R-:W3:Y:S01]  /*3fb0*/  MUFU.EX2 R157, R157 ;  /* 0x0000009d009d7308 */ /* 0x000ee20000000800 */
[----:B------:R-:W-:Y:S01]  /*3fc0*/  HMMA.16816.F32.BF16 R40, R4, R22, R40 ;  /* 0x000000160428723c */ /* 0x000fe20000041828 */
[----:B------:R-:W2:Y:S01]  /*3fd0*/  LDSM.16.MT88.4 R20, [R130+0x7c00] ;  /* 0x007c00008214783b */ /* 0x000ea20000004200 */
[----:B----4-:R-:W-:-:S04]  /*3fe0*/  FADD.FTZ R105, R111, R105 ;  /* 0x000000696f697221 */ /* 0x010fc80000010000 */
[----:B------:R-:W-:Y:S01]  /*3ff0*/  HMMA.16816.F32.BF16 R52, R4, R16, R52 ;  /* 0x000000100434723c */ /* 0x000fe20000041834 */
[----:B-----5:R-:W-:-:S05]  /*4000*/  FADD.FTZ R105, R109, R105 ;  /* 0x000000696d697221 */ /* 0x020fca0000010000 */
[C---:B------:R-:W-:Y:S01]  /*4010*/  HMMA.16816.F32.BF16 R56, R4.reuse, R18, R56 ;  /* 0x000000120438723c */ /* 0x040fe20000041838 */
[----:B------:R-:W4:Y:S05]  /*4020*/  LDSM.16.MT88.4 R16, [R128+0x7c00] ;  /* 0x007c00008010783b */ /* 0x000f2a0000004200 */
[C---:B-1----:R-:W-:Y:S06]  /*4030*/  HMMA.16816.F32.BF16 R60, R4.reuse, R12, R60 ;  /* 0x0000000c043c723c */ /* 0x042fec000004183c */
[C---:B------:R-:W-:Y:S01]  /*4040*/  HMMA.16816.F32.BF16 R72, R4.reuse, R14, R72 ;  /* 0x0000000e0448723c */ /* 0x040fe20000041848 */
[----:B------:R-:W1:Y:S05]  /*4050*/  LDSM.16.MT88.4 R12, [R130+0x8c00] ;  /* 0x008c0000820c783b */ /* 0x000e6a0000004200 */
[C---:B------:R-:W-:Y:S06]  /*4060*/  HMMA.16816.F32.BF16 R68, R4.reuse, R28, R68 ;  /* 0x0000001c0444723c */ /* 0x040fec0000041844 */
[----:B------:R-:W-:Y:S07]  /*4070*/  HMMA.16816.F32.BF16 R64, R4, R30, R64 ;  /* 0x0000001e0440723c */ /* 0x000fee0000041840 */
[----:B------:R-:W-:-:S02]  /*4080*/  F2FP.BF16.F32.PACK_AB R4, R116, R113 ;  /* 0x000000717404723e */ /* 0x000fc400000010ff */
[----:B------:R-:W-:Y:S02]  /*4090*/  F2FP.BF16.F32.PACK_AB R5, R111, R110 ;  /* 0x0000006e6f05723e */ /* 0x000fe400000010ff */
[C---:B------:R-:W-:Y:S01]  /*40a0*/  F2FP.BF16.F32.PACK_AB R6, R158.reuse, R115 ;  /* 0x000000739e06723e */ /* 0x040fe200000010ff */
[----:B------:R-:W-:Y:S01]  /*40b0*/  FADD.FTZ R158, R158, R101 ;  /* 0x000000659e9e7221 */ /* 0x000fe20000010000 */
[C---:B---3--:R-:W-:Y:S01]  /*40c0*/  F2FP.BF16.F32.PACK_AB R7, R157.reuse, R109 ;  /* 0x0000006d9d07723e */ /* 0x048fe200000010ff */
[----:B------:R-:W-:-:S06]  /*40d0*/  FADD.FTZ R157, R157, R105 ;  /* 0x000000699d9d7221 */ /* 0x000fcc0000010000 */
[C---:B--2---:R-:W-:Y:S06]  /*40e0*/  HMMA.16816.F32.BF16 R80, R4.reuse, R8, R80 ;  /* 0x000000080450723c */ /* 0x044fec0000041850 */
[C---:B------:R-:W-:Y:S01]  /*40f0*/  HMMA.16816.F32.BF16 R76, R4.reuse, R10, R76 ;  /* 0x0000000a044c723c */ /* 0x040fe2000004184c */
[----:B------:R-:W2:Y:S05]  /*4100*/  LDSM.16.MT88.4 R8, [R128+0x8c00] ;  /* 0x008c00008008783b */ /* 0x000eaa0000004200 */
[C---:B------:R-:W-:Y:S06]  /*4110*/  HMMA.16816.F32.BF16 R36, R4.reuse, R24, R36 ;  /* 0x000000180424723c */ /* 0x040fec0000041824 */
[C---:B------:R-:W-:Y:S06]  /*4120*/  HMMA.16816.F32.BF16 R40, R4.reuse, R26, R40 ;  /* 0x0000001a0428723c */ /* 0x040fec0000041828 */
[C---:B------:R-:W-:Y:S06]  /*4130*/  HMMA.16816.F32.BF16 R44, R4.reuse, R20, R44 ;  /* 0x00000014042c723c */ /* 0x040fec000004182c */
[C---:B------:R-:W-:Y:S06]  /*4140*/  HMMA.16816.F32.BF16 R48, R4.reuse, R22, R48 ;  /* 0x000000160430723c */ /* 0x040fec0000041830 */
[C---:B----4-:R-:W-:Y:S06]  /*4150*/  HMMA.16816.F32.BF16 R52, R4.reuse, R16, R52 ;  /* 0x000000100434723c */ /* 0x050fec0000041834 */
[C---:B------:R-:W-:Y:S06]  /*4160*/  HMMA.16816.F32.BF16 R56, R4.reuse, R18, R56 ;  /* 0x000000120438723c */ /* 0x040fec0000041838 */
[C---:B-1----:R-:W-:Y:S06]  /*4170*/  HMMA.16816.F32.BF16 R60, R4.reuse, R12, R60 ;  /* 0x0000000c043c723c */ /* 0x042fec000004183c */
[C---:B------:R-:W-:Y:S06]  /*4180*/  HMMA.16816.F32.BF16 R72, R4.reuse, R14, R72 ;  /* 0x0000000e0448723c */ /* 0x040fec0000041848 */
[C---:B--2---:R-:W-:Y:S06]  /*4190*/  HMMA.16816.F32.BF16 R68, R4.reuse, R8, R68 ;  /* 0x000000080444723c */ /* 0x044fec0000041844 */
        /* <DEDUP_REMOVED lines=38> */
[----:B------:R3:W-:Y:S03]  /*4400*/  @!P3 LDGSTS.E.BYPASS.LTC128B.128 [R141+0x7000], desc[UR8][R12.64+0x40] ;  /* 0x070000400c8dbfae */ /* 0x0007e6000b901d48 */
[--C-:B------:R-:W-:Y:S01]  /*4410*/  @!P2 LEA.HI.X R11, R16, R11, R3.reuse, 0x1, P0 ;  /* 0x0000000b100ba211 */ /* 0x100fe200000f0c03 */
[----:B------:R-:W-:Y:S01]  /*4420*/  IMAD.X R3, R138, 0x1, R3, P6 ;  /* 0x000000018a037824 */ /* 0x000fe200030e0603 */
[----:B------:R-:W-:Y:S01]  /*4430*/  @P2 STS.128 [R141+0x8000], RZ ;  /* 0x008000ff8d002388 */ /* 0x000fe20000000c00 */
[----:B----4-:R-:W-:-:S03]  /*4440*/  @!P4 LEA R8, P5, R14, R8, 0x1 ;  /* 0x000000080e08c211 */ /* 0x010fc600078a08ff */
[----:B------:R-:W-:Y:S01]  /*4450*/  @!PT LDS RZ, [RZ] ;  /* 0x00000000fffff984 */ /* 0x000fe20000000800 */
[----:B------:R-:W-:Y:S01]  /*4460*/  @!PT LDS RZ, [RZ] ;  /* 0x00000000fffff984 */ /* 0x000fe20000000800 */
[----:B------:R-:W-:Y:S01]  /*4470*/  @!PT LDS RZ, [RZ] ;  /* 0x00000000fffff984 */ /* 0x000fe20000000800 */
[----:B------:R-:W-:Y:S01]  /*4480*/  @!P2 LDGSTS.E.BYPASS.LTC128B.128 [R141+0x8000], desc[UR8][R10.64+0x80] ;  /* 0x080000800a8dafae */ /* 0x000fe2000b901d48 */
        /* <DEDUP_REMOVED lines=15> */
[----:B------:R-:W-:Y:S02]  /*4580*/  IMAD R3, R2, 0x40, R153 ;  /* 0x0000004002037824 */ /* 0x000fe400078e0299 */
        /* <DEDUP_REMOVED lines=8> */
[----:B---3--:R-:W-:Y:S04]  /*4610*/  LDSM.16.M88.4 R12, [R132+0x3c00] ;  /* 0x003c0000840c783b */ /* 0x008fe80000000200 */
[----:B------:R-:W-:Y:S04]  /*4620*/  LDSM.16.M88.4 R16, [R131] ;  /* 0x000000008310783b */ /* 0x000fe80000000200 */
[----:B------:R-:W-:Y:S04]  /*4630*/  LDSM.16.M88.4 R100, [R129+0x3000] ;  /* 0x003000008164783b */ /* 0x000fe80000000200 */
[----:B-1----:R-:W1:Y:S04]  /*4640*/  LDSM.16.M88.4 R4, [R132+0x3000] ;  /* 0x003000008404783b */ /* 0x002e680000000200 */
[----:B------:R-:W3:Y:S04]  /*4650*/  LDSM.16.M88.4 R112, [R129+0x3400] ;  /* 0x003400008170783b */ /* 0x000ee80000000200 */
[----:B------:R-:W5:Y:S04]  /*4660*/  LDSM.16.M88.4 R104, [R129+0x3800] ;  /* 0x003800008168783b */ /* 0x000f680000000200 */
[----:B------:R-:W5:Y:S04]  /*4670*/  LDSM.16.M88.4 R20, [R129+0x3c00] ;  /* 0x003c00008114783b */ /* 0x000f680000000200 */
[----:B------:R-:W-:Y:S01]  /*4680*/  LDSM.16.M88.4 R108, [R133+0x1000] ;  /* 0x00100000856c783b */ /* 0x000fe20000000200 */
[C---:B--2---:R-:W-:Y:S03]  /*4690*/  HMMA.16816.F32.BF16 R96, R24.reuse, R92, RZ ;  /* 0x0000005c1860723c */ /* 0x044fe600000418ff */
[----:B------:R-:W-:Y:S04]  /*46a0*/  LDSM.16.M88.4 R116, [R132+0x4400] ;  /* 0x004400008474783b */ /* 0x000fe80000000200 */
[----:B------:R-:W0:Y:S01]  /*46b0*/  LDGDEPBAR ;  /* 0x00000000000079af */ /* 0x000e220000000000 */
[C---:B----4-:R-:W-:Y:S06]  /*46c0*/  HMMA.16816.F32.BF16 R88, R24.reuse, R32, RZ ;  /* 0x000000201858723c */ /* 0x050fec00000418ff */
[C---:B------:R-:W-:Y:S06]  /*46d0*/  HMMA.16816.F32.BF16 R92, R24.reuse, R94, RZ ;  /* 0x0000005e185c723c */ /* 0x040fec00000418ff */
[C---:B------:R-:W-:Y:S06]  /*46e0*/  HMMA.16816.F32.BF16 R32, R24.reuse, R34, RZ ;  /* 0x000000221820723c */ /* 0x040fec00000418ff */
[C---:B-1----:R-:W-:Y:S06]  /*46f0*/  HMMA.16816.F32.BF16 R8, R24.reuse, R4, RZ ;  /* 0x000000041808723c */ /* 0x042fec00000418ff */
[C---:B------:R-:W-:Y:S06]  /*4700*/  HMMA.16816.F32.BF16 R4, R24.reuse, R6, RZ ;  /* 0x000000061804723c */ /* 0x040fec00000418ff */
[C---:B------:R-:W-:Y:S06]  /*4710*/  HMMA.16816.F32.BF16 R28, R24.reuse, R12, RZ ;  /* 0x0000000c181c723c */ /* 0x040fec00000418ff */
[----:B------:R-:W-:Y:S01]  /*4720*/  HMMA.16816.F32.BF16 R24, R24, R14, RZ ;  /* 0x0000000e1818723c */ /* 0x000fe200000418ff */
[----:B------:R-:W1:Y:S05]  /*4730*/  LDSM.16.M88.4 R12, [R132+0x4000] ;  /* 0x00400000840c783b */ /* 0x000e6a0000000200 */
[C---:B------:R-:W-:Y:S06]  /*4740*/  HMMA.16816.F32.BF16 R8, R16.reuse, R100, R8 ;  /* 0x000000641008723c */ /* 0x040fec0000041808 */
[C---:B------:R-:W-:Y:S01]  /*4750*/  HMMA.16816.F32.BF16 R4, R16.reuse, R102, R4 ;  /* 0x000000661004723c */ /* 0x040fe20000041804 */
[----:B------:R-:W2:Y:S05]  /*4760*/  LDSM.16.M88.4 R100, [R132+0x4800] ;  /* 0x004800008464783b */ /* 0x000eaa0000000200 */
[C---:B---3--:R-:W-:Y:S06]  /*4770*/  HMMA.16816.F32.BF16 R96, R16.reuse, R112, R96 ;  /* 0x000000701060723c */ /* 0x048fec0000041860 */
[C---:B------:R-:W-:Y:S01]  /*4780*/  HMMA.16816.F32.BF16 R92, R16.reuse, R114, R92 ;  /* 0x00000072105c723c */ /* 0x040fe2000004185c */
[----:B------:R-:W3:Y:S05]  /*4790*/  LDSM.16.M88.4 R112, [R132+0x4c00] ;  /* 0x004c00008470783b */ /* 0x000eea0000000200 */
[C---:B-----5:R-:W-:Y:S06]  /*47a0*/  HMMA.16816.F32.BF16 R88, R16.reuse, R104, R88 ;  /* 0x000000681058723c */ /* 0x060fec0000041858 */
[C---:B------:R-:W-:Y:S01]  /*47b0*/  HMMA.16816.F32.BF16 R32, R16.reuse, R106, R32 ;  /* 0x0000006a1020723c */ /* 0x040fe20000041820 */
[----:B------:R-:W-:Y:S05]  /*47c0*/  LDSM.16.M88.4 R104, [R129+0x4000] ;  /* 0x004000008168783b */ /* 0x000fea0000000200 */
[C---:B------:R-:W-:Y:S06]  /*47d0*/  HMMA.16816.F32.BF16 R28, R16.reuse, R20, R28 ;  /* 0x00000014101c723c */ /* 0x040fec000004181c */
[----:B------:R-:W-:Y:S01]  /*47e0*/  HMMA.16816.F32.BF16 R24, R16, R22, R24 ;  /* 0x000000161018723c */ /* 0x000fe20000041818 */
[----:B------:R-:W-:Y:S04]  /*47f0*/  LDSM.16.M88.4 R20, [R129+0x4400] ;  /* 0x004400008114783b */ /* 0x000fe80000000200 */
[----:B------:R-:W-:Y:S01]  /*4800*/  LDSM.16.M88.4 R16, [R129+0x4800] ;  /* 0x004800008110783b */ /* 0x000fe20000000200 */
[C---:B-1----:R-:W-:Y:S06]  /*4810*/  HMMA.16816.F32.BF16 R8, R108.reuse, R12, R8 ;  /* 0x0000000c6c08723c */ /* 0x042fec0000041808 */
[C---:B------:R-:W-:Y:S01]  /*4820*/  HMMA.16816.F32.BF16 R4, R108.reuse, R14, R4 ;  /* 0x0000000e6c04723c */ /* 0x040fe20000041804 */
[----:B------:R-:W1:Y:S05]  /*4830*/  LDSM.16.M88.4 R12, [R131+0x1000] ;  /* 0x00100000830c783b */ /* 0x000e6a0000000200 */
[C---:B--2---:R-:W-:Y:S06]  /*4840*/  HMMA.16816.F32.BF16 R88, R108.reuse, R100, R88 ;  /* 0x000000646c58723c */ /* 0x044fec0000041858 */
[C---:B------:R-:W-:Y:S01]  /*4850*/  HMMA.16816.F32.BF16 R32, R108.reuse, R102, R32 ;  /* 0x000000666c20723c */ /* 0x040fe20000041820 */
[----:B------:R-:W2:Y:S05]  /*4860*/  LDSM.16.M88.4 R100, [R129+0x4c00] ;  /* 0x004c00008164783b */ /* 0x000eaa0000000200 */
[C---:B------:R-:W-:Y:S06]  /*4870*/  HMMA.16816.F32.BF16 R96, R108.reuse, R116, R96 ;  /* 0x000000746c60723c */ /* 0x040fec0000041860 */
[C---:B------:R-:W-:Y:S01]  /*4880*/  HMMA.16816.F32.BF16 R92, R108.reuse, R118, R92 ;  /* 0x000000766c5c723c */ /* 0x040fe2000004185c */
[----:B------:R-:W-:Y:S05]  /*4890*/  LDSM.16.M88.4 R116, [R132+0x5000] ;  /* 0x005000008474783b */ /* 0x000fea0000000200 */
[C---:B---3--:R-:W-:Y:S06]  /*48a0*/  HMMA.16816.F32.BF16 R28, R108.reuse, R112, R28 ;  /* 0x000000706c1c723c */ /* 0x048fec000004181c */
[----:B------:R-:W-:Y:S01]  /*48b0*/  HMMA.16816.F32.BF16 R24, R108, R114, R24 ;  /* 0x000000726c18723c */ /* 0x000fe20000041818 */
[----:B------:R-:W3:Y:S04]  /*48c0*/  LDSM.16.M88.4 R112, [R133+0x2000] ;  /* 0x002000008570783b */ /* 0x000ee80000000200 */
[----:B------:R-:W4:Y:S01]  /*48d0*/  LDSM.16.M88.4 R108, [R132+0x5400] ;  /* 0x00540000846c783b */ /* 0x000f220000000200 */
[C---:B-1----:R-:W-:Y:S06]  /*48e0*/  HMMA.16816.F32.BF16 R8, R12.reuse, R104, R8 ;  /* 0x000000680c08723c */ /* 0x042fec0000041808 */
[C---:B------:R-:W-:Y:S01]  /*48f0*/  HMMA.16816.F32.BF16 R4, R12.reuse, R106, R4 ;  /* 0x0000006a0c04723c */ /* 0x040fe20000041804 */
[----:B------:R-:W-:Y:S05]  /*4900*/  LDSM.16.M88.4 R104, [R132+0x5800] ;  /* 0x005800008468783b */ /* 0x000fea0000000200 */
[C---:B------:R-:W-:Y:S06]  /*4910*/  HMMA.16816.F32.BF16 R96, R12.reuse, R20, R96 ;  /* 0x000000140c60723c */ /* 0x040fec0000041860 */
[C---:B------:R-:W-:Y:S01]  /*4920*/  HMMA.16816.F32.BF16 R92, R12.reuse, R22, R92 ;  /* 0x000000160c5c723c */ /* 0x040fe2000004185c */
[----:B------:R-:W-:Y:S05]  /*4930*/  LDSM.16.M88.4 R20, [R131+0x2000] ;  /* 0x002000008314783b */ /* 0x000fea0000000200 */
[C---:B------:R-:W-:Y:S06]  /*4940*/  HMMA.16816.F32.BF16 R88, R12.reuse, R16, R88 ;  /* 0x000000100c58723c */ /* 0x040fec0000041858 */
[C---:B------:R-:W-:Y:S01]  /*4950*/  HMMA.16816.F32.BF16 R32, R12.reuse, R18, R32 ;  /* 0x000000120c20723c */ /* 0x040fe20000041820 */
[----:B------:R-:W1:Y:S05]  /*4960*/  LDSM.16.M88.4 R16, [R129+0x5000] ;  /* 0x005000008110783b */ /* 0x000e6a0000000200 */
[C---:B--2---:R-:W-:Y:S06]  /*4970*/  HMMA.16816.F32.BF16 R28, R12.reuse, R100, R28 ;  /* 0x000000640c1c723c */ /* 0x044fec000004181c */
[----:B------:R-:W-:Y:S01]  /*4980*/  HMMA.16816.F32.BF16 R24, R12, R102, R24 ;  /* 0x000000660c18723c */ /* 0x000fe20000041818 */
[----:B------:R-:W2:Y:S04]  /*4990*/  LDSM.16.M88.4 R100, [R132+0x5c00] ;  /* 0x005c00008464783b */ /* 0x000ea80000000200 */
[----:B------:R-:W5:Y:S01]  /*49a0*/  LDSM.16.M88.4 R12, [R129+0x5400] ;  /* 0x00540000810c783b */ /* 0x000f620000000200 */
[C---:B---3--:R-:W-:Y:S06]  /*49b0*/  HMMA.16816.F32.BF16 R8, R112.reuse, R116, R8 ;  /* 0x000000747008723c */ /* 0x048fec0000041808 */
[C---:B------:R-:W-:Y:S06]  /*49c0*/  HMMA.16816.F32.BF16 R4, R112.reuse, R118, R4 ;  /* 0x000000767004723c */ /* 0x040fec0000041804 */
[C---:B----4-:R-:W-:Y:S06]  /*49d0*/  HMMA.16816.F32.BF16 R96, R112.reuse, R108, R96 ;  /* 0x0000006c7060723c */ /* 0x050fec0000041860 */
[----:B------:R-:W-:Y:S06]  /*49e0*/  HMMA.16816.F32.BF16 R92, R112, R110, R92 ;  /* 0x0000006e705c723c */ /* 0x000fec000004185c */
[C---:B-1----:R-:W-:Y:S06]  /*49f0*/  HMMA.16816.F32.BF16 R8, R20.reuse, R16, R8 ;  /* 0x000000101408723c */ /* 0x042fec0000041808 */
[----:B------:R-:W-:Y:S01]  /*4a00*/  HMMA.16816.F32.BF16 R4, R20, R18, R4 ;  /* 0x000000121404723c */ /* 0x000fe20000041804 */
[----:B------:R-:W1:Y:S05]  /*4a10*/  LDSM.16.M88.4 R16, [R129+0x5800] ;  /* 0x005800008110783b */ /* 0x000e6a0000000200 */
[----:B--2---:R-:W-:Y:S06]  /*4a20*/  HMMA.16816.F32.BF16 R28, R112, R100, R28 ;  /* 0x00000064701c723c */ /* 0x004fec000004181c */
[----:B-----5:R-:W-:Y:S01]  /*4a30*/  HMMA.16816.F32.BF16 R96, R20, R12, R96 ;  /* 0x0000000c1460723c */ /* 0x020fe20000041860 */
[----:B------:R-:W-:-:S05]  /*4a40*/  VIADD R100, R3, 0x1 ;  /* 0x0000000103647836 */ /* 0x000fca0000000000 */
[----:B------:R-:W-:Y:S01]  /*4a50*/  I2FP.F32.S32 R101, R100 ;  /* 0x0000006400657245 */ /* 0x000fe20000201400 */
[----:B------:R-:W-:Y:S01]  /*4a60*/  VIADD R12, R3, 0x8 ;  /* 0x00000008030c7836 */ /* 0x000fe20000000000 */
[C---:B------:R-:W-:Y:S01]  /*4a70*/  HMMA.16816.F32.BF16 R24, R112.reuse, R102, R24 ;  /* 0x000000667018723c */ /* 0x040fe20000041818 */
[C---:B------:R-:W-:Y:S02]  /*4a80*/  ISETP.GE.AND P0, PT, R100.reuse, R126, PT ;  /* 0x0000007e6400720c */ /* 0x040fe40003f06270 */
[C---:B------:R-:W-:Y:S01]  /*4a90*/  FFMA.FTZ R118, R101.reuse, R0, R11 ;  /* 0x0000000065767223 */ /* 0x040fe2000001000b */
[-C--:B------:R-:W-:Y:S02]  /*4aa0*/  ISETP.GE.AND P1, PT, R100, R121.reuse, PT ;  /* 0x000000796400720c */ /* 0x080fe40003f26270 */
[----:B------:R-:W-:Y:S01]  /*4ab0*/  I2FP.F32.S32 R11, R12 ;  /* 0x0000000c000b7245 */ /* 0x000fe20000201400 */
[-C--:B------:R-:W-:Y:S01]  /*4ac0*/  FFMA.FTZ R103, R101, R0.reuse, R9 ;  /* 0x0000000065677223 */ /* 0x080fe20000010009 */
[----:B------:R-:W-:Y:S01]  /*4ad0*/  VIADD R9, R3, 0x9 ;  /* 0x0000000903097836 */ /* 0x000fe20000000000 */
[----:B------:R-:W-:Y:S01]  /*4ae0*/  HMMA.16816.F32.BF16 R88, R112, R104, R88 ;  /* 0x000000687058723c */ /* 0x000fe20000041858 */
[----:B------:R-:W-:Y:S01]  /*4af0*/  FSEL R118, R118, -INF , !P1 ;  /* 0xff80000076767808 */ /* 0x000fe20004800000 */
[-C--:B------:R-:W-:Y:S01]  /*4b00*/  FFMA.FTZ R4, R11, R0.reuse, R4 ;  /* 0x000000000b047223 */ /* 0x080fe20000010004 */
[----:B------:R-:W-:Y:S01]  /*4b10*/  FSEL R103, R103, -INF , !P0 ;  /* 0xff80000067677808 */ /* 0x000fe20004000000 */
[----:B------:R-:W-:Y:S01]  /*4b20*/  FFMA.FTZ R6, R11, R0, R6 ;  /* 0x000000000b067223 */ /* 0x000fe20000010006 */
[C---:B------:R-:W-:Y:S01]  /*4b30*/  ISETP.GE.AND P0, PT, R9.reuse, R126, PT ;  /* 0x0000007e0900720c */ /* 0x040fe20003f06270 */
[----:B------:R-:W-:Y:S01]  /*4b40*/  HMMA.16816.F32.BF16 R92, R20, R14, R92 ;  /* 0x0000000e145c723c */ /* 0x000fe2000004185c */
[----:B------:R-:W-:Y:S01]  /*4b50*/  ISETP.GE.AND P1, PT, R9, R121, PT ;  /* 0x000000790900720c */ /* 0x000fe20003f26270 */
[----:B------:R-:W-:Y:S01]  /*4b60*/  VIADD R11, R3, 0x10 ;  /* 0x00000010030b7836 */ /* 0x000fe20000000000 */
[----:B------:R-:W-:-:S02]  /*4b70*/  I2FP.F32.S32 R9, R9 ;  /* 0x0000000900097245 */ /* 0x000fc40000201400 */
[C---:B------:R-:W-:Y:S01]  /*4b80*/  ISETP.GE.AND P5, PT, R12.reuse, R126, PT ;  /* 0x0000007e0c00720c */ /* 0x040fe20003fa6270 */
[----:B------:R-:W-:Y:S01]  /*4b90*/  HMMA.16816.F32.BF16 R32, R112, R106, R32 ;  /* 0x0000006a7020723c */ /* 0x000fe20000041820 */
[----:B------:R-:W-:Y:S01]  /*4ba0*/  ISETP.GE.AND P6, PT, R12, R121, PT ;  /* 0x000000790c00720c */ /* 0x000fe20003fc6270 */
[CC--:B------:R-:W-:Y:S01]  /*4bb0*/  FFMA.FTZ R119, R9.reuse, R0.reuse, R5 ;  /* 0x0000000009777223 */ /* 0x0c0fe20000010005 */
[----:B------:R-:W-:Y:S01]  /*4bc0*/  FFMA.FTZ R14, R9, R0, R7 ;  /* 0x00000000090e7223 */ /* 0x000fe20000010007 */
[----:B------:R-:W-:Y:S01]  /*4bd0*/  FSEL R127, R4, -INF , !P5 ;  /* 0xff800000047f7808 */ /* 0x000fe20006800000 */
[C---:B------:R-:W-:Y:S01]  /*4be0*/  VIADD R9, R3.reuse, 0x11 ;  /* 0x0000001103097836 */ /* 0x040fe20000000000 */
[----:B------:R-:W-:Y:S01]  /*4bf0*/  FSEL R15, R6, -INF , !P6 ;  /* 0xff800000060f7808 */ /* 0x000fe20007000000 */
[----:B------:R-:W-:Y:S01]  /*4c00*/  VIADD R12, R3, 0x18 ;  /* 0x00000018030c7836 */ /* 0x000fe20000000000 */
[----:B------:R-:W2:Y:S01]  /*4c10*/  LDSM.16.M88.4 R4, [R129+0x5c00] ;  /* 0x005c00008104783b */ /* 0x000ea20000000200 */
[----:B------:R-:W-:Y:S01]  /*4c20*/  ISETP.GE.AND P5, PT, R11, R126, PT ;  /* 0x0000007e0b00720c */ /* 0x000fe20003fa6270 */
[----:B------:R-:W-:-:S04]  /*4c30*/  DEPBAR.LE SB0, 0x0 ;  /* 0x000080000000791a */ /* 0x000fc80000000000 */
[----:B------:R-:W-:Y:S01]  /*4c40*/  BAR.SYNC.DEFER_BLOCKING 0x0 ;  /* 0x0000000000007b1d */ /* 0x000fe20000010000 */
[----:B------:R-:W-:Y:S01]  /*4c50*/  ISETP.GE.AND P6, PT, R11, R121, PT ;  /* 0x000000790b00720c */ /* 0x000fe20003fc6270 */
[C---:B-1----:R-:W-:Y:S01]  /*4c60*/  HMMA.16816.F32.BF16 R88, R20.reuse, R16, R88 ;  /* 0x000000101458723c */ /* 0x042fe20000041858 */
[----:B------:R-:W-:Y:S02]  /*4c70*/  FSEL R119, R119, -INF , !P0 ;  /* 0xff80000077777808 */ /* 0x000fe40004000000 */
[----:B------:R-:W-:Y:S02]  /*4c80*/  FSEL R14, R14, -INF , !P1 ;  /* 0xff8000000e0e7808 */ /* 0x000fe40004800000 */
[----:B------:R-:W-:Y:S02]  /*4c90*/  I2FP.F32.S32 R11, R11 ;  /* 0x0000000b000b7245 */ /* 0x000fe40000201400 */
[C---:B------:R-:W-:Y:S01]  /*4ca0*/  ISETP.GE.AND P0, PT, R9.reuse, R126, PT ;  /* 0x0000007e0900720c */ /* 0x040fe20003f06270 */
[----:B------:R-:W-:Y:S01]  /*4cb0*/  HMMA.16816.F32.BF16 R32, R20, R18, R32 ;  /* 0x000000121420723c */ /* 0x000fe20000041820 */
[----:B------:R-:W-:Y:S01]  /*4cc0*/  ISETP.GE.AND P1, PT, R9, R121, PT ;  /* 0x000000790900720c */ /* 0x000fe20003f26270 */
[CC--:B------:R-:W-:Y:S01]  /*4cd0*/  FFMA.FTZ R13, R11.reuse, R0.reuse, R96 ;  /* 0x000000000b0d7223 */ /* 0x0c0fe20000010060 */
[----:B------:R-:W-:Y:S01]  /*4ce0*/  I2FP.F32.S32 R9, R9 ;  /* 0x0000000900097245 */ /* 0x000fe20000201400 */
[----:B------:R-:W-:Y:S01]  /*4cf0*/  FFMA.FTZ R98, R11, R0, R98 ;  /* 0x000000000b627223 */ /* 0x000fe20000010062 */
[----:B------:R-:W-:-:S03]  /*4d00*/  VIADD R11, R3, 0x19 ;  /* 0x00000019030b7836 */ /* 0x000fc60000000000 */
[CC--:B------:R-:W-:Y:S01]  /*4d10*/  FFMA.FTZ R96, R9.reuse, R0.reuse, R97 ;  /* 0x0000000009607223 */ /* 0x0c0fe20000010061 */
[----:B------:R-:W-:Y:S01]  /*4d20*/  FFMA.FTZ R99, R9, R0, R99 ;  /* 0x0000000009637223 */ /* 0x000fe20000010063 */
[----:B------:R-:W-:Y:S02]  /*4d30*/  I2FP.F32.S32 R9, R12 ;  /* 0x0000000c00097245 */ /* 0x000fe40000201400 */
[----:B------:R-:W-:Y:S02]  /*4d40*/  FSEL R97, R13, -INF , !P5 ;  /* 0xff8000000d617808 */ /* 0x000fe40006800000 */
[----:B------:R-:W-:Y:S01]  /*4d50*/  FSEL R96, R96, -INF , !P0 ;  /* 0xff80000060607808 */ /* 0x000fe20004000000 */
[-C--:B------:R-:W-:Y:S01]  /*4d60*/  FFMA.FTZ R92, R9, R0.reuse, R92 ;  /* 0x00000000095c7223 */ /* 0x080fe2000001005c */
[----:B------:R-:W-:Y:S01]  /*4d70*/  FSEL R99, R99, -INF , !P1 ;  /* 0xff80000063637808 */ /* 0x000fe20004800000 */
[----:B------:R-:W-:Y:S01]  /*4d80*/  FFMA.FTZ R94, R9, R0, R94 ;  /* 0x00000000095e7223 */ /* 0x000fe2000001005e */
[----:B------:R-:W-:Y:S01]  /*4d90*/  ISETP.GE.AND P0, PT, R11, R126, PT ;  /* 0x0000007e0b00720c */ /* 0x000fe20003f06270 */
[----:B------:R-:W-:Y:S01]  /*4da0*/  VIADD R9, R3, 0x20 ;  /* 0x0000002003097836 */ /* 0x000fe20000000000 */
[----:B------:R-:W-:-:S02]  /*4db0*/  ISETP.GE.AND P1, PT, R11, R121, PT ;  /* 0x000000790b00720c */ /* 0x000fc40003f26270 */
[----:B------:R-:W-:Y:S02]  /*4dc0*/  I2FP.F32.S32 R11, R11 ;  /* 0x0000000b000b7245 */ /* 0x000fe40000201400 */
[----:B------:R-:W-:Y:S01]  /*4dd0*/  FSEL R100, R98, -INF , !P6 ;  /* 0xff80000062647808 */ /* 0x000fe20007000000 */
[C---:B--2---:R-:W-:Y:S01]  /*4de0*/  HMMA.16816.F32.BF16 R28, R20.reuse, R4, R28 ;  /* 0x00000004141c723c */ /* 0x044fe2000004181c */
[C---:B------:R-:W-:Y:S01]  /*4df0*/  ISETP.GE.AND P5, PT, R12.reuse, R126, PT ;  /* 0x0000007e0c00720c */ /* 0x040fe20003fa6270 */
[CC--:B------:R-:W-:Y:S01]  /*4e00*/  FFMA.FTZ R93, R11.reuse, R0.reuse, R93 ;  /* 0x000000000b5d7223 */ /* 0x0c0fe2000001005d */
[-C--:B------:R-:W-:Y:S01]  /*4e10*/  ISETP.GE.AND P6, PT, R12, R121.reuse, PT ;  /* 0x000000790c00720c */ /* 0x080fe20003fc6270 */
[----:B------:R-:W-:Y:S01]  /*4e20*/  FFMA.FTZ R95, R11, R0, R95 ;  /* 0x000000000b5f7223 */ /* 0x000fe2000001005f */
[C---:B------:R-:W-:Y:S01]  /*4e30*/  VIADD R11, R3.reuse, 0x21 ;  /* 0x00000021030b7836 */ /* 0x040fe20000000000 */
[----:B------:R-:W-:Y:S01]  /*4e40*/  FSEL R117, R92, -INF , !P5 ;  /* 0xff8000005c757808 */ /* 0x000fe20006800000 */
[C---:B------:R-:W-:Y:S01]  /*4e50*/  VIADD R4, R3.reuse, 0x28 ;  /* 0x0000002803047836 */ /* 0x040fe20000000000 */
[----:B------:R-:W-:Y:S01]  /*4e60*/  FSEL R102, R94, -INF , !P6 ;  /* 0xff8000005e667808 */ /* 0x000fe20007000000 */
[----:B------:R-:W-:Y:S01]  /*4e70*/  VIADD R5, R3, 0x29 ;  /* 0x0000002903057836 */ /* 0x000fe20000000000 */
[C---:B------:R-:W-:Y:S01]  /*4e80*/  ISETP.GE.AND P5, PT, R9.reuse, R126, PT ;  /* 0x0000007e0900720c */ /* 0x040fe20003fa6270 */
[----:B------:R-:W-:Y:S01]  /*4e90*/  HMMA.16816.F32.BF16 R24, R20, R6, R24 ;  /* 0x000000061418723c */ /* 0x000fe20000041818 */
[----:B------:R-:W-:-:S02]  /*4ea0*/  ISETP.GE.AND P6, PT, R9, R121, PT ;  /* 0x000000790900720c */ /* 0x000fc40003fc6270 */
[----:B------:R-:W-:Y:S02]  /*4eb0*/  FSEL R98, R93, -INF , !P0 ;  /* 0xff8000005d627808 */ /* 0x000fe40004000000 */
[----:B------:R-:W-:Y:S02]  /*4ec0*/  FSEL R106, R95, -INF , !P1 ;  /* 0xff8000005f6a7808 */ /* 0x000fe40004800000 */
[----:B------:R-:W-:Y:S02]  /*4ed0*/  I2FP.F32.S32 R9, R9 ;  /* 0x0000000900097245 */ /* 0x000fe40000201400 */
[C---:B------:R-:W-:Y:S02]  /*4ee0*/  ISETP.GE.AND P0, PT, R11.reuse, R126, PT ;  /* 0x0000007e0b00720c */ /* 0x040fe40003f06270 */
[----:B------:R-:W-:Y:S01]  /*4ef0*/  ISETP.GE.AND P1, PT, R11, R121, PT ;  /* 0x000000790b00720c */ /* 0x000fe20003f26270 */
[CC--:B------:R-:W-:Y:S01]  /*4f00*/  FFMA.FTZ R88, R9.reuse, R0.reuse, R88 ;  /* 0x0000000009587223 */ /* 0x0c0fe20000010058 */
[----:B------:R-:W-:Y:S01]  /*4f10*/  I2FP.F32.S32 R11, R11 ;  /* 0x0000000b000b7245 */ /* 0x000fe20000201400 */
[----:B------:R-:W-:-:S03]  /*4f20*/  FFMA.FTZ R90, R9, R0, R90 ;  /* 0x00000000095a7223 */ /* 0x000fc6000001005a */
[----:B------:R-:W-:Y:S01]  /*4f30*/  FSEL R108, R88, -INF , !P5 ;  /* 0xff800000586c7808 */ /* 0x000fe20006800000 */
[CC--:B------:R-:W-:Y:S01]  /*4f40*/  FFMA.FTZ R89, R11.reuse, R0.reuse, R89 ;  /* 0x000000000b597223 */ /* 0x0c0fe20000010059 */
[----:B------:R-:W-:Y:S01]  /*4f50*/  FFMA.FTZ R91, R11, R0, R91 ;  /* 0x000000000b5b7223 */ /* 0x000fe2000001005b */
[----:B------:R-:W-:Y:S02]  /*4f60*/  FSEL R114, R90, -INF , !P6 ;  /* 0xff8000005a727808 */ /* 0x000fe40007000000 */
[C---:B------:R-:W-:Y:S02]  /*4f70*/  ISETP.GE.AND P5, PT, R4.reuse, R126, PT ;  /* 0x0000007e0400720c */ /* 0x040fe40003fa6270 */
[----:B------:R-:W-:Y:S02]  /*4f80*/  ISETP.GE.AND P6, PT, R4, R121, PT ;  /* 0x000000790400720c */ /* 0x000fe40003fc6270 */
[----:B------:R-:W-:Y:S02]  /*4f90*/  FSEL R111, R89, -INF , !P0 ;  /* 0xff800000596f7808 */ /* 0x000fe40004000000 */
[----:B------:R-:W-:-:S02]  /*4fa0*/  FSEL R112, R91, -INF , !P1 ;  /* 0xff8000005b707808 */ /* 0x000fc40004800000 */
[----:B------:R-:W-:Y:S02]  /*4fb0*/  I2FP.F32.S32 R4, R4 ;  /* 0x0000000400047245 */ /* 0x000fe40000201400 */
[C---:B------:R-:W-:Y:S02]  /*4fc0*/  ISETP.GE.AND P0, PT, R5.reuse, R126, PT ;  /* 0x0000007e0500720c */ /* 0x040fe40003f06270 */
[----:B------:R-:W-:Y:S01]  /*4fd0*/  ISETP.GE.AND P1, PT, R5, R121, PT ;  /* 0x000000790500720c */ /* 0x000fe20003f26270 */
[CC--:B------:R-:W-:Y:S01]  /*4fe0*/  FFMA.FTZ R32, R4.reuse, R0.reuse, R32 ;  /* 0x0000000004207223 */ /* 0x0c0fe20000010020 */
[----:B------:R-:W-:Y:S01]  /*4ff0*/  I2FP.F32.S32 R5, R5 ;  /* 0x0000000500057245 */ /* 0x000fe20000201400 */
[-C--:B------:R-:W-:Y:S01]  /*5000*/  FFMA.FTZ R34, R4, R0.reuse, R34 ;  /* 0x0000000004227223 */ /* 0x080fe20000010022 */
[----:B------:R-:W-:Y:S02]  /*5010*/  VIADD R4, R3, 0x30 ;  /* 0x0000003003047836 */ /* 0x000fe40000000000 */
[----:B------:R-:W-:Y:S01]  /*5020*/  FSEL R113, R32, -INF , !P5 ;  /* 0xff80000020717808 */ /* 0x000fe20006800000 */
[CC--:B------:R-:W-:Y:S01]  /*5030*/  FFMA.FTZ R33, R5.reuse, R0.reuse, R33 ;  /* 0x0000000005217223 */ /* 0x0c0fe20000010021 */
[----:B------:R-:W-:Y:S01]  /*5040*/  FFMA.FTZ R35, R5, R0, R35 ;  /* 0x0000000005237223 */ /* 0x000fe20000010023 */
[----:B------:R-:W-:Y:S01]  /*5050*/  VIADD R5, R3, 0x31 ;  /* 0x0000003103057836 */ /* 0x000fe20000000000 */
[----:B------:R-:W-:-:S02]  /*5060*/  FSEL R115, R34, -INF , !P6 ;  /* 0xff80000022737808 */ /* 0x000fc40007000000 */
[C---:B------:R-:W-:Y:S02]  /*5070*/  ISETP.GE.AND P5, PT, R4.reuse, R126, PT ;  /* 0x0000007e0400720c */ /* 0x040fe40003fa6270 */
[----:B------:R-:W-:Y:S02]  /*5080*/  ISETP.GE.AND P6, PT, R4, R121, PT ;  /* 0x000000790400720c */ /* 0x000fe40003fc6270 */
[----:B------:R-:W-:Y:S02]  /*5090*/  I2FP.F32.S32 R4, R4 ;  /* 0x0000000400047245 */ /* 0x000fe40000201400 */
[----:B------:R-:W-:Y:S02]  /*50a0*/  I2FP.F32.S32 R6, R5 ;  /* 0x0000000500067245 */ /* 0x000fe40000201400 */
[----:B------:R-:W-:Y:S01]  /*50b0*/  FSEL R116, R33, -INF , !P0 ;  /* 0xff80000021747808 */ /* 0x000fe20004000000 */
[-C--:B------:R-:W-:Y:S01]  /*50c0*/  FFMA.FTZ R30, R4, R0.reuse, R30 ;  /* 0x00000000041e7223 */ /* 0x080fe2000001001e */
[----:B------:R-:W-:Y:S01]  /*50d0*/  FSEL R109, R35, -INF , !P1 ;  /* 0xff800000236d7808 */ /* 0x000fe20004800000 */
[----:B------:R-:W-:Y:S01]  /*50e0*/  FFMA.FTZ R29, R6, R0, R29 ;  /* 0x00000000061d7223 */ /* 0x000fe2000001001d */
[C---:B------:R-:W-:Y:S01]  /*50f0*/  ISETP.GE.AND P0, PT, R5.reuse, R126, PT ;  /* 0x0000007e0500720c */ /* 0x040fe20003f06270 */
[-C--:B------:R-:W-:Y:S01]  /*5100*/  FFMA.FTZ R28, R4, R0.reuse, R28 ;  /* 0x00000000041c7223 */ /* 0x080fe2000001001c */
[----:B------:R-:W-:Y:S01]  /*5110*/  ISETP.GE.AND P1, PT, R5, R121, PT ;  /* 0x000000790500720c */ /* 0x000fe20003f26270 */
[----:B------:R-:W-:Y:S01]  /*5120*/  VIADD R5, R3, 0x38 ;  /* 0x0000003803057836 */ /* 0x000fe20000000000 */
[----:B------:R-:W-:Y:S01]  /*5130*/  FSEL R107, R30, -INF , !P6 ;  /* 0xff8000001e6b7808 */ /* 0x000fe20007000000 */
[----:B------:R-:W-:Y:S01]  /*5140*/  FFMA.FTZ R31, R6, R0, R31 ;  /* 0x00000000061f7223 */ /* 0x000fe2000001001f */
        /* <DEDUP_REMOVED lines=11> */
[C---:B------:R-:W-:Y:S01]  /*5200*/  ISETP.GE.AND P1, PT, R3.reuse, R121, PT ;  /* 0x000000790300720c */ /* 0x040fe20003f26270 */
[----:B------:R-:W-:Y:S01]  /*5210*/  VIADD R3, R3, 0x39 ;  /* 0x0000003903037836 */ /* 0x000fe20000000000 */
[----:B------:R-:W-:Y:S01]  /*5220*/  FSEL R33, R24, -INF , !P6 ;  /* 0xff80000018217808 */ /* 0x000fe20007000000 */
[----:B------:R-:W-:Y:S01]  /*5230*/  FFMA.FTZ R10, R4, R0, R10 ;  /* 0x00000000040a7223 */ /* 0x000fe2000001000a */
[----:B------:R-:W-:-:S02]  /*5240*/  FSEL R104, R26, -INF , !P0 ;  /* 0xff8000001a687808 */ /* 0x000fc40004000000 */
[C---:B------:R-:W-:Y:S02]  /*5250*/  ISETP.GE.AND P6, PT, R3.reuse, R126, PT ;  /* 0x0000007e0300720c */ /* 0x040fe40003fc6270 */
[----:B------:R-:W-:Y:S02]  /*5260*/  I2FP.F32.S32 R5, R3 ;  /* 0x0000000300057245 */ /* 0x000fe40000201400 */
[----:B------:R-:W-:Y:S02]  /*5270*/  ISETP.GE.AND P0, PT, R3, R121, PT ;  /* 0x000000790300720c */ /* 0x000fe40003f06270 */
[----:B------:R-:W-:Y:S01]  /*5280*/  FSEL R3, R8, -INF , !P5 ;  /* 0xff80000008037808 */ /* 0x000fe20006800000 */
[CC--:B------:R-:W-:Y:S01]  /*5290*/  FFMA.FTZ R25, R5.reuse, R0.reuse, R25 ;  /* 0x0000000005197223 */ /* 0x0c0fe20000010019 */
[----:B------:R-:W-:Y:S01]  /*52a0*/  ISETP.GE.AND P5, PT, R120, 0x3, PT ;  /* 0x000000037800780c */ /* 0x000fe20003fa6270 */
[----:B------:R-:W-:Y:S01]  /*52b0*/  FFMA.FTZ R27, R5, R0, R27 ;  /* 0x00000000051b7223 */ /* 0x000fe2000001001b */
[----:B------:R-:W-:-:S02]  /*52c0*/  FSEL R16, R10, -INF , !P1 ;  /* 0xff8000000a107808 */ /* 0x000fc40004800000 */
[----:B------:R-:W-:Y:S02]  /*52d0*/  FSEL R32, R25, -INF , !P6 ;  /* 0xff80000019207808 */ /* 0x000fe40007000000 */
[----:B------:R-:W-:-:S07]  /*52e0*/  FSEL R101, R27, -INF , !P0 ;  /* 0xff8000001b657808 */ /* 0x000fce0004000000 */
[----:B------:R-:W-:Y:S05]  /*52f0*/  @!P5 BRA `(.L_x_279) ;  /* 0x000000040000d947 */ /* 0x000fea0003800000 */
[----:B------:R-:W-:Y:S01]  /*5300*/  VIADD R18, R120, 0xfffffffd ;  /* 0xfffffffd78127836 */ /* 0x000fe20000000000 */
[----:B------:R-:W1:Y:S01]  /*5310*/  @!P4 LDC.64 R12, c[0x0][0x218] ;  /* 0x00008600ff0ccb82 */ /* 0x000e620000000a00 */
[----:B------:R2:W-:Y:S01]  /*5320*/  @P4 STS [R141+0x3000], RZ ;  /* 0x003000ff8d004388 */ /* 0x0005e20000000800 */
[----:B------:R-:W-:Y:S01]  /*5330*/  BSSY B0, `(.L_x_280) ;  /* 0x000003b000007945 */ /* 0x000fe20003800000 */
[CC--:B------:R-:W-:Y:S01]  /*5340*/  IMAD.WIDE.U32 R20, R18.reuse, R86.reuse, RZ ;  /* 0x0000005612147225 */ /* 0x0c0fe200078e00ff */
[----:B------:R-:W-:Y:S01]  /*5350*/  SHF.R.S32.HI R17, RZ, 0x1f, R18 ;  /* 0x0000001fff117819 */ /* 0x000fe20000011412 */
[----:B------:R2:W-:Y:S03]  /*5360*/  @P4 STS [R141+0x3004], RZ ;  /* 0x003004ff8d004388 */ /* 0x0005e60000000800 */
[----:B------:R-:W3:Y:S01]  /*5370*/  @!P3 LDC.64 R10, c[0x0][0x218] ;  /* 0x00008600ff0abb82 */ /* 0x000ee20000000a00 */
[----:B------:R-:W-:Y:S01]  /*5380*/  IMAD R17, R17, R86, RZ ;  /* 0x0000005611117224 */ /* 0x000fe200078e02ff */
[----:B------:R2:W-:Y:S03]  /*5390*/  @P4 STS.64 [R141+0x3008], RZ ;  /* 0x003008ff8d004388 */ /* 0x0005e60000000a00 */
[----:B------:R-:W-:Y:S01]  /*53a0*/  IMAD R17, R18, R87, R17 ;  /* 0x0000005712117224 */ /* 0x000fe200078e0211 */
[----:B------:R-:W-:-:S02]  /*53b0*/  LEA R18, P0, R20, R146, 0x6 ;  /* 0x0000009214127211 */ /* 0x000fc400078030ff */
[----:B------:R-:W4:Y:S01]  /*53c0*/  @!P2 LDC.64 R8, c[0x0][0x218] ;  /* 0x00008600ff08ab82 */ /* 0x000f220000000a00 */
[----:B------:R-:W-:-:S05]  /*53d0*/  IMAD.IADD R17, R21, 0x1, R17 ;  /* 0x0000000115117824 */ /* 0x000fca00078e0211 */
[----:B------:R-:W-:Y:S02]  /*53e0*/  LEA.HI.X R17, R20, R149, R17, 0x6, P0 ;  /* 0x0000009514117211 */ /* 0x000fe400000f3411 */
[----:B------:R-:W5:Y:S01]  /*53f0*/  @!P4 LDC.64 R6, c[0x0][0x218] ;  /* 0x00008600ff06cb82 */ /* 0x000f620000000a00 */
[----:B-1----:R-:W-:-:S04]  /*5400*/  @!P4 LEA R12, P6, R18, R12, 0x1 ;  /* 0x0000000c120cc211 */ /* 0x002fc800078c08ff */
[----:B------:R-:W-:-:S03]  /*5410*/  @!P4 LEA.HI.X R13, R18, R13, R17, 0x1, P6 ;  /* 0x0000000d120dc211 */ /* 0x000fc600030f0c11 */
[----:B------:R-:W1:Y:S01]  /*5420*/  @!P3 LDC.64 R4, c[0x0][0x218] ;  /* 0x00008600ff04bb82 */ /* 0x000e620000000a00 */
[C---:B---3--:R-:W-:Y:S01]  /*5430*/  @!P3 LEA R10, P1, R18.reuse, R10, 0x1 ;  /* 0x0000000a120ab211 */ /* 0x048fe200078208ff */
[----:B------:R-:W-:Y:S01]  /*5440*/  @!PT LDS RZ, [RZ] ;  /* 0x00000000fffff984 */ /* 0x000fe20000000800 */
[----:B------:R-:W-:Y:S01]  /*5450*/  @!PT LDS RZ, [RZ] ;  /* 0x00000000fffff984 */ /* 0x000fe20000000800 */
[----:B------:R-:W-:Y:S01]  /*5460*/  @!PT LDS RZ, [RZ] ;  /* 0x00000000fffff984 */ /* 0x000fe20000000800 */
[----:B------:R2:W-:Y:S03]  /*5470*/  @!P4 LDGSTS.E.BYPASS.LTC128B.128 [R141+0x3000], desc[UR8][R12.64] ;  /* 0x030000000c8dcfae */ /* 0x0005e6000b901d48 */
[C---:B------:R-:W-:Y:S01]  /*5480*/  @!P3 LEA.HI.X R11, R18.reuse, R11, R17, 0x1, P1 ;  /* 0x0000000b120bb211 */ /* 0x040fe200008f0c11 */
[----:B------:R2:W-:Y:S01]  /*5490*/  @P3 STS.128 [R141+0x4000], RZ ;  /* 0x004000ff8d003388 */ /* 0x0005e20000000c00 */
[----:B----4-:R-:W-:-:S03]  /*54a0*/  @!P2 LEA R8, P0, R18, R8, 0x1 ;  /* 0x000000081208a211 */ /* 0x010fc600078008ff */
[----:B------:R-:W-:Y:S01]  /*54b0*/  @!PT LDS RZ, [RZ] ;  /* 0x00000000fffff984 */ /* 0x000fe20000000800 */
[----:B------:R-:W-:Y:S01]  /*54c0*/  @!PT LDS RZ, [RZ] ;  /* 0x00000000fffff984 */ /* 0x000fe20000000800 */
[----:B------:R-:W-:Y:S01]  /*54d0*/  @!PT LDS RZ, [RZ] ;  /* 0x00000000fffff984 */ /* 0x000fe20000000800 */
[----:B------:R2:W-:Y:S01]  /*54e0*/  @!P3 LDGSTS.E.BYPASS.LTC128B.128 [R141+0x4000], desc[UR8][R10.64+0x40] ;  /* 0x040000400a8dbfae */ /* 0x0005e2000b901d48 */
[--C-:B------:R-:W-:Y:S02]  /*54f0*/  @!P2 LEA.HI.X R9, R18, R9, R17.reuse, 0x1, P0 ;  /* 0x000000091209a211 */ /* 0x100fe400000f0c11 */
[----:B------:R-:W-:Y:S01]  /*5500*/  IADD3 R18, P0, R135, R18, RZ ;  /* 0x0000001287127210 */ /* 0x000fe20007f1e0ff */
[----:B------:R2:W-:Y:S03]  /*5510*/  @P2 STS.128 [R141+0x5000], RZ ;  /* 0x005000ff8d002388 */ /* 0x0005e60000000c00 */
[----:B-----5:R-:W-:Y:S01]  /*5520*/  @!P4 LEA R6, P1, R18, R6, 0x1 ;  /* 0x000000061206c211 */ /* 0x020fe200078208ff */
[----:B------:R-:W-:Y:S01]  /*5530*/  IMAD.X R17, R134, 0x1, R17, P0 ;  /* 0x0000000186117824 */ /* 0x000fe200000e0611 */
        /* <DEDUP_REMOVED lines=26> */
.L_x_281:
[----:B------:R-:W-:Y:S05]  /*56e0*/  BSYNC B0 ;  /* 0x0000000000007941 */ /* 0x000fea0003800000 */
.L_x_280:
[----:B------:R-:W0:Y:S02]  /*56f0*/  LDGDEPBAR ;  /* 0x00000000000079af */ /* 0x000e240000000000 */
.L_x_279:
[----:B--2---:R-:W-:Y:S01]  /*5700*/  FMNMX.FTZ R7, R85, R3, !PT ;  /* 0x0000000355077209 */ /* 0x004fe20007810000 */
[----:B------:R-:W-:Y:S01]  /*5710*/  LDSM.16.MT88.4 R28, [R128+0x8000] ;  /* 0x00800000801c783b */ /* 0x000fe20000004200 */
[----:B-1----:R-:W-:Y:S02]  /*5720*/  FMNMX.FTZ R4, R84, R16, !PT ;  /* 0x0000001054047209 */ /* 0x002fe40007810000 */
[----:B------:R-:W-:Y:S01]  /*5730*/  FMNMX.FTZ R7, R103, R7, !PT ;  /* 0x0000000767077209 */ /* 0x000fe20007810000 */
[----:B------:R-:W-:Y:S01]  /*5740*/  LDSM.16.MT88.4 R20, [R130+0x7400] ;  /* 0x007400008214783b */ /* 0x000fe20000004200 */
[----:B------:R-:W-:Y:S02]  /*5750*/  FMNMX.FTZ R4, R118, R4, !PT ;  /* 0x0000000476047209 */ /* 0x000fe40007810000 */
[----:B------:R-:W-:Y:S01]  /*5760*/  FMNMX.FTZ R7, R127, R7, !PT ;  /* 0x000000077f077209 */ /* 0x000fe20007810000 */
[----:B------:R-:W-:Y:S01]  /*5770*/  LDSM.16.MT88.4 R24, [R128+0x6400] ;  /* 0x006400008018783b */ /* 0x000fe20000004200 */
        /* <DEDUP_REMOVED lines=27> */
[----:B------:R-:W-:Y:S01]  /*5930*/  @P5 IADD3 R156, R120, -0x3, RZ ;  /* 0xfffffffd789c5810 */ /* 0x000fe20007ffe0ff */
[----:B------:R-:W1:Y:S04]  /*5940*/  SHFL.BFLY PT, R6, R7, 0x2, 0x1f ;  /* 0x0c401f0007067f89 */ /* 0x000e6800000e0000 */
[----:B------:R-:W2:Y:S01]  /*5950*/  SHFL.BFLY PT, R5, R4, 0x2, 0x1f ;  /* 0x0c401f0004057f89 */ /* 0x000ea200000e0000 */
[----:B-1----:R-:W-:-:S02]  /*5960*/  FMNMX.FTZ R6, R7, R6, !PT ;  /* 0x0000000607067209 */ /* 0x002fc40007810000 */
[----:B--2---:R-:W-:-:S03]  /*5970*/  FMNMX.FTZ R5, R4, R5, !PT ;  /* 0x0000000504057209 */ /* 0x004fc60007810000 */
[----:B------:R-:W1:Y:S04]  /*5980*/  SHFL.BFLY PT, R86, R6, 0x1, 0x1f ;  /* 0x0c201f0006567f89 */ /* 0x000e6800000e0000 */
[----:B------:R-:W2:Y:S01]  /*5990*/  SHFL.BFLY PT, R4, R5, 0x1, 0x1f ;  /* 0x0c201f0005047f89 */ /* 0x000ea200000e0000 */
[----:B-1----:R-:W-:-:S04]  /*59a0*/  FMNMX.FTZ R86, R6, R86, !PT ;  /* 0x0000005606567209 */ /* 0x002fc80007810000 */
[C---:B------:R-:W-:Y:S01]  /*59b0*/  FSETP.NEU.FTZ.AND P1, PT, R86.reuse, -INF , PT ;  /* 0xff8000005600780b */ /* 0x040fe20003f3d000 */
[----:B------:R-:W-:-:S05]  /*59c0*/  FMUL.FTZ R34, R86, UR6 ;  /* 0x0000000656227c20 */ /* 0x000fca0008410000 */
[----:B------:R-:W-:-:S05]  /*59d0*/  FSEL R34, R34, RZ, P1 ;  /* 0x000000ff22227208 */ /* 0x000fca0000800000 */
[--C-:B------:R-:W-:Y:S01]  /*59e0*/  FFMA.FTZ R93, R3, UR6, -R34.reuse ;  /* 0x00000006035d7c23 */ /* 0x100fe20008010822 */
[----:B--2---:R-:W-:Y:S01]  /*59f0*/  FMNMX.FTZ R3, R5, R4, !PT ;  /* 0x0000000405037209 */ /* 0x004fe20007810000 */
[--C-:B------:R-:W-:Y:S01]  /*5a00*/  FFMA.FTZ R92, R103, UR6, -R34.reuse ;  /* 0x00000006675c7c23 */ /* 0x100fe20008010822 */
[----:B------:R-:W-:Y:S01]  /*5a10*/  FSEL R4, R86, RZ, P1 ;  /* 0x000000ff56047208 */ /* 0x000fe20000800000 */
[--C-:B------:R-:W-:Y:S01]  /*5a20*/  FFMA.FTZ R91, R127, UR6, -R34.reuse ;  /* 0x000000067f5b7c23 */ /* 0x100fe20008010822 */
[C---:B------:R-:W-:Y:S01]  /*5a30*/  FSETP.NEU.FTZ.AND P0, PT, R3.reuse, -INF , PT ;  /* 0xff8000000300780b */ /* 0x040fe20003f1d000 */
[----:B------:R-:W-:Y:S01]  /*5a40*/  FMUL.FTZ R103, R3, UR6 ;  /* 0x0000000603677c20 */ /* 0x000fe20008410000 */
[----:B------:R-:W-:Y:S01]  /*5a50*/  FFMA.FTZ R90, R119, UR6, -R34 ;  /* 0x00000006775a7c23 */ /* 0x000fe20008010822 */
[----:B------:R-:W-:Y:S01]  /*5a60*/  FADD.FTZ R4, R85, -R4 ;  /* 0x8000000455047221 */ /* 0x000fe20000010000 */
[----:B------:R-:W-:Y:S01]  /*5a70*/  FSEL R5, R3, RZ, P0 ;  /* 0x000000ff03057208 */ /* 0x000fe20000000000 */
[----:B------:R-:W-:Y:S01]  /*5a80*/  MUFU.EX2 R93, R93 ;  /* 0x0000005d005d7308 */ /* 0x000fe20000000800 */
[----:B------:R-:W-:Y:S01]  /*5a90*/  FSEL R103, R103, RZ, P0 ;  /* 0x000000ff67677208 */ /* 0x000fe20000000000 */
[----:B------:R-:W-:Y:S01]  /*5aa0*/  FMUL.FTZ R4, R4, UR6 ;  /* 0x0000000604047c20 */ /* 0x000fe20008410000 */
[--C-:B------:R-:W-:Y:S01]  /*5ab0*/  FFMA.FTZ R95, R97, UR6, -R34.reuse ;  /* 0x00000006615f7c23 */ /* 0x100fe20008010822 */
[----:B------:R-:W-:Y:S01]  /*5ac0*/  FADD.FTZ R5, R84, -R5 ;  /* 0x8000000554057221 */ /* 0x000fe20000010000 */
[--C-:B------:R-:W-:Y:S01]  /*5ad0*/  FFMA.FTZ R96, R96, UR6, -R34.reuse ;  /* 0x0000000660607c23 */ /* 0x100fe20008010822 */
[--C-:B------:R-:W-:Y:S01]  /*5ae0*/  FFMA.FTZ R89, R16, UR6, -R103.reuse ;  /* 0x0000000610597c23 */ /* 0x100fe20008010867 */
[--C-:B------:R-:W-:Y:S01]  /*5af0*/  FFMA.FTZ R88, R118, UR6, -R103.reuse ;  /* 0x0000000676587c23 */ /* 0x100fe20008010867 */
[----:B------:R-:W1:Y:S01]  /*5b00*/  LDSM.16.MT88.4 R16, [R130+0x6000] ;  /* 0x006000008210783b */ /* 0x000e620000004200 */
[----:B------:R-:W-:Y:S01]  /*5b10*/  FMUL.FTZ R5, R5, UR6 ;  /* 0x0000000605057c20 */ /* 0x000fe20008410000 */
[----:B------:R-:W2:Y:S01]  /*5b20*/  MUFU.EX2 R94, R4 ;  /* 0x00000004005e7308 */ /* 0x000ea20000000800 */
[--C-:B------:R-:W-:Y:S01]  /*5b30*/  FFMA.FTZ R87, R15, UR6, -R103.reuse ;  /* 0x000000060f577c23 */ /* 0x100fe20008010867 */
[--C-:B------:R-:W-:Y:S01]  /*5b40*/  FFMA.FTZ R85, R14, UR6, -R103.reuse ;  /* 0x000000060e557c23 */ /* 0x100fe20008010867 */
[--C-:B------:R-:W-:Y:S01]  /*5b50*/  FFMA.FTZ R97, R117, UR6, -R34.reuse ;  /* 0x0000000675617c23 */ /* 0x100fe20008010822 */
[----:B------:R-:W-:Y:S01]  /*5b60*/  LDSM.16.MT88.4 R12, [R130+0x7000] ;  /* 0x00700000820c783b */ /* 0x000fe20000004200 */
[--C-:B------:R-:W-:Y:S01]  /*5b70*/  FFMA.FTZ R98, R98, UR6, -R34.reuse ;  /* 0x0000000662627c23 */ /* 0x100fe20008010822 */
[--C-:B------:R-:W-:Y:S01]  /*5b80*/  FFMA.FTZ R100, R100, UR6, -R103.reuse ;  /* 0x0000000664647c23 */ /* 0x100fe20008010867 */
[--C-:B------:R-:W-:Y:S01]  /*5b90*/  FFMA.FTZ R99, R99, UR6, -R103.reuse ;  /* 0x0000000663637c23 */ /* 0x100fe20008010867 */
[----:B------:R3:W4:Y:S01]  /*5ba0*/  MUFU.EX2 R84, R5 ;  /* 0x0000000500547308 */ /* 0x0007220000000800 */
        /* <DEDUP_REMOVED lines=8> */
[-C--:B--2---:R-:W-:Y:S01]  /*5c30*/  FMUL.FTZ R80, R80, R94.reuse ;  /* 0x0000005e50507220 */ /* 0x084fe20000410000 */
[-C--:B------:R-:W-:Y:S01]  /*5c40*/  FMUL.FTZ R81, R81, R94.reuse ;  /* 0x0000005e51517220 */ /* 0x080fe20000410000 */
[-C--:B------:R-:W-:Y:S01]  /*5c50*/  FMUL.FTZ R76, R76, R94.reuse ;  /* 0x0000005e4c4c7220 */ /* 0x080fe20000410000 */
[-C--:B------:R-:W-:Y:S01]  /*5c60*/  FMUL.FTZ R77, R77, R94.reuse ;  /* 0x0000005e4d4d7220 */ /* 0x080fe20000410000 */
[-C--:B------:R-:W-:Y:S01]  /*5c70*/  FMUL.FTZ R36, R36, R94.reuse ;  /* 0x0000005e24247220 */ /* 0x080fe20000410000 */
[-C--:B------:R-:W-:Y:S01]  /*5c80*/  FMUL.FTZ R37, R37, R94.reuse ;  /* 0x0000005e25257220 */ /* 0x080fe20000410000 */
[----:B------:R-:W-:Y:S01]  /*5c90*/  FMUL.FTZ R40, R40, R94 ;  /* 0x0000005e28287220 */ /* 0x000fe20000410000 */
[----:B------:R-:W-:Y:S01]  /*5ca0*/  MUFU.EX2 R91, R91 ;  /* 0x0000005b005b7308 */ /* 0x000fe20000000800 */
[----:B---3--:R-:W2:Y:S01]  /*5cb0*/  LDSM.16.MT88.4 R4, [R128+0x6000] ;  /* 0x006000008004783b */ /* 0x008ea20000004200 */
[-C--:B----4-:R-:W-:Y:S01]  /*5cc0*/  FMUL.FTZ R82, R82, R84.reuse ;  /* 0x0000005452527220 */ /* 0x090fe20000410000 */
[-C--:B------:R-:W-:Y:S01]  /*5cd0*/  FMUL.FTZ R83, R83, R84.reuse ;  /* 0x0000005453537220 */ /* 0x080fe20000410000 */
[-C--:B------:R-:W-:Y:S01]  /*5ce0*/  FMUL.FTZ R78, R78, R84.reuse ;  /* 0x000000544e4e7220 */ /* 0x080fe20000410000 */
[-C--:B------:R-:W-:Y:S01]  /*5cf0*/  FMUL.FTZ R79, R79, R84.reuse ;  /* 0x000000544f4f7220 */ /* 0x080fe20000410000 */
[-C--:B------:R-:W-:Y:S01]  /*5d00*/  FMUL.FTZ R38, R38, R84.reuse ;  /* 0x0000005426267220 */ /* 0x080fe20000410000 */
[----:B------:R-:W-:Y:S01]  /*5d10*/  FMUL.FTZ R39, R39, R84 ;  /* 0x0000005427277220 */ /* 0x000fe20000410000 */
[----:B------:R-:W3:Y:S01]  /*5d20*/  MUFU.EX2 R90, R90 ;  /* 0x0000005a005a7308 */ /* 0x000ee20000000800 */
[----:B-----5:R-:W-:Y:S01]  /*5d30*/  F2FP.BF16.F32.PACK_AB R8, R92, R93 ;  /* 0x0000005d5c08723e */ /* 0x020fe200000010ff */
[----:B------:R-:W-:Y:S01]  /*5d40*/  FMUL.FTZ R41, R41, R94 ;  /* 0x0000005e29297220 */ /* 0x000fe20000410000 */
[-C--:B------:R-:W-:Y:S01]  /*5d50*/  FMUL.FTZ R42, R42, R84.reuse ;  /* 0x000000542a2a7220 */ /* 0x080fe20000410000 */
[----:B------:R-:W-:Y:S01]  /*5d60*/  FMUL.FTZ R43, R43, R84 ;  /* 0x000000542b2b7220 */ /* 0x000fe20000410000 */
[-C--:B------:R-:W-:Y:S01]  /*5d70*/  FMUL.FTZ R44, R44, R94.reuse ;  /* 0x0000005e2c2c7220 */ /* 0x080fe20000410000 */
[----:B------:R-:W-:Y:S01]  /*5d80*/  FMUL.FTZ R45, R45, R94 ;  /* 0x0000005e2d2d7220 */ /* 0x000fe20000410000 */
[-C--:B------:R-:W-:Y:S01]  /*5d90*/  FMUL.FTZ R46, R46, R84.reuse ;  /* 0x000000542e2e7220 */ /* 0x080fe20000410000 */
[----:B------:R-:W-:Y:S01]  /*5da0*/  MUFU.EX2 R89, R89 ;  /* 0x0000005900597308 */ /* 0x000fe20000000800 */
[----:B------:R-:W-:Y:S01]  /*5db0*/  FMUL.FTZ R47, R47, R84 ;  /* 0x000000542f2f7220 */ /* 0x000fe20000410000 */
[-C--:B------:R-:W-:Y:S01]  /*5dc0*/  FMUL.FTZ R48, R48, R94.reuse ;  /* 0x0000005e30307220 */ /* 0x080fe20000410000 */
[----:B------:R-:W-:Y:S01]  /*5dd0*/  FMUL.FTZ R49, R49, R94 ;  /* 0x0000005e31317220 */ /* 0x000fe20000410000 */
[-C--:B------:R-:W-:Y:S01]  /*5de0*/  FMUL.FTZ R50, R50, R84.reuse ;  /* 0x0000005432327220 */ /* 0x080fe20000410000 */
[----:B------:R-:W-:Y:S01]  /*5df0*/  FMUL.FTZ R51, R51, R84 ;  /* 0x0000005433337220 */ /* 0x000fe20000410000 */
[-C--:B------:R-:W-:Y:S01]  /*5e00*/  FMUL.FTZ R52, R52, R94.reuse ;  /* 0x0000005e34347220 */ /* 0x080fe20000410000 */
[----:B------:R-:W-:Y:S01]  /*5e10*/  FMUL.FTZ R53, R53, R94 ;  /* 0x0000005e35357220 */ /* 0x000fe20000410000 */
[----:B------:R-:W4:Y:S01]  /*5e20*/  MUFU.EX2 R88, R88 ;  /* 0x0000005800587308 */ /* 0x000f220000000800 */
[----:B---3--:R-:W-:Y:S01]  /*5e30*/  F2FP.BF16.F32.PACK_AB R10, R90, R91 ;  /* 0x0000005b5a0a723e */ /* 0x008fe200000010ff */
[-C--:B------:R-:W-:Y:S01]  /*5e40*/  FMUL.FTZ R54, R54, R84.reuse ;  /* 0x0000005436367220 */ /* 0x080fe20000410000 */
[----:B------:R-:W-:Y:S01]  /*5e50*/  FMUL.FTZ R55, R55, R84 ;  /* 0x0000005437377220 */ /* 0x000fe20000410000 */
[-C--:B------:R-:W-:Y:S01]  /*5e60*/  FMUL.FTZ R56, R56, R94.reuse ;  /* 0x0000005e38387220 */ /* 0x080fe20000410000 */
[----:B------:R-:W-:Y:S01]  /*5e70*/  FMUL.FTZ R57, R57, R94 ;  /* 0x0000005e39397220 */ /* 0x000fe20000410000 */
[-C--:B------:R-:W-:Y:S01]  /*5e80*/  FMUL.FTZ R58, R58, R84.reuse ;  /* 0x000000543a3a7220 */ /* 0x080fe20000410000 */
[----:B------:R-:W-:Y:S01]  /*5e90*/  FMUL.FTZ R59, R59, R84 ;  /* 0x000000543b3b7220 */ /* 0x000fe20000410000 */
[----:B------:R-:W-:Y:S01]  /*5ea0*/  MUFU.EX2 R87, R87 ;  /* 0x0000005700577308 */ /* 0x000fe20000000800 */
[-C--:B------:R-:W-:Y:S01]  /*5eb0*/  FMUL.FTZ R60, R60, R94.reuse ;  /* 0x0000005e3c3c7220 */ /* 0x080fe20000410000 */
[----:B------:R-:W-:Y:S01]  /*5ec0*/  FMUL.FTZ R61, R61, R94 ;  /* 0x0000005e3d3d7220 */ /* 0x000fe20000410000 */
[-C--:B------:R-:W-:Y:S01]  /*5ed0*/  FMUL.FTZ R62, R62, R84.reuse ;  /* 0x000000543e3e7220 */ /* 0x080fe20000410000 */
[----:B------:R-:W-:Y:S01]  /*5ee0*/  FMUL.FTZ R63, R63, R84 ;  /* 0x000000543f3f7220 */ /* 0x000fe20000410000 */
[-C--:B------:R-:W-:Y:S01]  /*5ef0*/  FMUL.FTZ R72, R72, R94.reuse ;  /* 0x0000005e48487220 */ /* 0x080fe20000410000 */
[----:B------:R-:W-:Y:S01]  /*5f00*/  FMUL.FTZ R73, R73, R94 ;  /* 0x0000005e49497220 */ /* 0x000fe20000410000 */
[-C--:B------:R-:W-:Y:S01]  /*5f10*/  FMUL.FTZ R74, R74, R84.reuse ;  /* 0x000000544a4a7220 */ /* 0x080fe20000410000 */
[----:B------:R-:W3:Y:S01]  /*5f20*/  MUFU.EX2 R85, R85 ;  /* 0x0000005500557308 */ /* 0x000ee20000000800 */
[----:B----4-:R-:W-:Y:S01]  /*5f30*/  F2FP.BF16.F32.PACK_AB R9, R88, R89 ;  /* 0x000000595809723e */ /* 0x010fe200000010ff */
[----:B------:R-:W-:Y:S01]  /*5f40*/  FMUL.FTZ R75, R75, R84 ;  /* 0x000000544b4b7220 */ /* 0x000fe20000410000 */
[-C--:B------:R-:W-:Y:S01]  /*5f50*/  FMUL.FTZ R68, R68, R94.reuse ;  /* 0x0000005e44447220 */ /* 0x080fe20000410000 */
[----:B------:R-:W-:Y:S01]  /*5f60*/  FMUL.FTZ R69, R69, R94 ;  /* 0x0000005e45457220 */ /* 0x000fe20000410000 */
[-C--:B------:R-:W-:Y:S01]  /*5f70*/  FMUL.FTZ R70, R70, R84.reuse ;  /* 0x0000005446467220 */ /* 0x080fe20000410000 */
[----:B------:R-:W-:Y:S01]  /*5f80*/  FMUL.FTZ R71, R71, R84 ;  /* 0x0000005447477220 */ /* 0x000fe20000410000 */
[-C--:B------:R-:W-:Y:S01]  /*5f90*/  FMUL.FTZ R64, R64, R94.reuse ;  /* 0x0000005e40407220 */ /* 0x080fe20000410000 */
[----:B------:R-:W4:Y:S01]  /*5fa0*/  MUFU.EX2 R95, R95 ;  /* 0x0000005f005f7308 */ /* 0x000f220000000800 */
[----:B------:R-:W-:Y:S01]  /*5fb0*/  FMUL.FTZ R65, R65, R94 ;  /* 0x0000005e41417220 */ /* 0x000fe20000410000 */
[-C--:B------:R-:W-:Y:S01]  /*5fc0*/  FMUL.FTZ R66, R66, R84.reuse ;  /* 0x0000005442427220 */ /* 0x080fe20000410000 */
[----:B------:R-:W-:Y:S01]  /*5fd0*/  FMUL.FTZ R67, R67, R84 ;  /* 0x0000005443437220 */ /* 0x000fe20000410000 */
[--C-:B------:R-:W-:Y:S01]  /*5fe0*/  FFMA.FTZ R112, R112, UR6, -R103.reuse ;  /* 0x0000000670707c23 */ /* 0x100fe20008010867 */
[--C-:B------:R-:W-:Y:S01]  /*5ff0*/  FFMA.FTZ R115, R115, UR6, -R103.reuse ;  /* 0x0000000673737c23 */ /* 0x100fe20008010867 */
[--C-:B------:R-:W-:Y:S01]  /*6000*/  FFMA.FTZ R109, R109, UR6, -R103.reuse ;  /* 0x000000066d6d7c23 */ /* 0x100fe20008010867 */
[--C-:B------:R-:W-:Y:S01]  /*6010*/  FFMA.FTZ R110, R110, UR6, -R34.reuse ;  /* 0x000000066e6e7c23 */ /* 0x100fe20008010822 */
[----:B------:R-:W-:Y:S01]  /*6020*/  MUFU.EX2 R96, R96 ;  /* 0x0000006000607308 */ /* 0x000fe20000000800 */
[----:B---3--:R-:W-:Y:S01]  /*6030*/  F2FP.BF16.F32.PACK_AB R11, R85, R87 ;  /* 0x00000057550b723e */ /* 0x008fe200000010ff */
[--C-:B------:R-:W-:Y:S01]  /*6040*/  FFMA.FTZ R117, R35, UR6, -R34.reuse ;  /* 0x0000000623757c23 */ /* 0x100fe20008010822 */
[--C-:B------:R-:W-:Y:S01]  /*6050*/  FFMA.FTZ R118, R33, UR6, -R34.reuse ;  /* 0x0000000621767c23 */ /* 0x100fe20008010822 */
[----:B------:R-:W-:Y:S01]  /*6060*/  FFMA.FTZ R119, R32, UR6, -R34 ;  /* 0x0000000620777c23 */ /* 0x000fe20008010822 */
[--C-:B------:R-:W-:Y:S01]  /*6070*/  FFMA.FTZ R107, R107, UR6, -R103.reuse ;  /* 0x000000066b6b7c23 */ /* 0x100fe20008010867 */
[--C-:B------:R-:W-:Y:S01]  /*6080*/  FFMA.FTZ R105, R105, UR6, -R103.reuse ;  /* 0x0000000669697c23 */ /* 0x100fe20008010867 */
[--C-:B------:R-:W-:Y:S01]  /*6090*/  FFMA.FTZ R104, R104, UR6, -R103.reuse ;  /* 0x0000000668687c23 */ /* 0x100fe20008010867 */
[C---:B-1----:R-:W-:Y:S01]  /*60a0*/  HMMA.16816.F32.BF16 R80, R8.reuse, R16, R80 ;  /* 0x000000100850723c */ /* 0x042fe20000041850 */
[----:B------:R-:W-:Y:S01]  /*60b0*/  MUFU.EX2 R97, R97 ;  /* 0x0000006100617308 */ /* 0x000fe20000000800 */
[----:B------:R-:W-:Y:S01]  /*60c0*/  FFMA.FTZ R101, R101, UR6, -R103 ;  /* 0x0000000665657c23 */ /* 0x000fe20008010867 */
[----:B------:R-:W-:Y:S01]  /*60d0*/  LDSM.16.MT88.4 R32, [R128+0x8800] ;  /* 0x008800008020783b */ /* 0x000fe20000004200 */
[----:B------:R-:W-:Y:S01]  /*60e0*/  FFMA.FTZ R93, R158, R94, R93 ;  /* 0x0000005e9e5d7223 */ /* 0x000fe2000001005d */
[----:B------:R-:W-:Y:S01]  /*60f0*/  FFMA.FTZ R84, R157, R84, R89 ;  /* 0x000000549d547223 */ /* 0x000fe20000010059 */
[----:B------:R-:W-:Y:S01]  /*6100*/  HMMA.16816.F32.BF16 R76, R8, R18, R76 ;  /* 0x00000012084c723c */ /* 0x000fe2000004184c */
[----:B------:R-:W1:Y:S01]  /*6110*/  LDSM.16.MT88.4 R16, [R128+0x7000] ;  /* 0x007000008010783b */ /* 0x000e620000004200 */
[----:B------:R-:W-:Y:S01]  /*6120*/  FADD.FTZ R93, R92, R93 ;  /* 0x0000005d5c5d7221 */ /* 0x000fe20000010000 */
[----:B------:R-:W-:Y:S01]  /*6130*/  MUFU.EX2 R98, R98 ;  /* 0x0000006200627308 */ /* 0x000fe20000000800 */
[----:B------:R-:W-:-:S02]  /*6140*/  FADD.FTZ R84, R88, R84 ;  /* 0x0000005458547221 */ /* 0x000fc40000010000 */
[----:B--2---:R-:W-:Y:S01]  /*6150*/  HMMA.16816.F32.BF16 R36, R8, R4, R36 ;  /* 0x000000040824723c */ /* 0x004fe20000041824 */
[----:B------:R-:W-:Y:S01]  /*6160*/  FADD.FTZ R93, R91, R93 ;  /* 0x0000005d5b5d7221 */ /* 0x000fe20000010000 */
[----:B------:R-:W-:-:S03]  /*6170*/  FADD.FTZ R84, R87, R84 ;  /* 0x0000005457547221 */ /* 0x000fc60000010000 */
[----:B------:R-:W2:Y:S01]  /*6180*/  MUFU.EX2 R100, R100 ;  /* 0x0000006400647308 */ /* 0x000ea20000000800 */
[C---:B------:R-:W-:Y:S01]  /*6190*/  HMMA.16816.F32.BF16 R40, R8.reuse, R6, R40 ;  /* 0x000000060828723c */ /* 0x040fe20000041828 */
[----:B------:R-:W3:Y:S01]  /*61a0*/  LDSM.16.MT88.4 R4, [R130+0x8000] ;  /* 0x008000008204783b */ /* 0x000ee20000004200 */
[----:B------:R-:W-:Y:S01]  /*61b0*/  FADD.FTZ R93, R90, R93 ;  /* 0x0000005d5a5d7221 */ /* 0x000fe20000010000 */
[----:B------:R-:W-:Y:S01]  /*61c0*/  FADD.FTZ R84, R85, R84 ;  /* 0x0000005455547221 */ /* 0x000fe20000010000 */
[-C--:B------:R-:W-:Y:S02]  /*61d0*/  MOV R85, R86.reuse ;  /* 0x0000005600557202 */ /* 0x080fe40000000f00 */
[----:B------:R-:W-:Y:S01]  /*61e0*/  HMMA.16816.F32.BF16 R44, R8, R12, R44 ;  /* 0x0000000c082c723c */ /* 0x000fe2000004182c */
[----:B------:R-:W5:Y:S01]  /*61f0*/  MUFU.EX2 R99, R99 ;  /* 0x0000006300637308 */ /* 0x000f620000000800 */
[----:B----4-:R-:W-:Y:S01]  /*6200*/  FADD.FTZ R93, R95, R93 ;  /* 0x0000005d5f5d7221 */ /* 0x010fe20000010000 */
[----:B------:R-:W-:-:S03]  /*6210*/  @P5 MOV R85, R86 ;  /* 0x0000005600555202 */ /* 0x000fc60000000f00 */
[C---:B------:R-:W-:Y:S01]  /*6220*/  HMMA.16816.F32.BF16 R48, R8.reuse, R14, R48 ;  /* 0x0000000e0830723c */ /* 0x040fe20000041830 */
[----:B------:R-:W4:Y:S02]  /*6230*/  LDSM.16.MT88.4 R12, [R130+0x6400] ;  /* 0x00640000820c783b */ /* 0x000f240000004200 */
[----:B------:R-:W-:Y:S01]  /*6240*/  MUFU.EX2 R102, R102 ;  /* 0x0000006600667308 */ /* 0x000fe20000000800 */
[----:B--2---:R-:W-:Y:S02]  /*6250*/  FADD.FTZ R84, R100, R84 ;  /* 0x0000005464547221 */ /* 0x004fe40000010000 */
[C---:B------:R-:W-:Y:S05]  /*6260*/  HMMA.16816.F32.BF16 R68, R8.reuse, R28, R68 ;  /* 0x0000001c0844723c */ /* 0x040fea0000041844 */
[----:B------:R-:W2:Y:S01]  /*6270*/  MUFU.EX2 R106, R106 ;  /* 0x0000006a006a7308 */ /* 0x000ea20000000800 */
[C---:B------:R-:W-:Y:S06]  /*6280*/  HMMA.16816.F32.BF16 R64, R8.reuse, R30, R64 ;  /* 0x0000001e0840723c */ /* 0x040fec0000041840 */
[C---:B-1----:R-:W-:Y:S01]  /*6290*/  HMMA.16816.F32.BF16 R52, R8.reuse, R16, R52 ;  /* 0x000000100834723c */ /* 0x042fe20000041834 */
[----:B------:R-:W-:Y:S05]  /*62a0*/  MUFU.EX2 R108, R108 ;  /* 0x0000006c006c7308 */ /* 0x000fea0000000800 */
[C---:B------:R-:W-:Y:S01]  /*62b0*/  HMMA.16816.F32.BF16 R56, R8.reuse, R18, R56 ;  /* 0x000000120838723c */ /* 0x040fe20000041838 */
[----:B------:R-:W1:Y:S02]  /*62c0*/  LDSM.16.MT88.4 R16, [R128+0x7400] ;  /* 0x007400008010783b */ /* 0x000e640000004200 */
[----:B------:R-:W4:Y:S03]  /*62d0*/  MUFU.EX2 R111, R111 ;  /* 0x0000006f006f7308 */ /* 0x000f260000000800 */
[C---:B---3--:R-:W-:Y:S05]  /*62e0*/  HMMA.16816.F32.BF16 R60, R8.reuse, R4, R60 ;  /* 0x00000004083c723c */ /* 0x048fea000004183c */
[----:B------:R-:W-:Y:S01]  /*62f0*/  MUFU.EX2 R113, R113 ;  /* 0x0000007100717308 */ /* 0x000fe20000000800 */
[----:B------:R-:W-:Y:S01]  /*6300*/  HMMA.16816.F32.BF16 R72, R8, R6, R72 ;  /* 0x000000060848723c */ /* 0x000fe20000041848 */
[C---:B------:R-:W-:Y:S01]  /*6310*/  F2FP.BF16.F32.PACK_AB R4, R96.reuse, R95 ;  /* 0x0000005f6004723e */ /* 0x040fe200000010ff */
[----:B------:R-:W-:Y:S01]  /*6320*/  LDSM.16.MT88.4 R8, [R128+0x8400] ;  /* 0x008400008008783b */ /* 0x000fe20000004200 */
[C---:B-----5:R-:W-:Y:S01]  /*6330*/  F2FP.BF16.F32.PACK_AB R5, R99.reuse, R100 ;  /* 0x000000646305723e */ /* 0x060fe200000010ff */
[----:B------:R-:W-:Y:S01]  /*6340*/  FADD.FTZ R96, R96, R93 ;  /* 0x0000005d60607221 */ /* 0x000fe20000010000 */
[----:B------:R-:W-:Y:S01]  /*6350*/  FADD.FTZ R99, R99, R84 ;  /* 0x0000005463637221 */ /* 0x000fe20000010000 */
[----:B------:R-:W-:Y:S01]  /*6360*/  MOV R84, R3 ;  /* 0x0000000300547202 */ /* 0x000fe20000000f00 */
[----:B------:R-:W3:Y:S01]  /*6370*/  MUFU.EX2 R116, R116 ;  /* 0x0000007400747308 */ /* 0x000ee20000000800 */
[----:B------:R-:W-:Y:S01]  /*6380*/  F2FP.BF16.F32.PACK_AB R6, R98, R97 ;  /* 0x000000616206723e */ /* 0x000fe200000010ff */
[----:B------:R-:W-:Y:S01]  /*6390*/  FADD.FTZ R96, R97, R96 ;  /* 0x0000006061607221 */ /* 0x000fe20000010000 */
[----:B--2---:R-:W-:Y:S01]  /*63a0*/  F2FP.BF16.F32.PACK_AB R7, R106, R102 ;  /* 0x000000666a07723e */ /* 0x004fe200000010ff */
[----:B------:R-:W-:Y:S01]  /*63b0*/  FADD.FTZ R99, R102, R99 ;  /* 0x0000006366637221 */ /* 0x000fe20000010000 */
[----:B----4-:R-:W-:Y:S01]  /*63c0*/  F2FP.BF16.F32.PACK_AB R28, R111, R108 ;  /* 0x0000006c6f1c723e */ /* 0x010fe200000010ff */
[----:B------:R-:W-:Y:S01]  /*63d0*/  FADD.FTZ R98, R98, R96 ;  /* 0x0000006062627221 */ /* 0x000fe20000010000 */
[----:B------:R-:W-:Y:S01]  /*63e0*/  @P5 MOV R84, R3 ;  /* 0x0000000300545202 */ /* 0x000fe20000000f00 */
[----:B------:R-:W2:Y:S01]  /*63f0*/  MUFU.EX2 R114, R114 ;  /* 0x0000007200727308 */ /* 0x000ea20000000800 */
[----:B------:R-:W-:Y:S01]  /*6400*/  FADD.FTZ R106, R106, R99 ;  /* 0x000000636a6a7221 */ /* 0x000fe20000010000 */
[----:B------:R-:W-:Y:S01]  /*6410*/  HMMA.16816.F32.BF16 R80, R4, R12, R80 ;  /* 0x0000000c0450723c */ /* 0x000fe20000041850 */
[----:B------:R-:W-:-:S04]  /*6420*/  FADD.FTZ R98, R108, R98 ;  /* 0x000000626c627221 */ /* 0x000fc80000010000 */
[----:B------:R-:W-:Y:S01]  /*6430*/  FADD.FTZ R111, R111, R98 ;  /* 0x000000626f6f7221 */ /* 0x000fe20000010000 */
[C---:B------:R-:W-:Y:S01]  /*6440*/  HMMA.16816.F32.BF16 R76, R4.reuse, R14, R76 ;  /* 0x0000000e044c723c */ /* 0x040fe2000004184c */
[----:B------:R-:W4:Y:S01]  /*6450*/  LDSM.16.MT88.4 R12, [R130+0x8400] ;  /* 0x00840000820c783b */ /* 0x000f220000004200 */
[----:B------:R-:W5:Y:S01]  /*6460*/  MUFU.EX2 R112, R112 ;  /* 0x0000007000707308 */ /* 0x000f620000000800 */
[C---:B---3--:R-:W-:Y:S01]  /*6470*/  F2FP.BF16.F32.PACK_AB R30, R116.reuse, R113 ;  /* 0x00000071741e723e */ /* 0x048fe200000010ff */
[----:B------:R-:W-:Y:S02]  /*6480*/  FADD.FTZ R111, R113, R111 ;  /* 0x0000006f716f7221 */ /* 0x000fe40000010000 */
[C---:B------:R-:W-:Y:S02]  /*6490*/  HMMA.16816.F32.BF16 R44, R4.reuse, R20, R44 ;  /* 0x00000014042c723c */ /* 0x040fe4000004182c */
[----:B------:R-:W-:Y:S01]  /*64a0*/  FADD.FTZ R116, R116, R111 ;  /* 0x0000006f74747221 */ /* 0x000fe20000010000 */
[----:B--2---:R-:W-:Y:S01]  /*64b0*/  FADD.FTZ R106, R114, R106 ;  /* 0x0000006a726a7221 */ /* 0x004fe20000010000 */
[----:B------:R-:W2:Y:S02]  /*64c0*/  MUFU.EX2 R115, R115 ;  /* 0x0000007300737308 */ /* 0x000ea40000000800 */
[C---:B------:R-:W-:Y:S01]  /*64d0*/  HMMA.16816.F32.BF16 R48, R4.reuse, R22, R48 ;  /* 0x000000160430723c */ /* 0x040fe20000041830 */
[----:B------:R-:W3:Y:S05]  /*64e0*/  LDSM.16.MT88.4 R20, [R130+0x6800] ;  /* 0x006800008214783b */ /* 0x000eea0000004200 */
[----:B-1----:R-:W-:Y:S01]  /*64f0*/  HMMA.16816.F32.BF16 R52, R4, R16, R52 ;  /* 0x000000100434723c */ /* 0x002fe20000041834 */
[----:B------:R-:W1:Y:S01]  /*6500*/  MUFU.EX2 R109, R109 ;  /* 0x0000006d006d7308 */ /* 0x000e620000000800 */
[C---:B-----5:R-:W-:Y:S01]  /*6510*/  F2FP.BF16.F32.PACK_AB R29, R112.reuse, R114 ;  /* 0x00000072701d723e */ /* 0x060fe200000010ff */
[----:B------:R-:W-:-:S03]  /*6520*/  FADD.FTZ R112, R112, R106 ;  /* 0x0000006a70707221 */ /* 0x000fc60000010000 */
[C---:B------:R-:W-:Y:S01]  /*6530*/  HMMA.16816.F32.BF16 R56, R4.reuse, R18, R56 ;  /* 0x000000120438723c */ /* 0x040fe20000041838 */
[----:B------:R-:W5:Y:S02]  /*6540*/  LDSM.16.MT88.4 R16, [R128+0x6800] ;  /* 0x006800008010783b */ /* 0x000f640000004200 */
[----:B------:R-:W4:Y:S01]  /*6550*/  MUFU.EX2 R110, R110 ;  /* 0x0000006e006e7308 */ /* 0x000f220000000800 */
[----:B--2---:R-:W-:Y:S02]  /*6560*/  FADD.FTZ R112, R115, R112 ;  /* 0x0000007073707221 */ /* 0x004fe40000010000 */
[C---:B------:R-:W-:Y:S05]  /*6570*/  HMMA.16816.F32.BF16 R36, R4.reuse, R24, R36 ;  /* 0x000000180424723c */ /* 0x040fea0000041824 */
[----:B------:R-:W2:Y:S01]  /*6580*/  MUFU.EX2 R117, R117 ;  /* 0x0000007500757308 */ /* 0x000ea20000000800 */
[----:B------:R-:W-:Y:S01]  /*6590*/  HMMA.16816.F32.BF16 R40, R4, R26, R40 ;  /* 0x0000001a0428723c */ /* 0x000fe20000041828 */
[C---:B-1----:R-:W-:Y:S01]  /*65a0*/  F2FP.BF16.F32.PACK_AB R31, R109.reuse, R115 ;  /* 0x000000736d1f723e */ /* 0x042fe200000010ff */
[----:B------:R-:W-:Y:S01]  /*65b0*/  LDSM.16.MT88.4 R24, [R130+0x6c00] ;  /* 0x006c00008218783b */ /* 0x000fe20000004200 */
[----:B------:R-:W-:-:S03]  /*65c0*/  FADD.FTZ R109, R109, R112 ;  /* 0x000000706d6d7221 */ /* 0x000fc60000010000 */
[----:B----4-:R-:W-:Y:S01]  /*65d0*/  HMMA.16816.F32.BF16 R60, R4, R12, R60 ;  /* 0x0000000c043c723c */ /* 0x010fe2000004183c */
[----:B------:R-:W1:Y:S01]  /*65e0*/  MUFU.EX2 R118, R118 ;  /* 0x0000007600767308 */ /* 0x000e620000000800 */
[----:B------:R-:W-:-:S04]  /*65f0*/  FADD.FTZ R116, R110, R116 ;  /* 0x000000746e747221 */ /* 0x000fc80000010000 */
[C---:B------:R-:W-:Y:S01]  /*6600*/  HMMA.16816.F32.BF16 R72, R4.reuse, R14, R72 ;  /* 0x0000000e0448723c */ /* 0x040fe20000041848 */
[----:B------:R-:W4:Y:S02]  /*6610*/  LDSM.16.MT88.4 R12, [R130+0x7800] ;  /* 0x00780000820c783b */ /* 0x000f240000004200 */
[----:B------:R-:W5:Y:S01]  /*6620*/  MUFU.EX2 R119, R119 ;  /* 0x0000007700777308 */ /* 0x000f620000000800 */
[----:B--2---:R-:W-:Y:S02]  /*6630*/  FADD.FTZ R116, R117, R116 ;  /* 0x0000007475747221 */ /* 0x004fe40000010000 */
[C---:B------:R-:W-:Y:S05]  /*6640*/  HMMA.16816.F32.BF16 R68, R4.reuse, R8, R68 ;  /* 0x000000080444723c */ /* 0x040fea0000041844 */
[----:B------:R-:W2:Y:S01]  /*6650*/  MUFU.EX2 R107, R107 ;  /* 0x0000006b006b7308 */ /* 0x000ea20000000800 */
[----:B------:R-:W-:Y:S01]  /*6660*/  HMMA.16816.F32.BF16 R64, R4, R10, R64 ;  /* 0x0000000a0440723c */ /* 0x000fe20000041840 */
[----:B------:R-:W4:Y:S01]  /*6670*/  LDSM.16.MT88.4 R4, [R130+0x8800] ;  /* 0x008800008204783b */ /* 0x000f220000004200 */
[----:B-1----:R-:W-:-:S03]  /*6680*/  FADD.FTZ R116, R118, R116 ;  /* 0x0000007476747221 */ /* 0x002fc60000010000 */
[----:B------:R-:W1:Y:S01]  /*6690*/  LDSM.16.MT88.4 R8, [R128+0x7800] ;  /* 0x007800008008783b */ /* 0x000e620000004200 */
[----:B---3--:R-:W-:Y:S01]  /*66a0*/  HMMA.16816.F32.BF16 R80, R28, R20, R80 ;  /* 0x000000141c50723c */ /* 0x008fe20000041850 */
[----:B------:R-:W3:Y:S01]  /*66b0*/  MUFU.EX2 R105, R105 ;  /* 0x0000006900697308 */ /* 0x000ee20000000800 */
[----:B-----5:R-:W-:-:S04]  /*66c0*/  FADD.FTZ R158, R119, R116 ;  /* 0x00000074779e7221 */ /* 0x020fc80000010000 */
[C---:B------:R-:W-:Y:S01]  /*66d0*/  HMMA.16816.F32.BF16 R76, R28.reuse, R22, R76 ;  /* 0x000000161c4c723c */ /* 0x040fe2000004184c */
[----:B------:R-:W5:Y:S02]  /*66e0*/  LDSM.16.MT88.4 R20, [R128+0x6c00] ;  /* 0x006c00008014783b */ /* 0x000f640000004200 */
[----:B------:R-:W4:Y:S01]  /*66f0*/  MUFU.EX2 R104, R104 ;  /* 0x0000006800687308 */ /* 0x000f220000000800 */
[----:B--2---:R-:W-:Y:S02]  /*6700*/  FADD.FTZ R109, R107, R109 ;  /* 0x0000006d6b6d7221 */ /* 0x004fe40000010000 */
[C---:B------:R-:W-:Y:S05]  /*6710*/  HMMA.16816.F32.BF16 R36, R28.reuse, R16, R36 ;  /* 0x000000101c24723c */ /* 0x040fea0000041824 */
[----:B------:R-:W2:Y:S01]  /*6720*/  MUFU.EX2 R101, R101 ;  /* 0x0000006500657308 */ /* 0x000ea20000000800 */
[----:B------:R-:W-:Y:S01]  /*6730*/  HMMA.16816.F32.BF16 R40, R28, R18, R40 ;  /* 0x000000121c28723c */ /* 0x000fe20000041828 */
[----:B------:R-:W5:Y:S01]  /*6740*/  LDSM.16.MT88.4 R16, [R130+0x7c00] ;  /* 0x007c00008210783b */ /* 0x000f620000004200 */
[----:B---3--:R-:W-:-:S04]  /*6750*/  FADD.FTZ R109, R105, R109 ;  /* 0x0000006d696d7221 */ /* 0x008fc80000010000 */
[----:B----4-:R-:W-:Y:S01]  /*6760*/  HMMA.16816.F32.BF16 R44, R28, R12, R44 ;  /* 0x0000000c1c2c723c */ /* 0x010fe2000004182c */
[----:B------:R-:W-:-:S05]  /*6770*/  FADD.FTZ R109, R104, R109 ;  /* 0x0000006d686d7221 */ /* 0x000fca0000010000 */
[----:B------:R-:W-:Y:S01]  /*6780*/  HMMA.16816.F32.BF16 R48, R28, R14, R48 ;  /* 0x0000000e1c30723c */ /* 0x000fe20000041830 */
[----:B------:R-:W3:Y:S01]  /*6790*/  LDSM.16.MT88.4 R12, [R128+0x7c00] ;  /* 0x007c0000800c783b */ /* 0x000ee20000004200 */
[----:B--2---:R-:W-:-:S04]  /*67a0*/  FADD.FTZ R157, R101, R109 ;  /* 0x0000006d659d7221 */ /* 0x004fc80000010000 */
[C---:B------:R-:W-:Y:S06]  /*67b0*/  HMMA.16816.F32.BF16 R60, R28.reuse, R4, R60 ;  /* 0x000000041c3c723c */ /* 0x040fec000004183c */
[----:B------:R-:W-:Y:S01]  /*67c0*/  HMMA.16816.F32.BF16 R72, R28, R6, R72 ;  /* 0x000000061c48723c */ /* 0x000fe20000041848 */
[----:B------:R-:W-:Y:S02]  /*67d0*/  F2FP.BF16.F32.PACK_AB R4, R117, R110 ;  /* 0x0000006e7504723e */ /* 0x000fe400000010ff */
[----:B------:R-:W-:-:S03]  /*67e0*/  F2FP.BF16.F32.PACK_AB R5, R105, R107 ;  /* 0x0000006b6905723e */ /* 0x000fc600000010ff */
[----:B-1----:R-:W-:Y:S01]  /*67f0*/  HMMA.16816.F32.BF16 R52, R28, R8, R52 ;  /* 0x000000081c34723c */ /* 0x002fe20000041834 */
[----:B------:R-:W-:Y:S02]  /*6800*/  F2FP.BF16.F32.PACK_AB R6, R119, R118 ;  /* 0x000000767706723e */ /* 0x000fe400000010ff */
[----:B------:R-:W-:-:S03]  /*6810*/  F2FP.BF16.F32.PACK_AB R7, R101, R104 ;  /* 0x000000686507723e */ /* 0x000fc600000010ff */
[----:B------:R-:W-:Y:S01]  /*6820*/  HMMA.16816.F32.BF16 R56, R28, R10, R56 ;  /* 0x0000000a1c38723c */ /* 0x000fe20000041838 */
[----:B------:R-:W1:Y:S05]  /*6830*/  LDSM.16.MT88.4 R8, [R130+0x8c00] ;  /* 0x008c00008208783b */ /* 0x000e6a0000004200 */
[C---:B-----5:R-:W-:Y:S06]  /*6840*/  HMMA.16816.F32.BF16 R36, R4.reuse, R20, R36 ;  /* 0x000000140424723c */ /* 0x060fec0000041824 */
[----:B------:R-:W-:Y:S01]  /*6850*/  HMMA.16816.F32.BF16 R40, R4, R22, R40 ;  /* 0x000000160428723c */ /* 0x000fe20000041828 */
[----:B------:R-:W2:Y:S05]  /*6860*/  LDSM.16.MT88.4 R20, [R128+0x8c00] ;  /* 0x008c00008014783b */ /* 0x000eaa0000004200 */
[C---:B------:R-:W-:Y:S06]  /*6870*/  HMMA.16816.F32.BF16 R68, R28.reuse, R32, R68 ;  /* 0x000000201c44723c */ /* 0x040fec0000041844 */
[----:B------:R-:W-:Y:S01]  /*6880*/  HMMA.16816.F32.BF16 R64, R28, R34, R64 ;  /* 0x000000221c40723c */ /* 0x000fe20000041840 */
[----:B------:R-:W-:-:S05]  /*6890*/  MOV R32, R2 ;  /* 0x0000000200207202 */ /* 0x000fca0000000f00 */
[C---:B------:R-:W-:Y:S06]  /*68a0*/  HMMA.16816.F32.BF16 R80, R4.reuse, R24, R80 ;  /* 0x000000180450723c */ /* 0x040fec0000041850 */
[C---:B------:R-:W-:Y:S06]  /*68b0*/  HMMA.16816.F32.BF16 R76, R4.reuse, R26, R76 ;  /* 0x0000001a044c723c */ /* 0x040fec000004184c */
[C---:B------:R-:W-:Y:S06]  /*68c0*/  HMMA.16816.F32.BF16 R44, R4.reuse, R16, R44 ;  /* 0x00000010042c723c */ /* 0x040fec000004182c */
[C---:B------:R-:W-:Y:S06]  /*68d0*/  HMMA.16816.F32.BF16 R48, R4.reuse, R18, R48 ;  /* 0x000000120430723c */ /* 0x040fec0000041830 */
[C---:B---3--:R-:W-:Y:S06]  /*68e0*/  HMMA.16816.F32.BF16 R52, R4.reuse, R12, R52 ;  /* 0x0000000c0434723c */ /* 0x048fec0000041834 */
[C---:B------:R-:W-:Y:S06]  /*68f0*/  HMMA.16816.F32.BF16 R56, R4.reuse, R14, R56 ;  /* 0x0000000e0438723c */ /* 0x040fec0000041838 */
[C---:B-1----:R-:W-:Y:S06]  /*6900*/  HMMA.16816.F32.BF16 R60, R4.reuse, R8, R60 ;  /* 0x00000008043c723c */ /* 0x042fec000004183c */
[C---:B------:R-:W-:Y:S06]  /*6910*/  HMMA.16816.F32.BF16 R72, R4.reuse, R10, R72 ;  /* 0x0000000a0448723c */ /* 0x040fec0000041848 */
[C---:B--2---:R-:W-:Y:S06]  /*6920*/  HMMA.16816.F32.BF16 R68, R4.reuse, R20, R68 ;  /* 0x000000140444723c */ /* 0x044fec0000041844 */
[----:B------:R-:W-:Y:S01]  /*6930*/  HMMA.16816.F32.BF16 R64, R4, R22, R64 ;  /* 0x000000160440723c */ /* 0x000fe20000041840 */
[----:B------:R-:W-:-:S08]  /*6940*/  NOP ;  /* 0x0000000000007918 */ /* 0x000fd00000000000 */
[----:B------:R-:W-:-:S15]  /*6950*/  @P5 BRA `(.L_x_282) ;  /* 0x0000000000045947 */ /* 0x000fde0003800000 */
.L_x_278:
[----:B------:R-:W-:-:S07]  /*6960*/  IADD3 R156, R32, -0x1, RZ ;  /* 0xffffffff209c7810 */ /* 0x000fce0007ffe0ff */
.L_x_282:
        /* <DEDUP_REMOVED lines=12> */
.L_x_286:
[----:B------:R-:W-:Y:S01]  /*6a30*/  ISETP.GE.AND P4, PT, R150, UR5, PT ;  /* 0x0000000596007c0c */ /* 0x000fe2000bf86270 */
[----:B------:R-:W-:Y:S01]  /*6a40*/  VIADD R86, R156, 0xffffffff ;  /* 0xffffffff9c567836 */ /* 0x000fe20000000000 */
[----:B------:R-:W1:Y:S03]  /*6a50*/  @!P3 LDC.64 R94, c[0x0][0x218] ;  /* 0x00008600ff5ebb82 */ /* 0x000e660000000a00 */
[----:B------:R-:W-:Y:S01]  /*6a60*/  IMAD.WIDE.U32 R100, R86, UR6, RZ ;  /* 0x0000000656647c25 */ /* 0x000fe2000f8e00ff */
[----:B------:R-:W-:Y:S04]  /*6a70*/  SHF.R.S32.HI R85, RZ, 0x1f, R86 ;  /* 0x0000001fff557819 */ /* 0x000fe80000011456 */
[----:B------:R-:W2:Y:S01]  /*6a80*/  @!P2 LDC.64 R92, c[0x0][0x218] ;  /* 0x00008600ff5cab82 */ /* 0x000ea20000000a00 */
[----:B------:R-:W-:Y:S01]  /*6a90*/  IMAD R85, R85, UR6, RZ ;  /* 0x0000000655557c24 */ /* 0x000fe2000f8e02ff */
[----:B------:R-:W-:Y:S01]  /*6aa0*/  LEA R99, P0, R100, R146, 0x6 ;  /* 0x0000009264637211 */ /* 0x000fe200078030ff */
[----:B------:R3:W-:Y:S02]  /*6ab0*/  @P4 STS [R141+0x3000], RZ ;  /* 0x003000ff8d004388 */ /* 0x0007e40000000800 */
[----:B------:R-:W-:Y:S02]  /*6ac0*/  IMAD R85, R86, UR7, R85 ;  /* 0x0000000756557c24 */ /* 0x000fe4000f8e0255 */
[----:B------:R3:W-:Y:S01]  /*6ad0*/  @P4 STS [R141+0x3004], RZ ;  /* 0x003004ff8d004388 */ /* 0x0007e20000000800 */
[----:B------:R-:W4:Y:S01]  /*6ae0*/  @!P4 LDC.64 R96, c[0x0][0x218] ;  /* 0x00008600ff60cb82 */ /* 0x000f220000000a00 */
[----:B------:R-:W-:Y:S02]  /*6af0*/  IMAD.IADD R85, R101, 0x1, R85 ;  /* 0x0000000165557824 */ /* 0x000fe400078e0255 */
[----:B------:R3:W-:Y:S03]  /*6b00*/  @P4 STS.64 [R141+0x3008], RZ ;  /* 0x003008ff8d004388 */ /* 0x0007e60000000a00 */
[----:B------:R-:W-:Y:S02]  /*6b10*/  LEA.HI.X R85, R100, R149, R85, 0x6, P0 ;  /* 0x0000009564557211 */ /* 0x000fe400000f3455 */
[----:B------:R-:W5:Y:S08]  /*6b20*/  @!P4 LDC.64 R90, c[0x0][0x218] ;  /* 0x00008600ff5acb82 */ /* 0x000f700000000a00 */
[----:B------:R-:W3:Y:S08]  /*6b30*/  @!P3 LDC.64 R88, c[0x0][0x218] ;  /* 0x00008600ff58bb82 */ /* 0x000ef00000000a00 */
[----:B------:R-:W3:Y:S01]  /*6b40*/  @!P2 LDC.64 R86, c[0x0][0x218] ;  /* 0x00008600ff56ab82 */ /* 0x000ee20000000a00 */
[C---:B----4-:R-:W-:Y:S02]  /*6b50*/  @!P4 LEA R96, P0, R99.reuse, R96, 0x1 ;  /* 0x000000606360c211 */ /* 0x050fe400078008ff */
[C---:B-1----:R-:W-:Y:S02]  /*6b60*/  @!P3 LEA R94, P6, R99.reuse, R94, 0x1 ;  /* 0x0000005e635eb211 */ /* 0x042fe400078c08ff */
[C-C-:B------:R-:W-:Y:S02]  /*6b70*/  @!P4 LEA.HI.X R97, R99.reuse, R97, R85.reuse, 0x1, P0 ;  /* 0x000000616361c211 */ /* 0x140fe400000f0c55 */
[C-C-:B------:R-:W-:Y:S02]  /*6b80*/  @!P3 LEA.HI.X R95, R99.reuse, R95, R85.reuse, 0x1, P6 ;  /* 0x0000005f635fb211 */ /* 0x140fe400030f0c55 */
[----:B--2---:R-:W-:Y:S01]  /*6b90*/  @!P2 LEA R92, P1, R99, R92, 0x1 ;  /* 0x0000005c635ca211 */ /* 0x004fe200078208ff */
[----:B------:R-:W-:Y:S01]  /*6ba0*/  @!PT LDS RZ, [RZ] ;  /* 0x00000000fffff984 */ /* 0x000fe20000000800 */
[----:B------:R-:W-:Y:S01]  /*6bb0*/  @!PT LDS RZ, [RZ] ;  /* 0x00000000fffff984 */ /* 0x000fe20000000800 */
[----:B------:R-:W-:Y:S01]  /*6bc0*/  @!PT LDS RZ, [RZ] ;  /* 0x00000000fffff984 */ /* 0x000fe20000000800 */
[----:B------:R1:W-:Y:S01]  /*6bd0*/  @!P4 LDGSTS.E.BYPASS.LTC128B.128 [R141+0x3000], desc[UR8][R96.64] ;  /* 0x03000000608dcfae */ /* 0x0003e2000b901d48 */
[----:B------:R-:W-:Y:S02]  /*6be0*/  IADD3 R100, P0, R135, R99, RZ ;  /* 0x0000006387647210 */ /* 0x000fe40007f1e0ff */
[--C-:B------:R-:W-:Y:S01]  /*6bf0*/  @!P2 LEA.HI.X R93, R99, R93, R85.reuse, 0x1, P1 ;  /* 0x0000005d635da211 */ /* 0x100fe200008f0c55 */
[----:B------:R1:W-:Y:S01]  /*6c00*/  @P3 STS.128 [R141+0x4000], RZ ;  /* 0x004000ff8d003388 */ /* 0x0003e20000000c00 */
[----:B-----5:R-:W-:Y:S01]  /*6c10*/  @!P4 LEA R90, P6, R100, R90, 0x1 ;  /* 0x0000005a645ac211 */ /* 0x020fe200078c08ff */
[----:B------:R-:W-:Y:S01]  /*6c20*/  IMAD.X R85, R134, 0x1, R85, P0 ;  /* 0x0000000186557824 */ /* 0x000fe200000e0655 */
[C---:B---3--:R-:W-:Y:S01]  /*6c30*/  @!P3 LEA R88, P1, R100.reuse, R88, 0x1 ;  /* 0x000000586458b211 */ /* 0x048fe200078208ff */
[----:B------:R-:W-:Y:S01]  /*6c40*/  @!PT LDS RZ, [RZ] ;  /* 0x00000000fffff984 */ /* 0x000fe20000000800 */
[----:B------:R-:W-:Y:S01]  /*6c50*/  @!PT LDS RZ, [RZ] ;  /* 0x00000000fffff984 */ /* 0x000fe20000000800 */
[----:B------:R-:W-:Y:S01]  /*6c60*/  @!PT LDS RZ, [RZ] ;  /* 0x00000000fffff984 */ /* 0x000fe20000000800 */
[----:B------:R1:W-:Y:S03]  /*6c70*/  @!P3 LDGSTS.E.BYPASS.LTC128B.128 [R141+0x4000], desc[UR8][R94.64+0x40] ;  /* 0x040000405e8dbfae */ /* 0x0003e6000b901d48 */
[C-C-:B------:R-:W-:Y:S01]  /*6c80*/  @!P4 LEA.HI.X R91, R100.reuse, R91, R85.reuse, 0x1, P6 ;  /* 0x0000005b645bc211 */ /* 0x140fe200030f0c55 */
[----:B------:R1:W-:Y:S01]  /*6c90*/  @P2 STS.128 [R141+0x5000], RZ ;  /* 0x005000ff8d002388 */ /* 0x0003e20000000c00 */
[C-C-:B------:R-:W-:Y:S02]  /*6ca0*/  @!P3 LEA.HI.X R89, R100.reuse, R89, R85.reuse, 0x1, P1 ;  /* 0x000000596459b211 */ /* 0x140fe400008f0c55 */
[C---:B------:R-:W-:Y:S01]  /*6cb0*/  @!P2 LEA R86, P0, R100.reuse, R86, 0x1 ;  /* 0x000000566456a211 */ /* 0x040fe200078008ff */
[----:B------:R-:W-:Y:S01]  /*6cc0*/  @!PT LDS RZ, [RZ] ;  /* 0x00000000fffff984 */ /* 0x000fe20000000800 */
[----:B------:R-:W-:Y:S01]  /*6cd0*/  @!PT LDS RZ, [RZ] ;  /* 0x00000000fffff984 */ /* 0x000fe20000000800 */
[----:B------:R-:W-:Y:S01]  /*6ce0*/  @!PT LDS RZ, [RZ] ;  /* 0x00000000fffff984 */ /* 0x000fe20000000800 */
[----:B------:R1:W-:Y:S03]  /*6cf0*/  @!P2 LDGSTS.E.BYPASS.LTC128B.128 [R141+0x5000], desc[UR8][R92.64+0x80] ;  /* 0x050000805c8dafae */ /* 0x0003e6000b901d48 */
[----:B------:R-:W-:Y:S01]  /*6d00*/  @!P2 LEA.HI.X R87, R100, R87, R85, 0x1, P0 ;  /* 0x000000576457a211 */ /* 0x000fe200000f0c55 */
        /* <DEDUP_REMOVED lines=17> */
.L_x_284:
        /* <DEDUP_REMOVED lines=12> */
[C---:B--2---:R-:W-:Y:S01]  /*6ee0*/  @!P4 LEA R8, P5, R17.reuse, R8, 0x1 ;  /* 0x000000081108c211 */ /* 0x044fe200078a08ff */
[----:B------:R-:W2:Y:S01]  /*6ef0*/  @!P3 LDC.64 R12, c[0x0][0x220] ;  /* 0x00008800ff0cbb82 */ /* 0x000ea20000000a00 */
[C---:B-1----:R-:W-:Y:S01]  /*6f00*/  @!P4 LEA R14, P0, R18.reuse, R14, 0x1 ;  /* 0x0000000e120ec211 */ /* 0x042fe200078008ff */
[----:B------:R-:W-:Y:S03]  /*6f10*/  @P4 STS [R141+0x6000], RZ ;  /* 0x006000ff8d004388 */ /* 0x000fe60000000800 */
[C-C-:B------:R-:W-:Y:S02]  /*6f20*/  @!P4 LEA.HI.X R15, R18.reuse, R15, R16.reuse, 0x1, P0 ;  /* 0x0000000f120fc211 */ /* 0x140fe400000f0c10 */
[----:B------:R-:W-:Y:S01]  /*6f30*/  @P4 STS [R141+0x6004], RZ ;  /* 0x006004ff8d004388 */ /* 0x000fe20000000800 */
[----:B------:R-:W1:Y:S04]  /*6f40*/  @!P2 LDC.64 R10, c[0x0][0x220] ;  /* 0x00008800ff0aab82 */ /* 0x000e680000000a00 */
[----:B------:R-:W-:Y:S05]  /*6f50*/  @P4 STS.64 [R141+0x6008], RZ ;  /* 0x006008ff8d004388 */ /* 0x000fea0000000a00 */
[----:B------:R-:W-:Y:S01]  /*6f60*/  @!PT LDS RZ, [RZ] ;  /* 0x00000000fffff984 */ /* 0x000fe20000000800 */
[----:B------:R-:W-:Y:S01]  /*6f70*/  @!PT LDS RZ, [RZ] ;  /* 0x00000000fffff984 */ /* 0x000fe20000000800 */
[----:B------:R-:W-:Y:S01]  /*6f80*/  @!PT LDS RZ, [RZ] ;  /* 0x00000000fffff984 */ /* 0x000fe20000000800 */
[----:B------:R-:W-:Y:S01]  /*6f90*/  @!P4 LDGSTS.E.BYPASS.LTC128B.128 [R141+0x6000], desc[UR8][R14.64] ;  /* 0x060000000e8dcfae */ /* 0x000fe2000b901d48 */
[----:B------:R-:W3:Y:S04]  /*6fa0*/  @!P3 LDC.64 R6, c[0x0][0x220] ;  /* 0x00008800ff06bb82 */ /* 0x000ee80000000a00 */
[----:B------:R-:W-:Y:S01]  /*6fb0*/  @P3 STS.128 [R141+0x7000], RZ ;  /* 0x007000ff8d003388 */ /* 0x000fe20000000c00 */
[C---:B--2---:R-:W-:Y:S03]  /*6fc0*/  @!P3 LEA R12, P1, R18.reuse, R12, 0x1 ;  /* 0x0000000c120cb211 */ /* 0x044fe600078208ff */
[----:B------:R-:W2:Y:S01]  /*6fd0*/  @!P2 LDC.64 R4, c[0x0][0x220] ;  /* 0x00008800ff04ab82 */ /* 0x000ea20000000a00 */
[C-C-:B------:R-:W-:Y:S02]  /*6fe0*/  @!P3 LEA.HI.X R13, R18.reuse, R13, R16.reuse, 0x1, P1 ;  /* 0x0000000d120db211 */ /* 0x140fe400008f0c10 */
[C---:B-1----:R-:W-:Y:S03]  /*6ff0*/  @!P2 LEA R10, P0, R18.reuse, R10, 0x1 ;  /* 0x0000000a120aa211 */ /* 0x042fe600078008ff */
[----:B------:R-:W-:Y:S01]  /*7000*/  @!PT LDS RZ, [RZ] ;  /* 0x00000000fffff984 */ /* 0x000fe20000000800 */
[----:B------:R-:W-:Y:S01]  /*7010*/  @!PT LDS RZ, [RZ] ;  /* 0x00000000fffff984 */ /* 0x000fe20000000800 */
[----:B------:R-:W-:Y:S01]  /*7020*/  @!PT LDS RZ, [RZ] ;  /* 0x00000000fffff984 */ /* 0x000fe20000000800 */
[----:B------:R-:W-:Y:S01]  /*7030*/  @!P3 LDGSTS.E.BYPASS.LTC128B.128 [R141+0x7000], desc[UR8][R12.64+0x40] ;  /* 0x070000400c8dbfae */ /* 0x000fe2000b901d48 */
[--C-:B------:R-:W-:Y:S04]  /*7040*/  @!P2 LEA.HI.X R11, R18, R11, R16.reuse, 0x1, P0 ;  /* 0x0000000b120ba211 */ /* 0x100fe800000f0c10 */
[----:B------:R-:W-:Y:S01]  /*7050*/  @P2 STS.128 [R141+0x8000], RZ ;  /* 0x008000ff8d002388 */ /* 0x000fe20000000c00 */
[----:B------:R-:W-:Y:S01]  /*7060*/  IMAD.X R16, R138, 0x1, R16, P6 ;  /* 0x000000018a107824 */ /* 0x000fe200030e0610 */
[C---:B---3--:R-:W-:Y:S03]  /*7070*/  @!P3 LEA R6, P1, R17.reuse, R6, 0x1 ;  /* 0x000000061106b211 */ /* 0x048fe600078208ff */
[----:B------:R-:W-:Y:S01]  /*7080*/  @!PT LDS RZ, [RZ] ;  /* 0x00000000fffff984 */ /* 0x000fe20000000800 */
[----:B------:R-:W-:Y:S01]  /*7090*/  @!PT LDS RZ, [RZ] ;  /* 0x00000000fffff984 */ /* 0x000fe20000000800 */
[----:B------:R-:W-:Y:S01]  /*70a0*/  @!PT LDS RZ, [RZ] ;  /* 0x00000000fffff984 */ /* 0x000fe20000000800 */
[----:B------:R-:W-:Y:S01]  /*70b0*/  @!P2 LDGSTS.E.BYPASS.LTC128B.128 [R141+0x8000], desc[UR8][R10.64+0x80] ;  /* 0x080000800a8dafae */ /* 0x000fe2000b901d48 */
[C-C-:B------:R-:W-:Y:S04]  /*70c0*/  @!P4 LEA.HI.X R9, R17.reuse, R9, R16.reuse, 0x1, P5 ;  /* 0x000000091109c211 */ /* 0x140fe800028f0c10 */
[----:B------:R-:W-:Y:S01]  /*70d0*/  @P4 STS.128 [R141+0x6800], RZ ;  /* 0x006800ff8d004388 */ /* 0x000fe20000000c00 */
[C-C-:B------:R-:W-:Y:S02]  /*70e0*/  @!P3 LEA.HI.X R7, R17.reuse, R7, R16.reuse, 0x1, P1 ;  /* 0x000000071107b211 */ /* 0x140fe400008f0c10 */
[C---:B------:R-:W-:Y:S02]  /*70f0*/  ISETP.GT.AND P5, PT, R156.reuse, RZ, PT ;  /* 0x000000ff9c00720c */ /* 0x040fe40003fa4270 */
[----:B------:R-:W-:Y:S01]  /*7100*/  @!PT LDS RZ, [RZ] ;  /* 0x00000000fffff984 */ /* 0x000fe20000000800 */
[----:B------:R-:W-:Y:S01]  /*7110*/  @!PT LDS RZ, [RZ] ;  /* 0x00000000fffff984 */ /* 0x000fe20000000800 */
[----:B------:R-:W-:Y:S01]  /*7120*/  @!PT LDS RZ, [RZ] ;  /* 0x00000000fffff984 */ /* 0x000fe20000000800 */
[----:B------:R1:W-:Y:S01]  /*7130*/  @!P4 LDGSTS.E.BYPASS.LTC128B.128 [R141+0x6800], desc[UR8][R8.64] ;  /* 0x06800000088dcfae */ /* 0x0003e2000b901d48 */
[C---:B--2---:R-:W-:Y:S04]  /*7140*/  @!P2 LEA R4, P0, R17.reuse, R4, 0x1 ;  /* 0x000000041104a211 */ /* 0x044fe800078008ff */
[----:B------:R-:W-:Y:S01]  /*7150*/  @P3 STS.128 [R141+0x7800], RZ ;  /* 0x007800ff8d003388 */ /* 0x000fe20000000c00 */
[----:B------:R-:W-:Y:S04]  /*7160*/  @!P2 LEA.HI.X R5, R17, R5, R16, 0x1, P0 ;  /* 0x000000051105a211 */ /* 0x000fe800000f0c10 */
[----:B------:R-:W-:Y:S01]  /*7170*/  @!PT LDS RZ, [RZ] ;  /* 0x00000000fffff984 */ /* 0x000fe20000000800 */
[----:B------:R-:W-:Y:S01]  /*7180*/  @!PT LDS RZ, [RZ] ;  /* 0x00000000fffff984 */ /* 0x000fe20000000800 */
[----:B------:R-:W-:Y:S01]  /*7190*/  @!PT LDS RZ, [RZ] ;  /* 0x00000000fffff984 */ /* 0x000fe20000000800 */
[----:B------:R-:W-:Y:S05]  /*71a0*/  @!P3 LDGSTS.E.BYPASS.LTC128B.128 [R141+0x7800], desc[UR8][R6.64+0x40] ;  /* 0x07800040068dbfae */ /* 0x000fea000b901d48 */
[----:B------:R-:W-:Y:S05]  /*71b0*/  @P2 STS.128 [R141+0x8800], RZ ;  /* 0x008800ff8d002388 */ /* 0x000fea0000000c00 */
[----:B------:R-:W-:Y:S01]  /*71c0*/  @!PT LDS RZ, [RZ] ;  /* 0x00000000fffff984 */ /* 0x000fe20000000800 */
[----:B------:R-:W-:Y:S01]  /*71d0*/  @!PT LDS RZ, [RZ] ;  /* 0x00000000fffff984 */ /* 0x000fe20000000800 */
[----:B------:R-:W-:Y:S01]  /*71e0*/  @!PT LDS RZ, [RZ] ;  /* 0x00000000fffff984 */ /* 0x000fe20000000800 */
[----:B------:R2:W-:Y:S05]  /*71f0*/  @!P2 LDGSTS.E.BYPASS.LTC128B.128 [R141+0x8800], desc[UR8][R4.64+0x80] ;  /* 0x08800080048dafae */ /* 0x0005ea000b901d48 */
[----:B------:R-:W-:Y:S05]  /*7200*/  LDSM.16.M88.4 R32, [R133] ;  /* 0x000000008520783b */ /* 0x000fea0000000200 */
[----:B------:R-:W-:Y:S05]  /*7210*/  LDSM.16.M88.4 R16, [R132+0x3400] ;  /* 0x003400008410783b */ /* 0x000fea0000000200 */
[----:B-1----:R-:W2:Y:S05]  /*7220*/  LDSM.16.M88.4 R8, [R132+0x3000] ;  /* 0x003000008408783b */ /* 0x002eaa0000000200 */
[----:B------:R-:W1:Y:S05]  /*7230*/  LDSM.16.M88.4 R24, [R132+0x3800] ;  /* 0x003800008418783b */ /* 0x000e6a0000000200 */
[----:B------:R-:W3:Y:S05]  /*7240*/  LDSM.16.M88.4 R84, [R132+0x3c00] ;  /* 0x003c00008454783b */ /* 0x000eea0000000200 */
[----:B------:R-:W0:Y:S05]  /*7250*/  LDGDEPBAR ;  /* 0x00000000000079af */ /* 0x000e2a0000000000 */
[----:B------:R-:W-:Y:S05]  /*7260*/  LDSM.16.M88.4 R88, [R131] ;  /* 0x000000008358783b */ /* 0x000fea0000000200 */
[----:B------:R-:W4:Y:S05]  /*7270*/  LDSM.16.M88.4 R92, [R129+0x3000] ;  /* 0x00300000815c783b */ /* 0x000f2a0000000200 */
[----:B------:R-:W5:Y:S05]  /*7280*/  LDSM.16.M88.4 R96, [R129+0x3400] ;  /* 0x003400008160783b */ /* 0x000f6a0000000200 */
[----:B------:R-:W5:Y:S05]  /*7290*/  LDSM.16.M88.4 R100, [R129+0x3800] ;  /* 0x003800008164783b */ /* 0x000f6a0000000200 */
[----:B------:R-:W5:Y:S01]  /*72a0*/  LDSM.16.M88.4 R104, [R129+0x3c00] ;  /* 0x003c00008168783b */ /* 0x000f620000000200 */
[C---:B--2---:R-:W-:Y:S04]  /*72b0*/  HMMA.16816.F32.BF16 R4, R32.reuse, R8, RZ ;  /* 0x000000082004723c */ /* 0x044fe800000418ff */
[----:B------:R-:W-:Y:S02]  /*72c0*/  LDSM.16.M88.4 R108, [R133+0x1000] ;  /* 0x00100000856c783b */ /* 0x000fe40000000200 */
[C---:B------:R-:W-:Y:S03]  /*72d0*/  HMMA.16816.F32.BF16 R8, R32.reuse, R10, RZ ;  /* 0x0000000a2008723c */ /* 0x040fe600000418ff */
[----:B------:R-:W2:Y:S03]  /*72e0*/  LDSM.16.M88.4 R112, [R132+0x4000] ;  /* 0x004000008470783b */ /* 0x000ea60000000200 */
[C---:B------:R-:W-:Y:S02]  /*72f0*/  HMMA.16816.F32.BF16 R12, R32.reuse, R16, RZ ;  /* 0x00000010200c723c */ /* 0x040fe400000418ff */
[----:B------:R-:W2:Y:S04]  /*7300*/  LDSM.16.M88.4 R116, [R132+0x4400] ;  /* 0x004400008474783b */ /* 0x000ea80000000200 */
[C---:B------:R-:W-:Y:S01]  /*7310*/  HMMA.16816.F32.BF16 R16, R32.reuse, R18, RZ ;  /* 0x000000122010723c */ /* 0x040fe200000418ff */
[----:B------:R-:W-:Y:S05]  /*7320*/  LDSM.16.M88.4 R120, [R131+0x1000] ;  /* 0x001000008378783b */ /* 0x000fea0000000200 */
[C---:B-1----:R-:W-:Y:S01]  /*7330*/  HMMA.16816.F32.BF16 R20, R32.reuse, R24, RZ ;  /* 0x000000182014723c */ /* 0x042fe200000418ff */
[----:B------:R-:W-:Y:S05]  /*7340*/  LDSM.16.M88.4 R124, [R129+0x4000] ;  /* 0x00400000817c783b */ /* 0x000fea0000000200 */
[C---:B------:R-:W-:Y:S06]  /*7350*/  HMMA.16816.F32.BF16 R24, R32.reuse, R26, RZ ;  /* 0x0000001a2018723c */ /* 0x040fec00000418ff */
[C---:B---3--:R-:W-:Y:S06]  /*7360*/  HMMA.16816.F32.BF16 R28, R32.reuse, R84, RZ ;  /* 0x00000054201c723c */ /* 0x048fec00000418ff */
[----:B------:R-:W-:Y:S01]  /*7370*/  HMMA.16816.F32.BF16 R32, R32, R86, RZ ;  /* 0x000000562020723c */ /* 0x000fe200000418ff */
[----:B------:R-:W1:Y:S05]  /*7380*/  LDSM.16.M88.4 R84, [R132+0x4800] ;  /* 0x004800008454783b */ /* 0x000e6a0000000200 */
[C---:B----4-:R-:W-:Y:S06]  /*7390*/  HMMA.16816.F32.BF16 R4, R88.reuse, R92, R4 ;  /* 0x0000005c5804723c */ /* 0x050fec0000041804 */
[C---:B------:R-:W-:Y:S01]  /*73a0*/  HMMA.16816.F32.BF16 R8, R88.reuse, R94, R8 ;  /* 0x0000005e5808723c */ /* 0x040fe20000041808 */
[----:B------:R-:W3:Y:S05]  /*73b0*/  LDSM.16.M88.4 R92, [R132+0x4c00] ;  /* 0x004c0000845c783b */ /* 0x000eea0000000200 */
[C---:B-----5:R-:W-:Y:S06]  /*73c0*/  HMMA.16816.F32.BF16 R12, R88.reuse, R96, R12 ;  /* 0x00000060580c723c */ /* 0x060fec000004180c */
[C---:B------:R-:W-:Y:S01]  /*73d0*/  HMMA.16816.F32.BF16 R16, R88.reuse, R98, R16 ;  /* 0x000000625810723c */ /* 0x040fe20000041810 */
[----:B------:R-:W4:Y:S05]  /*73e0*/  LDSM.16.M88.4 R96, [R129+0x4400] ;  /* 0x004400008160783b */ /* 0x000f2a0000000200 */
[C---:B------:R-:W-:Y:S06]  /*73f0*/  HMMA.16816.F32.BF16 R20, R88.reuse, R100, R20 ;  /* 0x000000645814723c */ /* 0x040fec0000041814 */
[C---:B------:R-:W-:Y:S01]  /*7400*/  HMMA.16816.F32.BF16 R24, R88.reuse, R102, R24 ;  /* 0x000000665818723c */ /* 0x040fe20000041818 */
[----:B------:R-:W-:Y:S05]  /*7410*/  LDSM.16.M88.4 R100, [R129+0x4c00] ;  /* 0x004c00008164783b */ /* 0x000fea0000000200 */
[C---:B------:R-:W-:Y:S06]  /*7420*/  HMMA.16816.F32.BF16 R28, R88.reuse, R104, R28 ;  /* 0x00000068581c723c */ /* 0x040fec000004181c */
[----:B------:R-:W-:Y:S01]  /*7430*/  HMMA.16816.F32.BF16 R32, R88, R106, R32 ;  /* 0x0000006a5820723c */ /* 0x000fe20000041820 */
[----:B------:R-:W5:Y:S05]  /*7440*/  LDSM.16.M88.4 R88, [R129+0x4800] ;  /* 0x004800008158783b */ /* 0x000f6a0000000200 */
[C---:B--2---:R-:W-:Y:S01]  /*7450*/  HMMA.16816.F32.BF16 R4, R108.reuse, R112, R4 ;  /* 0x000000706c04723c */ /* 0x044fe20000041804 */
[----:B------:R-:W-:Y:S05]  /*7460*/  LDSM.16.M88.4 R104, [R133+0x2000] ;  /* 0x002000008568783b */ /* 0x000fea0000000200 */
[C---:B------:R-:W-:Y:S01]  /*7470*/  HMMA.16816.F32.BF16 R8, R108.reuse, R114, R8 ;  /* 0x000000726c08723c */ /* 0x040fe20000041808 */
[----:B------:R-:W2:Y:S05]  /*7480*/  LDSM.16.M88.4 R112, [R132+0x5000] ;  /* 0x005000008470783b */ /* 0x000eaa0000000200 */
[C---:B------:R-:W-:Y:S06]  /*7490*/  HMMA.16816.F32.BF16 R12, R108.reuse, R116, R12 ;  /* 0x000000746c0c723c */ /* 0x040fec000004180c */
[C---:B------:R-:W-:Y:S01]  /*74a0*/  HMMA.16816.F32.BF16 R16, R108.reuse, R118, R16 ;  /* 0x000000766c10723c */ /* 0x040fe20000041810 */
[----:B------:R-:W-:Y:S05]  /*74b0*/  LDSM.16.M88.4 R116, [R129+0x5000] ;  /* 0x005000008174783b */ /* 0x000fea0000000200 */
[C---:B-1----:R-:W-:Y:S06]  /*74c0*/  HMMA.16816.F32.BF16 R20, R108.reuse, R84, R20 ;  /* 0x000000546c14723c */ /* 0x042fec0000041814 */
[C---:B------:R-:W-:Y:S01]  /*74d0*/  HMMA.16816.F32.BF16 R24, R108.reuse, R86, R24 ;  /* 0x000000566c18723c */ /* 0x040fe20000041818 */
[----:B------:R-:W1:Y:S05]  /*74e0*/  LDSM.16.M88.4 R84, [R132+0x5400] ;  /* 0x005400008454783b */ /* 0x000e6a0000000200 */
[C---:B---3--:R-:W-:Y:S06]  /*74f0*/  HMMA.16816.F32.BF16 R28, R108.reuse, R92, R28 ;  /* 0x0000005c6c1c723c */ /* 0x048fec000004181c */
[----:B------:R-:W-:Y:S01]  /*7500*/  HMMA.16816.F32.BF16 R32, R108, R94, R32 ;  /* 0x0000005e6c20723c */ /* 0x000fe20000041820 */
[----:B------:R-:W3:Y:S05]  /*7510*/  LDSM.16.M88.4 R92, [R132+0x5800] ;  /* 0x00580000845c783b */ /* 0x000eea0000000200 */
[C---:B------:R-:W-:Y:S01]  /*7520*/  HMMA.16816.F32.BF16 R4, R120.reuse, R124, R4 ;  /* 0x0000007c7804723c */ /* 0x040fe20000041804 */
[----:B------:R-:W3:Y:S05]  /*7530*/  LDSM.16.M88.4 R108, [R132+0x5c00] ;  /* 0x005c0000846c783b */ /* 0x000eea0000000200 */
[C---:B------:R-:W-:Y:S06]  /*7540*/  HMMA.16816.F32.BF16 R8, R120.reuse, R126, R8 ;  /* 0x0000007e7808723c */ /* 0x040fec0000041808 */
[C---:B----4-:R-:W-:Y:S06]  /*7550*/  HMMA.16816.F32.BF16 R12, R120.reuse, R96, R12 ;  /* 0x00000060780c723c */ /* 0x050fec000004180c */
[C---:B------:R-:W-:Y:S01]  /*7560*/  HMMA.16816.F32.BF16 R16, R120.reuse, R98, R16 ;  /* 0x000000627810723c */ /* 0x040fe20000041810 */
[----:B------:R-:W4:Y:S05]  /*7570*/  LDSM.16.M88.4 R96, [R131+0x2000] ;  /* 0x002000008360783b */ /* 0x000f2a0000000200 */
[C---:B-----5:R-:W-:Y:S06]  /*7580*/  HMMA.16816.F32.BF16 R20, R120.reuse, R88, R20 ;  /* 0x000000587814723c */ /* 0x060fec0000041814 */
[C---:B------:R-:W-:Y:S01]  /*7590*/  HMMA.16816.F32.BF16 R24, R120.reuse, R90, R24 ;  /* 0x0000005a7818723c */ /* 0x040fe20000041818 */
[----:B------:R-:W5:Y:S05]  /*75a0*/  LDSM.16.M88.4 R88, [R129+0x5400] ;  /* 0x005400008158783b */ /* 0x000f6a0000000200 */
[C---:B------:R-:W-:Y:S06]  /*75b0*/  HMMA.16816.F32.BF16 R28, R120.reuse, R100, R28 ;  /* 0x00000064781c723c */ /* 0x040fec000004181c */
[----:B------:R-:W-:Y:S05]  /*75c0*/  HMMA.16816.F32.BF16 R32, R120, R102, R32 ;  /* 0x000000667820723c */ /* 0x000fea0000041820 */
[----:B------:R-:W-:Y:S01]  /*75d0*/  IMAD R100, R156, 0x40, R153 ;  /* 0x000000409c647824 */ /* 0x000fe200078e0299 */
[C---:B--2---:R-:W-:Y:S06]  /*75e0*/  HMMA.16816.F32.BF16 R4, R104.reuse, R112, R4 ;  /* 0x000000706804723c */ /* 0x044fec0000041804 */
[C---:B------:R-:W-:Y:S06]  /*75f0*/  HMMA.16816.F32.BF16 R8, R104.reuse, R114, R8 ;  /* 0x000000726808723c */ /* 0x040fec0000041808 */
[C---:B-1----:R-:W-:Y:S06]  /*7600*/  HMMA.16816.F32.BF16 R12, R104.reuse, R84, R12 ;  /* 0x00000054680c723c */ /* 0x042fec000004180c */
[C---:B------:R-:W-:Y:S01]  /*7610*/  HMMA.16816.F32.BF16 R16, R104.reuse, R86, R16 ;  /* 0x000000566810723c */ /* 0x040fe20000041810 */
[----:B------:R-:W1:Y:S05]  /*7620*/  LDSM.16.M88.4 R84, [R129+0x5800] ;  /* 0x005800008154783b */ /* 0x000e6a0000000200 */
[C---:B---3--:R-:W-:Y:S06]  /*7630*/  HMMA.16816.F32.BF16 R20, R104.reuse, R92, R20 ;  /* 0x0000005c6814723c */ /* 0x048fec0000041814 */
[C---:B------:R-:W-:Y:S05]  /*7640*/  HMMA.16816.F32.BF16 R24, R104.reuse, R94, R24 ;  /* 0x0000005e6818723c */ /* 0x040fea0000041818 */
[C---:B------:R-:W-:Y:S01]  /*7650*/  VIADD R92, R100.reuse, 0x1 ;  /* 0x00000001645c7836 */ /* 0x040fe20000000000 */
[C---:B------:R-:W-:Y:S06]  /*7660*/  HMMA.16816.F32.BF16 R28, R104.reuse, R108, R28 ;  /* 0x0000006c681c723c */ /* 0x040fec000004181c */
[----:B------:R-:W-:Y:S06]  /*7670*/  HMMA.16816.F32.BF16 R32, R104, R110, R32 ;  /* 0x0000006e6820723c */ /* 0x000fec0000041820 */
[C---:B----4-:R-:W-:Y:S06]  /*7680*/  HMMA.16816.F32.BF16 R4, R96.reuse, R116, R4 ;  /* 0x000000746004723c */ /* 0x050fec0000041804 */
[C---:B------:R-:W-:Y:S06]  /*7690*/  HMMA.16816.F32.BF16 R8, R96.reuse, R118, R8 ;  /* 0x000000766008723c */ /* 0x040fec0000041808 */
[C---:B-----5:R-:W-:Y:S06]  /*76a0*/  HMMA.16816.F32.BF16 R12, R96.reuse, R88, R12 ;  /* 0x00000058600c723c */ /* 0x060fec000004180c */
[C---:B------:R-:W-:Y:S05]  /*76b0*/  HMMA.16816.F32.BF16 R16, R96.reuse, R90, R16 ;  /* 0x0000005a6010723c */ /* 0x040fea0000041810 */
[----:B------:R-:W-:Y:S01]  /*76c0*/  I2FP.F32.S32 R88, R92 ;  /* 0x0000005c00587245 */ /* 0x000fe20000201400 */
[C---:B-1----:R-:W-:Y:S01]  /*76d0*/  HMMA.16816.F32.BF16 R20, R96.reuse, R84, R20 ;  /* 0x000000546014723c */ /* 0x042fe20000041814 */
[----:B------:R-:W1:Y:S01]  /*76e0*/  LDSM.16.M88.4 R92, [R129+0x5c00] ;  /* 0x005c0000815c783b */ /* 0x000e620000000200 */
[----:B------:R-:W-:Y:S04]  /*76f0*/  DEPBAR.LE SB0, 0x0 ;  /* 0x000080000000791a */ /* 0x000fe80000000000 */
[----:B------:R-:W-:Y:S01]  /*7700*/  I2FP.F32.S32 R89, R100 ;  /* 0x0000006400597245 */ /* 0x000fe20000201400 */
[----:B------:R-:W-:Y:S01]  /*7710*/  BAR.SYNC.DEFER_BLOCKING 0x0 ;  /* 0x0000000000007b1d */ /* 0x000fe20000010000 */
[C---:B------:R-:W-:Y:S01]  /*7720*/  VIADD R84, R100.reuse, 0x11 ;  /* 0x0000001164547836 */ /* 0x040fe20000000000 */
[C---:B------:R-:W-:Y:S05]  /*7730*/  HMMA.16816.F32.BF16 R24, R96.reuse, R86, R24 ;  /* 0x000000566018723c */ /* 0x040fea0000041818 */
[----:B------:R-:W-:Y:S01]  /*7740*/  I2FP.F32.S32 R84, R84 ;  /* 0x0000005400547245 */ /* 0x000fe20000201400 */
[CC--:B------:R-:W-:Y:S01]  /*7750*/  FFMA.FTZ R6, R89.reuse, R0.reuse, R6 ;  /* 0x0000000059067223 */ /* 0x0c0fe20000010006 */
[-C--:B------:R-:W-:Y:S01]  /*7760*/  FFMA.FTZ R4, R89, R0.reuse, R4 ;  /* 0x0000000059047223 */ /* 0x080fe20000010004 */
[----:B------:R-:W-:Y:S03]  /*7770*/  VIADD R89, R100, 0x10 ;  /* 0x0000001064597836 */ /* 0x000fe60000000000 */
[CC--:B------:R-:W-:Y:S01]  /*7780*/  FFMA.FTZ R15, R84.reuse, R0.reuse, R15 ;  /* 0x00000000540f7223 */ /* 0x0c0fe2000001000f */
[-C--:B------:R-:W-:Y:S01]  /*7790*/  FFMA.FTZ R13, R84, R0.reuse, R13 ;  /* 0x00000000540d7223 */ /* 0x080fe2000001000d */
[----:B------:R-:W-:Y:S01]  /*77a0*/  I2FP.F32.S32 R89, R89 ;  /* 0x0000005900597245 */ /* 0x000fe20000201400 */
[----:B------:R-:W-:Y:S02]  /*77b0*/  VIADD R85, R100, 0x20 ;  /* 0x0000002064557836 */ /* 0x000fe40000000000 */
[-C--:B------:R-:W-:Y:S01]  /*77c0*/  FFMA.FTZ R7, R88, R0.reuse, R7 ;  /* 0x0000000058077223 */ /* 0x080fe20000010007 */
[----:B------:R-:W-:Y:S02]  /*77d0*/  VIADD R86, R100, 0x21 ;  /* 0x0000002164567836 */ /* 0x000fe40000000000 */
[-C--:B------:R-:W-:Y:S01]  /*77e0*/  FFMA.FTZ R5, R88, R0.reuse, R5 ;  /* 0x0000000058057223 */ /* 0x080fe20000010005 */
[CC--:B------:R-:W-:Y:S01]  /*77f0*/  FFMA.FTZ R14, R89.reuse, R0.reuse, R14 ;  /* 0x00000000590e7223 */ /* 0x0c0fe2000001000e */
[----:B------:R-:W-:Y:S01]  /*7800*/  I2FP.F32.S32 R85, R85 ;  /* 0x0000005500557245 */ /* 0x000fe20000201400 */
[-C--:B------:R-:W-:Y:S01]  /*7810*/  FFMA.FTZ R12, R89, R0.reuse, R12 ;  /* 0x00000000590c7223 */ /* 0x080fe2000001000c */
[C---:B------:R-:W-:Y:S02]  /*7820*/  VIADD R89, R100.reuse, 0x18 ;  /* 0x0000001864597836 */ /* 0x040fe40000000000 */
[C---:B------:R-:W-:Y:S02]  /*7830*/  VIADD R91, R100.reuse, 0x8 ;  /* 0x00000008645b7836 */ /* 0x040fe40000000000 */
[CC--:B------:R-:W-:Y:S01]  /*7840*/  FFMA.FTZ R22, R85.reuse, R0.reuse, R22 ;  /* 0x0000000055167223 */ /* 0x0c0fe20000010016 */
[C---:B------:R-:W-:Y:S01]  /*7850*/  VIADD R90, R100.reuse, 0x9 ;  /* 0x00000009645a7836 */ /* 0x040fe20000000000 */
[----:B------:R-:W-:Y:S01]  /*7860*/  I2FP.F32.S32 R84, R89 ;  /* 0x0000005900547245 */ /* 0x000fe20000201400 */
[----:B------:R-:W-:Y:S01]  /*7870*/  FFMA.FTZ R20, R85, R0, R20 ;  /* 0x0000000055147223 */ /* 0x000fe20000010014 */
[----:B------:R-:W-:Y:S01]  /*7880*/  I2FP.F32.S32 R88, R91 ;  /* 0x0000005b00587245 */ /* 0x000fe20000201400 */
[----:B------:R-:W-:Y:S01]  /*7890*/  VIADD R87, R100, 0x29 ;  /* 0x0000002964577836 */ /* 0x000fe20000000000 */
[----:B------:R-:W-:Y:S01]  /*78a0*/  FMNMX.FTZ R85, R4, R2, !PT ;  /* 0x0000000204557209 */ /* 0x000fe20007810000 */
[C---:B------:R-:W-:Y:S01]  /*78b0*/  FFMA.FTZ R18, R84.reuse, R0, R18 ;  /* 0x0000000054127223 */ /* 0x040fe20000010012 */
[----:B------:R-:W-:Y:S01]  /*78c0*/  I2FP.F32.S32 R90, R90 ;  /* 0x0000005a005a7245 */ /* 0x000fe20000201400 */
[----:B------:R-:W-:Y:S01]  /*78d0*/  FFMA.FTZ R16, R84, R0, R16 ;  /* 0x0000000054107223 */ /* 0x000fe20000010010 */
[----:B------:R-:W-:Y:S01]  /*78e0*/  I2FP.F32.S32 R84, R86 ;  /* 0x0000005600547245 */ /* 0x000fe20000201400 */
[CC--:B------:R-:W-:Y:S01]  /*78f0*/  FFMA.FTZ R10, R88.reuse, R0.reuse, R10 ;  /* 0x00000000580a7223 */ /* 0x0c0fe2000001000a */
[----:B------:R-:W-:Y:S01]  /*7900*/  FMNMX.FTZ R86, R5, R85, !PT ;  /* 0x0000005505567209 */ /* 0x000fe20007810000 */
[-C--:B------:R-:W-:Y:S01]  /*7910*/  FFMA.FTZ R8, R88, R0.reuse, R8 ;  /* 0x0000000058087223 */ /* 0x080fe20000010008 */
[----:B------:R-:W-:Y:S01]  /*7920*/  I2FP.F32.S32 R87, R87 ;  /* 0x0000005700577245 */ /* 0x000fe20000201400 */
[CC--:B------:R-:W-:Y:S01]  /*7930*/  FFMA.FTZ R23, R84.reuse, R0.reuse, R23 ;  /* 0x0000000054177223 */ /* 0x0c0fe20000010017 */
[-C--:B------:R-:W-:Y:S01]  /*7940*/  FFMA.FTZ R21, R84, R0.reuse, R21 ;  /* 0x0000000054157223 */ /* 0x080fe20000010015 */
[----:B------:R-:W-:Y:S01]  /*7950*/  FMNMX.FTZ R84, R6, R3, !PT ;  /* 0x0000000306547209 */ /* 0x000fe20007810000 */
[----:B------:R-:W-:Y:S01]  /*7960*/  FFMA.FTZ R11, R90, R0, R11 ;  /* 0x000000005a0b7223 */ /* 0x000fe2000001000b */
[----:B------:R-:W-:Y:S01]  /*7970*/  FMNMX.FTZ R86, R8, R86, !PT ;  /* 0x0000005608567209 */ /* 0x000fe20007810000 */
[----:B------:R-:W-:Y:S01]  /*7980*/  FFMA.FTZ R9, R90, R0, R9 ;  /* 0x000000005a097223 */ /* 0x000fe20000010009 */
[----:B------:R-:W-:Y:S01]  /*7990*/  FMNMX.FTZ R84, R7, R84, !PT ;  /* 0x0000005407547209 */ /* 0x000fe20007810000 */
[----:B------:R-:W-:Y:S01]  /*79a0*/  VIADD R88, R100, 0x19 ;  /* 0x0000001964587836 */ /* 0x000fe20000000000 */
[C---:B-1----:R-:W-:Y:S03]  /*79b0*/  HMMA.16816.F32.BF16 R28, R96.reuse, R92, R28 ;  /* 0x0000005c601c723c */ /* 0x042fe6000004181c */
[----:B------:R-:W-:Y:S01]  /*79c0*/  FMNMX.FTZ R85, R10, R84, !PT ;  /* 0x000000540a557209 */ /* 0x000fe20007810000 */
[----:B------:R-:W-:Y:S01]  /*79d0*/  VIADD R84, R100, 0x30 ;  /* 0x0000003064547836 */ /* 0x000fe20000000000 */
[----:B------:R-:W-:Y:S01]  /*79e0*/  FMNMX.FTZ R86, R9, R86, !PT ;  /* 0x0000005609567209 */ /* 0x000fe20007810000 */
[----:B------:R-:W-:Y:S05]  /*79f0*/  HMMA.16816.F32.BF16 R32, R96, R94, R32 ;  /* 0x0000005e6020723c */ /* 0x000fea0000041820 */
[----:B------:R-:W-:Y:S01]  /*7a00*/  FMNMX.FTZ R85, R11, R85, !PT ;  /* 0x000000550b557209 */ /* 0x000fe20007810000 */
[C---:B------:R-:W-:Y:S01]  /*7a10*/  FFMA.FTZ R27, R87.reuse, R0, R27 ;  /* 0x00000000571b7223 */ /* 0x040fe2000001001b */
[----:B------:R-:W-:Y:S01]  /*7a20*/  FMNMX.FTZ R86, R12, R86, !PT ;  /* 0x000000560c567209 */ /* 0x000fe20007810000 */
[----:B------:R-:W-:Y:S03]  /*7a30*/  FFMA.FTZ R25, R87, R0, R25 ;  /* 0x0000000057197223 */ /* 0x000fe60000010019 */
[----:B------:R-:W-:Y:S02]  /*7a40*/  FMNMX.FTZ R85, R14, R85, !PT ;  /* 0x000000550e557209 */ /* 0x000fe40007810000 */
[----:B------:R-:W-:Y:S02]  /*7a50*/  I2FP.F32.S32 R88, R88 ;  /* 0x0000005800587245 */ /* 0x000fe40000201400 */
[----:B------:R-:W-:Y:S02]  /*7a60*/  FMNMX.FTZ R85, R15, R85, !PT ;  /* 0x000000550f557209 */ /* 0x000fe40007810000 */
[----:B------:R-:W-:Y:S01]  /*7a70*/  FMNMX.FTZ R86, R13, R86, !PT ;  /* 0x000000560d567209 */ /* 0x000fe20007810000 */
[-C--:B------:R-:W-:Y:S01]  /*7a80*/  FFMA.FTZ R19, R88, R0.reuse, R19 ;  /* 0x0000000058137223 */ /* 0x080fe20000010013 */
[----:B------:R-:W-:Y:S01]  /*7a90*/  FMNMX.FTZ R85, R18, R85, !PT ;  /* 0x0000005512557209 */ /* 0x000fe20007810000 */
[----:B------:R-:W-:Y:S01]  /*7aa0*/  FFMA.FTZ R17, R88, R0, R17 ;  /* 0x0000000058117223 */ /* 0x000fe20000010011 */
[----:B------:R-:W-:Y:S01]  /*7ab0*/  FMNMX.FTZ R86, R16, R86, !PT ;  /* 0x0000005610567209 */ /* 0x000fe20007810000 */
[----:B------:R-:W-:Y:S01]  /*7ac0*/  VIADD R88, R100, 0x28 ;  /* 0x0000002864587836 */ /* 0x000fe20000000000 */
[----:B------:R-:W-:Y:S02]  /*7ad0*/  FMNMX.FTZ R85, R19, R85, !PT ;  /* 0x0000005513557209 */ /* 0x000fe40007810000 */
[----:B------:R-:W-:Y:S02]  /*7ae0*/  FMNMX.FTZ R86, R17, R86, !PT ;  /* 0x0000005611567209 */ /* 0x000fe40007810000 */
[----:B------:R-:W-:Y:S02]  /*7af0*/  I2FP.F32.S32 R88, R88 ;  /* 0x0000005800587245 */ /* 0x000fe40000201400 */
[----:B------:R-:W-:Y:S01]  /*7b00*/  FMNMX.FTZ R87, R22, R85, !PT ;  /* 0x0000005516577209 */ /* 0x000fe20007810000 */
[----:B------:R-:W-:Y:S01]  /*7b10*/  VIADD R85, R100, 0x39 ;  /* 0x0000003964557836 */ /* 0x000fe20000000000 */
[----:B------:R-:W-:Y:S01]  /*7b20*/  FMNMX.FTZ R86, R20, R86, !PT ;  /* 0x0000005614567209 */ /* 0x000fe20007810000 */
[C---:B------:R-:W-:Y:S01]  /*7b30*/  FFMA.FTZ R26, R88.reuse, R0, R26 ;  /* 0x00000000581a7223 */ /* 0x040fe2000001001a */
[----:B------:R-:W-:Y:S01]  /*7b40*/  I2FP.F32.S32 R84, R84 ;  /* 0x0000005400547245 */ /* 0x000fe20000201400 */
[----:B------:R-:W-:Y:S01]  /*7b50*/  FFMA.FTZ R24, R88, R0, R24 ;  /* 0x0000000058187223 */ /* 0x000fe20000010018 */
[----:B------:R-:W-:Y:S01]  /*7b60*/  FMNMX.FTZ R87, R23, R87, !PT ;  /* 0x0000005717577209 */ /* 0x000fe20007810000 */
[----:B------:R-:W-:Y:S01]  /*7b70*/  VIADD R88, R100, 0x31 ;  /* 0x0000003164587836 */ /* 0x000fe20000000000 */
[----:B------:R-:W-:Y:S01]  /*7b80*/  FMNMX.FTZ R86, R21, R86, !PT ;  /* 0x0000005615567209 */ /* 0x000fe20007810000 */
[-C--:B------:R-:W-:Y:S01]  /*7b90*/  FFMA.FTZ R30, R84, R0.reuse, R30 ;  /* 0x00000000541e7223 */ /* 0x080fe2000001001e */
[----:B------:R-:W-:Y:S01]  /*7ba0*/  FMNMX.FTZ R87, R26, R87, !PT ;  /* 0x000000571a577209 */ /* 0x000fe20007810000 */
[----:B------:R-:W-:Y:S01]  /*7bb0*/  FFMA.FTZ R28, R84, R0, R28 ;  /* 0x00000000541c7223 */ /* 0x000fe2000001001c */
[----:B------:R-:W-:Y:S01]  /*7bc0*/  FMNMX.FTZ R86, R24, R86, !PT ;  /* 0x0000005618567209 */ /* 0x000fe20007810000 */
[----:B------:R-:W-:Y:S01]  /*7bd0*/  VIADD R84, R100, 0x38 ;  /* 0x0000003864547836 */ /* 0x000fe20000000000 */
[----:B------:R-:W-:Y:S02]  /*7be0*/  I2FP.F32.S32 R88, R88 ;  /* 0x0000005800587245 */ /* 0x000fe40000201400 */
[----:B------:R-:W-:Y:S02]  /*7bf0*/  FMNMX.FTZ R87, R27, R87, !PT ;  /* 0x000000571b577209 */ /* 0x000fe40007810000 */
[----:B------:R-:W-:Y:S01]  /*7c00*/  FMNMX.FTZ R86, R25, R86, !PT ;  /* 0x0000005619567209 */ /* 0x000fe20007810000 */
[C---:B------:R-:W-:Y:S01]  /*7c10*/  FFMA.FTZ R31, R88.reuse, R0, R31 ;  /* 0x00000000581f7223 */ /* 0x040fe2000001001f */
[----:B------:R-:W-:Y:S01]  /*7c20*/  I2FP.F32.S32 R84, R84 ;  /* 0x0000005400547245 */ /* 0x000fe20000201400 */
[----:B------:R-:W-:Y:S01]  /*7c30*/  FFMA.FTZ R29, R88, R0, R29 ;  /* 0x00000000581d7223 */ /* 0x000fe2000001001d */
[----:B------:R-:W-:Y:S02]  /*7c40*/  FMNMX.FTZ R87, R30, R87, !PT ;  /* 0x000000571e577209 */ /* 0x000fe40007810000 */
[----:B------:R-:W-:Y:S01]  /*7c50*/  FMNMX.FTZ R86, R28, R86, !PT ;  /* 0x000000561c567209 */ /* 0x000fe20007810000 */
[CC--:B------:R-:W-:Y:S01]  /*7c60*/  FFMA.FTZ R34, R84.reuse, R0.reuse, R34 ;  /* 0x0000000054227223 */ /* 0x0c0fe20000010022 */
[----:B------:R-:W-:Y:S01]  /*7c70*/  I2FP.F32.S32 R85, R85 ;  /* 0x0000005500557245 */ /* 0x000fe20000201400 */
[----:B------:R-:W-:Y:S01]  /*7c80*/  FFMA.FTZ R32, R84, R0, R32 ;  /* 0x0000000054207223 */ /* 0x000fe20000010020 */
[----:B------:R-:W-:Y:S02]  /*7c90*/  FMNMX.FTZ R84, R31, R87, !PT ;  /* 0x000000571f547209 */ /* 0x000fe40007810000 */
[----:B------:R-:W-:Y:S01]  /*7ca0*/  FMNMX.FTZ R86, R29, R86, !PT ;  /* 0x000000561d567209 */ /* 0x000fe20007810000 */
[C---:B------:R-:W-:Y:S01]  /*7cb0*/  FFMA.FTZ R35, R85.reuse, R0, R35 ;  /* 0x0000000055237223 */ /* 0x040fe20000010023 */
[----:B------:R-:W-:Y:S01]  /*7cc0*/  FMNMX.FTZ R84, R34, R84, !PT ;  /* 0x0000005422547209 */ /* 0x000fe20007810000 */
[----:B------:R-:W-:Y:S01]  /*7cd0*/  FFMA.FTZ R33, R85, R0, R33 ;  /* 0x0000000055217223 */ /* 0x000fe20000010021 */
[----:B------:R-:W-:Y:S02]  /*7ce0*/  FMNMX.FTZ R86, R32, R86, !PT ;  /* 0x0000005620567209 */ /* 0x000fe40007810000 */
[----:B------:R-:W-:Y:S02]  /*7cf0*/  FMNMX.FTZ R84, R35, R84, !PT ;  /* 0x0000005423547209 */ /* 0x000fe40007810000 */
[----:B------:R-:W-:Y:S01]  /*7d00*/  FMNMX.FTZ R98, R33, R86, !PT ;  /* 0x0000005621627209 */ /* 0x000fe20007810000 */
[----:B------:R-:W-:Y:S06]  /*7d10*/  @P5 BRA `(.L_x_286) ;  /* 0xffffffec00445947 */ /* 0x000fec000383ffff */
.L_x_285:
[----:B------:R-:W2:Y:S01]  /*7d20*/  SHFL.BFLY PT, R85, R84, 0x2, 0x1f ;  /* 0x0c401f0054557f89 */ /* 0x000ea200000e0000 */
[----:B------:R-:W-:Y:S07]  /*7d30*/  IADD3 R156, R156, -0x1, RZ ;  /* 0xffffffff9c9c7810 */ /* 0x000fee0007ffe0ff */
[----:B-1----:R-:W1:Y:S08]  /*7d40*/  SHFL.BFLY PT, R86, R98, 0x2, 0x1f ;  /* 0x0c401f0062567f89 */ /* 0x002e7000000e0000 */
[----:B------:R-:W-:Y:S08]  /*7d50*/  LDSM.16.MT88.4 R88, [R130+0x6000] ;  /* 0x006000008258783b */ /* 0x000ff00000004200 */
[----:B------:R-:W-:Y:S01]  /*7d60*/  LDSM.16.MT88.4 R92, [R128+0x6000] ;  /* 0x00600000805c783b */ /* 0x000fe20000004200 */
[----:B--2---:R-:W-:Y:S02]  /*7d70*/  FMNMX.FTZ R85, R84, R85, !PT ;  /* 0x0000005554557209 */ /* 0x004fe40007810000 */
[----:B-1----:R-:W-:Y:S05]  /*7d80*/  FMNMX.FTZ R98, R98, R86, !PT ;  /* 0x0000005662627209 */ /* 0x002fea0007810000 */
[----:B------:R-:W1:Y:S08]  /*7d90*/  SHFL.BFLY PT, R84, R85, 0x1, 0x1f ;  /* 0x0c201f0055547f89 */ /* 0x000e7000000e0000 */
[----:B------:R-:W2:Y:S01]  /*7da0*/  SHFL.BFLY PT, R86, R98, 0x1, 0x1f ;  /* 0x0c201f0062567f89 */ /* 0x000ea200000e0000 */
[----:B-1----:R-:W-:Y:S02]  /*7db0*/  FMNMX.FTZ R84, R85, R84, !PT ;  /* 0x0000005455547209 */ /* 0x002fe40007810000 */
[----:B--2---:R-:W-:Y:S03]  /*7dc0*/  FMNMX.FTZ R85, R98, R86, !PT ;  /* 0x0000005662557209 */ /* 0x004fe60007810000 */
[C---:B------:R-:W-:Y:S01]  /*7dd0*/  FMUL.FTZ R115, R84.reuse, UR4 ;  /* 0x0000000454737c20 */ /* 0x040fe20008410000 */
[C---:B------:R-:W-:Y:S01]  /*7de0*/  FSETP.NEU.FTZ.AND P0, PT, R84.reuse, -INF , PT ;  /* 0xff8000005400780b */ /* 0x040fe20003f1d000 */
[----:B------:R-:W-:Y:S01]  /*7df0*/  FADD.FTZ R3, -R84, R3 ;  /* 0x0000000354037221 */ /* 0x000fe20000010100 */
[----:B------:R-:W1:Y:S01]  /*7e00*/  LDSM.16.MT88.4 R96, [R130+0x7000] ;  /* 0x007000008260783b */ /* 0x000e620000004200 */
[----:B------:R-:W-:Y:S01]  /*7e10*/  FMUL.FTZ R108, R85, UR4 ;  /* 0x00000004556c7c20 */ /* 0x000fe20008410000 */
[----:B------:R-:W-:Y:S01]  /*7e20*/  FSEL R115, R115, RZ, P0 ;  /* 0x000000ff73737208 */ /* 0x000fe20000000000 */
[C---:B------:R-:W-:Y:S01]  /*7e30*/  FADD.FTZ R86, -R85.reuse, R2 ;  /* 0x0000000255567221 */ /* 0x040fe20000010100 */
[----:B------:R-:W-:Y:S01]  /*7e40*/  FSETP.NEU.FTZ.AND P0, PT, R85, -INF , PT ;  /* 0xff8000005500780b */ /* 0x000fe20003f1d000 */
[----:B------:R-:W-:Y:S02]  /*7e50*/  FMUL.FTZ R2, R3, UR4 ;  /* 0x0000000403027c20 */ /* 0x000fe40008410000 */
[----:B------:R-:W-:Y:S01]  /*7e60*/  FMUL.FTZ R3, R86, UR4 ;  /* 0x0000000456037c20 */ /* 0x000fe20008410000 */
[----:B------:R-:W-:Y:S01]  /*7e70*/  FSEL R108, R108, RZ, P0 ;  /* 0x000000ff6c6c7208 */ /* 0x000fe20000000000 */
        /* <DEDUP_REMOVED lines=16> */
[----:B------:R-:W3:Y:S01]  /*7f80*/  MUFU.EX2 R3, R3 ;  /* 0x0000000300037308 */ /* 0x000ee20000000800 */
[--C-:B------:R-:W-:Y:S01]  /*7f90*/  FFMA.FTZ R112, R13, UR4, -R108.reuse ;  /* 0x000000040d707c23 */ /* 0x100fe2000801086c */
[--C-:B------:R-:W-:Y:S01]  /*7fa0*/  FFMA.FTZ R113, R16, UR4, -R108.reuse ;  /* 0x0000000410717c23 */ /* 0x100fe2000801086c */
[----:B------:R-:W-:Y:S01]  /*7fb0*/  FFMA.FTZ R114, R17, UR4, -R108 ;  /* 0x0000000411727c23 */ /* 0x000fe2000801086c */
[--C-:B------:R-:W-:Y:S01]  /*7fc0*/  FFMA.FTZ R116, R22, UR4, -R115.reuse ;  /* 0x0000000416747c23 */ /* 0x100fe20008010873 */
[----:B------:R-:W-:Y:S05]  /*7fd0*/  FFMA.FTZ R117, R23, UR4, -R115 ;  /* 0x0000000417757c23 */ /* 0x000fea0008010873 */
        /* <DEDUP_REMOVED lines=8> */
[----:B------:R-:W2:Y:S01]  /*8060*/  MUFU.EX2 R100, R100 ;  /* 0x0000006400647308 */ /* 0x000ea20000000800 */
[C---:B---3--:R-:W-:Y:S01]  /*8070*/  FMUL.FTZ R4, R3.reuse, R80 ;  /* 0x0000005003047220 */ /* 0x048fe20000410000 */
[C---:B------:R-:W-:Y:S01]  /*8080*/  FMUL.FTZ R5, R3.reuse, R81 ;  /* 0x0000005103057220 */ /* 0x040fe20000410000 */
[C---:B------:R-:W-:Y:S01]  /*8090*/  FMUL.FTZ R8, R3.reuse, R76 ;  /* 0x0000004c03087220 */ /* 0x040fe20000410000 */
[C---:B------:R-:W-:Y:S01]  /*80a0*/  FMUL.FTZ R9, R3.reuse, R77 ;  /* 0x0000004d03097220 */ /* 0x040fe20000410000 */
[C---:B------:R-:W-:Y:S01]  /*80b0*/  FMUL.FTZ R36, R3.reuse, R36 ;  /* 0x0000002403247220 */ /* 0x040fe20000410000 */
[----:B------:R-:W3:Y:S01]  /*80c0*/  LDSM.16.MT88.4 R76, [R128+0x7000] ;  /* 0x00700000804c783b */ /* 0x000ee20000004200 */
        /* <DEDUP_REMOVED lines=9> */
[----:B------:R-:W4:Y:S01]  /*8160*/  MUFU.EX2 R86, R86 ;  /* 0x0000005600567308 */ /* 0x000f220000000800 */
        /* <DEDUP_REMOVED lines=16> */
[----:B----4-:R-:W-:Y:S01]  /*8270*/  F2FP.BF16.F32.PACK_AB R83, R86, R87 ;  /* 0x000000575653723e */ /* 0x010fe200000010ff */
[----:B------:R-:W-:Y:S01]  /*8280*/  LDSM.16.MT88.4 R72, [R130+0x7400] ;  /* 0x007400008248783b */ /* 0x000fe20000004200 */
[C---:B------:R-:W-:Y:S01]  /*8290*/  FMUL.FTZ R59, R2.reuse, R59 ;  /* 0x0000003b023b7220 */ /* 0x040fe20000410000 */
[C---:B------:R-:W-:Y:S01]  /*82a0*/  FMUL.FTZ R56, R3.reuse, R56 ;  /* 0x0000003803387220 */ /* 0x040fe20000410000 */
[C---:B------:R-:W-:Y:S01]  /*82b0*/  FMUL.FTZ R57, R3.reuse, R57 ;  /* 0x0000003903397220 */ /* 0x040fe20000410000 */
[C---:B------:R-:W-:Y:S01]  /*82c0*/  FMUL.FTZ R62, R2.reuse, R62 ;  /* 0x0000003e023e7220 */ /* 0x040fe20000410000 */
[C---:B------:R-:W-:Y:S03]  /*82d0*/  FMUL.FTZ R63, R2.reuse, R63 ;  /* 0x0000003f023f7220 */ /* 0x040fe60000410000 */
[----:B------:R-:W4:Y:S01]  /*82e0*/  MUFU.EX2 R102, R102 ;  /* 0x0000006600667308 */ /* 0x000f220000000800 */
[C---:B------:R-:W-:Y:S01]  /*82f0*/  FMUL.FTZ R60, R3.reuse, R60 ;  /* 0x0000003c033c7220 */ /* 0x040fe20000410000 */
[C---:B------:R-:W-:Y:S01]  /*8300*/  FMUL.FTZ R61, R3.reuse, R61 ;  /* 0x0000003d033d7220 */ /* 0x040fe20000410000 */
[C---:B------:R-:W-:Y:S01]  /*8310*/  FMUL.FTZ R18, R2.reuse, R70 ;  /* 0x0000004602127220 */ /* 0x040fe20000410000 */
[C---:B------:R-:W-:Y:S01]  /*8320*/  FMUL.FTZ R19, R2.reuse, R71 ;  /* 0x0000004702137220 */ /* 0x040fe20000410000 */
[C---:B------:R-:W-:Y:S01]  /*8330*/  FMUL.FTZ R16, R3.reuse, R68 ;  /* 0x0000004403107220 */ /* 0x040fe20000410000 */
[----:B------:R-:W-:Y:S01]  /*8340*/  FMUL.FTZ R17, R3, R69 ;  /* 0x0000004503117220 */ /* 0x000fe20000410000 */
[C---:B------:R-:W-:Y:S03]  /*8350*/  FMUL.FTZ R66, R2.reuse, R66 ;  /* 0x0000004202427220 */ /* 0x040fe60000410000 */
[----:B------:R-:W5:Y:S01]  /*8360*/  MUFU.EX2 R101, R101 ;  /* 0x0000006500657308 */ /* 0x000f620000000800 */
[----:B--2---:R-:W-:Y:S01]  /*8370*/  F2FP.BF16.F32.PACK_AB R80, R103, R105 ;  /* 0x000000696750723e */ /* 0x004fe200000010ff */
[C---:B------:R-:W-:Y:S01]  /*8380*/  FMUL.FTZ R67, R2.reuse, R67 ;  /* 0x0000004302437220 */ /* 0x040fe20000410000 */
[C---:B------:R-:W-:Y:S01]  /*8390*/  FMUL.FTZ R64, R3.reuse, R64 ;  /* 0x0000004003407220 */ /* 0x040fe20000410000 */
[C---:B------:R-:W-:Y:S01]  /*83a0*/  FMUL.FTZ R65, R3.reuse, R65 ;  /* 0x0000004103417220 */ /* 0x040fe20000410000 */
[----:B------:R-:W-:Y:S01]  /*83b0*/  FFMA.FTZ R104, R2, R157, R104 ;  /* 0x0000009d02687223 */ /* 0x000fe20000010068 */
[----:B------:R-:W-:Y:S01]  /*83c0*/  MOV R2, R85 ;  /* 0x0000005500027202 */ /* 0x000fe20000000f00 */
[----:B------:R-:W-:Y:S03]  /*83d0*/  FFMA.FTZ R105, R3, R158, R105 ;  /* 0x0000009e03697223 */ /* 0x000fe60000010069 */
[----:B------:R-:W2:Y:S01]  /*83e0*/  MUFU.EX2 R107, R107 ;  /* 0x0000006b006b7308 */ /* 0x000ea20000000800 */
[----:B------:R-:W-:Y:S01]  /*83f0*/  FADD.FTZ R104, R100, R104 ;  /* 0x0000006864687221 */ /* 0x000fe20000010000 */
[----:B------:R-:W-:Y:S01]  /*8400*/  MOV R3, R84 ;  /* 0x0000005400037202 */ /* 0x000fe20000000f00 */
[----:B------:R-:W-:Y:S02]  /*8410*/  FADD.FTZ R105, R103, R105 ;  /* 0x0000006967697221 */ /* 0x000fe40000010000 */
[----:B------:R-:W-:Y:S02]  /*8420*/  FADD.FTZ R104, R87, R104 ;  /* 0x0000006857687221 */ /* 0x000fe40000010000 */
[----:B----4-:R-:W-:Y:S03]  /*8430*/  FADD.FTZ R105, R102, R105 ;  /* 0x0000006966697221 */ /* 0x010fe60000010000 */
[----:B------:R-:W4:Y:S01]  /*8440*/  MUFU.EX2 R106, R106 ;  /* 0x0000006a006a7308 */ /* 0x000f220000000800 */
[C---:B-----5:R-:W-:Y:S01]  /*8450*/  F2FP.BF16.F32.PACK_AB R82, R101.reuse, R102 ;  /* 0x000000666552723e */ /* 0x060fe200000010ff */
[----:B------:R-:W-:Y:S01]  /*8460*/  FADD.FTZ R86, R86, R104 ;  /* 0x0000006856567221 */ /* 0x000fe20000010000 */
[----:B------:R-:W-:Y:S05]  /*8470*/  FADD.FTZ R105, R101, R105 ;  /* 0x0000006965697221 */ /* 0x000fea0000010000 */
[C---:B------:R-:W-:Y:S02]  /*8480*/  HMMA.16816.F32.BF16 R4, R80.reuse, R88, R4 ;  /* 0x000000585004723c */ /* 0x040fe40000041804 */
[----:B------:R-:W-:Y:S03]  /*8490*/  MUFU.EX2 R110, R110 ;  /* 0x0000006e006e7308 */ /* 0x000fe60000000800 */
[----:B--2---:R-:W-:Y:S01]  /*84a0*/  FADD.FTZ R86, R107, R86 ;  /* 0x000000566b567221 */ /* 0x004fe20000010000 */
[C---:B------:R-:W-:Y:S01]  /*84b0*/  HMMA.16816.F32.BF16 R8, R80.reuse, R90, R8 ;  /* 0x0000005a5008723c */ /* 0x040fe20000041808 */
[----:B------:R-:W2:Y:S05]  /*84c0*/  LDSM.16.MT88.4 R88, [R130+0x8000] ;  /* 0x008000008258783b */ /* 0x000eaa0000004200 */
[----:B------:R-:W5:Y:S01]  /*84d0*/  MUFU.EX2 R109, R109 ;  /* 0x0000006d006d7308 */ /* 0x000f620000000800 */
[C---:B----4-:R-:W-:Y:S01]  /*84e0*/  F2FP.BF16.F32.PACK_AB R69, R106.reuse, R107 ;  /* 0x0000006b6a45723e */ /* 0x050fe200000010ff */
[C---:B------:R-:W-:Y:S08]  /*84f0*/  HMMA.16816.F32.BF16 R36, R80.reuse, R92, R36 ;  /* 0x0000005c5024723c */ /* 0x040ff00000041824 */
[----:B------:R-:W-:Y:S01]  /*8500*/  MUFU.EX2 R111, R111 ;  /* 0x0000006f006f7308 */ /* 0x000fe20000000800 */
[C---:B------:R-:W-:Y:S01]  /*8510*/  HMMA.16816.F32.BF16 R40, R80.reuse, R94, R40 ;  /* 0x0000005e5028723c */ /* 0x040fe20000041828 */
[----:B------:R-:W4:Y:S02]  /*8520*/  LDSM.16.MT88.4 R92, [R128+0x8000] ;  /* 0x00800000805c783b */ /* 0x000f240000004200 */
[----:B------:R-:W-:Y:S03]  /*8530*/  FADD.FTZ R86, R106, R86 ;  /* 0x000000566a567221 */ /* 0x000fe60000010000 */
[C---:B-1----:R-:W-:Y:S03]  /*8540*/  HMMA.16816.F32.BF16 R44, R80.reuse, R96, R44 ;  /* 0x00000060502c723c */ /* 0x042fe6000004182c */
[----:B------:R-:W1:Y:S02]  /*8550*/  MUFU.EX2 R112, R112 ;  /* 0x0000007000707308 */ /* 0x000e640000000800 */
[----:B-----5:R-:W-:Y:S01]  /*8560*/  F2FP.BF16.F32.PACK_AB R71, R109, R110 ;  /* 0x0000006e6d47723e */ /* 0x020fe200000010ff */
[C---:B------:R-:W-:Y:S01]  /*8570*/  HMMA.16816.F32.BF16 R48, R80.reuse, R98, R48 ;  /* 0x000000625030723c */ /* 0x040fe20000041830 */
[----:B------:R-:W-:Y:S06]  /*8580*/  LDSM.16.MT88.4 R96, [R128+0x6400] ;  /* 0x006400008060783b */ /* 0x000fec0000004200 */
[----:B------:R-:W-:Y:S01]  /*8590*/  MUFU.EX2 R113, R113 ;  /* 0x0000007100717308 */ /* 0x000fe20000000800 */
[----:B------:R-:W-:Y:S01]  /*85a0*/  FADD.FTZ R110, R110, R86 ;  /* 0x000000566e6e7221 */ /* 0x000fe20000010000 */
[C---:B---3--:R-:W-:Y:S08]  /*85b0*/  HMMA.16816.F32.BF16 R52, R80.reuse, R76, R52 ;  /* 0x0000004c5034723c */ /* 0x048ff00000041834 */
[----:B------:R-:W3:Y:S01]  /*85c0*/  MUFU.EX2 R114, R114 ;  /* 0x0000007200727308 */ /* 0x000ee20000000800 */
[C---:B------:R-:W-:Y:S01]  /*85d0*/  HMMA.16816.F32.BF16 R56, R80.reuse, R78, R56 ;  /* 0x0000004e5038723c */ /* 0x040fe20000041838 */
[----:B------:R-:W5:Y:S02]  /*85e0*/  LDSM.16.MT88.4 R76, [R130+0x6400] ;  /* 0x00640000824c783b */ /* 0x000f640000004200 */
[----:B-1----:R-:W-:Y:S03]  /*85f0*/  F2FP.BF16.F32.PACK_AB R68, R112, R111 ;  /* 0x0000006f7044723e */ /* 0x002fe600000010ff */
[C---:B--2---:R-:W-:Y:S03]  /*8600*/  HMMA.16816.F32.BF16 R60, R80.reuse, R88, R60 ;  /* 0x00000058503c723c */ /* 0x044fe6000004183c */
[----:B------:R-:W1:Y:S02]  /*8610*/  MUFU.EX2 R116, R116 ;  /* 0x0000007400747308 */ /* 0x000e640000000800 */
[----:B------:R-:W-:Y:S01]  /*8620*/  FADD.FTZ R111, R111, R105 ;  /* 0x000000696f6f7221 */ /* 0x000fe20000010000 */
[C---:B------:R-:W-:Y:S01]  /*8630*/  HMMA.16816.F32.BF16 R12, R80.reuse, R90, R12 ;  /* 0x0000005a500c723c */ /* 0x040fe2000004180c */
[----:B------:R-:W-:Y:S06]  /*8640*/  LDSM.16.MT88.4 R88, [R128+0x8400] ;  /* 0x008400008058783b */ /* 0x000fec0000004200 */
[----:B------:R-:W2:Y:S01]  /*8650*/  MUFU.EX2 R117, R117 ;  /* 0x0000007500757308 */ /* 0x000ea20000000800 */
[----:B---3--:R-:W-:Y:S01]  /*8660*/  F2FP.BF16.F32.PACK_AB R70, R114, R113 ;  /* 0x000000717246723e */ /* 0x008fe200000010ff */
[C---:B----4-:R-:W-:Y:S08]  /*8670*/  HMMA.16816.F32.BF16 R16, R80.reuse, R92, R16 ;  /* 0x0000005c5010723c */ /* 0x050ff00000041810 */
[----:B------:R-:W-:Y:S01]  /*8680*/  MUFU.EX2 R118, R118 ;  /* 0x0000007600767308 */ /* 0x000fe20000000800 */
[----:B------:R-:W-:Y:S01]  /*8690*/  HMMA.16816.F32.BF16 R64, R80, R94, R64 ;  /* 0x0000005e5040723c */ /* 0x000fe20000041840 */
[----:B------:R-:W3:Y:S02]  /*86a0*/  LDSM.16.MT88.4 R80, [R128+0x7400] ;  /* 0x007400008050783b */ /* 0x000ee40000004200 */
[----:B------:R-:W-:Y:S01]  /*86b0*/  FADD.FTZ R111, R112, R111 ;  /* 0x0000006f706f7221 */ /* 0x000fe20000010000 */
[----:B------:R-:W-:Y:S05]  /*86c0*/  FADD.FTZ R110, R109, R110 ;  /* 0x0000006e6d6e7221 */ /* 0x000fea0000010000 */
[----:B------:R-:W-:Y:S01]  /*86d0*/  MUFU.EX2 R119, R119 ;  /* 0x0000007700777308 */ /* 0x000fe20000000800 */
[----:B------:R-:W-:Y:S01]  /*86e0*/  LDSM.16.MT88.4 R92, [R130+0x6800] ;  /* 0x00680000825c783b */ /* 0x000fe20000004200 */
[----:B------:R-:W-:Y:S01]  /*86f0*/  FADD.FTZ R111, R113, R111 ;  /* 0x0000006f716f7221 */ /* 0x000fe20000010000 */
[----:B-1----:R-:W-:Y:S03]  /*8700*/  FADD.FTZ R110, R116, R110 ;  /* 0x0000006e746e7221 */ /* 0x002fe60000010000 */
[----:B------:R-:W-:Y:S01]  /*8710*/  FADD.FTZ R114, R114, R111 ;  /* 0x0000006f72727221 */ /* 0x000fe20000010000 */
[C---:B-----5:R-:W-:Y:S06]  /*8720*/  HMMA.16816.F32.BF16 R4, R68.reuse, R76, R4 ;  /* 0x0000004c4404723c */ /* 0x060fec0000041804 */
[C---:B------:R-:W-:Y:S01]  /*8730*/  HMMA.16816.F32.BF16 R8, R68.reuse, R78, R8 ;  /* 0x0000004e4408723c */ /* 0x040fe20000041808 */
[----:B------:R-:W1:Y:S05]  /*8740*/  LDSM.16.MT88.4 R76, [R130+0x8400] ;  /* 0x00840000824c783b */ /* 0x000e6a0000004200 */
[C---:B------:R-:W-:Y:S06]  /*8750*/  HMMA.16816.F32.BF16 R36, R68.reuse, R96, R36 ;  /* 0x000000604424723c */ /* 0x040fec0000041824 */
[C---:B------:R-:W-:Y:S05]  /*8760*/  HMMA.16816.F32.BF16 R40, R68.reuse, R98, R40 ;  /* 0x000000624428723c */ /* 0x040fea0000041828 */
[--C-:B------:R-:W-:Y:S01]  /*8770*/  FFMA.FTZ R96, R27, UR4, -R115.reuse ;  /* 0x000000041b607c23 */ /* 0x100fe20008010873 */
[C---:B------:R-:W-:Y:S05]  /*8780*/  HMMA.16816.F32.BF16 R44, R68.reuse, R72, R44 ;  /* 0x00000048442c723c */ /* 0x040fea000004182c */
[--C-:B------:R-:W-:Y:S01]  /*8790*/  FFMA.FTZ R99, R24, UR4, -R108.reuse ;  /* 0x0000000418637c23 */ /* 0x100fe2000801086c */
[C---:B------:R-:W-:Y:S01]  /*87a0*/  HMMA.16816.F32.BF16 R48, R68.reuse, R74, R48 ;  /* 0x0000004a4430723c */ /* 0x040fe20000041830 */
[----:B------:R-:W4:Y:S01]  /*87b0*/  LDSM.16.MT88.4 R24, [R128+0x6800] ;  /* 0x006800008018783b */ /* 0x000f220000004200 */
[----:B------:R-:W5:Y:S03]  /*87c0*/  MUFU.EX2 R96, R96 ;  /* 0x0000006000607308 */ /* 0x000f660000000800 */
[--C-:B------:R-:W-:Y:S01]  /*87d0*/  FFMA.FTZ R97, R20, UR4, -R108.reuse ;  /* 0x0000000414617c23 */ /* 0x100fe2000801086c */
[C---:B---3--:R-:W-:Y:S03]  /*87e0*/  HMMA.16816.F32.BF16 R52, R68.reuse, R80, R52 ;  /* 0x000000504434723c */ /* 0x048fe60000041834 */
[----:B------:R-:W3:Y:S03]  /*87f0*/  LDSM.16.MT88.4 R72, [R130+0x7800] ;  /* 0x007800008248783b */ /* 0x000ee60000004200 */
[----:B------:R-:W5:Y:S01]  /*8800*/  MUFU.EX2 R99, R99 ;  /* 0x0000006300637308 */ /* 0x000f620000000800 */
[----:B------:R-:W-:Y:S01]  /*8810*/  FFMA.FTZ R98, R21, UR4, -R108 ;  /* 0x0000000415627c23 */ /* 0x000fe2000801086c */
[C---:B------:R-:W-:Y:S03]  /*8820*/  HMMA.16816.F32.BF16 R56, R68.reuse, R82, R56 ;  /* 0x000000524438723c */ /* 0x040fe60000041838 */
[----:B--2---:R-:W-:Y:S03]  /*8830*/  F2FP.BF16.F32.PACK_AB R21, R117, R116 ;  /* 0x000000747515723e */ /* 0x004fe600000010ff */
[C---:B-1----:R-:W-:Y:S02]  /*8840*/  HMMA.16816.F32.BF16 R60, R68.reuse, R76, R60 ;  /* 0x0000004c443c723c */ /* 0x042fe4000004183c */
[----:B------:R-:W-:Y:S03]  /*8850*/  MUFU.EX2 R97, R97 ;  /* 0x0000006100617308 */ /* 0x000fe60000000800 */
[----:B-----5:R-:W-:Y:S01]  /*8860*/  F2FP.BF16.F32.PACK_AB R23, R96, R118 ;  /* 0x000000766017723e */ /* 0x020fe200000010ff */
[C---:B------:R-:W-:Y:S01]  /*8870*/  HMMA.16816.F32.BF16 R12, R68.reuse, R78, R12 ;  /* 0x0000004e440c723c */ /* 0x040fe2000004180c */
[----:B------:R-:W-:Y:S05]  /*8880*/  LDSM.16.MT88.4 R76, [R130+0x8800] ;  /* 0x00880000824c783b */ /* 0x000fea0000004200 */
[----:B------:R-:W1:Y:S01]  /*8890*/  MUFU.EX2 R98, R98 ;  /* 0x0000006200627308 */ /* 0x000e620000000800 */
[----:B------:R-:W-:Y:S01]  /*88a0*/  F2FP.BF16.F32.PACK_AB R22, R119, R99 ;  /* 0x000000637716723e */ /* 0x000fe200000010ff */
[C---:B------:R-:W-:Y:S03]  /*88b0*/  HMMA.16816.F32.BF16 R16, R68.reuse, R88, R16 ;  /* 0x000000584410723c */ /* 0x040fe60000041810 */
[----:B------:R-:W-:Y:S03]  /*88c0*/  FADD.FTZ R117, R117, R110 ;  /* 0x0000006e75757221 */ /* 0x000fe60000010000 */
[----:B------:R-:W-:Y:S01]  /*88d0*/  HMMA.16816.F32.BF16 R64, R68, R90, R64 ;  /* 0x0000005a4440723c */ /* 0x000fe20000041840 */
[----:B------:R-:W2:Y:S04]  /*88e0*/  LDSM.16.MT88.4 R68, [R128+0x7800] ;  /* 0x007800008044783b */ /* 0x000ea80000004200 */
[--C-:B------:R-:W-:Y:S01]  /*88f0*/  FFMA.FTZ R88, R30, UR4, -R115.reuse ;  /* 0x000000041e587c23 */ /* 0x100fe20008010873 */
[--C-:B------:R-:W-:Y:S01]  /*8900*/  FFMA.FTZ R89, R31, UR4, -R115.reuse ;  /* 0x000000041f597c23 */ /* 0x100fe20008010873 */
[----:B------:R-:W-:Y:S01]  /*8910*/  FFMA.FTZ R91, R28, UR4, -R108 ;  /* 0x000000041c5b7c23 */ /* 0x000fe2000801086c */
[----:B-1----:R-:W-:Y:S03]  /*8920*/  F2FP.BF16.F32.PACK_AB R20, R98, R97 ;  /* 0x000000616214723e */ /* 0x002fe600000010ff */
[--C-:B------:R-:W-:Y:S01]  /*8930*/  FFMA.FTZ R90, R34, UR4, -R115.reuse ;  /* 0x00000004225a7c23 */ /* 0x100fe20008010873 */
[----:B------:R-:W-:Y:S01]  /*8940*/  FFMA.FTZ R115, R35, UR4, -R115 ;  /* 0x0000000423737c23 */ /* 0x000fe20008010873 */
[----:B------:R-:W-:Y:S01]  /*8950*/  MUFU.EX2 R88, R88 ;  /* 0x0000005800587308 */ /* 0x000fe20000000800 */
[----:B------:R-:W-:Y:S01]  /*8960*/  FADD.FTZ R114, R97, R114 ;  /* 0x0000007261727221 */ /* 0x000fe20000010000 */
[C---:B------:R-:W-:Y:S05]  /*8970*/  HMMA.16816.F32.BF16 R4, R20.reuse, R92, R4 ;  /* 0x0000005c1404723c */ /* 0x040fea0000041804 */
[----:B------:R-:W-:Y:S01]  /*8980*/  FADD.FTZ R114, R98, R114 ;  /* 0x0000007262727221 */ /* 0x000fe20000010000 */
[C---:B------:R-:W-:Y:S02]  /*8990*/  HMMA.16816.F32.BF16 R8, R20.reuse, R94, R8 ;  /* 0x0000005e1408723c */ /* 0x040fe40000041808 */
[----:B------:R-:W-:Y:S03]  /*89a0*/  MUFU.EX2 R89, R89 ;  /* 0x0000005900597308 */ /* 0x000fe60000000800 */
[--C-:B------:R-:W-:Y:S01]  /*89b0*/  FFMA.FTZ R92, R29, UR4, -R108.reuse ;  /* 0x000000041d5c7c23 */ /* 0x100fe2000801086c */
[C---:B----4-:R-:W-:Y:S01]  /*89c0*/  HMMA.16816.F32.BF16 R36, R20.reuse, R24, R36 ;  /* 0x000000181424723c */ /* 0x050fe20000041824 */
[----:B------:R-:W-:Y:S05]  /*89d0*/  LDSM.16.MT88.4 R28, [R130+0x6c00] ;  /* 0x006c0000821c783b */ /* 0x000fea0000004200 */
[----:B------:R-:W-:Y:S01]  /*89e0*/  MUFU.EX2 R90, R90 ;  /* 0x0000005a005a7308 */ /* 0x000fe20000000800 */
[--C-:B------:R-:W-:Y:S01]  /*89f0*/  FFMA.FTZ R93, R32, UR4, -R108.reuse ;  /* 0x00000004205d7c23 */ /* 0x100fe2000801086c */
[C---:B------:R-:W-:Y:S01]  /*8a00*/  HMMA.16816.F32.BF16 R40, R20.reuse, R26, R40 ;  /* 0x0000001a1428723c */ /* 0x040fe20000041828 */
[----:B------:R-:W1:Y:S02]  /*8a10*/  LDSM.16.MT88.4 R24, [R128+0x8800] ;  /* 0x008800008018783b */ /* 0x000e640000004200 */
[----:B------:R-:W-:Y:S03]  /*8a20*/  FFMA.FTZ R108, R33, UR4, -R108 ;  /* 0x00000004216c7c23 */ /* 0x000fe6000801086c */
[C---:B---3--:R-:W-:Y:S02]  /*8a30*/  HMMA.16816.F32.BF16 R44, R20.reuse, R72, R44 ;  /* 0x00000048142c723c */ /* 0x048fe4000004182c */
[----:B------:R-:W-:Y:S01]  /*8a40*/  MUFU.EX2 R115, R115 ;  /* 0x0000007300737308 */ /* 0x000fe20000000800 */
[----:B------:R-:W-:Y:S03]  /*8a50*/  LDSM.16.MT88.4 R32, [R128+0x7c00] ;  /* 0x007c00008020783b */ /* 0x000fe60000004200 */
[C---:B------:R-:W-:Y:S06]  /*8a60*/  HMMA.16816.F32.BF16 R48, R20.reuse, R74, R48 ;  /* 0x0000004a1430723c */ /* 0x040fec0000041830 */
[----:B------:R-:W3:Y:S01]  /*8a70*/  MUFU.EX2 R91, R91 ;  /* 0x0000005b005b7308 */ /* 0x000ee20000000800 */
[----:B------:R-:W-:Y:S01]  /*8a80*/  FADD.FTZ R117, R118, R117 ;  /* 0x0000007576757221 */ /* 0x000fe20000010000 */
[C---:B--2---:R-:W-:Y:S01]  /*8a90*/  HMMA.16816.F32.BF16 R52, R20.reuse, R68, R52 ;  /* 0x000000441434723c */ /* 0x044fe20000041834 */
[----:B------:R-:W2:Y:S07]  /*8aa0*/  LDSM.16.MT88.4 R72, [R128+0x6c00] ;  /* 0x006c00008048783b */ /* 0x000eae0000004200 */
[----:B------:R-:W4:Y:S01]  /*8ab0*/  MUFU.EX2 R92, R92 ;  /* 0x0000005c005c7308 */ /* 0x000f220000000800 */
[C---:B------:R-:W-:Y:S01]  /*8ac0*/  HMMA.16816.F32.BF16 R56, R20.reuse, R70, R56 ;  /* 0x000000461438723c */ /* 0x040fe20000041838 */
[----:B------:R-:W5:Y:S02]  /*8ad0*/  LDSM.16.MT88.4 R68, [R130+0x7c00] ;  /* 0x007c00008244783b */ /* 0x000f640000004200 */
[----:B------:R-:W-:Y:S03]  /*8ae0*/  FADD.FTZ R99, R99, R114 ;  /* 0x0000007263637221 */ /* 0x000fe60000010000 */
[C---:B------:R-:W-:Y:S03]  /*8af0*/  HMMA.16816.F32.BF16 R60, R20.reuse, R76, R60 ;  /* 0x0000004c143c723c */ /* 0x040fe6000004183c */
[----:B------:R-:W2:Y:S02]  /*8b00*/  MUFU.EX2 R93, R93 ;  /* 0x0000005d005d7308 */ /* 0x000ea40000000800 */
[----:B------:R-:W-:Y:S01]  /*8b10*/  FADD.FTZ R117, R96, R117 ;  /* 0x0000007560757221 */ /* 0x000fe20000010000 */
[C---:B------:R-:W-:Y:S07]  /*8b20*/  HMMA.16816.F32.BF16 R12, R20.reuse, R78, R12 ;  /* 0x0000004e140c723c */ /* 0x040fee000004180c */
[----:B------:R-:W2:Y:S01]  /*8b30*/  MUFU.EX2 R108, R108 ;  /* 0x0000006c006c7308 */ /* 0x000ea20000000800 */
[----:B------:R-:W-:Y:S01]  /*8b40*/  FADD.FTZ R99, R119, R99 ;  /* 0x0000006377637221 */ /* 0x000fe20000010000 */
[C---:B-1----:R-:W-:Y:S03]  /*8b50*/  HMMA.16816.F32.BF16 R16, R20.reuse, R24, R16 ;  /* 0x000000181410723c */ /* 0x042fe60000041810 */
[----:B---3--:R-:W-:Y:S03]  /*8b60*/  FADD.FTZ R99, R91, R99 ;  /* 0x000000635b637221 */ /* 0x008fe60000010000 */
[----:B------:R-:W-:Y:S01]  /*8b70*/  HMMA.16816.F32.BF16 R64, R20, R26, R64 ;  /* 0x0000001a1440723c */ /* 0x000fe20000041840 */
[----:B------:R-:W1:Y:S04]  /*8b80*/  LDSM.16.MT88.4 R24, [R130+0x8c00] ;  /* 0x008c00008218783b */ /* 0x000e680000004200 */
[----:B----4-:R-:W-:Y:S02]  /*8b90*/  FADD.FTZ R99, R92, R99 ;  /* 0x000000635c637221 */ /* 0x010fe40000010000 */
[----:B------:R-:W-:Y:S01]  /*8ba0*/  F2FP.BF16.F32.PACK_AB R21, R89, R88 ;  /* 0x000000585915723e */ /* 0x000fe200000010ff */
[----:B------:R-:W-:Y:S03]  /*8bb0*/  FADD.FTZ R88, R88, R117 ;  /* 0x0000007558587221 */ /* 0x000fe60000010000 */
[----:B------:R-:W-:Y:S01]  /*8bc0*/  F2FP.BF16.F32.PACK_AB R23, R115, R90 ;  /* 0x0000005a7317723e */ /* 0x000fe200000010ff */
[----:B------:R-:W-:Y:S01]  /*8bd0*/  FADD.FTZ R88, R89, R88 ;  /* 0x0000005859587221 */ /* 0x000fe20000010000 */
[----:B------:R-:W-:Y:S01]  /*8be0*/  F2FP.BF16.F32.PACK_AB R20, R92, R91 ;  /* 0x0000005b5c14723e */ /* 0x000fe200000010ff */
[----:B--2---:R-:W-:Y:S01]  /*8bf0*/  FADD.FTZ R99, R93, R99 ;  /* 0x000000635d637221 */ /* 0x004fe20000010000 */
[----:B------:R-:W-:Y:S01]  /*8c00*/  F2FP.BF16.F32.PACK_AB R22, R108, R93 ;  /* 0x0000005d6c16723e */ /* 0x000fe200000010ff */
[----:B------:R-:W-:Y:S02]  /*8c10*/  FADD.FTZ R88, R90, R88 ;  /* 0x000000585a587221 */ /* 0x000fe40000010000 */
[----:B------:R-:W-:Y:S02]  /*8c20*/  FADD.FTZ R158, R108, R99 ;  /* 0x000000636c9e7221 */ /* 0x000fe40000010000 */
[----:B------:R-:W-:Y:S02]  /*8c30*/  FADD.FTZ R157, R115, R88 ;  /* 0x00000058739d7221 */ /* 0x000fe40000010000 */
[C---:B------:R-:W-:Y:S01]  /*8c40*/  HMMA.16816.F32.BF16 R80, R20.reuse, R28, R4 ;  /* 0x0000001c1450723c */ /* 0x040fe20000041804 */
[----:B------:R-:W2:Y:S05]  /*8c50*/  LDSM.16.MT88.4 R4, [R128+0x8c00] ;  /* 0x008c00008004783b */ /* 0x000eaa0000004200 */
[C---:B------:R-:W-:Y:S06]  /*8c60*/  HMMA.16816.F32.BF16 R76, R20.reuse, R30, R8 ;  /* 0x0000001e144c723c */ /* 0x040fec0000041808 */
[C---:B------:R-:W-:Y:S06]  /*8c70*/  HMMA.16816.F32.BF16 R36, R20.reuse, R72, R36 ;  /* 0x000000481424723c */ /* 0x040fec0000041824 */
[C---:B------:R-:W-:Y:S06]  /*8c80*/  HMMA.16816.F32.BF16 R40, R20.reuse, R74, R40 ;  /* 0x0000004a1428723c */ /* 0x040fec0000041828 */
[C---:B-----5:R-:W-:Y:S06]  /*8c90*/  HMMA.16816.F32.BF16 R44, R20.reuse, R68, R44 ;  /* 0x00000044142c723c */ /* 0x060fec000004182c */
        /* <DEDUP_REMOVED lines=10> */
.L_x_283:
[----:B------:R-:W1:Y:S01]  /*8d40*/  SHFL.BFLY PT, R0, R158, 0x2, 0x1f ;  /* 0x0c401f009e007f89 */ /* 0x000e6200000e0000 */
[----:B------:R-:W-:Y:S01]  /*8d50*/  MOV R7, 0x3f800000 ;  /* 0x3f80000000077802 */ /* 0x000fe20000000f00 */
[----:B------:R-:W2:Y:S01]  /*8d60*/  S2UR UR4, SR_CgaCtaId ;  /* 0x00000000000479c3 */ /* 0x000ea20000008800 */
[----:B------:R-:W-:Y:S01]  /*8d70*/  ISETP.NE.AND P0, PT, R140, -0x1, PT ;  /* 0xffffffff8c00780c */ /* 0x000fe20003f05270 */
[----:B------:R-:W3:Y:S01]  /*8d80*/  SHFL.BFLY PT, R2, R157, 0x2, 0x1f ;  /* 0x0c401f009d027f89 */ /* 0x000ee200000e0000 */
[----:B------:R-:W-:Y:S01]  /*8d90*/  MOV R8, 0x3f800000 ;  /* 0x3f80000000087802 */ /* 0x000fe20000000f00 */
[----:B------:R-:W-:-:S10]  /*8da0*/  UMOV UR5, 0x400 ;  /* 0x0000040000057882 */ /* 0x000fd40000000000 */
[----:B------:R-:W4:Y:S01]  /*8db0*/  @P0 LDC.64 R10, c[0x0][0x298] ;  /* 0x0000a600ff0a0b82 */ /* 0x000f220000000a00 */
[----:B-1----:R-:W-:Y:S02]  /*8dc0*/  FADD.FTZ R158, R0, R158 ;  /* 0x0000009e009e7221 */ /* 0x002fe40000010000 */
[----:B------:R-:W1:Y:S01]  /*8dd0*/  S2R R0, SR_TID.X ;  /* 0x0000000000007919 */ /* 0x000e620000002100 */
[----:B--2---:R-:W-:Y:S01]  /*8de0*/  ULEA UR4, UR4, UR5, 0x18 ;  /* 0x0000000504047291 */ /* 0x004fe2000f8ec03f */
[----:B---3--:R-:W-:Y:S01]  /*8df0*/  FADD.FTZ R157, R2, R157 ;  /* 0x0000009d029d7221 */ /* 0x008fe20000010000 */
[----:B------:R-:W2:Y:S04]  /*8e00*/  SHFL.BFLY PT, R5, R158, 0x1, 0x1f ;  /* 0x0c201f009e057f89 */ /* 0x000ea800000e0000 */
[----:B------:R-:W3:Y:S01]  /*8e10*/  SHFL.BFLY PT, R4, R157, 0x1, 0x1f ;  /* 0x0c201f009d047f89 */ /* 0x000ee200000e0000 */
[----:B----4-:R-:W-:-:S03]  /*8e20*/  @P0 IMAD.WIDE.U32 R16, R140, R10, RZ ;  /* 0x0000000a8c100225 */ /* 0x010fc600078e00ff */
[----:B------:R-:W-:Y:S01]  /*8e30*/  @P0 MOV R10, R16 ;  /* 0x00000010000a0202 */ /* 0x000fe20000000f00 */
[----:B--2---:R-:W-:Y:S01]  /*8e40*/  FADD.FTZ R5, R158, R5 ;  /* 0x000000059e057221 */ /* 0x004fe20000010000 */
[----:B-1----:R-:W-:Y:S01]  /*8e50*/  SHF.R.S32.HI R2, RZ, 0x1f, R0 ;  /* 0x0000001fff027819 */ /* 0x002fe20000011400 */
[----:B---3--:R-:W-:-:S03]  /*8e60*/  FADD.FTZ R4, R157, R4 ;  /* 0x000000049d047221 */ /* 0x008fc60000010000 */
[----:B------:R-:W-:Y:S02]  /*8e70*/  FSETP.NE.FTZ.AND P5, PT, R5, RZ, PT ;  /* 0x000000ff0500720b */ /* 0x000fe40003fb5000 */
[CC--:B------:R-:W-:Y:S02]  /*8e80*/  LEA.HI R3, R2.reuse, R0.reuse, RZ, 0x2 ;  /* 0x0000000002037211 */ /* 0x0c0fe400078f10ff */
[-C--:B------:R-:W-:Y:S02]  /*8e90*/  LEA.HI R2, R2, R0.reuse, RZ, 0x5 ;  /* 0x0000000002027211 */ /* 0x080fe400078f28ff */
[----:B------:R-:W-:Y:S02]  /*8ea0*/  LOP3.LUT R9, R3, 0xfffffffc, RZ, 0xc0, !PT ;  /* 0xfffffffc03097812 */ /* 0x000fe400078ec0ff */
[----:B------:R-:W-:Y:S02]  /*8eb0*/  SHF.R.S32.HI R6, RZ, 0x5, R2 ;  /* 0x00000005ff067819 */ /* 0x000fe40000011402 */
[----:B------:R-:W-:-:S02]  /*8ec0*/  IADD3 R9, -R9, R0, RZ ;  /* 0x0000000009097210 */ /* 0x000fc40007ffe1ff */
[----:B------:R-:W-:Y:S01]  /*8ed0*/  FSETP.NE.FTZ.AND P4, PT, R4, RZ, PT ;  /* 0x000000ff0400720b */ /* 0x000fe20003f95000 */
[----:B------:R-:W1:Y:S01]  /*8ee0*/  @P5 MUFU.RCP R7, R5 ;  /* 0x0000000500075308 */ /* 0x000e620000001000 */
[----:B------:R-:W-:Y:S02]  /*8ef0*/  LEA R6, R6, R9, 0x8 ;  /* 0x0000000906067211 */ /* 0x000fe400078e40ff */
[----:B------:R-:W-:-:S09]  /*8f00*/  SHF.R.S32.HI R9, RZ, 0x2, R3 ;  /* 0x00000002ff097819 */ /* 0x000fd20000011403 */
        /* <DEDUP_REMOVED lines=25> */
[----:B------:R-:W-:Y:S01]  /*90a0*/  SHF.R.S32.HI R7, RZ, 0x1f, R9 ;  /* 0x0000001fff077819 */ /* 0x000fe20000011409 */
[C---:B--2---:R-:W-:Y:S01]  /*90b0*/  FMUL.FTZ R83, R8.reuse, R83 ;  /* 0x0000005308537220 */ /* 0x044fe20000410000 */
        /* <DEDUP_REMOVED lines=8> */
[C---:B------:R-:W-:Y:S01]  /*9140*/  FMUL.FTZ R42, R8.reuse, R42 ;  /* 0x0000002a082a7220 */ /* 0x040fe20000410000 */
[C---:B------:R-:W-:Y:S01]  /*9150*/  FMUL.FTZ R47, R8.reuse, R47 ;  /* 0x0000002f082f7220 */ /* 0x040fe20000410000 */
[----:B------:R-:W-:Y:S01]  /*9160*/  IADD3 R7, R9, -R7, RZ ;  /* 0x8000000709077210 */ /* 0x000fe20007ffe0ff */
[C---:B------:R-:W-:Y:S01]  /*9170*/  FMUL.FTZ R46, R8.reuse, R46 ;  /* 0x0000002e082e7220 */ /* 0x040fe20000410000 */
[C---:B------:R-:W-:Y:S01]  /*9180*/  FMUL.FTZ R51, R8.reuse, R51 ;  /* 0x0000003308337220 */ /* 0x040fe20000410000 */
[C---:B------:R-:W-:Y:S01]  /*9190*/  FMUL.FTZ R50, R8.reuse, R50 ;  /* 0x0000003208327220 */ /* 0x040fe20000410000 */
[----:B------:R-:W-:Y:S01]  /*91a0*/  LEA.HI R12, R7, R7, RZ, 0x1 ;  /* 0x00000007070c7211 */ /* 0x000fe200078f08ff */
[C---:B------:R-:W-:Y:S01]  /*91b0*/  FMUL.FTZ R55, R8.reuse, R55 ;  /* 0x0000003708377220 */ /* 0x040fe20000410000 */
[C---:B------:R-:W-:Y:S01]  /*91c0*/  FMUL.FTZ R54, R8.reuse, R54 ;  /* 0x0000003608367220 */ /* 0x040fe20000410000 */
[C---:B------:R-:W-:Y:S01]  /*91d0*/  FMUL.FTZ R59, R8.reuse, R59 ;  /* 0x0000003b083b7220 */ /* 0x040fe20000410000 */
[----:B------:R-:W-:Y:S01]  /*91e0*/  SHF.R.S32.HI R13, RZ, 0x1, R12 ;  /* 0x00000001ff0d7819 */ /* 0x000fe2000001140c */
[----:B------:R-:W-:Y:S01]  /*91f0*/  FMUL.FTZ R58, R8, R58 ;  /* 0x0000003a083a7220 */ /* 0x000fe20000410000 */
[----:B------:R-:W-:Y:S01]  /*9200*/  LOP3.LUT R12, R12, 0x3fffffe, RZ, 0xc0, !PT ;  /* 0x03fffffe0c0c7812 */ /* 0x000fe200078ec0ff */
[C---:B------:R-:W-:Y:S01]  /*9210*/  FMUL.FTZ R63, R8.reuse, R63 ;  /* 0x0000003f083f7220 */ /* 0x040fe20000410000 */
[----:B------:R-:W-:Y:S01]  /*9220*/  SHF.L.U32 R14, R13, 0x6, RZ ;  /* 0x000000060d0e7819 */ /* 0x000fe200000006ff */
[C---:B------:R-:W-:Y:S01]  /*9230*/  FMUL.FTZ R62, R8.reuse, R62 ;  /* 0x0000003e083e7220 */ /* 0x040fe20000410000 */
[----:B------:R-:W-:Y:S01]  /*9240*/  IADD3 R12, R7, -R12, RZ ;  /* 0x8000000c070c7210 */ /* 0x000fe20007ffe0ff */
[----:B------:R-:W-:Y:S01]  /*9250*/  FMUL.FTZ R75, R8, R75 ;  /* 0x0000004b084b7220 */ /* 0x000fe20000410000 */
[----:B------:R-:W-:Y:S01]  /*9260*/  LOP3.LUT R14, R14, 0xc0, RZ, 0xc0, !PT ;  /* 0x000000c00e0e7812 */ /* 0x000fe200078ec0ff */
[----:B------:R-:W-:Y:S01]  /*9270*/  FMUL.FTZ R74, R8, R74 ;  /* 0x0000004a084a7220 */ /* 0x000fe20000410000 */
[----:B------:R-:W-:Y:S01]  /*9280*/  LEA R6, R12, R6, 0x4 ;  /* 0x000000060c067211 */ /* 0x000fe200078e20ff */
[----:B------:R-:W-:Y:S01]  /*9290*/  FMUL.FTZ R71, R8, R71 ;  /* 0x0000004708477220 */ /* 0x000fe20000410000 */
[----:B------:R-:W-:Y:S01]  /*92a0*/  LEA.HI R14, R14, R14, RZ, 0x1d ;  /* 0x0000000e0e0e7211 */ /* 0x000fe200078fe8ff */
[C---:B------:R-:W-:Y:S01]  /*92b0*/  FMUL.FTZ R70, R8.reuse, R70 ;  /* 0x0000004608467220 */ /* 0x040fe20000410000 */
[C---:B------:R-:W-:Y:S01]  /*92c0*/  FMUL.FTZ R67, R8.reuse, R67 ;  /* 0x0000004308437220 */ /* 0x040fe20000410000 */
[----:B------:R-:W-:Y:S01]  /*92d0*/  FMUL.FTZ R8, R8, R66 ;  /* 0x0000004208087220 */ /* 0x000fe20000410000 */
[----:B------:R-:W-:Y:S01]  /*92e0*/  LEA R6, R6, R14, 0x1 ;  /* 0x0000000e06067211 */ /* 0x000fe200078e08ff */
[----:B------:R-:W-:Y:S01]  /*92f0*/  @P0 IMAD R7, R140, R11, R17 ;  /* 0x0000000b8c070224 */ /* 0x000fe200078e0211 */
[----:B------:R-:W-:-:S02]  /*9300*/  F2FP.BF16.F32.PACK_AB R80, R81, R80 ;  /* 0x000000505150723e */ /* 0x000fc400000010ff */
[----:B------:R-:W-:Y:S02]  /*9310*/  LEA R12, R6, UR4, 0x1 ;  /* 0x00000004060c7c11 */ /* 0x000fe4000f8e08ff */
[----:B------:R-:W-:Y:S02]  /*9320*/  F2FP.BF16.F32.PACK_AB R82, R83, R82 ;  /* 0x000000525352723e */ /* 0x000fe400000010ff */
[----:B------:R-:W-:Y:S02]  /*9330*/  F2FP.BF16.F32.PACK_AB R76, R77, R76 ;  /* 0x0000004c4d4c723e */ /* 0x000fe400000010ff */
        /* <DEDUP_REMOVED lines=9> */
[----:B------:R-:W-:Y:S01]  /*93d0*/  IMAD R7, R11, R7, R10 ;  /* 0x000000070b077224 */ /* 0x000fe200078e020a */
[----:B------:R-:W-:-:S04]  /*93e0*/  MOV R10, R14 ;  /* 0x0000000e000a7202 */ /* 0x000fc80000000f00 */
[----:B------:R-:W-:-:S07]  /*93f0*/  IADD3 R7, R15, R7, RZ ;  /* 0x000000070f077210 */ /* 0x000fce0007ffe0ff */
.L_x_287:
        /* <DEDUP_REMOVED lines=23> */
.L_x_288:
[----:B------:R-:W-:Y:S01]  /*9570*/  ISETP.NE.U32.AND P3, PT, R14, 0x1, PT ;  /* 0x000000010e00780c */ /* 0x000fe20003f65070 */
[C---:B------:R-:W-:Y:S01]  /*9580*/  VIADD R11, R12.reuse, 0xfffffff0 ;  /* 0xfffffff00c0b7836 */ /* 0x040fe20000000000 */
[----:B------:R-:W-:Y:S01]  /*9590*/  LOP3.LUT P2, RZ, R13, 0x2, RZ, 0xc0, !PT ;  /* 0x000000020dff7812 */ /* 0x000fe2000784c0ff */
[----:B------:R-:W-:Y:S01]  /*95a0*/  IMAD.MOV.U32 R13, RZ, RZ, 0x20 ;  /* 0x00000020ff0d7424 */ /* 0x000fe200078e00ff */
[----:B------:R-:W-:Y:S01]  /*95b0*/  ISETP.NE.AND P0, PT, RZ, UR4, PT ;  /* 0x00000004ff007c0c */ /* 0x000fe2000bf05270 */
[----:B------:R-:W-:Y:S01]  /*95c0*/  STS [R12], R80 ;  /* 0x000000500c007388 */ /* 0x000fe20000000800 */
[----:B------:R-:W-:Y:S01]  /*95d0*/  F2FP.BF16.F32.PACK_AB R56, R57, R56 ;  /* 0x000000383938723e */ /* 0x000fe200000010ff */
[----:B------:R-:W-:Y:S01]  /*95e0*/  @P4 MUFU.LG2 R4, R4 ;  /* 0x0000000400044308 */ /* 0x000fe20000000c00 */
[----:B------:R-:W-:Y:S01]  /*95f0*/  SEL R13, R13, 0xffffffe0, !P2 ;  /* 0xffffffe00d0d7807 */ /* 0x000fe20005000000 */
[----:B------:R-:W-:Y:S01]  /*9600*/  STS [R12+0x200], R82 ;  /* 0x000200520c007388 */ /* 0x000fe20000000800 */
[----:B------:R-:W-:Y:S01]  /*9610*/  F2FP.BF16.F32.PACK_AB R58, R59, R58 ;  /* 0x0000003a3b3a723e */ /* 0x000fe200000010ff */
[----:B------:R-:W-:Y:S01]  /*9620*/  BSSY B0, `(.L_x_289) ;  /* 0x000005d000007945 */ /* 0x000fe20003800000 */
[----:B------:R-:W-:Y:S01]  /*9630*/  F2FP.BF16.F32.PACK_AB R60, R61, R60 ;  /* 0x0000003c3d3c723e */ /* 0x000fe200000010ff */
[C---:B------:R-:W-:Y:S01]  /*9640*/  @P3 VIADD R11, R12.reuse, 0x10 ;  /* 0x000000100c0b3836 */ /* 0x040fe20000000000 */
[----:B------:R-:W-:Y:S01]  /*9650*/  F2FP.BF16.F32.PACK_AB R62, R63, R62 ;  /* 0x0000003e3f3e723e */ /* 0x000fe200000010ff */
[----:B------:R-:W-:Y:S01]  /*9660*/  IMAD.IADD R18, R12, 0x1, R13 ;  /* 0x000000010c127824 */ /* 0x000fe200078e020d */
[----:B------:R-:W-:Y:S01]  /*9670*/  F2FP.BF16.F32.PACK_AB R72, R73, R72 ;  /* 0x000000484948723e */ /* 0x000fe200000010ff */
[----:B------:R-:W-:Y:S01]  /*9680*/  IMAD.IADD R13, R13, 0x1, R11 ;  /* 0x000000010d0d7824 */ /* 0x000fe200078e020b */
[----:B------:R-:W1:Y:S01]  /*9690*/  @!P0 LDC R6, c[0x0][0x2c4] ;  /* 0x0000b100ff068b82 */ /* 0x000e620000000800 */
[----:B------:R-:W-:Y:S01]  /*96a0*/  STS [R11], R76 ;  /* 0x0000004c0b007388 */ /* 0x000fe20000000800 */
[----:B------:R-:W-:Y:S01]  /*96b0*/  F2FP.BF16.F32.PACK_AB R74, R75, R74 ;  /* 0x0000004a4b4a723e */ /* 0x000fe200000010ff */
[----:B------:R-:W2:Y:S01]  /*96c0*/  @P5 MUFU.LG2 R5, R5 ;  /* 0x0000000500055308 */ /* 0x000ea20000000c00 */
[----:B------:R-:W-:Y:S01]  /*96d0*/  F2FP.BF16.F32.PACK_AB R68, R69, R68 ;  /* 0x000000444544723e */ /* 0x000fe200000010ff */
[----:B------:R-:W-:Y:S01]  /*96e0*/  STS [R11+0x200], R78 ;  /* 0x0002004e0b007388 */ /* 0x000fe20000000800 */
[----:B------:R-:W-:Y:S01]  /*96f0*/  F2FP.BF16.F32.PACK_AB R70, R71, R70 ;  /* 0x000000464746723e */ /* 0x000fe200000010ff */
[----:B------:R-:W-:Y:S01]  /*9700*/  IMAD R145, R145, 0x10, R152 ;  /* 0x0000001091917824 */ /* 0x000fe200078e0298 */
[----:B------:R-:W-:Y:S01]  /*9710*/  F2FP.BF16.F32.PACK_AB R64, R65, R64 ;  /* 0x000000404140723e */ /* 0x000fe200000010ff */
[----:B------:R-:W-:Y:S01]  /*9720*/  STS [R18], R36 ;  /* 0x0000002412007388 */ /* 0x000fe20000000800 */
[----:B------:R-:W-:Y:S01]  /*9730*/  F2FP.BF16.F32.PACK_AB R8, R67, R8 ;  /* 0x000000084308723e */ /* 0x000fe200000010ff */
[----:B------:R-:W3:Y:S01]  /*9740*/  @!P0 LDC R30, c[0x0][0x270] ;  /* 0x00009c00ff1e8b82 */ /* 0x000ee20000000800 */
[----:B------:R-:W-:Y:S01]  /*9750*/  PLOP3.LUT P2, PT, PT, PT, PT, 0x8, 0x0 ;  /* 0x000000000000781c */ /* 0x000fe20003f4e170 */
[----:B------:R-:W-:Y:S01]  /*9760*/  STS [R18+0x200], R38 ;  /* 0x0002002612007388 */ /* 0x000fe20000000800 */
[----:B------:R-:W-:-:S02]  /*9770*/  @!P0 PLOP3.LUT P2, PT, P1, PT, PT, 0x80, 0x0 ;  /* 0x000000000000881c */ /* 0x000fc40000f4f070 */
[----:B------:R-:W-:Y:S01]  /*9780*/  LOP3.LUT R2, R2, 0xffffffe0, RZ, 0xc0, !PT ;  /* 0xffffffe002027812 */ /* 0x000fe200078ec0ff */
[----:B------:R-:W-:Y:S02]  /*9790*/  STS [R13], R40 ;  /* 0x000000280d007388 */ /* 0x000fe40000000800 */
[----:B------:R-:W4:Y:S01]  /*97a0*/  @P0 LDC R31, c[0x0][0x2c0] ;  /* 0x0000b000ff1f0b82 */ /* 0x000f220000000800 */
[----:B--2---:R-:W-:Y:S01]  /*97b0*/  @P5 FMUL.FTZ R5, R5, 0.69314718246459960938 ;  /* 0x3f31721805055820 */ /* 0x004fe20000410000 */
[----:B------:R-:W-:Y:S01]  /*97c0*/  STS [R13+0x200], R42 ;  /* 0x0002002a0d007388 */ /* 0x000fe20000000800 */
[----:B------:R-:W-:Y:S02]  /*97d0*/  IMAD.IADD R2, R0, 0x1, -R2 ;  /* 0x0000000100027824 */ /* 0x000fe400078e0a02 */
[----:B------:R-:W-:Y:S01]  /*97e0*/  IMAD.MOV.U32 R0, RZ, RZ, 0x7f800000 ;  /* 0x7f800000ff007424 */ /* 0x000fe200078e00ff */
[----:B------:R-:W-:Y:S02]  /*97f0*/  STS [R12+0x1000], R44 ;  /* 0x0010002c0c007388 */ /* 0x000fe40000000800 */
[----:B-1----:R-:W1:Y:S01]  /*9800*/  @P2 LDC R6, c[0x0][0x2e4] ;  /* 0x0000b900ff062b82 */ /* 0x002e620000000800 */
[----:B------:R-:W-:Y:S01]  /*9810*/  LOP3.LUT P2, RZ, R2, 0x3, RZ, 0xc0, !PT ;  /* 0x0000000302ff7812 */ /* 0x000fe2000784c0ff */
[----:B------:R-:W-:Y:S01]  /*9820*/  STS [R12+0x1200], R46 ;  /* 0x0012002e0c007388 */ /* 0x000fe20000000800 */
[----:B------:R-:W-:-:S03]  /*9830*/  IMAD.MOV.U32 R2, RZ, RZ, 0x7f800000 ;  /* 0x7f800000ff027424 */ /* 0x000fc600078e00ff */
[----:B------:R-:W-:Y:S02]  /*9840*/  STS [R11+0x1000], R48 ;  /* 0x001000300b007388 */ /* 0x000fe40000000800 */
[----:B------:R-:W2:Y:S02]  /*9850*/  @P0 LDC.64 R14, c[0x0][0x2c0] ;  /* 0x0000b000ff0e0b82 */ /* 0x000ea40000000a00 */
[----:B------:R-:W-:Y:S04]  /*9860*/  STS [R11+0x1200], R50 ;  /* 0x001200320b007388 */ /* 0x000fe80000000800 */
[----:B------:R-:W-:Y:S01]  /*9870*/  STS [R18+0x1000], R52 ;  /* 0x0010003412007388 */ /* 0x000fe20000000800 */
[----:B------:R-:W-:-:S03]  /*9880*/  @!P0 IMAD.MOV.U32 R31, RZ, RZ, 0x1 ;  /* 0x00000001ff1f8424 */ /* 0x000fc600078e00ff */
[----:B------:R-:W-:Y:S04]  /*9890*/  STS [R18+0x1200], R54 ;  /* 0x0012003612007388 */ /* 0x000fe80000000800 */
[----:B------:R-:W-:Y:S04]  /*98a0*/  STS [R13+0x1000], R56 ;  /* 0x001000380d007388 */ /* 0x000fe80000000800 */
[----:B------:R-:W-:Y:S04]  /*98b0*/  STS [R13+0x1200], R58 ;  /* 0x0012003a0d007388 */ /* 0x000fe80000000800 */
[----:B------:R-:W-:Y:S01]  /*98c0*/  STS [R12+0x2000], R60 ;  /* 0x0020003c0c007388 */ /* 0x000fe20000000800 */
[----:B--2---:R-:W-:-:S03]  /*98d0*/  @P0 IMAD R14, R15, R14, RZ ;  /* 0x0000000e0f0e0224 */ /* 0x004fc600078e02ff */
[----:B------:R2:W-:Y:S01]  /*98e0*/  STS [R12+0x2200], R62 ;  /* 0x0022003e0c007388 */ /* 0x0005e20000000800 */
[----:B-1----:R-:W-:-:S03]  /*98f0*/  @!P0 IMAD.MOV.U32 R14, RZ, RZ, R6 ;  /* 0x000000ffff0e8224 */ /* 0x002fc600078e0006 */
[----:B------:R-:W-:Y:S04]  /*9900*/  STS [R11+0x2000], R72 ;  /* 0x002000480b007388 */ /* 0x000fe80000000800 */
[----:B------:R1:W-:Y:S04]  /*9910*/  STS [R11+0x2200], R74 ;  /* 0x0022004a0b007388 */ /* 0x0003e80000000800 */
[----:B------:R-:W-:Y:S04]  /*9920*/  STS [R18+0x2000], R68 ;  /* 0x0020004412007388 */ /* 0x000fe80000000800 */
[----:B------:R-:W-:Y:S04]  /*9930*/  STS [R18+0x2200], R70 ;  /* 0x0022004612007388 */ /* 0x000fe80000000800 */
[----:B------:R-:W-:Y:S04]  /*9940*/  STS [R13+0x2000], R64 ;  /* 0x002000400d007388 */ /* 0x000fe80000000800 */
[----:B------:R5:W-:Y:S01]  /*9950*/  STS [R13+0x2200], R8 ;  /* 0x002200080d007388 */ /* 0x000be20000000800 */
[----:B--2---:R-:W2:Y:S08]  /*9960*/  @P5 LDC R12, c[0x0][0x2e8] ;  /* 0x0000ba00ff0c5b82 */ /* 0x004eb00000000800 */
[----:B------:R-:W-:Y:S08]  /*9970*/  BAR.SYNC.DEFER_BLOCKING 0x0 ;  /* 0x0000000000007b1d */ /* 0x000ff00000010000 */
[----:B-1----:R-:W1:Y:S01]  /*9980*/  @P4 LDC R11, c[0x0][0x2e8] ;  /* 0x0000ba00ff0b4b82 */ /* 0x002e620000000800 */
[----:B------:R-:W4:Y:S01]  /*9990*/  S2R R19, SR_CTAID.Y ;  /* 0x0000000000137919 */ /* 0x000f220000002600 */
[----:B------:R-:W4:Y:S01]  /*99a0*/  S2R R28, SR_CTAID.X ;  /* 0x00000000001c7919 */ /* 0x000f220000002500 */
[----:B------:R-:W4:Y:S01]  /*99b0*/  S2R R29, SR_CTAID.Z ;  /* 0x00000000001d7919 */ /* 0x000f220000002700 */
[----:B-----5:R-:W-:-:S02]  /*99c0*/  @P0 IMAD.MOV.U32 R8, RZ, RZ, 0x1 ;  /* 0x00000001ff080424 */ /* 0x020fc400078e00ff */
[----:B--2---:R-:W-:Y:S01]  /*99d0*/  @P5 FFMA.FTZ R0, R85, R12, R5 ;  /* 0x0000000c55005223 */ /* 0x004fe20000010005 */
[----:B---3--:R-:W-:Y:S01]  /*99e0*/  @!P0 IMAD R8, R6, R30, RZ ;  /* 0x0000001e06088224 */ /* 0x008fe200078e02ff */
[----:B------:R2:W3:Y:S04]  /*99f0*/  LDS.128 R24, [R141+0x800] ;  /* 0x000800008d187984 */ /* 0x0004e80000000c00 */
[----:B------:R2:W2:Y:S01]  /*9a00*/  LDS.128 R20, [R141+0x1800] ;  /* 0x001800008d147984 */ /* 0x0004a20000000c00 */
[----:B----4-:R-:W-:Y:S02]  /*9a10*/  IMAD R8, R19, R8, RZ ;  /* 0x0000000813087224 */ /* 0x010fe400078e02ff */
[----:B------:R-:W-:-:S03]  /*9a20*/  IMAD R6, R28, R31, RZ ;  /* 0x0000001f1c067224 */ /* 0x000fc600078e02ff */
[----:B------:R-:W-:Y:S01]  /*9a30*/  SEL R8, R8, RZ, !P6 ;  /* 0x000000ff08087207 */ /* 0x000fe20007000000 */
[----:B------:R-:W-:-:S04]  /*9a40*/  IMAD.SHL.U32 R6, R6, 0x40, RZ ;  /* 0x0000004006067824 */ /* 0x000fc800078e00ff */
[----:B------:R-:W-:Y:S02]  /*9a50*/  IMAD R14, R29, R14, R8 ;  /* 0x0000000e1d0e7224 */ /* 0x000fe400078e0208 */
[----:B------:R-:W-:Y:S01]  /*9a60*/  @P4 FMUL.FTZ R8, R4, 0.69314718246459960938 ;  /* 0x3f31721804084820 */ /* 0x000fe20000410000 */
[----:B------:R-:W-:Y:S02]  /*9a70*/  SHF.R.S32.HI R4, RZ, 0x1f, R6 ;  /* 0x0000001fff047819 */ /* 0x000fe40000011406 */
[----:B------:R-:W-:Y:S01]  /*9a80*/  IADD3 R6, P1, P0, R6, R16, R14 ;  /* 0x0000001006067210 */ /* 0x000fe2000783e00e */
[----:B-1----:R-:W-:Y:S01]  /*9a90*/  @P4 FFMA.FTZ R2, R84, R11, R8 ;  /* 0x0000000b54024223 */ /* 0x002fe20000010008 */
[----:B------:R-:W-:-:S04]  /*9aa0*/  SHF.R.S32.HI R14, RZ, 0x1f, R14 ;  /* 0x0000001fff0e7819 */ /* 0x000fc8000001140e */
[----:B------:R-:W-:Y:S01]  /*9ab0*/  IADD3.X R14, R4, R17, R14, P1, P0 ;  /* 0x00000011040e7210 */ /* 0x000fe20000fe040e */
[----:B------:R-:W-:Y:S06]  /*9ac0*/  @P2 BRA `(.L_x_290) ;  /* 0x0000000000482947 */ /* 0x000fec0003800000 */
        /* <DEDUP_REMOVED lines=8> */
[----:B------:R-:W4:Y:S01]  /*9b50*/  @!P2 LDC.64 R4, c[0x0][0x2b0] ;  /* 0x0000ac00ff04ab82 */ /* 0x000f220000000a00 */
[----:B------:R-:W-:Y:S02]  /*9b60*/  @!P2 IADD3 R6, P0, R31, R6, RZ ;  /* 0x000000061f06a210 */ /* 0x000fe40007f1e0ff */
[-C--:B------:R-:W-:Y:S02]  /*9b70*/  @!P3 LEA.HI.X.SX32 R145, R145, R14.reuse, 0x1, P1 ;  /* 0x0000000e9191b211 */ /* 0x080fe400008f0eff */
[----:B------:R-:W-:Y:S02]  /*9b80*/  @!P2 LEA.HI.X.SX32 R14, R31, R14, 0x1, P0 ;  /* 0x0000000e1f0ea211 */ /* 0x000fe400000f0eff */
[----:B-1----:R-:W-:-:S04]  /*9b90*/  @!P3 LEA R12, P1, R8, R12, 0x2 ;  /* 0x0000000c080cb211 */ /* 0x002fc800078210ff */
[----:B------:R-:W-:Y:S02]  /*9ba0*/  @!P3 LEA.HI.X R13, R8, R13, R145, 0x2, P1 ;  /* 0x0000000d080db211 */ /* 0x000fe400008f1491 */
[----:B----4-:R-:W-:-:S03]  /*9bb0*/  @!P2 LEA R4, P0, R6, R4, 0x2 ;  /* 0x000000040604a211 */ /* 0x010fc600078010ff */
[----:B------:R1:W-:Y:S01]  /*9bc0*/  @!P3 STG.E desc[UR8][R12.64], R0 ;  /* 0x000000000c00b986 */ /* 0x0003e2000c101908 */
[----:B------:R-:W-:-:S05]  /*9bd0*/  @!P2 LEA.HI.X R5, R6, R5, R14, 0x2, P0 ;  /* 0x000000050605a211 */ /* 0x000fca00000f140e */
[----:B------:R1:W-:Y:S04]  /*9be0*/  @!P2 STG.E desc[UR8][R4.64], R2 ;  /* 0x000000020400a986 */ /* 0x0003e8000c101908 */
.L_x_290:
[----:B------:R-:W-:Y:S05]  /*9bf0*/  BSYNC B0 ;  /* 0x0000000000007941 */ /* 0x000fea0003800000 */
.L_x_289:
[----:B-1----:R-:W-:Y:S01]  /*9c00*/  SHF.R.S32.HI R0, RZ, 0x1f, R150 ;  /* 0x0000001fff007819 */ /* 0x002fe20000011496 */
[----:B------:R-:W-:Y:S01]  /*9c10*/  IMAD R28, R28, -0x40, R144 ;  /* 0xffffffc01c1c7824 */ /* 0x000fe200078e0290 */
[----:B------:R-:W-:Y:S01]  /*9c20*/  IADD3 R10, P0, R150, R10, RZ ;  /* 0x0000000a960a7210 */ /* 0x000fe20007f1e0ff */
[----:B------:R-:W-:Y:S01]  /*9c30*/  ULDC.64 UR4, c[0x0][0x2a0] ;  /* 0x0000a80000047ab9 */ /* 0x000fe20000000a00 */
[----:B------:R-:W-:Y:S01]  /*9c40*/  SHF.R.S32.HI R2, RZ, 0x1f, R29 ;  /* 0x0000001fff027819 */ /* 0x000fe2000001141d */
[----:B------:R1:W4:Y:S01]  /*9c50*/  LDS.128 R12, [R141] ;  /* 0x000000008d0c7984 */ /* 0x0003220000000c00 */
[----:B------:R-:W-:Y:S01]  /*9c60*/  LEA.HI.SX32 R3, R3, 0x20, 0x1e ;  /* 0x0000002003037811 */ /* 0x000fe200078ff2ff */
[----:B------:R-:W-:Y:S01]  /*9c70*/  IMAD.X R11, R0, 0x1, R7, P0 ;  /* 0x00000001000b7824 */ /* 0x000fe200000e0607 */
[-C--:B------:R-:W-:Y:S01]  /*9c80*/  ISETP.GE.AND P0, PT, R9, R28.reuse, PT ;  /* 0x0000001c0900720c */ /* 0x080fe20003f06270 */
[----:B------:R-:W-:Y:S01]  /*9c90*/  IMAD R0, R2, UR4, RZ ;  /* 0x0000000402007c24 */ /* 0x000fe2000f8e02ff */
[----:B------:R-:W-:Y:S01]  /*9ca0*/  ISETP.GE.AND P1, PT, R3, R28, PT ;  /* 0x0000001c0300720c */ /* 0x000fe20003f26270 */
[C---:B------:R-:W-:Y:S01]  /*9cb0*/  IMAD.WIDE.U32 R2, R29.reuse, UR4, R10 ;  /* 0x000000041d027c25 */ /* 0x040fe2000f8e000a */
[----:B------:R1:W1:Y:S01]  /*9cc0*/  LDS.128 R4, [R141+0x2000] ;  /* 0x002000008d047984 */ /* 0x0002620000000c00 */
[----:B------:R-:W-:Y:S02]  /*9cd0*/  BSSY B0, `(.L_x_291) ;  /* 0x0000015000007945 */ /* 0x000fe40003800000 */
[----:B------:R-:W-:Y:S01]  /*9ce0*/  IMAD R0, R29, UR5, R0 ;  /* 0x000000051d007c24 */ /* 0x000fe2000f8e0200 */
[----:B------:R1:W1:Y:S03]  /*9cf0*/  LDS.128 R8, [R141+0x1000] ;  /* 0x001000008d087984 */ /* 0x0002660000000c00 */
[----:B------:R-:W-:-:S02]  /*9d00*/  IMAD.IADD R17, R3, 0x1, R0 ;  /* 0x0000000103117824 */ /* 0x000fc400078e0200 */
        /* <DEDUP_REMOVED lines=14> */
[----:B----4-:R4:W-:Y:S04]  /*9df0*/  @!P4 STG.E.128 desc[UR8][R28.64], R12 ;  /* 0x0000000c1c00c986 */ /* 0x0109e8000c101d08 */
[----:B-1----:R4:W-:Y:S04]  /*9e00*/  @!P3 STG.E.128 desc[UR8][R28.64+0x40], R8 ;  /* 0x000040081c00b986 */ /* 0x0029e8000c101d08 */
[----:B------:R4:W-:Y:S02]  /*9e10*/  @!P2 STG.E.128 desc[UR8][R28.64+0x80], R4 ;  /* 0x000080041c00a986 */ /* 0x0009e4000c101d08 */
.L_x_292:
[----:B------:R-:W-:Y:S05]  /*9e20*/  BSYNC B0 ;  /* 0x0000000000007941 */ /* 0x000fea0003800000 */
.L_x_291:
        /* <DEDUP_REMOVED lines=17> */
[----:B---3--:R3:W-:Y:S04]  /*9f40*/  @!P2 STG.E.128 desc[UR8][R8.64], R24 ;  /* 0x000000180800a986 */ /* 0x0087e8000c101d08 */
[----:B--2---:R3:W-:Y:S01]  /*9f50*/  @!P1 STG.E.128 desc[UR8][R8.64+0x40], R20 ;  /* 0x0000401408009986 */ /* 0x0047e2000c101d08 */
[----:B------:R-:W-:Y:S05]  /*9f60*/  @P0 EXIT ;  /* 0x000000000000094d */ /* 0x000fea0003800000 */
[----:B----4-:R-:W-:Y:S01]  /*9f70*/  STG.E.128 desc[UR8][R8.64+0x80], R4 ;  /* 0x0000800408007986 */ /* 0x010fe2000c101d08 */
[----:B------:R-:W-:Y:S05]  /*9f80*/  EXIT ;  /* 0x000000000000794d */ /* 0x000fea0003800000 */
.L_x_260:
        /* <DEDUP_REMOVED lines=15> */
[C---:B------:R-:W-:Y:S01]  /*a080*/  ISETP.NE.AND P5, PT, R9.reuse, RZ, PT ;  /* 0x000000ff0900720c */ /* 0x040fe20003fa5270 */
        /* <DEDUP_REMOVED lines=16> */
[----:B------:R-:W3:Y:S01]  /*a190*/  @!P2 LDC R7, c[0x0][0x2c4] ;  /* 0x0000b100ff07ab82 */ /* 0x000ee20000000800 */
[----:B------:R-:W-:Y:S02]  /*a1a0*/  @!P3 IMAD.IADD R5, R11, 0x1, R8 ;  /* 0x000000010b05b824 */ /* 0x000fe400078e0208 */
[----:B------:R-:W-:Y:S01]  /*a1b0*/  @!P3 IMAD.MOV.U32 R14, RZ, RZ, R10 ;  /* 0x000000ffff0eb224 */ /* 0x000fe200078e000a */
[----:B------:R-:W-:-:S04]  /*a1c0*/  CS2R R10, SRZ ;  /* 0x00000000000a7805 */ /* 0x000fc8000001ff00 */
[----:B-1----:R-:W2:Y:S01]  /*a1d0*/  @P0 LDC R6, c[0x0][0x2e4] ;  /* 0x0000b900ff060b82 */ /* 0x002ea20000000800 */
[----:B------:R-:W-:Y:S02]  /*a1e0*/  ISETP.NE.OR P0, PT, R140, -0x1, P2 ;  /* 0xffffffff8c00780c */ /* 0x000fe40001705670 */
[----:B------:R-:W-:-:S04]  /*a1f0*/  IADD3 R14, P3, R9, R14, RZ ;  /* 0x0000000e090e7210 */ /* 0x000fc80007f7e0ff */
[----:B------:R-:W-:Y:S01]  /*a200*/  LEA.HI.X.SX32 R15, R9, R5, 0x1, P3 ;  /* 0x00000005090f7211 */ /* 0x000fe200018f0eff */
[----:B------:R-:W1:Y:S02]  /*a210*/  @P1 LDC.64 R2, c[0x0][0x2c0] ;  /* 0x0000b000ff021b82 */ /* 0x000e640000000a00 */
[----:B------:R-:W-:-:S06]  /*a220*/  IMAD.WIDE.U32 R14, R20, UR4, R14 ;  /* 0x00000004140e7c25 */ /* 0x000fcc000f8e000e */
[----:B------:R-:W4:Y:S01]  /*a230*/  @P1 LDC R8, c[0x0][0x2c0] ;  /* 0x0000b000ff081b82 */ /* 0x000f220000000800 */
[----:B---3--:R-:W-:Y:S02]  /*a240*/  @!P0 IMAD R140, R18, R7, RZ ;  /* 0x00000007128c8224 */ /* 0x008fe400078e02ff */
[----:B------:R-:W-:Y:S02]  /*a250*/  VIADD R7, R12, 0x20 ;  /* 0x000000200c077836 */ /* 0x000fe40000000000 */
[--C-:B------:R-:W-:Y:S01]  /*a260*/  @!P2 IMAD.MOV.U32 R10, RZ, RZ, R140.reuse ;  /* 0x000000ffff0aa224 */ /* 0x100fe200078e008c */
[----:B------:R-:W-:Y:S01]  /*a270*/  @!P2 SHF.R.S32.HI R11, RZ, 0x1f, R140 ;  /* 0x0000001fff0ba819 */ /* 0x000fe2000001148c */
[----:B--2---:R-:W-:Y:S01]  /*a280*/  @!P1 IMAD R4, R6, R0, RZ ;  /* 0x0000000006049224 */ /* 0x004fe200078e02ff */
[----:B------:R-:W-:Y:S02]  /*a290*/  SHF.R.S32.HI R0, RZ, 0x1f, R20 ;  /* 0x0000001fff007819 */ /* 0x000fe40000011414 */
[C---:B------:R-:W-:Y:S01]  /*a2a0*/  ISETP.GE.AND P0, PT, R7.reuse, R144, PT ;  /* 0x000000900700720c */ /* 0x040fe20003f06270 */
[----:B------:R-:W-:Y:S01]  /*a2b0*/  IMAD R4, R18, R4, RZ ;  /* 0x0000000412047224 */ /* 0x000fe200078e02ff */
[----:B------:R-:W-:Y:S01]  /*a2c0*/  ISETP.GE.OR P5, PT, R7, R144, P5 ;  /* 0x000000900700720c */ /* 0x000fe20002fa6670 */
[----:B------:R-:W-:-:S02]  /*a2d0*/  IMAD R0, R0, UR4, RZ ;  /* 0x0000000400007c24 */ /* 0x000fc4000f8e02ff */
[----:B-1----:R-:W-:Y:S01]  /*a2e0*/  @P1 IMAD R2, R3, R2, RZ ;  /* 0x0000000203021224 */ /* 0x002fe200078e02ff */
[----:B------:R-:W-:Y:S01]  /*a2f0*/  SEL R4, R4, RZ, P2 ;  /* 0x000000ff04047207 */ /* 0x000fe20001000000 */
[----:B------:R-:W-:Y:S02]  /*a300*/  @!P1 IMAD.MOV.U32 R2, RZ, RZ, R6 ;  /* 0x000000ffff029224 */ /* 0x000fe400078e0006 */
[C---:B------:R-:W-:Y:S02]  /*a310*/  IMAD R0, R20.reuse, UR5, R0 ;  /* 0x0000000514007c24 */ /* 0x040fe4000f8e0200 */
[----:B------:R-:W-:Y:S01]  /*a320*/  IMAD R2, R20, R2, R4 ;  /* 0x0000000214027224 */ /* 0x000fe200078e0204 */
[----:B------:R-:W-:Y:S01]  /*a330*/  @!P1 MOV R8, 0x1 ;  /* 0x0000000100089802 */ /* 0x000fe20000000f00 */
[C---:B------:R-:W-:Y:S01]  /*a340*/  VIADD R4, R9.reuse, 0x20 ;  /* 0x0000002009047836 */ /* 0x040fe20000000000 */
[----:B------:R-:W-:Y:S01]  /*a350*/  IADD3 R17, R0, R15, RZ ;  /* 0x0000000f00117210 */ /* 0x000fe20007ffe0ff */
[----:B------:R-:W-:-:S02]  /*a360*/  VIADD R3, R9, 0x40 ;  /* 0x0000004009037836 */ /* 0x000fc40000000000 */
[----:B----4-:R-:W-:Y:S01]  /*a370*/  IMAD R5, R92, R8, RZ ;  /* 0x000000085c057224 */ /* 0x010fe200078e02ff */
        /* <DEDUP_REMOVED lines=17> */
.L_x_294:
[----:B------:R-:W-:Y:S05]  /*a490*/  BSYNC B0 ;  /* 0x0000000000007941 */ /* 0x000fea0003800000 */
.L_x_293:
[----:B------:R-:W-:Y:S01]  /*a4a0*/  BSSY B0, `(.L_x_295) ;  /* 0x0000017000007945 */ /* 0x000fe20003800000 */
[--C-:B------:R-:W-:Y:S02]  /*a4b0*/  IADD3 R0, P4, P3, R5, R10, R2.reuse ;  /* 0x0000000a05007210 */ /* 0x100fe40007b9e002 */
[----:B------:R-:W-:Y:S02]  /*a4c0*/  SHF.R.S32.HI R5, RZ, 0x1f, R5 ;  /* 0x0000001fff057819 */ /* 0x000fe40000011405 */
[----:B------:R-:W-:Y:S01]  /*a4d0*/  SHF.R.S32.HI R6, RZ, 0x1f, R2 ;  /* 0x0000001fff067819 */ /* 0x000fe20000011402 */
[----:B------:R-:W-:Y:S08]  /*a4e0*/  @P0 BRA `(.L_x_296) ;  /* 0x0000000000480947 */ /* 0x000ff00003800000 */
        /* <DEDUP_REMOVED lines=18> */
.L_x_296:
[----:B------:R-:W-:Y:S05]  /*a610*/  BSYNC B0 ;  /* 0x0000000000007941 */ /* 0x000fea0003800000 */
.L_x_295:
        /* <DEDUP_REMOVED lines=11> */
.L_x_298:
[----:B------:R-:W-:Y:S05]  /*a6d0*/  BSYNC B0 ;  /* 0x0000000000007941 */ /* 0x000fea0003800000 */
.L_x_297:
[----:B------:R-:W-:Y:S05]  /*a6e0*/  @P5 EXIT ;  /* 0x000000000000594d */ /* 0x000fea0003800000 */
[----:B------:R-:W-:Y:S01]  /*a6f0*/  IMAD R7, R7, R8, RZ ;  /* 0x0000000807077224 */ /* 0x000fe200078e02ff */
[----:B------:R-:W-:-:S04]  /*a700*/  ULDC.64 UR4, c[0x0][0x2b0] ;  /* 0x0000ac0000047ab9 */ /* 0x000fc80000000a00 */
[----:B------:R-:W-:-:S04]  /*a710*/  IADD3 R0, P0, R7, R0, RZ ;  /* 0x0000000007007210 */ /* 0x000fc80007f1e0ff */
[----:B------:R-:W-:Y:S02]  /*a720*/  LEA.HI.X.SX32 R5, R7, R5, 0x1, P0 ;  /* 0x0000000507057211 */ /* 0x000fe400000f0eff */
[----:B---3--:R-:W-:-:S04]  /*a730*/  LEA R2, P0, R0, UR4, 0x2 ;  /* 0x0000000400027c11 */ /* 0x008fc8000f8010ff */
[----:B------:R-:W-:Y:S01]  /*a740*/  LEA.HI.X R3, R0, UR5, R5, 0x2, P0 ;  /* 0x0000000500037c11 */ /* 0x000fe200080f1405 */
[----:B------:R-:W-:-:S05]  /*a750*/  IMAD.MOV.U32 R0, RZ, RZ, 0x7f800000 ;  /* 0x7f800000ff007424 */ /* 0x000fca00078e00ff */
[----:B------:R-:W-:Y:S01]  /*a760*/  STG.E desc[UR8][R2.64], R0 ;  /* 0x0000000002007986 */ /* 0x000fe2000c101908 */
[----:B------:R-:W-:Y:S05]  /*a770*/  EXIT ;  /* 0x000000000000794d */ /* 0x000fea0003800000 */
.L_x_299:
        /* <DEDUP_REMOVED lines=16> */
.L_x_1148:


//--------------------- .text._ZN5flash16flash_fwd_kernelI23Flash_fwd_kernel_traitsILi96ELi128ELi64ELi4ELb0ELb0EN7cutlass10bfloat16_tE19Flash_kernel_traitsILi96ELi128ELi64ELi4ES3_EELb1ELb1ELb0ELb0ELb0ELb0ELb0ELb0EEEvNS_16Flash_fwd_paramsE --------------------------
	.section	.text._ZN5flash16flash_fwd_kernelI23Flash_fwd_kernel_traitsILi96ELi128ELi64ELi4ELb0ELb0EN7cutlass10bfloat16_tE19Flash_kernel_traitsILi96ELi128ELi64ELi4ES3_EELb1ELb1ELb0ELb0ELb0ELb0ELb0ELb0EEEvNS_16Flash_fwd_paramsE,"ax",@progbits
	.align	128
        .global         _ZN5flash16flash_fwd_kernelI23Flash_fwd_kernel_traitsILi96ELi128ELi64ELi4ELb0ELb0EN7cutlass10bfloat16_tE19Flash_kernel_traitsILi96ELi128ELi64ELi4ES3_EELb1ELb1ELb0ELb0ELb0ELb0ELb0ELb0EEEvNS_16Flash_fwd_paramsE
        .type           _ZN5flash16flash_fwd_kernelI23Flash_fwd_kernel_traitsILi96ELi128ELi64ELi4ELb0ELb0EN7cutlass10bfloat16_tE19Flash_kernel_traitsILi96ELi128ELi64ELi4ES3_EELb1ELb1ELb0ELb0ELb0ELb0ELb0ELb0EEEvNS_16Flash_fwd_paramsE,@function
        .size           _ZN5flash16flash_fwd_kernelI23Flash_fwd_kernel_traitsILi96ELi128ELi64ELi4ELb0ELb0EN7cutlass10bfloat16_tE19Flash_kernel_traitsILi96ELi128ELi64ELi4ES3_EELb1ELb1ELb0ELb0ELb0ELb0ELb0ELb0EEEvNS_16Flash_fwd_paramsE,(.L_x_1149 - _ZN5flash16flash_fwd_kernelI23Flash_fwd_kernel_traitsILi96ELi128ELi64ELi4ELb0ELb0EN7cutlass10bfloat16_tE19Flash_kernel_traitsILi96ELi128ELi64ELi4ES3_EELb1ELb1ELb0ELb0ELb0ELb0ELb0ELb0EEEvNS_16Flash_fwd_paramsE)
        .other          _ZN5flash16flash_fwd_kernelI23Flash_fwd_kernel_traitsILi96ELi128ELi64ELi4ELb0ELb0EN7cutlass10bfloat16_tE19Flash_kernel_traitsILi96ELi128ELi64ELi4ES3_EELb1ELb1ELb0ELb0ELb0ELb0ELb0ELb0EEEvNS_16Flash_fwd_paramsE,@"STO_CUDA_ENTRY STV_DEFAULT"
_ZN5flash16flash_fwd_kernelI23Flash_fwd_kernel_traitsILi96ELi128ELi64ELi4ELb0ELb0EN7cutlass10bfloat16_tE19Flash_kernel_traitsILi96ELi128ELi64ELi4ES3_EELb1ELb1ELb0ELb0ELb0ELb0ELb0ELb0EEEvNS_16Flash_fwd_paramsE:
.text._ZN5flash16flash_fwd_kernelI23Flash_fwd_kernel_traitsILi96ELi128ELi64ELi4ELb0ELb0EN7cutlass10bfloat16_tE19Flash_kernel_traitsILi96ELi128ELi64ELi4ES3_EELb1ELb1ELb0ELb0ELb0ELb0ELb0ELb0EEEvNS_16Flash_fwd_paramsE:
[----:B------:R-:W1:Y:S08]  /*0000*/  LDC R1, c[0x0][0x28] ;  /* 0x00000a00ff017b82 */ /* 0x000e700000000800 */
[----:B------:R-:W2:Y:S01]  /*0010*/  LDC R118, c[0x0][0x3a8] ;  /* 0x0000ea00ff767b82 */ /* 0x000ea20000000800 */
[----:B------:R-:W-:Y:S01]  /*0020*/  ULDC.U8 UR4, c[0x0][0x3b4] ;  /* 0x0000ed0000047ab9 */ /* 0x000fe20000000000 */
[----:B------:R-:W-:Y:S01]  /*0030*/  ULDC.64 UR22, c[0x0][0x208] ;  /* 0x0000820000167ab9 */ /* 0x000fe20000000a00 */
[----:B------:R-:W-:Y:S01]  /*0040*/  ISETP.NE.AND P2, PT, RZ, UR4, PT ;  /* 0x00000004ff007c0c */ /* 0x000fe2000bf45270 */
[----:B-1----:R-:W-:-:S04]  /*0050*/  VIADD R1, R1, 0xffffffc8 ;  /* 0xffffffc801017836 */ /* 0x002fc80000000000 */
[----:B------:R-:W2:Y:S01]  /*0060*/  LDC R119, c[0x0][0x3ac] ;  /* 0x0000eb00ff777b82 */ /* 0x000ea20000000800 */
[----:B------:R-:W-:Y:S01]  /*0070*/  ULDC.64 UR4, c[0x0][0x3a0] ;  /* 0x0000e80000047ab9 */ /* 0x000fe20000000a00 */
[----:B------:R-:W1:Y:S01]  /*0080*/  S2R R120, SR_TID.X ;  /* 0x0000000000787919 */ /* 0x000e620000002100 */
[----:B------:R-:W-:Y:S01]  /*0090*/  IMAD.U32 R238, RZ, RZ, UR4 ;  /* 0x00000004ffee7e24 */ /* 0x000fe2000f8e00ff */
[----:B------:R-:W-:Y:S01]  /*00a0*/  ULDC.64 UR6, c[0x0][0x2f0] ;  /* 0x0000bc0000067ab9 */ /* 0x000fe20000000a00 */
[----:B------:R-:W-:Y:S01]  /*00b0*/  IMAD.U32 R239, RZ, RZ, UR5 ;  /* 0x00000005ffef7e24 */ /* 0x000fe2000f8e00ff */
[----:B------:R-:W-:Y:S02]  /*00c0*/  ULDC.64 UR8, c[0x0][0x2f0] ;  /* 0x0000bc0000087ab9 */ /* 0x000fe40000000a00 */
[----:B------:R-:W-:Y:S08]  /*00d0*/  S2UR UR16, SR_CTAID.X ;  /* 0x00000000001079c3 */ /* 0x000ff00000002500 */
[----:B------:R-:W-:Y:S01]  /*00e0*/  S2UR UR11, SR_CTAID.Y ;  /* 0x00000000000b79c3 */ /* 0x000fe20000002600 */
[----:B------:R-:W3:Y:S07]  /*00f0*/  @P2 LDG.E.64 R238, desc[UR22][R238.64] ;  /* 0x00000016eeee2981 */ /* 0x000eee000c1e1b00 */
[----:B------:R-:W4:Y:S01]  /*0100*/  S2UR UR25, SR_CTAID.Z ;  /* 0x00000000001979c3 */ /* 0x000f220000002700 */
[----:B--2---:R-:W2:Y:S01]  /*0110*/  @P2 LDG.E.64 R2, desc[UR22][R118.64] ;  /* 0x0000001676022981 */ /* 0x004ea2000c1e1b00 */
[----:B------:R-:W-:Y:S01]  /*0120*/  UMOV UR15, 0xffffffff ;  /* 0xffffffff000f7882 */ /* 0x000fe20000000000 */
[----:B------:R-:W-:-:S05]  /*0130*/  ULDC UR10, c[0x0][0x270] ;  /* 0x00009c00000a7ab9 */ /* 0x000fca0000000800 */
[----:B------:R-:W2:Y:S01]  /*0140*/  @P2 LDC R0, c[0x0][0x3b0] ;  /* 0x0000ec00ff002b82 */ /* 0x000ea20000000800 */
[----:B----4-:R-:W-:-:S06]  /*0150*/  ULOP3.LUT UR4, UR25, UR16, UR11, 0xfe, !UPT ;  /* 0x0000001019047292 */ /* 0x010fcc000f8efe0b */
[----:B-1----:R-:W-:Y:S01]  /*0160*/  LOP3.LUT P3, RZ, R120, UR4, RZ, 0xfc, !PT ;  /* 0x0000000478ff7c12 */ /* 0x002fe2000f86fcff */
[----:B------:R-:W-:Y:S01]  /*0170*/  UISETP.NE.U32.AND UP2, UPT, UR6, URZ, UPT ;  /* 0x0000003f0600728c */ /* 0x000fe2000bf45070 */
[----:B------:R-:W-:Y:S02]  /*0180*/  ULDC.64 UR4, c[0x0][0x300] ;  /* 0x0000c00000047ab9 */ /* 0x000fe40000000a00 */
[----:B------:R-:W-:Y:S02]  /*0190*/  UISETP.NE.U32.AND UP1, UPT, UR4, URZ, UPT ;  /* 0x0000003f0400728c */ /* 0x000fe4000bf25070 */
[----:B------:R-:W-:-:S07]  /*01a0*/  UISETP.NE.AND.EX UP2, UPT, UR7, URZ, UPT, UP2 ;  /* 0x0000003f0700728c */ /* 0x000fce000bf45320 */
[----:B------:R-:W3:Y:S01]  /*01b0*/  @!P3 LDC.64 R12, c[0x0][0x3b8] ;  /* 0x0000ee00ff0cbb82 */ /* 0x000ee20000000a00 */
[----:B------:R-:W-:Y:S01]  /*01c0*/  UISETP.NE.AND.EX UP1, UPT, UR5, URZ, UPT, UP1 ;  /* 0x0000003f0500728c */ /* 0x000fe2000bf25310 */
[----:B------:R-:W-:Y:S02]  /*01d0*/  ULDC.U8 UR6, c[0x0][0x3c2] ;  /* 0x0000f08000067ab9 */ /* 0x000fe40000000000 */
[----:B------:R-:W-:Y:S01]  /*01e0*/  ULDC.64 UR4, c[0x0][0x2f8] ;  /* 0x0000be0000047ab9 */ /* 0x000fe20000000a00 */
[----:B------:R-:W-:Y:S01]  /*01f0*/  UISETP.NE.AND UP3, UPT, UR6, URZ, UPT ;  /* 0x0000003f0600728c */ /* 0x000fe2000bf65270 */
[----:B------:R-:W-:Y:S01]  /*0200*/  PLOP3.LUT P0, PT, PT, PT, UP2, 0x80, 0x0 ;  /* 0x000000000000781c */ /* 0x000fe20003f0f028 */
[----:B------:R-:W-:Y:S02]  /*0210*/  UISETP.EQ.U32.AND UP0, UPT, UR4, URZ, UPT ;  /* 0x0000003f0400728c */ /* 0x000fe4000bf02070 */
[----:B------:R-:W-:Y:S02]  /*0220*/  UIMAD.WIDE UR8, UR11, 0x4, UR8 ;  /* 0x000000040b0878a5 */ /* 0x000fe4000f8e0208 */
[----:B------:R-:W-:Y:S01]  /*0230*/  UISETP.EQ.OR.EX UP0, UPT, UR5, URZ, !UP3, UP0 ;  /* 0x0000003f0500728c */ /* 0x000fe2000df02700 */
[----:B------:R-:W-:-:S03]  /*0240*/  ULDC.64 UR6, c[0x0][0x2f8] ;  /* 0x0000be0000067ab9 */ /* 0x000fc60000000a00 */
[----:B------:R-:W-:Y:S02]  /*0250*/  IMAD.U32 R10, RZ, RZ, UR8 ;  /* 0x00000008ff0a7e24 */ /* 0x000fe4000f8e00ff */
[----:B------:R-:W-:Y:S01]  /*0260*/  IMAD.U32 R11, RZ, RZ, UR9 ;  /* 0x00000009ff0b7e24 */ /* 0x000fe2000f8e00ff */
[----:B------:R-:W-:Y:S01]  /*0270*/  UIMAD.WIDE UR6, UR11, 0x4, UR6 ;  /* 0x000000040b0678a5 */ /* 0x000fe2000f8e0206 */
[----:B------:R-:W-:Y:S02]  /*0280*/  @UP1 ULDC.64 UR8, c[0x0][0x300] ;  /* 0x0000c00000081ab9 */ /* 0x000fe40000000a00 */
[----:B------:R-:W-:-:S03]  /*0290*/  @UP1 UIMAD.WIDE UR8, UR11, 0x4, UR8 ;  /* 0x000000040b0818a5 */ /* 0x000fc6000f8e0208 */
[----:B------:R-:W-:Y:S02]  /*02a0*/  IMAD.U32 R4, RZ, RZ, UR6 ;  /* 0x00000006ff047e24 */ /* 0x000fe4000f8e00ff */
[----:B------:R-:W-:Y:S02]  /*02b0*/  IMAD.U32 R5, RZ, RZ, UR7 ;  /* 0x00000007ff057e24 */ /* 0x000fe4000f8e00ff */
[----:B------:R-:W-:Y:S02]  /*02c0*/  IMAD.U32 R8, RZ, RZ, UR8 ;  /* 0x00000008ff087e24 */ /* 0x000fe4000f8e00ff */
[----:B------:R-:W-:Y:S01]  /*02d0*/  IMAD.U32 R9, RZ, RZ, UR9 ;  /* 0x00000009ff097e24 */ /* 0x000fe2000f8e00ff */
[----:B--2---:R-:W-:-:S05]  /*02e0*/  @P2 IADD3 R118, P1, R2, R0, RZ ;  /* 0x0000000002762210 */ /* 0x004fca0007f3e0ff */
[----:B------:R-:W-:Y:S01]  /*02f0*/  @P2 IMAD.X R119, RZ, RZ, R3, P1 ;  /* 0x000000ffff772224 */ /* 0x000fe200008e0603 */
[----:B------:R-:W-:Y:S01]  /*0300*/  PLOP3.LUT P2, PT, PT, PT, UP0, 0x80, 0x0 ;  /* 0x000000000000781c */ /* 0x000fe20003f4f008 */
[----:B---3--:R-:W-:Y:S04]  /*0310*/  @!P3 STG.E.64 desc[UR22][R12.64], R238 ;  /* 0x000000ee0c00b986 */ /* 0x008fe8000c101b16 */
[----:B------:R1:W-:Y:S04]  /*0320*/  @!P3 STG.E.64 desc[UR22][R12.64+0x8], R118 ;  /* 0x000008760c00b986 */ /* 0x0003e8000c101b16 */
[----:B------:R-:W2:Y:S01]  /*0330*/  @P0 LDG.E R3, desc[UR22][R10.64+0x4] ;  /* 0x000004160a030981 */ /* 0x000ea2000c1e1900 */
[----:B------:R-:W-:-:S03]  /*0340*/  PLOP3.LUT P1, PT, PT, PT, UP1, 0x80, 0x0 ;  /* 0x000000000000781c */ /* 0x000fc60003f2f018 */
[----:B------:R-:W3:Y:S04]  /*0350*/  @P0 LDG.E R6, desc[UR22][R10.64] ;  /* 0x000000160a060981 */ /* 0x000ee8000c1e1900 */
[----:B------:R-:W4:Y:S06]  /*0360*/  @!P2 LDG.E R0, desc[UR22][R4.64] ;  /* 0x000000160400a981 */ /* 0x000f2c000c1e1900 */
[----:B------:R-:W5:Y:S01]  /*0370*/  @P1 LDG.E R2, desc[UR22][R8.64] ;  /* 0x0000001608021981 */ /* 0x000f62000c1e1900 */
[----:B------:R-:W-:Y:S01]  /*0380*/  UIMAD UR6, UR11, UR10, UR25 ;  /* 0x0000000a0b0672a4 */ /* 0x000fe2000f8e0219 */
[----:B------:R-:W-:Y:S01]  /*0390*/  UMOV UR26, 0xffffffff ;  /* 0xffffffff001a7882 */ /* 0x000fe20000000000 */
[----:B------:R-:W-:Y:S01]  /*03a0*/  UMOV UR12, URZ ;  /* 0x0000003f000c7c82 */ /* 0x000fe20008000000 */
[----:B--2---:R-:W-:-:S02]  /*03b0*/  @P0 R2UR UR17, R3 ;  /* 0x00000000031102ca */ /* 0x004fc400000e0000 */
[----:B------:R-:W-:Y:S02]  /*03c0*/  SHF.R.S32.HI R3, RZ, 0x1f, R120 ;  /* 0x0000001fff037819 */ /* 0x000fe40000011478 */
[----:B---3--:R-:W-:Y:S02]  /*03d0*/  @P0 R2UR UR15, R6 ;  /* 0x00000000060f02ca */ /* 0x008fe400000e0000 */
[----:B------:R-:W-:Y:S02]  /*03e0*/  LEA.HI R123, R3, R120, RZ, 0x5 ;  /* 0x00000078037b7211 */ /* 0x000fe400078f28ff */
[----:B------:R-:W-:Y:S02]  /*03f0*/  ISETP.NE.U32.AND P0, PT, RZ, UR4, PT ;  /* 0x00000004ff007c0c */ /* 0x000fe4000bf05070 */
[----:B------:R-:W-:Y:S02]  /*0400*/  LOP3.LUT R17, R123, 0xffffffe0, RZ, 0xc0, !PT ;  /* 0xffffffe07b117812 */ /* 0x000fe400078ec0ff */
[----:B----4-:R-:W-:-:S02]  /*0410*/  @!P2 R2UR UR26, R0 ;  /* 0x00000000001aa2ca */ /* 0x010fc400000e0000 */
[----:B------:R-:W-:Y:S01]  /*0420*/  ISETP.NE.AND.EX P2, PT, RZ, UR5, PT, P0 ;  /* 0x00000005ff007c0c */ /* 0x000fe2000bf45300 */
[----:B------:R-:W-:Y:S01]  /*0430*/  USHF.L.U32 UR4, UR6, 0x5, URZ ;  /* 0x0000000506047899 */ /* 0x000fe2000800063f */
[----:B------:R-:W-:Y:S01]  /*0440*/  IMAD.IADD R17, R120, 0x1, -R17 ;  /* 0x0000000178117824 */ /* 0x000fe200078e0a11 */
[----:B------:R-:W-:Y:S01]  /*0450*/  @UP2 UIADD3 UR17, UR17, -UR15, URZ ;  /* 0x8000000f11112290 */ /* 0x000fe2000fffe03f */
[----:B-----5:R-:W-:Y:S01]  /*0460*/  @P1 R2UR UR12, R2 ;  /* 0x00000000020c12ca */ /* 0x020fe200000e0000 */
[----:B------:R-:W-:Y:S02]  /*0470*/  USHF.R.S32.HI UR5, URZ, 0x1f, UR4 ;  /* 0x0000001f3f057899 */ /* 0x000fe40008011404 */
[--C-:B------:R-:W-:Y:S02]  /*0480*/  IADD3 R168, P1, P0, R118, UR4, R17.reuse ;  /* 0x0000000476a87c10 */ /* 0x100fe4000f83e011 */
[----:B------:R-:W-:Y:S01]  /*0490*/  SHF.R.S32.HI R0, RZ, 0x1f, R17 ;  /* 0x0000001fff007819 */ /* 0x000fe20000011411 */
[----:B------:R-:W-:-:S03]  /*04a0*/  @!UP2 ULDC UR17, c[0x0][0x2c4] ;  /* 0x0000b1000011aab9 */ /* 0x000fc60000000800 */
[----:B-1----:R-:W-:Y:S01]  /*04b0*/  IADD3.X R119, R119, UR5, R0, P1, P0 ;  /* 0x0000000577777c10 */ /* 0x002fe20008fe0400 */
[----:B------:R-:W-:Y:S06]  /*04c0*/  @!P2 BRA `(.L_x_300) ;  /* 0x00000000001ca947 */ /* 0x000fec0003800000 */
[----:B------:R-:W-:-:S13]  /*04d0*/  PLOP3.LUT P0, PT, PT, PT, UP3, 0x80, 0x0 ;  /* 0x000000000000781c */ /* 0x000fda0003f0f038 */
[----:B------:R-:W2:Y:S04]  /*04e0*/  @P0 LDG.E R0, desc[UR22][R4.64+0x4] ;  /* 0x0000041604000981 */ /* 0x000ea8000c1e1900 */
[----:B------:R-:W3:Y:S01]  /*04f0*/  @!P0 LDG.E R2, desc[UR22][R4.64] ;  /* 0x0000001604028981 */ /* 0x000ee2000c1e1900 */
[----:B--2---:R-:W-:-:S13]  /*0500*/  @P0 R2UR UR6, R0 ;  /* 0x00000000000602ca */ /* 0x004fda00000e0000 */
[----:B------:R-:W-:-:S07]  /*0510*/  @UP3 UIADD3 UR6, UR6, -UR26, URZ ;  /* 0x8000001a06063290 */ /* 0x000fce000fffe03f */
[----:B---3--:R-:W-:Y:S01]  /*0520*/  @!P0 R2UR UR6, R2 ;  /* 0x00000000020682ca */ /* 0x008fe200000e0000 */
[----:B------:R-:W-:-:S14]  /*0530*/  BRA `(.L_x_301) ;  /* 0x0000000000047947 */ /* 0x000fdc0003800000 */
.L_x_300:
[----:B------:R-:W-:-:S05]  /*0540*/  ULDC UR6, c[0x0][0x2c8] ;  /* 0x0000b20000067ab9 */ /* 0x000fca0000000800 */
.L_x_301:
        /* <DEDUP_REMOVED lines=35> */
[----:B------:R-:W-:Y:S05]  /*0780*/  @!P0 BRA `(.L_x_302) ;  /* 0x00000174000c8947 */ /* 0x000fea0003800000 */
[----:B------:R-:W1:Y:S01]  /*0790*/  LDC R2, c[0x0][0x278] ;  /* 0x00009e00ff027b82 */ /* 0x000e620000000800 */
[----:B------:R-:W2:Y:S01]  /*07a0*/  S2R R0, SR_CTAID.Z ;  /* 0x0000000000007919 */ /* 0x000ea20000002700 */
[----:B------:R-:W-:Y:S02]  /*07b0*/  UISETP.NE.AND UP1, UPT, UR15, -0x1, UPT ;  /* 0xffffffff0f00788c */ /* 0x000fe4000bf25270 */
[----:B------:R-:W-:Y:S02]  /*07c0*/  UISETP.NE.AND UP0, UPT, UR26, -0x1, UPT ;  /* 0xffffffff1a00788c */ /* 0x000fe4000bf05270 */
[----:B------:R-:W-:-:S04]  /*07d0*/  UIADD3 UR14, -UR21, UR17, URZ ;  /* 0x00000011150e7290 */ /* 0x000fc8000fffe13f */
[----:B------:R-:W-:-:S03]  /*07e0*/  PLOP3.LUT P1, PT, PT, PT, UP0, 0x80, 0x0 ;  /* 0x000000000000781c */ /* 0x000fc60003f2f008 */
[----:B------:R-:W-:Y:S01]  /*07f0*/  @!UP1 USHF.R.S32.HI UR8, URZ, 0x1f, UR11 ;  /* 0x0000001f3f089899 */ /* 0x000fe2000801140b */
[----:B------:R-:W-:Y:S01]  /*0800*/  @!UP1 ULDC.64 UR4, c[0x0][0x228] ;  /* 0x00008a0000049ab9 */ /* 0x000fe20000000a00 */
[----:B------:R-:W-:Y:S02]  /*0810*/  @UP1 ULDC.64 UR6, c[0x0][0x240] ;  /* 0x0000900000061ab9 */ /* 0x000fe40000000a00 */
[----:B------:R-:W-:Y:S02]  /*0820*/  @!UP1 UIMAD UR8, UR8, UR4, URZ ;  /* 0x00000004080892a4 */ /* 0x000fe4000f8e023f */
[----:B------:R-:W-:Y:S02]  /*0830*/  @UP1 UIMAD.WIDE.U32 UR28, UR15, UR6, URZ ;  /* 0x000000060f1c12a5 */ /* 0x000fe4000f8e003f */
[----:B------:R-:W-:Y:S02]  /*0840*/  @UP0 UIADD3 UR13, UR12, UR26, URZ ;  /* 0x0000001a0c0d0290 */ /* 0x000fe4000fffe03f */
[----:B------:R-:W-:Y:S01]  /*0850*/  @!UP1 UIMAD UR5, UR11, UR5, UR8 ;  /* 0x000000050b0592a4 */ /* 0x000fe2000f8e0208 */
[----:B-1----:R-:W-:Y:S01]  /*0860*/  IABS R4, R2 ;  /* 0x0000000200047213 */ /* 0x002fe20000000000 */
[----:B------:R-:W-:Y:S01]  /*0870*/  @UP1 UIMAD UR10, UR15, UR7, UR29 ;  /* 0x000000070f0a12a4 */ /* 0x000fe2000f8e021d */
[----:B------:R-:W-:-:S02]  /*0880*/  @UP0 ULDC.64 UR8, c[0x0][0x248] ;  /* 0x0000920000080ab9 */ /* 0x000fc40000000a00 */
[----:B------:R-:W1:Y:S01]  /*0890*/  I2F.RP R8, R4 ;  /* 0x0000000400087306 */ /* 0x000e620000209400 */
[----:B------:R-:W-:Y:S02]  /*08a0*/  @!UP1 UIMAD.WIDE.U32 UR6, UR11, UR4, URZ ;  /* 0x000000040b0692a5 */ /* 0x000fe4000f8e003f */
[----:B------:R-:W-:Y:S01]  /*08b0*/  @UP0 UIMAD.WIDE.U32 UR30, UR13, UR8, URZ ;  /* 0x000000080d1e02a5 */ /* 0x000fe2000f8e003f */
[----:B--2---:R-:W-:Y:S01]  /*08c0*/  IABS R0, R0 ;  /* 0x0000000000007213 */ /* 0x004fe20000000000 */
[----:B------:R-:W-:Y:S01]  /*08d0*/  @UP0 UIMAD UR13, UR13, UR9, URZ ;  /* 0x000000090d0d02a4 */ /* 0x000fe2000f8e023f */
[----:B------:R-:W-:Y:S01]  /*08e0*/  @UP1 UMOV UR18, UR28 ;  /* 0x0000001c00121c82 */ /* 0x000fe20008000000 */
[----:B------:R-:W-:Y:S02]  /*08f0*/  @!UP1 UIADD3 UR10, UR7, UR5, URZ ;  /* 0x00000005070a9290 */ /* 0x000fe4000fffe03f */
[----:B------:R-:W-:Y:S01]  /*0900*/  @UP0 UIADD3 UR13, UR31, UR13, URZ ;  /* 0x0000000d1f0d0290 */ /* 0x000fe2000fffe03f */
[----:B------:R-:W-:Y:S01]  /*0910*/  @UP0 UMOV UR28, UR30 ;  /* 0x0000001e001c0c82 */ /* 0x000fe20008000000 */
[----:B------:R-:W-:Y:S01]  /*0920*/  @!UP1 UMOV UR18, UR6 ;  /* 0x0000000600129c82 */ /* 0x000fe20008000000 */
[----:B-1----:R-:W1:Y:S02]  /*0930*/  MUFU.RCP R6, R8 ;  /* 0x0000000800067308 */ /* 0x002e640000001000 */
[----:B-1----:R-:W-:-:S06]  /*0940*/  VIADD R6, R6, 0xffffffe ;  /* 0x0ffffffe06067836 */ /* 0x002fcc0000000000 */
[----:B------:R-:W1:Y:S02]  /*0950*/  F2I.FTZ.U32.TRUNC.NTZ R7, R6 ;  /* 0x0000000600077305 */ /* 0x000e64000021f000 */
[----:B-1----:R-:W-:Y:S02]  /*0960*/  IMAD.MOV R5, RZ, RZ, -R7 ;  /* 0x000000ffff057224 */ /* 0x002fe400078e0a07 */
[----:B------:R-:W-:Y:S02]  /*0970*/  IMAD.MOV.U32 R6, RZ, RZ, RZ ;  /* 0x000000ffff067224 */ /* 0x000fe400078e00ff */
[----:B------:R-:W-:-:S04]  /*0980*/  IMAD R5, R5, R4, RZ ;  /* 0x0000000405057224 */ /* 0x000fc800078e02ff */
[----:B------:R-:W-:-:S06]  /*0990*/  IMAD.HI.U32 R5, R7, R5, R6 ;  /* 0x0000000507057227 */ /* 0x000fcc00078e0006 */
[----:B------:R-:W-:Y:S01]  /*09a0*/  IMAD.HI.U32 R219, R5, R0, RZ ;  /* 0x0000000005db7227 */ /* 0x000fe200078e00ff */
[----:B------:R-:W-:-:S03]  /*09b0*/  LEA.HI R5, R3, R120, RZ, 0x2 ;  /* 0x0000007803057211 */ /* 0x000fc600078f10ff */
[----:B------:R-:W-:Y:S01]  /*09c0*/  IMAD.MOV R11, RZ, RZ, -R219 ;  /* 0x000000ffff0b7224 */ /* 0x000fe200078e0adb */
[----:B------:R-:W-:Y:S02]  /*09d0*/  LOP3.LUT R7, R5, 0xfffffffc, RZ, 0xc0, !PT ;  /* 0xfffffffc05077812 */ /* 0x000fe400078ec0ff */
[----:B------:R-:W-:Y:S01]  /*09e0*/  SHF.R.S32.HI R20, RZ, 0x2, R5 ;  /* 0x00000002ff147819 */ /* 0x000fe20000011405 */
[----:B------:R-:W-:Y:S01]  /*09f0*/  IMAD R11, R4, R11, R0 ;  /* 0x0000000b040b7224 */ /* 0x000fe200078e0200 */
[----:B------:R-:W-:Y:S01]  /*0a00*/  LEA.HI R0, R3, R120, RZ, 0x3 ;  /* 0x0000007803007211 */ /* 0x000fe200078f18ff */
[----:B------:R-:W-:Y:S02]  /*0a10*/  IMAD.IADD R236, R120, 0x1, -R7 ;  /* 0x0000000178ec7824 */ /* 0x000fe400078e0a07 */
[----:B------:R-:W-:Y:S01]  /*0a20*/  VIADD R6, R20, 0x40 ;  /* 0x0000004014067836 */ /* 0x000fe20000000000 */
[----:B------:R-:W-:Y:S01]  /*0a30*/  SHF.R.S32.HI R9, RZ, 0x3, R0 ;  /* 0x00000003ff097819 */ /* 0x000fe20000011400 */
[----:B------:R-:W-:Y:S01]  /*0a40*/  IMAD.SHL.U32 R236, R236, 0x8, RZ ;  /* 0x00000008ecec7824 */ /* 0x000fe200078e00ff */
[----:B------:R-:W-:-:S03]  /*0a50*/  ISETP.GT.U32.AND P3, PT, R4, R11, PT ;  /* 0x0000000b0400720c */ /* 0x000fc60003f64070 */
[----:B------:R-:W-:-:S05]  /*0a60*/  IMAD.SHL.U32 R7, R9, 0x40, RZ ;  /* 0x0000004009077824 */ /* 0x000fca00078e00ff */
[----:B------:R-:W-:-:S04]  /*0a70*/  LOP3.LUT R7, R7, 0xc0, RZ, 0xc0, !PT ;  /* 0x000000c007077812 */ /* 0x000fc800078ec0ff */
        /* <DEDUP_REMOVED lines=15> */
.L_x_303:
[----:B------:R-:W-:Y:S01]  /*0b70*/  @UP0 UIADD3 UR26, UR12, UR26, URZ ;  /* 0x0000001a0c1a0290 */ /* 0x000fe2000fffe03f */
[----:B------:R-:W-:Y:S01]  /*0b80*/  LEA.HI R5, R5, R20, RZ, 0x1 ;  /* 0x0000001405057211 */ /* 0x000fe200078f08ff */
[----:B------:R-:W-:Y:S01]  /*0b90*/  @UP0 ULDC.64 UR6, c[0x0][0x250] ;  /* 0x0000940000060ab9 */ /* 0x000fe20000000a00 */
[----:B------:R-:W-:Y:S01]  /*0ba0*/  @!P3 IMAD.IADD R11, R11, 0x1, -R4 ;  /* 0x000000010b0bb824 */ /* 0x000fe200078e0a04 */
[----:B------:R-:W-:Y:S01]  /*0bb0*/  @UP0 UIMAD.WIDE.U32 UR4, UR26, UR6, URZ ;  /* 0x000000061a0402a5 */ /* 0x000fe2000f8e003f */
[----:B------:R-:W-:Y:S01]  /*0bc0*/  LOP3.LUT R5, R5, 0x7fffffe, RZ, 0xc0, !PT ;  /* 0x07fffffe05057812 */ /* 0x000fe200078ec0ff */
[----:B------:R-:W-:Y:S01]  /*0bd0*/  @UP0 UIMAD UR29, UR26, UR7, URZ ;  /* 0x000000071a1d02a4 */ /* 0x000fe2000f8e023f */
[----:B------:R-:W-:Y:S01]  /*0be0*/  LOP3.LUT R7, R2, UR25, RZ, 0x3c, !PT ;  /* 0x0000001902077c12 */ /* 0x000fe2000f8e3cff */
[----:B------:R-:W-:Y:S01]  /*0bf0*/  USHF.R.S32.HI UR26, URZ, 0x1f, UR25 ;  /* 0x0000001f3f1a7899 */ /* 0x000fe20008011419 */
[----:B------:R-:W-:Y:S01]  /*0c00*/  ISETP.GE.AND P0, PT, R6, UR14, PT ;  /* 0x0000000e06007c0c */ /* 0x000fe2000bf06270 */
[----:B------:R-:W-:Y:S01]  /*0c10*/  @UP0 UIADD3 UR29, UR5, UR29, URZ ;  /* 0x0000001d051d0290 */ /* 0x000fe2000fffe03f */
[----:B------:R-:W-:Y:S01]  /*0c20*/  ISETP.GE.U32.AND P5, PT, R11, R4, PT ;  /* 0x000000040b00720c */ /* 0x000fe20003fa6070 */
[----:B------:R-:W-:Y:S01]  /*0c30*/  IMAD.U32 R15, RZ, RZ, UR16 ;  /* 0x00000010ff0f7e24 */ /* 0x000fe2000f8e00ff */
[----:B------:R-:W-:Y:S01]  /*0c40*/  LOP3.LUT R6, R13, R8, RZ, 0x3c, !PT ;  /* 0x000000080d067212 */ /* 0x000fe200078e3cff */
[----:B------:R-:W-:Y:S01]  /*0c50*/  IMAD.IADD R4, R20, 0x1, -R5 ;  /* 0x0000000114047824 */ /* 0x000fe200078e0a05 */
[----:B------:R-:W-:Y:S01]  /*0c60*/  ISETP.GE.AND P2, PT, R7, RZ, PT ;  /* 0x000000ff0700720c */ /* 0x000fe20003f46270 */
[----:B------:R-:W-:Y:S01]  /*0c70*/  @!P3 VIADD R219, R219, 0x1 ;  /* 0x00000001dbdbb836 */ /* 0x000fe20000000000 */
[----:B------:R-:W-:-:S02]  /*0c80*/  SHF.R.S32.HI R123, RZ, 0x5, R123 ;  /* 0x00000005ff7b7819 */ /* 0x000fc4000001147b */
[----:B------:R-:W-:Y:S02]  /*0c90*/  ISETP.NE.AND P4, PT, R2, RZ, PT ;  /* 0x000000ff0200720c */ /* 0x000fe40003f85270 */
[----:B------:R-:W-:Y:S02]  /*0ca0*/  SHF.R.S32.HI R237, RZ, 0x1f, R236 ;  /* 0x0000001fffed7819 */ /* 0x000fe400000114ec */
[----:B------:R-:W-:Y:S01]  /*0cb0*/  SHF.R.S32.HI R21, RZ, 0x1f, R20 ;  /* 0x0000001fff157819 */ /* 0x000fe20000011414 */
[----:B------:R-:W-:Y:S08]  /*0cc0*/  @P1 BRA `(.L_x_304) ;  /* 0x0000000000341947 */ /* 0x000ff00003800000 */
        /* <DEDUP_REMOVED lines=13> */
.L_x_304:
[----:B------:R-:W-:Y:S01]  /*0da0*/  LEA R225, R123, R4, 0x3 ;  /* 0x000000047be17211 */ /* 0x000fe200078e18ff */
[----:B------:R-:W-:Y:S01]  /*0db0*/  IMAD R5, R21, UR8, RZ ;  /* 0x0000000815057c24 */ /* 0x000fe2000f8e02ff */
[----:B------:R-:W1:Y:S01]  /*0dc0*/  S2UR UR27, SR_CgaCtaId ;  /* 0x00000000001b79c3 */ /* 0x000e620000008800 */
[C---:B------:R-:W-:Y:S01]  /*0dd0*/  IMAD.WIDE.U32 R10, R20.reuse, UR8, R236 ;  /* 0x00000008140a7c25 */ /* 0x040fe2000f8e00ec */
[----:B------:R-:W-:Y:S01]  /*0de0*/  @P5 IADD3 R219, R219, 0x1, RZ ;  /* 0x00000001dbdb5810 */ /* 0x000fe20007ffe0ff */
[----:B------:R-:W-:Y:S01]  /*0df0*/  BSSY B0, `(.L_x_305) ;  /* 0x0000051000007945 */ /* 0x000fe20003800000 */
[C---:B------:R-:W-:Y:S01]  /*0e00*/  IADD3 R8, R20.reuse, 0x20, RZ ;  /* 0x0000002014087810 */ /* 0x040fe20007ffe0ff */
[----:B------:R-:W-:Y:S01]  /*0e10*/  IMAD R4, R20, UR9, R5 ;  /* 0x0000000914047c24 */ /* 0x000fe2000f8e0205 */
[----:B------:R-:W-:Y:S01]  /*0e20*/  IADD3 R232, P1, R10, UR28, RZ ;  /* 0x0000001c0ae87c10 */ /* 0x000fe2000ff3e0ff */
[----:B------:R-:W-:Y:S01]  /*0e30*/  IMAD.U32 R225, R225, 0x20, R6 ;  /* 0x00000020e1e17824 */ /* 0x000fe200078e0006 */
[----:B------:R-:W-:Y:S01]  /*0e40*/  @!P2 IADD3 R219, -R219, RZ, RZ ;  /* 0x000000ffdbdba210 */ /* 0x000fe20007ffe1ff */
[----:B------:R-:W-:Y:S01]  /*0e50*/  IMAD.WIDE.U32 R6, R20, UR6, R236 ;  /* 0x0000000614067c25 */ /* 0x000fe2000f8e00ec */
[----:B------:R-:W-:-:S02]  /*0e60*/  @!P4 LOP3.LUT R219, RZ, R2, RZ, 0x33, !PT ;  /* 0x00000002ffdbc212 */ /* 0x000fc400078e33ff */
[----:B------:R-:W-:Y:S01]  /*0e70*/  IADD3.X R233, R11, UR13, R4, P1, !PT ;  /* 0x0000000d0be97c10 */ /* 0x000fe20008ffe404 */
[----:B------:R-:W-:Y:S01]  /*0e80*/  IMAD R5, R21, UR6, RZ ;  /* 0x0000000615057c24 */ /* 0x000fe2000f8e02ff */
[----:B------:R-:W-:Y:S01]  /*0e90*/  IADD3 R4, P1, R236, UR18, RZ ;  /* 0x00000012ec047c10 */ /* 0x000fe2000ff3e0ff */
[----:B------:R-:W-:Y:S01]  /*0ea0*/  ULDC.64 UR12, c[0x0][0x260] ;  /* 0x00009800000c7ab9 */ /* 0x000fe20000000a00 */
[----:B------:R-:W-:Y:S01]  /*0eb0*/  IADD3 R216, P2, R6, UR4, RZ ;  /* 0x0000000406d87c10 */ /* 0x000fe2000ff5e0ff */
[----:B------:R-:W-:Y:S01]  /*0ec0*/  IMAD R2, R20, UR7, R5 ;  /* 0x0000000714027c24 */ /* 0x000fe2000f8e0205 */
[----:B------:R-:W-:Y:S01]  /*0ed0*/  ULDC.64 UR4, c[0x0][0x258] ;  /* 0x0000960000047ab9 */ /* 0x000fe20000000a00 */
[----:B------:R-:W-:Y:S01]  /*0ee0*/  IADD3.X R5, R237, UR10, RZ, P1, !PT ;  /* 0x0000000aed057c10 */ /* 0x000fe20008ffe4ff */
[----:B------:R-:W-:Y:S01]  /*0ef0*/  IMAD.U32 R6, RZ, RZ, UR4 ;  /* 0x00000004ff067e24 */ /* 0x000fe2000f8e00ff */
[----:B------:R-:W-:Y:S01]  /*0f00*/  UIMAD UR26, UR26, UR4, URZ ;  /* 0x000000041a1a72a4 */ /* 0x000fe2000f8e023f */
[----:B------:R-:W-:Y:S01]  /*0f10*/  IADD3.X R217, R7, UR29, R2, P2, !PT ;  /* 0x0000001d07d97c10 */ /* 0x000fe200097fe402 */
[----:B------:R-:W-:Y:S01]  /*0f20*/  ULDC.64 UR10, c[0x0][0x268] ;  /* 0x00009a00000a7ab9 */ /* 0x000fe20000000a00 */
[----:B------:R-:W-:Y:S01]  /*0f30*/  SHF.R.S32.HI R2, RZ, 0x1f, R219 ;  /* 0x0000001fff027819 */ /* 0x000fe200000114db */
[----:B------:R-:W-:Y:S01]  /*0f40*/  IMAD.WIDE.U32 R6, R6, UR25, R4 ;  /* 0x0000001906067c25 */ /* 0x000fe2000f8e0004 */
[----:B------:R-:W-:Y:S01]  /*0f50*/  ISETP.GE.AND P2, PT, R20, UR14, PT ;  /* 0x0000000e14007c0c */ /* 0x000fe2000bf46270 */
[----:B------:R-:W-:Y:S01]  /*0f60*/  UIADD3 UR18, UR19, -0x1, URZ ;  /* 0xffffffff13127890 */ /* 0x000fe2000fffe03f */
[----:B------:R-:W-:Y:S01]  /*0f70*/  ISETP.GE.AND P1, PT, R8, UR14, PT ;  /* 0x0000000e08007c0c */ /* 0x000fe2000bf26270 */
[C---:B------:R-:W-:Y:S01]  /*0f80*/  IMAD R4, R2.reuse, UR12, RZ ;  /* 0x0000000c02047c24 */ /* 0x040fe2000f8e02ff */
[----:B------:R-:W-:Y:S01]  /*0f90*/  UIMAD UR5, UR25, UR5, UR26 ;  /* 0x00000005190572a4 */ /* 0x000fe2000f8e021a */
[----:B------:R-:W-:Y:S01]  /*0fa0*/  IMAD R2, R2, UR10, RZ ;  /* 0x0000000a02027c24 */ /* 0x000fe2000f8e02ff */
[----:B------:R-:W-:Y:S01]  /*0fb0*/  LEA.HI R10, R3, R120, RZ, 0x4 ;  /* 0x00000078030a7211 */ /* 0x000fe200078f20ff */
[C---:B------:R-:W-:Y:S01]  /*0fc0*/  IMAD.WIDE.U32 R216, R219.reuse, UR10, R216 ;  /* 0x0000000adbd87c25 */ /* 0x040fe2000f8e00d8 */
[----:B------:R-:W-:Y:S01]  /*0fd0*/  UMOV UR10, 0x400 ;  /* 0x00000400000a7882 */ /* 0x000fe20000000000 */
[----:B------:R-:W-:Y:S01]  /*0fe0*/  SHF.R.S32.HI R18, RZ, 0x1f, R17 ;  /* 0x0000001fff127819 */ /* 0x000fe20000011411 */
[----:B-1----:R-:W-:Y:S01]  /*0ff0*/  ULEA UR4, UR27, UR10, 0x18 ;  /* 0x0000000a1b047291 */ /* 0x002fe2000f8ec03f */
        /* <DEDUP_REMOVED lines=8> */
[----:B------:R-:W-:-:S04]  /*1080*/  IMAD.WIDE R14, R15, 0x80, R20 ;  /* 0x000000800f0e7825 */ /* 0x000fc800078e0214 */
[----:B------:R-:W-:Y:S01]  /*1090*/  VIADD R231, R236, 0x20 ;  /* 0x00000020ece77836 */ /* 0x000fe20000000000 */
        /* <DEDUP_REMOVED lines=38> */
.L_x_306:
[----:B------:R-:W-:Y:S05]  /*1300*/  BSYNC B0 ;  /* 0x0000000000007941 */ /* 0x000fea0003800000 */
.L_x_305:
[----:B------:R-:W-:Y:S01]  /*1310*/  SHF.R.S32.HI R11, RZ, 0x4, R10 ;  /* 0x00000004ff0b7819 */ /* 0x000fe2000001140a */
[----:B------:R-:W-:Y:S01]  /*1320*/  BSSY B0, `(.L_x_307) ;  /* 0x000002c000007945 */ /* 0x000fe20003800000 */
[C---:B------:R-:W-:Y:S01]  /*1330*/  ISETP.GE.AND P5, PT, R20.reuse, UR12, PT ;  /* 0x0000000c14007c0c */ /* 0x040fe2000bfa6270 */
[----:B------:R-:W-:Y:S01]  /*1340*/  VIADD R20, R20, 0x60 ;  /* 0x0000006014147836 */ /* 0x000fe20000000000 */
[----:B------:R-:W-:Y:S02]  /*1350*/  LEA.HI R18, R18, R17, RZ, 0x2 ;  /* 0x0000001112127211 */ /* 0x000fe400078f10ff */
[----:B------:R-:W-:Y:S01]  /*1360*/  LEA.HI R19, R10, R11, RZ, 0x1 ;  /* 0x0000000b0a137211 */ /* 0x000fe200078f08ff */
[----:B------:R-:W-:Y:S08]  /*1370*/  @P1 BRA `(.L_x_308) ;  /* 0x0000000000981947 */ /* 0x000ff00003800000 */
        /* <DEDUP_REMOVED lines=38> */
.L_x_308:
[----:B------:R-:W-:Y:S05]  /*15e0*/  BSYNC B0 ;  /* 0x0000000000007941 */ /* 0x000fea0003800000 */
.L_x_307:
[----:B--23--:R-:W-:Y:S01]  /*15f0*/  LOP3.LUT R4, R19, 0xfffffffe, RZ, 0xc0, !PT ;  /* 0xfffffffe13047812 */ /* 0x00cfe200078ec0ff */
[----:B------:R-:W-:Y:S01]  /*1600*/  BSSY B0, `(.L_x_309) ;  /* 0x0000030000007945 */ /* 0x000fe20003800000 */
[----:B------:R-:W-:Y:S02]  /*1610*/  LOP3.LUT R121, R10, 0xfffffff0, RZ, 0xc0, !PT ;  /* 0xfffffff00a797812 */ /* 0x000fe400078ec0ff */
[----:B-1--4-:R-:W-:Y:S01]  /*1620*/  LEA R2, R123, UR21, 0x4 ;  /* 0x000000157b027c11 */ /* 0x012fe2000f8e20ff */
[----:B------:R-:W-:Y:S01]  /*1630*/  IMAD.IADD R11, R11, 0x1, -R4 ;  /* 0x000000010b0b7824 */ /* 0x000fe200078e0a04 */
[----:B------:R-:W-:Y:S01]  /*1640*/  SHF.R.S32.HI R3, RZ, 0x2, R18 ;  /* 0x00000002ff037819 */ /* 0x000fe20000011412 */
[----:B------:R-:W-:Y:S01]  /*1650*/  IMAD.IADD R121, R120, 0x1, -R121 ;  /* 0x0000000178797824 */ /* 0x000fe200078e0a79 */
[----:B------:R-:W-:Y:S02]  /*1660*/  ISETP.GE.AND P4, PT, R20, UR14, PT ;  /* 0x0000000e14007c0c */ /* 0x000fe4000bf86270 */
[----:B------:R-:W-:-:S02]  /*1670*/  IADD3 R10, R2, 0x1, R3 ;  /* 0x00000001020a7810 */ /* 0x000fc40007ffe003 */
[----:B------:R-:W-:Y:S01]  /*1680*/  LOP3.LUT R17, R0, 0xfffffff8, RZ, 0xc0, !PT ;  /* 0xfffffff800117812 */ /* 0x000fe200078ec0ff */
        /* <DEDUP_REMOVED lines=39> */
.L_x_310:
[----:B------:R-:W-:Y:S05]  /*1900*/  BSYNC B0 ;  /* 0x0000000000007941 */ /* 0x000fea0003800000 */
.L_x_309:
        /* <DEDUP_REMOVED lines=39> */
.L_x_312:
[----:B------:R-:W-:Y:S05]  /*1b80*/  BSYNC B0 ;  /* 0x0000000000007941 */ /* 0x000fea0003800000 */
.L_x_311:
[----:B------:R-:W-:Y:S01]  /*1b90*/  LEA.HI R6, R121, R121, RZ, 0x1 ;  /* 0x0000007979067211 */ /* 0x000fe200078f08ff */
[----:B------:R-:W-:Y:S01]  /*1ba0*/  USHF.L.U32 UR26, UR8, 0x6, URZ ;  /* 0x00000006081a7899 */ /* 0x000fe2000800063f */
[----:B------:R-:W-:Y:S01]  /*1bb0*/  IMAD.IADD R14, R120, 0x1, -R17 ;  /* 0x00000001780e7824 */ /* 0x000fe200078e0a11 */
[----:B------:R-:W-:Y:S01]  /*1bc0*/  USHF.L.U64.HI UR25, UR8, 0x6, UR9 ;  /* 0x0000000608197899 */ /* 0x000fe20008010209 */
[--C-:B-1234-:R-:W-:Y:S01]  /*1bd0*/  SHF.R.S32.HI R3, RZ, 0x1, R6.reuse ;  /* 0x00000001ff037819 */ /* 0x11efe20000011406 */
[----:B------:R-:W-:Y:S01]  /*1be0*/  USHF.R.S32.HI UR28, URZ, 0x1f, UR18 ;  /* 0x0000001f3f1c7899 */ /* 0x000fe20008011412 */
[----:B------:R-:W-:Y:S01]  /*1bf0*/  SHF.R.S32.HI R4, RZ, 0x1f, R6 ;  /* 0x0000001fff047819 */ /* 0x000fe20000011406 */
[----:B------:R-:W-:Y:S01]  /*1c00*/  UIMAD UR5, UR25, UR18, URZ ;  /* 0x00000012190572a4 */ /* 0x000fe2000f8e023f */
[----:B------:R-:W-:Y:S01]  /*1c10*/  IMAD.IADD R235, R233, 0x1, R235 ;  /* 0x00000001e9eb7824 */ /* 0x000fe200078e02eb */
[----:B------:R-:W-:Y:S01]  /*1c20*/  LEA.HI R0, R14, R14, RZ, 0x1 ;  /* 0x0000000e0e007211 */ /* 0x000fe200078f08ff */
[----:B------:R-:W-:Y:S01]  /*1c30*/  IMAD.U32 R117, RZ, RZ, UR26 ;  /* 0x0000001aff757e24 */ /* 0x000fe2000f8e00ff */
[----:B------:R-:W-:Y:S01]  /*1c40*/  LEA.HI R4, R4, R3, RZ, 0x2 ;  /* 0x0000000304047211 */ /* 0x000fe200078f10ff */
[----:B------:R-:W-:Y:S01]  /*1c50*/  IMAD.MOV.U32 R234, RZ, RZ, R232 ;  /* 0x000000ffffea7224 */ /* 0x000fe200078e00e8 */
[----:B------:R-:W-:Y:S01]  /*1c60*/  UIMAD UR5, UR28, UR26, UR5 ;  /* 0x0000001a1c0572a4 */ /* 0x000fe2000f8e0205 */
[----:B------:R-:W-:Y:S01]  /*1c70*/  SHF.R.S32.HI R2, RZ, 0x1f, R121 ;  /* 0x0000001fff027819 */ /* 0x000fe20000011479 */
[----:B------:R-:W-:Y:S01]  /*1c80*/  BSSY B0, `(.L_x_313) ;  /* 0x000002b000007945 */ /* 0x000fe20003800000 */
[----:B------:R-:W-:Y:S01]  /*1c90*/  IMAD.WIDE.U32 R16, R117, UR18, R234 ;  /* 0x0000001275107c25 */ /* 0x000fe2000f8e00ea */
[----:B------:R-:W-:-:S02]  /*1ca0*/  LOP3.LUT R6, R6, 0x7fffffe, RZ, 0xc0, !PT ;  /* 0x07fffffe06067812 */ /* 0x000fc400078ec0ff */
[----:B------:R-:W-:Y:S01]  /*1cb0*/  LOP3.LUT R5, R0, 0x7fffffe, RZ, 0xc0, !PT ;  /* 0x07fffffe00057812 */ /* 0x000fe200078ec0ff */
[----:B------:R-:W-:Y:S01]  /*1cc0*/  VIADD R12, R17, UR5 ;  /* 0x00000005110c7c36 */ /* 0x000fe20008000000 */
[----:B------:R-:W-:Y:S02]  /*1cd0*/  LOP3.LUT R4, R4, 0xfffffffc, RZ, 0xc0, !PT ;  /* 0xfffffffc04047812 */ /* 0x000fe400078ec0ff */
[----:B------:R-:W-:Y:S01]  /*1ce0*/  LEA.HI R2, R2, R121, RZ, 0x3 ;  /* 0x0000007902027211 */ /* 0x000fe200078f18ff */
[----:B------:R-:W-:Y:S01]  /*1cf0*/  IMAD.IADD R121, R121, 0x1, -R6 ;  /* 0x0000000179797824 */ /* 0x000fe200078e0a06 */
[----:B------:R-:W-:Y:S01]  /*1d00*/  ISETP.GE.AND P0, PT, R8, UR12, PT ;  /* 0x0000000c08007c0c */ /* 0x000fe2000bf06270 */
[----:B------:R-:W-:Y:S02]  /*1d10*/  IMAD.IADD R14, R14, 0x1, -R5 ;  /* 0x000000010e0e7824 */ /* 0x000fe400078e0a05 */
[----:B------:R-:W-:Y:S01]  /*1d20*/  IMAD.IADD R3, R3, 0x1, -R4 ;  /* 0x0000000103037824 */ /* 0x000fe200078e0a04 */
[----:B------:R-:W-:Y:S09]  /*1d30*/  @P6 BRA `(.L_x_314) ;  /* 0x00000000007c6947 */ /* 0x000ff20003800000 */
        /* <DEDUP_REMOVED lines=31> */
.L_x_314:
[----:B------:R-:W-:Y:S05]  /*1f30*/  BSYNC B0 ;  /* 0x0000000000007941 */ /* 0x000fea0003800000 */
.L_x_313:
        /* <DEDUP_REMOVED lines=36> */
.L_x_316:
[----:B------:R-:W-:Y:S05]  /*2180*/  BSYNC B0 ;  /* 0x0000000000007941 */ /* 0x000fea0003800000 */
.L_x_315:
[----:B------:R-:W0:Y:S01]  /*2190*/  LDGDEPBAR ;  /* 0x00000000000079af */ /* 0x000e220000000000 */
[----:B------:R-:W-:Y:S01]  /*21a0*/  IMAD.SHL.U32 R116, R2, 0x20, RZ ;  /* 0x0000002002747824 */ /* 0x000fe200078e00ff */
[----:B------:R-:W-:Y:S01]  /*21b0*/  USHF.L.U64.HI UR21, UR6, 0x6, UR7 ;  /* 0x0000000606157899 */ /* 0x000fe20008010207 */
[----:B------:R-:W-:Y:S01]  /*21c0*/  IMAD.SHL.U32 R2, R3, 0x40, RZ ;  /* 0x0000004003027824 */ /* 0x000fe200078e00ff */
[----:B------:R-:W-:Y:S01]  /*21d0*/  USHF.L.U32 UR27, UR6, 0x6, URZ ;  /* 0x00000006061b7899 */ /* 0x000fe2000800063f */
[----:B-1234-:R-:W-:Y:S01]  /*21e0*/  IMAD.SHL.U32 R5, R11, 0x8, RZ ;  /* 0x000000080b057824 */ /* 0x01efe200078e00ff */
[----:B------:R-:W-:Y:S01]  /*21f0*/  LOP3.LUT R116, R116, 0xffffff00, RZ, 0xc0, !PT ;  /* 0xffffff0074747812 */ /* 0x000fe200078ec0ff */
[----:B------:R-:W-:Y:S01]  /*2200*/  IMAD.SHL.U32 R223, R0, 0x40, RZ ;  /* 0x0000004000df7824 */ /* 0x000fe200078e00ff */
[----:B------:R-:W-:Y:S01]  /*2210*/  LOP3.LUT R2, R2, 0xc0, RZ, 0xc0, !PT ;  /* 0x000000c002027812 */ /* 0x000fe200078ec0ff */
[----:B------:R-:W-:Y:S01]  /*2220*/  IMAD.U32 R7, RZ, RZ, UR24 ;  /* 0x00000018ff077e24 */ /* 0x000fe2000f8e00ff */
[----:B------:R-:W-:Y:S01]  /*2230*/  UIMAD UR10, UR21, UR18, URZ ;  /* 0x00000012150a72a4 */ /* 0x000fe2000f8e023f */
[----:B------:R-:W-:Y:S01]  /*2240*/  IMAD.SHL.U32 R6, R9, 0x8, RZ ;  /* 0x0000000809067824 */ /* 0x000fe200078e00ff */
[----:B------:R-:W-:Y:S01]  /*2250*/  LOP3.LUT R5, R2, 0x8, R5, 0xf8, !PT ;  /* 0x0000000802057812 */ /* 0x000fe200078ef805 */
[----:B------:R-:W-:Y:S01]  /*2260*/  IMAD R4, R123, 0x200, R116 ;  /* 0x000002007b047824 */ /* 0x000fe200078e0274 */
[----:B------:R-:W-:Y:S01]  /*2270*/  SHF.R.U32.HI R2, RZ, 0x3, R2 ;  /* 0x00000003ff027819 */ /* 0x000fe20000011602 */
[----:B------:R-:W-:Y:S01]  /*2280*/  UIMAD UR10, UR28, UR27, UR10 ;  /* 0x0000001b1c0a72a4 */ /* 0x000fe2000f8e020a */
[----:B------:R-:W-:Y:S01]  /*2290*/  LOP3.LUT R223, R223, 0xc0, RZ, 0xc0, !PT ;  /* 0x000000c0dfdf7812 */ /* 0x000fe200078ec0ff */
[----:B------:R-:W-:Y:S01]  /*22a0*/  BSSY B0, `(.L_x_317) ;  /* 0x0000039000007945 */ /* 0x000fe20003800000 */
[----:B------:R-:W-:-:S02]  /*22b0*/  IADD3 R10, R7, -UR17, R10 ;  /* 0x80000011070a7c10 */ /* 0x000fc4000fffe00a */
[----:B------:R-:W-:Y:S01]  /*22c0*/  LEA R14, R11, R14, 0x3 ;  /* 0x0000000e0b0e7211 */ /* 0x000fe200078e18ff */
[----:B------:R-:W-:Y:S01]  /*22d0*/  IMAD.U32 R11, RZ, RZ, UR18 ;  /* 0x00000012ff0b7e24 */ /* 0x000fe2000f8e00ff */
[----:B------:R-:W-:Y:S01]  /*22e0*/  IADD3 R219, R217, R219, RZ ;  /* 0x000000dbd9db7210 */ /* 0x000fe20007ffe0ff */
[----:B------:R-:W-:Y:S01]  /*22f0*/  VIADD R118, R10, UR20 ;  /* 0x000000140a767c36 */ /* 0x000fe20008000000 */
[----:B------:R-:W-:-:S04]  /*2300*/  DEPBAR.LE SB0, 0x0 ;  /* 0x000080000000791a */ /* 0x000fc80000000000 */
[----:B------:R-:W-:Y:S01]  /*2310*/  BAR.SYNC.DEFER_BLOCKING 0x0 ;  /* 0x0000000000007b1d */ /* 0x000fe20000010000 */
[----:B------:R-:W-:Y:S02]  /*2320*/  MOV R218, R216 ;  /* 0x000000d800da7202 */ /* 0x000fe40000000f00 */
[----:B------:R-:W-:Y:S02]  /*2330*/  LOP3.LUT R2, R5, R2, RZ, 0x3c, !PT ;  /* 0x0000000205027212 */ /* 0x000fe400078e3cff */
[----:B------:R-:W-:Y:S01]  /*2340*/  LOP3.LUT R6, R223, 0x8, R6, 0xf8, !PT ;  /* 0x00000008df067812 */ /* 0x000fe200078ef806 */
[----:B------:R-:W-:Y:S01]  /*2350*/  IMAD.WIDE.U32 R10, R11, UR27, R218 ;  /* 0x0000001b0b0a7c25 */ /* 0x000fe2000f8e00da */
[----:B------:R-:W-:Y:S02]  /*2360*/  LEA R5, R121, R4, 0x5 ;  /* 0x0000000479057211 */ /* 0x000fe400078e28ff */
[----:B------:R-:W-:Y:S02]  /*2370*/  SHF.R.U32.HI R223, RZ, 0x3, R223 ;  /* 0x00000003ffdf7819 */ /* 0x000fe400000116df */
[----:B------:R-:W-:Y:S01]  /*2380*/  ISETP.GE.AND P0, PT, R8, UR12, PT ;  /* 0x0000000c08007c0c */ /* 0x000fe2000bf06270 */
[----:B------:R-:W-:Y:S01]  /*2390*/  IMAD.IADD R224, R2, 0x1, R5 ;  /* 0x0000000102e07824 */ /* 0x000fe200078e0205 */
[----:B------:R-:W-:Y:S01]  /*23a0*/  LOP3.LUT R223, R6, R223, RZ, 0x3c, !PT ;  /* 0x000000df06df7212 */ /* 0x000fe200078e3cff */
[----:B------:R-:W-:-:S03]  /*23b0*/  VIADD R8, R11, UR10 ;  /* 0x0000000a0b087c36 */ /* 0x000fc60008000000 */
[----:B------:R-:W-:Y:S01]  /*23c0*/  LEA R224, R224, UR4, 0x1 ;  /* 0x00000004e0e07c11 */ /* 0x000fe2000f8e08ff */
[----:B------:R-:W-:Y:S01]  /*23d0*/  IMAD.U32 R223, R14, 0x20, R223 ;  /* 0x000000200edf7824 */ /* 0x000fe200078e00df */
        /* <DEDUP_REMOVED lines=37> */
.L_x_318:
[----:B------:R-:W-:Y:S05]  /*2630*/  BSYNC B0 ;  /* 0x0000000000007941 */ /* 0x000fea0003800000 */
.L_x_317:
        /* <DEDUP_REMOVED lines=39> */
.L_x_320:
[----:B------:R-:W-:Y:S05]  /*28b0*/  BSYNC B0 ;  /* 0x0000000000007941 */ /* 0x000fea0003800000 */
.L_x_319:
[----:B------:R-:W-:Y:S01]  /*28c0*/  LDSM.16.M88.4 R60, [R224+0x1000] ;  /* 0x00100000e03c783b */ /* 0x000fe20000000200 */
[----:B-123--:R-:W-:Y:S01]  /*28d0*/  IMAD.MOV.U32 R4, RZ, RZ, 0x10 ;  /* 0x00000010ff047424 */ /* 0x00efe200078e00ff */
[----:B------:R-:W-:Y:S01]  /*28e0*/  LOP3.LUT P0, RZ, R0, 0x2, RZ, 0xc0, !PT ;  /* 0x0000000200ff7812 */ /* 0x000fe2000780c0ff */
[----:B------:R-:W1:Y:S01]  /*28f0*/  LDC.U8 R240, c[0x0][0x388] ;  /* 0x0000e200fff07b82 */ /* 0x000e620000000000 */
[----:B------:R-:W2:Y:S01]  /*2900*/  LDSM.16.M88.4 R92, [R223+0x6c00] ;  /* 0x006c0000df5c783b */ /* 0x000ea20000000200 */
[----:B------:R-:W-:Y:S01]  /*2910*/  LOP3.LUT P1, RZ, R3, 0x2, RZ, 0xc0, !PT ;  /* 0x0000000203ff7812 */ /* 0x000fe2000782c0ff */
[----:B------:R-:W-:Y:S01]  /*2920*/  UISETP.GE.AND UP0, UPT, UR19, 0x2, UPT ;  /* 0x000000021300788c */ /* 0x000fe2000bf06270 */
[C---:B------:R-:W-:Y:S01]  /*2930*/  SEL R0, R4.reuse, 0xfffffff0, !P0 ;  /* 0xfffffff004007807 */ /* 0x040fe20004000000 */
[----:B------:R-:W3:Y:S01]  /*2940*/  LDSM.16.M88.4 R84, [R223+0x6000] ;  /* 0x00600000df54783b */ /* 0x000ee20000000200 */
[----:B------:R-:W-:Y:S01]  /*2950*/  SEL R3, R4, 0xfffffff0, !P1 ;  /* 0xfffffff004037807 */ /* 0x000fe20004800000 */
[----:B------:R-:W-:Y:S01]  /*2960*/  IMAD.U32 R242, RZ, RZ, UR16 ;  /* 0x00000010fff27e24 */ /* 0x000fe2000f8e00ff */
[----:B------:R-:W-:Y:S01]  /*2970*/  VIMNMX R229, R118, UR24, PT ;  /* 0x0000001876e57c48 */ /* 0x000fe2000bfe0100 */
[----:B------:R-:W5:Y:S01]  /*2980*/  LDSM.16.M88.4 R76, [R223+0x6400] ;  /* 0x00640000df4c783b */ /* 0x000f620000000200 */
[----:B------:R-:W-:-:S02]  /*2990*/  IMAD R220, R0, 0x2, R223 ;  /* 0x0000000200dc7824 */ /* 0x000fc400078e02df */
[----:B------:R-:W-:Y:S01]  /*29a0*/  IMAD R222, R3, 0x2, R224 ;  /* 0x0000000203de7824 */ /* 0x000fe200078e02e0 */
[----:B------:R-:W4:Y:S01]  /*29b0*/  LDSM.16.M88.4 R68, [R223+0x6800] ;  /* 0x00680000df44783b */ /* 0x000f220000000200 */
[----:B------:R-:W-:Y:S02]  /*29c0*/  IMAD.U32 R0, RZ, RZ, UR18 ;  /* 0x00000012ff007e24 */ /* 0x000fe4000f8e00ff */
[----:B------:R-:W-:Y:S01]  /*29d0*/  IMAD R121, R121, 0x20, R116 ;  /* 0x0000002079797824 */ /* 0x000fe200078e0274 */
[----:B------:R-:W1:Y:S01]  /*29e0*/  LDSM.16.M88.4 R56, [R224] ;  /* 0x00000000e038783b */ /* 0x000e620000000200 */
[----:B------:R-:W-:Y:S02]  /*29f0*/  IMAD R242, R242, 0x8, R123 ;  /* 0x00000008f2f27824 */ /* 0x000fe400078e027b */
[----:B------:R-:W-:Y:S01]  /*2a00*/  VIADD R206, R238, 0xb54cda56 ;  /* 0xb54cda56eece7836 */ /* 0x000fe20000000000 */
[----:B------:R-:W-:Y:S01]  /*2a10*/  LDSM.16.M88.4 R48, [R222+0x1000] ;  /* 0x00100000de30783b */ /* 0x000fe20000000200 */
[----:B------:R-:W-:-:S03]  /*2a20*/  VIADD R174, R239, 0x646e171e ;  /* 0x646e171eefae7836 */ /* 0x000fc60000000000 */
[----:B------:R-:W1:Y:S04]  /*2a30*/  LDSM.16.M88.4 R52, [R220+0x6c00] ;  /* 0x006c0000dc34783b */ /* 0x000e680000000200 */
[----:B------:R-:W1:Y:S04]  /*2a40*/  LDSM.16.M88.4 R44, [R220+0x6000] ;  /* 0x00600000dc2c783b */ /* 0x000e680000000200 */
[----:B------:R-:W1:Y:S04]  /*2a50*/  LDSM.16.M88.4 R40, [R220+0x6400] ;  /* 0x00640000dc28783b */ /* 0x000e680000000200 */
[----:B------:R-:W1:Y:S04]  /*2a60*/  LDSM.16.M88.4 R36, [R220+0x6800] ;  /* 0x00680000dc24783b */ /* 0x000e680000000200 */
[----:B------:R-:W1:Y:S01]  /*2a70*/  LDSM.16.M88.4 R32, [R222] ;  /* 0x00000000de20783b */ /* 0x000e620000000200 */
[C---:B--2---:R-:W-:Y:S03]  /*2a80*/  HMMA.16816.F32.BF16 R4, R60.reuse, R92, RZ ;  /* 0x0000005c3c04723c */ /* 0x044fe600000418ff */
[----:B------:R-:W-:Y:S03]  /*2a90*/  LDSM.16.M88.4 R108, [R224+0x3000] ;  /* 0x00300000e06c783b */ /* 0x000fe60000000200 */
[C---:B---3--:R-:W-:Y:S01]  /*2aa0*/  HMMA.16816.F32.BF16 R28, R60.reuse, R84, RZ ;  /* 0x000000543c1c723c */ /* 0x048fe200000418ff */
[----:B------:R-:W-:Y:S04]  /*2ab0*/  LDSM.16.M88.4 R104, [R223+0x7000] ;  /* 0x00700000df68783b */ /* 0x000fe80000000200 */
[----:B------:R-:W-:Y:S01]  /*2ac0*/  LDSM.16.M88.4 R112, [R224+0x2000] ;  /* 0x00200000e070783b */ /* 0x000fe20000000200 */
[C---:B-----5:R-:W-:Y:S03]  /*2ad0*/  HMMA.16816.F32.BF16 R20, R60.reuse, R76, RZ ;  /* 0x0000004c3c14723c */ /* 0x060fe600000418ff */
[----:B------:R-:W-:Y:S03]  /*2ae0*/  LDSM.16.M88.4 R100, [R223+0x7400] ;  /* 0x00740000df64783b */ /* 0x000fe60000000200 */
[C---:B----4-:R-:W-:Y:S01]  /*2af0*/  HMMA.16816.F32.BF16 R12, R60.reuse, R68, RZ ;  /* 0x000000443c0c723c */ /* 0x050fe200000418ff */
[----:B------:R-:W-:Y:S04]  /*2b00*/  LDSM.16.M88.4 R96, [R223+0x7800] ;  /* 0x00780000df60783b */ /* 0x000fe80000000200 */
[----:B------:R-:W0:Y:S01]  /*2b10*/  LDGDEPBAR ;  /* 0x00000000000079af */ /* 0x000e220000000000 */
[C---:B------:R-:W-:Y:S06]  /*2b20*/  HMMA.16816.F32.BF16 R24, R60.reuse, R86, RZ ;  /* 0x000000563c18723c */ /* 0x040fec00000418ff */
[C---:B------:R-:W-:Y:S06]  /*2b30*/  HMMA.16816.F32.BF16 R16, R60.reuse, R78, RZ ;  /* 0x0000004e3c10723c */ /* 0x040fec00000418ff */
[----:B------:R-:W-:Y:S06]  /*2b40*/  HMMA.16816.F32.BF16 R8, R60, R70, RZ ;  /* 0x000000463c08723c */ /* 0x000fec00000418ff */
[C---:B-1----:R-:W-:Y:S06]  /*2b50*/  HMMA.16816.F32.BF16 R88, R56.reuse, R84, RZ ;  /* 0x000000543858723c */ /* 0x042fec00000418ff */
        /* <DEDUP_REMOVED lines=27> */
[----:B------:R-:W-:Y:S05]  /*2d10*/  LDSM.16.M88.4 R36, [R220+0x7800] ;  /* 0x00780000dc24783b */ /* 0x000fea0000000200 */
[----:B------:R-:W-:Y:S01]  /*2d20*/  HMMA.16816.F32.BF16 R56, R32, R54, R56 ;  /* 0x000000362038723c */ /* 0x000fe20000041838 */
[----:B------:R-:W2:Y:S04]  /*2d30*/  LDSM.16.M88.4 R32, [R220+0x7c00] ;  /* 0x007c0000dc20783b */ /* 0x000ea80000000200 */
[----:B------:R-:W3:Y:S01]  /*2d40*/  LDSM.16.M88.4 R52, [R222+0x2000] ;  /* 0x00200000de34783b */ /* 0x000ee20000000200 */
[C---:B-1----:R-:W-:Y:S06]  /*2d50*/  HMMA.16816.F32.BF16 R4, R108.reuse, R92, R4 ;  /* 0x0000005c6c04723c */ /* 0x042fec0000041804 */
[-C--:B------:R-:W-:Y:S06]  /*2d60*/  HMMA.16816.F32.BF16 R24, R108, R106.reuse, R24 ;  /* 0x0000006a6c18723c */ /* 0x080fec0000041818 */
[----:B------:R-:W-:Y:S06]  /*2d70*/  HMMA.16816.F32.BF16 R84, R112, R106, R84 ;  /* 0x0000006a7054723c */ /* 0x000fec0000041854 */
        /* <DEDUP_REMOVED lines=8> */
[C---:B------:R-:W-:Y:S01]  /*2e00*/  HMMA.16816.F32.BF16 R68, R112.reuse, R98, R68 ;  /* 0x000000627044723c */ /* 0x040fe20000041844 */
[----:B------:R-:W-:Y:S05]  /*2e10*/  LDSM.16.M88.4 R96, [R224+0x5000] ;  /* 0x00500000e060783b */ /* 0x000fea0000000200 */
[C---:B------:R-:W-:Y:S06]  /*2e20*/  HMMA.16816.F32.BF16 R64, R112.reuse, R92, R64 ;  /* 0x0000005c7040723c */ /* 0x040fec0000041840 */
[----:B------:R-:W-:Y:S01]  /*2e30*/  HMMA.16816.F32.BF16 R56, R112, R94, R56 ;  /* 0x0000005e7038723c */ /* 0x000fe20000041838 */
[----:B------:R-:W1:Y:S05]  /*2e40*/  LDSM.16.M88.4 R92, [R223+0x8000] ;  /* 0x00800000df5c783b */ /* 0x000e6a0000000200 */
[----:B------:R-:W-:Y:S06]  /*2e50*/  HMMA.16816.F32.BF16 R28, R108, R104, R28 ;  /* 0x000000686c1c723c */ /* 0x000fec000004181c */
[----:B--2---:R-:W-:Y:S01]  /*2e60*/  HMMA.16816.F32.BF16 R100, R48, R32, R4 ;  /* 0x000000203064723c */ /* 0x004fe20000041804 */
[----:B------:R-:W2:Y:S05]  /*2e70*/  LDSM.16.M88.4 R4, [R224+0x4000] ;  /* 0x00400000e004783b */ /* 0x000eaa0000000200 */
[----:B------:R-:W-:Y:S01]  /*2e80*/  HMMA.16816.F32.BF16 R88, R112, R104, R88 ;  /* 0x000000687058723c */ /* 0x000fe20000041858 */
[----:B------:R-:W4:Y:S05]  /*2e90*/  LDSM.16.M88.4 R104, [R223+0x8400] ;  /* 0x00840000df68783b */ /* 0x000f2a0000000200 */
[-C--:B------:R-:W-:Y:S06]  /*2ea0*/  HMMA.16816.F32.BF16 R24, R48, R46.reuse, R24 ;  /* 0x0000002e3018723c */ /* 0x080fec0000041818 */
[----:B---3--:R-:W-:Y:S06]  /*2eb0*/  HMMA.16816.F32.BF16 R84, R52, R46, R84 ;  /* 0x0000002e3454723c */ /* 0x008fec0000041854 */
        /* <DEDUP_REMOVED lines=8> */
[C---:B------:R-:W-:Y:S01]  /*2f40*/  HMMA.16816.F32.BF16 R76, R52.reuse, R42, R76 ;  /* 0x0000002a344c723c */ /* 0x040fe2000004184c */
[----:B------:R-:W-:Y:S05]  /*2f50*/  LDSM.16.M88.4 R40, [R220+0x8000] ;  /* 0x00800000dc28783b */ /* 0x000fea0000000200 */
[C---:B------:R-:W-:Y:S06]  /*2f60*/  HMMA.16816.F32.BF16 R72, R52.reuse, R36, R72 ;  /* 0x000000243448723c */ /* 0x040fec0000041848 */
[C---:B------:R-:W-:Y:S01]  /*2f70*/  HMMA.16816.F32.BF16 R68, R52.reuse, R38, R68 ;  /* 0x000000263444723c */ /* 0x040fe20000041844 */
[----:B------:R-:W5:Y:S05]  /*2f80*/  LDSM.16.M88.4 R36, [R222+0x4000] ;  /* 0x00400000de24783b */ /* 0x000f6a0000000200 */
[C---:B------:R-:W-:Y:S01]  /*2f90*/  HMMA.16816.F32.BF16 R108, R52.reuse, R44, R88 ;  /* 0x0000002c346c723c */ /* 0x040fe20000041858 */
[----:B------:R-:W5:Y:S04]  /*2fa0*/  LDSM.16.M88.4 R44, [R222+0x5000] ;  /* 0x00500000de2c783b */ /* 0x000f680000000200 */
[----:B------:R-:W-:Y:S01]  /*2fb0*/  LDSM.16.M88.4 R88, [R223+0x8c00] ;  /* 0x008c0000df58783b */ /* 0x000fe20000000200 */
[C---:B------:R-:W-:Y:S06]  /*2fc0*/  HMMA.16816.F32.BF16 R64, R52.reuse, R32, R64 ;  /* 0x000000203440723c */ /* 0x040fec0000041840 */
[----:B------:R-:W-:Y:S06]  /*2fd0*/  HMMA.16816.F32.BF16 R56, R52, R34, R56 ;  /* 0x000000223438723c */ /* 0x000fec0000041838 */
[----:B-1----:R-:W-:Y:S01]  /*2fe0*/  HMMA.16816.F32.BF16 R32, R96, R94, R24 ;  /* 0x0000005e6020723c */ /* 0x002fe20000041818 */
[----:B------:R-:W1:Y:S01]  /*2ff0*/  LDSM.16.M88.4 R24, [R220+0x8400] ;  /* 0x00840000dc18783b */ /* 0x000e620000000200 */
[----:B------:R-:W-:Y:S01]  /*3000*/  IMAD.U32 R53, RZ, RZ, UR24 ;  /* 0x00000018ff357e24 */ /* 0x000fe2000f8e00ff */
[----:B------:R-:W-:-:S03]  /*3010*/  UMOV UR24, UR18 ;  /* 0x0000001200187c82 */ /* 0x000fc60008000000 */
[C---:B--2---:R-:W-:Y:S01]  /*3020*/  HMMA.16816.F32.BF16 R84, R4.reuse, R94, R84 ;  /* 0x0000005e0454723c */ /* 0x044fe20000041854 */
[C-C-:B------:R-:W-:Y:S02]  /*3030*/  VIADDMNMX R228, R118.reuse, 0x8, R53.reuse, PT ;  /* 0x0000000876e47846 */ /* 0x140fe40003800135 */
[C-C-:B------:R-:W-:Y:S02]  /*3040*/  VIADDMNMX R227, R118.reuse, 0x40, R53.reuse, PT ;  /* 0x0000004076e37846 */ /* 0x140fe40003800135 */
[----:B------:R-:W-:Y:S01]  /*3050*/  VIADDMNMX R226, R118, 0x48, R53, PT ;  /* 0x0000004876e27846 */ /* 0x000fe20003800135 */
[-C--:B----4-:R-:W-:Y:S06]  /*3060*/  HMMA.16816.F32.BF16 R80, R4, R104.reuse, R80 ;  /* 0x000000680450723c */ /* 0x090fec0000041850 */
[C---:B------:R-:W-:Y:S06]  /*3070*/  HMMA.16816.F32.BF16 R20, R96.reuse, R104, R20 ;  /* 0x000000686014723c */ /* 0x040fec0000041814 */
[-C--:B---3--:R-:W-:Y:S06]  /*3080*/  HMMA.16816.F32.BF16 R12, R96, R48.reuse, R12 ;  /* 0x00000030600c723c */ /* 0x088fec000004180c */
[----:B------:R-:W-:Y:S06]  /*3090*/  HMMA.16816.F32.BF16 R72, R4, R48, R72 ;  /* 0x000000300448723c */ /* 0x000fec0000041848 */
[----:B-----5:R-:W-:Y:S01]  /*30a0*/  HMMA.16816.F32.BF16 R84, R36, R42, R84 ;  /* 0x0000002a2454723c */ /* 0x020fe20000041854 */
[----:B------:R-:W-:-:S05]  /*30b0*/  IMAD.SHL.U32 R49, R120, 0x2, RZ ;  /* 0x0000000278317824 */ /* 0x000fca00078e00ff */
[----:B------:R-:W-:Y:S01]  /*30c0*/  HMMA.16816.F32.BF16 R32, R44, R42, R32 ;  /* 0x0000002a2c20723c */ /* 0x000fe20000041820 */
[----:B------:R-:W-:-:S05]  /*30d0*/  LOP3.LUT R49, R49, 0x6, RZ, 0xc0, !PT ;  /* 0x0000000631317812 */ /* 0x000fca00078ec0ff */
[----:B------:R-:W-:Y:S01]  /*30e0*/  HMMA.16816.F32.BF16 R8, R96, R50, R8 ;  /* 0x000000326008723c */ /* 0x000fe20000041808 */
[----:B------:R-:W-:-:S04]  /*30f0*/  IMAD R0, R0, 0x40, R49 ;  /* 0x0000004000007824 */ /* 0x000fc800078e0231 */
[C---:B------:R-:W-:Y:S01]  /*3100*/  VIADD R43, R0.reuse, 0x8 ;  /* 0x00000008002b7836 */ /* 0x040fe20000000000 */
[C---:B------:R-:W-:Y:S01]  /*3110*/  HMMA.16816.F32.BF16 R68, R4.reuse, R50, R68 ;  /* 0x000000320444723c */ /* 0x040fe20000041844 */
[----:B------:R-:W2:Y:S01]  /*3120*/  LDSM.16.M88.4 R48, [R220+0x8800] ;  /* 0x00880000dc30783b */ /* 0x000ea20000000200 */
[----:B------:R-:W-:Y:S02]  /*3130*/  VIADD R42, R0, 0x1 ;  /* 0x00000001002a7836 */ /* 0x000fe40000000000 */
[C---:B------:R-:W-:Y:S02]  /*3140*/  ISETP.GE.AND P2, PT, R43.reuse, R229, PT ;  /* 0x000000e52b00720c */ /* 0x040fe40003f46270 */
[----:B------:R-:W-:Y:S01]  /*3150*/  HMMA.16816.F32.BF16 R76, R4, R106, R76 ;  /* 0x0000006a044c723c */ /* 0x000fe2000004184c */
[----:B------:R-:W-:Y:S02]  /*3160*/  ISETP.GE.AND P4, PT, R43, R228, PT ;  /* 0x000000e42b00720c */ /* 0x000fe40003f86270 */
[----:B------:R-:W-:-:S02]  /*3170*/  FSEL R54, R84, -INF , !P2 ;  /* 0xff80000054367808 */ /* 0x000fc40005000000 */
[----:B------:R-:W-:Y:S01]  /*3180*/  FSEL R113, R86, -INF , !P4 ;  /* 0xff80000056717808 */ /* 0x000fe20006000000 */
[----:B-1----:R-:W-:Y:S01]  /*3190*/  HMMA.16816.F32.BF16 R80, R36, R24, R80 ;  /* 0x000000182450723c */ /* 0x002fe20000041850 */
[C---:B------:R-:W-:Y:S02]  /*31a0*/  ISETP.GE.AND P6, PT, R43.reuse, R227, PT ;  /* 0x000000e32b00720c */ /* 0x040fe40003fc6270 */
[----:B------:R-:W-:Y:S02]  /*31b0*/  ISETP.GE.AND P2, PT, R43, R226, PT ;  /* 0x000000e22b00720c */ /* 0x000fe40003f46270 */
[----:B------:R-:W-:Y:S01]  /*31c0*/  FSEL R43, R32, -INF , !P6 ;  /* 0xff800000202b7808 */ /* 0x000fe20007000000 */
[----:B------:R-:W-:Y:S01]  /*31d0*/  HMMA.16816.F32.BF16 R16, R96, R106, R16 ;  /* 0x0000006a6010723c */ /* 0x000fe20000041810 */
[----:B------:R-:W-:Y:S01]  /*31e0*/  FSEL R55, R34, -INF , !P2 ;  /* 0xff80000022377808 */ /* 0x000fe20005000000 */
[----:B------:R-:W-:Y:S01]  /*31f0*/  VIADD R32, R0, 0x11 ;  /* 0x0000001100207836 */ /* 0x000fe20000000000 */
[----:B------:R-:W-:-:S02]  /*3200*/  ISETP.GE.AND P1, PT, R42, R229, PT ;  /* 0x000000e52a00720c */ /* 0x000fc40003f26270 */
[C---:B------:R-:W-:Y:S01]  /*3210*/  ISETP.GE.AND P0, PT, R42.reuse, R227, PT ;  /* 0x000000e32a00720c */ /* 0x040fe20003f06270 */
[----:B------:R-:W-:Y:S01]  /*3220*/  HMMA.16816.F32.BF16 R20, R44, R24, R20 ;  /* 0x000000182c14723c */ /* 0x000fe20000041814 */
[C---:B------:R-:W-:Y:S02]  /*3230*/  ISETP.GE.AND P5, PT, R42.reuse, R226, PT ;  /* 0x000000e22a00720c */ /* 0x040fe40003fa6270 */
[----:B------:R-:W-:-:S03]  /*3240*/  ISETP.GE.AND P3, PT, R42, R228, PT ;  /* 0x000000e42a00720c */ /* 0x000fc60003f66270 */
[----:B------:R-:W-:Y:S01]  /*3250*/  HMMA.16816.F32.BF16 R28, R96, R92, R28 ;  /* 0x0000005c601c723c */ /* 0x000fe2000004181c */
[----:B------:R-:W-:-:S05]  /*3260*/  VIADD R24, R0, 0x9 ;  /* 0x0000000900187836 */ /* 0x000fca0000000000 */
[C---:B------:R-:W-:Y:S01]  /*3270*/  ISETP.GE.AND P4, PT, R24.reuse, R227, PT ;  /* 0x000000e31800720c */ /* 0x040fe20003f86270 */
[----:B------:R-:W-:Y:S01]  /*3280*/  HMMA.16816.F32.BF16 R108, R4, R92, R108 ;  /* 0x0000005c046c723c */ /* 0x000fe2000004186c */
[C---:B------:R-:W-:Y:S02]  /*3290*/  ISETP.GE.AND P6, PT, R24.reuse, R229, PT ;  /* 0x000000e51800720c */ /* 0x040fe40003fc6270 */
[C---:B------:R-:W-:Y:S02]  /*32a0*/  ISETP.GE.AND P2, PT, R24.reuse, R226, PT ;  /* 0x000000e21800720c */ /* 0x040fe40003f46270 */
[----:B------:R-:W-:Y:S01]  /*32b0*/  FSEL R114, R85, -INF , !P6 ;  /* 0xff80000055727808 */ /* 0x000fe20007000000 */
[-C--:B------:R-:W-:Y:S01]  /*32c0*/  HMMA.16816.F32.BF16 R76, R36, R26.reuse, R76 ;  /* 0x0000001a244c723c */ /* 0x080fe2000004184c */
[----:B------:R-:W-:Y:S02]  /*32d0*/  FSEL R93, R33, -INF , !P4 ;  /* 0xff800000215d7808 */ /* 0x000fe40006000000 */
[----:B------:R-:W-:Y:S01]  /*32e0*/  ISETP.GE.AND P4, PT, R24, R228, PT ;  /* 0x000000e41800720c */ /* 0x000fe20003f86270 */
[----:B------:R-:W-:Y:S01]  /*32f0*/  VIADD R24, R0, 0x10 ;  /* 0x0000001000187836 */ /* 0x000fe20000000000 */
[----:B------:R-:W-:Y:S01]  /*3300*/  FSEL R95, R35, -INF , !P2 ;  /* 0xff800000235f7808 */ /* 0x000fe20005000000 */
[----:B------:R-:W-:Y:S01]  /*3310*/  HMMA.16816.F32.BF16 R16, R44, R26, R16 ;  /* 0x0000001a2c10723c */ /* 0x000fe20000041810 */
[----:B------:R-:W-:-:S02]  /*3320*/  FSEL R115, R87, -INF , !P4 ;  /* 0xff80000057737808 */ /* 0x000fc40006000000 */
[C---:B------:R-:W-:Y:S02]  /*3330*/  ISETP.GE.AND P4, PT, R24.reuse, R229, PT ;  /* 0x000000e51800720c */ /* 0x040fe40003f86270 */
[----:B------:R-:W-:Y:S01]  /*3340*/  ISETP.GE.AND P2, PT, R24, R228, PT ;  /* 0x000000e41800720c */ /* 0x000fe20003f46270 */
[-C--:B--2---:R-:W-:Y:S01]  /*3350*/  HMMA.16816.F32.BF16 R72, R36, R48.reuse, R72 ;  /* 0x000000302448723c */ /* 0x084fe20000041848 */
[----:B------:R-:W-:Y:S02]  /*3360*/  FSEL R84, R80, -INF , !P4 ;  /* 0xff80000050547808 */ /* 0x000fe40006000000 */
[C---:B------:R-:W-:Y:S02]  /*3370*/  ISETP.GE.AND P6, PT, R24.reuse, R227, PT ;  /* 0x000000e31800720c */ /* 0x040fe40003fc6270 */
[----:B------:R-:W-:Y:S01]  /*3380*/  ISETP.GE.AND P4, PT, R24, R226, PT ;  /* 0x000000e21800720c */ /* 0x000fe20003f86270 */
[----:B------:R-:W-:Y:S01]  /*3390*/  HMMA.16816.F32.BF16 R12, R44, R48, R12 ;  /* 0x000000302c0c723c */ /* 0x000fe2000004180c */
[----:B------:R-:W1:Y:S01]  /*33a0*/  LDSM.16.M88.4 R24, [R220+0x8c00] ;  /* 0x008c0000dc18783b */ /* 0x000e620000000200 */
[----:B------:R-:W-:Y:S01]  /*33b0*/  FSEL R85, R82, -INF , !P2 ;  /* 0xff80000052557808 */ /* 0x000fe20005000000 */
[----:B------:R-:W-:-:S04]  /*33c0*/  DEPBAR.LE SB0, 0x0 ;  /* 0x000080000000791a */ /* 0x000fc80000000000 */
[----:B------:R-:W-:Y:S01]  /*33d0*/  ISETP.GE.AND P2, PT, R32, R229, PT ;  /* 0x000000e52000720c */ /* 0x000fe20003f46270 */
[-C--:B------:R-:W-:Y:S01]  /*33e0*/  HMMA.16816.F32.BF16 R64, R4, R88.reuse, R64 ;  /* 0x000000580440723c */ /* 0x080fe20000041840 */
[----:B------:R-:W-:Y:S01]  /*33f0*/  FSEL R53, R22, -INF , !P4 ;  /* 0xff80000016357808 */ /* 0x000fe20006000000 */
[----:B------:R-:W-:Y:S01]  /*3400*/  VIADD R22, R0, 0x18 ;  /* 0x0000001800167836 */ /* 0x000fe20000000000 */
[----:B------:R-:W-:Y:S02]  /*3410*/  FSEL R112, R81, -INF , !P2 ;  /* 0xff80000051707808 */ /* 0x000fe40005000000 */
[C---:B------:R-:W-:Y:S01]  /*3420*/  ISETP.GE.AND P4, PT, R32.reuse, R227, PT ;  /* 0x000000e32000720c */ /* 0x040fe20003f86270 */
[----:B------:R-:W-:Y:S01]  /*3430*/  HMMA.16816.F32.BF16 R100, R96, R88, R100 ;  /* 0x000000586064723c */ /* 0x000fe20000041864 */
[----:B------:R-:W-:Y:S02]  /*3440*/  ISETP.GE.AND P2, PT, R32, R226, PT ;  /* 0x000000e22000720c */ /* 0x000fe40003f46270 */
[----:B------:R-:W-:Y:S01]  /*3450*/  FSEL R33, R20, -INF , !P6 ;  /* 0xff80000014217808 */ /* 0x000fe20007000000 */
[----:B------:R-:W-:Y:S01]  /*3460*/  VIADD R20, R0, 0x19 ;  /* 0x0000001900147836 */ /* 0x000fe20000000000 */
[----:B------:R-:W-:Y:S01]  /*3470*/  FSEL R35, R21, -INF , !P4 ;  /* 0xff80000015237808 */ /* 0x000fe20006000000 */
[----:B------:R-:W-:Y:S01]  /*3480*/  HMMA.16816.F32.BF16 R68, R36, R50, R68 ;  /* 0x000000322444723c */ /* 0x000fe20000041844 */
[----:B------:R-:W-:-:S02]  /*3490*/  FSEL R23, R23, -INF , !P2 ;  /* 0xff80000017177808 */ /* 0x000fc40005000000 */
[C---:B------:R-:W-:Y:S02]  /*34a0*/  ISETP.GE.AND P2, PT, R22.reuse, R229, PT ;  /* 0x000000e51600720c */ /* 0x040fe40003f46270 */
[----:B------:R-:W-:Y:S01]  /*34b0*/  ISETP.GE.AND P4, PT, R22, R228, PT ;  /* 0x000000e41600720c */ /* 0x000fe20003f86270 */
[----:B------:R-:W-:Y:S01]  /*34c0*/  HMMA.16816.F32.BF16 R8, R44, R50, R8 ;  /* 0x000000322c08723c */ /* 0x000fe20000041808 */
[----:B------:R-:W-:Y:S02]  /*34d0*/  FSEL R86, R76, -INF , !P2 ;  /* 0xff8000004c567808 */ /* 0x000fe40005000000 */
[----:B------:R-:W-:Y:S02]  /*34e0*/  FSEL R133, R78, -INF , !P4 ;  /* 0xff8000004e857808 */ /* 0x000fe40006000000 */
[----:B------:R-:W-:Y:S01]  /*34f0*/  ISETP.GE.AND P2, PT, R22, R226, PT ;  /* 0x000000e21600720c */ /* 0x000fe20003f46270 */
[----:B------:R-:W-:Y:S01]  /*3500*/  HMMA.16816.F32.BF16 R60, R96, R90, R60 ;  /* 0x0000005a603c723c */ /* 0x000fe2000004183c */
[----:B------:R-:W-:-:S02]  /*3510*/  ISETP.GE.AND P4, PT, R20, R227, PT ;  /* 0x000000e31400720c */ /* 0x000fc40003f86270 */
[-C--:B------:R-:W-:Y:S02]  /*3520*/  ISETP.GE.AND P6, PT, R32, R228.reuse, PT ;  /* 0x000000e42000720c */ /* 0x080fe40003fc6270 */
[----:B------:R-:W-:Y:S01]  /*3530*/  FSEL R21, R18, -INF , !P2 ;  /* 0xff80000012157808 */ /* 0x000fe20005000000 */
[----:B------:R-:W-:Y:S01]  /*3540*/  VIADD R18, R0, 0x20 ;  /* 0x0000002000127836 */ /* 0x000fe20000000000 */
[----:B------:R-:W-:Y:S01]  /*3550*/  FSEL R17, R17, -INF , !P4 ;  /* 0xff80000011117808 */ /* 0x000fe20006000000 */
[C---:B------:R-:W-:Y:S01]  /*3560*/  HMMA.16816.F32.BF16 R108, R36.reuse, R40, R108 ;  /* 0x00000028246c723c */ /* 0x040fe2000004186c */
[----:B------:R-:W-:Y:S02]  /*3570*/  FSEL R87, R83, -INF , !P6 ;  /* 0xff80000053577808 */ /* 0x000fe40007000000 */
[----:B------:R-:W-:Y:S02]  /*3580*/  ISETP.GE.AND P4, PT, R20, R228, PT ;  /* 0x000000e41400720c */ /* 0x000fe40003f86270 */
[----:B------:R-:W-:Y:S01]  /*3590*/  ISETP.GE.AND P6, PT, R22, R227, PT ;  /* 0x000000e31600720c */ /* 0x000fe20003fc6270 */
[----:B-1----:R-:W-:Y:S01]  /*35a0*/  HMMA.16816.F32.BF16 R64, R36, R24, R64 ;  /* 0x000000182440723c */ /* 0x002fe20000041840 */
[----:B------:R-:W-:-:S02]  /*35b0*/  FSEL R137, R79, -INF , !P4 ;  /* 0xff8000004f897808 */ /* 0x000fc40006000000 */
[----:B------:R-:W-:Y:S01]  /*35c0*/  FSEL R89, R16, -INF , !P6 ;  /* 0xff80000010597808 */ /* 0x000fe20007000000 */
[----:B------:R-:W-:Y:S01]  /*35d0*/  VIADD R16, R0, 0x21 ;  /* 0x0000002100107836 */ /* 0x000fe20000000000 */
[----:B------:R-:W-:Y:S01]  /*35e0*/  BAR.SYNC.DEFER_BLOCKING 0x0 ;  /* 0x0000000000007b1d */ /* 0x000fe20000010000 */
[----:B------:R-:W-:Y:S01]  /*35f0*/  ISETP.GE.AND P2, PT, R20, R226, PT ;  /* 0x000000e21400720c */ /* 0x000fe20003f46270 */
[C---:B------:R-:W-:Y:S01]  /*3600*/  HMMA.16816.F32.BF16 R100, R44.reuse, R24, R100 ;  /* 0x000000182c64723c */ /* 0x040fe20000041864 */
[-C--:B------:R-:W-:Y:S02]  /*3610*/  ISETP.GE.AND P4, PT, R18, R229.reuse, PT ;  /* 0x000000e51200720c */ /* 0x080fe40003f86270 */
[----:B------:R-:W-:Y:S02]  /*3620*/  ISETP.GE.AND P6, PT, R20, R229, PT ;  /* 0x000000e51400720c */ /* 0x000fe40003fc6270 */
[----:B------:R-:W-:Y:S01]  /*3630*/  FSEL R19, R19, -INF , !P2 ;  /* 0xff80000013137808 */ /* 0x000fe20005000000 */
[----:B------:R-:W-:Y:S01]  /*3640*/  HMMA.16816.F32.BF16 R28, R44, R40, R28 ;  /* 0x000000282c1c723c */ /* 0x000fe2000004181c */
[----:B------:R-:W-:-:S02]  /*3650*/  FSEL R186, R72, -INF , !P4 ;  /* 0xff80000048ba7808 */ /* 0x000fc40006000000 */
[----:B------:R-:W-:Y:S02]  /*3660*/  FSEL R132, R77, -INF , !P6 ;  /* 0xff8000004d847808 */ /* 0x000fe40007000000 */
[C---:B------:R-:W-:Y:S01]  /*3670*/  ISETP.GE.AND P2, PT, R18.reuse, R228, PT ;  /* 0x000000e41200720c */ /* 0x040fe20003f46270 */
[----:B------:R-:W-:Y:S01]  /*3680*/  HMMA.16816.F32.BF16 R56, R4, R90, R56 ;  /* 0x0000005a0438723c */ /* 0x000fe20000041838 */
[C---:B------:R-:W-:Y:S02]  /*3690*/  ISETP.GE.AND P4, PT, R18.reuse, R226, PT ;  /* 0x000000e21200720c */ /* 0x040fe40003f86270 */
[----:B------:R-:W-:Y:S02]  /*36a0*/  ISETP.GE.AND P6, PT, R18, R227, PT ;  /* 0x000000e31200720c */ /* 0x000fe40003fc6270 */
[----:B------:R-:W-:Y:S01]  /*36b0*/  FSEL R185, R74, -INF , !P2 ;  /* 0xff8000004ab97808 */ /* 0x000fe20005000000 */
[----:B------:R-:W-:Y:S01]  /*36c0*/  HMMA.16816.F32.BF16 R60, R44, R26, R60 ;  /* 0x0000001a2c3c723c */ /* 0x000fe2000004183c */
[----:B------:R-:W-:Y:S01]  /*36d0*/  FSEL R197, R14, -INF , !P4 ;  /* 0xff8000000ec57808 */ /* 0x000fe20006000000 */
[----:B------:R-:W-:Y:S01]  /*36e0*/  VIADD R14, R0, 0x28 ;  /* 0x00000028000e7836 */ /* 0x000fe20000000000 */
[----:B------:R-:W-:Y:S01]  /*36f0*/  ISETP.GE.AND P2, PT, R16, R229, PT ;  /* 0x000000e51000720c */ /* 0x000fe20003f46270 */
[----:B------:R-:W-:Y:S01]  /*3700*/  VIADD R5, R0, 0x30 ;  /* 0x0000003000057836 */ /* 0x000fe20000000000 */
[----:B------:R-:W-:Y:S01]  /*3710*/  FSEL R187, R12, -INF , !P6 ;  /* 0xff8000000cbb7808 */ /* 0x000fe20007000000 */
[----:B------:R-:W-:Y:S01]  /*3720*/  VIADD R12, R0, 0x29 ;  /* 0x00000029000c7836 */ /* 0x000fe20000000000 */
[----:B------:R-:W-:Y:S01]  /*3730*/  ISETP.GE.AND P4, PT, R16, R227, PT ;  /* 0x000000e31000720c */ /* 0x000fe20003f86270 */
[----:B------:R-:W-:Y:S01]  /*3740*/  VIADD R4, R0, 0x31 ;  /* 0x0000003100047836 */ /* 0x000fe20000000000 */
[----:B------:R-:W-:-:S02]  /*3750*/  ISETP.GE.AND P6, PT, R16, R228, PT ;  /* 0x000000e41000720c */ /* 0x000fc40003fc6270 */
[----:B------:R-:W-:Y:S02]  /*3760*/  FSEL R190, R73, -INF , !P2 ;  /* 0xff80000049be7808 */ /* 0x000fe40005000000 */
[----:B------:R-:W-:Y:S02]  /*3770*/  FSEL R251, R13, -INF , !P4 ;  /* 0xff8000000dfb7808 */ /* 0x000fe40006000000 */
[----:B------:R-:W-:Y:S02]  /*3780*/  ISETP.GE.AND P2, PT, R16, R226, PT ;  /* 0x000000e21000720c */ /* 0x000fe40003f46270 */
[----:B------:R-:W-:Y:S01]  /*3790*/  FSEL R195, R75, -INF , !P6 ;  /* 0xff8000004bc37808 */ /* 0x000fe20007000000 */
[----:B------:R-:W-:Y:S01]  /*37a0*/  HMMA.16816.F32.BF16 R56, R36, R26, R56 ;  /* 0x0000001a2438723c */ /* 0x000fe20000041838 */
[C---:B------:R-:W-:Y:S02]  /*37b0*/  ISETP.GE.AND P4, PT, R14.reuse, R229, PT ;  /* 0x000000e50e00720c */ /* 0x040fe40003f86270 */
[----:B------:R-:W-:-:S02]  /*37c0*/  ISETP.GE.AND P6, PT, R14, R228, PT ;  /* 0x000000e40e00720c */ /* 0x000fc40003fc6270 */
[----:B------:R-:W-:Y:S02]  /*37d0*/  FSEL R199, R15, -INF , !P2 ;  /* 0xff8000000fc77808 */ /* 0x000fe40005000000 */
[----:B------:R-:W-:Y:S02]  /*37e0*/  FSEL R192, R68, -INF , !P4 ;  /* 0xff80000044c07808 */ /* 0x000fe40006000000 */
[CC--:B------:R-:W-:Y:S02]  /*37f0*/  ISETP.GE.AND P2, PT, R14.reuse, R227.reuse, PT ;  /* 0x000000e30e00720c */ /* 0x0c0fe40003f46270 */
[----:B------:R-:W-:Y:S02]  /*3800*/  ISETP.GE.AND P4, PT, R14, R226, PT ;  /* 0x000000e20e00720c */ /* 0x000fe40003f86270 */
[----:B------:R-:W-:Y:S02]  /*3810*/  FSEL R205, R70, -INF , !P6 ;  /* 0xff80000046cd7808 */ /* 0x000fe40007000000 */
[----:B------:R-:W-:-:S02]  /*3820*/  ISETP.GE.AND P6, PT, R12, R227, PT ;  /* 0x000000e30c00720c */ /* 0x000fc40003fc6270 */
[----:B------:R-:W-:Y:S02]  /*3830*/  FSEL R198, R8, -INF , !P2 ;  /* 0xff80000008c67808 */ /* 0x000fe40005000000 */
[----:B------:R-:W-:Y:S02]  /*3840*/  FSEL R243, R10, -INF , !P4 ;  /* 0xff8000000af37808 */ /* 0x000fe40006000000 */
[C---:B------:R-:W-:Y:S02]  /*3850*/  ISETP.GE.AND P2, PT, R12.reuse, R226, PT ;  /* 0x000000e20c00720c */ /* 0x040fe40003f46270 */
[C---:B------:R-:W-:Y:S02]  /*3860*/  ISETP.GE.AND P4, PT, R12.reuse, R229, PT ;  /* 0x000000e50c00720c */ /* 0x040fe40003f86270 */
[----:B------:R-:W-:Y:S02]  /*3870*/  FSEL R194, R9, -INF , !P6 ;  /* 0xff80000009c27808 */ /* 0x000fe40007000000 */
[----:B------:R-:W-:-:S02]  /*3880*/  ISETP.GE.AND P6, PT, R12, R228, PT ;  /* 0x000000e40c00720c */ /* 0x000fc40003fc6270 */
[----:B------:R-:W-:Y:S02]  /*3890*/  FSEL R250, R11, -INF , !P2 ;  /* 0xff8000000bfa7808 */ /* 0x000fe40005000000 */
[----:B------:R-:W-:Y:S02]  /*38a0*/  FSEL R202, R69, -INF , !P4 ;  /* 0xff80000045ca7808 */ /* 0x000fe40006000000 */
[----:B------:R-:W-:Y:S02]  /*38b0*/  FSEL R203, R71, -INF , !P6 ;  /* 0xff80000047cb7808 */ /* 0x000fe40007000000 */
[C---:B------:R-:W-:Y:S02]  /*38c0*/  ISETP.GE.AND P4, PT, R5.reuse, R229, PT ;  /* 0x000000e50500720c */ /* 0x040fe40003f86270 */
[C---:B------:R-:W-:Y:S02]  /*38d0*/  ISETP.GE.AND P2, PT, R5.reuse, R228, PT ;  /* 0x000000e40500720c */ /* 0x040fe40003f46270 */
[----:B------:R-:W-:-:S02]  /*38e0*/  ISETP.GE.AND P6, PT, R5, R227, PT ;  /* 0x000000e30500720c */ /* 0x000fc40003fc6270 */
[----:B------:R-:W-:Y:S02]  /*38f0*/  FSEL R178, R64, -INF , !P4 ;  /* 0xff80000040b27808 */ /* 0x000fe40006000000 */
[----:B------:R-:W-:Y:S01]  /*3900*/  FSEL R172, R66, -INF , !P2 ;  /* 0xff80000042ac7808 */ /* 0x000fe20005000000 */
[----:B------:R-:W-:Y:S01]  /*3910*/  IMAD R66, R240, 0x10000, R240 ;  /* 0x00010000f0427824 */ /* 0x000fe200078e02f0 */
[----:B------:R-:W-:Y:S02]  /*3920*/  ISETP.GE.AND P4, PT, R5, R226, PT ;  /* 0x000000e20500720c */ /* 0x000fe40003f86270 */
[----:B------:R-:W-:Y:S02]  /*3930*/  ISETP.GE.AND P2, PT, R4, R229, PT ;  /* 0x000000e50400720c */ /* 0x000fe40003f46270 */
[----:B------:R-:W-:Y:S02]  /*3940*/  FSEL R196, R100, -INF , !P6 ;  /* 0xff80000064c47808 */ /* 0x000fe40007000000 */
[----:B------:R-:W-:-:S02]  /*3950*/  ISETP.GE.AND P6, PT, R4, R228, PT ;  /* 0x000000e40400720c */ /* 0x000fc40003fc6270 */
[----:B------:R-:W-:Y:S02]  /*3960*/  FSEL R183, R102, -INF , !P4 ;  /* 0xff80000066b77808 */ /* 0x000fe40006000000 */
[----:B------:R-:W-:Y:S02]  /*3970*/  FSEL R176, R65, -INF , !P2 ;  /* 0xff80000041b07808 */ /* 0x000fe40005000000 */
[C---:B------:R-:W-:Y:S02]  /*3980*/  ISETP.GE.AND P4, PT, R4.reuse, R227, PT ;  /* 0x000000e30400720c */ /* 0x040fe40003f86270 */
[----:B------:R-:W-:Y:S01]  /*3990*/  ISETP.GE.AND P2, PT, R4, R226, PT ;  /* 0x000000e20400720c */ /* 0x000fe20003f46270 */
[----:B------:R-:W-:Y:S01]  /*39a0*/  VIADD R4, R0, 0x38 ;  /* 0x0000003800047836 */ /* 0x000fe20000000000 */
[----:B------:R-:W-:Y:S02]  /*39b0*/  FSEL R165, R67, -INF , !P6 ;  /* 0xff80000043a57808 */ /* 0x000fe40007000000 */
[----:B------:R-:W-:-:S02]  /*39c0*/  FSEL R8, R109, -INF , !P1 ;  /* 0xff8000006d087808 */ /* 0x000fc40004800000 */
[----:B------:R-:W-:Y:S02]  /*39d0*/  FSEL R29, R29, -INF , !P0 ;  /* 0xff8000001d1d7808 */ /* 0x000fe40004000000 */
[----:B------:R-:W-:Y:S02]  /*39e0*/  FSEL R31, R31, -INF , !P5 ;  /* 0xff8000001f1f7808 */ /* 0x000fe40006800000 */
[C---:B------:R-:W-:Y:S02]  /*39f0*/  ISETP.GE.AND P1, PT, R0.reuse, R229, PT ;  /* 0x000000e50000720c */ /* 0x040fe40003f26270 */
[C---:B------:R-:W-:Y:S02]  /*3a00*/  ISETP.GE.AND P6, PT, R0.reuse, R228, PT ;  /* 0x000000e40000720c */ /* 0x040fe40003fc6270 */
[C---:B------:R-:W-:Y:S02]  /*3a10*/  ISETP.GE.AND P0, PT, R0.reuse, R227, PT ;  /* 0x000000e30000720c */ /* 0x040fe40003f06270 */
[C---:B------:R-:W-:Y:S01]  /*3a20*/  ISETP.GE.AND P5, PT, R0.reuse, R226, PT ;  /* 0x000000e20000720c */ /* 0x040fe20003fa6270 */
[----:B------:R-:W-:Y:S01]  /*3a30*/  VIADD R0, R0, 0x39 ;  /* 0x0000003900007836 */ /* 0x000fe20000000000 */
[----:B------:R-:W-:-:S02]  /*3a40*/  FSEL R7, R28, -INF , !P0 ;  /* 0xff8000001c077808 */ /* 0x000fc40004000000 */
[----:B------:R-:W-:Y:S02]  /*3a50*/  FSEL R67, R111, -INF , !P3 ;  /* 0xff8000006f437808 */ /* 0x000fe40005800000 */
[----:B------:R-:W-:Y:S02]  /*3a60*/  ISETP.GE.AND P0, PT, R0, R226, PT ;  /* 0x000000e20000720c */ /* 0x000fe40003f06270 */
[----:B------:R-:W-:Y:S02]  /*3a70*/  FSEL R6, R108, -INF , !P1 ;  /* 0xff8000006c067808 */ /* 0x000fe40004800000 */
[----:B------:R-:W-:Y:S02]  /*3a80*/  FSEL R181, R63, -INF , !P0 ;  /* 0xff8000003fb57808 */ /* 0x000fe40004000000 */
[----:B------:R-:W-:Y:S02]  /*3a90*/  PLOP3.LUT P0, PT, PT, PT, UP0, 0x80, 0x0 ;  /* 0x000000000000781c */ /* 0x000fe40003f0f008 */
[----:B------:R-:W-:-:S02]  /*3aa0*/  ISETP.GE.AND P3, PT, R4, R227, PT ;  /* 0x000000e30400720c */ /* 0x000fc40003f66270 */
[----:B------:R-:W-:Y:S02]  /*3ab0*/  ISETP.GE.AND P1, PT, R4, R226, PT ;  /* 0x000000e20400720c */ /* 0x000fe40003f26270 */
[----:B------:R-:W-:Y:S02]  /*3ac0*/  FSEL R209, R101, -INF , !P4 ;  /* 0xff80000065d17808 */ /* 0x000fe40006000000 */
[----:B------:R-:W-:Y:S02]  /*3ad0*/  FSEL R193, R103, -INF , !P2 ;  /* 0xff80000067c17808 */ /* 0x000fe40005000000 */
[----:B------:R-:W-:Y:S02]  /*3ae0*/  FSEL R65, R110, -INF , !P6 ;  /* 0xff8000006e417808 */ /* 0x000fe40007000000 */
[----:B------:R-:W-:Y:S02]  /*3af0*/  FSEL R207, R60, -INF , !P3 ;  /* 0xff8000003ccf7808 */ /* 0x000fe40005800000 */
[----:B------:R-:W-:-:S02]  /*3b00*/  FSEL R191, R62, -INF , !P1 ;  /* 0xff8000003ebf7808 */ /* 0x000fc40004800000 */
[CC--:B------:R-:W-:Y:S02]  /*3b10*/  ISETP.GE.AND P4, PT, R4.reuse, R229.reuse, PT ;  /* 0x000000e50400720c */ /* 0x0c0fe40003f86270 */
[-C--:B------:R-:W-:Y:S01]  /*3b20*/  ISETP.GE.AND P2, PT, R4, R228.reuse, PT ;  /* 0x000000e40400720c */ /* 0x080fe20003f46270 */
[----:B------:R-:W-:Y:S01]  /*3b30*/  IMAD.IADD R4, R2, 0x1, R121 ;  /* 0x0000000102047824 */ /* 0x000fe200078e0279 */
[C---:B------:R-:W-:Y:S02]  /*3b40*/  ISETP.GE.AND P3, PT, R0.reuse, R229, PT ;  /* 0x000000e50000720c */ /* 0x040fe40003f66270 */
[C---:B------:R-:W-:Y:S02]  /*3b50*/  ISETP.GE.AND P1, PT, R0.reuse, R228, PT ;  /* 0x000000e40000720c */ /* 0x040fe40003f26270 */
[----:B------:R-:W-:Y:S02]  /*3b60*/  ISETP.GE.AND P6, PT, R0, R227, PT ;  /* 0x000000e30000720c */ /* 0x000fe40003fc6270 */
[----:B------:R-:W-:-:S02]  /*3b70*/  FSEL R5, R30, -INF , !P5 ;  /* 0xff8000001e057808 */ /* 0x000fc40006800000 */
[----:B------:R-:W-:Y:S02]  /*3b80*/  FSEL R201, R61, -INF , !P6 ;  /* 0xff8000003dc97808 */ /* 0x000fe40007000000 */
        /* <DEDUP_REMOVED lines=24> */
[C-C-:B------:R-:W-:Y:S02]  /*3d10*/  @!P4 LEA.HI.X R25, R36.reuse, R25, R0.reuse, 0x1, P3 ;  /* 0x000000192419c211 */ /* 0x140fe400018f0c00 */
[C---:B------:R-:W-:Y:S01]  /*3d20*/  IADD3 R2, P3, R36.reuse, UR13, RZ ;  /* 0x0000000d24027c10 */ /* 0x040fe2000ff7e0ff */
[----:B------:R-:W1:Y:S01]  /*3d30*/  @!P4 LDC.64 R10, c[0x0][0x218] ;  /* 0x00008600ff0acb82 */ /* 0x000e620000000a00 */
[----:B---3--:R-:W-:Y:S02]  /*3d40*/  @!P5 LEA R26, P6, R36, R26, 0x1 ;  /* 0x0000001a241ad211 */ /* 0x008fe400078c08ff */
[----:B------:R-:W-:Y:S02]  /*3d50*/  IADD3.X R9, R0, UR5, RZ, P3, !PT ;  /* 0x0000000500097c10 */ /* 0x000fe40009ffe4ff */
[C---:B------:R-:W-:Y:S02]  /*3d60*/  @!P5 LEA.HI.X R27, R36.reuse, R27, R0, 0x1, P6 ;  /* 0x0000001b241bd211 */ /* 0x040fe400030f0c00 */
[----:B----4-:R-:W-:-:S03]  /*3d70*/  @!P2 LEA R14, P1, R36, R14, 0x1 ;  /* 0x0000000e240ea211 */ /* 0x010fc600078208ff */
[----:B------:R-:W-:Y:S01]  /*3d80*/  @!PT LDS RZ, [RZ] ;  /* 0x00000000fffff984 */ /* 0x000fe20000000800 */
[----:B------:R-:W-:Y:S01]  /*3d90*/  @!PT LDS RZ, [RZ] ;  /* 0x00000000fffff984 */ /* 0x000fe20000000800 */
[----:B------:R-:W-:Y:S01]  /*3da0*/  @!PT LDS RZ, [RZ] ;  /* 0x00000000fffff984 */ /* 0x000fe20000000800 */
[----:B------:R2:W-:Y:S01]  /*3db0*/  @!P5 LDGSTS.E.BYPASS.LTC128B.128 [R225+0x6000], desc[UR22][R26.64] ;  /* 0x060000001ae1dfae */ /* 0x0005e2000b901d56 */
[----:B------:R-:W-:-:S03]  /*3dc0*/  @!P2 LEA.HI.X R15, R36, R15, R0, 0x1, P1 ;  /* 0x0000000f240fa211 */ /* 0x000fc600008f0c00 */
        /* <DEDUP_REMOVED lines=33> */
.L_x_323:
[----:B------:R-:W-:Y:S05]  /*3fe0*/  BSYNC B0 ;  /* 0x0000000000007941 */ /* 0x000fea0003800000 */
.L_x_322:
[----:B------:R-:W0:Y:S02]  /*3ff0*/  LDGDEPBAR ;  /* 0x00000000000079af */ /* 0x000e240000000000 */
.L_x_321:
[----:B------:R-:W-:Y:S01]  /*4000*/  FMNMX.FTZ R0, R7, R29, !PT ;  /* 0x0000001d07007209 */ /* 0x000fe20007810000 */
[C---:B------:R-:W-:Y:S01]  /*4010*/  VIADD R169, R242.reuse, 0x4 ;  /* 0x00000004f2a97836 */ /* 0x040fe20000000000 */
[----:B------:R-:W-:Y:S01]  /*4020*/  FMNMX.FTZ R2, R5, R31, !PT ;  /* 0x0000001f05027209 */ /* 0x000fe20007810000 */
[----:B------:R-:W-:Y:S01]  /*4030*/  IMAD.WIDE.U32 R248, R242, -0x326172a9, RZ ;  /* 0xcd9e8d57f2f87825 */ /* 0x000fe200078e00ff */
[----:B------:R-:W-:Y:S01]  /*4040*/  FMNMX.FTZ R0, R43, R0, !PT ;  /* 0x000000002b007209 */ /* 0x000fe20007810000 */
[----:B------:R3:W-:Y:S01]  /*4050*/  STL.64 [R1+0x18], R216 ;  /* 0x000018d801007387 */ /* 0x0007e20000100a00 */
[----:B------:R-:W-:Y:S01]  /*4060*/  FMNMX.FTZ R2, R55, R2, !PT ;  /* 0x0000000237027209 */ /* 0x000fe20007810000 */
[----:B--2---:R-:W-:Y:S01]  /*4070*/  IMAD.WIDE.U32 R14, R169, -0x326172a9, RZ ;  /* 0xcd9e8d57a90e7825 */ /* 0x004fe200078e00ff */
[----:B------:R-:W-:Y:S01]  /*4080*/  FMNMX.FTZ R0, R93, R0, !PT ;  /* 0x000000005d007209 */ /* 0x000fe20007810000 */
[----:B------:R-:W-:Y:S01]  /*4090*/  USHF.L.U32 UR10, UR24, 0x1, URZ ;  /* 0x00000001180a7899 */ /* 0x000fe2000800063f */
[----:B------:R-:W-:Y:S01]  /*40a0*/  FMNMX.FTZ R2, R95, R2, !PT ;  /* 0x000000025f027209 */ /* 0x000fe20007810000 */
[----:B------:R-:W-:Y:S01]  /*40b0*/  VIADD R13, R239, 0xbb67ae85 ;  /* 0xbb67ae85ef0d7836 */ /* 0x000fe20000000000 */
[----:B------:R-:W-:Y:S01]  /*40c0*/  FMNMX.FTZ R0, R33, R0, !PT ;  /* 0x0000000021007209 */ /* 0x000fe20007810000 */
[C---:B------:R-:W-:Y:S01]  /*40d0*/  VIADD R241, R238.reuse, 0x9e3779b9 ;  /* 0x9e3779b9eef17836 */ /* 0x040fe20000000000 */
[----:B------:R-:W-:Y:S01]  /*40e0*/  FMNMX.FTZ R2, R53, R2, !PT ;  /* 0x0000000235027209 */ /* 0x000fe20007810000 */
[C---:B------:R-:W-:Y:S01]  /*40f0*/  VIADD R215, R238.reuse, 0x3c6ef372 ;  /* 0x3c6ef372eed77836 */ /* 0x040fe20000000000 */
[----:B------:R-:W-:Y:S01]  /*4100*/  FMNMX.FTZ R0, R35, R0, !PT ;  /* 0x0000000023007209 */ /* 0x000fe20007810000 */
[----:B------:R-:W-:Y:S01]  /*4110*/  VIADD R214, R239, 0x76cf5d0a ;  /* 0x76cf5d0aefd67836 */ /* 0x000fe20000000000 */
        /* <DEDUP_REMOVED lines=11> */
[----:B------:R-:W-:Y:S01]  /*41d0*/  VIADD R175, R238, 0x1715609d ;  /* 0x1715609deeaf7836 */ /* 0x000fe20000000000 */
[----:B------:R-:W-:Y:S01]  /*41e0*/  FMNMX.FTZ R2, R197, R2, !PT ;  /* 0x00000002c5027209 */ /* 0x000fe20007810000 */
[----:B------:R-:W-:Y:S01]  /*41f0*/  ULDC UR18, c[0x0][0x2ec] ;  /* 0x0000bb0000127ab9 */ /* 0x000fe20000000800 */
[----:B------:R-:W-:Y:S01]  /*4200*/  FMNMX.FTZ R9, R251, R0, !PT ;  /* 0x00000000fb097209 */ /* 0x000fe20007810000 */
[----:B---3--:R-:W-:Y:S01]  /*4210*/  IMAD.WIDE.U32 R216, R168, -0x2daee0ad, RZ ;  /* 0xd2511f53a8d87825 */ /* 0x008fe200078e00ff */
[----:B------:R-:W-:-:S02]  /*4220*/  FMNMX.FTZ R2, R199, R2, !PT ;  /* 0x00000002c7027209 */ /* 0x000fc40007810000 */
[----:B------:R-:W-:Y:S02]  /*4230*/  FMNMX.FTZ R9, R198, R9, !PT ;  /* 0x00000009c6097209 */ /* 0x000fe40007810000 */
[----:B------:R-:W-:Y:S02]  /*4240*/  LOP3.LUT R171, R119, R238, RZ, 0x3c, !PT ;  /* 0x000000ee77ab7212 */ /* 0x000fe400078e3cff */
[----:B------:R-:W-:Y:S02]  /*4250*/  FMNMX.FTZ R9, R194, R9, !PT ;  /* 0x00000009c2097209 */ /* 0x000fe40007810000 */
[----:B-1----:R-:W-:Y:S02]  /*4260*/  FMNMX.FTZ R11, R6, R8, !PT ;  /* 0x00000008060b7209 */ /* 0x002fe40007810000 */
[----:B------:R-:W-:Y:S02]  /*4270*/  FMNMX.FTZ R12, R196, R9, !PT ;  /* 0x00000009c40c7209 */ /* 0x000fe40007810000 */
[----:B------:R-:W-:-:S02]  /*4280*/  FMNMX.FTZ R9, R243, R2, !PT ;  /* 0x00000002f3097209 */ /* 0x000fc40007810000 */
[----:B------:R-:W-:Y:S02]  /*4290*/  FMNMX.FTZ R12, R209, R12, !PT ;  /* 0x0000000cd10c7209 */ /* 0x000fe40007810000 */
[----:B------:R-:W-:Y:S02]  /*42a0*/  FMNMX.FTZ R10, R250, R9, !PT ;  /* 0x00000009fa0a7209 */ /* 0x000fe40007810000 */
[----:B------:R-:W-:Y:S02]  /*42b0*/  FMNMX.FTZ R12, R207, R12, !PT ;  /* 0x0000000ccf0c7209 */ /* 0x000fe40007810000 */
[----:B------:R-:W-:Y:S02]  /*42c0*/  FMNMX.FTZ R10, R183, R10, !PT ;  /* 0x0000000ab70a7209 */ /* 0x000fe40007810000 */
[----:B------:R-:W-:Y:S02]  /*42d0*/  FMNMX.FTZ R12, R201, R12, !PT ;  /* 0x0000000cc90c7209 */ /* 0x000fe40007810000 */
[----:B------:R-:W-:-:S02]  /*42e0*/  LOP3.LUT R0, R15, R171, RZ, 0x3c, !PT ;  /* 0x000000ab0f007212 */ /* 0x000fc400078e3cff */
[----:B------:R-:W-:Y:S01]  /*42f0*/  FMNMX.FTZ R10, R193, R10, !PT ;  /* 0x0000000ac10a7209 */ /* 0x000fe20007810000 */
[----:B------:R-:W1:Y:S01]  /*4300*/  SHFL.BFLY PT, R25, R12, 0x2, 0x1f ;  /* 0x0c401f000c197f89 */ /* 0x000e6200000e0000 */
[----:B------:R-:W-:Y:S01]  /*4310*/  LOP3.LUT R246, R249, R171, RZ, 0x3c, !PT ;  /* 0x000000abf9f67212 */ /* 0x000fe200078e3cff */
[----:B------:R-:W-:Y:S01]  /*4320*/  IMAD.WIDE.U32 R38, R0, -0x2daee0ad, RZ ;  /* 0xd2511f5300267825 */ /* 0x000fe200078e00ff */
[----:B------:R-:W-:Y:S02]  /*4330*/  FMNMX.FTZ R11, R54, R11, !PT ;  /* 0x0000000b360b7209 */ /* 0x000fe40007810000 */
[----:B------:R-:W-:Y:S01]  /*4340*/  FMNMX.FTZ R10, R191, R10, !PT ;  /* 0x0000000abf0a7209 */ /* 0x000fe20007810000 */
[----:B------:R-:W-:Y:S01]  /*4350*/  IMAD.WIDE.U32 R246, R246, -0x2daee0ad, RZ ;  /* 0xd2511f53f6f67825 */ /* 0x000fe200078e00ff */
[----:B------:R-:W-:Y:S01]  /*4360*/  LOP3.LUT R0, R217, UR10, R239, 0x96, !PT ;  /* 0x0000000ad9007c12 */ /* 0x000fe2000f8e96ef */
[----:B------:R-:W-:Y:S01]  /*4370*/  UIADD3 UR10, UR10, 0x1, URZ ;  /* 0x000000010a0a7890 */ /* 0x000fe2000fffe03f */
[----:B------:R-:W-:-:S02]  /*4380*/  FMNMX.FTZ R11, R114, R11, !PT ;  /* 0x0000000b720b7209 */ /* 0x000fc40007810000 */
[----:B------:R-:W-:Y:S01]  /*4390*/  FMNMX.FTZ R27, R181, R10, !PT ;  /* 0x0000000ab51b7209 */ /* 0x000fe20007810000 */
[----:B------:R-:W-:Y:S01]  /*43a0*/  IMAD.WIDE.U32 R36, R0, -0x326172a9, RZ ;  /* 0xcd9e8d5700247825 */ /* 0x000fe200078e00ff */
[----:B------:R-:W-:Y:S02]  /*43b0*/  FMNMX.FTZ R11, R84, R11, !PT ;  /* 0x0000000b540b7209 */ /* 0x000fe40007810000 */
[-CC-:B------:R-:W-:Y:S01]  /*43c0*/  LOP3.LUT R244, R247, R216.reuse, R13.reuse, 0x96, !PT ;  /* 0x000000d8f7f47212 */ /* 0x180fe200078e960d */
[----:B------:R-:W2:Y:S01]  /*43d0*/  SHFL.BFLY PT, R10, R27, 0x2, 0x1f ;  /* 0x0c401f001b0a7f89 */ /* 0x000ea200000e0000 */
[----:B------:R-:W-:Y:S02]  /*43e0*/  LOP3.LUT R188, R39, R216, R13, 0x96, !PT ;  /* 0x000000d827bc7212 */ /* 0x000fe400078e960d */
[----:B------:R-:W-:Y:S01]  /*43f0*/  LOP3.LUT R0, R37, R14, R241, 0x96, !PT ;  /* 0x0000000e25007212 */ /* 0x000fe200078e96f1 */
[----:B------:R-:W-:Y:S01]  /*4400*/  IMAD.WIDE.U32 R244, R244, -0x326172a9, RZ ;  /* 0xcd9e8d57f4f47825 */ /* 0x000fe200078e00ff */
[----:B------:R-:W-:-:S02]  /*4410*/  FMNMX.FTZ R11, R112, R11, !PT ;  /* 0x0000000b700b7209 */ /* 0x000fc40007810000 */
[----:B------:R-:W-:Y:S01]  /*4420*/  LOP3.LUT R2, R37, R248, R241, 0x96, !PT ;  /* 0x000000f825027212 */ /* 0x000fe200078e96f1 */
[----:B------:R-:W-:Y:S01]  /*4430*/  IMAD.WIDE.U32 R188, R188, -0x326172a9, RZ ;  /* 0xcd9e8d57bcbc7825 */ /* 0x000fe200078e00ff */
[----:B-1----:R-:W-:Y:S02]  /*4440*/  FMNMX.FTZ R25, R12, R25, !PT ;  /* 0x000000190c197209 */ /* 0x002fe40007810000 */
[----:B------:R-:W-:Y:S01]  /*4450*/  FMNMX.FTZ R11, R86, R11, !PT ;  /* 0x0000000b560b7209 */ /* 0x000fe20007810000 */
[----:B------:R-:W-:Y:S01]  /*4460*/  IMAD.WIDE.U32 R12, R0, -0x2daee0ad, RZ ;  /* 0xd2511f53000c7825 */ /* 0x000fe200078e00ff */
[-CC-:B------:R-:W-:Y:S02]  /*4470*/  LOP3.LUT R14, R245, R36.reuse, R215.reuse, 0x96, !PT ;  /* 0x00000024f50e7212 */ /* 0x180fe400078e96d7 */
[----:B------:R-:W-:Y:S01]  /*4480*/  LOP3.LUT R36, R189, R36, R215, 0x96, !PT ;  /* 0x00000024bd247212 */ /* 0x000fe200078e96d7 */
[----:B------:R-:W-:Y:S01]  /*4490*/  IMAD.WIDE.U32 R60, R2, -0x2daee0ad, RZ ;  /* 0xd2511f53023c7825 */ /* 0x000fe200078e00ff */
[----:B------:R-:W-:Y:S01]  /*44a0*/  FMNMX.FTZ R11, R132, R11, !PT ;  /* 0x0000000b840b7209 */ /* 0x000fe20007810000 */
[----:B------:R-:W1:Y:S01]  /*44b0*/  SHFL.BFLY PT, R2, R25, 0x1, 0x1f ;  /* 0x0c201f0019027f89 */ /* 0x000e6200000e0000 */
[----:B------:R-:W-:Y:S01]  /*44c0*/  LOP3.LUT R0, R13, R38, R214, 0x96, !PT ;  /* 0x000000260d007212 */ /* 0x000fe200078e96d6 */
[----:B------:R-:W-:Y:S01]  /*44d0*/  IMAD.WIDE.U32 R36, R36, -0x2daee0ad, RZ ;  /* 0xd2511f5324247825 */ /* 0x000fe200078e00ff */
[----:B------:R-:W-:-:S02]  /*44e0*/  FMNMX.FTZ R11, R186, R11, !PT ;  /* 0x0000000bba0b7209 */ /* 0x000fc40007810000 */
[----:B------:R-:W-:Y:S01]  /*44f0*/  LOP3.LUT R9, R61, R246, R214, 0x96, !PT ;  /* 0x000000f63d097212 */ /* 0x000fe200078e96d6 */
[----:B------:R-:W-:Y:S01]  /*4500*/  IMAD.WIDE.U32 R14, R14, -0x2daee0ad, RZ ;  /* 0xd2511f530e0e7825 */ /* 0x000fe200078e00ff */
[----:B------:R-:W-:Y:S02]  /*4510*/  FMNMX.FTZ R11, R190, R11, !PT ;  /* 0x0000000bbe0b7209 */ /* 0x000fe40007810000 */
[--C-:B------:R-:W-:Y:S01]  /*4520*/  LOP3.LUT R12, R37, R12, R212.reuse, 0x96, !PT ;  /* 0x0000000c250c7212 */ /* 0x100fe200078e96d4 */
[----:B------:R-:W-:Y:S01]  /*4530*/  IMAD.WIDE.U32 R38, R0, -0x326172a9, RZ ;  /* 0xcd9e8d5700267825 */ /* 0x000fe200078e00ff */
[----:B------:R-:W-:Y:S02]  /*4540*/  LOP3.LUT R60, R15, R60, R212, 0x96, !PT ;  /* 0x0000003c0f3c7212 */ /* 0x000fe400078e96d4 */
[----:B------:R-:W-:Y:S01]  /*4550*/  FMNMX.FTZ R11, R192, R11, !PT ;  /* 0x0000000bc00b7209 */ /* 0x000fe20007810000 */
[----:B------:R-:W-:Y:S01]  /*4560*/  IMAD.WIDE.U32 R58, R9, -0x326172a9, RZ ;  /* 0xcd9e8d57093a7825 */ /* 0x000fe200078e00ff */
[----:B------:R-:W-:-:S02]  /*4570*/  LOP3.LUT R0, R39, R188, R213, 0x96, !PT ;  /* 0x000000bc27007212 */ /* 0x000fc400078e96d5 */
[----:B--2---:R-:W-:Y:S01]  /*4580*/  FMNMX.FTZ R15, R27, R10, !PT ;  /* 0x0000000a1b0f7209 */ /* 0x004fe20007810000 */
[----:B------:R-:W-:Y:S01]  /*4590*/  IMAD.WIDE.U32 R12, R12, -0x326172a9, RZ ;  /* 0xcd9e8d570c0c7825 */ /* 0x000fe200078e00ff */
[----:B------:R-:W-:Y:S02]  /*45a0*/  FMNMX.FTZ R9, R202, R11, !PT ;  /* 0x0000000bca097209 */ /* 0x000fe40007810000 */
[----:B------:R-:W-:Y:S01]  /*45b0*/  LOP3.LUT R11, R59, R244, R213, 0x96, !PT ;  /* 0x000000f43b0b7212 */ /* 0x000fe200078e96d5 */
[----:B------:R-:W-:Y:S01]  /*45c0*/  IMAD.WIDE.U32 R26, R0, -0x2daee0ad, RZ ;  /* 0xd2511f53001a7825 */ /* 0x000fe200078e00ff */
[----:B------:R-:W-:Y:S01]  /*45d0*/  FMNMX.FTZ R9, R178, R9, !PT ;  /* 0x00000009b2097209 */ /* 0x000fe20007810000 */
[----:B------:R-:W2:Y:S01]  /*45e0*/  SHFL.BFLY PT, R0, R15, 0x1, 0x1f ;  /* 0x0c201f000f007f89 */ /* 0x000ea200000e0000 */
[----:B------:R-:W-:Y:S01]  /*45f0*/  LOP3.LUT R24, R13, R38, R211, 0x96, !PT ;  /* 0x000000260d187212 */ /* 0x000fe200078e96d3 */
[----:B------:R-:W-:Y:S01]  /*4600*/  IMAD.WIDE.U32 R56, R11, -0x2daee0ad, RZ ;  /* 0xd2511f530b387825 */ /* 0x000fe200078e00ff */
[----:B------:R-:W-:-:S02]  /*4610*/  FMNMX.FTZ R9, R176, R9, !PT ;  /* 0x00000009b0097209 */ /* 0x000fc40007810000 */
[----:B-1----:R-:W-:Y:S01]  /*4620*/  FMNMX.FTZ R2, R25, R2, !PT ;  /* 0x0000000219027209 */ /* 0x002fe20007810000 */
[----:B------:R-:W-:Y:S01]  /*4630*/  IMAD.WIDE.U32 R24, R24, -0x2daee0ad, RZ ;  /* 0xd2511f5318187825 */ /* 0x000fe200078e00ff */
[----:B------:R-:W-:Y:S02]  /*4640*/  FMNMX.FTZ R10, R182, R9, !PT ;  /* 0x00000009b60a7209 */ /* 0x000fe40007810000 */
[----:B------:R-:W-:Y:S01]  /*4650*/  FMNMX.FTZ R18, R65, R67, !PT ;  /* 0x0000004341127209 */ /* 0x000fe20007810000 */
[----:B------:R-:W-:Y:S01]  /*4660*/  FMUL.FTZ R204, R2, UR18 ;  /* 0x0000001202cc7c20 */ /* 0x000fe20008410000 */
[----:B------:R-:W-:Y:S01]  /*4670*/  LOP3.LUT R9, R25, R26, R208, 0x96, !PT ;  /* 0x0000001a19097212 */ /* 0x000fe200078e96d0 */
[----:B------:R-:W-:Y:S01]  /*4680*/  IMAD.WIDE.U32 R60, R60, -0x326172a9, RZ ;  /* 0xcd9e8d573c3c7825 */ /* 0x000fe200078e00ff */
[----:B------:R-:W-:Y:S02]  /*4690*/  FMNMX.FTZ R13, R177, R10, !PT ;  /* 0x0000000ab10d7209 */ /* 0x000fe40007810000 */
[--C-:B------:R-:W-:Y:S01]  /*46a0*/  LOP3.LUT R10, R27, R36, R210.reuse, 0x96, !PT ;  /* 0x000000241b0a7212 */ /* 0x100fe200078e96d2 */
[----:B------:R-:W-:Y:S01]  /*46b0*/  IMAD.WIDE.U32 R26, R9, -0x326172a9, RZ ;  /* 0xcd9e8d57091a7825 */ /* 0x000fe200078e00ff */
[----:B------:R-:W-:Y:S01]  /*46c0*/  LOP3.LUT R9, R57, R14, R210, 0x96, !PT ;  /* 0x0000000e39097212 */ /* 0x000fe200078e96d2 */
[----:B------:R-:W1:Y:S01]  /*46d0*/  SHFL.BFLY PT, R164, R13, 0x2, 0x1f ;  /* 0x0c401f000da47f89 */ /* 0x000e6200000e0000 */
[----:B------:R-:W-:Y:S01]  /*46e0*/  FSETP.NEU.FTZ.AND P1, PT, R2, -INF , PT ;  /* 0xff8000000200780b */ /* 0x000fe20003f3d000 */
[----:B------:R-:W-:Y:S01]  /*46f0*/  IMAD.WIDE.U32 R10, R10, -0x326172a9, RZ ;  /* 0xcd9e8d570a0a7825 */ /* 0x000fe200078e00ff */
[----:B------:R-:W-:-:S02]  /*4700*/  LOP3.LUT R14, R26, 0xffff, RZ, 0xc0, !PT ;  /* 0x0000ffff1a0e7812 */ /* 0x000fc400078ec0ff */
[----:B------:R-:W-:Y:S01]  /*4710*/  FMNMX.FTZ R18, R113, R18, !PT ;  /* 0x0000001271127209 */ /* 0x000fe20007810000 */
[----:B------:R-:W-:Y:S01]  /*4720*/  IMAD.WIDE.U32 R68, R9, -0x326172a9, RZ ;  /* 0xcd9e8d5709447825 */ /* 0x000fe200078e00ff */
[----:B--2---:R-:W-:Y:S02]  /*4730*/  FMNMX.FTZ R0, R15, R0, !PT ;  /* 0x000000000f007209 */ /* 0x004fe40007810000 */
[----:B------:R-:W-:Y:S02]  /*4740*/  LOP3.LUT R12, R11, R12, R175, 0x96, !PT ;  /* 0x0000000c0b0c7212 */ /* 0x000fe400078e96af */
[----:B------:R-:W-:Y:S01]  /*4750*/  LOP3.LUT R11, R26, 0xff, RZ, 0xc0, !PT ;  /* 0x000000ff1a0b7812 */ /* 0x000fe200078ec0ff */
[----:B------:R-:W-:Y:S01]  /*4760*/  FMUL.FTZ R184, R0, UR18 ;  /* 0x0000001200b87c20 */ /* 0x000fe20008410000 */
[----:B------:R-:W-:Y:S02]  /*4770*/  SHF.R.U32.HI R14, RZ, 0x8, R14 ;  /* 0x00000008ff0e7819 */ /* 0x000fe4000001160e */
[----:B------:R-:W-:-:S02]  /*4780*/  FSEL R204, R204, RZ, P1 ;  /* 0x000000ffcccc7208 */ /* 0x000fc40000800000 */
[----:B------:R-:W-:Y:S02]  /*4790*/  FSETP.NEU.FTZ.AND P1, PT, R0, -INF , PT ;  /* 0xff8000000000780b */ /* 0x000fe40003f3d000 */
[----:B------:R-:W-:Y:S01]  /*47a0*/  PRMT R11, R11, 0x5410, R14 ;  /* 0x000054100b0b7816 */ /* 0x000fe2000000000e */
[--C-:B------:R-:W-:Y:S01]  /*47b0*/  FFMA.FTZ R49, R7, UR18, -R204.reuse ;  /* 0x0000001207317c23 */ /* 0x100fe200080108cc */
[----:B------:R-:W-:Y:S01]  /*47c0*/  FMNMX.FTZ R14, R115, R18, !PT ;  /* 0x00000012730e7209 */ /* 0x000fe20007810000 */
[--C-:B------:R-:W-:Y:S01]  /*47d0*/  FFMA.FTZ R48, R29, UR18, -R204.reuse ;  /* 0x000000121d307c23 */ /* 0x100fe200080108cc */
[----:B------:R-:W-:Y:S01]  /*47e0*/  FSEL R184, R184, RZ, P1 ;  /* 0x000000ffb8b87208 */ /* 0x000fe20000800000 */
[----:B------:R-:W-:Y:S01]  /*47f0*/  FFMA.FTZ R46, R43, UR18, -R204 ;  /* 0x000000122b2e7c23 */ /* 0x000fe200080108cc */
[----:B------:R-:W-:Y:S01]  /*4800*/  FMNMX.FTZ R14, R85, R14, !PT ;  /* 0x0000000e550e7209 */ /* 0x000fe20007810000 */
[----:B------:R-:W-:Y:S01]  /*4810*/  MUFU.EX2 R49, R49 ;  /* 0x0000003100317308 */ /* 0x000fe20000000800 */
[----:B------:R-:W-:Y:S01]  /*4820*/  LOP3.LUT R10, R27, R10, R206, 0x96, !PT ;  /* 0x0000000a1b0a7212 */ /* 0x000fe200078e96ce */
[--C-:B------:R-:W-:Y:S01]  /*4830*/  FFMA.FTZ R47, R55, UR18, -R184.reuse ;  /* 0x00000012372f7c23 */ /* 0x100fe200080108b8 */
[----:B------:R-:W-:Y:S01]  /*4840*/  FMNMX.FTZ R14, R87, R14, !PT ;  /* 0x0000000e570e7209 */ /* 0x000fe20007810000 */
[--C-:B------:R-:W-:Y:S01]  /*4850*/  FFMA.FTZ R44, R95, UR18, -R184.reuse ;  /* 0x000000125f2c7c23 */ /* 0x100fe200080108b8 */
[----:B-1----:R-:W-:Y:S01]  /*4860*/  FMNMX.FTZ R164, R13, R164, !PT ;  /* 0x000000a40da47209 */ /* 0x002fe20007810000 */
[--C-:B------:R-:W-:Y:S01]  /*4870*/  FFMA.FTZ R51, R5, UR18, -R184.reuse ;  /* 0x0000001205337c23 */ /* 0x100fe200080108b8 */
[----:B------:R-:W-:Y:S01]  /*4880*/  FMNMX.FTZ R14, R133, R14, !PT ;  /* 0x0000000e850e7209 */ /* 0x000fe20007810000 */
[----:B------:R-:W-:Y:S01]  /*4890*/  MUFU.EX2 R47, R47 ;  /* 0x0000002f002f7308 */ /* 0x000fe20000000800 */
[----:B------:R-:W-:Y:S01]  /*48a0*/  LOP3.LUT R13, R10, 0xffff, RZ, 0xc0, !PT ;  /* 0x0000ffff0a0d7812 */ /* 0x000fe200078ec0ff */
[----:B------:R-:W-:Y:S01]  /*48b0*/  FFMA.FTZ R50, R31, UR18, -R184 ;  /* 0x000000121f327c23 */ /* 0x000fe200080108b8 */
[----:B------:R-:W-:Y:S01]  /*48c0*/  LEA R221, R4, UR4, 0x1 ;  /* 0x0000000404dd7c11 */ /* 0x000fe2000f8e08ff */
[--C-:B------:R-:W-:Y:S01]  /*48d0*/  FFMA.FTZ R43, R93, UR18, -R204.reuse ;  /* 0x000000125d2b7c23 */ /* 0x100fe200080108cc */
[----:B------:R-:W-:Y:S01]  /*48e0*/  FMNMX.FTZ R14, R137, R14, !PT ;  /* 0x0000000e890e7209 */ /* 0x000fe20007810000 */
[----:B------:R-:W-:Y:S01]  /*48f0*/  FFMA.FTZ R39, R89, UR18, -R204 ;  /* 0x0000001259277c23 */ /* 0x000fe200080108cc */
[----:B------:R-:W-:Y:S01]  /*4900*/  SHF.R.U32.HI R16, RZ, 0x10, R26 ;  /* 0x00000010ff107819 */ /* 0x000fe2000001161a */
[----:B------:R-:W1:Y:S01]  /*4910*/  MUFU.EX2 R44, R44 ;  /* 0x0000002c002c7308 */ /* 0x000e620000000800 */
[----:B------:R-:W-:Y:S01]  /*4920*/  LOP3.LUT R4, R10, 0xff, RZ, 0xc0, !PT ;  /* 0x000000ff0a047812 */ /* 0x000fe200078ec0ff */
[----:B------:R-:W-:Y:S01]  /*4930*/  IMAD R170, R3, 0x2, R221 ;  /* 0x0000000203aa7824 */ /* 0x000fe200078e02dd */
[----:B------:R-:W-:Y:S01]  /*4940*/  SHF.R.U32.HI R13, RZ, 0x8, R13 ;  /* 0x00000008ff0d7819 */ /* 0x000fe2000001160d */
[----:B------:R-:W-:Y:S01]  /*4950*/  FFMA.FTZ R38, R17, UR18, -R204 ;  /* 0x0000001211267c23 */ /* 0x000fe200080108cc */
[----:B------:R-:W-:Y:S01]  /*4960*/  FMNMX.FTZ R14, R185, R14, !PT ;  /* 0x0000000eb90e7209 */ /* 0x000fe20007810000 */
[----:B------:R-:W-:Y:S01]  /*4970*/  FFMA.FTZ R37, R21, UR18, -R184 ;  /* 0x0000001215257c23 */ /* 0x000fe200080108b8 */
[----:B------:R-:W-:Y:S01]  /*4980*/  SHF.R.U32.HI R7, RZ, 0x18, R26 ;  /* 0x00000018ff077819 */ /* 0x000fe2000001161a */
[----:B------:R-:W2:Y:S01]  /*4990*/  MUFU.EX2 R48, R48 ;  /* 0x0000003000307308 */ /* 0x000ea20000000800 */
[----:B------:R-:W-:Y:S01]  /*49a0*/  LOP3.LUT R16, R16, 0xff, RZ, 0xc0, !PT ;  /* 0x000000ff10107812 */ /* 0x000fe200078ec0ff */
[----:B------:R-:W-:Y:S01]  /*49b0*/  FFMA.FTZ R36, R19, UR18, -R184 ;  /* 0x0000001213247c23 */ /* 0x000fe200080108b8 */
[----:B------:R-:W-:Y:S01]  /*49c0*/  PRMT R3, R4, 0x5410, R13 ;  /* 0x0000541004037816 */ /* 0x000fe2000000000d */
[----:B------:R-:W-:Y:S01]  /*49d0*/  FFMA.FTZ R45, R33, UR18, -R204 ;  /* 0x00000012212d7c23 */ /* 0x000fe200080108cc */
[--C-:B------:R-:W-:Y:S01]  /*49e0*/  SHF.R.U32.HI R129, RZ, 0x10, R10.reuse ;  /* 0x00000010ff817819 */ /* 0x100fe2000001160a */
[----:B------:R-:W-:Y:S01]  /*49f0*/  IMAD.WIDE.U32 R12, R12, -0x2daee0ad, RZ ;  /* 0xd2511f530c0c7825 */ /* 0x000fe200078e00ff */
[----:B------:R-:W-:Y:S01]  /*4a00*/  SHF.R.U32.HI R4, RZ, 0x18, R10 ;  /* 0x00000018ff047819 */ /* 0x000fe2000001160a */
[----:B------:R-:W-:Y:S01]  /*4a10*/  MUFU.EX2 R51, R51 ;  /* 0x0000003300337308 */ /* 0x000fe20000000800 */
[----:B------:R-:W-:Y:S01]  /*4a20*/  FMNMX.FTZ R10, R195, R14, !PT ;  /* 0x0000000ec30a7209 */ /* 0x000fe20007810000 */
[----:B------:R-:W-:Y:S01]  /*4a30*/  FFMA.FTZ R42, R35, UR18, -R204 ;  /* 0x00000012232a7c23 */ /* 0x000fe200080108cc */
[----:B------:R-:W-:Y:S01]  /*4a40*/  PRMT R7, R16, 0x5410, R7 ;  /* 0x0000541010077816 */ /* 0x000fe20000000007 */
[----:B------:R-:W3:Y:S01]  /*4a50*/  LDSM.16.MT88.4 R148, [R221+0x9000] ;  /* 0x00900000dd94783b */ /* 0x000ee20000004200 */
[----:B------:R-:W-:Y:S01]  /*4a60*/  LOP3.LUT R129, R129, 0xff, RZ, 0xc0, !PT ;  /* 0x000000ff81817812 */ /* 0x000fe200078ec0ff */
[----:B------:R-:W-:Y:S01]  /*4a70*/  FFMA.FTZ R41, R53, UR18, -R184 ;  /* 0x0000001235297c23 */ /* 0x000fe200080108b8 */
[----:B------:R-:W-:Y:S01]  /*4a80*/  FMNMX.FTZ R10, R205, R10, !PT ;  /* 0x0000000acd0a7209 */ /* 0x000fe20007810000 */
[----:B------:R-:W4:Y:S01]  /*4a90*/  MUFU.EX2 R50, R50 ;  /* 0x0000003200327308 */ /* 0x000f220000000800 */
[----:B------:R-:W-:Y:S01]  /*4aa0*/  PRMT R129, R129, 0x5410, R4 ;  /* 0x0000541081817816 */ /* 0x000fe20000000004 */
[----:B------:R-:W3:Y:S01]  /*4ab0*/  LDSM.16.MT88.4 R80, [R170+0x9000] ;  /* 0x00900000aa50783b */ /* 0x000ee20000004200 */
[--C-:B------:R-:W-:Y:S01]  /*4ac0*/  HSET2.LE.AND R7, R7, R66.reuse, PT ;  /* 0x0000004207077233 */ /* 0x100fe20003803000 */
[--C-:B------:R-:W-:Y:S01]  /*4ad0*/  FFMA.FTZ R40, R23, UR18, -R184.reuse ;  /* 0x0000001217287c23 */ /* 0x100fe200080108b8 */
[----:B-1----:R-:W-:Y:S01]  /*4ae0*/  F2FP.BF16.F32.PACK_AB R4, R44, R47 ;  /* 0x0000002f2c04723e */ /* 0x002fe200000010ff */
[----:B------:R-:W-:Y:S01]  /*4af0*/  LDSM.16.MT88.4 R96, [R221+0xa000] ;  /* 0x00a00000dd60783b */ /* 0x000fe20000004200 */
[----:B------:R-:W-:Y:S01]  /*4b00*/  FMNMX.FTZ R5, R203, R10, !PT ;  /* 0x0000000acb057209 */ /* 0x000fe20007810000 */
[----:B------:R-:W-:Y:S01]  /*4b10*/  MUFU.EX2 R46, R46 ;  /* 0x0000002e002e7308 */ /* 0x000fe20000000800 */
[----:B------:R-:W-:Y:S01]  /*4b20*/  LOP3.LUT R131, R7, R4, RZ, 0xc0, !PT ;  /* 0x0000000407837212 */ /* 0x000fe200078ec0ff */
[----:B------:R-:W-:Y:S01]  /*4b30*/  LDSM.16.MT88.4 R108, [R170+0xa000] ;  /* 0x00a00000aa6c783b */ /* 0x000fe20000004200 */
[----:B------:R-:W-:Y:S01]  /*4b40*/  FMNMX.FTZ R4, R172, R5, !PT ;  /* 0x00000005ac047209 */ /* 0x000fe20007810000 */
[--C-:B------:R-:W-:Y:S01]  /*4b50*/  FFMA.FTZ R200, R197, UR18, -R184.reuse ;  /* 0x00000012c5c87c23 */ /* 0x100fe200080108b8 */
[--C-:B------:R-:W-:Y:S01]  /*4b60*/  HSET2.LE.AND R128, R3, R66.reuse, PT ;  /* 0x0000004203807233 */ /* 0x100fe20003803000 */
[----:B------:R-:W1:Y:S01]  /*4b70*/  SHFL.BFLY PT, R7, R164, 0x1, 0x1f ;  /* 0x0c201f00a4077f89 */ /* 0x000e6200000e0000 */
[----:B------:R-:W-:Y:S01]  /*4b80*/  FMNMX.FTZ R4, R165, R4, !PT ;  /* 0x00000004a5047209 */ /* 0x000fe20007810000 */
[----:B------:R-:W1:Y:S01]  /*4b90*/  MUFU.EX2 R43, R43 ;  /* 0x0000002b002b7308 */ /* 0x000e620000000800 */
[----:B--2---:R-:W-:Y:S01]  /*4ba0*/  F2FP.BF16.F32.PACK_AB R3, R48, R49 ;  /* 0x000000313003723e */ /* 0x004fe200000010ff */
[----:B------:R-:W-:Y:S01]  /*4bb0*/  LDSM.16.MT88.4 R120, [R221+0xb000] ;  /* 0x00b00000dd78783b */ /* 0x000fe20000004200 */
[----:B------:R-:W-:Y:S01]  /*4bc0*/  FMNMX.FTZ R4, R173, R4, !PT ;  /* 0x00000004ad047209 */ /* 0x000fe20007810000 */
[----:B------:R-:W-:Y:S01]  /*4bd0*/  FFMA.FTZ R199, R199, UR18, -R184 ;  /* 0x00000012c7c77c23 */ /* 0x000fe200080108b8 */
[----:B------:R-:W-:Y:S01]  /*4be0*/  LOP3.LUT R128, R128, R3, RZ, 0xc0, !PT ;  /* 0x0000000380807212 */ /* 0x000fe200078ec0ff */
[----:B------:R-:W-:Y:S01]  /*4bf0*/  LDSM.16.MT88.4 R32, [R170+0xb000] ;  /* 0x00b00000aa20783b */ /* 0x000fe20000004200 */
[--C-:B------:R-:W-:Y:S01]  /*4c00*/  HSET2.LE.AND R129, R129, R66.reuse, PT ;  /* 0x0000004281817233 */ /* 0x100fe20003803000 */
[----:B------:R-:W-:Y:S01]  /*4c10*/  MUFU.EX2 R39, R39 ;  /* 0x0000002700277308 */ /* 0x000fe20000000800 */
[----:B----4-:R-:W-:Y:S01]  /*4c20*/  F2FP.BF16.F32.PACK_AB R10, R50, R51 ;  /* 0x00000033320a723e */ /* 0x010fe200000010ff */
[----:B------:R-:W-:Y:S01]  /*4c30*/  LDSM.16.MT88.4 R28, [R221+0x9400] ;  /* 0x00940000dd1c783b */ /* 0x000fe20000004200 */
[----:B------:R-:W-:Y:S01]  /*4c40*/  FMNMX.FTZ R3, R167, R4, !PT ;  /* 0x00000004a7037209 */ /* 0x000fe20007810000 */
[--C-:B------:R-:W-:Y:S01]  /*4c50*/  FFMA.FTZ R251, R251, UR18, -R204.reuse ;  /* 0x00000012fbfb7c23 */ /* 0x100fe200080108cc */
[----:B------:R-:W-:Y:S01]  /*4c60*/  LOP3.LUT R129, R129, R10, RZ, 0xc0, !PT ;  /* 0x0000000a81817212 */ /* 0x000fe200078ec0ff */
[----:B------:R-:W-:Y:S01]  /*4c70*/  LDSM.16.MT88.4 R20, [R221+0xa400] ;  /* 0x00a40000dd14783b */ /* 0x000fe20000004200 */
[----:B------:R-:W-:Y:S01]  /*4c80*/  HSET2.LE.AND R11, R11, R66, PT ;  /* 0x000000420b0b7233 */ /* 0x000fe20003803000 */
[----:B------:R-:W2:Y:S01]  /*4c90*/  MUFU.EX2 R38, R38 ;  /* 0x0000002600267308 */ /* 0x000ea20000000800 */
[----:B-1----:R-:W-:Y:S01]  /*4ca0*/  F2FP.BF16.F32.PACK_AB R130, R43, R46 ;  /* 0x0000002e2b82723e */ /* 0x002fe200000010ff */
[----:B------:R-:W1:Y:S01]  /*4cb0*/  SHFL.BFLY PT, R10, R3, 0x2, 0x1f ;  /* 0x0c401f00030a7f89 */ /* 0x000e6200000e0000 */
[----:B------:R-:W-:Y:S01]  /*4cc0*/  LOP3.LUT R58, R61, R58, R211, 0x96, !PT ;  /* 0x0000003a3d3a7212 */ /* 0x000fe200078e96d3 */
[----:B------:R-:W-:Y:S01]  /*4cd0*/  FFMA.FTZ R194, R194, UR18, -R204 ;  /* 0x00000012c2c27c23 */ /* 0x000fe200080108cc */
[----:B------:R-:W-:Y:S01]  /*4ce0*/  LOP3.LUT R130, R11, R130, RZ, 0xc0, !PT ;  /* 0x000000820b827212 */ /* 0x000fe200078ec0ff */
[----:B------:R-:W-:Y:S01]  /*4cf0*/  LDSM.16.MT88.4 R16, [R170+0xa400] ;  /* 0x00a40000aa10783b */ /* 0x000fe20000004200 */
[----:B------:R-:W-:Y:S01]  /*4d00*/  SHF.R.U32.HI R11, RZ, 0x10, R12 ;  /* 0x00000010ff0b7819 */ /* 0x000fe2000001160c */
[----:B------:R-:W-:Y:S01]  /*4d10*/  MUFU.EX2 R37, R37 ;  /* 0x0000002500257308 */ /* 0x000fe20000000800 */
[----:B------:R-:W-:Y:S01]  /*4d20*/  LOP3.LUT R14, R12, 0xffff, RZ, 0xc0, !PT ;  /* 0x0000ffff0c0e7812 */ /* 0x000fe200078ec0ff */
[----:B------:R-:W-:Y:S01]  /*4d30*/  IMAD.WIDE.U32 R58, R58, -0x2daee0ad, RZ ;  /* 0xd2511f533a3a7825 */ /* 0x000fe200078e00ff */
[----:B------:R-:W-:Y:S01]  /*4d40*/  LOP3.LUT R4, R13, R24, R174, 0x96, !PT ;  /* 0x000000180d047212 */ /* 0x000fe200078e96ae */
[C---:B---3--:R-:W-:Y:S01]  /*4d50*/  HMMA.16816.F32.BF16 R156, R128.reuse, R148, RZ ;  /* 0x00000094809c723c */ /* 0x048fe200000418ff */
[----:B------:R-:W-:Y:S01]  /*4d60*/  LOP3.LUT R5, R12, 0xff, RZ, 0xc0, !PT ;  /* 0x000000ff0c057812 */ /* 0x000fe200078ec0ff */
[----:B------:R-:W-:Y:S01]  /*4d70*/  LDSM.16.MT88.4 R24, [R170+0x9400] ;  /* 0x00940000aa18783b */ /* 0x000fe20000004200 */
[----:B------:R-:W-:Y:S01]  /*4d80*/  SHF.R.U32.HI R12, RZ, 0x18, R12 ;  /* 0x00000018ff0c7819 */ /* 0x000fe2000001160c */
[----:B------:R-:W3:Y:S01]  /*4d90*/  MUFU.EX2 R36, R36 ;  /* 0x0000002400247308 */ /* 0x000ee20000000800 */
[----:B------:R-:W-:Y:S01]  /*4da0*/  LOP3.LUT R11, R11, 0xff, RZ, 0xc0, !PT ;  /* 0x000000ff0b0b7812 */ /* 0x000fe200078ec0ff */
[----:B------:R-:W-:Y:S01]  /*4db0*/  HMMA.16816.F32.BF16 R72, R128, R80, RZ ;  /* 0x000000508048723c */ /* 0x000fe200000418ff */
[----:B------:R-:W-:Y:S01]  /*4dc0*/  SHF.R.U32.HI R14, RZ, 0x8, R14 ;  /* 0x00000008ff0e7819 */ /* 0x000fe2000001160e */
[----:B------:R-:W-:Y:S01]  /*4dd0*/  FFMA.FTZ R197, R250, UR18, -R184 ;  /* 0x00000012fac57c23 */ /* 0x000fe200080108b8 */
[----:B------:R-:W-:-:S02]  /*4de0*/  FMNMX.FTZ R164, R164, R7, !PT ;  /* 0x00000007a4a47209 */ /* 0x000fc40007810000 */
[----:B------:R-:W-:Y:S01]  /*4df0*/  SHF.R.U32.HI R55, RZ, 0x10, R4 ;  /* 0x00000010ff377819 */ /* 0x000fe20000011604 */
[----:B------:R-:W-:Y:S01]  /*4e00*/  MUFU.EX2 R45, R45 ;  /* 0x0000002d002d7308 */ /* 0x000fe20000000800 */
[----:B------:R-:W-:Y:S01]  /*4e10*/  LOP3.LUT R56, R59, R56, R208, 0x96, !PT ;  /* 0x000000383b387212 */ /* 0x000fe200078e96d0 */
[----:B------:R-:W-:Y:S01]  /*4e20*/  FMUL.FTZ R179, R164, UR18 ;  /* 0x00000012a4b37c20 */ /* 0x000fe20008410000 */
[----:B------:R-:W-:Y:S01]  /*4e30*/  PRMT R11, R11, 0x5410, R12 ;  /* 0x000054100b0b7816 */ /* 0x000fe2000000000c */
[C---:B------:R-:W-:Y:S01]  /*4e40*/  HMMA.16816.F32.BF16 R88, R128.reuse, R96, RZ ;  /* 0x000000608058723c */ /* 0x040fe200000418ff */
[----:B------:R-:W-:Y:S01]  /*4e50*/  PRMT R5, R5, 0x5410, R14 ;  /* 0x0000541005057816 */ /* 0x000fe2000000000e */
[----:B------:R-:W-:Y:S01]  /*4e60*/  IMAD.WIDE.U32 R70, R56, -0x326172a9, RZ ;  /* 0xcd9e8d5738467825 */ /* 0x000fe200078e00ff */
[C---:B------:R-:W-:Y:S01]  /*4e70*/  LOP3.LUT R12, R4.reuse, 0xffff, RZ, 0xc0, !PT ;  /* 0x0000ffff040c7812 */ /* 0x040fe200078ec0ff */
[----:B------:R-:W4:Y:S01]  /*4e80*/  MUFU.EX2 R42, R42 ;  /* 0x0000002a002a7308 */ /* 0x000f220000000800 */
[----:B------:R-:W-:Y:S01]  /*4e90*/  LOP3.LUT R57, R4, 0xff, RZ, 0xc0, !PT ;  /* 0x000000ff04397812 */ /* 0x000fe200078ec0ff */
[----:B------:R-:W-:Y:S01]  /*4ea0*/  HMMA.16816.F32.BF16 R144, R128, R108, RZ ;  /* 0x0000006c8090723c */ /* 0x000fe200000418ff */
[----:B-1----:R-:W-:-:S02]  /*4eb0*/  FMNMX.FTZ R3, R3, R10, !PT ;  /* 0x0000000a03037209 */ /* 0x002fc40007810000 */
[----:B------:R-:W-:Y:S02]  /*4ec0*/  SHF.R.U32.HI R4, RZ, 0x18, R4 ;  /* 0x00000018ff047819 */ /* 0x000fe40000011604 */
[----:B------:R-:W-:Y:S01]  /*4ed0*/  LOP3.LUT R55, R55, 0xff, RZ, 0xc0, !PT ;  /* 0x000000ff37377812 */ /* 0x000fe200078ec0ff */
[----:B------:R-:W1:Y:S01]  /*4ee0*/  SHFL.BFLY PT, R56, R3, 0x1, 0x1f ;  /* 0x0c201f0003387f89 */ /* 0x000e6200000e0000 */
[----:B------:R-:W-:Y:S01]  /*4ef0*/  FSETP.NEU.FTZ.AND P1, PT, R164, -INF , PT ;  /* 0xff800000a400780b */ /* 0x000fe20003f3d000 */
[----:B------:R-:W-:Y:S01]  /*4f00*/  MUFU.EX2 R41, R41 ;  /* 0x0000002900297308 */ /* 0x000fe20000000800 */
[----:B------:R-:W-:Y:S01]  /*4f10*/  PRMT R55, R55, 0x5410, R4 ;  /* 0x0000541037377816 */ /* 0x000fe20000000004 */
[----:B------:R-:W-:Y:S01]  /*4f20*/  HMMA.16816.F32.BF16 R116, R128, R120, RZ ;  /* 0x000000788074723c */ /* 0x000fe200000418ff */
[----:B------:R-:W-:Y:S02]  /*4f30*/  HSET2.LE.AND R10, R5, R66, PT ;  /* 0x00000042050a7233 */ /* 0x000fe40003803000 */
[----:B------:R-:W-:-:S02]  /*4f40*/  SHF.R.U32.HI R12, RZ, 0x8, R12 ;  /* 0x00000008ff0c7819 */ /* 0x000fc4000001160c */
[----:B--2---:R-:W-:Y:S01]  /*4f50*/  F2FP.BF16.F32.PACK_AB R5, R38, R39 ;  /* 0x000000272605723e */ /* 0x004fe200000010ff */
[----:B------:R-:W2:Y:S01]  /*4f60*/  MUFU.EX2 R40, R40 ;  /* 0x0000002800287308 */ /* 0x000ea20000000800 */
[----:B------:R-:W-:Y:S01]  /*4f70*/  FSEL R179, R179, RZ, P1 ;  /* 0x000000ffb3b37208 */ /* 0x000fe20000800000 */
[C---:B------:R-:W-:Y:S01]  /*4f80*/  HMMA.16816.F32.BF16 R124, R128.reuse, R32, RZ ;  /* 0x00000020807c723c */ /* 0x040fe200000418ff */
[--C-:B------:R-:W-:Y:S02]  /*4f90*/  HSET2.LE.AND R11, R11, R66.reuse, PT ;  /* 0x000000420b0b7233 */ /* 0x100fe40003803000 */
[----:B---3--:R-:W-:Y:S01]  /*4fa0*/  F2FP.BF16.F32.PACK_AB R4, R36, R37 ;  /* 0x000000252404723e */ /* 0x008fe200000010ff */
[--C-:B------:R-:W-:Y:S01]  /*4fb0*/  FFMA.FTZ R53, R6, UR18, -R179.reuse ;  /* 0x0000001206357c23 */ /* 0x100fe200080108b3 */
[----:B------:R-:W-:Y:S01]  /*4fc0*/  PRMT R57, R57, 0x5410, R12 ;  /* 0x0000541039397816 */ /* 0x000fe2000000000c */
[C---:B------:R-:W-:Y:S01]  /*4fd0*/  HMMA.16816.F32.BF16 R152, R128.reuse, R150, RZ ;  /* 0x000000968098723c */ /* 0x040fe200000418ff */
[----:B------:R-:W-:Y:S01]  /*4fe0*/  LOP3.LUT R10, R10, R5, RZ, 0xc0, !PT ;  /* 0x000000050a0a7212 */ /* 0x000fe200078ec0ff */
[----:B------:R-:W-:Y:S01]  /*4ff0*/  LDSM.16.MT88.4 R12, [R170+0xb400] ;  /* 0x00b40000aa0c783b */ /* 0x000fe20000004200 */
[----:B------:R-:W-:Y:S01]  /*5000*/  LOP3.LUT R11, R11, R4, RZ, 0xc0, !PT ;  /* 0x000000040b0b7212 */ /* 0x000fe200078ec0ff */
[--C-:B------:R-:W-:Y:S01]  /*5010*/  FFMA.FTZ R52, R8, UR18, -R179.reuse ;  /* 0x0000001208347c23 */ /* 0x100fe200080108b3 */
[--C-:B------:R-:W-:Y:S01]  /*5020*/  HSET2.LE.AND R8, R57, R66.reuse, PT ;  /* 0x0000004239087233 */ /* 0x100fe20003803000 */
[----:B------:R-:W3:Y:S01]  /*5030*/  LDSM.16.MT88.4 R4, [R221+0xb400] ;  /* 0x00b40000dd04783b */ /* 0x000ee20000004200 */
[C---:B------:R-:W-:Y:S01]  /*5040*/  HMMA.16816.F32.BF16 R76, R128.reuse, R82, RZ ;  /* 0x00000052804c723c */ /* 0x040fe200000418ff */
[----:B----4-:R-:W-:Y:S01]  /*5050*/  F2FP.BF16.F32.PACK_AB R57, R42, R45 ;  /* 0x0000002d2a39723e */ /* 0x010fe200000010ff */
[----:B------:R-:W-:Y:S01]  /*5060*/  MUFU.EX2 R53, R53 ;  /* 0x0000003500357308 */ /* 0x000fe20000000800 */
[----:B-1----:R-:W-:Y:S01]  /*5070*/  FMNMX.FTZ R3, R3, R56, !PT ;  /* 0x0000003803037209 */ /* 0x002fe20007810000 */
[----:B------:R-:W-:Y:S01]  /*5080*/  FFMA.FTZ R56, R86, UR18, -R179 ;  /* 0x0000001256387c23 */ /* 0x000fe200080108b3 */
[----:B------:R-:W-:Y:S01]  /*5090*/  HSET2.LE.AND R55, R55, R66, PT ;  /* 0x0000004237377233 */ /* 0x000fe20003803000 */
[C---:B------:R-:W-:Y:S01]  /*50a0*/  HMMA.16816.F32.BF16 R92, R128.reuse, R98, RZ ;  /* 0x00000062805c723c */ /* 0x040fe200000418ff */
[----:B------:R-:W-:Y:S01]  /*50b0*/  LOP3.LUT R8, R8, R57, RZ, 0xc0, !PT ;  /* 0x0000003908087212 */ /* 0x000fe200078ec0ff */
[----:B------:R-:W-:Y:S01]  /*50c0*/  FMUL.FTZ R180, R3, UR18 ;  /* 0x0000001203b47c20 */ /* 0x000fe20008410000 */
[----:B--2---:R-:W-:Y:S01]  /*50d0*/  F2FP.BF16.F32.PACK_AB R62, R40, R41 ;  /* 0x00000029283e723e */ /* 0x004fe200000010ff */
[----:B------:R-:W-:Y:S01]  /*50e0*/  MUFU.EX2 R52, R52 ;  /* 0x0000003400347308 */ /* 0x000fe20000000800 */
[----:B------:R-:W-:Y:S01]  /*50f0*/  LOP3.LUT R57, R69, R60, R175, 0x96, !PT ;  /* 0x0000003c45397212 */ /* 0x000fe200078e96af */
[C---:B------:R-:W-:Y:S01]  /*5100*/  HMMA.16816.F32.BF16 R104, R128.reuse, R110, RZ ;  /* 0x0000006e8068723c */ /* 0x040fe200000418ff */
[----:B------:R-:W-:Y:S01]  /*5110*/  FSETP.NEU.FTZ.AND P1, PT, R3, -INF , PT ;  /* 0xff8000000300780b */ /* 0x000fe20003f3d000 */
[--C-:B------:R-:W-:Y:S01]  /*5120*/  FFMA.FTZ R59, R84, UR18, -R179.reuse ;  /* 0x00000012543b7c23 */ /* 0x100fe200080108b3 */
[----:B------:R-:W-:Y:S01]  /*5130*/  LOP3.LUT R9, R55, R62, RZ, 0xc0, !PT ;  /* 0x0000003e37097212 */ /* 0x000fe200078ec0ff */
[----:B------:R-:W-:Y:S01]  /*5140*/  IMAD.WIDE.U32 R100, R57, -0x2daee0ad, RZ ;  /* 0xd2511f5339647825 */ /* 0x000fe200078e00ff */
[----:B------:R-:W-:Y:S01]  /*5150*/  LOP3.LUT R62, R71, R68, R206, 0x96, !PT ;  /* 0x00000044473e7212 */ /* 0x000fe200078e96ce */
[C---:B------:R-:W-:Y:S01]  /*5160*/  HMMA.16816.F32.BF16 R140, R128.reuse, R122, RZ ;  /* 0x0000007a808c723c */ /* 0x040fe200000418ff */
[----:B------:R-:W-:Y:S01]  /*5170*/  FSEL R180, R180, RZ, P1 ;  /* 0x000000ffb4b47208 */ /* 0x000fe20000800000 */
[--C-:B------:R-:W-:Y:S01]  /*5180*/  FFMA.FTZ R55, R54, UR18, -R179.reuse ;  /* 0x0000001236377c23 */ /* 0x100fe200080108b3 */
[----:B------:R-:W-:Y:S01]  /*5190*/  LOP3.LUT R71, R70, 0xffff, RZ, 0xc0, !PT ;  /* 0x0000ffff46477812 */ /* 0x000fe200078ec0ff */
[----:B------:R-:W-:Y:S01]  /*51a0*/  FFMA.FTZ R54, R114, UR18, -R179 ;  /* 0x0000001272367c23 */ /* 0x000fe200080108b3 */
[----:B------:R-:W-:Y:S01]  /*51b0*/  SHF.R.U32.HI R68, RZ, 0x10, R70 ;  /* 0x00000010ff447819 */ /* 0x000fe20000011646 */
[----:B------:R-:W-:Y:S01]  /*51c0*/  HMMA.16816.F32.BF16 R128, R128, R34, RZ ;  /* 0x000000228080723c */ /* 0x000fe200000418ff */
[----:B------:R-:W-:Y:S01]  /*51d0*/  LOP3.LUT R61, R70, 0xff, RZ, 0xc0, !PT ;  /* 0x000000ff463d7812 */ /* 0x000fe200078ec0ff */
[----:B------:R-:W-:Y:S01]  /*51e0*/  FFMA.FTZ R65, R65, UR18, -R180 ;  /* 0x0000001241417c23 */ /* 0x000fe200080108b4 */
[----:B------:R-:W-:Y:S01]  /*51f0*/  SHF.R.U32.HI R60, RZ, 0x18, R70 ;  /* 0x00000018ff3c7819 */ /* 0x000fe20000011646 */
[----:B------:R-:W-:Y:S01]  /*5200*/  FFMA.FTZ R166, R67, UR18, -R180 ;  /* 0x0000001243a67c23 */ /* 0x000fe200080108b4 */
[----:B------:R-:W-:Y:S01]  /*5210*/  LOP3.LUT R64, R101, R58, R174, 0x96, !PT ;  /* 0x0000003a65407212 */ /* 0x000fe200078e96ae */
[--C-:B------:R-:W-:Y:S01]  /*5220*/  FFMA.FTZ R113, R113, UR18, -R180.reuse ;  /* 0x0000001271717c23 */ /* 0x100fe200080108b4 */
[----:B------:R-:W-:Y:S01]  /*5230*/  LOP3.LUT R70, R100, 0xffff, RZ, 0xc0, !PT ;  /* 0x0000ffff64467812 */ /* 0x000fe200078ec0ff */
[----:B------:R-:W-:Y:S01]  /*5240*/  FFMA.FTZ R115, R115, UR18, -R180 ;  /* 0x0000001273737c23 */ /* 0x000fe200080108b4 */
[----:B------:R-:W-:Y:S01]  /*5250*/  SHF.R.U32.HI R86, RZ, 0x8, R71 ;  /* 0x00000008ff567819 */ /* 0x000fe20000011647 */
[----:B------:R-:W-:Y:S01]  /*5260*/  MUFU.EX2 R55, R55 ;  /* 0x0000003700377308 */ /* 0x000fe20000000800 */
[----:B------:R-:W-:Y:S01]  /*5270*/  LOP3.LUT R101, R68, 0xff, RZ, 0xc0, !PT ;  /* 0x000000ff44657812 */ /* 0x000fe200078ec0ff */
[C---:B------:R-:W-:Y:S01]  /*5280*/  HMMA.16816.F32.BF16 R156, R8.reuse, R28, R156 ;  /* 0x0000001c089c723c */ /* 0x040fe2000004189c */
[----:B------:R-:W-:Y:S01]  /*5290*/  PRMT R71, R61, 0x5410, R86 ;  /* 0x000054103d477816 */ /* 0x000fe20000000056 */
[----:B------:R-:W-:Y:S01]  /*52a0*/  FFMA.FTZ R57, R112, UR18, -R179 ;  /* 0x0000001270397c23 */ /* 0x000fe200080108b3 */
[----:B------:R-:W-:Y:S01]  /*52b0*/  PRMT R101, R101, 0x5410, R60 ;  /* 0x0000541065657816 */ /* 0x000fe2000000003c */
[----:B------:R-:W-:Y:S01]  /*52c0*/  FFMA.FTZ R67, R85, UR18, -R180 ;  /* 0x0000001255437c23 */ /* 0x000fe200080108b4 */
[--C-:B------:R-:W-:Y:S01]  /*52d0*/  SHF.R.U32.HI R84, RZ, 0x10, R100.reuse ;  /* 0x00000010ff547819 */ /* 0x100fe20000011664 */
[----:B------:R-:W-:Y:S01]  /*52e0*/  MUFU.EX2 R61, R65 ;  /* 0x00000041003d7308 */ /* 0x000fe20000000800 */
[----:B------:R-:W-:Y:S01]  /*52f0*/  HMMA.16816.F32.BF16 R72, R8, R24, R72 ;  /* 0x000000180848723c */ /* 0x000fe20000041848 */
[----:B------:R-:W-:-:S02]  /*5300*/  SHF.R.U32.HI R63, RZ, 0x18, R100 ;  /* 0x00000018ff3f7819 */ /* 0x000fc40000011664 */
[----:B------:R-:W-:Y:S02]  /*5310*/  LOP3.LUT R84, R84, 0xff, RZ, 0xc0, !PT ;  /* 0x000000ff54547812 */ /* 0x000fe400078ec0ff */
[--C-:B------:R-:W-:Y:S01]  /*5320*/  HSET2.LE.AND R71, R71, R66.reuse, PT ;  /* 0x0000004247477233 */ /* 0x100fe20003803000 */
[C---:B------:R-:W-:Y:S01]  /*5330*/  HMMA.16816.F32.BF16 R88, R8.reuse, R20, R88 ;  /* 0x000000140858723c */ /* 0x040fe20000041858 */
[----:B------:R-:W1:Y:S01]  /*5340*/  MUFU.EX2 R54, R54 ;  /* 0x0000003600367308 */ /* 0x000e620000000800 */
[----:B------:R-:W-:Y:S01]  /*5350*/  PRMT R103, R84, 0x5410, R63 ;  /* 0x0000541054677816 */ /* 0x000fe2000000003f */
[----:B------:R-:W-:Y:S01]  /*5360*/  FFMA.FTZ R63, R133, UR18, -R180 ;  /* 0x00000012853f7c23 */ /* 0x000fe200080108b4 */
[----:B------:R-:W-:Y:S02]  /*5370*/  HSET2.LE.AND R101, R101, R66, PT ;  /* 0x0000004265657233 */ /* 0x000fe40003803000 */
[----:B------:R-:W-:Y:S01]  /*5380*/  HMMA.16816.F32.BF16 R144, R8, R16, R144 ;  /* 0x000000100890723c */ /* 0x000fe20000041890 */
[----:B------:R-:W-:-:S02]  /*5390*/  LOP3.LUT R69, R100, 0xff, RZ, 0xc0, !PT ;  /* 0x000000ff64457812 */ /* 0x000fc400078ec0ff */
[----:B------:R-:W-:Y:S01]  /*53a0*/  MUFU.EX2 R60, R113 ;  /* 0x00000071003c7308 */ /* 0x000fe20000000800 */
[----:B------:R-:W-:Y:S02]  /*53b0*/  SHF.R.U32.HI R70, RZ, 0x8, R70 ;  /* 0x00000008ff467819 */ /* 0x000fe40000011646 */
[----:B---3--:R-:W-:Y:S02]  /*53c0*/  HMMA.16816.F32.BF16 R116, R8, R4, R116 ;  /* 0x000000040874723c */ /* 0x008fe40000041874 */
[----:B------:R-:W-:-:S03]  /*53d0*/  PRMT R69, R69, 0x5410, R70 ;  /* 0x0000541045457816 */ /* 0x000fc60000000046 */
[----:B------:R-:W2:Y:S01]  /*53e0*/  MUFU.EX2 R65, R115 ;  /* 0x0000007300417308 */ /* 0x000ea20000000800 */
[----:B------:R-:W-:Y:S01]  /*53f0*/  HMMA.16816.F32.BF16 R124, R8, R12, R124 ;  /* 0x0000000c087c723c */ /* 0x000fe2000004187c */
[----:B-1----:R-:W-:-:S04]  /*5400*/  F2FP.BF16.F32.PACK_AB R134, R54, R55 ;  /* 0x000000373686723e */ /* 0x002fc800000010ff */
[----:B------:R-:W-:Y:S01]  /*5410*/  LOP3.LUT R134, R71, R134, RZ, 0xc0, !PT ;  /* 0x0000008647867212 */ /* 0x000fe200078ec0ff */
[----:B------:R-:W-:Y:S01]  /*5420*/  HMMA.16816.F32.BF16 R152, R8, R30, R152 ;  /* 0x0000001e0898723c */ /* 0x000fe20000041898 */
[----:B------:R-:W1:Y:S01]  /*5430*/  MUFU.EX2 R166, R166 ;  /* 0x000000a600a67308 */ /* 0x000e620000000800 */
[----:B------:R-:W-:-:S04]  /*5440*/  LOP3.LUT R71, R64, 0xff, RZ, 0xc0, !PT ;  /* 0x000000ff40477812 */ /* 0x000fc800078ec0ff */
[C---:B------:R-:W-:Y:S03]  /*5450*/  HMMA.16816.F32.BF16 R76, R8.reuse, R26, R76 ;  /* 0x0000001a084c723c */ /* 0x040fe6000004184c */
[----:B------:R3:W-:Y:S03]  /*5460*/  MUFU.EX2 R58, R59 ;  /* 0x0000003b003a7308 */ /* 0x0007e60000000800 */
[C---:B------:R-:W-:Y:S05]  /*5470*/  HMMA.16816.F32.BF16 R92, R8.reuse, R22, R92 ;  /* 0x00000016085c723c */ /* 0x040fea000004185c */
[----:B------:R-:W-:Y:S01]  /*5480*/  MUFU.EX2 R63, R63 ;  /* 0x0000003f003f7308 */ /* 0x000fe20000000800 */
[C---:B------:R-:W-:Y:S06]  /*5490*/  HMMA.16816.F32.BF16 R104, R8.reuse, R18, R104 ;  /* 0x000000120868723c */ /* 0x040fec0000041868 */
[----:B------:R-:W-:Y:S01]  /*54a0*/  HMMA.16816.F32.BF16 R140, R8, R6, R140 ;  /* 0x00000006088c723c */ /* 0x000fe2000004188c */
[----:B------:R-:W-:Y:S01]  /*54b0*/  MUFU.EX2 R56, R56 ;  /* 0x0000003800387308 */ /* 0x000fe20000000800 */
[----:B---3--:R-:W-:Y:S01]  /*54c0*/  FFMA.FTZ R59, R132, UR18, -R179 ;  /* 0x00000012843b7c23 */ /* 0x008fe200080108b3 */
[----:B------:R-:W-:-:S03]  /*54d0*/  F2FP.BF16.F32.PACK_AB R132, R52, R53 ;  /* 0x000000353484723e */ /* 0x000fc600000010ff */
[----:B------:R-:W-:Y:S03]  /*54e0*/  HMMA.16816.F32.BF16 R128, R8, R14, R128 ;  /* 0x0000000e0880723c */ /* 0x000fe60000041880 */
[----:B------:R-:W-:Y:S04]  /*54f0*/  MUFU.EX2 R59, R59 ;  /* 0x0000003b003b7308 */ /* 0x000fe80000000800 */
[--C-:B------:R-:W-:Y:S02]  /*5500*/  SHF.R.U32.HI R8, RZ, 0x10, R62.reuse ;  /* 0x00000010ff087819 */ /* 0x100fe4000001163e */
[----:B------:R-:W-:Y:S02]  /*5510*/  SHF.R.U32.HI R9, RZ, 0x18, R62 ;  /* 0x00000018ff097819 */ /* 0x000fe4000001163e */
[----:B------:R-:W-:Y:S01]  /*5520*/  LOP3.LUT R8, R8, 0xff, RZ, 0xc0, !PT ;  /* 0x000000ff08087812 */ /* 0x000fe200078ec0ff */
[----:B------:R-:W-:Y:S01]  /*5530*/  MUFU.EX2 R57, R57 ;  /* 0x0000003900397308 */ /* 0x000fe20000000800 */
[----:B------:R-:W-:-:S02]  /*5540*/  LOP3.LUT R11, R62, 0xffff, RZ, 0xc0, !PT ;  /* 0x0000ffff3e0b7812 */ /* 0x000fc400078ec0ff */
[----:B------:R-:W-:Y:S02]  /*5550*/  PRMT R9, R8, 0x5410, R9 ;  /* 0x0000541008097816 */ /* 0x000fe40000000009 */
[----:B------:R-:W-:Y:S01]  /*5560*/  LOP3.LUT R10, R62, 0xff, RZ, 0xc0, !PT ;  /* 0x000000ff3e0a7812 */ /* 0x000fe200078ec0ff */
[----:B------:R-:W-:Y:S01]  /*5570*/  FFMA.FTZ R62, R137, UR18, -R180 ;  /* 0x00000012893e7c23 */ /* 0x000fe200080108b4 */
[----:B------:R-:W-:Y:S01]  /*5580*/  SHF.R.U32.HI R11, RZ, 0x8, R11 ;  /* 0x00000008ff0b7819 */ /* 0x000fe2000001160b */
[----:B------:R-:W-:Y:S01]  /*5590*/  MUFU.EX2 R67, R67 ;  /* 0x0000004300437308 */ /* 0x000fe20000000800 */
[----:B------:R-:W-:Y:S02]  /*55a0*/  HSET2.LE.AND R9, R9, R66, PT ;  /* 0x0000004209097233 */ /* 0x000fe40003803000 */
[----:B------:R-:W-:Y:S02]  /*55b0*/  PRMT R11, R10, 0x5410, R11 ;  /* 0x000054100a0b7816 */ /* 0x000fe4000000000b */
[----:B--2---:R-:W-:-:S02]  /*55c0*/  F2FP.BF16.F32.PACK_AB R10, R65, R60 ;  /* 0x0000003c410a723e */ /* 0x004fc400000010ff */
[----:B-1----:R-:W-:Y:S01]  /*55d0*/  F2FP.BF16.F32.PACK_AB R8, R166, R61 ;  /* 0x0000003da608723e */ /* 0x002fe200000010ff */
[----:B------:R-:W1:Y:S01]  /*55e0*/  MUFU.EX2 R62, R62 ;  /* 0x0000003e003e7308 */ /* 0x000e620000000800 */
[----:B------:R-:W-:Y:S02]  /*55f0*/  HSET2.LE.AND R11, R11, R66, PT ;  /* 0x000000420b0b7233 */ /* 0x000fe40003803000 */
[----:B------:R-:W-:Y:S02]  /*5600*/  LOP3.LUT R135, R101, R10, RZ, 0xc0, !PT ;  /* 0x0000000a65877212 */ /* 0x000fe400078ec0ff */
[----:B------:R-:W-:Y:S02]  /*5610*/  LOP3.LUT R133, R9, R8, RZ, 0xc0, !PT ;  /* 0x0000000809857212 */ /* 0x000fe400078ec0ff */
[----:B------:R-:W-:Y:S01]  /*5620*/  LOP3.LUT R8, R64, 0xffff, RZ, 0xc0, !PT ;  /* 0x0000ffff40087812 */ /* 0x000fe200078ec0ff */
[----:B------:R-:W-:Y:S01]  /*5630*/  MUFU.EX2 R200, R200 ;  /* 0x000000c800c87308 */ /* 0x000fe20000000800 */
[----:B------:R-:W-:-:S02]  /*5640*/  SHF.R.U32.HI R10, RZ, 0x10, R64 ;  /* 0x00000010ff0a7819 */ /* 0x000fc40000011640 */
[----:B------:R-:W-:Y:S01]  /*5650*/  SHF.R.U32.HI R9, RZ, 0x18, R64 ;  /* 0x00000018ff097819 */ /* 0x000fe20000011640 */
[----:B------:R-:W-:Y:S01]  /*5660*/  FFMA.FTZ R64, R87, UR18, -R180 ;  /* 0x0000001257407c23 */ /* 0x000fe200080108b4 */
[----:B------:R-:W-:Y:S02]  /*5670*/  LOP3.LUT R132, R11, R132, RZ, 0xc0, !PT ;  /* 0x000000840b847212 */ /* 0x000fe400078ec0ff */
[----:B------:R-:W-:Y:S01]  /*5680*/  SHF.R.U32.HI R8, RZ, 0x8, R8 ;  /* 0x00000008ff087819 */ /* 0x000fe20000011608 */
[----:B------:R-:W-:Y:S01]  /*5690*/  MUFU.EX2 R199, R199 ;  /* 0x000000c700c77308 */ /* 0x000fe20000000800 */
[----:B------:R-:W-:Y:S02]  /*56a0*/  LOP3.LUT R10, R10, 0xff, RZ, 0xc0, !PT ;  /* 0x000000ff0a0a7812 */ /* 0x000fe400078ec0ff */
[----:B------:R-:W-:Y:S01]  /*56b0*/  PRMT R71, R71, 0x5410, R8 ;  /* 0x0000541047477816 */ /* 0x000fe20000000008 */
[----:B------:R-:W-:Y:S01]  /*56c0*/  HMMA.16816.F32.BF16 R112, R132, R120, RZ ;  /* 0x000000788470723c */ /* 0x000fe200000418ff */
[----:B------:R-:W-:-:S02]  /*56d0*/  PRMT R9, R10, 0x5410, R9 ;  /* 0x000054100a097816 */ /* 0x000fc40000000009 */
[--C-:B------:R-:W-:Y:S01]  /*56e0*/  HSET2.LE.AND R11, R103, R66.reuse, PT ;  /* 0x00000042670b7233 */ /* 0x100fe20003803000 */
[----:B------:R-:W2:Y:S01]  /*56f0*/  MUFU.EX2 R64, R64 ;  /* 0x0000004000407308 */ /* 0x000ea20000000800 */
[--C-:B------:R-:W-:Y:S01]  /*5700*/  HSET2.LE.AND R10, R69, R66.reuse, PT ;  /* 0x00000042450a7233 */ /* 0x100fe20003803000 */
[C---:B------:R-:W-:Y:S01]  /*5710*/  HMMA.16816.F32.BF16 R160, R132.reuse, R148, RZ ;  /* 0x0000009484a0723c */ /* 0x040fe200000418ff */
[----:B-1----:R-:W-:Y:S02]  /*5720*/  F2FP.BF16.F32.PACK_AB R8, R62, R63 ;  /* 0x0000003f3e08723e */ /* 0x002fe400000010ff */
[----:B------:R-:W-:Y:S02]  /*5730*/  F2FP.BF16.F32.PACK_AB R69, R59, R56 ;  /* 0x000000383b45723e */ /* 0x000fe400000010ff */
[----:B------:R-:W-:Y:S01]  /*5740*/  LOP3.LUT R11, R11, R8, RZ, 0xc0, !PT ;  /* 0x000000080b0b7212 */ /* 0x000fe200078ec0ff */
[----:B------:R-:W-:Y:S01]  /*5750*/  HMMA.16816.F32.BF16 R136, R132, R32, RZ ;  /* 0x000000208488723c */ /* 0x000fe200000418ff */
[----:B------:R-:W-:Y:S01]  /*5760*/  LOP3.LUT R10, R10, R69, RZ, 0xc0, !PT ;  /* 0x000000450a0a7212 */ /* 0x000fe200078ec0ff */
[----:B------:R-:W-:Y:S01]  /*5770*/  MUFU.EX2 R194, R194 ;  /* 0x000000c200c27308 */ /* 0x000fe20000000800 */
[----:B------:R-:W-:-:S02]  /*5780*/  HSET2.LE.AND R8, R71, R66, PT ;  /* 0x0000004247087233 */ /* 0x000fc40003803000 */
[----:B------:R-:W-:Y:S01]  /*5790*/  HSET2.LE.AND R9, R9, R66, PT ;  /* 0x0000004209097233 */ /* 0x000fe20003803000 */
[C---:B------:R-:W-:Y:S01]  /*57a0*/  HMMA.16816.F32.BF16 R100, R132.reuse, R108, RZ ;  /* 0x0000006c8464723c */ /* 0x040fe200000418ff */
[----:B------:R-:W-:Y:S02]  /*57b0*/  F2FP.BF16.F32.PACK_AB R69, R57, R58 ;  /* 0x0000003a3945723e */ /* 0x000fe400000010ff */
[----:B--2---:R-:W-:Y:S01]  /*57c0*/  F2FP.BF16.F32.PACK_AB R68, R64, R67 ;  /* 0x000000434044723e */ /* 0x004fe200000010ff */
[----:B------:R-:W-:Y:S01]  /*57d0*/  MUFU.EX2 R197, R197 ;  /* 0x000000c500c57308 */ /* 0x000fe20000000800 */
[----:B------:R-:W-:Y:S01]  /*57e0*/  LOP3.LUT R8, R8, R69, RZ, 0xc0, !PT ;  /* 0x0000004508087212 */ /* 0x000fe200078ec0ff */
[----:B------:R-:W-:Y:S01]  /*57f0*/  HMMA.16816.F32.BF16 R84, R132, R96, RZ ;  /* 0x000000608454723c */ /* 0x000fe200000418ff */
[----:B------:R-:W-:-:S05]  /*5800*/  LOP3.LUT R9, R9, R68, RZ, 0xc0, !PT ;  /* 0x0000004409097212 */ /* 0x000fca00078ec0ff */
[----:B------:R-:W-:Y:S06]  /*5810*/  HMMA.16816.F32.BF16 R68, R132, R80, RZ ;  /* 0x000000508444723c */ /* 0x000fec00000418ff */
[C---:B------:R-:W-:Y:S06]  /*5820*/  HMMA.16816.F32.BF16 R112, R8.reuse, R4, R112 ;  /* 0x000000040870723c */ /* 0x040fec0000041870 */
[----:B------:R-:W-:Y:S01]  /*5830*/  HMMA.16816.F32.BF16 R160, R8, R28, R160 ;  /* 0x0000001c08a0723c */ /* 0x000fe200000418a0 */
[----:B------:R-:W-:-:S05]  /*5840*/  LOP3.LUT R4, R217, UR10, R239, 0x96, !PT ;  /* 0x0000000ad9047c12 */ /* 0x000fca000f8e96ef */
[----:B------:R-:W-:Y:S01]  /*5850*/  IMAD.WIDE.U32 R216, R4, -0x326172a9, RZ ;  /* 0xcd9e8d5704d87825 */ /* 0x000fe200078e00ff */
[----:B------:R-:W-:Y:S03]  /*5860*/  HMMA.16816.F32.BF16 R136, R8, R12, R136 ;  /* 0x0000000c0888723c */ /* 0x000fe60000041888 */
[----:B------:R-:W-:-:S03]  /*5870*/  IMAD.WIDE.U32 R28, R169, -0x326172a9, RZ ;  /* 0xcd9e8d57a91c7825 */ /* 0x000fc600078e00ff */
[----:B------:R-:W-:Y:S01]  /*5880*/  HMMA.16816.F32.BF16 R148, R132, R150, RZ ;  /* 0x000000968494723c */ /* 0x000fe200000418ff */
[----:B------:R-:W-:Y:S01]  /*5890*/  LOP3.LUT R12, R189, R216, R215, 0x96, !PT ;  /* 0x000000d8bd0c7212 */ /* 0x000fe200078e96d7 */
[----:B------:R-:W-:Y:S01]  /*58a0*/  FFMA.FTZ R189, R187, UR18, -R204 ;  /* 0x00000012bbbd7c23 */ /* 0x000fe200080108cc */
[----:B------:R-:W-:Y:S01]  /*58b0*/  LOP3.LUT R4, R217, R28, R241, 0x96, !PT ;  /* 0x0000001cd9047212 */ /* 0x000fe200078e96f1 */
[----:B------:R-:W-:-:S04]  /*58c0*/  IMAD.WIDE.U32 R28, R169, -0x326172a9, RZ ;  /* 0xcd9e8d57a91c7825 */ /* 0x000fc800078e00ff */
[----:B------:R-:W-:Y:S01]  /*58d0*/  FFMA.FTZ R187, R198, UR18, -R204 ;  /* 0x00000012c6bb7c23 */ /* 0x000fe200080108cc */
[C---:B------:R-:W-:Y:S01]  /*58e0*/  HMMA.16816.F32.BF16 R80, R132.reuse, R82, RZ ;  /* 0x000000528450723c */ /* 0x040fe200000418ff */
[----:B------:R-:W-:Y:S01]  /*58f0*/  FFMA.FTZ R198, R243, UR18, -R184 ;  /* 0x00000012f3c67c23 */ /* 0x000fe200080108b8 */
[----:B------:R-:W-:Y:S01]  /*5900*/  IMAD.WIDE.U32 R32, R4, -0x2daee0ad, RZ ;  /* 0xd2511f5304207825 */ /* 0x000fe200078e00ff */
[----:B------:R-:W-:Y:S01]  /*5910*/  LOP3.LUT R28, R29, R171, RZ, 0x3c, !PT ;  /* 0x000000ab1d1c7212 */ /* 0x000fe200078e3cff */
[----:B------:R-:W-:Y:S02]  /*5920*/  MUFU.EX2 R189, R189 ;  /* 0x000000bd00bd7308 */ /* 0x000fe40000000800 */
[----:B------:R-:W-:Y:S01]  /*5930*/  IMAD.WIDE.U32 R12, R12, -0x2daee0ad, RZ ;  /* 0xd2511f530c0c7825 */ /* 0x000fe200078e00ff */
[C---:B------:R-:W-:Y:S03]  /*5940*/  HMMA.16816.F32.BF16 R96, R132.reuse, R98, RZ ;  /* 0x000000628460723c */ /* 0x040fe600000418ff */
[----:B------:R-:W-:Y:S01]  /*5950*/  IMAD.WIDE.U32 R28, R28, -0x2daee0ad, RZ ;  /* 0xd2511f531c1c7825 */ /* 0x000fe200078e00ff */
[----:B------:R-:W-:Y:S01]  /*5960*/  LOP3.LUT R32, R13, R32, R212, 0x96, !PT ;  /* 0x000000200d207212 */ /* 0x000fe200078e96d4 */
[----:B------:R-:W-:Y:S01]  /*5970*/  MUFU.EX2 R187, R187 ;  /* 0x000000bb00bb7308 */ /* 0x000fe20000000800 */
[----:B------:R-:W-:Y:S01]  /*5980*/  HMMA.16816.F32.BF16 R108, R132, R110, RZ ;  /* 0x0000006e846c723c */ /* 0x000fe200000418ff */
[----:B------:R-:W-:-:S02]  /*5990*/  LOP3.LUT R4, R33, R28, R214, 0x96, !PT ;  /* 0x0000001c21047212 */ /* 0x000fc400078e96d6 */
[----:B------:R-:W-:-:S03]  /*59a0*/  IMAD.WIDE.U32 R32, R32, -0x326172a9, RZ ;  /* 0xcd9e8d5720207825 */ /* 0x000fc600078e00ff */
[C---:B------:R-:W-:Y:S01]  /*59b0*/  HMMA.16816.F32.BF16 R120, R132.reuse, R122, RZ ;  /* 0x0000007a8478723c */ /* 0x040fe200000418ff */
[----:B------:R-:W-:Y:S05]  /*59c0*/  MUFU.EX2 R198, R198 ;  /* 0x000000c600c67308 */ /* 0x000fea0000000800 */
[----:B------:R-:W-:Y:S06]  /*59d0*/  HMMA.16816.F32.BF16 R132, R132, R34, RZ ;  /* 0x000000228484723c */ /* 0x000fec00000418ff */
[----:B------:R-:W-:Y:S01]  /*59e0*/  HMMA.16816.F32.BF16 R100, R8, R16, R100 ;  /* 0x000000100864723c */ /* 0x000fe20000041864 */
[----:B------:R-:W-:-:S05]  /*59f0*/  IMAD.WIDE.U32 R34, R4, -0x326172a9, RZ ;  /* 0xcd9e8d5704227825 */ /* 0x000fca00078e00ff */
[----:B------:R-:W-:Y:S01]  /*5a00*/  LOP3.LUT R4, R35, R188, R213, 0x96, !PT ;  /* 0x000000bc23047212 */ /* 0x000fe200078e96d5 */
[C---:B------:R-:W-:Y:S01]  /*5a10*/  HMMA.16816.F32.BF16 R84, R8.reuse, R20, R84 ;  /* 0x000000140854723c */ /* 0x040fe20000041854 */
[----:B------:R-:W-:Y:S01]  /*5a20*/  LOP3.LUT R34, R33, R34, R211, 0x96, !PT ;  /* 0x0000002221227212 */ /* 0x000fe200078e96d3 */
[----:B------:R1:W2:Y:S02]  /*5a30*/  MUFU.EX2 R188, R251 ;  /* 0x000000fb00bc7308 */ /* 0x0002a40000000800 */
[----:B------:R-:W-:Y:S02]  /*5a40*/  IMAD.WIDE.U32 R16, R4, -0x2daee0ad, RZ ;  /* 0xd2511f5304107825 */ /* 0x000fe400078e00ff */
[----:B------:R-:W-:Y:S02]  /*5a50*/  HMMA.16816.F32.BF16 R120, R8, R6, R120 ;  /* 0x000000060878723c */ /* 0x000fe40000041878 */
[----:B------:R-:W-:Y:S01]  /*5a60*/  IMAD.WIDE.U32 R34, R34, -0x2daee0ad, RZ ;  /* 0xd2511f5322227825 */ /* 0x000fe200078e00ff */
[----:B------:R-:W-:-:S03]  /*5a70*/  LOP3.LUT R4, R17, R12, R210, 0x96, !PT ;  /* 0x0000000c11047212 */ /* 0x000fc600078e96d2 */
[----:B------:R-:W-:Y:S01]  /*5a80*/  HMMA.16816.F32.BF16 R108, R8, R18, R108 ;  /* 0x00000012086c723c */ /* 0x000fe2000004186c */
[----:B------:R-:W-:Y:S01]  /*5a90*/  LOP3.LUT R5, R35, R16, R208, 0x96, !PT ;  /* 0x0000001023057212 */ /* 0x000fe200078e96d0 */
[----:B------:R-:W-:-:S04]  /*5aa0*/  IMAD.WIDE.U32 R20, R4, -0x326172a9, RZ ;  /* 0xcd9e8d5704147825 */ /* 0x000fc800078e00ff */
[----:B------:R-:W-:Y:S01]  /*5ab0*/  IMAD.WIDE.U32 R16, R5, -0x326172a9, RZ ;  /* 0xcd9e8d5705107825 */ /* 0x000fe200078e00ff */
[C---:B------:R-:W-:Y:S03]  /*5ac0*/  HMMA.16816.F32.BF16 R68, R8.reuse, R24, R68 ;  /* 0x000000180844723c */ /* 0x040fe60000041844 */
[----:B------:R-:W-:Y:S01]  /*5ad0*/  IMAD.MOV.U32 R250, RZ, RZ, R20 ;  /* 0x000000fffffa7224 */ /* 0x000fe200078e0014 */
[C---:B------:R-:W-:Y:S01]  /*5ae0*/  LOP3.LUT R7, R16.reuse, 0xffff, RZ, 0xc0, !PT ;  /* 0x0000ffff10077812 */ /* 0x040fe200078ec0ff */
[----:B-1----:R-:W-:Y:S01]  /*5af0*/  IMAD.MOV.U32 R251, RZ, RZ, R21 ;  /* 0x000000fffffb7224 */ /* 0x002fe200078e0015 */
[----:B------:R-:W-:Y:S01]  /*5b00*/  LOP3.LUT R6, R17, R20, R206, 0x96, !PT ;  /* 0x0000001411067212 */ /* 0x000fe200078e96ce */
[----:B------:R-:W-:Y:S01]  /*5b10*/  HMMA.16816.F32.BF16 R148, R8, R30, R148 ;  /* 0x0000001e0894723c */ /* 0x000fe20000041894 */
[----:B------:R-:W-:Y:S01]  /*5b20*/  LOP3.LUT R12, R16, 0xff, RZ, 0xc0, !PT ;  /* 0x000000ff100c7812 */ /* 0x000fe200078ec0ff */
[----:B------:R-:W1:Y:S01]  /*5b30*/  LDSM.16.MT88.4 R28, [R221+0x9800] ;  /* 0x00980000dd1c783b */ /* 0x000e620000004200 */
[----:B------:R-:W-:-:S02]  /*5b40*/  SHF.R.U32.HI R7, RZ, 0x8, R7 ;  /* 0x00000008ff077819 */ /* 0x000fc40000011607 */
[--C-:B------:R-:W-:Y:S01]  /*5b50*/  SHF.R.U32.HI R5, RZ, 0x10, R16.reuse ;  /* 0x00000010ff057819 */ /* 0x100fe20000011610 */
[C---:B------:R-:W-:Y:S01]  /*5b60*/  HMMA.16816.F32.BF16 R80, R8.reuse, R26, R80 ;  /* 0x0000001a0850723c */ /* 0x040fe20000041850 */
[----:B------:R-:W-:Y:S01]  /*5b70*/  SHF.R.U32.HI R4, RZ, 0x18, R16 ;  /* 0x00000018ff047819 */ /* 0x000fe20000011610 */
[----:B------:R-:W3:Y:S01]  /*5b80*/  LDSM.16.MT88.4 R24, [R170+0x9800] ;  /* 0x00980000aa18783b */ /* 0x000ee20000004200 */
[----:B------:R-:W-:Y:S02]  /*5b90*/  SHF.R.U32.HI R16, RZ, 0x10, R6 ;  /* 0x00000010ff107819 */ /* 0x000fe40000011606 */
[----:B------:R-:W-:Y:S01]  /*5ba0*/  LOP3.LUT R13, R6, 0xffff, RZ, 0xc0, !PT ;  /* 0x0000ffff060d7812 */ /* 0x000fe200078ec0ff */
[----:B------:R-:W-:Y:S01]  /*5bb0*/  HMMA.16816.F32.BF16 R96, R8, R22, R96 ;  /* 0x000000160860723c */ /* 0x000fe20000041860 */
[----:B------:R-:W-:Y:S01]  /*5bc0*/  PRMT R7, R12, 0x5410, R7 ;  /* 0x000054100c077816 */ /* 0x000fe20000000007 */
[----:B------:R-:W4:Y:S01]  /*5bd0*/  LDSM.16.MT88.4 R20, [R221+0xa800] ;  /* 0x00a80000dd14783b */ /* 0x000f220000004200 */
[----:B------:R-:W-:-:S02]  /*5be0*/  LOP3.LUT R12, R6, 0xff, RZ, 0xc0, !PT ;  /* 0x000000ff060c7812 */ /* 0x000fc400078ec0ff */
[----:B------:R-:W-:Y:S01]  /*5bf0*/  LOP3.LUT R5, R5, 0xff, RZ, 0xc0, !PT ;  /* 0x000000ff05057812 */ /* 0x000fe200078ec0ff */
[----:B------:R-:W-:Y:S01]  /*5c00*/  HMMA.16816.F32.BF16 R132, R8, R14, R132 ;  /* 0x0000000e0884723c */ /* 0x000fe20000041884 */
[----:B------:R-:W-:Y:S01]  /*5c10*/  SHF.R.U32.HI R6, RZ, 0x18, R6 ;  /* 0x00000018ff067819 */ /* 0x000fe20000011606 */
[----:B------:R-:W4:Y:S01]  /*5c20*/  LDSM.16.MT88.4 R8, [R170+0xb800] ;  /* 0x00b80000aa08783b */ /* 0x000f220000004200 */
[----:B------:R-:W-:Y:S02]  /*5c30*/  LOP3.LUT R17, R16, 0xff, RZ, 0xc0, !PT ;  /* 0x000000ff10117812 */ /* 0x000fe400078ec0ff */
[----:B------:R-:W-:Y:S02]  /*5c40*/  SHF.R.U32.HI R13, RZ, 0x8, R13 ;  /* 0x00000008ff0d7819 */ /* 0x000fe4000001160d */
[----:B------:R-:W-:Y:S02]  /*5c50*/  PRMT R19, R5, 0x5410, R4 ;  /* 0x0000541005137816 */ /* 0x000fe40000000004 */
[----:B------:R-:W-:-:S02]  /*5c60*/  PRMT R5, R17, 0x5410, R6 ;  /* 0x0000541011057816 */ /* 0x000fc40000000006 */
[----:B------:R-:W-:Y:S02]  /*5c70*/  PRMT R13, R12, 0x5410, R13 ;  /* 0x000054100c0d7816 */ /* 0x000fe4000000000d */
[----:B------:R-:W-:Y:S02]  /*5c80*/  F2FP.BF16.F32.PACK_AB R6, R199, R200 ;  /* 0x000000c8c706723e */ /* 0x000fe400000010ff */
[--C-:B------:R-:W-:Y:S02]  /*5c90*/  HSET2.LE.AND R5, R5, R66.reuse, PT ;  /* 0x0000004205057233 */ /* 0x100fe40003803000 */
[----:B------:R-:W-:Y:S02]  /*5ca0*/  HSET2.LE.AND R4, R13, R66, PT ;  /* 0x000000420d047233 */ /* 0x000fe40003803000 */
[----:B--2---:R-:W-:Y:S02]  /*5cb0*/  F2FP.BF16.F32.PACK_AB R13, R188, R189 ;  /* 0x000000bdbc0d723e */ /* 0x004fe400000010ff */
[----:B------:R-:W-:-:S02]  /*5cc0*/  LOP3.LUT R5, R5, R6, RZ, 0xc0, !PT ;  /* 0x0000000605057212 */ /* 0x000fc400078ec0ff */
[----:B------:R-:W-:Y:S02]  /*5cd0*/  LOP3.LUT R4, R4, R13, RZ, 0xc0, !PT ;  /* 0x0000000d04047212 */ /* 0x000fe400078ec0ff */
[--C-:B------:R-:W-:Y:S02]  /*5ce0*/  HSET2.LE.AND R6, R7, R66.reuse, PT ;  /* 0x0000004207067233 */ /* 0x100fe40003803000 */
[----:B------:R-:W-:Y:S02]  /*5cf0*/  HSET2.LE.AND R7, R19, R66, PT ;  /* 0x0000004213077233 */ /* 0x000fe40003803000 */
[----:B------:R-:W-:Y:S01]  /*5d00*/  F2FP.BF16.F32.PACK_AB R13, R194, R187 ;  /* 0x000000bbc20d723e */ /* 0x000fe200000010ff */
[----:B------:R-:W2:Y:S01]  /*5d10*/  LDSM.16.MT88.4 R16, [R170+0xa800] ;  /* 0x00a80000aa10783b */ /* 0x000ea20000004200 */
[----:B------:R-:W-:Y:S02]  /*5d20*/  F2FP.BF16.F32.PACK_AB R12, R197, R198 ;  /* 0x000000c6c50c723e */ /* 0x000fe400000010ff */
[----:B------:R-:W-:-:S02]  /*5d30*/  LOP3.LUT R6, R6, R13, RZ, 0xc0, !PT ;  /* 0x0000000d06067212 */ /* 0x000fc400078ec0ff */
[----:B------:R-:W-:Y:S02]  /*5d40*/  LOP3.LUT R7, R7, R12, RZ, 0xc0, !PT ;  /* 0x0000000c07077212 */ /* 0x000fe400078ec0ff */
[----:B------:R-:W2:Y:S05]  /*5d50*/  LDSM.16.MT88.4 R12, [R221+0xb800] ;  /* 0x00b80000dd0c783b */ /* 0x000eaa0000004200 */
[C---:B-1----:R-:W-:Y:S06]  /*5d60*/  HMMA.16816.F32.BF16 R156, R4.reuse, R28, R156 ;  /* 0x0000001c049c723c */ /* 0x042fec000004189c */
[C---:B---3--:R-:W-:Y:S06]  /*5d70*/  HMMA.16816.F32.BF16 R72, R4.reuse, R24, R72 ;  /* 0x000000180448723c */ /* 0x048fec0000041848 */
[C---:B----4-:R-:W-:Y:S06]  /*5d80*/  HMMA.16816.F32.BF16 R88, R4.reuse, R20, R88 ;  /* 0x000000140458723c */ /* 0x050fec0000041858 */
[C---:B------:R-:W-:Y:S06]  /*5d90*/  HMMA.16816.F32.BF16 R124, R4.reuse, R8, R124 ;  /* 0x00000008047c723c */ /* 0x040fec000004187c */
[C---:B------:R-:W-:Y:S06]  /*5da0*/  HMMA.16816.F32.BF16 R152, R4.reuse, R30, R152 ;  /* 0x0000001e0498723c */ /* 0x040fec0000041898 */
[C---:B--2---:R-:W-:Y:S06]  /*5db0*/  HMMA.16816.F32.BF16 R144, R4.reuse, R16, R144 ;  /* 0x000000100490723c */ /* 0x044fec0000041890 */
[C---:B------:R-:W-:Y:S06]  /*5dc0*/  HMMA.16816.F32.BF16 R116, R4.reuse, R12, R116 ;  /* 0x0000000c0474723c */ /* 0x040fec0000041874 */
[C---:B------:R-:W-:Y:S06]  /*5dd0*/  HMMA.16816.F32.BF16 R76, R4.reuse, R26, R76 ;  /* 0x0000001a044c723c */ /* 0x040fec000004184c */
[C---:B------:R-:W-:Y:S06]  /*5de0*/  HMMA.16816.F32.BF16 R92, R4.reuse, R22, R92 ;  /* 0x00000016045c723c */ /* 0x040fec000004185c */
[C---:B------:R-:W-:Y:S06]  /*5df0*/  HMMA.16816.F32.BF16 R104, R4.reuse, R18, R104 ;  /* 0x000000120468723c */ /* 0x040fec0000041868 */
[C---:B------:R-:W-:Y:S06]  /*5e00*/  HMMA.16816.F32.BF16 R140, R4.reuse, R14, R140 ;  /* 0x0000000e048c723c */ /* 0x040fec000004188c */
[----:B------:R-:W-:Y:S07]  /*5e10*/  HMMA.16816.F32.BF16 R128, R4, R10, R128 ;  /* 0x0000000a0480723c */ /* 0x000fee0000041880 */
[----:B------:R-:W-:-:S02]  /*5e20*/  IMAD.MOV.U32 R7, RZ, RZ, R217 ;  /* 0x000000ffff077224 */ /* 0x000fc400078e00d9 */
[----:B------:R-:W-:Y:S02]  /*5e30*/  IMAD.MOV.U32 R6, RZ, RZ, R216 ;  /* 0x000000ffff067224 */ /* 0x000fe400078e00d8 */
[--C-:B------:R-:W-:Y:S01]  /*5e40*/  FFMA.FTZ R203, R203, UR18, -R180.reuse ;  /* 0x00000012cbcb7c23 */ /* 0x100fe200080108b4 */
[----:B------:R-:W-:Y:S01]  /*5e50*/  FFMA.FTZ R186, R186, UR18, -R179 ;  /* 0x00000012baba7c23 */ /* 0x000fe200080108b3 */
[----:B------:R-:W-:Y:S01]  /*5e60*/  LOP3.LUT R241, R7, R248, R241, 0x96, !PT ;  /* 0x000000f807f17212 */ /* 0x000fe200078e96f1 */
[----:B------:R-:W-:Y:S01]  /*5e70*/  FFMA.FTZ R185, R185, UR18, -R180 ;  /* 0x00000012b9b97c23 */ /* 0x000fe200080108b4 */
[----:B------:R-:W-:Y:S01]  /*5e80*/  LOP3.LUT R215, R245, R6, R215, 0x96, !PT ;  /* 0x00000006f5d77212 */ /* 0x000fe200078e96d7 */
[----:B------:R-:W-:Y:S01]  /*5e90*/  FADD.FTZ R52, R53, R52 ;  /* 0x0000003435347221 */ /* 0x000fe20000010000 */
[----:B------:R-:W-:Y:S01]  /*5ea0*/  FADD.FTZ R61, R61, R166 ;  /* 0x000000a63d3d7221 */ /* 0x000fe20000010000 */
[----:B------:R-:W-:Y:S01]  /*5eb0*/  IMAD.WIDE.U32 R6, R241, -0x2daee0ad, RZ ;  /* 0xd2511f53f1067825 */ /* 0x000fe200078e00ff */
[----:B------:R-:W-:-:S03]  /*5ec0*/  LOP3.LUT R32, R251, R32, R175, 0x96, !PT ;  /* 0x00000020fb207212 */ /* 0x000fc600078e96af */
[--C-:B------:R-:W-:Y:S01]  /*5ed0*/  FFMA.FTZ R183, R183, UR18, -R184.reuse ;  /* 0x00000012b7b77c23 */ /* 0x100fe200080108b8 */
[----:B------:R-:W-:Y:S01]  /*5ee0*/  FFMA.FTZ R191, R191, UR18, -R184 ;  /* 0x00000012bfbf7c23 */ /* 0x000fe200080108b8 */
[----:B------:R-:W-:Y:S01]  /*5ef0*/  IMAD.WIDE.U32 R4, R215, -0x2daee0ad, RZ ;  /* 0xd2511f53d7047825 */ /* 0x000fe200078e00ff */
[----:B------:R-:W-:-:S03]  /*5f00*/  LOP3.LUT R214, R7, R246, R214, 0x96, !PT ;  /* 0x000000f607d67212 */ /* 0x000fc600078e96d6 */
[----:B------:R-:W-:Y:S01]  /*5f10*/  FFMA.FTZ R252, R181, UR18, -R184 ;  /* 0x00000012b5fc7c23 */ /* 0x000fe200080108b8 */
[----:B------:R-:W-:Y:S01]  /*5f20*/  FFMA.FTZ R178, R178, UR18, -R179 ;  /* 0x00000012b2b27c23 */ /* 0x000fe200080108b3 */
[----:B------:R-:W-:Y:S01]  /*5f30*/  FFMA.FTZ R172, R172, UR18, -R180 ;  /* 0x00000012acac7c23 */ /* 0x000fe200080108b4 */
[----:B------:R-:W-:Y:S01]  /*5f40*/  LOP3.LUT R212, R5, R6, R212, 0x96, !PT ;  /* 0x0000000605d47212 */ /* 0x000fe200078e96d4 */
[----:B------:R-:W-:-:S04]  /*5f50*/  IMAD.WIDE.U32 R214, R214, -0x326172a9, RZ ;  /* 0xcd9e8d57d6d67825 */ /* 0x000fc800078e00ff */
[----:B------:R-:W-:Y:S01]  /*5f60*/  FFMA.FTZ R165, R165, UR18, -R180 ;  /* 0x00000012a5a57c23 */ /* 0x000fe200080108b4 */
[----:B------:R-:W-:Y:S01]  /*5f70*/  FADD.FTZ R49, R49, R48 ;  /* 0x0000003031317221 */ /* 0x000fe20000010000 */
[----:B------:R-:W-:Y:S01]  /*5f80*/  FADD.FTZ R50, R51, R50 ;  /* 0x0000003233327221 */ /* 0x000fe20000010000 */
[----:B------:R-:W-:Y:S01]  /*5f90*/  FFMA.FTZ R177, R177, UR18, -R179 ;  /* 0x00000012b1b17c23 */ /* 0x000fe200080108b3 */
[----:B------:R-:W-:Y:S01]  /*5fa0*/  LOP3.LUT R244, R215, R244, R213, 0x96, !PT ;  /* 0x000000f4d7f47212 */ /* 0x000fe200078e96d5 */
[----:B------:R-:W-:-:S04]  /*5fb0*/  IMAD.WIDE.U32 R212, R212, -0x326172a9, RZ ;  /* 0xcd9e8d57d4d47825 */ /* 0x000fc800078e00ff */
[----:B------:R-:W-:Y:S01]  /*5fc0*/  FFMA.FTZ R173, R173, UR18, -R180 ;  /* 0x00000012adad7c23 */ /* 0x000fe200080108b4 */
[----:B------:R1:W5:Y:S01]  /*5fd0*/  LDL.LU.64 R216, [R1+0x18] ;  /* 0x0000180001d87983 */ /* 0x0003620000300a00 */
[----:B------:R-:W-:Y:S01]  /*5fe0*/  MUFU.EX2 R203, R203 ;  /* 0x000000cb00cb7308 */ /* 0x000fe20000000800 */
[----:B------:R-:W-:Y:S01]  /*5ff0*/  IMAD.WIDE.U32 R244, R244, -0x2daee0ad, RZ ;  /* 0xd2511f53f4f47825 */ /* 0x000fe200078e00ff */
[----:B------:R-:W-:-:S03]  /*6000*/  LOP3.LUT R211, R213, R214, R211, 0x96, !PT ;  /* 0x000000d6d5d37212 */ /* 0x000fc600078e96d3 */
[----:B------:R-:W-:Y:S01]  /*6010*/  FFMA.FTZ R213, R202, UR18, -R179 ;  /* 0x00000012cad57c23 */ /* 0x000fe200080108b3 */
[----:B------:R-:W-:Y:S01]  /*6020*/  FADD.FTZ R55, R55, R52 ;  /* 0x0000003437377221 */ /* 0x000fe20000010000 */
[----:B------:R-:W-:Y:S01]  /*6030*/  FADD.FTZ R60, R60, R61 ;  /* 0x0000003d3c3c7221 */ /* 0x000fe20000010000 */
[----:B------:R-:W-:Y:S01]  /*6040*/  LOP3.LUT R214, R245, R4, R210, 0x96, !PT ;  /* 0x00000004f5d67212 */ /* 0x000fe200078e96d2 */
[----:B------:R-:W-:Y:S01]  /*6050*/  IMAD.WIDE.U32 R210, R211, -0x2daee0ad, RZ ;  /* 0xd2511f53d3d27825 */ /* 0x000fe200078e00ff */
[----:B------:R-:W-:Y:S03]  /*6060*/  MUFU.EX2 R186, R186 ;  /* 0x000000ba00ba7308 */ /* 0x000fe60000000800 */
[----:B------:R-:W-:Y:S01]  /*6070*/  FADD.FTZ R55, R54, R55 ;  /* 0x0000003736377221 */ /* 0x000fe20000010000 */
[----:B------:R-:W-:Y:S01]  /*6080*/  FADD.FTZ R60, R65, R60 ;  /* 0x0000003c413c7221 */ /* 0x000fe20000010000 */
[----:B------:R-:W-:Y:S01]  /*6090*/  IMAD.WIDE.U32 R214, R214, -0x326172a9, RZ ;  /* 0xcd9e8d57d6d67825 */ /* 0x000fe200078e00ff */
[----:B------:R-:W-:-:S03]  /*60a0*/  LOP3.LUT R208, R211, R244, R208, 0x96, !PT ;  /* 0x000000f4d3d07212 */ /* 0x000fc600078e96d0 */
[--C-:B------:R-:W-:Y:S01]  /*60b0*/  FFMA.FTZ R211, R190, UR18, -R179.reuse ;  /* 0x00000012bed37c23 */ /* 0x100fe200080108b3 */
[----:B------:R-:W-:Y:S01]  /*60c0*/  FFMA.FTZ R190, R192, UR18, -R179 ;  /* 0x00000012c0be7c23 */ /* 0x000fe200080108b3 */
[----:B------:R-:W-:Y:S01]  /*60d0*/  FFMA.FTZ R192, R205, UR18, -R180 ;  /* 0x00000012cdc07c23 */ /* 0x000fe200080108b4 */
[----:B------:R-:W-:Y:S01]  /*60e0*/  MUFU.EX2 R213, R213 ;  /* 0x000000d500d57308 */ /* 0x000fe20000000800 */
[----:B------:R-:W-:-:S04]  /*60f0*/  IMAD.WIDE.U32 R244, R208, -0x326172a9, RZ ;  /* 0xcd9e8d57d0f47825 */ /* 0x000fc800078e00ff */
[----:B------:R-:W-:Y:S01]  /*6100*/  FFMA.FTZ R205, R207, UR18, -R204 ;  /* 0x00000012cfcd7c23 */ /* 0x000fe200080108cc */
[----:B------:R-:W-:Y:S01]  /*6110*/  FADD.FTZ R58, R58, R55 ;  /* 0x000000373a3a7221 */ /* 0x000fe20000010000 */
[----:B------:R-:W-:Y:S01]  /*6120*/  FADD.FTZ R67, R67, R60 ;  /* 0x0000003c43437221 */ /* 0x000fe20000010000 */
[----:B------:R-:W-:Y:S01]  /*6130*/  FFMA.FTZ R181, R176, UR18, -R179 ;  /* 0x00000012b0b57c23 */ /* 0x000fe200080108b3 */
[C---:B------:R-:W-:Y:S01]  /*6140*/  LOP3.LUT R6, R244.reuse, 0xffff, RZ, 0xc0, !PT ;  /* 0x0000fffff4067812 */ /* 0x040fe200078ec0ff */
[----:B------:R-:W-:Y:S01]  /*6150*/  FADD.FTZ R57, R57, R58 ;  /* 0x0000003a39397221 */ /* 0x000fe20000010000 */
[----:B------:R-:W-:Y:S01]  /*6160*/  LOP3.LUT R35, R244, 0xff, RZ, 0xc0, !PT ;  /* 0x000000fff4237812 */ /* 0x000fe200078ec0ff */
[----:B------:R-:W2:Y:S01]  /*6170*/  MUFU.EX2 R192, R192 ;  /* 0x000000c000c07308 */ /* 0x000ea20000000800 */
[----:B------:R-:W-:Y:S01]  /*6180*/  SHF.R.U32.HI R6, RZ, 0x8, R6 ;  /* 0x00000008ff067819 */ /* 0x000fe20000011606 */
[----:B------:R-:W-:Y:S01]  /*6190*/  FADD.FTZ R64, R64, R67 ;  /* 0x0000004340407221 */ /* 0x000fe20000010000 */
[----:B------:R-:W-:Y:S01]  /*61a0*/  SHF.R.U32.HI R5, RZ, 0x10, R244 ;  /* 0x00000010ff057819 */ /* 0x000fe200000116f4 */
[----:B------:R-:W-:Y:S01]  /*61b0*/  FADD.FTZ R56, R56, R57 ;  /* 0x0000003938387221 */ /* 0x000fe20000010000 */
[----:B------:R-:W-:Y:S01]  /*61c0*/  LOP3.LUT R4, R245, R214, R206, 0x96, !PT ;  /* 0x000000d6f5047212 */ /* 0x000fe200078e96ce */
[----:B------:R-:W-:Y:S01]  /*61d0*/  FADD.FTZ R63, R63, R64 ;  /* 0x000000403f3f7221 */ /* 0x000fe20000010000 */
[----:B------:R-:W-:Y:S01]  /*61e0*/  PRMT R35, R35, 0x5410, R6 ;  /* 0x0000541023237816 */ /* 0x000fe20000000006 */
[----:B------:R-:W-:Y:S01]  /*61f0*/  MUFU.EX2 R211, R211 ;  /* 0x000000d300d37308 */ /* 0x000fe20000000800 */
[----:B------:R-:W-:Y:S01]  /*6200*/  LOP3.LUT R6, R5, 0xff, RZ, 0xc0, !PT ;  /* 0x000000ff05067812 */ /* 0x000fe200078ec0ff */
[----:B------:R-:W-:Y:S01]  /*6210*/  FADD.FTZ R59, R59, R56 ;  /* 0x000000383b3b7221 */ /* 0x000fe20000010000 */
[----:B------:R-:W-:Y:S01]  /*6220*/  LOP3.LUT R5, R4, 0xffff, RZ, 0xc0, !PT ;  /* 0x0000ffff04057812 */ /* 0x000fe200078ec0ff */
[----:B------:R-:W-:Y:S01]  /*6230*/  FADD.FTZ R62, R62, R63 ;  /* 0x0000003f3e3e7221 */ /* 0x000fe20000010000 */
[----:B------:R-:W-:Y:S01]  /*6240*/  LOP3.LUT R33, R4, 0xff, RZ, 0xc0, !PT ;  /* 0x000000ff04217812 */ /* 0x000fe200078ec0ff */
[----:B------:R-:W-:Y:S01]  /*6250*/  FFMA.FTZ R176, R182, UR18, -R179 ;  /* 0x00000012b6b07c23 */ /* 0x000fe200080108b3 */
[----:B------:R-:W-:Y:S01]  /*6260*/  SHF.R.U32.HI R202, RZ, 0x8, R5 ;  /* 0x00000008ffca7819 */ /* 0x000fe20000011605 */
[----:B------:R-:W3:Y:S01]  /*6270*/  MUFU.EX2 R190, R190 ;  /* 0x000000be00be7308 */ /* 0x000ee20000000800 */
[----:B------:R-:W-:Y:S01]  /*6280*/  SHF.R.U32.HI R7, RZ, 0x18, R244 ;  /* 0x00000018ff077819 */ /* 0x000fe200000116f4 */
[----:B------:R-:W-:Y:S01]  /*6290*/  FADD.FTZ R46, R46, R49 ;  /* 0x000000312e2e7221 */ /* 0x000fe20000010000 */
[----:B------:R-:W-:Y:S01]  /*62a0*/  PRMT R33, R33, 0x5410, R202 ;  /* 0x0000541021217816 */ /* 0x000fe200000000ca */
[----:B------:R-:W-:Y:S01]  /*62b0*/  FFMA.FTZ R202, R195, UR18, -R180 ;  /* 0x00000012c3ca7c23 */ /* 0x000fe200080108b4 */
[----:B------:R-:W-:Y:S01]  /*62c0*/  PRMT R7, R6, 0x5410, R7 ;  /* 0x0000541006077816 */ /* 0x000fe20000000007 */
[----:B------:R-:W-:Y:S01]  /*62d0*/  FFMA.FTZ R195, R196, UR18, -R204 ;  /* 0x00000012c4c37c23 */ /* 0x000fe200080108cc */
[--C-:B------:R-:W-:Y:S01]  /*62e0*/  SHF.R.U32.HI R6, RZ, 0x10, R4.reuse ;  /* 0x00000010ff067819 */ /* 0x100fe20000011604 */
[----:B------:R-:W-:Y:S01]  /*62f0*/  MUFU.EX2 R185, R185 ;  /* 0x000000b900b97308 */ /* 0x000fe20000000800 */
[----:B------:R-:W-:Y:S01]  /*6300*/  SHF.R.U32.HI R4, RZ, 0x18, R4 ;  /* 0x00000018ff047819 */ /* 0x000fe20000011604 */
[--C-:B------:R-:W-:Y:S01]  /*6310*/  FFMA.FTZ R196, R209, UR18, -R204.reuse ;  /* 0x00000012d1c47c23 */ /* 0x100fe200080108cc */
[----:B------:R-:W-:Y:S01]  /*6320*/  LOP3.LUT R5, R6, 0xff, RZ, 0xc0, !PT ;  /* 0x000000ff06057812 */ /* 0x000fe200078ec0ff */
[----:B------:R-:W-:Y:S01]  /*6330*/  FFMA.FTZ R204, R201, UR18, -R204 ;  /* 0x00000012c9cc7c23 */ /* 0x000fe200080108cc */
[--C-:B------:R-:W-:Y:S01]  /*6340*/  HSET2.LE.AND R7, R7, R66.reuse, PT ;  /* 0x0000004207077233 */ /* 0x100fe20003803000 */
[----:B------:R-:W-:Y:S01]  /*6350*/  FADD.FTZ R47, R47, R50 ;  /* 0x000000322f2f7221 */ /* 0x000fe20000010000 */
[----:B------:R-:W-:Y:S01]  /*6360*/  PRMT R5, R5, 0x5410, R4 ;  /* 0x0000541005057816 */ /* 0x000fe20000000004 */
[----:B------:R-:W4:Y:S01]  /*6370*/  MUFU.EX2 R202, R202 ;  /* 0x000000ca00ca7308 */ /* 0x000f220000000800 */
[----:B--2---:R-:W-:Y:S01]  /*6380*/  F2FP.BF16.F32.PACK_AB R4, R203, R192 ;  /* 0x000000c0cb04723e */ /* 0x004fe200000010ff */
[----:B------:R-:W-:Y:S01]  /*6390*/  FADD.FTZ R46, R43, R46 ;  /* 0x0000002e2b2e7221 */ /* 0x000fe20000010000 */
[--C-:B------:R-:W-:Y:S01]  /*63a0*/  HSET2.LE.AND R6, R35, R66.reuse, PT ;  /* 0x0000004223067233 */ /* 0x100fe20003803000 */
[----:B------:R-:W-:Y:S01]  /*63b0*/  FADD.FTZ R44, R44, R47 ;  /* 0x0000002f2c2c7221 */ /* 0x000fe20000010000 */
[----:B------:R-:W-:Y:S01]  /*63c0*/  LOP3.LUT R7, R7, R4, RZ, 0xc0, !PT ;  /* 0x0000000407077212 */ /* 0x000fe200078ec0ff */
[----:B------:R-:W-:Y:S01]  /*63d0*/  FADD.FTZ R45, R45, R46 ;  /* 0x0000002e2d2d7221 */ /* 0x000fe20000010000 */
[--C-:B------:R-:W-:Y:S01]  /*63e0*/  HSET2.LE.AND R4, R33, R66.reuse, PT ;  /* 0x0000004221047233 */ /* 0x100fe20003803000 */
[----:B------:R-:W-:Y:S01]  /*63f0*/  MUFU.EX2 R183, R183 ;  /* 0x000000b700b77308 */ /* 0x000fe20000000800 */
[----:B------:R-:W-:Y:S01]  /*6400*/  HSET2.LE.AND R5, R5, R66, PT ;  /* 0x0000004205057233 */ /* 0x000fe20003803000 */
[----:B------:R-:W-:Y:S01]  /*6410*/  FADD.FTZ R41, R41, R44 ;  /* 0x0000002c29297221 */ /* 0x000fe20000010000 */
[----:B---3--:R-:W-:Y:S01]  /*6420*/  F2FP.BF16.F32.PACK_AB R35, R213, R190 ;  /* 0x000000bed523723e */ /* 0x008fe200000010ff */
[----:B------:R-:W-:Y:S01]  /*6430*/  FADD.FTZ R42, R42, R45 ;  /* 0x0000002d2a2a7221 */ /* 0x000fe20000010000 */
[----:B------:R-:W-:Y:S01]  /*6440*/  F2FP.BF16.F32.PACK_AB R33, R211, R186 ;  /* 0x000000bad321723e */ /* 0x000fe200000010ff */
[----:B------:R-:W-:Y:S01]  /*6450*/  FADD.FTZ R186, R186, R59 ;  /* 0x0000003bbaba7221 */ /* 0x000fe20000010000 */
[----:B------:R-:W-:Y:S01]  /*6460*/  LOP3.LUT R6, R6, R35, RZ, 0xc0, !PT ;  /* 0x0000002306067212 */ /* 0x000fe200078ec0ff */
[----:B------:R-:W-:Y:S01]  /*6470*/  MUFU.EX2 R191, R191 ;  /* 0x000000bf00bf7308 */ /* 0x000fe20000000800 */
[----:B----4-:R-:W-:Y:S01]  /*6480*/  F2FP.BF16.F32.PACK_AB R206, R202, R185 ;  /* 0x000000b9cace723e */ /* 0x010fe200000010ff */
[----:B------:R-:W-:Y:S01]  /*6490*/  FADD.FTZ R185, R185, R62 ;  /* 0x0000003eb9b97221 */ /* 0x000fe20000010000 */
[----:B------:R-:W-:Y:S01]  /*64a0*/  LOP3.LUT R4, R4, R33, RZ, 0xc0, !PT ;  /* 0x0000002104047212 */ /* 0x000fe200078ec0ff */
[----:B------:R-:W-:Y:S01]  /*64b0*/  IMAD.WIDE.U32 R32, R32, -0x2daee0ad, RZ ;  /* 0xd2511f5320207825 */ /* 0x000fe200078e00ff */
[----:B------:R-:W-:-:S03]  /*64c0*/  LOP3.LUT R5, R5, R206, RZ, 0xc0, !PT ;  /* 0x000000ce05057212 */ /* 0x000fc600078ec0ff */
[----:B------:R-:W-:Y:S01]  /*64d0*/  FFMA.FTZ R206, R193, UR18, -R184 ;  /* 0x00000012c1ce7c23 */ /* 0x000fe200080108b8 */
[----:B------:R-:W-:Y:S01]  /*64e0*/  FADD.FTZ R211, R211, R186 ;  /* 0x000000bad3d37221 */ /* 0x000fe20000010000 */
[----:B------:R-:W-:Y:S01]  /*64f0*/  MUFU.EX2 R252, R252 ;  /* 0x000000fc00fc7308 */ /* 0x000fe20000000800 */
[----:B------:R-:W-:Y:S01]  /*6500*/  LOP3.LUT R34, R33, R34, R174, 0x96, !PT ;  /* 0x0000002221227212 */ /* 0x000fe200078e96ae */
[----:B------:R-:W-:Y:S01]  /*6510*/  FADD.FTZ R185, R202, R185 ;  /* 0x000000b9cab97221 */ /* 0x000fe20000010000 */
[----:B------:R-:W-:Y:S01]  /*6520*/  FADD.FTZ R190, R190, R211 ;  /* 0x000000d3bebe7221 */ /* 0x000fe20000010000 */
[C---:B------:R-:W-:Y:S01]  /*6530*/  HMMA.16816.F32.BF16 R160, R4.reuse, R28, R160 ;  /* 0x0000001c04a0723c */ /* 0x040fe200000418a0 */
[----:B------:R-:W-:Y:S01]  /*6540*/  FADD.FTZ R40, R40, R41 ;  /* 0x0000002928287221 */ /* 0x000fe20000010000 */
[----:B------:R-:W-:Y:S01]  /*6550*/  FADD.FTZ R192, R192, R185 ;  /* 0x000000b9c0c07221 */ /* 0x000fe20000010000 */
[----:B------:R-:W-:Y:S01]  /*6560*/  FADD.FTZ R213, R213, R190 ;  /* 0x000000bed5d57221 */ /* 0x000fe20000010000 */
[----:B------:R-:W-:Y:S01]  /*6570*/  MUFU.EX2 R206, R206 ;  /* 0x000000ce00ce7308 */ /* 0x000fe20000000800 */
[----:B------:R-:W-:Y:S01]  /*6580*/  FADD.FTZ R39, R39, R42 ;  /* 0x0000002a27277221 */ /* 0x000fe20000010000 */
[----:B------:R-:W-:Y:S01]  /*6590*/  HMMA.16816.F32.BF16 R148, R4, R30, R148 ;  /* 0x0000001e0494723c */ /* 0x000fe20000041894 */
[----:B------:R-:W2:Y:S01]  /*65a0*/  LDSM.16.MT88.4 R28, [R221+0x9c00] ;  /* 0x009c0000dd1c783b */ /* 0x000ea20000004200 */
[----:B------:R-:W-:Y:S01]  /*65b0*/  FADD.FTZ R203, R203, R192 ;  /* 0x000000c0cbcb7221 */ /* 0x000fe20000010000 */
[----:B------:R-:W-:Y:S01]  /*65c0*/  FADD.FTZ R37, R37, R40 ;  /* 0x0000002825257221 */ /* 0x000fe20000010000 */
[----:B------:R-:W-:-:S02]  /*65d0*/  FADD.FTZ R38, R38, R39 ;  /* 0x0000002726267221 */ /* 0x000fc40000010000 */
[----:B------:R-:W-:Y:S01]  /*65e0*/  HMMA.16816.F32.BF16 R68, R4, R24, R68 ;  /* 0x000000180444723c */ /* 0x000fe20000041844 */
[----:B------:R-:W-:Y:S01]  /*65f0*/  MUFU.EX2 R195, R195 ;  /* 0x000000c300c37308 */ /* 0x000fe20000000800 */
[----:B------:R-:W-:Y:S01]  /*6600*/  FADD.FTZ R37, R36, R37 ;  /* 0x0000002524257221 */ /* 0x000fe20000010000 */
[----:B------:R-:W-:-:S03]  /*6610*/  FADD.FTZ R189, R189, R38 ;  /* 0x00000026bdbd7221 */ /* 0x000fc60000010000 */
[C---:B------:R-:W-:Y:S01]  /*6620*/  HMMA.16816.F32.BF16 R80, R4.reuse, R26, R80 ;  /* 0x0000001a0450723c */ /* 0x040fe20000041850 */
[----:B------:R-:W3:Y:S01]  /*6630*/  LDSM.16.MT88.4 R24, [R170+0x9c00] ;  /* 0x009c0000aa18783b */ /* 0x000ee20000004200 */
[----:B------:R-:W-:Y:S01]  /*6640*/  FADD.FTZ R200, R200, R37 ;  /* 0x00000025c8c87221 */ /* 0x000fe20000010000 */
[----:B------:R-:W4:Y:S01]  /*6650*/  MUFU.EX2 R196, R196 ;  /* 0x000000c400c47308 */ /* 0x000f220000000800 */
[----:B------:R-:W-:Y:S02]  /*6660*/  FADD.FTZ R188, R188, R189 ;  /* 0x000000bdbcbc7221 */ /* 0x000fe40000010000 */
[----:B------:R-:W-:Y:S01]  /*6670*/  HMMA.16816.F32.BF16 R84, R4, R20, R84 ;  /* 0x000000140454723c */ /* 0x000fe20000041854 */
[----:B------:R-:W-:Y:S01]  /*6680*/  FADD.FTZ R199, R199, R200 ;  /* 0x000000c8c7c77221 */ /* 0x000fe20000010000 */
[----:B------:R-:W-:-:S03]  /*6690*/  FADD.FTZ R187, R187, R188 ;  /* 0x000000bcbbbb7221 */ /* 0x000fc60000010000 */
[----:B------:R-:W-:Y:S01]  /*66a0*/  MUFU.EX2 R205, R205 ;  /* 0x000000cd00cd7308 */ /* 0x000fe20000000800 */
[C---:B------:R-:W-:Y:S01]  /*66b0*/  HMMA.16816.F32.BF16 R96, R4.reuse, R22, R96 ;  /* 0x000000160460723c */ /* 0x040fe20000041860 */
[----:B------:R-:W-:Y:S01]  /*66c0*/  LOP3.LUT R21, R32, 0xffff, RZ, 0xc0, !PT ;  /* 0x0000ffff20157812 */ /* 0x000fe200078ec0ff */
[----:B------:R-:W-:Y:S01]  /*66d0*/  FADD.FTZ R198, R198, R199 ;  /* 0x000000c7c6c67221 */ /* 0x000fe20000010000 */
[----:B------:R-:W-:Y:S01]  /*66e0*/  LOP3.LUT R20, R32, 0xff, RZ, 0xc0, !PT ;  /* 0x000000ff20147812 */ /* 0x000fe200078ec0ff */
[----:B------:R-:W-:Y:S01]  /*66f0*/  FADD.FTZ R194, R194, R187 ;  /* 0x000000bbc2c27221 */ /* 0x000fe20000010000 */
[----:B------:R-:W-:Y:S01]  /*6700*/  SHF.R.U32.HI R21, RZ, 0x8, R21 ;  /* 0x00000008ff157819 */ /* 0x000fe20000011615 */
[----:B------:R-:W-:Y:S01]  /*6710*/  HMMA.16816.F32.BF16 R100, R4, R16, R100 ;  /* 0x000000100464723c */ /* 0x000fe20000041864 */
[----:B------:R-:W1:Y:S01]  /*6720*/  MUFU.EX2 R204, R204 ;  /* 0x000000cc00cc7308 */ /* 0x000e620000000800 */
[----:B------:R-:W-:-:S04]  /*6730*/  FADD.FTZ R198, R197, R198 ;  /* 0x000000c6c5c67221 */ /* 0x000fc80000010000 */
[C---:B------:R-:W-:Y:S01]  /*6740*/  HMMA.16816.F32.BF16 R108, R4.reuse, R18, R108 ;  /* 0x00000012046c723c */ /* 0x040fe2000004186c */
[--C-:B------:R-:W-:Y:S02]  /*6750*/  SHF.R.U32.HI R17, RZ, 0x10, R32.reuse ;  /* 0x00000010ff117819 */ /* 0x100fe40000011620 */
[----:B------:R-:W-:Y:S01]  /*6760*/  SHF.R.U32.HI R16, RZ, 0x18, R32 ;  /* 0x00000018ff107819 */ /* 0x000fe20000011620 */
[----:B------:R-:W-:Y:S01]  /*6770*/  MUFU.EX2 R178, R178 ;  /* 0x000000b200b27308 */ /* 0x000fe20000000800 */
[----:B----4-:R-:W-:Y:S01]  /*6780*/  F2FP.BF16.F32.PACK_AB R32, R196, R195 ;  /* 0x000000c3c420723e */ /* 0x010fe200000010ff */
[C---:B------:R-:W-:Y:S01]  /*6790*/  HMMA.16816.F32.BF16 R112, R4.reuse, R12, R112 ;  /* 0x0000000c0470723c */ /* 0x040fe20000041870 */
[C---:B------:R-:W-:Y:S01]  /*67a0*/  LOP3.LUT R18, R34.reuse, 0xffff, RZ, 0xc0, !PT ;  /* 0x0000ffff22127812 */ /* 0x040fe200078ec0ff */
[----:B------:R-:W-:Y:S01]  /*67b0*/  FADD.FTZ R195, R195, R194 ;  /* 0x000000c2c3c37221 */ /* 0x000fe20000010000 */
[----:B------:R-:W-:Y:S02]  /*67c0*/  LOP3.LUT R19, R34, 0xff, RZ, 0xc0, !PT ;  /* 0x000000ff22137812 */ /* 0x000fe400078ec0ff */
[----:B------:R-:W-:Y:S01]  /*67d0*/  SHF.R.U32.HI R18, RZ, 0x8, R18 ;  /* 0x00000008ff127819 */ /* 0x000fe20000011612 */
[C---:B------:R-:W-:Y:S01]  /*67e0*/  HMMA.16816.F32.BF16 R120, R4.reuse, R14, R120 ;  /* 0x0000000e0478723c */ /* 0x040fe20000041878 */
[--C-:B------:R-:W-:Y:S01]  /*67f0*/  SHF.R.U32.HI R12, RZ, 0x10, R34.reuse ;  /* 0x00000010ff0c7819 */ /* 0x100fe20000011622 */
[----:B------:R-:W4:Y:S01]  /*6800*/  MUFU.EX2 R181, R181 ;  /* 0x000000b500b57308 */ /* 0x000f220000000800 */
[----:B------:R-:W-:Y:S01]  /*6810*/  SHF.R.U32.HI R34, RZ, 0x18, R34 ;  /* 0x00000018ff227819 */ /* 0x000fe20000011622 */
[----:B------:R-:W-:Y:S01]  /*6820*/  FADD.FTZ R196, R196, R195 ;  /* 0x000000c3c4c47221 */ /* 0x000fe20000010000 */
[----:B------:R-:W-:Y:S01]  /*6830*/  PRMT R13, R20, 0x5410, R21 ;  /* 0x00005410140d7816 */ /* 0x000fe20000000015 */
[C---:B------:R-:W-:Y:S01]  /*6840*/  HMMA.16816.F32.BF16 R136, R4.reuse, R8, R136 ;  /* 0x000000080488723c */ /* 0x040fe20000041888 */
[----:B------:R-:W-:Y:S01]  /*6850*/  LOP3.LUT R15, R17, 0xff, RZ, 0xc0, !PT ;  /* 0x000000ff110f7812 */ /* 0x000fe200078ec0ff */
[----:B------:R-:W3:Y:S01]  /*6860*/  LDSM.16.MT88.4 R20, [R221+0xac00] ;  /* 0x00ac0000dd14783b */ /* 0x000ee20000004200 */
[----:B------:R-:W-:Y:S01]  /*6870*/  LOP3.LUT R17, R12, 0xff, RZ, 0xc0, !PT ;  /* 0x000000ff0c117812 */ /* 0x000fe200078ec0ff */
[----:B------:R-:W-:Y:S01]  /*6880*/  MUFU.EX2 R172, R172 ;  /* 0x000000ac00ac7308 */ /* 0x000fe20000000800 */
[----:B------:R-:W-:Y:S01]  /*6890*/  PRMT R19, R19, 0x5410, R18 ;  /* 0x0000541013137816 */ /* 0x000fe20000000012 */
[----:B------:R-:W-:Y:S01]  /*68a0*/  HMMA.16816.F32.BF16 R132, R4, R10, R132 ;  /* 0x0000000a0484723c */ /* 0x000fe20000041884 */
[----:B------:R-:W-:-:S02]  /*68b0*/  PRMT R15, R15, 0x5410, R16 ;  /* 0x000054100f0f7816 */ /* 0x000fc40000000010 */
[----:B------:R-:W-:Y:S02]  /*68c0*/  PRMT R17, R17, 0x5410, R34 ;  /* 0x0000541011117816 */ /* 0x000fe40000000022 */
[--C-:B------:R-:W-:Y:S01]  /*68d0*/  HSET2.LE.AND R19, R19, R66.reuse, PT ;  /* 0x0000004213137233 */ /* 0x100fe20003803000 */
[----:B------:R-:W4:Y:S01]  /*68e0*/  MUFU.EX2 R165, R165 ;  /* 0x000000a500a57308 */ /* 0x000f220000000800 */
[----:B------:R-:W-:Y:S02]  /*68f0*/  LOP3.LUT R4, R215, R212, R175, 0x96, !PT ;  /* 0x000000d4d7047212 */ /* 0x000fe400078e96af */
[--C-:B------:R-:W-:Y:S02]  /*6900*/  HSET2.LE.AND R13, R13, R66.reuse, PT ;  /* 0x000000420d0d7233 */ /* 0x100fe40003803000 */
[--C-:B------:R-:W-:Y:S01]  /*6910*/  HSET2.LE.AND R15, R15, R66.reuse, PT ;  /* 0x000000420f0f7233 */ /* 0x100fe20003803000 */
[----:B------:R-:W-:Y:S01]  /*6920*/  IMAD.WIDE.U32 R4, R4, -0x2daee0ad, RZ ;  /* 0xd2511f5304047825 */ /* 0x000fe200078e00ff */
[----:B------:R-:W-:Y:S01]  /*6930*/  HSET2.LE.AND R17, R17, R66, PT ;  /* 0x0000004211117233 */ /* 0x000fe20003803000 */
[----:B------:R-:W-:Y:S01]  /*6940*/  MUFU.EX2 R176, R176 ;  /* 0x000000b000b07308 */ /* 0x000fe20000000800 */
[----:B------:R-:W-:Y:S01]  /*6950*/  F2FP.BF16.F32.PACK_AB R12, R206, R183 ;  /* 0x000000b7ce0c723e */ /* 0x000fe200000010ff */
[----:B------:R-:W-:Y:S01]  /*6960*/  FADD.FTZ R183, R183, R198 ;  /* 0x000000c6b7b77221 */ /* 0x000fe20000010000 */
[----:B------:R-:W-:Y:S01]  /*6970*/  LOP3.LUT R210, R5, R210, R174, 0x96, !PT ;  /* 0x000000d205d27212 */ /* 0x000fe200078e96ae */
[----:B------:R-:W-:Y:S01]  /*6980*/  FFMA.FTZ R174, R167, UR18, -R180 ;  /* 0x00000012a7ae7c23 */ /* 0x000fe200080108b4 */
[----:B------:R-:W-:Y:S01]  /*6990*/  LOP3.LUT R6, R4, 0xffff, RZ, 0xc0, !PT ;  /* 0x0000ffff04067812 */ /* 0x000fe200078ec0ff */
[----:B------:R-:W-:Y:S01]  /*69a0*/  FADD.FTZ R206, R206, R183 ;  /* 0x000000b7cece7221 */ /* 0x000fe20000010000 */
[----:B------:R-:W-:Y:S01]  /*69b0*/  LOP3.LUT R175, R210, 0xffff, RZ, 0xc0, !PT ;  /* 0x0000ffffd2af7812 */ /* 0x000fe200078ec0ff */
[----:B------:R-:W3:Y:S01]  /*69c0*/  MUFU.EX2 R177, R177 ;  /* 0x000000b100b17308 */ /* 0x000ee20000000800 */
[----:B------:R-:W-:-:S02]  /*69d0*/  SHF.R.U32.HI R7, RZ, 0x10, R4 ;  /* 0x00000010ff077819 */ /* 0x000fc40000011604 */
[----:B------:R-:W-:Y:S02]  /*69e0*/  SHF.R.U32.HI R179, RZ, 0x10, R210 ;  /* 0x00000010ffb37819 */ /* 0x000fe400000116d2 */
[----:B------:R-:W-:Y:S01]  /*69f0*/  F2FP.BF16.F32.PACK_AB R8, R252, R191 ;  /* 0x000000bffc08723e */ /* 0x000fe200000010ff */
[----:B------:R-:W-:Y:S01]  /*6a00*/  FADD.FTZ R191, R191, R206 ;  /* 0x000000cebfbf7221 */ /* 0x000fe20000010000 */
[----:B------:R-:W-:Y:S01]  /*6a10*/  LOP3.LUT R5, R4, 0xff, RZ, 0xc0, !PT ;  /* 0x000000ff04057812 */ /* 0x000fe200078ec0ff */
[----:B------:R-:W-:Y:S01]  /*6a20*/  MUFU.EX2 R173, R173 ;  /* 0x000000ad00ad7308 */ /* 0x000fe20000000800 */
[----:B------:R-:W-:Y:S01]  /*6a30*/  SHF.R.U32.HI R6, RZ, 0x8, R6 ;  /* 0x00000008ff067819 */ /* 0x000fe20000011606 */
[----:B------:R-:W-:Y:S01]  /*6a40*/  FADD.FTZ R252, R252, R191 ;  /* 0x000000bffcfc7221 */ /* 0x000fe20000010000 */
[----:B------:R-:W-:Y:S02]  /*6a50*/  LOP3.LUT R167, R210, 0xff, RZ, 0xc0, !PT ;  /* 0x000000ffd2a77812 */ /* 0x000fe400078ec0ff */
[----:B------:R-:W-:-:S02]  /*6a60*/  SHF.R.U32.HI R180, RZ, 0x8, R175 ;  /* 0x00000008ffb47819 */ /* 0x000fc400000116af */
[C---:B-1----:R-:W-:Y:S01]  /*6a70*/  F2FP.BF16.F32.PACK_AB R34, R204.reuse, R205 ;  /* 0x000000cdcc22723e */ /* 0x042fe200000010ff */
[----:B------:R-:W1:Y:S01]  /*6a80*/  MUFU.EX2 R174, R174 ;  /* 0x000000ae00ae7308 */ /* 0x000e620000000800 */
[----:B------:R-:W-:Y:S01]  /*6a90*/  SHF.R.U32.HI R4, RZ, 0x18, R4 ;  /* 0x00000018ff047819 */ /* 0x000fe20000011604 */
[----:B------:R-:W-:Y:S01]  /*6aa0*/  FADD.FTZ R205, R205, R196 ;  /* 0x000000c4cdcd7221 */ /* 0x000fe20000010000 */
[----:B------:R-:W-:Y:S02]  /*6ab0*/  LOP3.LUT R7, R7, 0xff, RZ, 0xc0, !PT ;  /* 0x000000ff07077812 */ /* 0x000fe400078ec0ff */
[----:B------:R-:W-:Y:S01]  /*6ac0*/  SHF.R.U32.HI R210, RZ, 0x18, R210 ;  /* 0x00000018ffd27819 */ /* 0x000fe200000116d2 */
[----:B------:R-:W-:Y:S01]  /*6ad0*/  FADD.FTZ R241, R204, R205 ;  /* 0x000000cdccf17221 */ /* 0x000fe20000010000 */
[----:B------:R-:W-:Y:S02]  /*6ae0*/  LOP3.LUT R175, R179, 0xff, RZ, 0xc0, !PT ;  /* 0x000000ffb3af7812 */ /* 0x000fe400078ec0ff */
[----:B------:R-:W-:-:S02]  /*6af0*/  PRMT R179, R5, 0x5410, R6 ;  /* 0x0000541005b37816 */ /* 0x000fc40000000006 */
[----:B------:R-:W-:Y:S02]  /*6b00*/  LOP3.LUT R32, R19, R32, RZ, 0xc0, !PT ;  /* 0x0000002013207212 */ /* 0x000fe400078ec0ff */
[----:B------:R-:W-:Y:S02]  /*6b10*/  LOP3.LUT R33, R17, R12, RZ, 0xc0, !PT ;  /* 0x0000000c11217212 */ /* 0x000fe400078ec0ff */
[----:B------:R-:W-:Y:S01]  /*6b20*/  LOP3.LUT R34, R13, R34, RZ, 0xc0, !PT ;  /* 0x000000220d227212 */ /* 0x000fe200078ec0ff */
[----:B------:R-:W1:Y:S01]  /*6b30*/  LDSM.16.MT88.4 R16, [R170+0xac00] ;  /* 0x00ac0000aa10783b */ /* 0x000e620000004200 */
[----:B------:R-:W-:Y:S02]  /*6b40*/  LOP3.LUT R35, R15, R8, RZ, 0xc0, !PT ;  /* 0x000000080f237212 */ /* 0x000fe400078ec0ff */
[----:B------:R-:W-:Y:S01]  /*6b50*/  PRMT R7, R7, 0x5410, R4 ;  /* 0x0000541007077816 */ /* 0x000fe20000000004 */
[----:B------:R-:W1:Y:S01]  /*6b60*/  LDSM.16.MT88.4 R12, [R221+0xbc00] ;  /* 0x00bc0000dd0c783b */ /* 0x000e620000004200 */
[----:B------:R-:W-:-:S02]  /*6b70*/  PRMT R167, R167, 0x5410, R180 ;  /* 0x00005410a7a77816 */ /* 0x000fc400000000b4 */
[----:B------:R-:W-:Y:S01]  /*6b80*/  PRMT R5, R175, 0x5410, R210 ;  /* 0x00005410af057816 */ /* 0x000fe200000000d2 */
[----:B------:R-:W1:Y:S01]  /*6b90*/  LDSM.16.MT88.4 R8, [R170+0xbc00] ;  /* 0x00bc0000aa08783b */ /* 0x000e620000004200 */
[--C-:B------:R-:W-:Y:S01]  /*6ba0*/  HSET2.LE.AND R6, R179, R66.reuse, PT ;  /* 0x00000042b3067233 */ /* 0x100fe20003803000 */
[C---:B--2---:R-:W-:Y:S01]  /*6bb0*/  HMMA.16816.F32.BF16 R156, R32.reuse, R28, R156 ;  /* 0x0000001c209c723c */ /* 0x044fe2000004189c */
[--C-:B------:R-:W-:Y:S02]  /*6bc0*/  HSET2.LE.AND R7, R7, R66.reuse, PT ;  /* 0x0000004207077233 */ /* 0x100fe40003803000 */
[--C-:B------:R-:W-:Y:S02]  /*6bd0*/  HSET2.LE.AND R4, R167, R66.reuse, PT ;  /* 0x00000042a7047233 */ /* 0x100fe40003803000 */
[----:B------:R-:W-:Y:S01]  /*6be0*/  HSET2.LE.AND R5, R5, R66, PT ;  /* 0x0000004205057233 */ /* 0x000fe20003803000 */
[C---:B------:R-:W-:Y:S01]  /*6bf0*/  HMMA.16816.F32.BF16 R152, R32.reuse, R30, R152 ;  /* 0x0000001e2098723c */ /* 0x040fe20000041898 */
[----:B----4-:R-:W-:Y:S01]  /*6c00*/  F2FP.BF16.F32.PACK_AB R175, R181, R178 ;  /* 0x000000b2b5af723e */ /* 0x010fe200000010ff */
[----:B------:R-:W-:Y:S01]  /*6c10*/  FADD.FTZ R178, R178, R213 ;  /* 0x000000d5b2b27221 */ /* 0x000fe20000010000 */
[----:B------:R-:W-:Y:S01]  /*6c20*/  F2FP.BF16.F32.PACK_AB R66, R165, R172 ;  /* 0x000000aca542723e */ /* 0x000fe200000010ff */
[----:B------:R-:W-:Y:S01]  /*6c30*/  FADD.FTZ R172, R172, R203 ;  /* 0x000000cbacac7221 */ /* 0x000fe20000010000 */
[----:B---3--:R-:W-:Y:S01]  /*6c40*/  F2FP.BF16.F32.PACK_AB R167, R177, R176 ;  /* 0x000000b0b1a7723e */ /* 0x008fe200000010ff */
[----:B------:R-:W-:Y:S01]  /*6c50*/  FADD.FTZ R181, R181, R178 ;  /* 0x000000b2b5b57221 */ /* 0x000fe20000010000 */
[----:B-1----:R-:W-:Y:S01]  /*6c60*/  F2FP.BF16.F32.PACK_AB R180, R174, R173 ;  /* 0x000000adaeb4723e */ /* 0x002fe200000010ff */
[----:B------:R-:W-:Y:S01]  /*6c70*/  FADD.FTZ R172, R165, R172 ;  /* 0x000000aca5ac7221 */ /* 0x000fe20000010000 */
[----:B------:R-:W-:Y:S01]  /*6c80*/  LOP3.LUT R6, R6, R167, RZ, 0xc0, !PT ;  /* 0x000000a706067212 */ /* 0x000fe200078ec0ff */
[----:B------:R-:W-:Y:S01]  /*6c90*/  FADD.FTZ R176, R176, R181 ;  /* 0x000000b5b0b07221 */ /* 0x000fe20000010000 */
[----:B------:R-:W-:Y:S01]  /*6ca0*/  LOP3.LUT R7, R7, R180, RZ, 0xc0, !PT ;  /* 0x000000b407077212 */ /* 0x000fe200078ec0ff */
[----:B------:R-:W-:Y:S01]  /*6cb0*/  FADD.FTZ R173, R173, R172 ;  /* 0x000000acadad7221 */ /* 0x000fe20000010000 */
[----:B------:R-:W-:Y:S01]  /*6cc0*/  LOP3.LUT R4, R4, R175, RZ, 0xc0, !PT ;  /* 0x000000af04047212 */ /* 0x000fe200078ec0ff */
[----:B------:R-:W-:Y:S01]  /*6cd0*/  FADD.FTZ R245, R177, R176 ;  /* 0x000000b0b1f57221 */ /* 0x000fe20000010000 */
[----:B------:R-:W-:Y:S01]  /*6ce0*/  LOP3.LUT R5, R5, R66, RZ, 0xc0, !PT ;  /* 0x0000004205057212 */ /* 0x000fe200078ec0ff */
[----:B------:R-:W-:Y:S01]  /*6cf0*/  FADD.FTZ R244, R174, R173 ;  /* 0x000000adaef47221 */ /* 0x000fe20000010000 */
[C---:B------:R-:W-:Y:S02]  /*6d00*/  HMMA.16816.F32.BF16 R72, R32.reuse, R24, R72 ;  /* 0x000000182048723c */ /* 0x040fe40000041848 */
[----:B------:R1:W-:Y:S04]  /*6d10*/  STL [R1+0xc], R245 ;  /* 0x00000cf501007387 */ /* 0x0003e80000100800 */
[----:B------:R1:W-:Y:S01]  /*6d20*/  STL [R1+0x8], R244 ;  /* 0x000008f401007387 */ /* 0x0003e20000100800 */
        /* <DEDUP_REMOVED lines=22> */
[----:B-1----:R-:W-:-:S15]  /*6e90*/  @!P0 BRA `(.L_x_324) ;  /* 0x000000a000b48947 */ /* 0x002fde0003800000 */
        /* <DEDUP_REMOVED lines=8> */
[----:B------:R-:W-:Y:S01]  /*6f20*/  UIADD3 UR4, UR19, -0x2, URZ ;  /* 0xfffffffe13047890 */ /* 0x000fe2000fffe03f */
[----:B------:R-:W1:Y:S03]  /*6f30*/  S2R R165, SR_TID.X ;  /* 0x0000000000a57919 */ /* 0x000e660000002100 */
[----:B------:R-:W-:-:S02]  /*6f40*/  USHF.R.S32.HI UR11, URZ, 0x1f, UR4 ;  /* 0x0000001f3f0b7899 */ /* 0x000fc40008011404 */
[----:B------:R-:W-:Y:S01]  /*6f50*/  UIMAD UR10, UR21, UR4, URZ ;  /* 0x00000004150a72a4 */ /* 0x000fe2000f8e023f */
[----:B------:R-:W-:Y:S01]  /*6f60*/  IMAD.U32 R19, RZ, RZ, UR4 ;  /* 0x00000004ff137e24 */ /* 0x000fe2000f8e00ff */
[----:B------:R-:W2:Y:S02]  /*6f70*/  @!P5 LDC.64 R14, c[0x0][0x220] ;  /* 0x00008800ff0edb82 */ /* 0x000ea40000000a00 */
[----:B------:R-:W-:Y:S01]  /*6f80*/  UIMAD UR10, UR11, UR27, UR10 ;  /* 0x0000001b0b0a72a4 */ /* 0x000fe2000f8e020a */
[----:B------:R-:W-:-:S05]  /*6f90*/  IMAD.WIDE.U32 R18, R19, UR27, R218 ;  /* 0x0000001b13127c25 */ /* 0x000fca000f8e00da */
[----:B------:R-:W3:Y:S01]  /*6fa0*/  @!P4 LDC.64 R12, c[0x0][0x220] ;  /* 0x00008800ff0ccb82 */ /* 0x000ee20000000a00 */
[----:B------:R-:W-:Y:S01]  /*6fb0*/  VIADD R16, R19, UR10 ;  /* 0x0000000a13107c36 */ /* 0x000fe20008000000 */
[----:B------:R-:W-:Y:S04]  /*6fc0*/  @P5 STS [R225+0x9000], RZ ;  /* 0x009000ffe1005388 */ /* 0x000fe80000000800 */
[----:B------:R-:W-:Y:S02]  /*6fd0*/  @P5 STS [R225+0x9004], RZ ;  /* 0x009004ffe1005388 */ /* 0x000fe40000000800 */
[----:B------:R-:W4:Y:S02]  /*6fe0*/  @!P3 LDC.64 R10, c[0x0][0x220] ;  /* 0x00008800ff0abb82 */ /* 0x000f240000000a00 */
[----:B------:R-:W-:Y:S06]  /*6ff0*/  @P5 STS.64 [R225+0x9008], RZ ;  /* 0x009008ffe1005388 */ /* 0x000fec0000000a00 */
[----:B------:R-:W4:Y:S01]  /*7000*/  @!P5 LDC.64 R8, c[0x0][0x220] ;  /* 0x00008800ff08db82 */ /* 0x000f220000000a00 */
[C---:B--2---:R-:W-:Y:S01]  /*7010*/  @!P5 LEA R20, P0, R18.reuse, R14, 0x1 ;  /* 0x0000000e1214d211 */ /* 0x044fe200078008ff */
[----:B-1----:R-:W-:Y:S01]  /*7020*/  IMAD.SHL.U32 R165, R165, 0x2, RZ ;  /* 0x00000002a5a57824 */ /* 0x002fe200078e00ff */
[----:B------:R-:W-:-:S02]  /*7030*/  IADD3 R14, P2, R18, UR20, RZ ;  /* 0x00000014120e7c10 */ /* 0x000fc4000ff5e0ff */
[----:B------:R-:W-:-:S03]  /*7040*/  @!P5 LEA.HI.X R21, R18, R15, R16, 0x1, P0 ;  /* 0x0000000f1215d211 */ /* 0x000fc600000f0c10 */
[----:B------:R-:W1:Y:S01]  /*7050*/  @!P4 LDC.64 R6, c[0x0][0x220] ;  /* 0x00008800ff06cb82 */ /* 0x000e620000000a00 */
[C---:B---3--:R-:W-:Y:S01]  /*7060*/  @!P4 LEA R12, P1, R18.reuse, R12, 0x1 ;  /* 0x0000000c120cc211 */ /* 0x048fe200078208ff */
[----:B------:R-:W-:Y:S01]  /*7070*/  @!PT LDS RZ, [RZ] ;  /* 0x00000000fffff984 */ /* 0x000fe20000000800 */
[----:B------:R-:W-:Y:S01]  /*7080*/  @!PT LDS RZ, [RZ] ;  /* 0x00000000fffff984 */ /* 0x000fe20000000800 */
[----:B------:R-:W-:Y:S01]  /*7090*/  @!PT LDS RZ, [RZ] ;  /* 0x00000000fffff984 */ /* 0x000fe20000000800 */
[----:B------:R-:W-:Y:S03]  /*70a0*/  @!P5 LDGSTS.E.BYPASS.LTC128B.128 [R225+0x9000], desc[UR22][R20.64] ;  /* 0x0900000014e1dfae */ /* 0x000fe6000b901d56 */
[C-C-:B------:R-:W-:Y:S01]  /*70b0*/  @!P4 LEA.HI.X R13, R18.reuse, R13, R16.reuse, 0x1, P1 ;  /* 0x0000000d120dc211 */ /* 0x140fe200008f0c10 */
[----:B------:R-:W-:Y:S02]  /*70c0*/  @P4 STS.128 [R225+0xa000], RZ ;  /* 0x00a000ffe1004388 */ /* 0x000fe40000000c00 */
[----:B------:R-:W2:Y:S01]  /*70d0*/  @!P3 LDC.64 R4, c[0x0][0x220] ;  /* 0x00008800ff04bb82 */ /* 0x000ea20000000a00 */
[C---:B----4-:R-:W-:Y:S01]  /*70e0*/  @!P3 LEA R10, P0, R18.reuse, R10, 0x1 ;  /* 0x0000000a120ab211 */ /* 0x050fe200078008ff */
[----:B------:R-:W-:Y:S01]  /*70f0*/  @!PT LDS RZ, [RZ] ;  /* 0x00000000fffff984 */ /* 0x000fe20000000800 */
[----:B------:R-:W-:Y:S01]  /*7100*/  @!PT LDS RZ, [RZ] ;  /* 0x00000000fffff984 */ /* 0x000fe20000000800 */
[----:B------:R-:W-:Y:S01]  /*7110*/  @!PT LDS RZ, [RZ] ;  /* 0x00000000fffff984 */ /* 0x000fe20000000800 */
[----:B------:R-:W-:Y:S03]  /*7120*/  @!P4 LDGSTS.E.BYPASS.LTC128B.128 [R225+0xa000], desc[UR22][R12.64+0x40] ;  /* 0x0a0000400ce1cfae */ /* 0x000fe6000b901d56 */
[----:B------:R-:W-:Y:S01]  /*7130*/  @!P3 LEA.HI.X R11, R18, R11, R16, 0x1, P0 ;  /* 0x0000000b120bb211 */ /* 0x000fe200000f0c10 */
[----:B------:R-:W-:Y:S01]  /*7140*/  @P3 STS.128 [R225+0xb000], RZ ;  /* 0x00b000ffe1003388 */ /* 0x000fe20000000c00 */
[----:B------:R-:W-:-:S02]  /*7150*/  IADD3.X R16, R16, UR12, RZ, P2, !PT ;  /* 0x0000000c10107c10 */ /* 0x000fc400097fe4ff */
[C---:B------:R-:W-:Y:S01]  /*7160*/  @!P5 LEA R8, P2, R14.reuse, R8, 0x1 ;  /* 0x000000080e08d211 */ /* 0x040fe200078408ff */
[----:B------:R-:W-:Y:S01]  /*7170*/  @!PT LDS RZ, [RZ] ;  /* 0x00000000fffff984 */ /* 0x000fe20000000800 */
[----:B------:R-:W-:Y:S01]  /*7180*/  @!PT LDS RZ, [RZ] ;  /* 0x00000000fffff984 */ /* 0x000fe20000000800 */
[----:B------:R-:W-:Y:S01]  /*7190*/  @!PT LDS RZ, [RZ] ;  /* 0x00000000fffff984 */ /* 0x000fe20000000800 */
[----:B------:R-:W-:Y:S03]  /*71a0*/  @!P3 LDGSTS.E.BYPASS.LTC128B.128 [R225+0xb000], desc[UR22][R10.64+0x80] ;  /* 0x0b0000800ae1bfae */ /* 0x000fe6000b901d56 */
        /* <DEDUP_REMOVED lines=14> */
[----:B------:R-:W-:-:S03]  /*7290*/  @!P3 LEA.HI.X R23, R14, R5, R16, 0x1, P0 ;  /* 0x000000050e17b211 */ /* 0x000fc600000f0c10 */
[----:B------:R-:W-:Y:S04]  /*72a0*/  @P3 STS.128 [R225+0xb800], RZ ;  /* 0x00b800ffe1003388 */ /* 0x000fe80000000c00 */
[----:B------:R-:W-:Y:S01]  /*72b0*/  @!PT LDS RZ, [RZ] ;  /* 0x00000000fffff984 */ /* 0x000fe20000000800 */
[----:B------:R-:W-:Y:S01]  /*72c0*/  @!PT LDS RZ, [RZ] ;  /* 0x00000000fffff984 */ /* 0x000fe20000000800 */
[----:B------:R-:W-:Y:S01]  /*72d0*/  @!PT LDS RZ, [RZ] ;  /* 0x00000000fffff984 */ /* 0x000fe20000000800 */
[----:B------:R2:W-:Y:S04]  /*72e0*/  @!P3 LDGSTS.E.BYPASS.LTC128B.128 [R225+0xb800], desc[UR22][R22.64+0x80] ;  /* 0x0b80008016e1bfae */ /* 0x0005e8000b901d56 */
[----:B------:R-:W-:Y:S04]  /*72f0*/  LDSM.16.M88.4 R192, [R223+0x6000] ;  /* 0x00600000dfc0783b */ /* 0x000fe80000000200 */
[----:B------:R-:W3:Y:S04]  /*7300*/  LDSM.16.M88.4 R4, [R224+0x1000] ;  /* 0x00100000e004783b */ /* 0x000ee80000000200 */
[----:B------:R-:W4:Y:S04]  /*7310*/  LDSM.16.M88.4 R184, [R223+0x6400] ;  /* 0x00640000dfb8783b */ /* 0x000f280000000200 */
[----:B------:R-:W1:Y:S04]  /*7320*/  LDSM.16.M88.4 R176, [R223+0x6800] ;  /* 0x00680000dfb0783b */ /* 0x000e680000000200 */
[----:B------:R-:W2:Y:S04]  /*7330*/  LDSM.16.M88.4 R60, [R223+0x6c00] ;  /* 0x006c0000df3c783b */ /* 0x000ea80000000200 */
[----:B------:R-:W-:Y:S04]  /*7340*/  LDSM.16.M88.4 R212, [R220+0x6000] ;  /* 0x00600000dcd4783b */ /* 0x000fe80000000200 */
[----:B------:R-:W2:Y:S04]  /*7350*/  LDSM.16.M88.4 R36, [R222+0x1000] ;  /* 0x00100000de24783b */ /* 0x000ea80000000200 */
[----:B------:R-:W2:Y:S04]  /*7360*/  LDSM.16.M88.4 R204, [R220+0x6400] ;  /* 0x00640000dccc783b */ /* 0x000ea80000000200 */
[----:B------:R-:W2:Y:S04]  /*7370*/  LDSM.16.M88.4 R200, [R220+0x6800] ;  /* 0x00680000dcc8783b */ /* 0x000ea80000000200 */
[----:B------:R-:W2:Y:S04]  /*7380*/  LDSM.16.M88.4 R196, [R220+0x6c00] ;  /* 0x006c0000dcc4783b */ /* 0x000ea80000000200 */
[----:B------:R-:W2:Y:S01]  /*7390*/  LDSM.16.M88.4 R64, [R224] ;  /* 0x00000000e040783b */ /* 0x000ea20000000200 */
[C---:B---3--:R-:W-:Y:S03]  /*73a0*/  HMMA.16816.F32.BF16 R32, R4.reuse, R192, RZ ;  /* 0x000000c00420723c */ /* 0x048fe600000418ff */
[----:B------:R-:W3:Y:S04]  /*73b0*/  LDSM.16.M88.4 R208, [R222] ;  /* 0x00000000ded0783b */ /* 0x000ee80000000200 */
[----:B------:R-:W-:Y:S01]  /*73c0*/  LDSM.16.M88.4 R56, [R224+0x3000] ;  /* 0x00300000e038783b */ /* 0x000fe20000000200 */
[C---:B----4-:R-:W-:Y:S03]  /*73d0*/  HMMA.16816.F32.BF16 R24, R4.reuse, R184, RZ ;  /* 0x000000b80418723c */ /* 0x050fe600000418ff */
[----:B------:R-:W4:Y:S03]  /*73e0*/  LDSM.16.M88.4 R52, [R223+0x7000] ;  /* 0x00700000df34783b */ /* 0x000f260000000200 */
[C---:B-1----:R-:W-:Y:S01]  /*73f0*/  HMMA.16816.F32.BF16 R16, R4.reuse, R176, RZ ;  /* 0x000000b00410723c */ /* 0x042fe200000418ff */
[----:B------:R-:W1:Y:S04]  /*7400*/  LDSM.16.M88.4 R48, [R223+0x7400] ;  /* 0x00740000df30783b */ /* 0x000e680000000200 */
[----:B------:R-:W1:Y:S01]  /*7410*/  LDSM.16.M88.4 R44, [R223+0x7800] ;  /* 0x00780000df2c783b */ /* 0x000e620000000200 */
[C---:B--2---:R-:W-:Y:S03]  /*7420*/  HMMA.16816.F32.BF16 R8, R4.reuse, R60, RZ ;  /* 0x0000003c0408723c */ /* 0x044fe600000418ff */
[----:B------:R-:W2:Y:S03]  /*7430*/  LDSM.16.M88.4 R40, [R223+0x7c00] ;  /* 0x007c0000df28783b */ /* 0x000ea60000000200 */
[C---:B------:R-:W-:Y:S01]  /*7440*/  HMMA.16816.F32.BF16 R28, R4.reuse, R194, RZ ;  /* 0x000000c2041c723c */ /* 0x040fe200000418ff */
[----:B------:R-:W0:Y:S05]  /*7450*/  LDGDEPBAR ;  /* 0x00000000000079af */ /* 0x000e2a0000000000 */
[C---:B------:R-:W-:Y:S06]  /*7460*/  HMMA.16816.F32.BF16 R20, R4.reuse, R186, RZ ;  /* 0x000000ba0414723c */ /* 0x040fec00000418ff */
[C---:B------:R-:W-:Y:S06]  /*7470*/  HMMA.16816.F32.BF16 R12, R4.reuse, R178, RZ ;  /* 0x000000b2040c723c */ /* 0x040fec00000418ff */
[----:B------:R-:W-:Y:S06]  /*7480*/  HMMA.16816.F32.BF16 R4, R4, R62, RZ ;  /* 0x0000003e0404723c */ /* 0x000fec00000418ff */
        /* <DEDUP_REMOVED lines=16> */
[----:B------:R-:W2:Y:S05]  /*7590*/  LDSM.16.M88.4 R60, [R224+0x2000] ;  /* 0x00200000e03c783b */ /* 0x000eaa0000000200 */
[C---:B---3--:R-:W-:Y:S06]  /*75a0*/  HMMA.16816.F32.BF16 R192, R208.reuse, R214, R192 ;  /* 0x000000d6d0c0723c */ /* 0x048fec00000418c0 */
[C---:B------:R-:W-:Y:S01]  /*75b0*/  HMMA.16816.F32.BF16 R36, R208.reuse, R212, R36 ;  /* 0x000000d4d024723c */ /* 0x040fe20000041824 */
[----:B------:R-:W-:Y:S05]  /*75c0*/  LDSM.16.M88.4 R212, [R222+0x2000] ;  /* 0x00200000ded4783b */ /* 0x000fea0000000200 */
[C---:B------:R-:W-:Y:S06]  /*75d0*/  HMMA.16816.F32.BF16 R188, R208.reuse, R204, R188 ;  /* 0x000000ccd0bc723c */ /* 0x040fec00000418bc */
[C---:B------:R-:W-:Y:S06]  /*75e0*/  HMMA.16816.F32.BF16 R180, R208.reuse, R200, R180 ;  /* 0x000000c8d0b4723c */ /* 0x040fec00000418b4 */
[C---:B------:R-:W-:Y:S06]  /*75f0*/  HMMA.16816.F32.BF16 R172, R208.reuse, R196, R172 ;  /* 0x000000c4d0ac723c */ /* 0x040fec00000418ac */
[C---:B------:R-:W-:Y:S01]  /*7600*/  HMMA.16816.F32.BF16 R184, R208.reuse, R206, R184 ;  /* 0x000000ced0b8723c */ /* 0x040fe200000418b8 */
[----:B------:R-:W-:Y:S05]  /*7610*/  LDSM.16.M88.4 R204, [R222+0x3000] ;  /* 0x00300000decc783b */ /* 0x000fea0000000200 */
[C---:B------:R-:W-:Y:S01]  /*7620*/  HMMA.16816.F32.BF16 R176, R208.reuse, R202, R176 ;  /* 0x000000cad0b0723c */ /* 0x040fe200000418b0 */
[----:B------:R-:W3:Y:S05]  /*7630*/  LDSM.16.M88.4 R200, [R220+0x7000] ;  /* 0x00700000dcc8783b */ /* 0x000eea0000000200 */
[----:B------:R-:W-:Y:S01]  /*7640*/  HMMA.16816.F32.BF16 R64, R208, R198, R64 ;  /* 0x000000c6d040723c */ /* 0x000fe20000041840 */
[----:B------:R-:W3:Y:S04]  /*7650*/  LDSM.16.M88.4 R196, [R220+0x7400] ;  /* 0x00740000dcc4783b */ /* 0x000ee80000000200 */
[----:B------:R-:W3:Y:S01]  /*7660*/  LDSM.16.M88.4 R208, [R220+0x7800] ;  /* 0x00780000dcd0783b */ /* 0x000ee20000000200 */
[C---:B----4-:R-:W-:Y:S06]  /*7670*/  HMMA.16816.F32.BF16 R32, R56.reuse, R52, R32 ;  /* 0x000000343820723c */ /* 0x050fec0000041820 */
[C---:B-1----:R-:W-:Y:S06]  /*7680*/  HMMA.16816.F32.BF16 R24, R56.reuse, R48, R24 ;  /* 0x000000303818723c */ /* 0x042fec0000041818 */
[C---:B------:R-:W-:Y:S06]  /*7690*/  HMMA.16816.F32.BF16 R16, R56.reuse, R44, R16 ;  /* 0x0000002c3810723c */ /* 0x040fec0000041810 */
        /* <DEDUP_REMOVED lines=8> */
[----:B------:R-:W-:Y:S05]  /*7720*/  LDSM.16.M88.4 R52, [R223+0x8400] ;  /* 0x00840000df34783b */ /* 0x000fea0000000200 */
[C---:B------:R-:W-:Y:S06]  /*7730*/  HMMA.16816.F32.BF16 R188, R60.reuse, R48, R188 ;  /* 0x000000303cbc723c */ /* 0x040fec00000418bc */
[C---:B------:R-:W-:Y:S01]  /*7740*/  HMMA.16816.F32.BF16 R184, R60.reuse, R50, R184 ;  /* 0x000000323cb8723c */ /* 0x040fe200000418b8 */
[----:B------:R-:W-:Y:S05]  /*7750*/  LDSM.16.M88.4 R48, [R224+0x4000] ;  /* 0x00400000e030783b */ /* 0x000fea0000000200 */
[C---:B------:R-:W-:Y:S06]  /*7760*/  HMMA.16816.F32.BF16 R180, R60.reuse, R44, R180 ;  /* 0x0000002c3cb4723c */ /* 0x040fec00000418b4 */
[C---:B------:R-:W-:Y:S01]  /*7770*/  HMMA.16816.F32.BF16 R176, R60.reuse, R46, R176 ;  /* 0x0000002e3cb0723c */ /* 0x040fe200000418b0 */
[----:B------:R-:W-:Y:S05]  /*7780*/  LDSM.16.M88.4 R44, [R224+0x5000] ;  /* 0x00500000e02c783b */ /* 0x000fea0000000200 */
[C---:B------:R-:W-:Y:S06]  /*7790*/  HMMA.16816.F32.BF16 R172, R60.reuse, R40, R172 ;  /* 0x000000283cac723c */ /* 0x040fec00000418ac */
[----:B------:R-:W-:Y:S01]  /*77a0*/  HMMA.16816.F32.BF16 R64, R60, R42, R64 ;  /* 0x0000002a3c40723c */ /* 0x000fe20000041840 */
[----:B------:R-:W2:Y:S04]  /*77b0*/  LDSM.16.M88.4 R40, [R223+0x8000] ;  /* 0x00800000df28783b */ /* 0x000ea80000000200 */
[----:B------:R-:W-:Y:S01]  /*77c0*/  LDSM.16.M88.4 R60, [R223+0x8c00] ;  /* 0x008c0000df3c783b */ /* 0x000fe20000000200 */
[-C--:B---3--:R-:W-:Y:S06]  /*77d0*/  HMMA.16816.F32.BF16 R192, R212, R202.reuse, R192 ;  /* 0x000000cad4c0723c */ /* 0x088fec00000418c0 */
[----:B------:R-:W-:Y:S06]  /*77e0*/  HMMA.16816.F32.BF16 R28, R204, R202, R28 ;  /* 0x000000cacc1c723c */ /* 0x000fec000004181c */
[C---:B------:R-:W-:Y:S06]  /*77f0*/  HMMA.16816.F32.BF16 R36, R212.reuse, R200, R36 ;  /* 0x000000c8d424723c */ /* 0x040fec0000041824 */
[C---:B------:R-:W-:Y:S06]  /*7800*/  HMMA.16816.F32.BF16 R188, R212.reuse, R196, R188 ;  /* 0x000000c4d4bc723c */ /* 0x040fec00000418bc */
[C---:B------:R-:W-:Y:S06]  /*7810*/  HMMA.16816.F32.BF16 R184, R212.reuse, R198, R184 ;  /* 0x000000c6d4b8723c */ /* 0x040fec00000418b8 */
[C---:B------:R-:W-:Y:S06]  /*7820*/  HMMA.16816.F32.BF16 R180, R212.reuse, R208, R180 ;  /* 0x000000d0d4b4723c */ /* 0x040fec00000418b4 */
[C---:B------:R-:W-:Y:S06]  /*7830*/  HMMA.16816.F32.BF16 R176, R212.reuse, R210, R176 ;  /* 0x000000d2d4b0723c */ /* 0x040fec00000418b0 */
[----:B-1----:R-:W-:Y:S06]  /*7840*/  HMMA.16816.F32.BF16 R172, R212, R56, R172 ;  /* 0x00000038d4ac723c */ /* 0x002fec00000418ac */
[C---:B------:R-:W-:Y:S01]  /*7850*/  HMMA.16816.F32.BF16 R32, R204.reuse, R200, R32 ;  /* 0x000000c8cc20723c */ /* 0x040fe20000041820 */
[----:B------:R-:W-:Y:S05]  /*7860*/  LDSM.16.M88.4 R200, [R222+0x4000] ;  /* 0x00400000dec8783b */ /* 0x000fea0000000200 */
[C---:B------:R-:W-:Y:S06]  /*7870*/  HMMA.16816.F32.BF16 R8, R204.reuse, R56, R8 ;  /* 0x00000038cc08723c */ /* 0x040fec0000041808 */
[-C--:B------:R-:W-:Y:S06]  /*7880*/  HMMA.16816.F32.BF16 R4, R204, R58.reuse, R4 ;  /* 0x0000003acc04723c */ /* 0x080fec0000041804 */
[----:B------:R-:W-:Y:S01]  /*7890*/  HMMA.16816.F32.BF16 R212, R212, R58, R64 ;  /* 0x0000003ad4d4723c */ /* 0x000fe20000041840 */
[----:B------:R-:W1:Y:S04]  /*78a0*/  LDSM.16.M88.4 R56, [R220+0x8000] ;  /* 0x00800000dc38783b */ /* 0x000e680000000200 */
[----:B------:R-:W3:Y:S01]  /*78b0*/  LDSM.16.M88.4 R64, [R222+0x5000] ;  /* 0x00500000de40783b */ /* 0x000ee20000000200 */
[C---:B------:R-:W-:Y:S06]  /*78c0*/  HMMA.16816.F32.BF16 R24, R204.reuse, R196, R24 ;  /* 0x000000c4cc18723c */ /* 0x040fec0000041818 */
[C---:B------:R-:W-:Y:S01]  /*78d0*/  HMMA.16816.F32.BF16 R20, R204.reuse, R198, R20 ;  /* 0x000000c6cc14723c */ /* 0x040fe20000041814 */
[----:B------:R-:W4:Y:S05]  /*78e0*/  LDSM.16.M88.4 R196, [R223+0x8800] ;  /* 0x00880000dfc4783b */ /* 0x000f2a0000000200 */
[C---:B------:R-:W-:Y:S06]  /*78f0*/  HMMA.16816.F32.BF16 R16, R204.reuse, R208, R16 ;  /* 0x000000d0cc10723c */ /* 0x040fec0000041810 */
[----:B------:R-:W-:Y:S01]  /*7900*/  HMMA.16816.F32.BF16 R12, R204, R210, R12 ;  /* 0x000000d2cc0c723c */ /* 0x000fe2000004180c */
[----:B------:R-:W4:Y:S05]  /*7910*/  LDSM.16.M88.4 R204, [R220+0x8400] ;  /* 0x00840000dccc783b */ /* 0x000f2a0000000200 */
[-C--:B--2---:R-:W-:Y:S06]  /*7920*/  HMMA.16816.F32.BF16 R192, R48, R42.reuse, R192 ;  /* 0x0000002a30c0723c */ /* 0x084fec00000418c0 */
[----:B------:R-:W-:Y:S06]  /*7930*/  HMMA.16816.F32.BF16 R28, R44, R42, R28 ;  /* 0x0000002a2c1c723c */ /* 0x000fec000004181c */
[-C--:B------:R-:W-:Y:S06]  /*7940*/  HMMA.16816.F32.BF16 R188, R48, R52.reuse, R188 ;  /* 0x0000003430bc723c */ /* 0x080fec00000418bc */
[----:B------:R-:W-:Y:S06]  /*7950*/  HMMA.16816.F32.BF16 R24, R44, R52, R24 ;  /* 0x000000342c18723c */ /* 0x000fec0000041818 */
[----:B-1----:R-:W-:Y:S06]  /*7960*/  HMMA.16816.F32.BF16 R192, R200, R58, R192 ;  /* 0x0000003ac8c0723c */ /* 0x002fec00000418c0 */
[----:B------:R-:W-:Y:S06]  /*7970*/  HMMA.16816.F32.BF16 R32, R44, R40, R32 ;  /* 0x000000282c20723c */ /* 0x000fec0000041820 */
[----:B---3--:R-:W-:Y:S06]  /*7980*/  HMMA.16816.F32.BF16 R28, R64, R58, R28 ;  /* 0x0000003a401c723c */ /* 0x008fec000004181c */
[----:B------:R-:W-:Y:S01]  /*7990*/  HMMA.16816.F32.BF16 R36, R48, R40, R36 ;  /* 0x000000283024723c */ /* 0x000fe20000041824 */
[----:B------:R-:W-:-:S05]  /*79a0*/  IMAD.U32 R59, RZ, RZ, UR24 ;  /* 0x00000018ff3b7e24 */ /* 0x000fca000f8e00ff */
[----:B------:R-:W-:Y:S01]  /*79b0*/  HMMA.16816.F32.BF16 R20, R44, R54, R20 ;  /* 0x000000362c14723c */ /* 0x000fe20000041814 */
[----:B------:R-:W-:-:S05]  /*79c0*/  LOP3.LUT R40, R165, 0x6, RZ, 0xc0, !PT ;  /* 0x00000006a5287812 */ /* 0x000fca00078ec0ff */
[----:B------:R-:W-:Y:S01]  /*79d0*/  IMAD R59, R59, 0x40, R40 ;  /* 0x000000403b3b7824 */ /* 0x000fe200078e0228 */
[C---:B----4-:R-:W-:Y:S01]  /*79e0*/  HMMA.16816.F32.BF16 R16, R44.reuse, R196, R16 ;  /* 0x000000c42c10723c */ /* 0x050fe20000041810 */
[----:B------:R-:W1:Y:S05]  /*79f0*/  LDSM.16.M88.4 R40, [R220+0x8800] ;  /* 0x00880000dc28783b */ /* 0x000e6a0000000200 */
[C---:B------:R-:W-:Y:S06]  /*7a00*/  HMMA.16816.F32.BF16 R12, R44.reuse, R198, R12 ;  /* 0x000000c62c0c723c */ /* 0x040fec000004180c */
[C---:B------:R-:W-:Y:S06]  /*7a10*/  HMMA.16816.F32.BF16 R8, R44.reuse, R60, R8 ;  /* 0x0000003c2c08723c */ /* 0x040fec0000041808 */
[----:B------:R-:W-:Y:S06]  /*7a20*/  HMMA.16816.F32.BF16 R4, R44, R62, R4 ;  /* 0x0000003e2c04723c */ /* 0x000fec0000041804 */
[----:B------:R-:W-:Y:S01]  /*7a30*/  HMMA.16816.F32.BF16 R188, R200, R204, R188 ;  /* 0x000000ccc8bc723c */ /* 0x000fe200000418bc */
[----:B------:R-:W-:-:S02]  /*7a40*/  VIADD R45, R59, 0x8 ;  /* 0x000000083b2d7836 */ /* 0x000fc40000000000 */
[----:B------:R-:W-:-:S03]  /*7a50*/  VIADD R44, R59, 0x9 ;  /* 0x000000093b2c7836 */ /* 0x000fc60000000000 */
[----:B------:R-:W-:Y:S01]  /*7a60*/  HMMA.16816.F32.BF16 R184, R48, R54, R184 ;  /* 0x0000003630b8723c */ /* 0x000fe200000418b8 */
[C---:B------:R-:W-:Y:S02]  /*7a70*/  ISETP.GE.AND P1, PT, R45.reuse, R229, PT ;  /* 0x000000e52d00720c */ /* 0x040fe40003f26270 */
[C---:B------:R-:W-:Y:S02]  /*7a80*/  ISETP.GE.AND P2, PT, R45.reuse, R228, PT ;  /* 0x000000e42d00720c */ /* 0x040fe40003f46270 */
[CC--:B------:R-:W-:Y:S01]  /*7a90*/  ISETP.GE.AND P6, PT, R45.reuse, R227.reuse, PT ;  /* 0x000000e32d00720c */ /* 0x0c0fe20003fc6270 */
[----:B------:R-:W-:Y:S01]  /*7aa0*/  HMMA.16816.F32.BF16 R24, R64, R204, R24 ;  /* 0x000000cc4018723c */ /* 0x000fe20000041818 */
[----:B------:R-:W-:Y:S02]  /*7ab0*/  ISETP.GE.AND P0, PT, R45, R226, PT ;  /* 0x000000e22d00720c */ /* 0x000fe40003f06270 */
[----:B------:R-:W-:Y:S02]  /*7ac0*/  FSEL R45, R192, -INF , !P1 ;  /* 0xff800000c02d7808 */ /* 0x000fe40004800000 */
[----:B------:R-:W-:Y:S01]  /*7ad0*/  ISETP.GE.AND P1, PT, R44, R227, PT ;  /* 0x000000e32c00720c */ /* 0x000fe20003f26270 */
[----:B------:R-:W-:Y:S01]  /*7ae0*/  HMMA.16816.F32.BF16 R176, R48, R198, R176 ;  /* 0x000000c630b0723c */ /* 0x000fe200000418b0 */
[----:B------:R-:W-:-:S02]  /*7af0*/  FSEL R47, R30, -INF , !P0 ;  /* 0xff8000001e2f7808 */ /* 0x000fc40004000000 */
[----:B------:R-:W-:Y:S01]  /*7b00*/  FSEL R46, R29, -INF , !P1 ;  /* 0xff8000001d2e7808 */ /* 0x000fe20004800000 */
[C---:B------:R-:W-:Y:S01]  /*7b10*/  VIADD R29, R59.reuse, 0x10 ;  /* 0x000000103b1d7836 */ /* 0x040fe20000000000 */
[----:B------:R-:W-:Y:S01]  /*7b20*/  ISETP.GE.AND P0, PT, R44, R226, PT ;  /* 0x000000e22c00720c */ /* 0x000fe20003f06270 */
[----:B------:R-:W-:Y:S01]  /*7b30*/  HMMA.16816.F32.BF16 R180, R48, R196, R180 ;  /* 0x000000c430b4723c */ /* 0x000fe200000418b4 */
[----:B------:R-:W-:Y:S01]  /*7b40*/  FSEL R243, R28, -INF , !P6 ;  /* 0xff8000001cf37808 */ /* 0x000fe20007000000 */
[----:B------:R-:W-:Y:S01]  /*7b50*/  VIADD R28, R59, 0x11 ;  /* 0x000000113b1c7836 */ /* 0x000fe20000000000 */
[----:B------:R-:W-:Y:S02]  /*7b60*/  FSEL R198, R31, -INF , !P0 ;  /* 0xff8000001fc67808 */ /* 0x000fe40004000000 */
[-C--:B------:R-:W-:Y:S01]  /*7b70*/  ISETP.GE.AND P0, PT, R29, R229.reuse, PT ;  /* 0x000000e51d00720c */ /* 0x080fe20003f06270 */
[----:B------:R-:W-:Y:S01]  /*7b80*/  HMMA.16816.F32.BF16 R184, R200, R206, R184 ;  /* 0x000000cec8b8723c */ /* 0x000fe200000418b8 */
[----:B------:R-:W-:-:S02]  /*7b90*/  ISETP.GE.AND P6, PT, R44, R229, PT ;  /* 0x000000e52c00720c */ /* 0x000fc40003fc6270 */
[----:B------:R-:W-:Y:S02]  /*7ba0*/  ISETP.GE.AND P1, PT, R44, R228, PT ;  /* 0x000000e42c00720c */ /* 0x000fe40003f26270 */
[----:B------:R-:W-:Y:S01]  /*7bb0*/  FSEL R44, R194, -INF , !P2 ;  /* 0xff800000c22c7808 */ /* 0x000fe20005000000 */
[C---:B------:R-:W-:Y:S01]  /*7bc0*/  HMMA.16816.F32.BF16 R20, R64.reuse, R206, R20 ;  /* 0x000000ce4014723c */ /* 0x040fe20000041814 */
[----:B------:R-:W-:Y:S02]  /*7bd0*/  FSEL R205, R188, -INF , !P0 ;  /* 0xff800000bccd7808 */ /* 0x000fe40004000000 */
[----:B------:R-:W-:Y:S02]  /*7be0*/  ISETP.GE.AND P2, PT, R29, R227, PT ;  /* 0x000000e31d00720c */ /* 0x000fe40003f46270 */
[----:B------:R-:W-:Y:S01]  /*7bf0*/  ISETP.GE.AND P0, PT, R28, R229, PT ;  /* 0x000000e51c00720c */ /* 0x000fe20003f06270 */
[----:B-1----:R-:W-:Y:S01]  /*7c00*/  HMMA.16816.F32.BF16 R16, R64, R40, R16 ;  /* 0x000000284010723c */ /* 0x002fe20000041810 */
[----:B------:R-:W-:-:S02]  /*7c10*/  FSEL R246, R195, -INF , !P1 ;  /* 0xff800000c3f67808 */ /* 0x000fc40004800000 */
[----:B------:R-:W-:Y:S02]  /*7c20*/  FSEL R199, R24, -INF , !P2 ;  /* 0xff80000018c77808 */ /* 0x000fe40005000000 */
[----:B------:R-:W-:Y:S01]  /*7c30*/  FSEL R207, R189, -INF , !P0 ;  /* 0xff800000bdcf7808 */ /* 0x000fe20004000000 */
        /* <DEDUP_REMOVED lines=9> */
[----:B------:R-:W1:Y:S01]  /*7cd0*/  LDSM.16.M88.4 R24, [R220+0x8c00] ;  /* 0x008c0000dc18783b */ /* 0x000e620000000200 */
[----:B------:R-:W-:Y:S01]  /*7ce0*/  FSEL R248, R193, -INF , !P6 ;  /* 0xff800000c1f87808 */ /* 0x000fe20007000000 */
[----:B------:R-:W-:-:S04]  /*7cf0*/  DEPBAR.LE SB0, 0x0 ;  /* 0x000080000000791a */ /* 0x000fc80000000000 */
[-C--:B------:R-:W-:Y:S01]  /*7d00*/  ISETP.GE.AND P6, PT, R29, R228.reuse, PT ;  /* 0x000000e41d00720c */ /* 0x080fe20003fc6270 */
[C---:B------:R-:W-:Y:S01]  /*7d10*/  VIADD R29, R59.reuse, 0x18 ;  /* 0x000000183b1d7836 */ /* 0x040fe20000000000 */
[----:B------:R-:W-:Y:S02]  /*7d20*/  HMMA.16816.F32.BF16 R176, R200, R42, R176 ;  /* 0x0000002ac8b0723c */ /* 0x000fe400000418b0 */
[----:B------:R-:W-:Y:S02]  /*7d30*/  FSEL R190, R190, -INF , !P6 ;  /* 0xff800000bebe7808 */ /* 0x000fe40007000000 */
[----:B------:R-:W-:Y:S01]  /*7d40*/  ISETP.GE.AND P6, PT, R28, R228, PT ;  /* 0x000000e41c00720c */ /* 0x000fe20003fc6270 */
[----:B------:R-:W-:Y:S01]  /*7d50*/  VIADD R28, R59, 0x19 ;  /* 0x000000193b1c7836 */ /* 0x000fe20000000000 */
[C---:B------:R-:W-:Y:S01]  /*7d60*/  ISETP.GE.AND P1, PT, R29.reuse, R229, PT ;  /* 0x000000e51d00720c */ /* 0x040fe20003f26270 */
[----:B------:R-:W-:Y:S01]  /*7d70*/  HMMA.16816.F32.BF16 R212, R48, R62, R212 ;  /* 0x0000003e30d4723c */ /* 0x000fe200000418d4 */
[----:B------:R-:W-:-:S02]  /*7d80*/  ISETP.GE.AND P0, PT, R29, R226, PT ;  /* 0x000000e21d00720c */ /* 0x000fc40003f06270 */
[----:B------:R-:W-:Y:S02]  /*7d90*/  FSEL R192, R191, -INF , !P6 ;  /* 0xff800000bfc07808 */ /* 0x000fe40007000000 */
[----:B------:R-:W-:Y:S01]  /*7da0*/  FSEL R194, R184, -INF , !P1 ;  /* 0xff800000b8c27808 */ /* 0x000fe20004800000 */
[-C--:B------:R-:W-:Y:S01]  /*7db0*/  HMMA.16816.F32.BF16 R36, R200, R56.reuse, R36 ;  /* 0x00000038c824723c */ /* 0x080fe20000041824 */
[C---:B------:R-:W-:Y:S02]  /*7dc0*/  ISETP.GE.AND P2, PT, R29.reuse, R228, PT ;  /* 0x000000e41d00720c */ /* 0x040fe40003f46270 */
[-C--:B------:R-:W-:Y:S01]  /*7dd0*/  ISETP.GE.AND P6, PT, R29, R227.reuse, PT ;  /* 0x000000e31d00720c */ /* 0x080fe20003fc6270 */
[----:B------:R-:W-:Y:S01]  /*7de0*/  VIADD R29, R59, 0x20 ;  /* 0x000000203b1d7836 */ /* 0x000fe20000000000 */
[----:B------:R-:W-:Y:S01]  /*7df0*/  ISETP.GE.AND P1, PT, R28, R227, PT ;  /* 0x000000e31c00720c */ /* 0x000fe20003f26270 */
[----:B------:R-:W-:Y:S01]  /*7e00*/  HMMA.16816.F32.BF16 R32, R64, R56, R32 ;  /* 0x000000384020723c */ /* 0x000fe20000041820 */
[----:B------:R-:W-:-:S02]  /*7e10*/  FSEL R22, R22, -INF , !P0 ;  /* 0xff80000016167808 */ /* 0x000fc40004000000 */
[----:B------:R-:W-:Y:S02]  /*7e20*/  ISETP.GE.AND P0, PT, R28, R226, PT ;  /* 0x000000e21c00720c */ /* 0x000fe40003f06270 */
[----:B------:R-:W-:Y:S02]  /*7e30*/  FSEL R20, R20, -INF , !P6 ;  /* 0xff80000014147808 */ /* 0x000fe40007000000 */
[----:B------:R-:W-:Y:S02]  /*7e40*/  FSEL R21, R21, -INF , !P1 ;  /* 0xff80000015157808 */ /* 0x000fe40004800000 */
[CC--:B------:R-:W-:Y:S02]  /*7e50*/  ISETP.GE.AND P6, PT, R28.reuse, R229.reuse, PT ;  /* 0x000000e51c00720c */ /* 0x0c0fe40003fc6270 */
[----:B------:R-:W-:Y:S01]  /*7e60*/  ISETP.GE.AND P1, PT, R28, R228, PT ;  /* 0x000000e41c00720c */ /* 0x000fe20003f26270 */
[----:B------:R-:W-:Y:S01]  /*7e70*/  VIADD R28, R59, 0x21 ;  /* 0x000000213b1c7836 */ /* 0x000fe20000000000 */
[----:B------:R-:W-:Y:S01]  /*7e80*/  FSEL R23, R23, -INF , !P0 ;  /* 0xff80000017177808 */ /* 0x000fe20004000000 */
[----:B-1----:R-:W-:Y:S01]  /*7e90*/  HMMA.16816.F32.BF16 R172, R200, R24, R172 ;  /* 0x00000018c8ac723c */ /* 0x002fe200000418ac */
[----:B------:R-:W-:Y:S01]  /*7ea0*/  BAR.SYNC.DEFER_BLOCKING 0x0 ;  /* 0x0000000000007b1d */ /* 0x000fe20000010000 */
[----:B------:R-:W-:-:S02]  /*7eb0*/  ISETP.GE.AND P0, PT, R29, R229, PT ;  /* 0x000000e51d00720c */ /* 0x000fc40003f06270 */
[----:B------:R-:W-:Y:S02]  /*7ec0*/  FSEL R186, R186, -INF , !P2 ;  /* 0xff800000baba7808 */ /* 0x000fe40005000000 */
[----:B------:R-:W-:Y:S01]  /*7ed0*/  FSEL R196, R185, -INF , !P6 ;  /* 0xff800000b9c47808 */ /* 0x000fe20007000000 */
[----:B------:R-:W-:Y:S01]  /*7ee0*/  HMMA.16816.F32.BF16 R8, R64, R24, R8 ;  /* 0x000000184008723c */ /* 0x000fe20000041808 */
[----:B------:R-:W-:Y:S02]  /*7ef0*/  FSEL R51, R180, -INF , !P0 ;  /* 0xff800000b4337808 */ /* 0x000fe40004000000 */
[C---:B------:R-:W-:Y:S02]  /*7f00*/  ISETP.GE.AND P6, PT, R29.reuse, R228, PT ;  /* 0x000000e41d00720c */ /* 0x040fe40003fc6270 */
[----:B------:R-:W-:Y:S01]  /*7f10*/  ISETP.GE.AND P2, PT, R29, R227, PT ;  /* 0x000000e31d00720c */ /* 0x000fe20003f46270 */
[----:B------:R-:W-:Y:S01]  /*7f20*/  HMMA.16816.F32.BF16 R212, R200, R26, R212 ;  /* 0x0000001ac8d4723c */ /* 0x000fe200000418d4 */
[----:B------:R-:W-:-:S02]  /*7f30*/  ISETP.GE.AND P0, PT, R28, R229, PT ;  /* 0x000000e51c00720c */ /* 0x000fc40003f06270 */
[----:B------:R-:W-:Y:S02]  /*7f40*/  FSEL R204, R187, -INF , !P1 ;  /* 0xff800000bbcc7808 */ /* 0x000fe40004800000 */
[----:B------:R-:W-:Y:S01]  /*7f50*/  ISETP.GE.AND P1, PT, R29, R226, PT ;  /* 0x000000e21d00720c */ /* 0x000fe20003f26270 */
[----:B------:R-:W-:Y:S01]  /*7f60*/  HMMA.16816.F32.BF16 R4, R64, R26, R4 ;  /* 0x0000001a4004723c */ /* 0x000fe20000041804 */
[----:B------:R-:W-:Y:S02]  /*7f70*/  FSEL R52, R182, -INF , !P6 ;  /* 0xff800000b6347808 */ /* 0x000fe40007000000 */
[----:B------:R-:W-:Y:S01]  /*7f80*/  FSEL R29, R16, -INF , !P2 ;  /* 0xff800000101d7808 */ /* 0x000fe20005000000 */
[----:B------:R-:W-:Y:S01]  /*7f90*/  VIADD R16, R59, 0x29 ;  /* 0x000000293b107836 */ /* 0x000fe20000000000 */
[----:B------:R-:W-:Y:S02]  /*7fa0*/  FSEL R54, R181, -INF , !P0 ;  /* 0xff800000b5367808 */ /* 0x000fe40004000000 */
[----:B------:R-:W-:-:S02]  /*7fb0*/  ISETP.GE.AND P6, PT, R28, R228, PT ;  /* 0x000000e41c00720c */ /* 0x000fc40003fc6270 */
[C---:B------:R-:W-:Y:S02]  /*7fc0*/  ISETP.GE.AND P2, PT, R28.reuse, R227, PT ;  /* 0x000000e31c00720c */ /* 0x040fe40003f46270 */
[-C--:B------:R-:W-:Y:S01]  /*7fd0*/  ISETP.GE.AND P0, PT, R28, R226.reuse, PT ;  /* 0x000000e21c00720c */ /* 0x080fe20003f06270 */
[----:B------:R-:W-:Y:S01]  /*7fe0*/  VIADD R28, R59, 0x28 ;  /* 0x000000283b1c7836 */ /* 0x000fe20000000000 */
[----:B------:R-:W-:Y:S02]  /*7ff0*/  FSEL R58, R183, -INF , !P6 ;  /* 0xff800000b73a7808 */ /* 0x000fe40007000000 */
[----:B------:R-:W-:Y:S02]  /*8000*/  FSEL R31, R19, -INF , !P0 ;  /* 0xff800000131f7808 */ /* 0x000fe40004000000 */
[----:B------:R-:W-:Y:S02]  /*8010*/  ISETP.GE.AND P0, PT, R28, R226, PT ;  /* 0x000000e21c00720c */ /* 0x000fe40003f06270 */
[----:B------:R-:W-:-:S02]  /*8020*/  FSEL R187, R18, -INF , !P1 ;  /* 0xff80000012bb7808 */ /* 0x000fc40004800000 */
[----:B------:R-:W-:Y:S02]  /*8030*/  FSEL R191, R14, -INF , !P0 ;  /* 0xff8000000ebf7808 */ /* 0x000fe40004000000 */
[C---:B------:R-:W-:Y:S02]  /*8040*/  ISETP.GE.AND P1, PT, R28.reuse, R229, PT ;  /* 0x000000e51c00720c */ /* 0x040fe40003f26270 */
[-C--:B------:R-:W-:Y:S02]  /*8050*/  ISETP.GE.AND P6, PT, R28, R227.reuse, PT ;  /* 0x000000e31c00720c */ /* 0x080fe40003fc6270 */
[----:B------:R-:W-:Y:S02]  /*8060*/  ISETP.GE.AND P0, PT, R16, R226, PT ;  /* 0x000000e21000720c */ /* 0x000fe40003f06270 */
[----:B------:R-:W-:Y:S02]  /*8070*/  FSEL R60, R176, -INF , !P1 ;  /* 0xff800000b03c7808 */ /* 0x000fe40004800000 */
[----:B------:R-:W-:Y:S01]  /*8080*/  FSEL R193, R12, -INF , !P6 ;  /* 0xff8000000cc17808 */ /* 0x000fe20007000000 */
[----:B------:R-:W-:Y:S01]  /*8090*/  VIADD R12, R59, 0x1 ;  /* 0x000000013b0c7836 */ /* 0x000fe20000000000 */
[----:B------:R-:W-:Y:S01]  /*80a0*/  FSEL R195, R15, -INF , !P0 ;  /* 0xff8000000fc37808 */ /* 0x000fe20004000000 */
[----:B------:R-:W-:Y:S01]  /*80b0*/  VIADD R15, R59, 0x30 ;  /* 0x000000303b0f7836 */ /* 0x000fe20000000000 */
[----:B------:R-:W-:-:S02]  /*80c0*/  ISETP.GE.AND P1, PT, R16, R227, PT ;  /* 0x000000e31000720c */ /* 0x000fc40003f26270 */
[----:B------:R-:W-:Y:S02]  /*80d0*/  ISETP.GE.AND P6, PT, R16, R229, PT ;  /* 0x000000e51000720c */ /* 0x000fe40003fc6270 */
[----:B------:R-:W-:Y:S01]  /*80e0*/  FSEL R197, R13, -INF , !P1 ;  /* 0xff8000000dc57808 */ /* 0x000fe20004800000 */
[----:B------:R-:W-:Y:S01]  /*80f0*/  VIADD R13, R59, 0x31 ;  /* 0x000000313b0d7836 */ /* 0x000fe20000000000 */
[----:B------:R-:W-:Y:S02]  /*8100*/  FSEL R177, R177, -INF , !P6 ;  /* 0xff800000b1b17808 */ /* 0x000fe40007000000 */
[----:B------:R-:W-:Y:S02]  /*8110*/  FSEL R189, R17, -INF , !P2 ;  /* 0xff80000011bd7808 */ /* 0x000fe40005000000 */
[-C--:B------:R-:W-:Y:S02]  /*8120*/  ISETP.GE.AND P6, PT, R15, R228.reuse, PT ;  /* 0x000000e40f00720c */ /* 0x080fe40003fc6270 */
[----:B------:R-:W-:-:S02]  /*8130*/  ISETP.GE.AND P2, PT, R28, R228, PT ;  /* 0x000000e41c00720c */ /* 0x000fc40003f46270 */
[-C--:B------:R-:W-:Y:S02]  /*8140*/  ISETP.GE.AND P0, PT, R12, R228.reuse, PT ;  /* 0x000000e40c00720c */ /* 0x080fe40003f06270 */
[----:B------:R-:W-:Y:S02]  /*8150*/  FSEL R50, R174, -INF , !P6 ;  /* 0xff800000ae327808 */ /* 0x000fe40007000000 */
[----:B------:R-:W-:Y:S02]  /*8160*/  FSEL R178, R178, -INF , !P2 ;  /* 0xff800000b2b27808 */ /* 0x000fe40005000000 */
[----:B------:R-:W-:Y:S02]  /*8170*/  FSEL R14, R39, -INF , !P0 ;  /* 0xff800000270e7808 */ /* 0x000fe40004000000 */
[----:B------:R-:W-:Y:S02]  /*8180*/  ISETP.GE.AND P6, PT, R13, R228, PT ;  /* 0x000000e40d00720c */ /* 0x000fe40003fc6270 */
[----:B------:R-:W-:-:S02]  /*8190*/  ISETP.GE.AND P2, PT, R12, R229, PT ;  /* 0x000000e50c00720c */ /* 0x000fc40003f46270 */
[----:B------:R-:W-:Y:S02]  /*81a0*/  ISETP.GE.AND P0, PT, R15, R226, PT ;  /* 0x000000e20f00720c */ /* 0x000fe40003f06270 */
[----:B------:R-:W-:Y:S02]  /*81b0*/  FSEL R56, R175, -INF , !P6 ;  /* 0xff800000af387808 */ /* 0x000fe40007000000 */
[----:B------:R-:W-:Y:S02]  /*81c0*/  FSEL R37, R37, -INF , !P2 ;  /* 0xff80000025257808 */ /* 0x000fe40005000000 */
[----:B------:R-:W-:Y:S02]  /*81d0*/  FSEL R66, R10, -INF , !P0 ;  /* 0xff8000000a427808 */ /* 0x000fe40004000000 */
[----:B------:R-:W-:Y:S02]  /*81e0*/  ISETP.GE.AND P6, PT, R59, R228, PT ;  /* 0x000000e43b00720c */ /* 0x000fe40003fc6270 */
[----:B------:R-:W-:-:S02]  /*81f0*/  ISETP.GE.AND P2, PT, R15, R227, PT ;  /* 0x000000e30f00720c */ /* 0x000fc40003f46270 */
[C---:B------:R-:W-:Y:S02]  /*8200*/  ISETP.GE.AND P0, PT, R59.reuse, R229, PT ;  /* 0x000000e53b00720c */ /* 0x040fe40003f06270 */
[----:B------:R-:W-:Y:S02]  /*8210*/  ISETP.GE.AND P1, PT, R16, R228, PT ;  /* 0x000000e41000720c */ /* 0x000fe40003f26270 */
[----:B------:R-:W-:Y:S02]  /*8220*/  FSEL R16, R38, -INF , !P6 ;  /* 0xff80000026107808 */ /* 0x000fe40007000000 */
[----:B------:R-:W-:Y:S01]  /*8230*/  FSEL R61, R8, -INF , !P2 ;  /* 0xff800000083d7808 */ /* 0x000fe20005000000 */
[C---:B------:R-:W-:Y:S01]  /*8240*/  VIADD R8, R59.reuse, 0x38 ;  /* 0x000000383b087836 */ /* 0x040fe20000000000 */
[----:B------:R-:W-:Y:S02]  /*8250*/  FSEL R39, R36, -INF , !P0 ;  /* 0xff80000024277808 */ /* 0x000fe40004000000 */
[----:B------:R-:W-:-:S02]  /*8260*/  ISETP.GE.AND P6, PT, R59, R227, PT ;  /* 0x000000e33b00720c */ /* 0x000fc40003fc6270 */
[----:B------:R-:W-:Y:S02]  /*8270*/  FSEL R176, R179, -INF , !P1 ;  /* 0xff800000b3b07808 */ /* 0x000fe40004800000 */
[-C--:B------:R-:W-:Y:S02]  /*8280*/  ISETP.GE.AND P0, PT, R12, R226.reuse, PT ;  /* 0x000000e20c00720c */ /* 0x080fe40003f06270 */
[----:B------:R-:W-:Y:S02]  /*8290*/  ISETP.GE.AND P1, PT, R15, R229, PT ;  /* 0x000000e50f00720c */ /* 0x000fe40003f26270 */
[----:B------:R-:W-:Y:S02]  /*82a0*/  FSEL R41, R32, -INF , !P6 ;  /* 0xff80000020297808 */ /* 0x000fe40007000000 */
[----:B------:R-:W-:Y:S02]  /*82b0*/  FSEL R15, R35, -INF , !P0 ;  /* 0xff800000230f7808 */ /* 0x000fe40004000000 */
[C---:B------:R-:W-:Y:S01]  /*82c0*/  ISETP.GE.AND P6, PT, R59.reuse, R226, PT ;  /* 0x000000e23b00720c */ /* 0x040fe20003fc6270 */
[----:B------:R-:W-:Y:S01]  /*82d0*/  VIADD R59, R59, 0x39 ;  /* 0x000000393b3b7836 */ /* 0x000fe20000000000 */
[----:B------:R-:W-:-:S02]  /*82e0*/  FSEL R53, R172, -INF , !P1 ;  /* 0xff800000ac357808 */ /* 0x000fc40004800000 */
[-C--:B------:R-:W-:Y:S02]  /*82f0*/  ISETP.GE.AND P0, PT, R8, R229.reuse, PT ;  /* 0x000000e50800720c */ /* 0x080fe40003f06270 */
        /* <DEDUP_REMOVED lines=10> */
[----:B------:R-:W-:-:S02]  /*83a0*/  PLOP3.LUT P0, PT, PT, PT, UP0, 0x40, 0x0 ;  /* 0x000000000000781c */ /* 0x000fc40003f0e808 */
[-C--:B------:R-:W-:Y:S02]  /*83b0*/  ISETP.GE.AND P2, PT, R12, R227.reuse, PT ;  /* 0x000000e30c00720c */ /* 0x080fe40003f46270 */
[----:B------:R-:W-:Y:S02]  /*83c0*/  ISETP.GE.AND P1, PT, R8, R227, PT ;  /* 0x000000e30800720c */ /* 0x000fe40003f26270 */
[----:B------:R-:W-:Y:S02]  /*83d0*/  FSEL R19, R33, -INF , !P2 ;  /* 0xff80000021137808 */ /* 0x000fe40005000000 */
[----:B------:R-:W-:Y:S02]  /*83e0*/  FSEL R172, R4, -INF , !P1 ;  /* 0xff80000004ac7808 */ /* 0x000fe40004800000 */
[C---:B------:R-:W-:Y:S02]  /*83f0*/  ISETP.GE.AND P1, PT, R8.reuse, R228, PT ;  /* 0x000000e40800720c */ /* 0x040fe40003f26270 */
[----:B------:R-:W-:-:S02]  /*8400*/  ISETP.GE.AND P2, PT, R8, R226, PT ;  /* 0x000000e20800720c */ /* 0x000fc40003f46270 */
[----:B------:R-:W-:Y:S02]  /*8410*/  FSEL R32, R214, -INF , !P1 ;  /* 0xff800000d6207808 */ /* 0x000fe40004800000 */
[----:B------:R-:W-:Y:S02]  /*8420*/  FSEL R165, R6, -INF , !P2 ;  /* 0xff80000006a57808 */ /* 0x000fe40005000000 */
[C---:B------:R-:W-:Y:S02]  /*8430*/  ISETP.GE.AND P6, PT, R59.reuse, R229, PT ;  /* 0x000000e53b00720c */ /* 0x040fe40003fc6270 */
[C---:B------:R-:W-:Y:S02]  /*8440*/  ISETP.GE.AND P2, PT, R59.reuse, R228, PT ;  /* 0x000000e43b00720c */ /* 0x040fe40003f46270 */
[----:B------:R-:W-:Y:S02]  /*8450*/  ISETP.GE.AND P1, PT, R59, R226, PT ;  /* 0x000000e23b00720c */ /* 0x000fe40003f26270 */
[----:B------:R-:W-:-:S02]  /*8460*/  FSEL R63, R213, -INF , !P6 ;  /* 0xff800000d53f7808 */ /* 0x000fc40007000000 */
        /* <DEDUP_REMOVED lines=20> */
[----:B------:R-:W2:Y:S01]  /*85b0*/  @!P5 LDC.64 R6, c[0x0][0x218] ;  /* 0x00008600ff06db82 */ /* 0x000ea20000000a00 */
        /* <DEDUP_REMOVED lines=19> */
[C---:B--2---:R-:W-:Y:S01]  /*86f0*/  @!P5 LEA R6, P2, R10.reuse, R6, 0x1 ;  /* 0x000000060a06d211 */ /* 0x044fe200078408ff */
        /* <DEDUP_REMOVED lines=27> */
.L_x_327:
[----:B------:R-:W-:Y:S05]  /*88b0*/  BSYNC B0 ;  /* 0x0000000000007941 */ /* 0x000fea0003800000 */
.L_x_326:
[----:B------:R-:W0:Y:S02]  /*88c0*/  LDGDEPBAR ;  /* 0x00000000000079af */ /* 0x000e240000000000 */
.L_x_325:
[----:B------:R-:W-:Y:S01]  /*88d0*/  STL.64 [R1+0x30], R224 ;  /* 0x000030e001007387 */ /* 0x000fe20000100a00 */
[----:B------:R-:W-:Y:S01]  /*88e0*/  IMAD.MOV.U32 R206, RZ, RZ, R245 ;  /* 0x000000ffffce7224 */ /* 0x000fe200078e00f5 */
[----:B------:R-:W-:Y:S01]  /*88f0*/  USHF.L.U32 UR4, UR24, 0x1, URZ ;  /* 0x0000000118047899 */ /* 0x000fe2000800063f */
[C---:B---3--:R-:W-:Y:S01]  /*8900*/  VIADD R9, R239.reuse, 0xbb67ae85 ;  /* 0xbb67ae85ef097836 */ /* 0x048fe20000000000 */
[----:B------:R-:W-:Y:S01]  /*8910*/  STL.64 [R1+0x28], R222 ;  /* 0x000028de01007387 */ /* 0x000fe20000100a00 */
[----:B------:R-:W-:Y:S01]  /*8920*/  VIADD R30, R238, 0x9e3779b9 ;  /* 0x9e3779b9ee1e7836 */ /* 0x000fe20000000000 */
[----:B------:R-:W-:Y:S01]  /*8930*/  FMNMX.FTZ R8, R164, R39, !PT ;  /* 0x00000027a4087209 */ /* 0x000fe20007810000 */
[C---:B------:R-:W-:Y:S01]  /*8940*/  VIADD R28, R239.reuse, 0x76cf5d0a ;  /* 0x76cf5d0aef1c7836 */ /* 0x040fe20000000000 */
[----:B------:R2:W-:Y:S01]  /*8950*/  STL.64 [R1+0x20], R218 ;  /* 0x000020da01007387 */ /* 0x0005e20000100a00 */
[----:B------:R-:W-:Y:S01]  /*8960*/  VIADD R181, R239, 0x32370b8f ;  /* 0x32370b8fefb57836 */ /* 0x000fe20000000000 */
[----:B------:R-:W-:Y:S01]  /*8970*/  FMNMX.FTZ R8, R37, R8, !PT ;  /* 0x0000000825087209 */ /* 0x000fe20007810000 */
[C---:B------:R-:W-:Y:S01]  /*8980*/  VIADD R182, R238.reuse, 0xdaa66d2b ;  /* 0xdaa66d2beeb67836 */ /* 0x040fe20000000000 */
[----:B-----5:R3:W-:Y:S01]  /*8990*/  STL.64 [R1+0x18], R216 ;  /* 0x000018d801007387 */ /* 0x0207e20000100a00 */
[----:B------:R-:W-:-:S02]  /*89a0*/  VIADD R180, R238, 0x78dde6e4 ;  /* 0x78dde6e4eeb47836 */ /* 0x000fc40000000000 */
[C---:B------:R-:W-:Y:S02]  /*89b0*/  VIADD R179, R239.reuse, 0xed9eba14 ;  /* 0xed9eba14efb37836 */ /* 0x040fe40000000000 */
[----:B------:R-:W-:Y:S02]  /*89c0*/  VIADD R175, R239, 0xa9066899 ;  /* 0xa9066899efaf7836 */ /* 0x000fe40000000000 */
[----:B------:R-:W-:-:S04]  /*89d0*/  IMAD.WIDE.U32 R210, R169, -0x326172a9, RZ ;  /* 0xcd9e8d57a9d27825 */ /* 0x000fc800078e00ff */
[----:B------:R-:W-:Y:S01]  /*89e0*/  VIADD R183, R238, 0xb54cda56 ;  /* 0xb54cda56eeb77836 */ /* 0x000fe20000000000 */
[----:B------:R-:W-:-:S05]  /*89f0*/  LOP3.LUT R208, R211, R171, RZ, 0x3c, !PT ;  /* 0x000000abd3d07212 */ /* 0x000fca00078e3cff */
[----:B------:R-:W-:-:S04]  /*8a00*/  IMAD.WIDE.U32 R208, R208, -0x2daee0ad, RZ ;  /* 0xd2511f53d0d07825 */ /* 0x000fc800078e00ff */
[----:B--2---:R-:W-:Y:S02]  /*8a10*/  IMAD.MOV.U32 R219, RZ, RZ, R244 ;  /* 0x000000ffffdb7224 */ /* 0x004fe400078e00f4 */
[----:B------:R-:W-:-:S04]  /*8a20*/  IMAD.WIDE.U32 R244, R242, -0x326172a9, RZ ;  /* 0xcd9e8d57f2f47825 */ /* 0x000fc800078e00ff */
[----:B---3--:R-:W-:Y:S01]  /*8a30*/  IMAD.WIDE.U32 R216, R168, -0x2daee0ad, RZ ;  /* 0xd2511f53a8d87825 */ /* 0x008fe200078e00ff */
[----:B------:R-:W-:-:S03]  /*8a40*/  LOP3.LUT R202, R245, R171, RZ, 0x3c, !PT ;  /* 0x000000abf5ca7212 */ /* 0x000fc600078e3cff */
[----:B------:R-:W-:Y:S01]  /*8a50*/  VIADD R245, R238, 0x3c6ef372 ;  /* 0x3c6ef372eef57836 */ /* 0x000fe20000000000 */
[----:B------:R-:W-:Y:S01]  /*8a60*/  LOP3.LUT R24, R217, UR4, R239, 0x96, !PT ;  /* 0x00000004d9187c12 */ /* 0x000fe2000f8e96ef */
[----:B------:R-:W-:Y:S01]  /*8a70*/  IMAD.WIDE.U32 R202, R202, -0x2daee0ad, RZ ;  /* 0xd2511f53caca7825 */ /* 0x000fe200078e00ff */
[----:B------:R-:W-:-:S03]  /*8a80*/  LOP3.LUT R250, R209, R216, R9, 0x96, !PT ;  /* 0x000000d8d1fa7212 */ /* 0x000fc600078e9609 */
[----:B------:R-:W-:Y:S01]  /*8a90*/  IMAD.WIDE.U32 R24, R24, -0x326172a9, RZ ;  /* 0xcd9e8d5718187825 */ /* 0x000fe200078e00ff */
[----:B------:R-:W-:Y:S02]  /*8aa0*/  LOP3.LUT R184, R203, R216, R9, 0x96, !PT ;  /* 0x000000d8cbb87212 */ /* 0x000fe400078e9609 */
[----:B------:R-:W-:Y:S01]  /*8ab0*/  FMNMX.FTZ R9, R3, R16, !PT ;  /* 0x0000001003097209 */ /* 0x000fe20007810000 */
[----:B------:R-:W-:Y:S01]  /*8ac0*/  IMAD.WIDE.U32 R250, R250, -0x326172a9, RZ ;  /* 0xcd9e8d57fafa7825 */ /* 0x000fe200078e00ff */
[----:B-1----:R-:W-:Y:S02]  /*8ad0*/  LOP3.LUT R5, R25, R244, R30, 0x96, !PT ;  /* 0x000000f419057212 */ /* 0x002fe400078e961e */
[----:B------:R-:W-:Y:S01]  /*8ae0*/  FMNMX.FTZ R9, R14, R9, !PT ;  /* 0x000000090e097209 */ /* 0x000fe20007810000 */
[----:B------:R-:W-:-:S03]  /*8af0*/  IMAD.WIDE.U32 R184, R184, -0x326172a9, RZ ;  /* 0xcd9e8d57b8b87825 */ /* 0x000fc600078e00ff */
[----:B------:R-:W-:Y:S01]  /*8b00*/  FMNMX.FTZ R9, R44, R9, !PT ;  /* 0x000000092c097209 */ /* 0x000fe20007810000 */
[----:B------:R-:W-:Y:S01]  /*8b10*/  IMAD.WIDE.U32 R10, R5, -0x2daee0ad, RZ ;  /* 0xd2511f53050a7825 */ /* 0x000fe200078e00ff */
[----:B------:R-:W-:Y:S02]  /*8b20*/  LOP3.LUT R4, R185, R24, R245, 0x96, !PT ;  /* 0x00000018b9047212 */ /* 0x000fe400078e96f5 */
[----:B------:R-:W-:Y:S02]  /*8b30*/  FMNMX.FTZ R9, R246, R9, !PT ;  /* 0x00000009f6097209 */ /* 0x000fe40007810000 */
[----:B------:R-:W-:Y:S01]  /*8b40*/  LOP3.LUT R5, R11, R202, R28, 0x96, !PT ;  /* 0x000000ca0b057212 */ /* 0x000fe200078e961c */
[----:B------:R-:W-:Y:S01]  /*8b50*/  IMAD.WIDE.U32 R6, R4, -0x2daee0ad, RZ ;  /* 0xd2511f5304067825 */ /* 0x000fe200078e00ff */
[----:B------:R-:W-:-:S03]  /*8b60*/  FMNMX.FTZ R9, R190, R9, !PT ;  /* 0x00000009be097209 */ /* 0x000fc60007810000 */
[----:B------:R-:W-:Y:S01]  /*8b70*/  IMAD.WIDE.U32 R26, R5, -0x326172a9, RZ ;  /* 0xcd9e8d57051a7825 */ /* 0x000fe200078e00ff */
[----:B------:R-:W-:Y:S02]  /*8b80*/  LOP3.LUT R4, R7, R10, R181, 0x96, !PT ;  /* 0x0000000a07047212 */ /* 0x000fe400078e96b5 */
[----:B------:R-:W-:-:S03]  /*8b90*/  FMNMX.FTZ R9, R192, R9, !PT ;  /* 0x00000009c0097209 */ /* 0x000fc60007810000 */
        /* <DEDUP_REMOVED lines=13> */
[----:B------:R1:W-:Y:S01]  /*8c70*/  STL.64 [R1+0x10], R12 ;  /* 0x0000100c01007387 */ /* 0x0003e20000100a00 */
[----:B------:R-:W-:-:S03]  /*8c80*/  FMNMX.FTZ R9, R178, R9, !PT ;  /* 0x00000009b2097209 */ /* 0x000fc60007810000 */
[----:B------:R-:W-:Y:S02]  /*8c90*/  LOP3.LUT R11, R5, R12, R183, 0x96, !PT ;  /* 0x0000000c050b7212 */ /* 0x000fe400078e96b7 */
[----:B------:R-:W-:Y:S02]  /*8ca0*/  LOP3.LUT R6, R4, 0xff, RZ, 0xc0, !PT ;  /* 0x000000ff04067812 */ /* 0x000fe400078ec0ff */
[--C-:B------:R-:W-:Y:S02]  /*8cb0*/  SHF.R.U32.HI R48, RZ, 0x10, R4.reuse ;  /* 0x00000010ff307819 */ /* 0x100fe40000011604 */
[----:B------:R-:W-:Y:S02]  /*8cc0*/  SHF.R.U32.HI R7, RZ, 0x18, R4 ;  /* 0x00000018ff077819 */ /* 0x000fe40000011604 */
[----:B------:R-:W-:Y:S02]  /*8cd0*/  LOP3.LUT R48, R48, 0xff, RZ, 0xc0, !PT ;  /* 0x000000ff30307812 */ /* 0x000fe400078ec0ff */
[----:B------:R-:W-:-:S02]  /*8ce0*/  SHF.R.U32.HI R18, RZ, 0x10, R11 ;  /* 0x00000010ff127819 */ /* 0x000fc4000001160b */
[----:B------:R-:W-:Y:S02]  /*8cf0*/  PRMT R48, R48, 0x5410, R7 ;  /* 0x0000541030307816 */ /* 0x000fe40000000007 */
[----:B------:R-:W-:Y:S02]  /*8d00*/  LOP3.LUT R18, R18, 0xff, RZ, 0xc0, !PT ;  /* 0x000000ff12127812 */ /* 0x000fe400078ec0ff */
[----:B------:R-:W-:Y:S02]  /*8d10*/  LOP3.LUT R7, R25, R210, R30, 0x96, !PT ;  /* 0x000000d219077212 */ /* 0x000fe400078e961e */
[----:B------:R-:W-:-:S04]  /*8d20*/  FMNMX.FTZ R9, R176, R9, !PT ;  /* 0x00000009b0097209 */ /* 0x000fc80007810000 */
[----:B------:R-:W-:Y:S02]  /*8d30*/  FMNMX.FTZ R9, R50, R9, !PT ;  /* 0x0000000932097209 */ /* 0x000fe40007810000 */
[----:B-1----:R-:W-:Y:S02]  /*8d40*/  LOP3.LUT R13, R4, 0xffff, RZ, 0xc0, !PT ;  /* 0x0000ffff040d7812 */ /* 0x002fe400078ec0ff */
[C---:B------:R-:W-:Y:S02]  /*8d50*/  LOP3.LUT R5, R11.reuse, 0xffff, RZ, 0xc0, !PT ;  /* 0x0000ffff0b057812 */ /* 0x040fe400078ec0ff */
[----:B------:R-:W-:Y:S02]  /*8d60*/  LOP3.LUT R4, R11, 0xff, RZ, 0xc0, !PT ;  /* 0x000000ff0b047812 */ /* 0x000fe400078ec0ff */
[----:B------:R-:W-:Y:S02]  /*8d70*/  SHF.R.U32.HI R5, RZ, 0x8, R5 ;  /* 0x00000008ff057819 */ /* 0x000fe40000011605 */
[----:B------:R-:W-:-:S02]  /*8d80*/  SHF.R.U32.HI R11, RZ, 0x18, R11 ;  /* 0x00000018ff0b7819 */ /* 0x000fc4000001160b */
[----:B------:R-:W-:Y:S02]  /*8d90*/  PRMT R4, R4, 0x5410, R5 ;  /* 0x0000541004047816 */ /* 0x000fe40000000005 */
[----:B------:R-:W-:Y:S02]  /*8da0*/  FMNMX.FTZ R5, R45, R8, !PT ;  /* 0x000000082d057209 */ /* 0x000fe40007810000 */
[----:B------:R-:W-:Y:S01]  /*8db0*/  PRMT R18, R18, 0x5410, R11 ;  /* 0x0000541012127816 */ /* 0x000fe2000000000b */
[----:B------:R-:W-:Y:S01]  /*8dc0*/  IMAD.WIDE.U32 R10, R7, -0x2daee0ad, RZ ;  /* 0xd2511f53070a7825 */ /* 0x000fe200078e00ff */
[----:B------:R-:W-:Y:S02]  /*8dd0*/  FMNMX.FTZ R8, R248, R5, !PT ;  /* 0x00000005f8087209 */ /* 0x000fe40007810000 */
[----:B------:R-:W-:Y:S02]  /*8de0*/  LOP3.LUT R5, R251, R24, R245, 0x96, !PT ;  /* 0x00000018fb057212 */ /* 0x000fe400078e96f5 */
[----:B------:R-:W-:-:S02]  /*8df0*/  FMNMX.FTZ R8, R205, R8, !PT ;  /* 0x00000008cd087209 */ /* 0x000fc40007810000 */
[----:B------:R-:W-:Y:S01]  /*8e00*/  FMNMX.FTZ R12, R2, R41, !PT ;  /* 0x00000029020c7209 */ /* 0x000fe20007810000 */
[----:B------:R-:W-:Y:S01]  /*8e10*/  IMAD.WIDE.U32 R200, R5, -0x2daee0ad, RZ ;  /* 0xd2511f5305c87825 */ /* 0x000fe200078e00ff */
[----:B------:R-:W-:Y:S02]  /*8e20*/  FMNMX.FTZ R5, R207, R8, !PT ;  /* 0x00000008cf057209 */ /* 0x000fe40007810000 */
[----:B------:R-:W-:Y:S02]  /*8e30*/  FMNMX.FTZ R12, R19, R12, !PT ;  /* 0x0000000c130c7209 */ /* 0x000fe40007810000 */
[----:B------:R-:W-:Y:S02]  /*8e40*/  FMNMX.FTZ R5, R194, R5, !PT ;  /* 0x00000005c2057209 */ /* 0x000fe40007810000 */
[----:B------:R-:W-:Y:S02]  /*8e50*/  LOP3.LUT R8, R201, R10, R181, 0x96, !PT ;  /* 0x0000000ac9087212 */ /* 0x000fe400078e96b5 */
[----:B------:R-:W-:-:S02]  /*8e60*/  FMNMX.FTZ R10, R196, R5, !PT ;  /* 0x00000005c40a7209 */ /* 0x000fc40007810000 */
[----:B------:R-:W-:Y:S01]  /*8e70*/  LOP3.LUT R212, R11, R208, R28, 0x96, !PT ;  /* 0x000000d00bd47212 */ /* 0x000fe200078e961c */
[----:B------:R-:W-:Y:S01]  /*8e80*/  IMAD.WIDE.U32 R224, R8, -0x326172a9, RZ ;  /* 0xcd9e8d5708e07825 */ /* 0x000fe200078e00ff */
[----:B------:R-:W-:Y:S02]  /*8e90*/  FMNMX.FTZ R5, R51, R10, !PT ;  /* 0x0000000a33057209 */ /* 0x000fe40007810000 */
[----:B------:R-:W-:Y:S01]  /*8ea0*/  FMNMX.FTZ R9, R56, R9, !PT ;  /* 0x0000000938097209 */ /* 0x000fe20007810000 */
[----:B------:R-:W-:Y:S01]  /*8eb0*/  IMAD.WIDE.U32 R212, R212, -0x326172a9, RZ ;  /* 0xcd9e8d57d4d47825 */ /* 0x000fe200078e00ff */
[----:B------:R-:W-:Y:S02]  /*8ec0*/  FMNMX.FTZ R5, R54, R5, !PT ;  /* 0x0000000536057209 */ /* 0x000fe40007810000 */
[----:B------:R-:W-:Y:S01]  /*8ed0*/  SHF.R.U32.HI R13, RZ, 0x8, R13 ;  /* 0x00000008ff0d7819 */ /* 0x000fe2000001160d */
[----:B------:R-:W-:Y:S01]  /*8ee0*/  IMAD.MOV.U32 R49, RZ, RZ, R225 ;  /* 0x000000ffff317224 */ /* 0x000fe200078e00e1 */
        /* <DEDUP_REMOVED lines=13> */
[----:B------:R-:W-:Y:S01]  /*8fc0*/  FMNMX.FTZ R7, R188, R7, !PT ;  /* 0x00000007bc077209 */ /* 0x000fe20007810000 */
[----:B------:R-:W1:Y:S01]  /*8fd0*/  SHFL.BFLY PT, R36, R5, 0x2, 0x1f ;  /* 0x0c401f0005247f89 */ /* 0x000e6200000e0000 */
        /* <DEDUP_REMOVED lines=17> */
[----:B-1----:R-:W-:-:S02]  /*90f0*/  FMNMX.FTZ R36, R5, R36, !PT ;  /* 0x0000002405247209 */ /* 0x002fc40007810000 */
[----:B------:R-:W-:Y:S02]  /*9100*/  FMNMX.FTZ R7, R167, R12, !PT ;  /* 0x0000000ca7077209 */ /* 0x000fe40007810000 */
[----:B------:R-:W-:Y:S01]  /*9110*/  FMNMX.FTZ R5, R195, R8, !PT ;  /* 0x00000008c3057209 */ /* 0x000fe20007810000 */
[----:B------:R-:W1:Y:S01]  /*9120*/  SHFL.BFLY PT, R215, R36, 0x1, 0x1f ;  /* 0x0c201f0024d77f89 */ /* 0x000e6200000e0000 */
[----:B------:R-:W-:Y:S02]  /*9130*/  FMNMX.FTZ R12, R172, R7, !PT ;  /* 0x00000007ac0c7209 */ /* 0x000fe40007810000 */
[----:B------:R-:W-:Y:S02]  /*9140*/  FMNMX.FTZ R8, R66, R5, !PT ;  /* 0x0000000542087209 */ /* 0x000fe40007810000 */
[----:B------:R-:W-:Y:S02]  /*9150*/  FMNMX.FTZ R12, R173, R12, !PT ;  /* 0x0000000cad0c7209 */ /* 0x000fe40007810000 */
[----:B------:R-:W-:-:S02]  /*9160*/  FMNMX.FTZ R8, R65, R8, !PT ;  /* 0x0000000841087209 */ /* 0x000fc40007810000 */
[----:B------:R-:W-:Y:S02]  /*9170*/  LOP3.LUT R42, R213, R250, R182, 0x96, !PT ;  /* 0x000000fad52a7212 */ /* 0x000fe400078e96b6 */
[----:B------:R-:W-:Y:S01]  /*9180*/  FMNMX.FTZ R8, R165, R8, !PT ;  /* 0x00000008a5087209 */ /* 0x000fe20007810000 */
[----:B------:R-:W3:Y:S01]  /*9190*/  SHFL.BFLY PT, R213, R12, 0x2, 0x1f ;  /* 0x0c401f000cd57f89 */ /* 0x000ee200000e0000 */
[----:B------:R-:W-:Y:S01]  /*91a0*/  LOP3.LUT R24, R225, R212, R180, 0x96, !PT ;  /* 0x000000d4e1187212 */ /* 0x000fe200078e96b4 */
[----:B------:R-:W-:Y:S01]  /*91b0*/  IMAD.WIDE.U32 R42, R42, -0x2daee0ad, RZ ;  /* 0xd2511f532a2a7825 */ /* 0x000fe200078e00ff */
[----:B------:R-:W-:Y:S02]  /*91c0*/  FMNMX.FTZ R7, R67, R8, !PT ;  /* 0x0000000843077209 */ /* 0x000fe40007810000 */
[----:B--2---:R-:W-:Y:S01]  /*91d0*/  FMNMX.FTZ R9, R10, R9, !PT ;  /* 0x000000090a097209 */ /* 0x004fe20007810000 */
[----:B------:R-:W-:Y:S01]  /*91e0*/  IMAD.WIDE.U32 R24, R24, -0x2daee0ad, RZ ;  /* 0xd2511f5318187825 */ /* 0x000fe200078e00ff */
[----:B------:R-:W-:Y:S01]  /*91f0*/  LOP3.LUT R200, R43, R200, R179, 0x96, !PT ;  /* 0x000000c82bc87212 */ /* 0x000fe200078e96b3 */
[----:B------:R-:W2:Y:S01]  /*9200*/  SHFL.BFLY PT, R212, R7, 0x2, 0x1f ;  /* 0x0c401f0007d47f89 */ /* 0x000ea200000e0000 */
[----:B------:R-:W-:-:S02]  /*9210*/  PRMT R6, R6, 0x5410, R13 ;  /* 0x0000541006067816 */ /* 0x000fc4000000000d */
[----:B------:R-:W-:Y:S01]  /*9220*/  LOP3.LUT R42, R25, R42, R175, 0x96, !PT ;  /* 0x0000002a192a7212 */ /* 0x000fe200078e96af */
[----:B------:R-:W4:Y:S01]  /*9230*/  SHFL.BFLY PT, R214, R9, 0x1, 0x1f ;  /* 0x0c201f0009d67f89 */ /* 0x000f2200000e0000 */
[----:B-1----:R-:W-:Y:S01]  /*9240*/  FMNMX.FTZ R215, R36, R215, !PT ;  /* 0x000000d724d77209 */ /* 0x002fe20007810000 */
[----:B------:R-:W-:-:S03]  /*9250*/  IMAD.WIDE.U32 R200, R200, -0x326172a9, RZ ;  /* 0xcd9e8d57c8c87825 */ /* 0x000fc600078e00ff */
[----:B------:R-:W-:Y:S01]  /*9260*/  FSETP.NEU.FTZ.AND P2, PT, R215, -INF , PT ;  /* 0xff800000d700780b */ /* 0x000fe20003f5d000 */
[----:B------:R-:W-:-:S04]  /*9270*/  IMAD.WIDE.U32 R42, R42, -0x326172a9, RZ ;  /* 0xcd9e8d572a2a7825 */ /* 0x000fc800078e00ff */
[----:B------:R-:W-:Y:S01]  /*9280*/  FMUL.FTZ R166, R215, UR18 ;  /* 0x00000012d7a67c20 */ /* 0x000fe20008410000 */
[----:B------:R-:W-:Y:S02]  /*9290*/  LOP3.LUT R5, R42, 0xffff, RZ, 0xc0, !PT ;  /* 0x0000ffff2a057812 */ /* 0x000fe400078ec0ff */
[----:B---3--:R-:W-:Y:S02]  /*92a0*/  FMNMX.FTZ R213, R12, R213, !PT ;  /* 0x000000d50cd57209 */ /* 0x008fe40007810000 */
[----:B------:R-:W-:Y:S02]  /*92b0*/  SHF.R.U32.HI R5, RZ, 0x8, R5 ;  /* 0x00000008ff057819 */ /* 0x000fe40000011605 */
[----:B------:R-:W-:Y:S01]  /*92c0*/  LOP3.LUT R10, R42, 0xff, RZ, 0xc0, !PT ;  /* 0x000000ff2a0a7812 */ /* 0x000fe200078ec0ff */
[----:B------:R-:W1:Y:S01]  /*92d0*/  SHFL.BFLY PT, R12, R213, 0x1, 0x1f ;  /* 0x0c201f00d50c7f89 */ /* 0x000e6200000e0000 */
[----:B------:R-:W-:Y:S02]  /*92e0*/  SHF.R.U32.HI R8, RZ, 0x10, R42 ;  /* 0x00000010ff087819 */ /* 0x000fe4000001162a */
[----:B--2---:R-:W-:-:S02]  /*92f0*/  FMNMX.FTZ R212, R7, R212, !PT ;  /* 0x000000d407d47209 */ /* 0x004fc40007810000 */
[----:B------:R-:W-:Y:S02]  /*9300*/  PRMT R10, R10, 0x5410, R5 ;  /* 0x000054100a0a7816 */ /* 0x000fe40000000005 */
[----:B----4-:R-:W-:Y:S01]  /*9310*/  FMNMX.FTZ R214, R9, R214, !PT ;  /* 0x000000d609d67209 */ /* 0x010fe20007810000 */
[----:B------:R-:W2:Y:S01]  /*9320*/  SHFL.BFLY PT, R7, R212, 0x1, 0x1f ;  /* 0x0c201f00d4077f89 */ /* 0x000ea200000e0000 */
[----:B------:R-:W-:Y:S02]  /*9330*/  LOP3.LUT R8, R8, 0xff, RZ, 0xc0, !PT ;  /* 0x000000ff08087812 */ /* 0x000fe400078ec0ff */
[C---:B------:R-:W-:Y:S01]  /*9340*/  FSETP.NEU.FTZ.AND P1, PT, R214.reuse, -INF , PT ;  /* 0xff800000d600780b */ /* 0x040fe20003f3d000 */
[----:B------:R-:W-:Y:S01]  /*9350*/  FMUL.FTZ R57, R214, UR18 ;  /* 0x00000012d6397c20 */ /* 0x000fe20008410000 */
[----:B------:R-:W-:Y:S02]  /*9360*/  SHF.R.U32.HI R5, RZ, 0x18, R42 ;  /* 0x00000018ff057819 */ /* 0x000fe4000001162a */
[----:B------:R-:W-:-:S02]  /*9370*/  FSEL R166, R166, RZ, P2 ;  /* 0x000000ffa6a67208 */ /* 0x000fc40001000000 */
[----:B------:R-:W-:Y:S02]  /*9380*/  FSEL R57, R57, RZ, P1 ;  /* 0x000000ff39397208 */ /* 0x000fe40000800000 */
[----:B------:R-:W-:Y:S01]  /*9390*/  PRMT R8, R8, 0x5410, R5 ;  /* 0x0000541008087816 */ /* 0x000fe20000000005 */
[--C-:B------:R-:W-:Y:S01]  /*93a0*/  FFMA.FTZ R59, R39, UR18, -R166.reuse ;  /* 0x00000012273b7c23 */ /* 0x100fe200080108a6 */
[----:B------:R-:W-:Y:S01]  /*93b0*/  LOP3.LUT R5, R43, R200, R183, 0x96, !PT ;  /* 0x000000c82b057212 */ /* 0x000fe200078e96b7 */
[--C-:B------:R-:W-:Y:S01]  /*93c0*/  FFMA.FTZ R42, R37, UR18, -R166.reuse ;  /* 0x00000012252a7c23 */ /* 0x100fe200080108a6 */
[--C-:B------:R-:W-:Y:S01]  /*93d0*/  FFMA.FTZ R39, R45, UR18, -R166.reuse ;  /* 0x000000122d277c23 */ /* 0x100fe200080108a6 */
[----:B------:R-:W-:Y:S01]  /*93e0*/  FFMA.FTZ R38, R248, UR18, -R166 ;  /* 0x00000012f8267c23 */ /* 0x000fe200080108a6 */
[--C-:B------:R-:W-:Y:S01]  /*93f0*/  FFMA.FTZ R37, R44, UR18, -R57.reuse ;  /* 0x000000122c257c23 */ /* 0x100fe20008010839 */
[--C-:B------:R-:W-:Y:S01]  /*9400*/  FFMA.FTZ R36, R246, UR18, -R57.reuse ;  /* 0x00000012f6247c23 */ /* 0x100fe20008010839 */
[----:B-1----:R-:W-:Y:S01]  /*9410*/  FMNMX.FTZ R213, R213, R12, !PT ;  /* 0x0000000cd5d57209 */ /* 0x002fe20007810000 */
[----:B------:R-:W-:Y:S01]  /*9420*/  FFMA.FTZ R35, R16, UR18, -R57 ;  /* 0x0000001210237c23 */ /* 0x000fe20008010839 */
[C---:B------:R-:W-:Y:S01]  /*9430*/  LOP3.LUT R9, R5.reuse, 0xffff, RZ, 0xc0, !PT ;  /* 0x0000ffff05097812 */ /* 0x040fe200078ec0ff */
[----:B------:R-:W-:Y:S01]  /*9440*/  MUFU.EX2 R39, R39 ;  /* 0x0000002700277308 */ /* 0x000fe20000000800 */
[----:B------:R-:W-:Y:S01]  /*9450*/  LOP3.LUT R16, R5, 0xff, RZ, 0xc0, !PT ;  /* 0x000000ff05107812 */ /* 0x000fe200078ec0ff */
[C---:B------:R-:W-:Y:S01]  /*9460*/  FMUL.FTZ R174, R213.reuse, UR18 ;  /* 0x00000012d5ae7c20 */ /* 0x040fe20008410000 */
[----:B------:R-:W-:Y:S01]  /*9470*/  SHF.R.U32.HI R9, RZ, 0x8, R9 ;  /* 0x00000008ff097819 */ /* 0x000fe20000011609 */
[----:B------:R-:W-:Y:S01]  /*9480*/  FFMA.FTZ R40, R14, UR18, -R57 ;  /* 0x000000120e287c23 */ /* 0x000fe20008010839 */
[----:B------:R-:W-:-:S02]  /*9490*/  FSETP.NEU.FTZ.AND P0, PT, R213, -INF , PT ;  /* 0xff800000d500780b */ /* 0x000fc40003f1d000 */
[----:B--2---:R-:W-:Y:S01]  /*94a0*/  FMNMX.FTZ R212, R212, R7, !PT ;  /* 0x00000007d4d47209 */ /* 0x004fe20007810000 */
[----:B------:R-:W1:Y:S01]  /*94b0*/  MUFU.EX2 R38, R38 ;  /* 0x0000002600267308 */ /* 0x000e620000000800 */
[----:B------:R-:W-:Y:S02]  /*94c0*/  PRMT R16, R16, 0x5410, R9 ;  /* 0x0000541010107816 */ /* 0x000fe40000000009 */
[--C-:B------:R-:W-:Y:S02]  /*94d0*/  SHF.R.U32.HI R9, RZ, 0x10, R5.reuse ;  /* 0x00000010ff097819 */ /* 0x100fe40000011605 */
[----:B------:R-:W-:Y:S02]  /*94e0*/  SHF.R.U32.HI R12, RZ, 0x18, R5 ;  /* 0x00000018ff0c7819 */ /* 0x000fe40000011605 */
[----:B------:R-:W-:Y:S01]  /*94f0*/  FSEL R174, R174, RZ, P0 ;  /* 0x000000ffaeae7208 */ /* 0x000fe20000000000 */
[----:B------:R-:W-:Y:S01]  /*9500*/  MUFU.EX2 R37, R37 ;  /* 0x0000002500257308 */ /* 0x000fe20000000800 */
[----:B------:R-:W-:-:S02]  /*9510*/  FSEL R5, R215, RZ, P2 ;  /* 0x000000ffd7057208 */ /* 0x000fc40001000000 */
[----:B------:R-:W-:Y:S01]  /*9520*/  FSEL R13, R213, RZ, P0 ;  /* 0x000000ffd50d7208 */ /* 0x000fe20000000000 */
[--C-:B------:R-:W-:Y:S01]  /*9530*/  FFMA.FTZ R45, R19, UR18, -R174.reuse ;  /* 0x00000012132d7c23 */ /* 0x100fe200080108ae */
[----:B------:R-:W-:Y:S01]  /*9540*/  FSETP.NEU.FTZ.AND P0, PT, R212, -INF , PT ;  /* 0xff800000d400780b */ /* 0x000fe20003f1d000 */
[----:B------:R-:W-:Y:S01]  /*9550*/  FADD.FTZ R14, R164, -R5 ;  /* 0x80000005a40e7221 */ /* 0x000fe20000010000 */
[----:B------:R-:W-:Y:S01]  /*9560*/  LOP3.LUT R9, R9, 0xff, RZ, 0xc0, !PT ;  /* 0x000000ff09097812 */ /* 0x000fe200078ec0ff */
[----:B------:R-:W2:Y:S01]  /*9570*/  MUFU.EX2 R36, R36 ;  /* 0x0000002400247308 */ /* 0x000ea20000000800 */
[----:B------:R-:W-:Y:S01]  /*9580*/  FSEL R62, R214, RZ, P1 ;  /* 0x000000ffd63e7208 */ /* 0x000fe20000800000 */
[C---:B------:R-:W-:Y:S01]  /*9590*/  FMUL.FTZ R164, R212.reuse, UR18 ;  /* 0x00000012d4a47c20 */ /* 0x040fe20008410000 */
[----:B------:R-:W-:Y:S01]  /*95a0*/  FSEL R19, R212, RZ, P0 ;  /* 0x000000ffd4137208 */ /* 0x000fe20000000000 */
[----:B------:R-:W-:Y:S01]  /*95b0*/  FFMA.FTZ R44, R41, UR18, -R174 ;  /* 0x00000012292c7c23 */ /* 0x000fe200080108ae */
[----:B------:R-:W-:Y:S01]  /*95c0*/  PRMT R43, R240, 0x7054, R240 ;  /* 0x00007054f02b7816 */ /* 0x000fe200000000f0 */
[----:B------:R-:W-:Y:S01]  /*95d0*/  FADD.FTZ R13, R2, -R13 ;  /* 0x8000000d020d7221 */ /* 0x000fe20000010000 */
[----:B------:R-:W-:Y:S01]  /*95e0*/  PRMT R12, R9, 0x5410, R12 ;  /* 0x00005410090c7816 */ /* 0x000fe2000000000c */
[----:B------:R-:W-:Y:S01]  /*95f0*/  FADD.FTZ R9, R3, -R62 ;  /* 0x8000003e03097221 */ /* 0x000fe20000010000 */
[----:B------:R-:W-:Y:S01]  /*9600*/  FADD.FTZ R19, R0, -R19 ;  /* 0x8000001300137221 */ /* 0x000fe20000010000 */
[--C-:B------:R-:W-:Y:S01]  /*9610*/  HSET2.LE.AND R6, R6, R43.reuse, PT ;  /* 0x0000002b06067233 */ /* 0x100fe20003803000 */
[--C-:B------:R-:W-:Y:S01]  /*9620*/  FFMA.FTZ R41, R243, UR18, -R174.reuse ;  /* 0x00000012f3297c23 */ /* 0x100fe200080108ae */
[----:B------:R-:W-:Y:S01]  /*9630*/  HSET2.LE.AND R7, R48, R43, PT ;  /* 0x0000002b30077233 */ /* 0x000fe20003803000 */
[----:B------:R-:W-:Y:S01]  /*9640*/  FFMA.FTZ R2, R46, UR18, -R174 ;  /* 0x000000122e027c23 */ /* 0x000fe200080108ae */
[----:B-1----:R-:W-:Y:S01]  /*9650*/  F2FP.BF16.F32.PACK_AB R3, R38, R39 ;  /* 0x000000272603723e */ /* 0x002fe200000010ff */
[----:B------:R-:W-:Y:S01]  /*9660*/  MUFU.EX2 R44, R44 ;  /* 0x0000002c002c7308 */ /* 0x000fe20000000800 */
[----:B------:R-:W-:-:S02]  /*9670*/  FSEL R164, R164, RZ, P0 ;  /* 0x000000ffa4a47208 */ /* 0x000fc40000000000 */
[----:B------:R-:W-:-:S05]  /*9680*/  HSET2.LE.AND R10, R10, R43, PT ;  /* 0x0000002b0a0a7233 */ /* 0x000fca0003803000 */
[----:B------:R-:W-:Y:S01]  /*9690*/  MUFU.EX2 R45, R45 ;  /* 0x0000002d002d7308 */ /* 0x000fe20000000800 */
[----:B--2---:R-:W-:Y:S02]  /*96a0*/  F2FP.BF16.F32.PACK_AB R0, R36, R37 ;  /* 0x000000252400723e */ /* 0x004fe400000010ff */
[--C-:B------:R-:W-:Y:S02]  /*96b0*/  HSET2.LE.AND R8, R8, R43.reuse, PT ;  /* 0x0000002b08087233 */ /* 0x100fe40003803000 */
[----:B------:R-:W-:Y:S01]  /*96c0*/  HSET2.LE.AND R12, R12, R43, PT ;  /* 0x0000002b0c0c7233 */ /* 0x000fe20003803000 */
[----:B------:R-:W-:Y:S01]  /*96d0*/  FMUL.FTZ R62, R9, UR18 ;  /* 0x00000012093e7c20 */ /* 0x000fe20008410000 */
[----:B------:R-:W-:Y:S01]  /*96e0*/  LOP3.LUT R6, R6, R3, RZ, 0xc0, !PT ;  /* 0x0000000306067212 */ /* 0x000fe200078ec0ff */
[--C-:B------:R-:W-:Y:S01]  /*96f0*/  FFMA.FTZ R3, R47, UR18, -R164.reuse ;  /* 0x000000122f037c23 */ /* 0x100fe200080108a4 */
[----:B------:R-:W-:Y:S01]  /*9700*/  LOP3.LUT R7, R7, R0, RZ, 0xc0, !PT ;  /* 0x0000000007077212 */ /* 0x000fe200078ec0ff */
[----:B------:R-:W-:Y:S01]  /*9710*/  FFMA.FTZ R0, R198, UR18, -R164 ;  /* 0x00000012c6007c23 */ /* 0x000fe200080108a4 */
[----:B------:R-:W-:Y:S01]  /*9720*/  MUFU.EX2 R41, R41 ;  /* 0x0000002900297308 */ /* 0x000fe20000000800 */
[----:B------:R-:W-:Y:S01]  /*9730*/  FMUL.FTZ R64, R14, UR18 ;  /* 0x000000120e407c20 */ /* 0x000fe20008410000 */
[----:B------:R-:W-:-:S06]  /*9740*/  IMAD.MOV.U32 R48, RZ, RZ, R224 ;  /* 0x000000ffff307224 */ /* 0x000fcc00078e00e0 */
[----:B------:R-:W1:Y:S01]  /*9750*/  MUFU.EX2 R2, R2 ;  /* 0x0000000200027308 */ /* 0x000e620000000800 */
[--C-:B------:R-:W-:Y:S01]  /*9760*/  FFMA.FTZ R47, R17, UR18, -R164.reuse ;  /* 0x00000012112f7c23 */ /* 0x100fe200080108a4 */
[----:B------:R-:W-:-:S06]  /*9770*/  FFMA.FTZ R46, R15, UR18, -R164 ;  /* 0x000000120f2e7c23 */ /* 0x000fcc00080108a4 */
[----:B------:R-:W-:Y:S01]  /*9780*/  MUFU.EX2 R59, R59 ;  /* 0x0000003b003b7308 */ /* 0x000fe20000000800 */
[----:B------:R-:W-:-:S07]  /*9790*/  FMUL.FTZ R19, R19, UR18 ;  /* 0x0000001213137c20 */ /* 0x000fce0008410000 */
[----:B------:R-:W-:Y:S08]  /*97a0*/  MUFU.EX2 R42, R42 ;  /* 0x0000002a002a7308 */ /* 0x000ff00000000800 */
[----:B------:R-:W-:Y:S08]  /*97b0*/  MUFU.EX2 R3, R3 ;  /* 0x0000000300037308 */ /* 0x000ff00000000800 */
[----:B------:R-:W2:Y:S01]  /*97c0*/  MUFU.EX2 R0, R0 ;  /* 0x0000000000007308 */ /* 0x000ea20000000800 */
[----:B-1----:R-:W-:Y:S01]  /*97d0*/  F2FP.BF16.F32.PACK_AB R11, R2, R41 ;  /* 0x00000029020b723e */ /* 0x002fe200000010ff */
[----:B------:R1:W5:Y:S06]  /*97e0*/  LDL.LU.64 R224, [R1+0x30] ;  /* 0x0000300001e07983 */ /* 0x00036c0000300a00 */
[----:B------:R-:W-:Y:S01]  /*97f0*/  MUFU.EX2 R47, R47 ;  /* 0x0000002f002f7308 */ /* 0x000fe20000000800 */
[----:B------:R-:W-:-:S07]  /*9800*/  LOP3.LUT R10, R10, R11, RZ, 0xc0, !PT ;  /* 0x0000000b0a0a7212 */ /* 0x000fce00078ec0ff */
[----:B------:R-:W3:Y:S01]  /*9810*/  MUFU.EX2 R46, R46 ;  /* 0x0000002e002e7308 */ /* 0x000ee20000000800 */
[----:B--2---:R-:W-:Y:S02]  /*9820*/  F2FP.BF16.F32.PACK_AB R11, R0, R3 ;  /* 0x00000003000b723e */ /* 0x004fe400000010ff */
[----:B------:R-:W-:Y:S02]  /*9830*/  F2FP.BF16.F32.PACK_AB R15, R45, R44 ;  /* 0x0000002c2d0f723e */ /* 0x000fe400000010ff */
[----:B------:R-:W-:Y:S02]  /*9840*/  LOP3.LUT R11, R8, R11, RZ, 0xc0, !PT ;  /* 0x0000000b080b7212 */ /* 0x000fe400078ec0ff */
[----:B------:R-:W-:Y:S01]  /*9850*/  HSET2.LE.AND R8, R16, R43, PT ;  /* 0x0000002b10087233 */ /* 0x000fe20003803000 */
[----:B------:R-:W-:Y:S04]  /*9860*/  MUFU.EX2 R35, R35 ;  /* 0x0000002300237308 */ /* 0x000fe80000000800 */
[----:B------:R-:W-:Y:S01]  /*9870*/  LOP3.LUT R8, R8, R15, RZ, 0xc0, !PT ;  /* 0x0000000f08087212 */ /* 0x000fe200078ec0ff */
[----:B------:R-:W-:-:S03]  /*9880*/  IMAD.MOV.U32 R17, RZ, RZ, R49 ;  /* 0x000000ffff117224 */ /* 0x000fc600078e0031 */
[----:B------:R-:W2:Y:S01]  /*9890*/  MUFU.EX2 R40, R40 ;  /* 0x0000002800287308 */ /* 0x000ea20000000800 */
[----:B---3--:R-:W-:Y:S01]  /*98a0*/  F2FP.BF16.F32.PACK_AB R15, R46, R47 ;  /* 0x0000002f2e0f723e */ /* 0x008fe200000010ff */
[----:B------:R-:W-:-:S03]  /*98b0*/  FMUL.FTZ R49, R13, UR18 ;  /* 0x000000120d317c20 */ /* 0x000fc60008410000 */
[----:B------:R-:W-:Y:S02]  /*98c0*/  LOP3.LUT R9, R12, R15, RZ, 0xc0, !PT ;  /* 0x0000000f0c097212 */ /* 0x000fe400078ec0ff */
[----:B------:R-:W3:Y:S01]  /*98d0*/  LDSM.16.MT88.4 R12, [R221+0x9000] ;  /* 0x00900000dd0c783b */ /* 0x000ee20000004200 */
[----:B------:R-:W-:Y:S01]  /*98e0*/  IMAD.MOV.U32 R16, RZ, RZ, R48 ;  /* 0x000000ffff107224 */ /* 0x000fe200078e0030 */
[----:B------:R-:W4:Y:S01]  /*98f0*/  MUFU.EX2 R64, R64 ;  /* 0x0000004000407308 */ /* 0x000f220000000800 */
[----:B------:R-:W-:-:S07]  /*9900*/  HSET2.LE.AND R4, R4, R43, PT ;  /* 0x0000002b04047233 */ /* 0x000fce0003803000 */
[----:B------:R-:W1:Y:S01]  /*9910*/  MUFU.EX2 R62, R62 ;  /* 0x0000003e003e7308 */ /* 0x000e620000000800 */
[----:B------:R-:W-:-:S07]  /*9920*/  F2FP.BF16.F32.PACK_AB R5, R42, R59 ;  /* 0x0000003b2a05723e */ /* 0x000fce00000010ff */
[----:B------:R-:W1:Y:S08]  /*9930*/  MUFU.EX2 R49, R49 ;  /* 0x0000003100317308 */ /* 0x000e700000000800 */
[----:B------:R-:W3:Y:S01]  /*9940*/  MUFU.EX2 R48, R19 ;  /* 0x0000001300307308 */ /* 0x000ee20000000800 */
[----:B------:R-:W-:Y:S02]  /*9950*/  LOP3.LUT R4, R4, R5, RZ, 0xc0, !PT ;  /* 0x0000000504047212 */ /* 0x000fe400078ec0ff */
[----:B------:R-:W-:-:S02]  /*9960*/  HSET2.LE.AND R5, R18, R43, PT ;  /* 0x0000002b12057233 */ /* 0x000fc40003803000 */
[----:B--2---:R-:W-:Y:S01]  /*9970*/  F2FP.BF16.F32.PACK_AB R18, R40, R35 ;  /* 0x000000232812723e */ /* 0x004fe200000010ff */
[-C--:B----4-:R-:W-:Y:S01]  /*9980*/  FMUL.FTZ R160, R160, R64.reuse ;  /* 0x00000040a0a07220 */ /* 0x090fe20000410000 */
[----:B------:R-:W-:Y:S01]  /*9990*/  FMUL.FTZ R161, R161, R64 ;  /* 0x00000040a1a17220 */ /* 0x000fe20000410000 */
[----:B-1----:R-:W-:Y:S01]  /*99a0*/  FMUL.FTZ R162, R162, R62 ;  /* 0x0000003ea2a27220 */ /* 0x002fe20000410000 */
[----:B------:R-:W-:Y:S01]  /*99b0*/  LOP3.LUT R5, R5, R18, RZ, 0xc0, !PT ;  /* 0x0000001205057212 */ /* 0x000fe200078ec0ff */
[----:B------:R-:W-:Y:S01]  /*99c0*/  FMUL.FTZ R163, R163, R62 ;  /* 0x0000003ea3a37220 */ /* 0x000fe20000410000 */
[-C--:B------:R-:W-:Y:S01]  /*99d0*/  FMUL.FTZ R156, R156, R49.reuse ;  /* 0x000000319c9c7220 */ /* 0x080fe20000410000 */
[-C--:B------:R-:W-:Y:S01]  /*99e0*/  FMUL.FTZ R157, R157, R49.reuse ;  /* 0x000000319d9d7220 */ /* 0x080fe20000410000 */
[-C--:B------:R-:W-:Y:S01]  /*99f0*/  FMUL.FTZ R148, R148, R64.reuse ;  /* 0x0000004094947220 */ /* 0x080fe20000410000 */
[----:B------:R-:W-:Y:S01]  /*9a00*/  FMUL.FTZ R149, R149, R64 ;  /* 0x0000004095957220 */ /* 0x000fe20000410000 */
[----:B------:R-:W-:Y:S01]  /*9a10*/  FMUL.FTZ R150, R150, R62 ;  /* 0x0000003e96967220 */ /* 0x000fe20000410000 */
[-C--:B------:R-:W-:Y:S01]  /*9a20*/  FMUL.FTZ R152, R152, R49.reuse ;  /* 0x0000003198987220 */ /* 0x080fe20000410000 */
[-C--:B---3--:R-:W-:Y:S01]  /*9a30*/  FMUL.FTZ R158, R158, R48.reuse ;  /* 0x000000309e9e7220 */ /* 0x088fe20000410000 */
[-C--:B------:R-:W-:Y:S01]  /*9a40*/  FMUL.FTZ R159, R159, R48.reuse ;  /* 0x000000309f9f7220 */ /* 0x080fe20000410000 */
[-C--:B------:R-:W-:Y:S01]  /*9a50*/  FMUL.FTZ R153, R153, R49.reuse ;  /* 0x0000003199997220 */ /* 0x080fe20000410000 */
[-C--:B------:R-:W-:Y:S01]  /*9a60*/  FMUL.FTZ R154, R154, R48.reuse ;  /* 0x000000309a9a7220 */ /* 0x080fe20000410000 */
[----:B------:R-:W-:Y:S01]  /*9a70*/  FMUL.FTZ R155, R155, R48 ;  /* 0x000000309b9b7220 */ /* 0x000fe20000410000 */
[----:B------:R-:W-:Y:S01]  /*9a80*/  FMUL.FTZ R151, R151, R62 ;  /* 0x0000003e97977220 */ /* 0x000fe20000410000 */
[-C--:B------:R-:W-:Y:S06]  /*9a90*/  HMMA.16816.F32.BF16 R160, R4, R12.reuse, R160 ;  /* 0x0000000c04a0723c */ /* 0x080fec00000418a0 */
[C---:B------:R-:W-:Y:S06]  /*9aa0*/  HMMA.16816.F32.BF16 R156, R8.reuse, R12, R156 ;  /* 0x0000000c089c723c */ /* 0x040fec000004189c */
[-C--:B------:R-:W-:Y:S06]  /*9ab0*/  HMMA.16816.F32.BF16 R152, R8, R14.reuse, R152 ;  /* 0x0000000e0898723c */ /* 0x080fec0000041898 */
[C---:B------:R-:W-:Y:S01]  /*9ac0*/  HMMA.16816.F32.BF16 R148, R4.reuse, R14, R148 ;  /* 0x0000000e0494723c */ /* 0x040fe20000041894 */
[----:B------:R-:W1:Y:S01]  /*9ad0*/  LDSM.16.MT88.4 R12, [R170+0x9000] ;  /* 0x00900000aa0c783b */ /* 0x000e620000004200 */
[-C--:B------:R-:W-:Y:S01]  /*9ae0*/  FMUL.FTZ R68, R68, R64.reuse ;  /* 0x0000004044447220 */ /* 0x080fe20000410000 */
[----:B------:R-:W-:Y:S01]  /*9af0*/  FMUL.FTZ R69, R69, R64 ;  /* 0x0000004045457220 */ /* 0x000fe20000410000 */
[-C--:B------:R-:W-:Y:S01]  /*9b00*/  FMUL.FTZ R70, R70, R62.reuse ;  /* 0x0000003e46467220 */ /* 0x080fe20000410000 */
[----:B------:R-:W-:Y:S01]  /*9b10*/  FMUL.FTZ R71, R71, R62 ;  /* 0x0000003e47477220 */ /* 0x000fe20000410000 */
[-C--:B------:R-:W-:Y:S01]  /*9b20*/  FMUL.FTZ R72, R72, R49.reuse ;  /* 0x0000003148487220 */ /* 0x080fe20000410000 */
[-C--:B------:R-:W-:Y:S01]  /*9b30*/  FMUL.FTZ R73, R73, R49.reuse ;  /* 0x0000003149497220 */ /* 0x080fe20000410000 */
[-C--:B------:R-:W-:Y:S01]  /*9b40*/  FMUL.FTZ R74, R74, R48.reuse ;  /* 0x000000304a4a7220 */ /* 0x080fe20000410000 */
[----:B------:R-:W-:Y:S01]  /*9b50*/  FMUL.FTZ R75, R75, R48 ;  /* 0x000000304b4b7220 */ /* 0x000fe20000410000 */
[-C--:B------:R-:W-:Y:S01]  /*9b60*/  FMUL.FTZ R80, R80, R64.reuse ;  /* 0x0000004050507220 */ /* 0x080fe20000410000 */
[----:B------:R-:W-:Y:S01]  /*9b70*/  FMUL.FTZ R81, R81, R64 ;  /* 0x0000004051517220 */ /* 0x000fe20000410000 */
[----:B------:R-:W-:Y:S01]  /*9b80*/  FMUL.FTZ R82, R82, R62 ;  /* 0x0000003e52527220 */ /* 0x000fe20000410000 */
[-C--:B------:R-:W-:Y:S01]  /*9b90*/  FMUL.FTZ R76, R76, R49.reuse ;  /* 0x000000314c4c7220 */ /* 0x080fe20000410000 */
[-C--:B------:R-:W-:Y:S01]  /*9ba0*/  FMUL.FTZ R77, R77, R49.reuse ;  /* 0x000000314d4d7220 */ /* 0x080fe20000410000 */
[-C--:B------:R-:W-:Y:S01]  /*9bb0*/  FMUL.FTZ R78, R78, R48.reuse ;  /* 0x000000304e4e7220 */ /* 0x080fe20000410000 */
[----:B------:R-:W-:Y:S01]  /*9bc0*/  FMUL.FTZ R79, R79, R48 ;  /* 0x000000304f4f7220 */ /* 0x000fe20000410000 */
[----:B------:R-:W-:Y:S01]  /*9bd0*/  FMUL.FTZ R83, R83, R62 ;  /* 0x0000003e53537220 */ /* 0x000fe20000410000 */
[-C--:B-1----:R-:W-:Y:S06]  /*9be0*/  HMMA.16816.F32.BF16 R68, R4, R12.reuse, R68 ;  /* 0x0000000c0444723c */ /* 0x082fec0000041844 */
        /* <DEDUP_REMOVED lines=44> */
[----:B------:R-:W-:Y:S01]  /*9eb0*/  HMMA.16816.F32.BF16 R108, R4, R14, R108 ;  /* 0x0000000e046c723c */ /* 0x000fe2000004186c */
[----:B------:R-:W1:Y:S01]  /*9ec0*/  LDSM.16.MT88.4 R12, [R221+0xb000] ;  /* 0x00b00000dd0c783b */ /* 0x000e620000004200 */
[-C--:B------:R-:W-:Y:S01]  /*9ed0*/  FMUL.FTZ R112, R112, R64.reuse ;  /* 0x0000004070707220 */ /* 0x080fe20000410000 */
[----:B------:R-:W-:Y:S01]  /*9ee0*/  FMUL.FTZ R113, R113, R64 ;  /* 0x0000004071717220 */ /* 0x000fe20000410000 */
[-C--:B------:R-:W-:Y:S01]  /*9ef0*/  FMUL.FTZ R114, R114, R62.reuse ;  /* 0x0000003e72727220 */ /* 0x080fe20000410000 */
[----:B------:R-:W-:Y:S01]  /*9f00*/  FMUL.FTZ R115, R115, R62 ;  /* 0x0000003e73737220 */ /* 0x000fe20000410000 */
[-C--:B------:R-:W-:Y:S01]  /*9f10*/  FMUL.FTZ R116, R116, R49.reuse ;  /* 0x0000003174747220 */ /* 0x080fe20000410000 */
[----:B------:R-:W-:Y:S01]  /*9f20*/  FMUL.FTZ R117, R117, R49 ;  /* 0x0000003175757220 */ /* 0x000fe20000410000 */
[-C--:B------:R-:W-:Y:S01]  /*9f30*/  FMUL.FTZ R118, R118, R48.reuse ;  /* 0x0000003076767220 */ /* 0x080fe20000410000 */
[----:B------:R-:W-:-:S03]  /*9f40*/  FMUL.FTZ R119, R119, R48 ;  /* 0x0000003077777220 */ /* 0x000fc60000410000 */
[-C--:B-1----:R-:W-:Y:S06]  /*9f50*/  HMMA.16816.F32.BF16 R112, R4, R12.reuse, R112 ;  /* 0x0000000c0470723c */ /* 0x082fec0000041870 */
[----:B------:R-:W-:Y:S07]  /*9f60*/  HMMA.16816.F32.BF16 R116, R8, R12, R116 ;  /* 0x0000000c0874723c */ /* 0x000fee0000041874 */
[----:B------:R-:W-:-:S02]  /*9f70*/  IMAD.MOV.U32 R12, RZ, RZ, R16 ;  /* 0x000000ffff0c7224 */ /* 0x000fc400078e0010 */
[----:B------:R-:W-:Y:S02]  /*9f80*/  IMAD.MOV.U32 R13, RZ, RZ, R17 ;  /* 0x000000ffff0d7224 */ /* 0x000fe400078e0011 */
        /* <DEDUP_REMOVED lines=12> */
[----:B------:R-:W-:Y:S01]  /*a050*/  FMUL.FTZ R131, R131, R48 ;  /* 0x0000003083837220 */ /* 0x000fe20000410000 */
[C---:B------:R-:W-:Y:S06]  /*a060*/  HMMA.16816.F32.BF16 R140, R8.reuse, R14, R140 ;  /* 0x0000000e088c723c */ /* 0x040fec000004188c */
[C---:B-1----:R-:W-:Y:S06]  /*a070*/  HMMA.16816.F32.BF16 R124, R8.reuse, R16, R124 ;  /* 0x00000010087c723c */ /* 0x042fec000004187c */
[----:B------:R-:W-:Y:S07]  /*a080*/  HMMA.16816.F32.BF16 R128, R8, R18, R128 ;  /* 0x000000120880723c */ /* 0x000fee0000041880 */
[----:B------:R-:W-:-:S02]  /*a090*/  IMAD.MOV.U32 R8, RZ, RZ, R222 ;  /* 0x000000ffff087224 */ /* 0x000fc400078e00de */
[----:B------:R-:W-:Y:S02]  /*a0a0*/  IMAD.MOV.U32 R9, RZ, RZ, R223 ;  /* 0x000000ffff097224 */ /* 0x000fe400078e00df */
[----:B------:R1:W5:Y:S04]  /*a0b0*/  LDL.LU.64 R222, [R1+0x28] ;  /* 0x0000280001de7983 */ /* 0x0003680000300a00 */
[----:B------:R-:W2:Y:S01]  /*a0c0*/  LDL.LU.64 R10, [R1+0x10] ;  /* 0x00001000010a7983 */ /* 0x000ea20000300a00 */
        /* <DEDUP_REMOVED lines=12> */
[----:B------:R-:W-:Y:S01]  /*a190*/  VIADD R246, R238, 0x1715609d ;  /* 0x1715609deef67836 */ /* 0x000fe20000000000 */
[----:B------:R-:W-:Y:S01]  /*a1a0*/  HMMA.16816.F32.BF16 R120, R4, R14, R120 ;  /* 0x0000000e0478723c */ /* 0x000fe20000041878 */
[----:B------:R-:W-:-:S03]  /*a1b0*/  IMAD.MOV.U32 R218, RZ, RZ, R219 ;  /* 0x000000ffffda7224 */ /* 0x000fc600078e00db */
[----:B------:R-:W-:Y:S02]  /*a1c0*/  LOP3.LUT R200, R201, R12, R246, 0x96, !PT ;  /* 0x0000000cc9c87212 */ /* 0x000fe400078e96f6 */
[----:B------:R-:W-:Y:S01]  /*a1d0*/  HMMA.16816.F32.BF16 R136, R4, R16, R136 ;  /* 0x000000100488723c */ /* 0x000fe20000041888 */
[----:B------:R-:W-:-:S05]  /*a1e0*/  IMAD.MOV.U32 R219, RZ, RZ, R206 ;  /* 0x000000ffffdb7224 */ /* 0x000fca00078e00ce */
[----:B------:R-:W-:Y:S01]  /*a1f0*/  HMMA.16816.F32.BF16 R132, R4, R18, R132 ;  /* 0x000000120484723c */ /* 0x000fe20000041884 */
[----:B------:R-:W-:Y:S02]  /*a200*/  VIADD R206, R239, 0x646e171e ;  /* 0x646e171eefce7836 */ /* 0x000fe40000000000 */
[--C-:B------:R-:W-:Y:S01]  /*a210*/  FFMA.FTZ R207, R207, UR18, -R166.reuse ;  /* 0x00000012cfcf7c23 */ /* 0x100fe200080108a6 */
[--C-:B------:R-:W-:Y:S01]  /*a220*/  FFMA.FTZ R211, R194, UR18, -R166.reuse ;  /* 0x00000012c2d37c23 */ /* 0x100fe200080108a6 */
[--C-:B------:R-:W-:Y:S01]  /*a230*/  FFMA.FTZ R194, R204, UR18, -R57.reuse ;  /* 0x00000012ccc27c23 */ /* 0x100fe20008010839 */
[--C-:B------:R-:W-:Y:S01]  /*a240*/  FFMA.FTZ R198, R196, UR18, -R166.reuse ;  /* 0x00000012c4c67c23 */ /* 0x100fe200080108a6 */
[----:B------:R-:W-:Y:S01]  /*a250*/  FFMA.FTZ R243, R205, UR18, -R166 ;  /* 0x00000012cdf37c23 */ /* 0x000fe200080108a6 */
[--C-:B------:R-:W-:Y:S01]  /*a260*/  FFMA.FTZ R209, R190, UR18, -R57.reuse ;  /* 0x00000012bed17c23 */ /* 0x100fe20008010839 */
[--C-:B------:R-:W-:Y:S01]  /*a270*/  FFMA.FTZ R203, R20, UR18, -R174.reuse ;  /* 0x0000001214cb7c23 */ /* 0x100fe200080108ae */
[----:B------:R-:W-:Y:S01]  /*a280*/  MUFU.EX2 R211, R211 ;  /* 0x000000d300d37308 */ /* 0x000fe20000000800 */
[----:B------:R-:W-:Y:S01]  /*a290*/  FFMA.FTZ R196, R192, UR18, -R57 ;  /* 0x00000012c0c47c23 */ /* 0x000fe20008010839 */
[----:B------:R-:W3:Y:S06]  /*a2a0*/  LDSM.16.MT88.4 R16, [R221+0x9400] ;  /* 0x00940000dd10783b */ /* 0x000eec0000004200 */
[----:B------:R-:W-:Y:S08]  /*a2b0*/  MUFU.EX2 R194, R194 ;  /* 0x000000c200c27308 */ /* 0x000ff00000000800 */
[----:B------:R-:W-:Y:S08]  /*a2c0*/  MUFU.EX2 R198, R198 ;  /* 0x000000c600c67308 */ /* 0x000ff00000000800 */
[----:B------:R-:W-:Y:S08]  /*a2d0*/  MUFU.EX2 R243, R243 ;  /* 0x000000f300f37308 */ /* 0x000ff00000000800 */
[----:B------:R-:W-:Y:S08]  /*a2e0*/  MUFU.EX2 R209, R209 ;  /* 0x000000d100d17308 */ /* 0x000ff00000000800 */
[----:B------:R-:W-:Y:S01]  /*a2f0*/  MUFU.EX2 R196, R196 ;  /* 0x000000c400c47308 */ /* 0x000fe20000000800 */
[----:B------:R-:W-:Y:S01]  /*a300*/  FFMA.FTZ R205, R199, UR18, -R174 ;  /* 0x00000012c7cd7c23 */ /* 0x000fe200080108ae */
[----:B------:R-:W-:Y:S01]  /*a310*/  FFMA.FTZ R199, R22, UR18, -R164 ;  /* 0x0000001216c77c23 */ /* 0x000fe200080108a4 */
[--C-:B------:R-:W-:Y:S01]  /*a320*/  FFMA.FTZ R190, R21, UR18, -R174.reuse ;  /* 0x0000001215be7c23 */ /* 0x100fe200080108ae */
[----:B------:R-:W-:-:S04]  /*a330*/  FFMA.FTZ R192, R188, UR18, -R174 ;  /* 0x00000012bcc07c23 */ /* 0x000fc800080108ae */
[----:B------:R-:W-:Y:S01]  /*a340*/  MUFU.EX2 R199, R199 ;  /* 0x000000c700c77308 */ /* 0x000fe20000000800 */
[--C-:B------:R-:W-:Y:S01]  /*a350*/  FFMA.FTZ R201, R249, UR18, -R164.reuse ;  /* 0x00000012f9c97c23 */ /* 0x100fe200080108a4 */
[----:B------:R-:W-:-:S06]  /*a360*/  FFMA.FTZ R188, R247, UR18, -R164 ;  /* 0x00000012f7bc7c23 */ /* 0x000fcc00080108a4 */
[----:B------:R-:W-:Y:S08]  /*a370*/  MUFU.EX2 R203, R203 ;  /* 0x000000cb00cb7308 */ /* 0x000ff00000000800 */
[----:B------:R-:W-:Y:S08]  /*a380*/  MUFU.EX2 R190, R190 ;  /* 0x000000be00be7308 */ /* 0x000ff00000000800 */
[----:B------:R-:W-:Y:S08]  /*a390*/  MUFU.EX2 R205, R205 ;  /* 0x000000cd00cd7308 */ /* 0x000ff00000000800 */
[----:B------:R-:W-:Y:S08]  /*a3a0*/  MUFU.EX2 R192, R192 ;  /* 0x000000c000c07308 */ /* 0x000ff00000000800 */
[----:B------:R-:W-:Y:S08]  /*a3b0*/  MUFU.EX2 R201, R201 ;  /* 0x000000c900c97308 */ /* 0x000ff00000000800 */
[----:B------:R-:W-:Y:S01]  /*a3c0*/  MUFU.EX2 R188, R188 ;  /* 0x000000bc00bc7308 */ /* 0x000fe20000000800 */
[----:B------:R-:W-:Y:S01]  /*a3d0*/  UIADD3 UR4, UR4, 0x1, URZ ;  /* 0x0000000104047890 */ /* 0x000fe2000fffe03f */
[----:B--2---:R-:W-:Y:S01]  /*a3e0*/  LOP3.LUT R4, R11, R8, R246, 0x96, !PT ;  /* 0x000000080b047212 */ /* 0x004fe200078e96f6 */
[----:B------:R-:W-:-:S04]  /*a3f0*/  IMAD.WIDE.U32 R8, R200, -0x2daee0ad, RZ ;  /* 0xd2511f53c8087825 */ /* 0x000fc800078e00ff */
[----:B------:R-:W-:Y:S01]  /*a400*/  IMAD.WIDE.U32 R4, R4, -0x2daee0ad, RZ ;  /* 0xd2511f5304047825 */ /* 0x000fe200078e00ff */
[----:B------:R-:W-:-:S04]  /*a410*/  LOP3.LUT R25, R9, R24, R206, 0x96, !PT ;  /* 0x0000001809197212 */ /* 0x000fc800078e96ce */
[----:B------:R-:W-:Y:S02]  /*a420*/  LOP3.LUT R26, R5, R26, R206, 0x96, !PT ;  /* 0x0000001a051a7212 */ /* 0x000fe400078e96ce */
[----:B------:R-:W-:Y:S02]  /*a430*/  LOP3.LUT R6, R4, 0xffff, RZ, 0xc0, !PT ;  /* 0x0000ffff04067812 */ /* 0x000fe400078ec0ff */
[--C-:B------:R-:W-:Y:S01]  /*a440*/  SHF.R.U32.HI R5, RZ, 0x10, R8.reuse ;  /* 0x00000010ff057819 */ /* 0x100fe20000011608 */
[----:B------:R2:W-:Y:S01]  /*a450*/  MUFU.EX2 R200, R207 ;  /* 0x000000cf00c87308 */ /* 0x0005e20000000800 */
[C---:B------:R-:W-:Y:S02]  /*a460*/  LOP3.LUT R9, R8.reuse, 0xffff, RZ, 0xc0, !PT ;  /* 0x0000ffff08097812 */ /* 0x040fe400078ec0ff */
[----:B------:R-:W-:Y:S02]  /*a470*/  LOP3.LUT R10, R8, 0xff, RZ, 0xc0, !PT ;  /* 0x000000ff080a7812 */ /* 0x000fe400078ec0ff */
[----:B------:R-:W-:-:S02]  /*a480*/  SHF.R.U32.HI R8, RZ, 0x18, R8 ;  /* 0x00000018ff087819 */ /* 0x000fc40000011608 */
[----:B------:R-:W-:Y:S02]  /*a490*/  LOP3.LUT R5, R5, 0xff, RZ, 0xc0, !PT ;  /* 0x000000ff05057812 */ /* 0x000fe400078ec0ff */
[----:B------:R-:W-:Y:S02]  /*a4a0*/  SHF.R.U32.HI R12, RZ, 0x10, R26 ;  /* 0x00000010ff0c7819 */ /* 0x000fe4000001161a */
[----:B------:R-:W-:Y:S01]  /*a4b0*/  PRMT R8, R5, 0x5410, R8 ;  /* 0x0000541005087816 */ /* 0x000fe20000000008 */
[----:B--2---:R-:W-:Y:S01]  /*a4c0*/  FFMA.FTZ R207, R186, UR18, -R57 ;  /* 0x00000012bacf7c23 */ /* 0x004fe20008010839 */
[----:B------:R-:W-:Y:S02]  /*a4d0*/  SHF.R.U32.HI R7, RZ, 0x10, R4 ;  /* 0x00000010ff077819 */ /* 0x000fe40000011604 */
[----:B------:R-:W-:Y:S02]  /*a4e0*/  SHF.R.U32.HI R5, RZ, 0x18, R26 ;  /* 0x00000018ff057819 */ /* 0x000fe4000001161a */
[----:B------:R-:W-:Y:S01]  /*a4f0*/  LOP3.LUT R12, R12, 0xff, RZ, 0xc0, !PT ;  /* 0x000000ff0c0c7812 */ /* 0x000fe200078ec0ff */
[----:B------:R-:W2:Y:S01]  /*a500*/  MUFU.EX2 R207, R207 ;  /* 0x000000cf00cf7308 */ /* 0x000ea20000000800 */
[----:B------:R-:W-:-:S02]  /*a510*/  LOP3.LUT R24, R25, 0xffff, RZ, 0xc0, !PT ;  /* 0x0000ffff19187812 */ /* 0x000fc400078ec0ff */
[----:B------:R-:W-:Y:S02]  /*a520*/  LOP3.LUT R11, R4, 0xff, RZ, 0xc0, !PT ;  /* 0x000000ff040b7812 */ /* 0x000fe400078ec0ff */
[----:B------:R-:W-:Y:S02]  /*a530*/  SHF.R.U32.HI R4, RZ, 0x18, R4 ;  /* 0x00000018ff047819 */ /* 0x000fe40000011604 */
[----:B------:R-:W-:Y:S02]  /*a540*/  LOP3.LUT R7, R7, 0xff, RZ, 0xc0, !PT ;  /* 0x000000ff07077812 */ /* 0x000fe400078ec0ff */
[----:B------:R-:W-:Y:S02]  /*a550*/  PRMT R12, R12, 0x5410, R5 ;  /* 0x000054100c0c7816 */ /* 0x000fe40000000005 */
[----:B------:R-:W-:Y:S02]  /*a560*/  SHF.R.U32.HI R24, RZ, 0x8, R24 ;  /* 0x00000008ff187819 */ /* 0x000fe40000011618 */
[----:B------:R-:W-:-:S02]  /*a570*/  LOP3.LUT R5, R25, 0xff, RZ, 0xc0, !PT ;  /* 0x000000ff19057812 */ /* 0x000fc400078ec0ff */
[----:B------:R-:W-:Y:S02]  /*a580*/  PRMT R4, R7, 0x5410, R4 ;  /* 0x0000541007047816 */ /* 0x000fe40000000004 */
[----:B------:R-:W-:Y:S02]  /*a590*/  SHF.R.U32.HI R6, RZ, 0x8, R6 ;  /* 0x00000008ff067819 */ /* 0x000fe40000011606 */
[----:B------:R-:W-:Y:S02]  /*a5a0*/  LOP3.LUT R7, R26, 0xffff, RZ, 0xc0, !PT ;  /* 0x0000ffff1a077812 */ /* 0x000fe400078ec0ff */
[----:B------:R-:W-:Y:S02]  /*a5b0*/  PRMT R24, R5, 0x5410, R24 ;  /* 0x0000541005187816 */ /* 0x000fe40000000018 */
[----:B------:R-:W-:Y:S02]  /*a5c0*/  SHF.R.U32.HI R5, RZ, 0x10, R25 ;  /* 0x00000010ff057819 */ /* 0x000fe40000011619 */
[----:B------:R-:W-:-:S02]  /*a5d0*/  PRMT R6, R11, 0x5410, R6 ;  /* 0x000054100b067816 */ /* 0x000fc40000000006 */
[----:B------:R-:W-:Y:S02]  /*a5e0*/  LOP3.LUT R14, R26, 0xff, RZ, 0xc0, !PT ;  /* 0x000000ff1a0e7812 */ /* 0x000fe400078ec0ff */
[----:B------:R-:W-:Y:S02]  /*a5f0*/  SHF.R.U32.HI R7, RZ, 0x8, R7 ;  /* 0x00000008ff077819 */ /* 0x000fe40000011607 */
[----:B------:R-:W-:Y:S02]  /*a600*/  SHF.R.U32.HI R20, RZ, 0x18, R25 ;  /* 0x00000018ff147819 */ /* 0x000fe40000011619 */
[----:B------:R-:W-:Y:S02]  /*a610*/  LOP3.LUT R5, R5, 0xff, RZ, 0xc0, !PT ;  /* 0x000000ff05057812 */ /* 0x000fe400078ec0ff */
[----:B------:R-:W-:Y:S02]  /*a620*/  PRMT R14, R14, 0x5410, R7 ;  /* 0x000054100e0e7816 */ /* 0x000fe40000000007 */
[----:B------:R-:W-:-:S02]  /*a630*/  HSET2.LE.AND R4, R4, R43, PT ;  /* 0x0000002b04047233 */ /* 0x000fc40003803000 */
[----:B------:R-:W-:Y:S02]  /*a640*/  PRMT R20, R5, 0x5410, R20 ;  /* 0x0000541005147816 */ /* 0x000fe40000000014 */
[----:B------:R-:W-:Y:S02]  /*a650*/  HSET2.LE.AND R6, R6, R43, PT ;  /* 0x0000002b06067233 */ /* 0x000fe40003803000 */
[----:B--2---:R-:W-:Y:S02]  /*a660*/  F2FP.BF16.F32.PACK_AB R7, R194, R207 ;  /* 0x000000cfc207723e */ /* 0x004fe400000010ff */
[----:B------:R-:W-:Y:S02]  /*a670*/  F2FP.BF16.F32.PACK_AB R5, R198, R211 ;  /* 0x000000d3c605723e */ /* 0x000fe400000010ff */
[----:B------:R-:W-:Y:S02]  /*a680*/  LOP3.LUT R7, R4, R7, RZ, 0xc0, !PT ;  /* 0x0000000704077212 */ /* 0x000fe400078ec0ff */
[----:B------:R-:W-:-:S02]  /*a690*/  LOP3.LUT R6, R6, R5, RZ, 0xc0, !PT ;  /* 0x0000000506067212 */ /* 0x000fc400078ec0ff */
[----:B------:R-:W-:Y:S02]  /*a6a0*/  HSET2.LE.AND R4, R14, R43, PT ;  /* 0x0000002b0e047233 */ /* 0x000fe40003803000 */
[----:B------:R-:W-:Y:S01]  /*a6b0*/  F2FP.BF16.F32.PACK_AB R5, R200, R243 ;  /* 0x000000f3c805723e */ /* 0x000fe200000010ff */
[----:B------:R-:W-:-:S03]  /*a6c0*/  FFMA.FTZ R186, R23, UR18, -R164 ;  /* 0x0000001217ba7c23 */ /* 0x000fc600080108a4 */
[----:B------:R-:W-:Y:S02]  /*a6d0*/  LOP3.LUT R4, R4, R5, RZ, 0xc0, !PT ;  /* 0x0000000504047212 */ /* 0x000fe400078ec0ff */
[----:B------:R-:W-:Y:S02]  /*a6e0*/  HSET2.LE.AND R5, R12, R43, PT ;  /* 0x0000002b0c057233 */ /* 0x000fe40003803000 */
[----:B------:R-:W-:Y:S01]  /*a6f0*/  F2FP.BF16.F32.PACK_AB R12, R196, R209 ;  /* 0x000000d1c40c723e */ /* 0x000fe200000010ff */
[----:B------:R-:W2:Y:S03]  /*a700*/  MUFU.EX2 R186, R186 ;  /* 0x000000ba00ba7308 */ /* 0x000ea60000000800 */
[----:B------:R-:W-:Y:S02]  /*a710*/  LOP3.LUT R5, R5, R12, RZ, 0xc0, !PT ;  /* 0x0000000c05057212 */ /* 0x000fe400078ec0ff */
[----:B------:R-:W4:Y:S01]  /*a720*/  LDSM.16.MT88.4 R12, [R170+0x9400] ;  /* 0x00940000aa0c783b */ /* 0x000f220000004200 */
[----:B------:R-:W-:-:S04]  /*a730*/  SHF.R.U32.HI R9, RZ, 0x8, R9 ;  /* 0x00000008ff097819 */ /* 0x000fc80000011609 */
[----:B------:R-:W-:Y:S02]  /*a740*/  PRMT R10, R10, 0x5410, R9 ;  /* 0x000054100a0a7816 */ /* 0x000fe40000000009 */
[--C-:B------:R-:W-:Y:S02]  /*a750*/  HSET2.LE.AND R8, R8, R43.reuse, PT ;  /* 0x0000002b08087233 */ /* 0x100fe40003803000 */
[----:B------:R-:W-:Y:S02]  /*a760*/  F2FP.BF16.F32.PACK_AB R9, R190, R203 ;  /* 0x000000cbbe09723e */ /* 0x000fe400000010ff */
[----:B------:R-:W-:Y:S02]  /*a770*/  HSET2.LE.AND R10, R10, R43, PT ;  /* 0x0000002b0a0a7233 */ /* 0x000fe40003803000 */
[----:B--2---:R-:W-:-:S03]  /*a780*/  F2FP.BF16.F32.PACK_AB R11, R186, R199 ;  /* 0x000000c7ba0b723e */ /* 0x004fc600000010ff */
[----:B------:R-:W-:Y:S02]  /*a790*/  LOP3.LUT R10, R10, R9, RZ, 0xc0, !PT ;  /* 0x000000090a0a7212 */ /* 0x000fe400078ec0ff */
[----:B------:R-:W-:Y:S02]  /*a7a0*/  LOP3.LUT R11, R8, R11, RZ, 0xc0, !PT ;  /* 0x0000000b080b7212 */ /* 0x000fe400078ec0ff */
[----:B------:R-:W-:Y:S02]  /*a7b0*/  HSET2.LE.AND R8, R24, R43, PT ;  /* 0x0000002b18087233 */ /* 0x000fe40003803000 */
[----:B------:R-:W-:Y:S01]  /*a7c0*/  F2FP.BF16.F32.PACK_AB R9, R192, R205 ;  /* 0x000000cdc009723e */ /* 0x000fe200000010ff */
[----:B---3--:R-:W-:Y:S01]  /*a7d0*/  HMMA.16816.F32.BF16 R160, R4, R16, R160 ;  /* 0x0000001004a0723c */ /* 0x008fe200000418a0 */
[----:B------:R-:W2:Y:S02]  /*a7e0*/  LDSM.16.MT88.4 R24, [R221+0xa400] ;  /* 0x00a40000dd18783b */ /* 0x000ea40000004200 */
[----:B------:R-:W-:-:S02]  /*a7f0*/  LOP3.LUT R8, R8, R9, RZ, 0xc0, !PT ;  /* 0x0000000908087212 */ /* 0x000fc400078ec0ff */
[----:B------:R-:W-:Y:S02]  /*a800*/  HSET2.LE.AND R9, R20, R43, PT ;  /* 0x0000002b14097233 */ /* 0x000fe40003803000 */
[----:B------:R-:W-:-:S04]  /*a810*/  F2FP.BF16.F32.PACK_AB R20, R188, R201 ;  /* 0x000000c9bc14723e */ /* 0x000fc800000010ff */
[----:B------:R-:W-:Y:S01]  /*a820*/  LOP3.LUT R9, R9, R20, RZ, 0xc0, !PT ;  /* 0x0000001409097212 */ /* 0x000fe200078ec0ff */
[----:B------:R-:W-:Y:S01]  /*a830*/  HMMA.16816.F32.BF16 R148, R4, R18, R148 ;  /* 0x000000120494723c */ /* 0x000fe20000041894 */
[----:B------:R-:W-:Y:S05]  /*a840*/  LDSM.16.MT88.4 R20, [R170+0xb400] ;  /* 0x00b40000aa14783b */ /* 0x000fea0000004200 */
[C---:B------:R-:W-:Y:S06]  /*a850*/  HMMA.16816.F32.BF16 R156, R8.reuse, R16, R156 ;  /* 0x00000010089c723c */ /* 0x040fec000004189c */
[----:B------:R-:W-:Y:S01]  /*a860*/  HMMA.16816.F32.BF16 R152, R8, R18, R152 ;  /* 0x000000120898723c */ /* 0x000fe20000041898 */
[----:B------:R-:W3:Y:S05]  /*a870*/  LDSM.16.MT88.4 R16, [R170+0xa400] ;  /* 0x00a40000aa10783b */ /* 0x000eea0000004200 */
[-C--:B----4-:R-:W-:Y:S06]  /*a880*/  HMMA.16816.F32.BF16 R68, R4, R12.reuse, R68 ;  /* 0x0000000c0444723c */ /* 0x090fec0000041844 */
[C---:B------:R-:W-:Y:S06]  /*a890*/  HMMA.16816.F32.BF16 R72, R8.reuse, R12, R72 ;  /* 0x0000000c0848723c */ /* 0x040fec0000041848 */
[-C--:B------:R-:W-:Y:S06]  /*a8a0*/  HMMA.16816.F32.BF16 R76, R8, R14.reuse, R76 ;  /* 0x0000000e084c723c */ /* 0x080fec000004184c */
[----:B------:R-:W-:Y:S01]  /*a8b0*/  HMMA.16816.F32.BF16 R80, R4, R14, R80 ;  /* 0x0000000e0450723c */ /* 0x000fe20000041850 */
[----:B------:R-:W4:Y:S05]  /*a8c0*/  LDSM.16.MT88.4 R12, [R221+0xb400] ;  /* 0x00b40000dd0c783b */ /* 0x000f2a0000004200 */
[C---:B--2---:R-:W-:Y:S06]  /*a8d0*/  HMMA.16816.F32.BF16 R88, R8.reuse, R24, R88 ;  /* 0x000000180858723c */ /* 0x044fec0000041858 */
[C---:B------:R-:W-:Y:S06]  /*a8e0*/  HMMA.16816.F32.BF16 R92, R8.reuse, R26, R92 ;  /* 0x0000001a085c723c */ /* 0x040fec000004185c */
[C---:B---3--:R-:W-:Y:S06]  /*a8f0*/  HMMA.16816.F32.BF16 R144, R8.reuse, R16, R144 ;  /* 0x000000100890723c */ /* 0x048fec0000041890 */
[C---:B------:R-:W-:Y:S06]  /*a900*/  HMMA.16816.F32.BF16 R104, R8.reuse, R18, R104 ;  /* 0x000000120868723c */ /* 0x040fec0000041868 */
[C---:B------:R-:W-:Y:S06]  /*a910*/  HMMA.16816.F32.BF16 R124, R8.reuse, R20, R124 ;  /* 0x00000014087c723c */ /* 0x040fec000004187c */
[C---:B------:R-:W-:Y:S06]  /*a920*/  HMMA.16816.F32.BF16 R128, R8.reuse, R22, R128 ;  /* 0x000000160880723c */ /* 0x040fec0000041880 */
[C---:B----4-:R-:W-:Y:S06]  /*a930*/  HMMA.16816.F32.BF16 R116, R8.reuse, R12, R116 ;  /* 0x0000000c0874723c */ /* 0x050fec0000041874 */
[----:B------:R-:W-:Y:S07]  /*a940*/  HMMA.16816.F32.BF16 R140, R8, R14, R140 ;  /* 0x0000000e088c723c */ /* 0x000fee000004188c */
[----:B------:R-:W-:-:S05]  /*a950*/  LOP3.LUT R8, R217, UR4, R239, 0x96, !PT ;  /* 0x00000004d9087c12 */ /* 0x000fca000f8e96ef */
[----:B------:R-:W-:-:S05]  /*a960*/  IMAD.WIDE.U32 R8, R8, -0x326172a9, RZ ;  /* 0xcd9e8d5708087825 */ /* 0x000fca00078e00ff */
[--C-:B------:R-:W-:Y:S02]  /*a970*/  LOP3.LUT R210, R9, R210, R30.reuse, 0x96, !PT ;  /* 0x000000d209d27212 */ /* 0x100fe400078e961e */
[-CC-:B------:R-:W-:Y:S02]  /*a980*/  LOP3.LUT R247, R185, R8.reuse, R245.reuse, 0x96, !PT ;  /* 0x00000008b9f77212 */ /* 0x180fe400078e96f5 */
[----:B------:R-:W-:Y:S01]  /*a990*/  LOP3.LUT R245, R251, R8, R245, 0x96, !PT ;  /* 0x00000008fbf57212 */ /* 0x000fe200078e96f5 */
[----:B------:R-:W-:Y:S01]  /*a9a0*/  IMAD.WIDE.U32 R248, R210, -0x2daee0ad, RZ ;  /* 0xd2511f53d2f87825 */ /* 0x000fe200078e00ff */
[----:B------:R-:W-:-:S03]  /*a9b0*/  LOP3.LUT R30, R9, R244, R30, 0x96, !PT ;  /* 0x000000f4091e7212 */ /* 0x000fc600078e961e */
[----:B------:R-:W-:Y:S01]  /*a9c0*/  IMAD.WIDE.U32 R8, R245, -0x2daee0ad, RZ ;  /* 0xd2511f53f5087825 */ /* 0x000fe200078e00ff */
[----:B------:R-:W-:-:S04]  /*a9d0*/  LOP3.LUT R208, R249, R208, R28, 0x96, !PT ;  /* 0x000000d0f9d07212 */ /* 0x000fc800078e961c */
[----:B------:R-:W-:Y:S01]  /*a9e0*/  LOP3.LUT R248, R9, R248, R181, 0x96, !PT ;  /* 0x000000f809f87212 */ /* 0x000fe200078e96b5 */
[----:B------:R-:W-:-:S04]  /*a9f0*/  IMAD.WIDE.U32 R244, R208, -0x326172a9, RZ ;  /* 0xcd9e8d57d0f47825 */ /* 0x000fc800078e00ff */
        /* <DEDUP_REMOVED lines=8> */
[----:B------:R-:W-:-:S04]  /*aa80*/  IMAD.WIDE.U32 R10, R8, -0x326172a9, RZ ;  /* 0xcd9e8d57080a7825 */ /* 0x000fc800078e00ff */
[--C-:B------:R-:W-:Y:S01]  /*aa90*/  FFMA.FTZ R185, R29, UR18, -R174.reuse ;  /* 0x000000121db97c23 */ /* 0x100fe200080108ae */
[--C-:B------:R-:W-:Y:S01]  /*aaa0*/  FFMA.FTZ R204, R189, UR18, -R174.reuse ;  /* 0x00000012bdcc7c23 */ /* 0x100fe200080108ae */
[----:B------:R-:W-:Y:S01]  /*aab0*/  LOP3.LUT R8, R11, R216, R183, 0x96, !PT ;  /* 0x000000d80b087212 */ /* 0x000fe200078e96b7 */
[----:B------:R-:W-:Y:S01]  /*aac0*/  HMMA.16816.F32.BF16 R112, R4, R12, R112 ;  /* 0x0000000c0470723c */ /* 0x000fe20000041870 */
[--C-:B------:R-:W-:Y:S01]  /*aad0*/  FFMA.FTZ R189, R193, UR18, -R174.reuse ;  /* 0x00000012c1bd7c23 */ /* 0x100fe200080108ae */
[----:B------:R-:W-:Y:S01]  /*aae0*/  FFMA.FTZ R208, R197, UR18, -R174 ;  /* 0x00000012c5d07c23 */ /* 0x000fe200080108ae */
[----:B------:R-:W-:Y:S01]  /*aaf0*/  FFMA.FTZ R187, R187, UR18, -R164 ;  /* 0x00000012bbbb7c23 */ /* 0x000fe200080108a4 */
[----:B------:R-:W-:-:S04]  /*ab00*/  IMAD.WIDE.U32 R250, R30, -0x2daee0ad, RZ ;  /* 0xd2511f531efa7825 */ /* 0x000fc800078e00ff */
[--C-:B------:R-:W-:Y:S01]  /*ab10*/  FFMA.FTZ R191, R191, UR18, -R164.reuse ;  /* 0x00000012bfbf7c23 */ /* 0x100fe200080108a4 */
[--C-:B------:R-:W-:Y:S01]  /*ab20*/  FFMA.FTZ R210, R195, UR18, -R164.reuse ;  /* 0x00000012c3d27c23 */ /* 0x100fe200080108a4 */
[----:B------:R-:W-:Y:S01]  /*ab30*/  LOP3.LUT R12, R8, 0xffff, RZ, 0xc0, !PT ;  /* 0x0000ffff080c7812 */ /* 0x000fe200078ec0ff */
[----:B------:R-:W-:Y:S01]  /*ab40*/  MUFU.EX2 R185, R185 ;  /* 0x000000b900b97308 */ /* 0x000fe20000000800 */
[----:B------:R-:W-:Y:S01]  /*ab50*/  FFMA.FTZ R31, R31, UR18, -R164 ;  /* 0x000000121f1f7c23 */ /* 0x000fe200080108a4 */
[----:B------:R-:W-:Y:S01]  /*ab60*/  HMMA.16816.F32.BF16 R84, R4, R24, R84 ;  /* 0x000000180454723c */ /* 0x000fe20000041854 */
[----:B------:R-:W-:-:S05]  /*ab70*/  SHF.R.U32.HI R12, RZ, 0x8, R12 ;  /* 0x00000008ff0c7819 */ /* 0x000fca000001160c */
[----:B------:R-:W2:Y:S01]  /*ab80*/  MUFU.EX2 R204, R204 ;  /* 0x000000cc00cc7308 */ /* 0x000ea20000000800 */
[C---:B------:R-:W-:Y:S01]  /*ab90*/  HMMA.16816.F32.BF16 R96, R4.reuse, R26, R96 ;  /* 0x0000001a0460723c */ /* 0x040fe20000041860 */
[----:B------:R-:W-:Y:S01]  /*aba0*/  LOP3.LUT R193, R251, R202, R28, 0x96, !PT ;  /* 0x000000cafbc17212 */ /* 0x000fe200078e961c */
[----:B------:R-:W-:Y:S04]  /*abb0*/  LDSM.16.MT88.4 R24, [R170+0x9800] ;  /* 0x00980000aa18783b */ /* 0x000fe80000004200 */
[C---:B------:R-:W-:Y:S01]  /*abc0*/  HMMA.16816.F32.BF16 R100, R4.reuse, R16, R100 ;  /* 0x000000100464723c */ /* 0x040fe20000041864 */
[----:B------:R-:W-:Y:S05]  /*abd0*/  MUFU.EX2 R189, R189 ;  /* 0x000000bd00bd7308 */ /* 0x000fea0000000800 */
[C---:B------:R-:W-:Y:S01]  /*abe0*/  HMMA.16816.F32.BF16 R108, R4.reuse, R18, R108 ;  /* 0x00000012046c723c */ /* 0x040fe2000004186c */
[----:B------:R-:W-:Y:S02]  /*abf0*/  LDSM.16.MT88.4 R16, [R170+0xa800] ;  /* 0x00a80000aa10783b */ /* 0x000fe40000004200 */
[----:B------:R-:W-:Y:S03]  /*ac00*/  MUFU.EX2 R208, R208 ;  /* 0x000000d000d07308 */ /* 0x000fe60000000800 */
[C---:B------:R-:W-:Y:S06]  /*ac10*/  HMMA.16816.F32.BF16 R120, R4.reuse, R14, R120 ;  /* 0x0000000e0478723c */ /* 0x040fec0000041878 */
[C---:B------:R-:W-:Y:S01]  /*ac20*/  HMMA.16816.F32.BF16 R136, R4.reuse, R20, R136 ;  /* 0x000000140488723c */ /* 0x040fe20000041888 */
[----:B------:R-:W-:Y:S05]  /*ac30*/  MUFU.EX2 R187, R187 ;  /* 0x000000bb00bb7308 */ /* 0x000fea0000000800 */
[----:B------:R-:W-:Y:S01]  /*ac40*/  HMMA.16816.F32.BF16 R132, R4, R22, R132 ;  /* 0x000000160484723c */ /* 0x000fe20000041884 */
[----:B------:R-:W-:Y:S02]  /*ac50*/  LDSM.16.MT88.4 R20, [R221+0xa800] ;  /* 0x00a80000dd14783b */ /* 0x000fe40000004200 */
[----:B------:R3:W4:Y:S04]  /*ac60*/  MUFU.EX2 R202, R31 ;  /* 0x0000001f00ca7308 */ /* 0x0007280000000800 */
[----:B------:R-:W-:-:S04]  /*ac70*/  LOP3.LUT R7, R8, 0xff, RZ, 0xc0, !PT ;  /* 0x000000ff08077812 */ /* 0x000fc800078ec0ff */
[----:B------:R-:W-:Y:S01]  /*ac80*/  MUFU.EX2 R191, R191 ;  /* 0x000000bf00bf7308 */ /* 0x000fe20000000800 */
[----:B------:R-:W-:Y:S02]  /*ac90*/  PRMT R12, R7, 0x5410, R12 ;  /* 0x00005410070c7816 */ /* 0x000fe4000000000c */
[----:B------:R-:W-:-:S05]  /*aca0*/  SHF.R.U32.HI R7, RZ, 0x10, R8 ;  /* 0x00000010ff077819 */ /* 0x000fca0000011608 */
[----:B------:R-:W1:Y:S01]  /*acb0*/  MUFU.EX2 R210, R210 ;  /* 0x000000d200d27308 */ /* 0x000e620000000800 */
[C---:B------:R-:W-:Y:S01]  /*acc0*/  LOP3.LUT R4, R10.reuse, 0xffff, RZ, 0xc0, !PT ;  /* 0x0000ffff0a047812 */ /* 0x040fe200078ec0ff */
[----:B---3--:R-:W3:Y:S01]  /*acd0*/  LDSM.16.MT88.4 R28, [R221+0x9800] ;  /* 0x00980000dd1c783b */ /* 0x008ee20000004200 */
[----:B------:R-:W-:Y:S02]  /*ace0*/  SHF.R.U32.HI R6, RZ, 0x10, R10 ;  /* 0x00000010ff067819 */ /* 0x000fe4000001160a */
[----:B------:R-:W-:Y:S02]  /*acf0*/  LOP3.LUT R5, R10, 0xff, RZ, 0xc0, !PT ;  /* 0x000000ff0a057812 */ /* 0x000fe400078ec0ff */
[----:B------:R-:W-:Y:S02]  /*ad00*/  SHF.R.U32.HI R8, RZ, 0x18, R8 ;  /* 0x00000018ff087819 */ /* 0x000fe40000011608 */
[----:B------:R-:W-:Y:S02]  /*ad10*/  LOP3.LUT R7, R7, 0xff, RZ, 0xc0, !PT ;  /* 0x000000ff07077812 */ /* 0x000fe400078ec0ff */
[----:B------:R-:W-:-:S02]  /*ad20*/  SHF.R.U32.HI R10, RZ, 0x18, R10 ;  /* 0x00000018ff0a7819 */ /* 0x000fc4000001160a */
[----:B------:R-:W-:Y:S02]  /*ad30*/  SHF.R.U32.HI R4, RZ, 0x8, R4 ;  /* 0x00000008ff047819 */ /* 0x000fe40000011604 */
[----:B------:R-:W-:Y:S02]  /*ad40*/  LOP3.LUT R9, R6, 0xff, RZ, 0xc0, !PT ;  /* 0x000000ff06097812 */ /* 0x000fe400078ec0ff */
[----:B------:R-:W-:Y:S02]  /*ad50*/  HSET2.LE.AND R12, R12, R43, PT ;  /* 0x0000002b0c0c7233 */ /* 0x000fe40003803000 */
[----:B------:R-:W-:Y:S02]  /*ad60*/  PRMT R8, R7, 0x5410, R8 ;  /* 0x0000541007087816 */ /* 0x000fe40000000008 */
[----:B--2---:R-:W-:Y:S02]  /*ad70*/  F2FP.BF16.F32.PACK_AB R11, R204, R185 ;  /* 0x000000b9cc0b723e */ /* 0x004fe400000010ff */
[----:B------:R-:W-:-:S02]  /*ad80*/  PRMT R6, R5, 0x5410, R4 ;  /* 0x0000541005067816 */ /* 0x000fc40000000004 */
[----:B------:R-:W-:Y:S02]  /*ad90*/  PRMT R10, R9, 0x5410, R10 ;  /* 0x00005410090a7816 */ /* 0x000fe4000000000a */
[----:B------:R-:W-:Y:S02]  /*ada0*/  LOP3.LUT R4, R12, R11, RZ, 0xc0, !PT ;  /* 0x0000000b0c047212 */ /* 0x000fe400078ec0ff */
[--C-:B------:R-:W-:Y:S02]  /*adb0*/  HSET2.LE.AND R5, R8, R43.reuse, PT ;  /* 0x0000002b08057233 */ /* 0x100fe40003803000 */
[----:B------:R-:W-:Y:S02]  /*adc0*/  HSET2.LE.AND R6, R6, R43, PT ;  /* 0x0000002b06067233 */ /* 0x000fe40003803000 */
[----:B----4-:R-:W-:Y:S02]  /*add0*/  F2FP.BF16.F32.PACK_AB R12, R202, R187 ;  /* 0x000000bbca0c723e */ /* 0x010fe400000010ff */
[----:B------:R-:W-:-:S02]  /*ade0*/  F2FP.BF16.F32.PACK_AB R9, R208, R189 ;  /* 0x000000bdd009723e */ /* 0x000fc400000010ff */
[----:B------:R-:W-:Y:S02]  /*adf0*/  HSET2.LE.AND R7, R10, R43, PT ;  /* 0x0000002b0a077233 */ /* 0x000fe40003803000 */
[----:B-1----:R-:W-:Y:S02]  /*ae00*/  F2FP.BF16.F32.PACK_AB R8, R210, R191 ;  /* 0x000000bfd208723e */ /* 0x002fe400000010ff */
[----:B------:R-:W-:Y:S02]  /*ae10*/  LOP3.LUT R5, R5, R12, RZ, 0xc0, !PT ;  /* 0x0000000c05057212 */ /* 0x000fe400078ec0ff */
[----:B------:R-:W-:Y:S01]  /*ae20*/  LOP3.LUT R6, R6, R9, RZ, 0xc0, !PT ;  /* 0x0000000906067212 */ /* 0x000fe200078ec0ff */
[----:B------:R-:W1:Y:S01]  /*ae30*/  LDSM.16.MT88.4 R12, [R221+0xb800] ;  /* 0x00b80000dd0c783b */ /* 0x000e620000004200 */
[----:B------:R-:W-:-:S03]  /*ae40*/  LOP3.LUT R7, R7, R8, RZ, 0xc0, !PT ;  /* 0x0000000807077212 */ /* 0x000fc600078ec0ff */
[----:B------:R-:W2:Y:S04]  /*ae50*/  LDSM.16.MT88.4 R8, [R170+0xb800] ;  /* 0x00b80000aa08783b */ /* 0x000ea80000004200 */
[C---:B---3--:R-:W-:Y:S06]  /*ae60*/  HMMA.16816.F32.BF16 R156, R4.reuse, R28, R156 ;  /* 0x0000001c049c723c */ /* 0x048fec000004189c */
[C---:B------:R-:W-:Y:S06]  /*ae70*/  HMMA.16816.F32.BF16 R152, R4.reuse, R30, R152 ;  /* 0x0000001e0498723c */ /* 0x040fec0000041898 */
[C---:B------:R-:W-:Y:S06]  /*ae80*/  HMMA.16816.F32.BF16 R72, R4.reuse, R24, R72 ;  /* 0x000000180448723c */ /* 0x040fec0000041848 */
[C---:B------:R-:W-:Y:S06]  /*ae90*/  HMMA.16816.F32.BF16 R76, R4.reuse, R26, R76 ;  /* 0x0000001a044c723c */ /* 0x040fec000004184c */
[C---:B------:R-:W-:Y:S06]  /*aea0*/  HMMA.16816.F32.BF16 R88, R4.reuse, R20, R88 ;  /* 0x000000140458723c */ /* 0x040fec0000041858 */
[C---:B------:R-:W-:Y:S06]  /*aeb0*/  HMMA.16816.F32.BF16 R92, R4.reuse, R22, R92 ;  /* 0x00000016045c723c */ /* 0x040fec000004185c */
[C---:B------:R-:W-:Y:S06]  /*aec0*/  HMMA.16816.F32.BF16 R144, R4.reuse, R16, R144 ;  /* 0x000000100490723c */ /* 0x040fec0000041890 */
[C---:B------:R-:W-:Y:S06]  /*aed0*/  HMMA.16816.F32.BF16 R104, R4.reuse, R18, R104 ;  /* 0x000000120468723c */ /* 0x040fec0000041868 */
[C---:B-1----:R-:W-:Y:S06]  /*aee0*/  HMMA.16816.F32.BF16 R116, R4.reuse, R12, R116 ;  /* 0x0000000c0474723c */ /* 0x042fec0000041874 */
[C---:B------:R-:W-:Y:S06]  /*aef0*/  HMMA.16816.F32.BF16 R140, R4.reuse, R14, R140 ;  /* 0x0000000e048c723c */ /* 0x040fec000004188c */
[C---:B--2---:R-:W-:Y:S06]  /*af00*/  HMMA.16816.F32.BF16 R124, R4.reuse, R8, R124 ;  /* 0x00000008047c723c */ /* 0x044fec000004187c */
[----:B------:R-:W-:Y:S07]  /*af10*/  HMMA.16816.F32.BF16 R128, R4, R10, R128 ;  /* 0x0000000a0480723c */ /* 0x000fee0000041880 */
[----:B------:R-:W-:-:S05]  /*af20*/  IMAD.WIDE.U32 R4, R247, -0x2daee0ad, RZ ;  /* 0xd2511f53f7047825 */ /* 0x000fca00078e00ff */
        /* <DEDUP_REMOVED lines=9> */
[----:B------:R-:W-:Y:S02]  /*afc0*/  IMAD.MOV.U32 R197, RZ, RZ, R218 ;  /* 0x000000ffffc57224 */ /* 0x000fe400078e00da */
[----:B------:R-:W-:Y:S01]  /*afd0*/  FFMA.FTZ R175, R177, UR18, -R166 ;  /* 0x00000012b1af7c23 */ /* 0x000fe200080108a6 */
[----:B------:R-:W-:Y:S02]  /*afe0*/  IMAD.MOV.U32 R195, RZ, RZ, R219 ;  /* 0x000000ffffc37224 */ /* 0x000fe400078e00db */
[----:B------:R-:W-:Y:S01]  /*aff0*/  FFMA.FTZ R177, R178, UR18, -R57 ;  /* 0x00000012b2b17c23 */ /* 0x000fe20008010839 */
[----:B------:R-:W-:-:S04]  /*b000*/  IMAD.WIDE.U32 R218, R179, -0x326172a9, RZ ;  /* 0xcd9e8d57b3da7825 */ /* 0x000fc800078e00ff */
[----:B------:R-:W-:Y:S01]  /*b010*/  FFMA.FTZ R176, R176, UR18, -R57 ;  /* 0x00000012b0b07c23 */ /* 0x000fe20008010839 */
[----:B------:R-:W-:Y:S01]  /*b020*/  FFMA.FTZ R60, R60, UR18, -R166 ;  /* 0x000000123c3c7c23 */ /* 0x000fe200080108a6 */
[----:B------:R-:W-:-:S04]  /*b030*/  IMAD.WIDE.U32 R4, R4, -0x326172a9, RZ ;  /* 0xcd9e8d5704047825 */ /* 0x000fc800078e00ff */
[--C-:B------:R-:W-:Y:S01]  /*b040*/  FFMA.FTZ R51, R51, UR18, -R166.reuse ;  /* 0x0000001233337c23 */ /* 0x100fe200080108a6 */
[----:B------:R-:W-:Y:S01]  /*b050*/  FFMA.FTZ R54, R54, UR18, -R166 ;  /* 0x0000001236367c23 */ /* 0x000fe200080108a6 */
[----:B------:R-:W-:Y:S01]  /*b060*/  MUFU.EX2 R177, R177 ;  /* 0x000000b100b17308 */ /* 0x000fe20000000800 */
[----:B------:R-:W-:Y:S02]  /*b070*/  LOP3.LUT R183, R5, R218, R183, 0x96, !PT ;  /* 0x000000da05b77212 */ /* 0x000fe400078e96b7 */
[----:B------:R-:W-:Y:S02]  /*b080*/  LOP3.LUT R7, R4, 0xffff, RZ, 0xc0, !PT ;  /* 0x0000ffff04077812 */ /* 0x000fe400078ec0ff */
[----:B------:R-:W-:-:S03]  /*b090*/  SHF.R.U32.HI R5, RZ, 0x10, R4 ;  /* 0x00000010ff057819 */ /* 0x000fc60000011604 */
[----:B------:R-:W1:Y:S01]  /*b0a0*/  MUFU.EX2 R176, R176 ;  /* 0x000000b000b07308 */ /* 0x000e620000000800 */
[----:B------:R-:W-:Y:S02]  /*b0b0*/  LOP3.LUT R180, R219, R6, R246, 0x96, !PT ;  /* 0x00000006dbb47212 */ /* 0x000fe400078e96f6 */
[----:B------:R-:W-:-:S05]  /*b0c0*/  LOP3.LUT R6, R4, 0xff, RZ, 0xc0, !PT ;  /* 0x000000ff04067812 */ /* 0x000fca00078ec0ff */
[----:B------:R-:W-:Y:S01]  /*b0d0*/  MUFU.EX2 R175, R175 ;  /* 0x000000af00af7308 */ /* 0x000fe20000000800 */
[----:B------:R-:W-:Y:S01]  /*b0e0*/  SHF.R.U32.HI R4, RZ, 0x18, R4 ;  /* 0x00000018ff047819 */ /* 0x000fe20000011604 */
[--C-:B------:R-:W-:Y:S01]  /*b0f0*/  FFMA.FTZ R52, R52, UR18, -R57.reuse ;  /* 0x0000001234347c23 */ /* 0x100fe20008010839 */
[----:B------:R-:W-:Y:S01]  /*b100*/  LOP3.LUT R5, R5, 0xff, RZ, 0xc0, !PT ;  /* 0x000000ff05057812 */ /* 0x000fe200078ec0ff */
[----:B------:R-:W-:-:S04]  /*b110*/  FFMA.FTZ R179, R58, UR18, -R57 ;  /* 0x000000123ab37c23 */ /* 0x000fc80008010839 */
[----:B------:R-:W2:Y:S01]  /*b120*/  MUFU.EX2 R60, R60 ;  /* 0x0000003c003c7308 */ /* 0x000ea20000000800 */
[----:B------:R-:W-:Y:S01]  /*b130*/  SHF.R.U32.HI R7, RZ, 0x8, R7 ;  /* 0x00000008ff077819 */ /* 0x000fe20000011607 */
[----:B------:R-:W-:Y:S01]  /*b140*/  FFMA.FTZ R66, R66, UR18, -R164 ;  /* 0x0000001242427c23 */ /* 0x000fe200080108a4 */
[----:B------:R-:W-:Y:S01]  /*b150*/  PRMT R4, R5, 0x5410, R4 ;  /* 0x0000541005047816 */ /* 0x000fe20000000004 */
[--C-:B------:R-:W-:Y:S01]  /*b160*/  FFMA.FTZ R65, R65, UR18, -R164.reuse ;  /* 0x0000001241417c23 */ /* 0x100fe200080108a4 */
[----:B------:R-:W-:Y:S01]  /*b170*/  LOP3.LUT R5, R183, 0xffff, RZ, 0xc0, !PT ;  /* 0x0000ffffb7057812 */ /* 0x000fe200078ec0ff */
[----:B------:R-:W-:Y:S02]  /*b180*/  FFMA.FTZ R165, R165, UR18, -R164 ;  /* 0x00000012a5a57c23 */ /* 0x000fe400080108a4 */
[----:B------:R-:W-:Y:S01]  /*b190*/  MUFU.EX2 R51, R51 ;  /* 0x0000003300337308 */ /* 0x000fe20000000800 */
[----:B------:R-:W-:Y:S01]  /*b1a0*/  PRMT R6, R6, 0x5410, R7 ;  /* 0x0000541006067816 */ /* 0x000fe20000000007 */
[----:B------:R-:W-:-:S06]  /*b1b0*/  FFMA.FTZ R55, R55, UR18, -R166 ;  /* 0x0000001237377c23 */ /* 0x000fcc00080108a6 */
[----:B------:R-:W3:Y:S01]  /*b1c0*/  MUFU.EX2 R54, R54 ;  /* 0x0000003600367308 */ /* 0x000ee20000000800 */
[----:B------:R-:W-:Y:S01]  /*b1d0*/  LOP3.LUT R182, R183, 0xff, RZ, 0xc0, !PT ;  /* 0x000000ffb7b67812 */ /* 0x000fe200078ec0ff */
[----:B------:R-:W-:Y:S01]  /*b1e0*/  FFMA.FTZ R47, R252, R48, R47 ;  /* 0x00000030fc2f7223 */ /* 0x000fe2000001002f */
[----:B------:R-:W-:Y:S01]  /*b1f0*/  SHF.R.U32.HI R5, RZ, 0x8, R5 ;  /* 0x00000008ff057819 */ /* 0x000fe20000011605 */
[----:B------:R-:W-:Y:S01]  /*b200*/  FFMA.FTZ R44, R241, R49, R44 ;  /* 0x00000031f12c7223 */ /* 0x000fe2000001002c */
[----:B------:R-:W-:Y:S01]  /*b210*/  SHF.R.U32.HI R178, RZ, 0x10, R183 ;  /* 0x00000010ffb27819 */ /* 0x000fe200000116b7 */
[----:B------:R-:W-:Y:S01]  /*b220*/  FFMA.FTZ R181, R32, UR18, -R57 ;  /* 0x0000001220b57c23 */ /* 0x000fe20008010839 */
[----:B------:R4:W5:Y:S01]  /*b230*/  LDL.LU.64 R218, [R1+0x20] ;  /* 0x0000200001da7983 */ /* 0x0009620000300a00 */
[----:B------:R-:W-:Y:S01]  /*b240*/  MUFU.EX2 R52, R52 ;  /* 0x0000003400347308 */ /* 0x000fe20000000800 */
[----:B------:R-:W-:Y:S02]  /*b250*/  HSET2.LE.AND R4, R4, R43, PT ;  /* 0x0000002b04047233 */ /* 0x000fe40003803000 */
[----:B------:R-:W-:-:S05]  /*b260*/  PRMT R182, R182, 0x5410, R5 ;  /* 0x00005410b6b67816 */ /* 0x000fca0000000005 */
[----:B------:R-:W4:Y:S01]  /*b270*/  MUFU.EX2 R179, R179 ;  /* 0x000000b300b37308 */ /* 0x000f220000000800 */
[----:B------:R-:W-:Y:S02]  /*b280*/  HSET2.LE.AND R6, R6, R43, PT ;  /* 0x0000002b06067233 */ /* 0x000fe40003803000 */
[----:B-1----:R-:W-:Y:S02]  /*b290*/  F2FP.BF16.F32.PACK_AB R7, R176, R177 ;  /* 0x000000b1b007723e */ /* 0x002fe400000010ff */
[----:B--2---:R-:W-:Y:S02]  /*b2a0*/  F2FP.BF16.F32.PACK_AB R5, R175, R60 ;  /* 0x0000003caf05723e */ /* 0x004fe400000010ff */
[----:B------:R-:W-:Y:S02]  /*b2b0*/  SHF.R.U32.HI R183, RZ, 0x18, R183 ;  /* 0x00000018ffb77819 */ /* 0x000fe400000116b7 */
[----:B------:R-:W-:Y:S02]  /*b2c0*/  LOP3.LUT R178, R178, 0xff, RZ, 0xc0, !PT ;  /* 0x000000ffb2b27812 */ /* 0x000fe400078ec0ff */
[----:B------:R-:W-:-:S02]  /*b2d0*/  LOP3.LUT R7, R4, R7, RZ, 0xc0, !PT ;  /* 0x0000000704077212 */ /* 0x000fc400078ec0ff */
[----:B------:R-:W-:Y:S02]  /*b2e0*/  LOP3.LUT R6, R6, R5, RZ, 0xc0, !PT ;  /* 0x0000000506067212 */ /* 0x000fe400078ec0ff */
[----:B------:R-:W-:Y:S02]  /*b2f0*/  HSET2.LE.AND R4, R182, R43, PT ;  /* 0x0000002bb6047233 */ /* 0x000fe40003803000 */
[----:B------:R-:W-:Y:S02]  /*b300*/  PRMT R178, R178, 0x5410, R183 ;  /* 0x00005410b2b27816 */ /* 0x000fe400000000b7 */
[----:B---3--:R-:W-:Y:S01]  /*b310*/  F2FP.BF16.F32.PACK_AB R5, R54, R51 ;  /* 0x000000333605723e */ /* 0x008fe200000010ff */
[----:B------:R-:W-:Y:S01]  /*b320*/  IMAD.MOV.U32 R183, RZ, RZ, R217 ;  /* 0x000000ffffb77224 */ /* 0x000fe200078e00d9 */
[----:B----4-:R-:W-:Y:S02]  /*b330*/  F2FP.BF16.F32.PACK_AB R58, R179, R52 ;  /* 0x00000034b33a723e */ /* 0x010fe400000010ff */
[----:B------:R-:W-:-:S02]  /*b340*/  LOP3.LUT R4, R4, R5, RZ, 0xc0, !PT ;  /* 0x0000000504047212 */ /* 0x000fc400078ec0ff */
[----:B------:R-:W-:Y:S01]  /*b350*/  HSET2.LE.AND R5, R178, R43, PT ;  /* 0x0000002bb2057233 */ /* 0x000fe20003803000 */
[----:B------:R-:W-:Y:S01]  /*b360*/  FFMA.FTZ R164, R67, UR18, -R164 ;  /* 0x0000001243a47c23 */ /* 0x000fe200080108a4 */
[----:B------:R-:W-:-:S03]  /*b370*/  LOP3.LUT R246, R183, R248, R246, 0x96, !PT ;  /* 0x000000f8b7f67212 */ /* 0x000fc600078e96f6 */
[----:B------:R-:W-:Y:S01]  /*b380*/  LOP3.LUT R5, R5, R58, RZ, 0xc0, !PT ;  /* 0x0000003a05057212 */ /* 0x000fe200078ec0ff */
[--C-:B------:R-:W-:Y:S01]  /*b390*/  FFMA.FTZ R58, R61, UR18, -R174.reuse ;  /* 0x000000123d3a7c23 */ /* 0x100fe200080108ae */
[--C-:B------:R-:W-:Y:S01]  /*b3a0*/  FFMA.FTZ R61, R167, UR18, -R174.reuse ;  /* 0x00000012a73d7c23 */ /* 0x100fe200080108ae */
[--C-:B------:R-:W-:Y:S01]  /*b3b0*/  FFMA.FTZ R167, R172, UR18, -R174.reuse ;  /* 0x00000012aca77c23 */ /* 0x100fe200080108ae */
[----:B------:R-:W-:Y:S01]  /*b3c0*/  FFMA.FTZ R172, R173, UR18, -R174 ;  /* 0x00000012adac7c23 */ /* 0x000fe200080108ae */
[----:B------:R-:W-:Y:S01]  /*b3d0*/  FFMA.FTZ R183, R63, UR18, -R166 ;  /* 0x000000123fb77c23 */ /* 0x000fe200080108a6 */
[----:B------:R-:W-:Y:S01]  /*b3e0*/  FFMA.FTZ R173, R195, R64, R59 ;  /* 0x00000040c3ad7223 */ /* 0x000fe2000001003b */
[----:B------:R-:W-:-:S04]  /*b3f0*/  IMAD.WIDE.U32 R246, R246, -0x2daee0ad, RZ ;  /* 0xd2511f53f6f67825 */ /* 0x000fc800078e00ff */
[----:B------:R-:W-:Y:S01]  /*b400*/  FFMA.FTZ R63, R197, R62, R35 ;  /* 0x0000003ec53f7223 */ /* 0x000fe20000010023 */
[----:B------:R-:W-:Y:S01]  /*b410*/  MUFU.EX2 R165, R165 ;  /* 0x000000a500a57308 */ /* 0x000fe20000000800 */
[----:B------:R-:W-:Y:S01]  /*b420*/  FADD.FTZ R42, R42, R173 ;  /* 0x000000ad2a2a7221 */ /* 0x000fe20000010000 */
[----:B------:R-:W-:Y:S01]  /*b430*/  HMMA.16816.F32.BF16 R84, R4, R20, R84 ;  /* 0x000000140454723c */ /* 0x000fe20000041854 */
[----:B------:R-:W-:-:S05]  /*b440*/  FADD.FTZ R40, R40, R63 ;  /* 0x0000003f28287221 */ /* 0x000fca0000010000 */
[----:B------:R-:W1:Y:S01]  /*b450*/  MUFU.EX2 R164, R164 ;  /* 0x000000a400a47308 */ /* 0x000e620000000800 */
[----:B------:R-:W-:Y:S01]  /*b460*/  HMMA.16816.F32.BF16 R96, R4, R22, R96 ;  /* 0x000000160460723c */ /* 0x000fe20000041860 */
[----:B------:R-:W-:Y:S01]  /*b470*/  SHF.R.U32.HI R21, RZ, 0x10, R246 ;  /* 0x00000010ff157819 */ /* 0x000fe200000116f6 */
[----:B------:R-:W-:-:S05]  /*b480*/  FADD.FTZ R39, R39, R42 ;  /* 0x0000002a27277221 */ /* 0x000fca0000010000 */
[----:B------:R-:W-:Y:S01]  /*b490*/  MUFU.EX2 R167, R167 ;  /* 0x000000a700a77308 */ /* 0x000fe20000000800 */
[----:B------:R-:W-:Y:S01]  /*b4a0*/  LOP3.LUT R23, R246, 0xffff, RZ, 0xc0, !PT ;  /* 0x0000fffff6177812 */ /* 0x000fe200078ec0ff */
[----:B------:R-:W-:-:S06]  /*b4b0*/  FADD.FTZ R37, R37, R40 ;  /* 0x0000002825257221 */ /* 0x000fcc0000010000 */
[----:B------:R-:W2:Y:S01]  /*b4c0*/  MUFU.EX2 R172, R172 ;  /* 0x000000ac00ac7308 */ /* 0x000ea20000000800 */
[----:B------:R-:W-:Y:S02]  /*b4d0*/  SHF.R.U32.HI R174, RZ, 0x18, R246 ;  /* 0x00000018ffae7819 */ /* 0x000fe400000116f6 */
[----:B------:R-:W-:Y:S01]  /*b4e0*/  LOP3.LUT R21, R21, 0xff, RZ, 0xc0, !PT ;  /* 0x000000ff15157812 */ /* 0x000fe200078ec0ff */
[C---:B------:R-:W-:Y:S01]  /*b4f0*/  HMMA.16816.F32.BF16 R160, R4.reuse, R28, R160 ;  /* 0x0000001c04a0723c */ /* 0x040fe200000418a0 */
[----:B------:R-:W-:Y:S01]  /*b500*/  LOP3.LUT R178, R246, 0xff, RZ, 0xc0, !PT ;  /* 0x000000fff6b27812 */ /* 0x000fe200078ec0ff */
[----:B------:R-:W-:Y:S01]  /*b510*/  FADD.FTZ R38, R38, R39 ;  /* 0x0000002726267221 */ /* 0x000fe20000010000 */
[----:B------:R-:W-:Y:S01]  /*b520*/  SHF.R.U32.HI R23, RZ, 0x8, R23 ;  /* 0x00000008ff177819 */ /* 0x000fe20000011617 */
[----:B------:R-:W-:Y:S02]  /*b530*/  FADD.FTZ R36, R36, R37 ;  /* 0x0000002524247221 */ /* 0x000fe40000010000 */
[----:B------:R-:W-:Y:S01]  /*b540*/  HMMA.16816.F32.BF16 R148, R4, R30, R148 ;  /* 0x0000001e0494723c */ /* 0x000fe20000041894 */
[----:B------:R-:W-:Y:S01]  /*b550*/  PRMT R174, R21, 0x5410, R174 ;  /* 0x0000541015ae7816 */ /* 0x000fe200000000ae */
[----:B------:R-:W-:Y:S01]  /*b560*/  FADD.FTZ R243, R243, R38 ;  /* 0x00000026f3f37221 */ /* 0x000fe20000010000 */
[----:B------:R-:W-:-:S03]  /*b570*/  PRMT R178, R178, 0x5410, R23 ;  /* 0x00005410b2b27816 */ /* 0x000fc60000000017 */
[----:B------:R-:W-:Y:S01]  /*b580*/  HMMA.16816.F32.BF16 R68, R4, R24, R68 ;  /* 0x000000180444723c */ /* 0x000fe20000041844 */
[----:B------:R-:W-:-:S05]  /*b590*/  LOP3.LUT R244, R247, R244, R206, 0x96, !PT ;  /* 0x000000f4f7f47212 */ /* 0x000fca00078e96ce */
[----:B------:R-:W-:Y:S01]  /*b5a0*/  HMMA.16816.F32.BF16 R80, R4, R26, R80 ;  /* 0x0000001a0450723c */ /* 0x000fe20000041850 */
[----:B------:R-:W-:-:S05]  /*b5b0*/  FADD.FTZ R209, R209, R36 ;  /* 0x00000024d1d17221 */ /* 0x000fca0000010000 */
[C---:B------:R-:W-:Y:S06]  /*b5c0*/  HMMA.16816.F32.BF16 R100, R4.reuse, R16, R100 ;  /* 0x000000100464723c */ /* 0x040fec0000041864 */
[C---:B------:R-:W-:Y:S06]  /*b5d0*/  HMMA.16816.F32.BF16 R108, R4.reuse, R18, R108 ;  /* 0x00000012046c723c */ /* 0x040fec000004186c */
[C---:B------:R-:W-:Y:S06]  /*b5e0*/  HMMA.16816.F32.BF16 R112, R4.reuse, R12, R112 ;  /* 0x0000000c0470723c */ /* 0x040fec0000041870 */
[C---:B------:R-:W-:Y:S06]  /*b5f0*/  HMMA.16816.F32.BF16 R120, R4.reuse, R14, R120 ;  /* 0x0000000e0478723c */ /* 0x040fec0000041878 */
[C---:B------:R-:W-:Y:S06]  /*b600*/  HMMA.16816.F32.BF16 R136, R4.reuse, R8, R136 ;  /* 0x000000080488723c */ /* 0x040fec0000041888 */
[----:B------:R-:W-:Y:S01]  /*b610*/  HMMA.16816.F32.BF16 R132, R4, R10, R132 ;  /* 0x0000000a0484723c */ /* 0x000fe20000041884 */
[----:B------:R-:W-:Y:S01]  /*b620*/  FFMA.FTZ R12, R53, UR18, -R166 ;  /* 0x00000012350c7c23 */ /* 0x000fe200080108a6 */
[----:B------:R-:W-:Y:S01]  /*b630*/  HSET2.LE.AND R35, R174, R43, PT ;  /* 0x0000002bae237233 */ /* 0x000fe20003803000 */
[----:B------:R-:W-:Y:S01]  /*b640*/  MUFU.EX2 R58, R58 ;  /* 0x0000003a003a7308 */ /* 0x000fe20000000800 */
[----:B------:R-:W-:Y:S01]  /*b650*/  FADD.FTZ R200, R200, R243 ;  /* 0x000000f3c8c87221 */ /* 0x000fe20000010000 */
[----:B------:R-:W-:Y:S01]  /*b660*/  LOP3.LUT R21, R244, 0xffff, RZ, 0xc0, !PT ;  /* 0x0000fffff4157812 */ /* 0x000fe200078ec0ff */
[----:B------:R-:W-:Y:S01]  /*b670*/  FFMA.FTZ R67, R56, UR18, -R57 ;  /* 0x0000001238437c23 */ /* 0x000fe20008010839 */
[----:B------:R-:W-:-:S04]  /*b680*/  IMAD.WIDE.U32 R4, R180, -0x2daee0ad, RZ ;  /* 0xd2511f53b4047825 */ /* 0x000fc800078e00ff */
[----:B------:R-:W-:Y:S01]  /*b690*/  FFMA.FTZ R53, R34, UR18, -R166 ;  /* 0x0000001222357c23 */ /* 0x000fe200080108a6 */
[----:B------:R-:W-:Y:S01]  /*b6a0*/  HSET2.LE.AND R34, R178, R43, PT ;  /* 0x0000002bb2227233 */ /* 0x000fe20003803000 */
[----:B------:R-:W-:Y:S01]  /*b6b0*/  MUFU.EX2 R66, R66 ;  /* 0x0000004200427308 */ /* 0x000fe20000000800 */
[----:B------:R-:W-:Y:S01]  /*b6c0*/  LOP3.LUT R206, R5, R250, R206, 0x96, !PT ;  /* 0x000000fa05ce7212 */ /* 0x000fe200078e96ce */
[----:B------:R-:W-:Y:S01]  /*b6d0*/  FADD.FTZ R196, R196, R209 ;  /* 0x000000d1c4c47221 */ /* 0x000fe20000010000 */
[----:B-1----:R-:W-:-:S05]  /*b6e0*/  F2FP.BF16.F32.PACK_AB R8, R164, R165 ;  /* 0x000000a5a408723e */ /* 0x002fca00000010ff */
[----:B------:R-:W-:Y:S01]  /*b6f0*/  MUFU.EX2 R65, R65 ;  /* 0x0000004100417308 */ /* 0x000fe20000000800 */
[----:B--2---:R-:W-:Y:S01]  /*b700*/  F2FP.BF16.F32.PACK_AB R9, R172, R167 ;  /* 0x000000a7ac09723e */ /* 0x004fe200000010ff */
[----:B------:R-:W-:Y:S01]  /*b710*/  IMAD.MOV.U32 R182, RZ, RZ, R216 ;  /* 0x000000ffffb67224 */ /* 0x000fe200078e00d8 */
[----:B------:R-:W-:Y:S01]  /*b720*/  LOP3.LUT R11, R4, 0xffff, RZ, 0xc0, !PT ;  /* 0x0000ffff040b7812 */ /* 0x000fe200078ec0ff */
[----:B------:R-:W-:Y:S01]  /*b730*/  FADD.FTZ R46, R46, R47 ;  /* 0x0000002f2e2e7221 */ /* 0x000fe20000010000 */
[----:B------:R-:W-:Y:S01]  /*b740*/  SHF.R.U32.HI R64, RZ, 0x10, R4 ;  /* 0x00000010ff407819 */ /* 0x000fe20000011604 */
[----:B------:R-:W-:Y:S02]  /*b750*/  FADD.FTZ R44, R45, R44 ;  /* 0x0000002c2d2c7221 */ /* 0x000fe40000010000 */
[----:B------:R-:W1:Y:S01]  /*b760*/  MUFU.EX2 R61, R61 ;  /* 0x0000003d003d7308 */ /* 0x000e620000000800 */
[----:B------:R-:W-:Y:S01]  /*b770*/  LOP3.LUT R62, R206, 0xffff, RZ, 0xc0, !PT ;  /* 0x0000ffffce3e7812 */ /* 0x000fe200078ec0ff */
[----:B------:R-:W-:Y:S01]  /*b780*/  FFMA.FTZ R166, R33, UR18, -R57 ;  /* 0x0000001221a67c23 */ /* 0x000fe20008010839 */
[----:B------:R-:W-:Y:S01]  /*b790*/  SHF.R.U32.HI R16, RZ, 0x10, R244 ;  /* 0x00000010ff107819 */ /* 0x000fe200000116f4 */
[----:B------:R-:W-:Y:S01]  /*b7a0*/  FADD.FTZ R211, R211, R200 ;  /* 0x000000c8d3d37221 */ /* 0x000fe20000010000 */
[----:B------:R-:W-:Y:S01]  /*b7b0*/  LOP3.LUT R35, R35, R8, RZ, 0xc0, !PT ;  /* 0x0000000823237212 */ /* 0x000fe200078ec0ff */
[----:B------:R-:W-:Y:S01]  /*b7c0*/  FADD.FTZ R207, R207, R196 ;  /* 0x000000c4cfcf7221 */ /* 0x000fe20000010000 */
[----:B------:R-:W-:Y:S01]  /*b7d0*/  LOP3.LUT R34, R34, R9, RZ, 0xc0, !PT ;  /* 0x0000000922227212 */ /* 0x000fe200078ec0ff */
[----:B------:R2:W-:Y:S01]  /*b7e0*/  MUFU.EX2 R56, R183 ;  /* 0x000000b700387308 */ /* 0x0005e20000000800 */
[----:B------:R-:W-:Y:S01]  /*b7f0*/  LOP3.LUT R8, R4, 0xff, RZ, 0xc0, !PT ;  /* 0x000000ff04087812 */ /* 0x000fe200078ec0ff */
[----:B------:R-:W3:Y:S01]  /*b800*/  LDSM.16.MT88.4 R28, [R221+0x9c00] ;  /* 0x009c0000dd1c783b */ /* 0x000ee20000004200 */
[----:B------:R-:W-:-:S02]  /*b810*/  SHF.R.U32.HI R11, RZ, 0x8, R11 ;  /* 0x00000008ff0b7819 */ /* 0x000fc4000001160b */
[----:B------:R-:W-:Y:S01]  /*b820*/  LOP3.LUT R64, R64, 0xff, RZ, 0xc0, !PT ;  /* 0x000000ff40407812 */ /* 0x000fe200078ec0ff */
[----:B------:R-:W-:Y:S01]  /*b830*/  FFMA.FTZ R182, R50, UR18, -R57 ;  /* 0x0000001232b67c23 */ /* 0x000fe20008010839 */
[----:B------:R-:W-:Y:S01]  /*b840*/  SHF.R.U32.HI R9, RZ, 0x18, R4 ;  /* 0x00000018ff097819 */ /* 0x000fe20000011604 */
[----:B------:R-:W-:Y:S01]  /*b850*/  FADD.FTZ R198, R198, R211 ;  /* 0x000000d3c6c67221 */ /* 0x000fe20000010000 */
[----:B------:R-:W-:Y:S01]  /*b860*/  LOP3.LUT R20, R244, 0xff, RZ, 0xc0, !PT ;  /* 0x000000fff4147812 */ /* 0x000fe200078ec0ff */
[----:B------:R-:W-:Y:S01]  /*b870*/  FADD.FTZ R207, R194, R207 ;  /* 0x000000cfc2cf7221 */ /* 0x000fe20000010000 */
[----:B------:R-:W-:Y:S01]  /*b880*/  SHF.R.U32.HI R21, RZ, 0x8, R21 ;  /* 0x00000008ff157819 */ /* 0x000fe20000011615 */
[----:B------:R-:W-:Y:S01]  /*b890*/  MUFU.EX2 R55, R55 ;  /* 0x0000003700377308 */ /* 0x000fe20000000800 */
[----:B------:R-:W-:Y:S01]  /*b8a0*/  SHF.R.U32.HI R17, RZ, 0x18, R244 ;  /* 0x00000018ff117819 */ /* 0x000fe200000116f4 */
[----:B------:R-:W4:Y:S01]  /*b8b0*/  LDSM.16.MT88.4 R24, [R170+0x9c00] ;  /* 0x009c0000aa18783b */ /* 0x000f220000004200 */
[----:B------:R-:W-:-:S02]  /*b8c0*/  LOP3.LUT R16, R16, 0xff, RZ, 0xc0, !PT ;  /* 0x000000ff10107812 */ /* 0x000fc400078ec0ff */
[----:B--2---:R-:W-:Y:S01]  /*b8d0*/  SHF.R.U32.HI R183, RZ, 0x8, R62 ;  /* 0x00000008ffb77819 */ /* 0x004fe2000001163e */
[----:B------:R-:W-:Y:S01]  /*b8e0*/  FADD.FTZ R3, R3, R46 ;  /* 0x0000002e03037221 */ /* 0x000fe20000010000 */
[----:B------:R-:W-:Y:S01]  /*b8f0*/  FADD.FTZ R41, R41, R44 ;  /* 0x0000002c29297221 */ /* 0x000fe20000010000 */
[----:B------:R2:W-:Y:S01]  /*b900*/  MUFU.EX2 R62, R166 ;  /* 0x000000a6003e7308 */ /* 0x0005e20000000800 */
[----:B------:R-:W-:Y:S01]  /*b910*/  PRMT R18, R20, 0x5410, R21 ;  /* 0x0000541014127816 */ /* 0x000fe20000000015 */
[----:B------:R-:W-:Y:S01]  /*b920*/  FADD.FTZ R51, R51, R198 ;  /* 0x000000c633337221 */ /* 0x000fe20000010000 */
[----:B------:R-:W-:Y:S01]  /*b930*/  PRMT R16, R16, 0x5410, R17 ;  /* 0x0000541010107816 */ /* 0x000fe20000000011 */
[----:B------:R-:W-:Y:S01]  /*b940*/  FADD.FTZ R52, R52, R207 ;  /* 0x000000cf34347221 */ /* 0x000fe20000010000 */
[----:B------:R-:W-:Y:S01]  /*b950*/  SHF.R.U32.HI R174, RZ, 0x10, R206 ;  /* 0x00000010ffae7819 */ /* 0x000fe200000116ce */
[----:B------:R3:W5:Y:S02]  /*b960*/  LDL.LU.64 R216, [R1+0x18] ;  /* 0x0000180001d87983 */ /* 0x0007640000300a00 */
[----:B------:R3:W4:Y:S01]  /*b970*/  MUFU.EX2 R50, R12 ;  /* 0x0000000c00327308 */ /* 0x0007220000000800 */
[----:B------:R-:W-:Y:S01]  /*b980*/  FADD.FTZ R51, R54, R51 ;  /* 0x0000003336337221 */ /* 0x000fe20000010000 */
[----:B-1----:R-:W-:Y:S01]  /*b990*/  F2FP.BF16.F32.PACK_AB R13, R61, R58 ;  /* 0x0000003a3d0d723e */ /* 0x002fe200000010ff */
[----:B------:R-:W-:Y:S01]  /*b9a0*/  LDSM.16.MT88.4 R4, [R170+0xbc00] ;  /* 0x00bc0000aa04783b */ /* 0x000fe20000004200 */
[----:B--2---:R-:W-:-:S04]  /*b9b0*/  PRMT R166, R8, 0x5410, R11 ;  /* 0x0000541008a67816 */ /* 0x004fc8000000000b */
[----:B------:R-:W-:Y:S01]  /*b9c0*/  MUFU.EX2 R57, R182 ;  /* 0x000000b600397308 */ /* 0x000fe20000000800 */
[----:B------:R-:W-:Y:S01]  /*b9d0*/  PRMT R8, R64, 0x5410, R9 ;  /* 0x0000541040087816 */ /* 0x000fe20000000009 */
[----:B------:R-:W-:Y:S01]  /*b9e0*/  FADD.FTZ R0, R0, R3 ;  /* 0x0000000300007221 */ /* 0x000fe20000010000 */
[----:B------:R-:W-:Y:S01]  /*b9f0*/  F2FP.BF16.F32.PACK_AB R33, R65, R66 ;  /* 0x000000424121723e */ /* 0x000fe200000010ff */
[----:B------:R-:W-:Y:S01]  /*ba00*/  FADD.FTZ R2, R2, R41 ;  /* 0x0000002902027221 */ /* 0x000fe20000010000 */
[----:B------:R-:W1:Y:S03]  /*ba10*/  LDSM.16.MT88.4 R20, [R221+0xac00] ;  /* 0x00ac0000dd14783b */ /* 0x000e660000004200 */
[----:B------:R-:W2:Y:S01]  /*ba20*/  MUFU.EX2 R64, R67 ;  /* 0x0000004300407308 */ /* 0x000ea20000000800 */
[--C-:B------:R-:W-:Y:S01]  /*ba30*/  HSET2.LE.AND R18, R18, R43.reuse, PT ;  /* 0x0000002b12127233 */ /* 0x100fe20003803000 */
[----:B------:R-:W-:Y:S01]  /*ba40*/  FADD.FTZ R52, R179, R52 ;  /* 0x00000034b3347221 */ /* 0x000fe20000010000 */
[----:B------:R-:W-:Y:S01]  /*ba50*/  HSET2.LE.AND R16, R16, R43, PT ;  /* 0x0000002b10107233 */ /* 0x000fe20003803000 */
[----:B------:R-:W-:Y:S01]  /*ba60*/  FADD.FTZ R60, R60, R51 ;  /* 0x000000333c3c7221 */ /* 0x000fe20000010000 */
[----:B------:R-:W-:-:S03]  /*ba70*/  FADD.FTZ R201, R201, R0 ;  /* 0x00000000c9c97221 */ /* 0x000fc60000010000 */
[----:B------:R-:W1:Y:S01]  /*ba80*/  MUFU.EX2 R53, R53 ;  /* 0x0000003500357308 */ /* 0x000e620000000800 */
[----:B------:R-:W-:Y:S01]  /*ba90*/  FADD.FTZ R177, R177, R52 ;  /* 0x00000034b1b17221 */ /* 0x000fe20000010000 */
[----:B------:R-:W-:Y:S01]  /*baa0*/  LOP3.LUT R32, R18, R13, RZ, 0xc0, !PT ;  /* 0x0000000d12207212 */ /* 0x000fe200078ec0ff */
[----:B------:R-:W-:Y:S01]  /*bab0*/  FADD.FTZ R205, R205, R2 ;  /* 0x00000002cdcd7221 */ /* 0x000fe20000010000 */
[----:B------:R-:W-:Y:S01]  /*bac0*/  LOP3.LUT R33, R16, R33, RZ, 0xc0, !PT ;  /* 0x0000002110217212 */ /* 0x000fe200078ec0ff */
[----:B---3--:R-:W-:Y:S03]  /*bad0*/  LDSM.16.MT88.4 R12, [R221+0xbc00] ;  /* 0x00bc0000dd0c783b */ /* 0x008fe60000004200 */
[----:B------:R-:W3:Y:S01]  /*bae0*/  MUFU.EX2 R59, R181 ;  /* 0x000000b5003b7308 */ /* 0x000ee20000000800 */
[----:B------:R-:W3:Y:S01]  /*baf0*/  LDSM.16.MT88.4 R16, [R170+0xac00] ;  /* 0x00ac0000aa10783b */ /* 0x000ee20000004200 */
[----:B------:R-:W-:Y:S01]  /*bb00*/  LOP3.LUT R10, R206, 0xff, RZ, 0xc0, !PT ;  /* 0x000000ffce0a7812 */ /* 0x000fe200078ec0ff */
[----:B------:R-:W-:Y:S01]  /*bb10*/  FADD.FTZ R175, R175, R60 ;  /* 0x0000003cafaf7221 */ /* 0x000fe20000010000 */
[----:B------:R-:W-:Y:S01]  /*bb20*/  SHF.R.U32.HI R206, RZ, 0x18, R206 ;  /* 0x00000018ffce7819 */ /* 0x000fe200000116ce */
[----:B------:R-:W-:Y:S01]  /*bb30*/  FADD.FTZ R188, R188, R201 ;  /* 0x000000c9bcbc7221 */ /* 0x000fe20000010000 */
[----:B------:R-:W-:Y:S01]  /*bb40*/  LOP3.LUT R193, R174, 0xff, RZ, 0xc0, !PT ;  /* 0x000000ffaec17812 */ /* 0x000fe200078ec0ff */
[----:B------:R-:W-:Y:S01]  /*bb50*/  FADD.FTZ R176, R176, R177 ;  /* 0x000000b1b0b07221 */ /* 0x000fe20000010000 */
[----:B------:R-:W-:Y:S01]  /*bb60*/  FADD.FTZ R192, R192, R205 ;  /* 0x000000cdc0c07221 */ /* 0x000fe20000010000 */
[----:B----4-:R-:W-:Y:S01]  /*bb70*/  F2FP.BF16.F32.PACK_AB R45, R55, R50 ;  /* 0x00000032372d723e */ /* 0x010fe200000010ff */
[----:B------:R-:W-:Y:S01]  /*bb80*/  FADD.FTZ R50, R50, R175 ;  /* 0x000000af32327221 */ /* 0x000fe20000010000 */
[----:B--2---:R-:W-:Y:S01]  /*bb90*/  F2FP.BF16.F32.PACK_AB R48, R64, R57 ;  /* 0x000000394030723e */ /* 0x004fe200000010ff */
[----:B------:R-:W-:Y:S01]  /*bba0*/  FADD.FTZ R199, R199, R188 ;  /* 0x000000bcc7c77221 */ /* 0x000fe20000010000 */
[----:B------:R-:W-:Y:S01]  /*bbb0*/  PRMT R174, R10, 0x5410, R183 ;  /* 0x000054100aae7816 */ /* 0x000fe200000000b7 */
[----:B------:R-:W-:Y:S01]  /*bbc0*/  FADD.FTZ R57, R57, R176 ;  /* 0x000000b039397221 */ /* 0x000fe20000010000 */
[----:B------:R-:W-:Y:S01]  /*bbd0*/  PRMT R206, R193, 0x5410, R206 ;  /* 0x00005410c1ce7816 */ /* 0x000fe200000000ce */
[----:B------:R-:W-:Y:S01]  /*bbe0*/  FADD.FTZ R203, R203, R192 ;  /* 0x000000c0cbcb7221 */ /* 0x000fe20000010000 */
[----:B------:R-:W-:Y:S01]  /*bbf0*/  FADD.FTZ R50, R55, R50 ;  /* 0x0000003237327221 */ /* 0x000fe20000010000 */
[--C-:B------:R-:W-:Y:S01]  /*bc00*/  HSET2.LE.AND R11, R8, R43.reuse, PT ;  /* 0x0000002b080b7233 */ /* 0x100fe20003803000 */
[----:B------:R-:W-:Y:S01]  /*bc10*/  FADD.FTZ R186, R186, R199 ;  /* 0x000000c7baba7221 */ /* 0x000fe20000010000 */
[----:B------:R-:W-:Y:S01]  /*bc20*/  FADD.FTZ R64, R64, R57 ;  /* 0x0000003940407221 */ /* 0x000fe20000010000 */
[--C-:B------:R-:W-:Y:S01]  /*bc30*/  HSET2.LE.AND R10, R166, R43.reuse, PT ;  /* 0x0000002ba60a7233 */ /* 0x100fe20003803000 */
[----:B------:R-:W-:Y:S01]  /*bc40*/  FADD.FTZ R190, R190, R203 ;  /* 0x000000cbbebe7221 */ /* 0x000fe20000010000 */
[----:B------:R-:W-:-:S02]  /*bc50*/  HSET2.LE.AND R8, R174, R43, PT ;  /* 0x0000002bae087233 */ /* 0x000fc40003803000 */
[----:B------:R-:W-:Y:S02]  /*bc60*/  HSET2.LE.AND R9, R206, R43, PT ;  /* 0x0000002bce097233 */ /* 0x000fe40003803000 */
[----:B-1----:R-:W-:Y:S01]  /*bc70*/  F2FP.BF16.F32.PACK_AB R43, R56, R53 ;  /* 0x00000035382b723e */ /* 0x002fe200000010ff */
[----:B------:R-:W-:Y:S01]  /*bc80*/  FADD.FTZ R53, R53, R50 ;  /* 0x0000003235357221 */ /* 0x000fe20000010000 */
[----:B---3--:R-:W-:Y:S01]  /*bc90*/  F2FP.BF16.F32.PACK_AB R166, R62, R59 ;  /* 0x0000003b3ea6723e */ /* 0x008fe200000010ff */
[----:B------:R-:W-:Y:S01]  /*bca0*/  FADD.FTZ R187, R187, R186 ;  /* 0x000000babbbb7221 */ /* 0x000fe20000010000 */
[----:B------:R-:W-:Y:S01]  /*bcb0*/  FADD.FTZ R59, R59, R64 ;  /* 0x000000403b3b7221 */ /* 0x000fe20000010000 */
[----:B------:R-:W-:Y:S01]  /*bcc0*/  FADD.FTZ R185, R185, R190 ;  /* 0x000000beb9b97221 */ /* 0x000fe20000010000 */
[----:B------:R-:W-:Y:S01]  /*bcd0*/  FADD.FTZ R246, R56, R53 ;  /* 0x0000003538f67221 */ /* 0x000fe20000010000 */
[----:B------:R-:W-:Y:S01]  /*bce0*/  FADD.FTZ R202, R202, R187 ;  /* 0x000000bbcaca7221 */ /* 0x000fe20000010000 */
[----:B------:R-:W-:Y:S01]  /*bcf0*/  FADD.FTZ R247, R62, R59 ;  /* 0x0000003b3ef77221 */ /* 0x000fe20000010000 */
[----:B------:R-:W-:-:S02]  /*bd00*/  FADD.FTZ R204, R204, R185 ;  /* 0x000000b9cccc7221 */ /* 0x000fc40000010000 */
[----:B------:R-:W-:Y:S01]  /*bd10*/  FADD.FTZ R191, R191, R202 ;  /* 0x000000cabfbf7221 */ /* 0x000fe20000010000 */
[----:B------:R1:W-:Y:S01]  /*bd20*/  STL [R1+0xc], R246 ;  /* 0x00000cf601007387 */ /* 0x0003e20000100800 */
[----:B------:R-:W-:-:S03]  /*bd30*/  FADD.FTZ R189, R189, R204 ;  /* 0x000000ccbdbd7221 */ /* 0x000fc60000010000 */
[----:B------:R1:W-:Y:S01]  /*bd40*/  STL [R1+0x8], R247 ;  /* 0x000008f701007387 */ /* 0x0003e20000100800 */
[----:B------:R-:W-:Y:S01]  /*bd50*/  FADD.FTZ R191, R210, R191 ;  /* 0x000000bfd2bf7221 */ /* 0x000fe20000010000 */
[----:B------:R-:W-:Y:S01]  /*bd60*/  FADD.FTZ R189, R208, R189 ;  /* 0x000000bdd0bd7221 */ /* 0x000fe20000010000 */
[----:B------:R-:W-:Y:S02]  /*bd70*/  PLOP3.LUT P0, PT, PT, PT, UP0, 0x40, 0x0 ;  /* 0x000000000000781c */ /* 0x000fe40003f0e808 */
[----:B------:R-:W-:Y:S01]  /*bd80*/  FADD.FTZ R66, R66, R191 ;  /* 0x000000bf42427221 */ /* 0x000fe20000010000 */
[----:B------:R-:W-:Y:S01]  /*bd90*/  FADD.FTZ R58, R58, R189 ;  /* 0x000000bd3a3a7221 */ /* 0x000fe20000010000 */
[----:B------:R-:W-:Y:S02]  /*bda0*/  LOP3.LUT R10, R10, R43, RZ, 0xc0, !PT ;  /* 0x0000002b0a0a7212 */ /* 0x000fe400078ec0ff */
[----:B------:R-:W-:Y:S01]  /*bdb0*/  LOP3.LUT R11, R11, R166, RZ, 0xc0, !PT ;  /* 0x000000a60b0b7212 */ /* 0x000fe200078ec0ff */
[----:B------:R-:W-:Y:S01]  /*bdc0*/  FADD.FTZ R66, R65, R66 ;  /* 0x0000004241427221 */ /* 0x000fe20000010000 */
[----:B------:R-:W-:-:S02]  /*bdd0*/  LOP3.LUT R8, R8, R45, RZ, 0xc0, !PT ;  /* 0x0000002d08087212 */ /* 0x000fc400078ec0ff */
[----:B------:R-:W-:Y:S01]  /*bde0*/  LOP3.LUT R9, R9, R48, RZ, 0xc0, !PT ;  /* 0x0000003009097212 */ /* 0x000fe200078ec0ff */
[----:B------:R-:W-:Y:S01]  /*bdf0*/  FADD.FTZ R58, R61, R58 ;  /* 0x0000003a3d3a7221 */ /* 0x000fe20000010000 */
[----:B------:R-:W-:Y:S01]  /*be00*/  FADD.FTZ R165, R165, R66 ;  /* 0x00000042a5a57221 */ /* 0x000fe20000010000 */
[----:B------:R-:W-:Y:S02]  /*be10*/  HMMA.16816.F32.BF16 R156, R32, R28, R156 ;  /* 0x0000001c209c723c */ /* 0x000fe4000004189c */
[----:B------:R-:W-:Y:S01]  /*be20*/  FADD.FTZ R167, R167, R58 ;  /* 0x0000003aa7a77221 */ /* 0x000fe20000010000 */
[----:B------:R-:W-:-:S03]  /*be30*/  FADD.FTZ R252, R164, R165 ;  /* 0x000000a5a4fc7221 */ /* 0x000fc60000010000 */
[----:B------:R-:W-:Y:S01]  /*be40*/  HMMA.16816.F32.BF16 R152, R32, R30, R152 ;  /* 0x0000001e2098723c */ /* 0x000fe20000041898 */
[----:B------:R-:W-:Y:S01]  /*be50*/  FADD.FTZ R241, R172, R167 ;  /* 0x000000a7acf17221 */ /* 0x000fe20000010000 */
[----:B------:R-:W-:-:S04]  /*be60*/  IMAD.MOV.U32 R3, RZ, RZ, R214 ;  /* 0x000000ffff037224 */ /* 0x000fc800078e00d6 */
[----:B------:R-:W-:Y:S01]  /*be70*/  HMMA.16816.F32.BF16 R72, R32, R24, R72 ;  /* 0x000000182048723c */ /* 0x000fe20000041848 */
[----:B------:R-:W-:Y:S02]  /*be80*/  IMAD.MOV.U32 R164, RZ, RZ, R215 ;  /* 0x000000ffffa47224 */ /* 0x000fe400078e00d7 */
[----:B------:R-:W-:-:S03]  /*be90*/  IMAD.MOV.U32 R0, RZ, RZ, R212 ;  /* 0x000000ffff007224 */ /* 0x000fc600078e00d4 */
[----:B------:R-:W-:Y:S01]  /*bea0*/  HMMA.16816.F32.BF16 R76, R32, R26, R76 ;  /* 0x0000001a204c723c */ /* 0x000fe2000004184c */
[----:B------:R-:W-:-:S05]  /*beb0*/  IMAD.MOV.U32 R2, RZ, RZ, R213 ;  /* 0x000000ffff027224 */ /* 0x000fca00078e00d5 */
        /* <DEDUP_REMOVED lines=21> */
[----:B-1----:R-:W-:-:S15]  /*c010*/  @P0 BRA `(.L_x_324) ;  /* 0x0000005000540947 */ /* 0x002fde0003800000 */
        /* <DEDUP_REMOVED lines=14> */
[----:B-----5:R-:W-:Y:S01]  /*c100*/  LEA R0, P0, R14, R216, 0x6 ;  /* 0x000000d80e007211 */ /* 0x020fe200078030ff */
        /* <DEDUP_REMOVED lines=24> */
[----:B------:R-:W-:Y:S01]  /*c290*/  @!P4 LDGSTS.E.BYPASS.LTC128B.128 [R225+0xa000], desc[UR22][R10.64+0x40] ;  /* 0x0a0000400ae1cfae */ /* 0x000fe2000b901d56 */
        /* <DEDUP_REMOVED lines=27> */
[----:B------:R-:W-:Y:S04]  /*c450*/  LDSM.16.M88.4 R184, [R223+0x6000] ;  /* 0x00600000dfb8783b */ /* 0x000fe80000000200 */
[----:B------:R-:W2:Y:S04]  /*c460*/  LDSM.16.M88.4 R4, [R224+0x1000] ;  /* 0x00100000e004783b */ /* 0x000ea80000000200 */
[----:B------:R-:W3:Y:S04]  /*c470*/  LDSM.16.M88.4 R176, [R223+0x6400] ;  /* 0x00640000dfb0783b */ /* 0x000ee80000000200 */
[----:B------:R-:W4:Y:S04]  /*c480*/  LDSM.16.M88.4 R164, [R223+0x6800] ;  /* 0x00680000dfa4783b */ /* 0x000f280000000200 */
[----:B------:R-:W4:Y:S04]  /*c490*/  LDSM.16.M88.4 R36, [R223+0x6c00] ;  /* 0x006c0000df24783b */ /* 0x000f280000000200 */
[----:B------:R-:W4:Y:S01]  /*c4a0*/  LDSM.16.M88.4 R60, [R224] ;  /* 0x00000000e03c783b */ /* 0x000f220000000200 */
[----:B-1----:R-:W-:-:S03]  /*c4b0*/  IMAD.U32 R2, RZ, RZ, UR24 ;  /* 0x00000018ff027e24 */ /* 0x002fc6000f8e00ff */
[----:B------:R-:W-:Y:S04]  /*c4c0*/  LDSM.16.M88.4 R56, [R220+0x6000] ;  /* 0x00600000dc38783b */ /* 0x000fe80000000200 */
[----:B------:R-:W1:Y:S04]  /*c4d0*/  LDSM.16.M88.4 R208, [R222+0x1000] ;  /* 0x00100000ded0783b */ /* 0x000e680000000200 */
[----:B------:R-:W1:Y:S04]  /*c4e0*/  LDSM.16.M88.4 R52, [R220+0x6400] ;  /* 0x00640000dc34783b */ /* 0x000e680000000200 */
[----:B------:R-:W1:Y:S04]  /*c4f0*/  LDSM.16.M88.4 R48, [R220+0x6800] ;  /* 0x00680000dc30783b */ /* 0x000e680000000200 */
[----:B------:R-:W1:Y:S01]  /*c500*/  LDSM.16.M88.4 R44, [R220+0x6c00] ;  /* 0x006c0000dc2c783b */ /* 0x000e620000000200 */
[C---:B--2---:R-:W-:Y:S03]  /*c510*/  HMMA.16816.F32.BF16 R32, R4.reuse, R184, RZ ;  /* 0x000000b80420723c */ /* 0x044fe600000418ff */
[----:B------:R-:W2:Y:S04]  /*c520*/  LDSM.16.M88.4 R40, [R222] ;  /* 0x00000000de28783b */ /* 0x000ea80000000200 */
[----:B------:R-:W-:Y:S01]  /*c530*/  LDSM.16.M88.4 R204, [R223+0x7000] ;  /* 0x00700000dfcc783b */ /* 0x000fe20000000200 */
[C---:B------:R-:W-:Y:S03]  /*c540*/  HMMA.16816.F32.BF16 R28, R4.reuse, R186, RZ ;  /* 0x000000ba041c723c */ /* 0x040fe600000418ff */
[----:B------:R-:W-:Y:S03]  /*c550*/  LDSM.16.M88.4 R200, [R223+0x7400] ;  /* 0x00740000dfc8783b */ /* 0x000fe60000000200 */
[C---:B---3--:R-:W-:Y:S01]  /*c560*/  HMMA.16816.F32.BF16 R24, R4.reuse, R176, RZ ;  /* 0x000000b00418723c */ /* 0x048fe200000418ff */
[----:B------:R-:W-:Y:S04]  /*c570*/  LDSM.16.M88.4 R196, [R223+0x7800] ;  /* 0x00780000dfc4783b */ /* 0x000fe80000000200 */
[----:B------:R-:W-:Y:S01]  /*c580*/  LDSM.16.M88.4 R192, [R223+0x7c00] ;  /* 0x007c0000dfc0783b */ /* 0x000fe20000000200 */
[C---:B----4-:R-:W-:Y:S01]  /*c590*/  HMMA.16816.F32.BF16 R16, R4.reuse, R164, RZ ;  /* 0x000000a40410723c */ /* 0x050fe200000418ff */
[----:B------:R-:W3:Y:S05]  /*c5a0*/  S2R R0, SR_TID.X ;  /* 0x0000000000007919 */ /* 0x000eea0000002100 */
[C---:B------:R-:W-:Y:S01]  /*c5b0*/  HMMA.16816.F32.BF16 R8, R4.reuse, R36, RZ ;  /* 0x000000240408723c */ /* 0x040fe200000418ff */
[----:B------:R-:W0:Y:S05]  /*c5c0*/  LDGDEPBAR ;  /* 0x00000000000079af */ /* 0x000e2a0000000000 */
[C---:B------:R-:W-:Y:S06]  /*c5d0*/  HMMA.16816.F32.BF16 R20, R4.reuse, R178, RZ ;  /* 0x000000b20414723c */ /* 0x040fec00000418ff */
[C---:B------:R-:W-:Y:S06]  /*c5e0*/  HMMA.16816.F32.BF16 R12, R4.reuse, R166, RZ ;  /* 0x000000a6040c723c */ /* 0x040fec00000418ff */
[----:B------:R-:W-:Y:S06]  /*c5f0*/  HMMA.16816.F32.BF16 R4, R4, R38, RZ ;  /* 0x000000260404723c */ /* 0x000fec00000418ff */
[----:B------:R-:W-:Y:S01]  /*c600*/  HMMA.16816.F32.BF16 R188, R60, R184, RZ ;  /* 0x000000b83cbc723c */ /* 0x000fe200000418ff */
[----:B---3--:R-:W-:-:S05]  /*c610*/  IMAD.SHL.U32 R0, R0, 0x2, RZ ;  /* 0x0000000200007824 */ /* 0x008fca00078e00ff */
[----:B------:R-:W-:Y:S01]  /*c620*/  HMMA.16816.F32.BF16 R180, R60, R176, RZ ;  /* 0x000000b03cb4723c */ /* 0x000fe200000418ff */
[----:B------:R-:W-:-:S05]  /*c630*/  LOP3.LUT R3, R0, 0x6, RZ, 0xc0, !PT ;  /* 0x0000000600037812 */ /* 0x000fca00078ec0ff */
[----:B------:R-:W-:Y:S01]  /*c640*/  HMMA.16816.F32.BF16 R172, R60, R164, RZ ;  /* 0x000000a43cac723c */ /* 0x000fe200000418ff */
[----:B------:R-:W-:-:S05]  /*c650*/  IMAD R2, R2, 0x40, R3 ;  /* 0x0000004002027824 */ /* 0x000fca00078e0203 */
[C---:B------:R-:W-:Y:S01]  /*c660*/  HMMA.16816.F32.BF16 R184, R60.reuse, R186, RZ ;  /* 0x000000ba3cb8723c */ /* 0x040fe200000418ff */
[C---:B------:R-:W-:Y:S01]  /*c670*/  VIADD R3, R2.reuse, 0x1 ;  /* 0x0000000102037836 */ /* 0x040fe20000000000 */
[C---:B------:R-:W-:Y:S02]  /*c680*/  ISETP.GE.AND P1, PT, R2.reuse, R229, PT ;  /* 0x000000e50200720c */ /* 0x040fe40003f26270 */
[C---:B------:R-:W-:Y:S02]  /*c690*/  ISETP.GE.AND P2, PT, R2.reuse, R227, PT ;  /* 0x000000e30200720c */ /* 0x040fe40003f46270 */
[----:B------:R-:W-:Y:S01]  /*c6a0*/  HMMA.16816.F32.BF16 R176, R60, R178, RZ ;  /* 0x000000b23cb0723c */ /* 0x000fe200000418ff */
[----:B------:R-:W-:Y:S02]  /*c6b0*/  ISETP.GE.AND P0, PT, R2, R226, PT ;  /* 0x000000e20200720c */ /* 0x000fe40003f06270 */
[----:B------:R-:W-:-:S03]  /*c6c0*/  ISETP.GE.AND P6, PT, R3, R229, PT ;  /* 0x000000e50300720c */ /* 0x000fc60003fc6270 */
[C---:B------:R-:W-:Y:S06]  /*c6d0*/  HMMA.16816.F32.BF16 R164, R60.reuse, R166, RZ ;  /* 0x000000a63ca4723c */ /* 0x040fec00000418ff */
[C---:B------:R-:W-:Y:S06]  /*c6e0*/  HMMA.16816.F32.BF16 R64, R60.reuse, R36, RZ ;  /* 0x000000243c40723c */ /* 0x040fec00000418ff */
[----:B------:R-:W-:Y:S01]  /*c6f0*/  HMMA.16816.F32.BF16 R60, R60, R38, RZ ;  /* 0x000000263c3c723c */ /* 0x000fe200000418ff */
[----:B------:R-:W3:Y:S05]  /*c700*/  LDSM.16.M88.4 R36, [R224+0x3000] ;  /* 0x00300000e024783b */ /* 0x000eea0000000200 */
        /* <DEDUP_REMOVED lines=9> */
[C---:B--2---:R-:W-:Y:S06]  /*c7a0*/  HMMA.16816.F32.BF16 R188, R40.reuse, R56, R188 ;  /* 0x0000003828bc723c */ /* 0x044fec00000418bc */
        /* <DEDUP_REMOVED lines=8> */
[----:B------:R-:W2:Y:S05]  /*c830*/  LDSM.16.M88.4 R48, [R220+0x7000] ;  /* 0x00700000dc30783b */ /* 0x000eaa0000000200 */
[----:B------:R-:W-:Y:S01]  /*c840*/  HMMA.16816.F32.BF16 R60, R40, R46, R60 ;  /* 0x0000002e283c723c */ /* 0x000fe2000004183c */
[----:B------:R-:W4:Y:S04]  /*c850*/  LDSM.16.M88.4 R44, [R220+0x7400] ;  /* 0x00740000dc2c783b */ /* 0x000f280000000200 */
[----:B------:R-:W4:Y:S01]  /*c860*/  LDSM.16.M88.4 R40, [R220+0x7800] ;  /* 0x00780000dc28783b */ /* 0x000f220000000200 */
[C---:B---3--:R-:W-:Y:S06]  /*c870*/  HMMA.16816.F32.BF16 R32, R36.reuse, R204, R32 ;  /* 0x000000cc2420723c */ /* 0x048fec0000041820 */
[C---:B------:R-:W-:Y:S06]  /*c880*/  HMMA.16816.F32.BF16 R24, R36.reuse, R200, R24 ;  /* 0x000000c82418723c */ /* 0x040fec0000041818 */
[C---:B------:R-:W-:Y:S06]  /*c890*/  HMMA.16816.F32.BF16 R16, R36.reuse, R196, R16 ;  /* 0x000000c42410723c */ /* 0x040fec0000041810 */
[C---:B------:R-:W-:Y:S06]  /*c8a0*/  HMMA.16816.F32.BF16 R8, R36.reuse, R192, R8 ;  /* 0x000000c02408723c */ /* 0x040fec0000041808 */
[C---:B------:R-:W-:Y:S06]  /*c8b0*/  HMMA.16816.F32.BF16 R28, R36.reuse, R206, R28 ;  /* 0x000000ce241c723c */ /* 0x040fec000004181c */
[C---:B------:R-:W-:Y:S06]  /*c8c0*/  HMMA.16816.F32.BF16 R20, R36.reuse, R202, R20 ;  /* 0x000000ca2414723c */ /* 0x040fec0000041814 */
[C---:B------:R-:W-:Y:S06]  /*c8d0*/  HMMA.16816.F32.BF16 R12, R36.reuse, R198, R12 ;  /* 0x000000c6240c723c */ /* 0x040fec000004180c */
[----:B------:R-:W-:Y:S01]  /*c8e0*/  HMMA.16816.F32.BF16 R4, R36, R194, R4 ;  /* 0x000000c22404723c */ /* 0x000fe20000041804 */
[----:B------:R-:W3:Y:S05]  /*c8f0*/  LDSM.16.M88.4 R36, [R220+0x7c00] ;  /* 0x007c0000dc24783b */ /* 0x000eea0000000200 */
[C---:B-1----:R-:W-:Y:S06]  /*c900*/  HMMA.16816.F32.BF16 R188, R208.reuse, R204, R188 ;  /* 0x000000ccd0bc723c */ /* 0x042fec00000418bc */
[C---:B------:R-:W-:Y:S06]  /*c910*/  HMMA.16816.F32.BF16 R180, R208.reuse, R200, R180 ;  /* 0x000000c8d0b4723c */ /* 0x040fec00000418b4 */
[C---:B------:R-:W-:Y:S01]  /*c920*/  HMMA.16816.F32.BF16 R176, R208.reuse, R202, R176 ;  /* 0x000000cad0b0723c */ /* 0x040fe200000418b0 */
[----:B------:R-:W-:Y:S05]  /*c930*/  LDSM.16.M88.4 R200, [R223+0x8800] ;  /* 0x00880000dfc8783b */ /* 0x000fea0000000200 */
[C---:B------:R-:W-:Y:S06]  /*c940*/  HMMA.16816.F32.BF16 R172, R208.reuse, R196, R172 ;  /* 0x000000c4d0ac723c */ /* 0x040fec00000418ac */
[----:B------:R-:W-:Y:S01]  /*c950*/  HMMA.16816.F32.BF16 R164, R208, R198, R164 ;  /* 0x000000c6d0a4723c */ /* 0x000fe200000418a4 */
[----:B------:R-:W-:Y:S05]  /*c960*/  LDSM.16.M88.4 R196, [R224+0x4000] ;  /* 0x00400000e0c4783b */ /* 0x000fea0000000200 */
[C---:B--2---:R-:W-:Y:S06]  /*c970*/  HMMA.16816.F32.BF16 R32, R52.reuse, R48, R32 ;  /* 0x000000303420723c */ /* 0x044fec0000041820 */
[C---:B------:R-:W-:Y:S06]  /*c980*/  HMMA.16816.F32.BF16 R28, R52.reuse, R50, R28 ;  /* 0x00000032341c723c */ /* 0x040fec000004181c */
[C---:B----4-:R-:W-:Y:S06]  /*c990*/  HMMA.16816.F32.BF16 R24, R52.reuse, R44, R24 ;  /* 0x0000002c3418723c */ /* 0x050fec0000041818 */
[C---:B------:R-:W-:Y:S06]  /*c9a0*/  HMMA.16816.F32.BF16 R20, R52.reuse, R46, R20 ;  /* 0x0000002e3414723c */ /* 0x040fec0000041814 */
[C---:B------:R-:W-:Y:S06]  /*c9b0*/  HMMA.16816.F32.BF16 R16, R52.reuse, R40, R16 ;  /* 0x000000283410723c */ /* 0x040fec0000041810 */
[C---:B------:R-:W-:Y:S06]  /*c9c0*/  HMMA.16816.F32.BF16 R12, R52.reuse, R42, R12 ;  /* 0x0000002a340c723c */ /* 0x040fec000004180c */
[C---:B---3--:R-:W-:Y:S06]  /*c9d0*/  HMMA.16816.F32.BF16 R8, R52.reuse, R36, R8 ;  /* 0x000000243408723c */ /* 0x048fec0000041808 */
[----:B------:R-:W-:Y:S01]  /*c9e0*/  HMMA.16816.F32.BF16 R4, R52, R38, R4 ;  /* 0x000000263404723c */ /* 0x000fe20000041804 */
[----:B------:R-:W1:Y:S05]  /*c9f0*/  LDSM.16.M88.4 R52, [R223+0x8000] ;  /* 0x00800000df34783b */ /* 0x000e6a0000000200 */
[C---:B------:R-:W-:Y:S06]  /*ca00*/  HMMA.16816.F32.BF16 R64, R208.reuse, R192, R64 ;  /* 0x000000c0d040723c */ /* 0x040fec0000041840 */
[C---:B------:R-:W-:Y:S01]  /*ca10*/  HMMA.16816.F32.BF16 R60, R208.reuse, R194, R60 ;  /* 0x000000c2d03c723c */ /* 0x040fe2000004183c */
[----:B------:R-:W2:Y:S05]  /*ca20*/  LDSM.16.M88.4 R192, [R224+0x5000] ;  /* 0x00500000e0c0783b */ /* 0x000eaa0000000200 */
[----:B------:R-:W-:Y:S01]  /*ca30*/  HMMA.16816.F32.BF16 R184, R208, R206, R184 ;  /* 0x000000ced0b8723c */ /* 0x000fe200000418b8 */
[----:B------:R-:W-:Y:S05]  /*ca40*/  LDSM.16.M88.4 R204, [R223+0x8400] ;  /* 0x00840000dfcc783b */ /* 0x000fea0000000200 */
[C---:B------:R-:W-:Y:S06]  /*ca50*/  HMMA.16816.F32.BF16 R188, R56.reuse, R48, R188 ;  /* 0x0000003038bc723c */ /* 0x040fec00000418bc */
[C---:B------:R-:W-:Y:S06]  /*ca60*/  HMMA.16816.F32.BF16 R180, R56.reuse, R44, R180 ;  /* 0x0000002c38b4723c */ /* 0x040fec00000418b4 */
[C---:B------:R-:W-:Y:S01]  /*ca70*/  HMMA.16816.F32.BF16 R176, R56.reuse, R46, R176 ;  /* 0x0000002e38b0723c */ /* 0x040fe200000418b0 */
[----:B------:R-:W-:Y:S05]  /*ca80*/  LDSM.16.M88.4 R44, [R222+0x4000] ;  /* 0x00400000de2c783b */ /* 0x000fea0000000200 */
[C---:B------:R-:W-:Y:S06]  /*ca90*/  HMMA.16816.F32.BF16 R172, R56.reuse, R40, R172 ;  /* 0x0000002838ac723c */ /* 0x040fec00000418ac */
[C---:B------:R-:W-:Y:S01]  /*caa0*/  HMMA.16816.F32.BF16 R164, R56.reuse, R42, R164 ;  /* 0x0000002a38a4723c */ /* 0x040fe200000418a4 */
[----:B------:R-:W3:Y:S05]  /*cab0*/  LDSM.16.M88.4 R40, [R220+0x8000] ;  /* 0x00800000dc28783b */ /* 0x000eea0000000200 */
[C---:B------:R-:W-:Y:S06]  /*cac0*/  HMMA.16816.F32.BF16 R64, R56.reuse, R36, R64 ;  /* 0x000000243840723c */ /* 0x040fec0000041840 */
[C---:B------:R-:W-:Y:S01]  /*cad0*/  HMMA.16816.F32.BF16 R60, R56.reuse, R38, R60 ;  /* 0x00000026383c723c */ /* 0x040fe2000004183c */
[----:B------:R-:W4:Y:S05]  /*cae0*/  LDSM.16.M88.4 R36, [R222+0x5000] ;  /* 0x00500000de24783b */ /* 0x000f2a0000000200 */
[----:B------:R-:W-:Y:S01]  /*caf0*/  HMMA.16816.F32.BF16 R184, R56, R50, R184 ;  /* 0x0000003238b8723c */ /* 0x000fe200000418b8 */
[----:B------:R-:W4:Y:S04]  /*cb00*/  LDSM.16.M88.4 R48, [R223+0x8c00] ;  /* 0x008c0000df30783b */ /* 0x000f280000000200 */
[----:B------:R-:W4:Y:S01]  /*cb10*/  LDSM.16.M88.4 R56, [R220+0x8400] ;  /* 0x00840000dc38783b */ /* 0x000f220000000200 */
[-C--:B-1----:R-:W-:Y:S06]  /*cb20*/  HMMA.16816.F32.BF16 R188, R196, R52.reuse, R188 ;  /* 0x00000034c4bc723c */ /* 0x082fec00000418bc */
[C---:B--2---:R-:W-:Y:S06]  /*cb30*/  HMMA.16816.F32.BF16 R32, R192.reuse, R52, R32 ;  /* 0x00000034c020723c */ /* 0x044fec0000041820 */
[-C--:B------:R-:W-:Y:S06]  /*cb40*/  HMMA.16816.F32.BF16 R28, R192, R54.reuse, R28 ;  /* 0x00000036c01c723c */ /* 0x080fec000004181c */
[----:B------:R-:W-:Y:S06]  /*cb50*/  HMMA.16816.F32.BF16 R184, R196, R54, R184 ;  /* 0x00000036c4b8723c */ /* 0x000fec00000418b8 */
[-C--:B---3--:R-:W-:Y:S06]  /*cb60*/  HMMA.16816.F32.BF16 R188, R44, R40.reuse, R188 ;  /* 0x000000282cbc723c */ /* 0x088fec00000418bc */
[----:B----4-:R-:W-:Y:S06]  /*cb70*/  HMMA.16816.F32.BF16 R32, R36, R40, R32 ;  /* 0x000000282420723c */ /* 0x010fec0000041820 */
[----:B------:R-:W-:Y:S06]  /*cb80*/  HMMA.16816.F32.BF16 R180, R196, R204, R180 ;  /* 0x000000ccc4b4723c */ /* 0x000fec00000418b4 */
[----:B------:R-:W-:Y:S06]  /*cb90*/  HMMA.16816.F32.BF16 R184, R44, R42, R184 ;  /* 0x0000002a2cb8723c */ /* 0x000fec00000418b8 */
[----:B------:R-:W-:Y:S01]  /*cba0*/  HMMA.16816.F32.BF16 R24, R192, R204, R24 ;  /* 0x000000ccc018723c */ /* 0x000fe20000041818 */
[----:B------:R-:W-:-:S05]  /*cbb0*/  FSEL R189, R189, -INF , !P6 ;  /* 0xff800000bdbd7808 */ /* 0x000fca0007000000 */
[----:B------:R-:W-:Y:S01]  /*cbc0*/  HMMA.16816.F32.BF16 R28, R36, R42, R28 ;  /* 0x0000002a241c723c */ /* 0x000fe2000004181c */
[----:B------:R-:W1:Y:S01]  /*cbd0*/  LDSM.16.M88.4 R40, [R220+0x8800] ;  /* 0x00880000dc28783b */ /* 0x000e620000000200 */
[----:B------:R-:W-:Y:S01]  /*cbe0*/  FSEL R0, R32, -INF , !P2 ;  /* 0xff80000020007808 */ /* 0x000fe20005000000 */
[----:B------:R-:W-:Y:S01]  /*cbf0*/  VIADD R32, R2, 0x8 ;  /* 0x0000000802207836 */ /* 0x000fe20000000000 */
[----:B------:R-:W-:Y:S02]  /*cc00*/  ISETP.GE.AND P2, PT, R3, R228, PT ;  /* 0x000000e40300720c */ /* 0x000fe40003f46270 */
[----:B------:R-:W-:Y:S02]  /*cc10*/  HMMA.16816.F32.BF16 R8, R192, R48, R8 ;  /* 0x00000030c008723c */ /* 0x000fe40000041808 */
[----:B------:R-:W-:-:S04]  /*cc20*/  ISETP.GE.AND P6, PT, R32, R227, PT ;  /* 0x000000e32000720c */ /* 0x000fc80003fc6270 */
[C---:B------:R-:W-:Y:S06]  /*cc30*/  HMMA.16816.F32.BF16 R64, R196.reuse, R48, R64 ;  /* 0x00000030c440723c */ /* 0x040fec0000041840 */
[----:B------:R-:W-:Y:S01]  /*cc40*/  HMMA.16816.F32.BF16 R176, R196, R206, R176 ;  /* 0x000000cec4b0723c */ /* 0x000fe200000418b0 */
[----:B------:R-:W-:Y:S02]  /*cc50*/  FSEL R48, R188, -INF , !P1 ;  /* 0xff800000bc307808 */ /* 0x000fe40004800000 */
[----:B------:R-:W-:-:S03]  /*cc60*/  ISETP.GE.AND P1, PT, R3, R227, PT ;  /* 0x000000e30300720c */ /* 0x000fc60003f26270 */
[----:B------:R-:W-:Y:S01]  /*cc70*/  HMMA.16816.F32.BF16 R20, R192, R206, R20 ;  /* 0x000000cec014723c */ /* 0x000fe20000041814 */
[----:B------:R-:W-:Y:S02]  /*cc80*/  FSEL R52, R33, -INF , !P1 ;  /* 0xff80000021347808 */ /* 0x000fe40004800000 */
[----:B------:R-:W-:-:S03]  /*cc90*/  ISETP.GE.AND P1, PT, R2, R228, PT ;  /* 0x000000e40200720c */ /* 0x000fc60003f26270 */
[----:B------:R-:W-:Y:S01]  /*cca0*/  HMMA.16816.F32.BF16 R4, R192, R50, R4 ;  /* 0x00000032c004723c */ /* 0x000fe20000041804 */
[----:B------:R-:W-:Y:S02]  /*ccb0*/  FSEL R49, R190, -INF , !P1 ;  /* 0xff800000be317808 */ /* 0x000fe40004800000 */
[----:B------:R-:W-:-:S03]  /*ccc0*/  ISETP.GE.AND P1, PT, R32, R229, PT ;  /* 0x000000e52000720c */ /* 0x000fc60003f26270 */
[----:B------:R-:W-:Y:S06]  /*ccd0*/  HMMA.16816.F32.BF16 R60, R196, R50, R60 ;  /* 0x00000032c43c723c */ /* 0x000fec000004183c */
[----:B------:R-:W-:Y:S01]  /*cce0*/  HMMA.16816.F32.BF16 R16, R192, R200, R16 ;  /* 0x000000c8c010723c */ /* 0x000fe20000041810 */
[----:B------:R-:W-:Y:S02]  /*ccf0*/  FSEL R51, R34, -INF , !P0 ;  /* 0xff80000022337808 */ /* 0x000fe40004000000 */
[----:B------:R-:W-:Y:S01]  /*cd00*/  ISETP.GE.AND P0, PT, R3, R226, PT ;  /* 0x000000e20300720c */ /* 0x000fe20003f06270 */
[----:B------:R-:W-:-:S02]  /*cd10*/  VIADD R3, R2, 0x9 ;  /* 0x0000000902037836 */ /* 0x000fc40000000000 */
[----:B------:R-:W-:Y:S01]  /*cd20*/  HMMA.16816.F32.BF16 R12, R192, R202, R12 ;  /* 0x000000cac00c723c */ /* 0x000fe2000004180c */
[----:B------:R-:W-:Y:S02]  /*cd30*/  FSEL R53, R35, -INF , !P0 ;  /* 0xff80000023357808 */ /* 0x000fe40004000000 */
[----:B------:R-:W-:-:S03]  /*cd40*/  ISETP.GE.AND P0, PT, R32, R226, PT ;  /* 0x000000e22000720c */ /* 0x000fc60003f06270 */
[----:B------:R-:W-:Y:S01]  /*cd50*/  HMMA.16816.F32.BF16 R180, R44, R56, R180 ;  /* 0x000000382cb4723c */ /* 0x000fe200000418b4 */
[----:B------:R-:W-:Y:S02]  /*cd60*/  FSEL R192, R184, -INF , !P1 ;  /* 0xff800000b8c07808 */ /* 0x000fe40004800000 */
[----:B------:R-:W-:Y:S02]  /*cd70*/  ISETP.GE.AND P1, PT, R3, R227, PT ;  /* 0x000000e30300720c */ /* 0x000fe40003f26270 */
[----:B------:R-:W-:Y:S01]  /*cd80*/  FSEL R194, R191, -INF , !P2 ;  /* 0xff800000bfc27808 */ /* 0x000fe20005000000 */
[----:B------:R-:W-:Y:S01]  /*cd90*/  HMMA.16816.F32.BF16 R172, R196, R200, R172 ;  /* 0x000000c8c4ac723c */ /* 0x000fe200000418ac */
[----:B------:R-:W-:Y:S02]  /*cda0*/  FSEL R55, R30, -INF , !P0 ;  /* 0xff8000001e377808 */ /* 0x000fe40004000000 */
[----:B------:R-:W-:Y:S02]  /*cdb0*/  FSEL R54, R29, -INF , !P1 ;  /* 0xff8000001d367808 */ /* 0x000fe40004800000 */
[----:B------:R-:W-:Y:S01]  /*cdc0*/  ISETP.GE.AND P2, PT, R32, R228, PT ;  /* 0x000000e42000720c */ /* 0x000fe20003f46270 */
[----:B------:R-:W-:Y:S01]  /*cdd0*/  HMMA.16816.F32.BF16 R24, R36, R56, R24 ;  /* 0x000000382418723c */ /* 0x000fe20000041818 */
[C---:B------:R-:W-:Y:S01]  /*cde0*/  ISETP.GE.AND P0, PT, R3.reuse, R226, PT ;  /* 0x000000e20300720c */ /* 0x040fe20003f06270 */
[----:B------:R-:W-:Y:S01]  /*cdf0*/  VIADD R32, R2, 0x18 ;  /* 0x0000001802207836 */ /* 0x000fe20000000000 */
[----:B------:R-:W-:-:S02]  /*ce00*/  ISETP.GE.AND P1, PT, R3, R228, PT ;  /* 0x000000e40300720c */ /* 0x000fc40003f26270 */
[----:B------:R-:W-:Y:S01]  /*ce10*/  FSEL R211, R31, -INF , !P0 ;  /* 0xff8000001fd37808 */ /* 0x000fe20004000000 */
[-C--:B------:R-:W-:Y:S01]  /*ce20*/  HMMA.16816.F32.BF16 R176, R44, R58.reuse, R176 ;  /* 0x0000003a2cb0723c */ /* 0x080fe200000418b0 */
[----:B------:R-:W-:Y:S01]  /*ce30*/  FSEL R56, R28, -INF , !P6 ;  /* 0xff8000001c387808 */ /* 0x000fe20007000000 */
[C---:B------:R-:W-:Y:S01]  /*ce40*/  VIADD R28, R2.reuse, 0x10 ;  /* 0x00000010021c7836 */ /* 0x040fe20000000000 */
[----:B------:R-:W-:Y:S01]  /*ce50*/  ISETP.GE.AND P6, PT, R3, R229, PT ;  /* 0x000000e50300720c */ /* 0x000fe20003fc6270 */
[----:B------:R-:W-:Y:S01]  /*ce60*/  VIADD R3, R2, 0x11 ;  /* 0x0000001102037836 */ /* 0x000fe20000000000 */
[----:B------:R-:W-:Y:S01]  /*ce70*/  FSEL R251, R186, -INF , !P2 ;  /* 0xff800000bafb7808 */ /* 0x000fe20005000000 */
[----:B------:R-:W-:Y:S01]  /*ce80*/  HMMA.16816.F32.BF16 R20, R36, R58, R20 ;  /* 0x0000003a2414723c */ /* 0x000fe20000041814 */
[----:B------:R-:W-:Y:S02]  /*ce90*/  FSEL R193, R185, -INF , !P6 ;  /* 0xff800000b9c17808 */ /* 0x000fe40007000000 */
[----:B------:R-:W-:-:S02]  /*cea0*/  FSEL R195, R187, -INF , !P1 ;  /* 0xff800000bbc37808 */ /* 0x000fc40004800000 */
[C---:B------:R-:W-:Y:S01]  /*ceb0*/  ISETP.GE.AND P0, PT, R28.reuse, R229, PT ;  /* 0x000000e51c00720c */ /* 0x040fe20003f06270 */
[----:B------:R-:W-:Y:S01]  /*cec0*/  HMMA.16816.F32.BF16 R164, R196, R202, R164 ;  /* 0x000000cac4a4723c */ /* 0x000fe200000418a4 */
[C---:B------:R-:W-:Y:S02]  /*ced0*/  ISETP.GE.AND P6, PT, R28.reuse, R228, PT ;  /* 0x000000e41c00720c */ /* 0x040fe40003fc6270 */
[C---:B------:R-:W-:Y:S02]  /*cee0*/  ISETP.GE.AND P2, PT, R28.reuse, R227, PT ;  /* 0x000000e31c00720c */ /* 0x040fe40003f46270 */
[----:B------:R-:W-:Y:S01]  /*cef0*/  ISETP.GE.AND P1, PT, R28, R226, PT ;  /* 0x000000e21c00720c */ /* 0x000fe20003f26270 */
[----:B-1----:R-:W-:Y:S01]  /*cf00*/  HMMA.16816.F32.BF16 R172, R44, R40, R172 ;  /* 0x000000282cac723c */ /* 0x002fe200000418ac */
[----:B------:R-:W1:Y:S01]  /*cf10*/  LDSM.16.M88.4 R28, [R220+0x8c00] ;  /* 0x008c0000dc1c783b */ /* 0x000e620000000200 */
[----:B------:R-:W-:Y:S01]  /*cf20*/  FSEL R204, R180, -INF , !P0 ;  /* 0xff800000b4cc7808 */ /* 0x000fe20004000000 */
[----:B------:R-:W-:-:S04]  /*cf30*/  DEPBAR.LE SB0, 0x0 ;  /* 0x000080000000791a */ /* 0x000fc80000000000 */
[----:B------:R-:W-:Y:S01]  /*cf40*/  ISETP.GE.AND P0, PT, R3, R229, PT ;  /* 0x000000e50300720c */ /* 0x000fe20003f06270 */
[C---:B------:R-:W-:Y:S01]  /*cf50*/  HMMA.16816.F32.BF16 R16, R36.reuse, R40, R16 ;  /* 0x000000282410723c */ /* 0x040fe20000041810 */
[----:B------:R-:W-:Y:S02]  /*cf60*/  FSEL R203, R182, -INF , !P6 ;  /* 0xff800000b6cb7808 */ /* 0x000fe40007000000 */
[----:B------:R-:W-:Y:S02]  /*cf70*/  FSEL R206, R181, -INF , !P0 ;  /* 0xff800000b5ce7808 */ /* 0x000fe40004000000 */
[C---:B------:R-:W-:Y:S01]  /*cf80*/  ISETP.GE.AND P6, PT, R3.reuse, R228, PT ;  /* 0x000000e40300720c */ /* 0x040fe20003fc6270 */
[----:B------:R-:W-:Y:S01]  /*cf90*/  HMMA.16816.F32.BF16 R12, R36, R42, R12 ;  /* 0x0000002a240c723c */ /* 0x000fe2000004180c */
[----:B------:R-:W-:Y:S02]  /*cfa0*/  ISETP.GE.AND P0, PT, R3, R226, PT ;  /* 0x000000e20300720c */ /* 0x000fe40003f06270 */
[----:B------:R-:W-:-:S02]  /*cfb0*/  FSEL R24, R24, -INF , !P2 ;  /* 0xff80000018187808 */ /* 0x000fc40005000000 */
[----:B------:R-:W-:Y:S01]  /*cfc0*/  ISETP.GE.AND P2, PT, R3, R227, PT ;  /* 0x000000e30300720c */ /* 0x000fe20003f46270 */
[----:B------:R-:W-:Y:S01]  /*cfd0*/  VIADD R3, R2, 0x19 ;  /* 0x0000001902037836 */ /* 0x000fe20000000000 */
[----:B------:R-:W-:Y:S01]  /*cfe0*/  FSEL R245, R26, -INF , !P1 ;  /* 0xff8000001af57808 */ /* 0x000fe20004800000 */
[----:B------:R-:W-:Y:S01]  /*cff0*/  HMMA.16816.F32.BF16 R164, R44, R42, R164 ;  /* 0x0000002a2ca4723c */ /* 0x000fe200000418a4 */
[----:B------:R-:W-:Y:S02]  /*d000*/  FSEL R205, R183, -INF , !P6 ;  /* 0xff800000b7cd7808 */ /* 0x000fe40007000000 */
[----:B------:R-:W-:Y:S02]  /*d010*/  FSEL R27, R27, -INF , !P0 ;  /* 0xff8000001b1b7808 */ /* 0x000fe40004000000 */
[C---:B------:R-:W-:Y:S02]  /*d020*/  ISETP.GE.AND P1, PT, R32.reuse, R229, PT ;  /* 0x000000e52000720c */ /* 0x040fe40003f26270 */
[----:B------:R-:W-:-:S02]  /*d030*/  ISETP.GE.AND P6, PT, R32, R227, PT ;  /* 0x000000e32000720c */ /* 0x000fc40003fc6270 */
[-C--:B------:R-:W-:Y:S02]  /*d040*/  ISETP.GE.AND P0, PT, R32, R226.reuse, PT ;  /* 0x000000e22000720c */ /* 0x080fe40003f06270 */
[----:B------:R-:W-:Y:S02]  /*d050*/  FSEL R26, R25, -INF , !P2 ;  /* 0xff800000191a7808 */ /* 0x000fe40005000000 */
[----:B------:R-:W-:Y:S02]  /*d060*/  FSEL R210, R176, -INF , !P1 ;  /* 0xff800000b0d27808 */ /* 0x000fe40004800000 */
[C---:B------:R-:W-:Y:S02]  /*d070*/  ISETP.GE.AND P1, PT, R3.reuse, R227, PT ;  /* 0x000000e30300720c */ /* 0x040fe40003f26270 */
[----:B------:R-:W-:Y:S01]  /*d080*/  FSEL R208, R20, -INF , !P6 ;  /* 0xff80000014d07808 */ /* 0x000fe20007000000 */
[----:B------:R-:W-:Y:S01]  /*d090*/  VIADD R20, R2, 0x20 ;  /* 0x0000002002147836 */ /* 0x000fe20000000000 */
[----:B------:R-:W-:Y:S01]  /*d0a0*/  FSEL R25, R22, -INF , !P0 ;  /* 0xff80000016197808 */ /* 0x000fe20004000000 */
[----:B-1----:R-:W-:Y:S01]  /*d0b0*/  HMMA.16816.F32.BF16 R64, R44, R28, R64 ;  /* 0x0000001c2c40723c */ /* 0x002fe20000041840 */
[----:B------:R-:W-:Y:S01]  /*d0c0*/  BAR.SYNC.DEFER_BLOCKING 0x0 ;  /* 0x0000000000007b1d */ /* 0x000fe20000010000 */
[----:B------:R-:W-:-:S02]  /*d0d0*/  ISETP.GE.AND P0, PT, R3, R226, PT ;  /* 0x000000e20300720c */ /* 0x000fc40003f06270 */
[----:B------:R-:W-:Y:S02]  /*d0e0*/  FSEL R248, R21, -INF , !P1 ;  /* 0xff80000015f87808 */ /* 0x000fe40004800000 */
[CC--:B------:R-:W-:Y:S01]  /*d0f0*/  ISETP.GE.AND P6, PT, R3.reuse, R229.reuse, PT ;  /* 0x000000e50300720c */ /* 0x0c0fe20003fc6270 */
[C---:B------:R-:W-:Y:S01]  /*d100*/  HMMA.16816.F32.BF16 R8, R36.reuse, R28, R8 ;  /* 0x0000001c2408723c */ /* 0x040fe20000041808 */
[-C--:B------:R-:W-:Y:S01]  /*d110*/  ISETP.GE.AND P1, PT, R3, R228.reuse, PT ;  /* 0x000000e40300720c */ /* 0x080fe20003f26270 */
[----:B------:R-:W-:Y:S01]  /*d120*/  VIADD R3, R2, 0x21 ;  /* 0x0000002102037836 */ /* 0x000fe20000000000 */
[----:B------:R-:W-:Y:S02]  /*d130*/  FSEL R250, R23, -INF , !P0 ;  /* 0xff80000017fa7808 */ /* 0x000fe40004000000 */
[----:B------:R-:W-:Y:S01]  /*d140*/  ISETP.GE.AND P2, PT, R32, R228, PT ;  /* 0x000000e42000720c */ /* 0x000fe20003f46270 */
[----:B------:R-:W-:Y:S01]  /*d150*/  HMMA.16816.F32.BF16 R4, R36, R30, R4 ;  /* 0x0000001e2404723c */ /* 0x000fe20000041804 */
[----:B------:R-:W-:-:S02]  /*d160*/  ISETP.GE.AND P0, PT, R20, R229, PT ;  /* 0x000000e51400720c */ /* 0x000fc40003f06270 */
[----:B------:R-:W-:Y:S02]  /*d170*/  FSEL R207, R178, -INF , !P2 ;  /* 0xff800000b2cf7808 */ /* 0x000fe40005000000 */
[----:B------:R-:W-:Y:S01]  /*d180*/  FSEL R209, R177, -INF , !P6 ;  /* 0xff800000b1d17808 */ /* 0x000fe20007000000 */
[----:B------:R-:W-:Y:S01]  /*d190*/  HMMA.16816.F32.BF16 R60, R44, R30, R60 ;  /* 0x0000001e2c3c723c */ /* 0x000fe2000004183c */
[----:B------:R-:W-:Y:S02]  /*d1a0*/  FSEL R32, R172, -INF , !P0 ;  /* 0xff800000ac207808 */ /* 0x000fe40004000000 */
[C---:B------:R-:W-:Y:S02]  /*d1b0*/  ISETP.GE.AND P6, PT, R20.reuse, R228, PT ;  /* 0x000000e41400720c */ /* 0x040fe40003fc6270 */
[----:B------:R-:W-:Y:S02]  /*d1c0*/  ISETP.GE.AND P2, PT, R20, R227, PT ;  /* 0x000000e31400720c */ /* 0x000fe40003f46270 */
[----:B------:R-:W-:-:S02]  /*d1d0*/  ISETP.GE.AND P0, PT, R3, R229, PT ;  /* 0x000000e50300720c */ /* 0x000fc40003f06270 */
[----:B------:R-:W-:Y:S02]  /*d1e0*/  FSEL R33, R174, -INF , !P6 ;  /* 0xff800000ae217808 */ /* 0x000fe40007000000 */
[----:B------:R-:W-:Y:S01]  /*d1f0*/  FSEL R198, R16, -INF , !P2 ;  /* 0xff80000010c67808 */ /* 0x000fe20005000000 */
[C---:B------:R-:W-:Y:S01]  /*d200*/  VIADD R16, R2.reuse, 0x28 ;  /* 0x0000002802107836 */ /* 0x040fe20000000000 */
[----:B------:R-:W-:Y:S02]  /*d210*/  FSEL R34, R173, -INF , !P0 ;  /* 0xff800000ad227808 */ /* 0x000fe40004000000 */
[C---:B------:R-:W-:Y:S02]  /*d220*/  ISETP.GE.AND P6, PT, R3.reuse, R228, PT ;  /* 0x000000e40300720c */ /* 0x040fe40003fc6270 */
[C---:B------:R-:W-:Y:S02]  /*d230*/  ISETP.GE.AND P0, PT, R3.reuse, R226, PT ;  /* 0x000000e20300720c */ /* 0x040fe40003f06270 */
[----:B------:R-:W-:Y:S01]  /*d240*/  ISETP.GE.AND P2, PT, R3, R227, PT ;  /* 0x000000e30300720c */ /* 0x000fe20003f46270 */
[----:B------:R-:W-:Y:S01]  /*d250*/  VIADD R3, R2, 0x29 ;  /* 0x0000002902037836 */ /* 0x000fe20000000000 */
[----:B------:R-:W-:-:S02]  /*d260*/  FSEL R175, R175, -INF , !P6 ;  /* 0xff800000afaf7808 */ /* 0x000fc40007000000 */
[----:B------:R-:W-:Y:S02]  /*d270*/  FSEL R191, R19, -INF , !P0 ;  /* 0xff80000013bf7808 */ /* 0x000fe40004000000 */
[C---:B------:R-:W-:Y:S02]  /*d280*/  ISETP.GE.AND P6, PT, R16.reuse, R227, PT ;  /* 0x000000e31000720c */ /* 0x040fe40003fc6270 */
[-C--:B------:R-:W-:Y:S02]  /*d290*/  ISETP.GE.AND P0, PT, R16, R226.reuse, PT ;  /* 0x000000e21000720c */ /* 0x080fe40003f06270 */
[----:B------:R-:W-:Y:S02]  /*d2a0*/  FSEL R249, R179, -INF , !P1 ;  /* 0xff800000b3f97808 */ /* 0x000fe40004800000 */
[----:B------:R-:W-:Y:S02]  /*d2b0*/  ISETP.GE.AND P1, PT, R20, R226, PT ;  /* 0x000000e21400720c */ /* 0x000fe40003f26270 */
[----:B------:R-:W-:Y:S01]  /*d2c0*/  FSEL R202, R12, -INF , !P6 ;  /* 0xff8000000cca7808 */ /* 0x000fe20007000000 */
[----:B------:R-:W-:Y:S01]  /*d2d0*/  VIADD R12, R2, 0x31 ;  /* 0x00000031020c7836 */ /* 0x000fe20000000000 */
[----:B------:R-:W-:-:S02]  /*d2e0*/  FSEL R201, R14, -INF , !P0 ;  /* 0xff8000000ec97808 */ /* 0x000fc40004000000 */
[----:B------:R-:W-:Y:S02]  /*d2f0*/  ISETP.GE.AND P0, PT, R3, R226, PT ;  /* 0x000000e20300720c */ /* 0x000fe40003f06270 */
[----:B------:R-:W-:Y:S02]  /*d300*/  FSEL R199, R18, -INF , !P1 ;  /* 0xff80000012c77808 */ /* 0x000fe40004800000 */
[-C--:B------:R-:W-:Y:S02]  /*d310*/  ISETP.GE.AND P1, PT, R16, R229.reuse, PT ;  /* 0x000000e51000720c */ /* 0x080fe40003f26270 */
[----:B------:R-:W-:Y:S02]  /*d320*/  FSEL R243, R15, -INF , !P0 ;  /* 0xff8000000ff37808 */ /* 0x000fe40004000000 */
[----:B------:R-:W-:Y:S02]  /*d330*/  ISETP.GE.AND P0, PT, R12, R229, PT ;  /* 0x000000e50c00720c */ /* 0x000fe40003f06270 */
[----:B------:R-:W-:-:S02]  /*d340*/  FSEL R59, R164, -INF , !P1 ;  /* 0xff800000a43b7808 */ /* 0x000fc40004800000 */
[----:B------:R-:W-:Y:S02]  /*d350*/  ISETP.GE.AND P1, PT, R3, R227, PT ;  /* 0x000000e30300720c */ /* 0x000fe40003f26270 */
[----:B------:R-:W-:Y:S02]  /*d360*/  FSEL R65, R65, -INF , !P0 ;  /* 0xff80000041417808 */ /* 0x000fe40004000000 */
[-C--:B------:R-:W-:Y:S02]  /*d370*/  ISETP.GE.AND P0, PT, R12, R228.reuse, PT ;  /* 0x000000e40c00720c */ /* 0x080fe40003f06270 */
[----:B------:R-:W-:Y:S01]  /*d380*/  FSEL R244, R13, -INF , !P1 ;  /* 0xff8000000df47808 */ /* 0x000fe20004800000 */
[C---:B------:R-:W-:Y:S01]  /*d390*/  VIADD R13, R2.reuse, 0x30 ;  /* 0x00000030020d7836 */ /* 0x040fe20000000000 */
[C---:B------:R-:W-:Y:S02]  /*d3a0*/  ISETP.GE.AND P6, PT, R3.reuse, R229, PT ;  /* 0x000000e50300720c */ /* 0x040fe40003fc6270 */
[----:B------:R-:W-:Y:S01]  /*d3b0*/  ISETP.GE.AND P1, PT, R3, R228, PT ;  /* 0x000000e40300720c */ /* 0x000fe20003f26270 */
[C---:B------:R-:W-:Y:S01]  /*d3c0*/  VIADD R3, R2.reuse, 0x38 ;  /* 0x0000003802037836 */ /* 0x040fe20000000000 */
[----:B------:R-:W-:Y:S01]  /*d3d0*/  FSEL R57, R67, -INF , !P0 ;  /* 0xff80000043397808 */ /* 0x000fe20004000000 */
[----:B------:R-:W-:Y:S01]  /*d3e0*/  VIADD R2, R2, 0x39 ;  /* 0x0000003902027836 */ /* 0x000fe20000000000 */
[----:B------:R-:W-:-:S02]  /*d3f0*/  ISETP.GE.AND P0, PT, R12, R227, PT ;  /* 0x000000e30c00720c */ /* 0x000fc40003f06270 */
[----:B------:R-:W-:Y:S02]  /*d400*/  FSEL R200, R17, -INF , !P2 ;  /* 0xff80000011c87808 */ /* 0x000fe40005000000 */
[----:B------:R-:W-:Y:S02]  /*d410*/  FSEL R180, R9, -INF , !P0 ;  /* 0xff80000009b47808 */ /* 0x000fe40004000000 */
[----:B------:R-:W-:Y:S02]  /*d420*/  ISETP.GE.AND P0, PT, R2, R227, PT ;  /* 0x000000e30200720c */ /* 0x000fe40003f06270 */
[----:B------:R-:W-:Y:S02]  /*d430*/  ISETP.GE.AND P2, PT, R16, R228, PT ;  /* 0x000000e41000720c */ /* 0x000fe40003f46270 */
[----:B------:R-:W-:Y:S02]  /*d440*/  FSEL R176, R5, -INF , !P0 ;  /* 0xff80000005b07808 */ /* 0x000fe40004000000 */
[----:B------:R-:W-:-:S02]  /*d450*/  FSEL R177, R166, -INF , !P2 ;  /* 0xff800000a6b17808 */ /* 0x000fc40005000000 */
[----:B------:R-:W-:Y:S02]  /*d460*/  FSEL R174, R165, -INF , !P6 ;  /* 0xff800000a5ae7808 */ /* 0x000fe40007000000 */
        /* <DEDUP_REMOVED lines=92> */
.L_x_330:
[----:B------:R-:W-:Y:S05]  /*da30*/  BSYNC B0 ;  /* 0x0000000000007941 */ /* 0x000fea0003800000 */
.L_x_329:
[----:B------:R-:W0:Y:S02]  /*da40*/  LDGDEPBAR ;  /* 0x00000000000079af */ /* 0x000e240000000000 */
.L_x_328:
[----:B------:R-:W-:Y:S01]  /*da50*/  IMAD.WIDE.U32 R196, R242, -0x326172a9, RZ ;  /* 0xcd9e8d57f2c47825 */ /* 0x000fe200078e00ff */
[----:B------:R-:W-:Y:S01]  /*da60*/  USHF.L.U32 UR4, UR24, 0x1, URZ ;  /* 0x0000000118047899 */ /* 0x000fe2000800063f */
[----:B--2---:R-:W-:Y:S01]  /*da70*/  FMNMX.FTZ R9, R215, R48, !PT ;  /* 0x00000030d7097209 */ /* 0x004fe20007810000 */
[----:B------:R2:W-:Y:S01]  /*da80*/  STL.64 [R1+0x18], R216 ;  /* 0x000018d801007387 */ /* 0x0005e20000100a00 */
[----:B------:R-:W-:Y:S01]  /*da90*/  IMAD.MOV.U32 R38, RZ, RZ, R194 ;  /* 0x000000ffff267224 */ /* 0x000fe200078e00c2 */
[----:B------:R-:W-:Y:S01]  /*daa0*/  LOP3.LUT R194, R197, R171, RZ, 0x3c, !PT ;  /* 0x000000abc5c27212 */ /* 0x000fe200078e3cff */
[----:B------:R-:W-:Y:S01]  /*dab0*/  IMAD.MOV.U32 R36, RZ, RZ, R195 ;  /* 0x000000ffff247224 */ /* 0x000fe200078e00c3 */
[----:B------:R-:W-:Y:S01]  /*dac0*/  FMNMX.FTZ R8, R214, R49, !PT ;  /* 0x00000031d6087209 */ /* 0x000fe20007810000 */
[----:B------:R-:W-:-:S03]  /*dad0*/  IMAD.WIDE.U32 R226, R168, -0x2daee0ad, RZ ;  /* 0xd2511f53a8e27825 */ /* 0x000fc600078e00ff */
[----:B------:R-:W-:Y:S01]  /*dae0*/  FMNMX.FTZ R8, R38, R8, !PT ;  /* 0x0000000826087209 */ /* 0x000fe20007810000 */
[----:B------:R-:W-:Y:S01]  /*daf0*/  IMAD.WIDE.U32 R194, R194, -0x2daee0ad, RZ ;  /* 0xd2511f53c2c27825 */ /* 0x000fe200078e00ff */
[----:B-1----:R-:W-:Y:S01]  /*db00*/  LOP3.LUT R2, R227, UR4, R239, 0x96, !PT ;  /* 0x00000004e3027c12 */ /* 0x002fe2000f8e96ef */
[----:B------:R-:W-:Y:S02]  /*db10*/  UIADD3 UR4, UR4, 0x1, URZ ;  /* 0x0000000104047890 */ /* 0x000fe4000fffe03f */
[----:B------:R-:W-:Y:S02]  /*db20*/  VIADD R7, R239, 0xbb67ae85 ;  /* 0xbb67ae85ef077836 */ /* 0x000fe40000000000 */
[----:B------:R-:W-:Y:S02]  /*db30*/  IMAD.MOV.U32 R19, RZ, RZ, R189 ;  /* 0x000000ffff137224 */ /* 0x000fe400078e00bd */
[----:B------:R-:W-:Y:S01]  /*db40*/  IMAD.MOV.U32 R40, RZ, RZ, R192 ;  /* 0x000000ffff287224 */ /* 0x000fe200078e00c0 */
[----:B------:R-:W-:Y:S01]  /*db50*/  LOP3.LUT R192, R195, R226, R7, 0x96, !PT ;  /* 0x000000e2c3c07212 */ /* 0x000fe200078e9607 */
[----:B------:R-:W-:Y:S01]  /*db60*/  IMAD.MOV.U32 R39, RZ, RZ, R193 ;  /* 0x000000ffff277224 */ /* 0x000fe200078e00c1 */
[----:B------:R-:W-:Y:S01]  /*db70*/  FMNMX.FTZ R9, R19, R9, !PT ;  /* 0x0000000913097209 */ /* 0x000fe20007810000 */
[----:B------:R-:W-:Y:S01]  /*db80*/  VIADD R184, R238, 0x9e3779b9 ;  /* 0x9e3779b9eeb87836 */ /* 0x000fe20000000000 */
[----:B------:R-:W-:Y:S01]  /*db90*/  LOP3.LUT R227, R227, UR4, R239, 0x96, !PT ;  /* 0x00000004e3e37c12 */ /* 0x000fe2000f8e96ef */
[----:B------:R-:W-:Y:S01]  /*dba0*/  IMAD.WIDE.U32 R2, R2, -0x326172a9, RZ ;  /* 0xcd9e8d5702027825 */ /* 0x000fe200078e00ff */
[----:B------:R-:W-:-:S03]  /*dbb0*/  FMNMX.FTZ R9, R40, R9, !PT ;  /* 0x0000000928097209 */ /* 0x000fc60007810000 */
[----:B------:R-:W-:Y:S01]  /*dbc0*/  IMAD.WIDE.U32 R192, R192, -0x326172a9, RZ ;  /* 0xcd9e8d57c0c07825 */ /* 0x000fe200078e00ff */
[----:B------:R-:W-:Y:S02]  /*dbd0*/  LOP3.LUT R4, R3, R196, R184, 0x96, !PT ;  /* 0x000000c403047212 */ /* 0x000fe400078e96b8 */
[----:B------:R-:W-:Y:S01]  /*dbe0*/  FMNMX.FTZ R9, R39, R9, !PT ;  /* 0x0000000927097209 */ /* 0x000fe20007810000 */
[----:B------:R-:W-:Y:S02]  /*dbf0*/  VIADD R190, R238, 0x3c6ef372 ;  /* 0x3c6ef372eebe7836 */ /* 0x000fe40000000000 */
[----:B------:R-:W-:Y:S01]  /*dc00*/  VIADD R189, R239, 0x76cf5d0a ;  /* 0x76cf5d0aefbd7836 */ /* 0x000fe20000000000 */
[----:B------:R-:W-:Y:S01]  /*dc10*/  FMNMX.FTZ R9, R204, R9, !PT ;  /* 0x00000009cc097209 */ /* 0x000fe20007810000 */
[----:B------:R-:W-:Y:S01]  /*dc20*/  IMAD.WIDE.U32 R4, R4, -0x2daee0ad, RZ ;  /* 0xd2511f5304047825 */ /* 0x000fe200078e00ff */
[----:B------:R-:W-:Y:S02]  /*dc30*/  LOP3.LUT R10, R193, R2, R190, 0x96, !PT ;  /* 0x00000002c10a7212 */ /* 0x000fe400078e96be */
[----:B------:R-:W-:Y:S01]  /*dc40*/  FMNMX.FTZ R9, R206, R9, !PT ;  /* 0x00000009ce097209 */ /* 0x000fe20007810000 */
[----:B------:R-:W-:Y:S01]  /*dc50*/  VIADD R187, R239, 0x32370b8f ;  /* 0x32370b8fefbb7836 */ /* 0x000fe20000000000 */
[----:B------:R-:W-:Y:S01]  /*dc60*/  LOP3.LUT R6, R5, R194, R189, 0x96, !PT ;  /* 0x000000c205067212 */ /* 0x000fe200078e96bd */
[----:B------:R-:W-:-:S04]  /*dc70*/  IMAD.WIDE.U32 R10, R10, -0x2daee0ad, RZ ;  /* 0xd2511f530a0a7825 */ /* 0x000fc800078e00ff */
[----:B------:R-:W-:Y:S01]  /*dc80*/  IMAD.MOV.U32 R37, RZ, RZ, R251 ;  /* 0x000000ffff257224 */ /* 0x000fe200078e00fb */
[----:B------:R-:W-:Y:S01]  /*dc90*/  LOP3.LUT R5, R11, R4, R187, 0x96, !PT ;  /* 0x000000040b057212 */ /* 0x000fe200078e96bb */
[----:B------:R-:W-:Y:S01]  /*dca0*/  IMAD.WIDE.U32 R30, R6, -0x326172a9, RZ ;  /* 0xcd9e8d57061e7825 */ /* 0x000fe200078e00ff */
[----:B------:R-:W-:Y:S02]  /*dcb0*/  FMNMX.FTZ R4, R210, R9, !PT ;  /* 0x00000009d2047209 */ /* 0x000fe40007810000 */
[----:B------:R-:W-:Y:S01]  /*dcc0*/  FMNMX.FTZ R8, R37, R8, !PT ;  /* 0x0000000825087209 */ /* 0x000fe20007810000 */
[----:B------:R-:W-:Y:S01]  /*dcd0*/  IMAD.WIDE.U32 R22, R5, -0x326172a9, RZ ;  /* 0xcd9e8d5705167825 */ /* 0x000fe200078e00ff */
[----:B------:R-:W-:Y:S02]  /*dce0*/  FMNMX.FTZ R5, R209, R4, !PT ;  /* 0x00000004d1057209 */ /* 0x000fe40007810000 */
[----:B------:R-:W-:Y:S01]  /*dcf0*/  FMNMX.FTZ R8, R36, R8, !PT ;  /* 0x0000000824087209 */ /* 0x000fe20007810000 */
[----:B------:R-:W-:Y:S01]  /*dd00*/  IMAD.MOV.U32 R45, RZ, RZ, R249 ;  /* 0x000000ffff2d7224 */ /* 0x000fe200078e00f9 */
        /* <DEDUP_REMOVED lines=9> */
[----:B------:R-:W-:Y:S01]  /*dda0*/  IMAD.MOV.U32 R197, RZ, RZ, R250 ;  /* 0x000000ffffc57224 */ /* 0x000fe200078e00fa */
[----:B------:R-:W-:Y:S01]  /*ddb0*/  FMNMX.FTZ R8, R207, R8, !PT ;  /* 0x00000008cf087209 */ /* 0x000fe20007810000 */
[----:B------:R-:W-:Y:S01]  /*ddc0*/  IMAD.WIDE.U32 R250, R169, -0x326172a9, RZ ;  /* 0xcd9e8d57a9fa7825 */ /* 0x000fe200078e00ff */
[----:B------:R-:W-:-:S02]  /*ddd0*/  FMNMX.FTZ R9, R174, R9, !PT ;  /* 0x00000009ae097209 */ /* 0x000fc40007810000 */
[----:B------:R-:W-:Y:S01]  /*dde0*/  FMNMX.FTZ R8, R45, R8, !PT ;  /* 0x000000082d087209 */ /* 0x000fe20007810000 */
[----:B------:R-:W-:Y:S01]  /*ddf0*/  IMAD.MOV.U32 R195, RZ, RZ, R248 ;  /* 0x000000ffffc37224 */ /* 0x000fe200078e00f8 */
[----:B------:R-:W-:Y:S01]  /*de00*/  FMNMX.FTZ R6, R64, R9, !PT ;  /* 0x0000000940067209 */ /* 0x000fe20007810000 */
[----:B------:R-:W-:Y:S01]  /*de10*/  IMAD.MOV.U32 R18, RZ, RZ, R246 ;  /* 0x000000ffff127224 */ /* 0x000fe200078e00f6 */
[----:B------:R-:W-:Y:S01]  /*de20*/  FMNMX.FTZ R8, R33, R8, !PT ;  /* 0x0000000821087209 */ /* 0x000fe20007810000 */
[----:B------:R-:W-:Y:S01]  /*de30*/  IMAD.MOV.U32 R44, RZ, RZ, R247 ;  /* 0x000000ffff2c7224 */ /* 0x000fe200078e00f7 */
[----:B------:R-:W-:Y:S01]  /*de40*/  FMNMX.FTZ R9, R213, R0, !PT ;  /* 0x00000000d5097209 */ /* 0x000fe20007810000 */
[----:B------:R-:W-:Y:S01]  /*de50*/  VIADD R182, R238, 0xb54cda56 ;  /* 0xb54cda56eeb67836 */ /* 0x000fe20000000000 */
[----:B------:R-:W-:Y:S01]  /*de60*/  LOP3.LUT R4, R31, R192, R188, 0x96, !PT ;  /* 0x000000c01f047212 */ /* 0x000fe200078e96bc */
[----:B--2---:R-:W-:Y:S01]  /*de70*/  IMAD.MOV.U32 R216, RZ, RZ, R44 ;  /* 0x000000ffffd87224 */ /* 0x004fe200078e002c */
[----:B------:R-:W-:Y:S01]  /*de80*/  LOP3.LUT R30, R23, R30, R186, 0x96, !PT ;  /* 0x0000001e171e7212 */ /* 0x000fe200078e96ba */
[----:B------:R-:W-:Y:S01]  /*de90*/  IMAD.MOV.U32 R217, RZ, RZ, R18 ;  /* 0x000000ffffd97224 */ /* 0x000fe200078e0012 */
[----:B------:R-:W-:Y:S01]  /*dea0*/  FMNMX.FTZ R8, R175, R8, !PT ;  /* 0x00000008af087209 */ /* 0x000fe20007810000 */
[----:B------:R-:W-:Y:S01]  /*deb0*/  IMAD.WIDE.U32 R12, R4, -0x2daee0ad, RZ ;  /* 0xd2511f53040c7825 */ /* 0x000fe200078e00ff */
[----:B------:R-:W-:-:S02]  /*dec0*/  FMNMX.FTZ R9, R52, R9, !PT ;  /* 0x0000000934097209 */ /* 0x000fc40007810000 */
[----:B------:R-:W-:Y:S01]  /*ded0*/  FMNMX.FTZ R8, R177, R8, !PT ;  /* 0x00000008b1087209 */ /* 0x000fe20007810000 */
[----:B------:R-:W-:Y:S01]  /*dee0*/  IMAD.WIDE.U32 R30, R30, -0x2daee0ad, RZ ;  /* 0xd2511f531e1e7825 */ /* 0x000fe200078e00ff */
[----:B------:R-:W-:Y:S02]  /*def0*/  FMNMX.FTZ R9, R56, R9, !PT ;  /* 0x0000000938097209 */ /* 0x000fe40007810000 */
[----:B------:R-:W-:Y:S02]  /*df00*/  LOP3.LUT R4, R13, R10, R185, 0x96, !PT ;  /* 0x0000000a0d047212 */ /* 0x000fe400078e96b9 */
[----:B------:R-:W-:Y:S02]  /*df10*/  LOP3.LUT R5, R31, R12, R183, 0x96, !PT ;  /* 0x0000000c1f057212 */ /* 0x000fe400078e96b7 */
[----:B------:R-:W-:Y:S01]  /*df20*/  FMNMX.FTZ R8, R179, R8, !PT ;  /* 0x00000008b3087209 */ /* 0x000fe20007810000 */
[----:B------:R-:W-:Y:S01]  /*df30*/  IMAD.WIDE.U32 R46, R4, -0x326172a9, RZ ;  /* 0xcd9e8d57042e7825 */ /* 0x000fe200078e00ff */
[----:B------:R-:W-:-:S02]  /*df40*/  FMNMX.FTZ R9, R54, R9, !PT ;  /* 0x0000000936097209 */ /* 0x000fc40007810000 */
[----:B------:R-:W-:Y:S01]  /*df50*/  FMNMX.FTZ R8, R35, R8, !PT ;  /* 0x0000000823087209 */ /* 0x000fe20007810000 */
[----:B------:R-:W-:Y:S01]  /*df60*/  IMAD.WIDE.U32 R12, R5, -0x326172a9, RZ ;  /* 0xcd9e8d57050c7825 */ /* 0x000fe200078e00ff */
[----:B------:R-:W-:Y:S02]  /*df70*/  FMNMX.FTZ R9, R24, R9, !PT ;  /* 0x0000000918097209 */ /* 0x000fe40007810000 */
[----:B------:R-:W-:Y:S02]  /*df80*/  FMNMX.FTZ R5, R65, R6, !PT ;  /* 0x0000000641057209 */ /* 0x000fe40007810000 */
[----:B------:R-:W-:Y:S02]  /*df90*/  LOP3.LUT R4, R3, R250, R184, 0x96, !PT ;  /* 0x000000fa03047212 */ /* 0x000fe400078e96b8 */
[----:B------:R-:W-:Y:S02]  /*dfa0*/  LOP3.LUT R248, R251, R171, RZ, 0x3c, !PT ;  /* 0x000000abfbf87212 */ /* 0x000fe400078e3cff */
[----:B------:R-:W-:Y:S01]  /*dfb0*/  FMNMX.FTZ R11, R57, R8, !PT ;  /* 0x00000008390b7209 */ /* 0x000fe20007810000 */
[----:B------:R-:W-:Y:S01]  /*dfc0*/  IMAD.WIDE.U32 R16, R4, -0x2daee0ad, RZ ;  /* 0xd2511f5304107825 */ /* 0x000fe200078e00ff */
[----:B------:R-:W-:-:S02]  /*dfd0*/  FMNMX.FTZ R9, R26, R9, !PT ;  /* 0x000000091a097209 */ /* 0x000fc40007810000 */
[----:B------:R-:W-:Y:S01]  /*dfe0*/  FMNMX.FTZ R6, R60, R5, !PT ;  /* 0x000000053c067209 */ /* 0x000fe20007810000 */
[----:B------:R-:W-:Y:S01]  /*dff0*/  IMAD.WIDE.U32 R248, R248, -0x2daee0ad, RZ ;  /* 0xd2511f53f8f87825 */ /* 0x000fe200078e00ff */
[----:B------:R-:W-:Y:S02]  /*e000*/  FMNMX.FTZ R4, R62, R11, !PT ;  /* 0x0000000b3e047209 */ /* 0x000fe40007810000 */
[----:B------:R-:W-:Y:S02]  /*e010*/  FMNMX.FTZ R9, R208, R9, !PT ;  /* 0x00000009d0097209 */ /* 0x000fe40007810000 */
[----:B------:R-:W-:Y:S02]  /*e020*/  FMNMX.FTZ R6, R61, R6, !PT ;  /* 0x000000063d067209 */ /* 0x000fe40007810000 */
[----:B------:R-:W-:Y:S02]  /*e030*/  FMNMX.FTZ R11, R63, R4, !PT ;  /* 0x000000043f0b7209 */ /* 0x000fe40007810000 */
[----:B------:R-:W-:Y:S01]  /*e040*/  LOP3.LUT R4, R17, R248, R189, 0x96, !PT ;  /* 0x000000f811047212 */ /* 0x000fe200078e96bd */
[----:B------:R-:W1:Y:S01]  /*e050*/  SHFL.BFLY PT, R3, R6, 0x2, 0x1f ;  /* 0x0c401f0006037f89 */ /* 0x000e6200000e0000 */
[----:B------:R-:W-:-:S02]  /*e060*/  FMNMX.FTZ R9, R195, R9, !PT ;  /* 0x00000009c3097209 */ /* 0x000fc40007810000 */
        /* <DEDUP_REMOVED lines=9> */
[----:B------:R-:W-:Y:S01]  /*e100*/  VIADD R249, R238, 0x1715609d ;  /* 0x1715609deef97836 */ /* 0x000fe20000000000 */
[----:B------:R-:W-:-:S02]  /*e110*/  FMNMX.FTZ R4, R55, R4, !PT ;  /* 0x0000000437047209 */ /* 0x000fc40007810000 */
[----:B------:R-:W-:Y:S02]  /*e120*/  LOP3.LUT R2, R247, R2, R190, 0x96, !PT ;  /* 0x00000002f7027212 */ /* 0x000fe400078e96be */
[----:B------:R-:W-:Y:S02]  /*e130*/  FMNMX.FTZ R9, R244, R9, !PT ;  /* 0x00000009f4097209 */ /* 0x000fe40007810000 */
[----:B------:R-:W-:Y:S01]  /*e140*/  FMNMX.FTZ R4, R211, R4, !PT ;  /* 0x00000004d3047209 */ /* 0x000fe20007810000 */
[----:B------:R-:W-:Y:S01]  /*e150*/  IMAD.WIDE.U32 R228, R2, -0x2daee0ad, RZ ;  /* 0xd2511f5302e47825 */ /* 0x000fe200078e00ff */
[----:B------:R-:W-:Y:S02]  /*e160*/  FMNMX.FTZ R9, R178, R9, !PT ;  /* 0x00000009b2097209 */ /* 0x000fe40007810000 */
[----:B------:R-:W-:Y:S02]  /*e170*/  FMNMX.FTZ R4, R245, R4, !PT ;  /* 0x00000004f5047209 */ /* 0x000fe40007810000 */
[----:B------:R-:W-:-:S02]  /*e180*/  FMNMX.FTZ R9, R180, R9, !PT ;  /* 0x00000009b4097209 */ /* 0x000fc40007810000 */
[----:B------:R-:W-:Y:S02]  /*e190*/  LOP3.LUT R2, R229, R16, R187, 0x96, !PT ;  /* 0x00000010e5027212 */ /* 0x000fe400078e96bb */
[----:B-1----:R-:W-:Y:S02]  /*e1a0*/  FMNMX.FTZ R3, R6, R3, !PT ;  /* 0x0000000306037209 */ /* 0x002fe40007810000 */
[----:B------:R-:W-:Y:S01]  /*e1b0*/  FMNMX.FTZ R4, R27, R4, !PT ;  /* 0x000000041b047209 */ /* 0x000fe20007810000 */
[----:B------:R-:W-:Y:S01]  /*e1c0*/  IMAD.WIDE.U32 R42, R2, -0x326172a9, RZ ;  /* 0xcd9e8d57022a7825 */ /* 0x000fe200078e00ff */
[----:B------:R-:W-:Y:S01]  /*e1d0*/  FMNMX.FTZ R9, R172, R9, !PT ;  /* 0x00000009ac097209 */ /* 0x000fe20007810000 */
[----:B------:R-:W1:Y:S01]  /*e1e0*/  SHFL.BFLY PT, R164, R3, 0x1, 0x1f ;  /* 0x0c201f0003a47f89 */ /* 0x000e6200000e0000 */
[----:B------:R-:W-:Y:S02]  /*e1f0*/  FMNMX.FTZ R4, R25, R4, !PT ;  /* 0x0000000419047209 */ /* 0x000fe40007810000 */
[----:B------:R-:W-:Y:S01]  /*e200*/  LOP3.LUT R2, R29, R246, R188, 0x96, !PT ;  /* 0x000000f61d027212 */ /* 0x000fe200078e96bc */
[----:B------:R-:W2:Y:S01]  /*e210*/  SHFL.BFLY PT, R6, R11, 0x2, 0x1f ;  /* 0x0c401f000b067f89 */ /* 0x000ea200000e0000 */
[----:B------:R-:W-:-:S02]  /*e220*/  FMNMX.FTZ R9, R176, R9, !PT ;  /* 0x00000009b0097209 */ /* 0x000fc40007810000 */
[----:B------:R-:W-:Y:S01]  /*e230*/  FMNMX.FTZ R4, R197, R4, !PT ;  /* 0x00000004c5047209 */ /* 0x000fe20007810000 */
[----:B------:R-:W-:Y:S01]  /*e240*/  IMAD.WIDE.U32 R20, R2, -0x2daee0ad, RZ ;  /* 0xd2511f5302147825 */ /* 0x000fe200078e00ff */
[----:B------:R-:W-:Y:S01]  /*e250*/  LOP3.LUT R28, R43, R28, R186, 0x96, !PT ;  /* 0x0000001c2b1c7212 */ /* 0x000fe200078e96ba */
[----:B------:R-:W3:Y:S01]  /*e260*/  SHFL.BFLY PT, R2, R9, 0x2, 0x1f ;  /* 0x0c401f0009027f89 */ /* 0x000ee200000e0000 */
[----:B------:R-:W-:Y:S02]  /*e270*/  FMNMX.FTZ R4, R199, R4, !PT ;  /* 0x00000004c7047209 */ /* 0x000fe40007810000 */
[----:B------:R-:W-:Y:S01]  /*e280*/  LOP3.LUT R5, R13, R46, R182, 0x96, !PT ;  /* 0x0000002e0d057212 */ /* 0x000fe200078e96b6 */
[----:B------:R-:W-:Y:S01]  /*e290*/  IMAD.WIDE.U32 R28, R28, -0x2daee0ad, RZ ;  /* 0xd2511f531c1c7825 */ /* 0x000fe200078e00ff */
[----:B------:R-:W-:Y:S02]  /*e2a0*/  FMNMX.FTZ R4, R191, R4, !PT ;  /* 0x00000004bf047209 */ /* 0x000fe40007810000 */
[----:B------:R-:W-:-:S02]  /*e2b0*/  LOP3.LUT R10, R5, 0xffff, RZ, 0xc0, !PT ;  /* 0x0000ffff050a7812 */ /* 0x000fc400078ec0ff */
[----:B------:R-:W-:Y:S02]  /*e2c0*/  FMNMX.FTZ R4, R201, R4, !PT ;  /* 0x00000004c9047209 */ /* 0x000fe40007810000 */
[----:B------:R-:W-:Y:S02]  /*e2d0*/  LOP3.LUT R20, R29, R20, R183, 0x96, !PT ;  /* 0x000000141d147212 */ /* 0x000fe400078e96b7 */
[----:B------:R-:W-:Y:S02]  /*e2e0*/  FMNMX.FTZ R4, R243, R4, !PT ;  /* 0x00000004f3047209 */ /* 0x000fe40007810000 */
[----:B-1----:R-:W-:Y:S02]  /*e2f0*/  FMNMX.FTZ R164, R3, R164, !PT ;  /* 0x000000a403a47209 */ /* 0x002fe40007810000 */
[----:B------:R-:W-:Y:S02]  /*e300*/  FMNMX.FTZ R4, R167, R4, !PT ;  /* 0x00000004a7047209 */ /* 0x000fe40007810000 */
[C---:B------:R-:W-:Y:S01]  /*e310*/  FSETP.NEU.FTZ.AND P3, PT, R164.reuse, -INF , PT ;  /* 0xff800000a400780b */ /* 0x040fe20003f7d000 */
[----:B------:R-:W-:Y:S01]  /*e320*/  FMUL.FTZ R67, R164, UR18 ;  /* 0x00000012a4437c20 */ /* 0x000fe20008410000 */
[----:B------:R-:W-:-:S02]  /*e330*/  FMNMX.FTZ R4, R173, R4, !PT ;  /* 0x00000004ad047209 */ /* 0x000fc40007810000 */
[----:B--2---:R-:W-:Y:S02]  /*e340*/  FMNMX.FTZ R6, R11, R6, !PT ;  /* 0x000000060b067209 */ /* 0x004fe40007810000 */
[----:B---3--:R-:W-:Y:S02]  /*e350*/  FMNMX.FTZ R2, R9, R2, !PT ;  /* 0x0000000209027209 */ /* 0x008fe40007810000 */
[----:B------:R-:W-:Y:S01]  /*e360*/  FMNMX.FTZ R9, R165, R4, !PT ;  /* 0x00000004a5097209 */ /* 0x000fe20007810000 */
[----:B------:R-:W1:Y:S01]  /*e370*/  SHFL.BFLY PT, R3, R6, 0x1, 0x1f ;  /* 0x0c201f0006037f89 */ /* 0x000e6200000e0000 */
[----:B------:R-:W-:Y:S02]  /*e380*/  FSEL R67, R67, RZ, P3 ;  /* 0x000000ff43437208 */ /* 0x000fe40001800000 */
[----:B------:R-:W-:Y:S01]  /*e390*/  FMNMX.FTZ R4, R66, R9, !PT ;  /* 0x0000000942047209 */ /* 0x000fe20007810000 */
[----:B------:R-:W-:Y:S01]  /*e3a0*/  SHFL.BFLY PT, R17, R2, 0x1, 0x1f ;  /* 0x0c201f0002117f89 */ /* 0x000fe200000e0000 */
[----:B------:R-:W-:Y:S01]  /*e3b0*/  LOP3.LUT R14, R12, 0xffff, RZ, 0xc0, !PT ;  /* 0x0000ffff0c0e7812 */ /* 0x000fe200078ec0ff */
[----:B------:R-:W-:Y:S01]  /*e3c0*/  FFMA.FTZ R41, R19, UR18, -R67 ;  /* 0x0000001213297c23 */ /* 0x000fe20008010843 */
[----:B------:R-:W-:Y:S01]  /*e3d0*/  LOP3.LUT R228, R21, R228, R185, 0x96, !PT ;  /* 0x000000e415e47212 */ /* 0x000fe200078e96b9 */
[----:B------:R-:W2:Y:S01]  /*e3e0*/  SHFL.BFLY PT, R19, R4, 0x2, 0x1f ;  /* 0x0c401f0004137f89 */ /* 0x000ea200000e0000 */
[----:B------:R-:W-:Y:S01]  /*e3f0*/  LOP3.LUT R13, R5, 0xff, RZ, 0xc0, !PT ;  /* 0x000000ff050d7812 */ /* 0x000fe200078ec0ff */
[----:B------:R-:W-:Y:S01]  /*e400*/  IMAD.WIDE.U32 R20, R20, -0x326172a9, RZ ;  /* 0xcd9e8d5714147825 */ /* 0x000fe200078e00ff */
[----:B------:R-:W-:-:S03]  /*e410*/  SHF.R.U32.HI R10, RZ, 0x8, R10 ;  /* 0x00000008ff0a7819 */ /* 0x000fc6000001160a */
[----:B------:R-:W-:Y:S01]  /*e420*/  FFMA.FTZ R50, R48, UR18, -R67 ;  /* 0x0000001230327c23 */ /* 0x000fe20008010843 */
[----:B------:R-:W-:Y:S01]  /*e430*/  SHF.R.U32.HI R8, RZ, 0x18, R5 ;  /* 0x00000018ff087819 */ /* 0x000fe20000011605 */
[----:B------:R-:W-:Y:S01]  /*e440*/  IMAD.WIDE.U32 R228, R228, -0x326172a9, RZ ;  /* 0xcd9e8d57e4e47825 */ /* 0x000fe200078e00ff */
[----:B------:R-:W-:-:S03]  /*e450*/  PRMT R13, R13, 0x5410, R10 ;  /* 0x000054100d0d7816 */ /* 0x000fc6000000000a */
[----:B------:R-:W-:Y:S01]  /*e460*/  FFMA.FTZ R40, R40, UR18, -R67 ;  /* 0x0000001228287c23 */ /* 0x000fe20008010843 */
[----:B------:R-:W-:Y:S01]  /*e470*/  SHF.R.U32.HI R10, RZ, 0x10, R5 ;  /* 0x00000010ff0a7819 */ /* 0x000fe20000011605 */
[----:B------:R-:W-:Y:S01]  /*e480*/  FFMA.FTZ R39, R39, UR18, -R67 ;  /* 0x0000001227277c23 */ /* 0x000fe20008010843 */
[--C-:B------:R-:W-:Y:S01]  /*e490*/  SHF.R.U32.HI R9, RZ, 0x10, R20.reuse ;  /* 0x00000010ff097819 */ /* 0x100fe20000011614 */
[----:B------:R-:W-:Y:S01]  /*e4a0*/  MUFU.EX2 R50, R50 ;  /* 0x0000003200327308 */ /* 0x000fe20000000800 */
[----:B------:R-:W-:Y:S02]  /*e4b0*/  LOP3.LUT R5, R10, 0xff, RZ, 0xc0, !PT ;  /* 0x000000ff0a057812 */ /* 0x000fe400078ec0ff */
[----:B------:R-:W-:Y:S02]  /*e4c0*/  LOP3.LUT R9, R9, 0xff, RZ, 0xc0, !PT ;  /* 0x000000ff09097812 */ /* 0x000fe400078ec0ff */
[----:B-1----:R-:W-:Y:S02]  /*e4d0*/  FMNMX.FTZ R3, R6, R3, !PT ;  /* 0x0000000306037209 */ /* 0x002fe40007810000 */
[----:B------:R-:W-:Y:S01]  /*e4e0*/  SHF.R.U32.HI R6, RZ, 0x18, R20 ;  /* 0x00000018ff067819 */ /* 0x000fe20000011614 */
[----:B------:R-:W-:Y:S01]  /*e4f0*/  MUFU.EX2 R40, R40 ;  /* 0x0000002800287308 */ /* 0x000fe20000000800 */
[----:B------:R-:W-:Y:S01]  /*e500*/  PRMT R5, R5, 0x5410, R8 ;  /* 0x0000541005057816 */ /* 0x000fe20000000008 */
[----:B------:R-:W-:Y:S01]  /*e510*/  FMUL.FTZ R58, R3, UR18 ;  /* 0x00000012033a7c20 */ /* 0x000fe20008410000 */
[----:B------:R-:W-:-:S02]  /*e520*/  PRMT R9, R9, 0x5410, R6 ;  /* 0x0000541009097816 */ /* 0x000fc40000000006 */
[----:B--2---:R-:W-:Y:S02]  /*e530*/  FMNMX.FTZ R4, R4, R19, !PT ;  /* 0x0000001304047209 */ /* 0x004fe40007810000 */
[----:B------:R-:W-:Y:S01]  /*e540*/  LOP3.LUT R8, R20, 0xffff, RZ, 0xc0, !PT ;  /* 0x0000ffff14087812 */ /* 0x000fe200078ec0ff */
[----:B------:R-:W-:Y:S01]  /*e550*/  MUFU.EX2 R39, R39 ;  /* 0x0000002700277308 */ /* 0x000fe20000000800 */
[----:B------:R-:W-:Y:S01]  /*e560*/  LOP3.LUT R6, R21, R228, R182, 0x96, !PT ;  /* 0x000000e415067212 */ /* 0x000fe200078e96b6 */
[----:B------:R-:W-:Y:S01]  /*e570*/  FFMA.FTZ R228, R204, UR18, -R67 ;  /* 0x00000012cce47c23 */ /* 0x000fe20008010843 */
[----:B------:R-:W1:Y:S01]  /*e580*/  SHFL.BFLY PT, R21, R4, 0x1, 0x1f ;  /* 0x0c201f0004157f89 */ /* 0x000e6200000e0000 */
[----:B------:R-:W-:Y:S02]  /*e590*/  FMNMX.FTZ R2, R2, R17, !PT ;  /* 0x0000001102027209 */ /* 0x000fe40007810000 */
[----:B------:R-:W-:Y:S02]  /*e5a0*/  FSETP.NEU.FTZ.AND P2, PT, R3, -INF , PT ;  /* 0xff8000000300780b */ /* 0x000fe40003f5d000 */
[C---:B------:R-:W-:Y:S01]  /*e5b0*/  FSETP.NEU.FTZ.AND P1, PT, R2.reuse, -INF , PT ;  /* 0xff8000000200780b */ /* 0x040fe20003f3d000 */
[----:B------:R-:W-:Y:S01]  /*e5c0*/  FMUL.FTZ R181, R2, UR18 ;  /* 0x0000001202b57c20 */ /* 0x000fe20008410000 */
[----:B------:R-:W-:Y:S01]  /*e5d0*/  SHF.R.U32.HI R8, RZ, 0x8, R8 ;  /* 0x00000008ff087819 */ /* 0x000fe20000011608 */
[----:B------:R-:W-:Y:S01]  /*e5e0*/  MUFU.EX2 R41, R41 ;  /* 0x0000002900297308 */ /* 0x000fe20000000800 */
[----:B------:R-:W-:-:S02]  /*e5f0*/  LOP3.LUT R11, R20, 0xff, RZ, 0xc0, !PT ;  /* 0x000000ff140b7812 */ /* 0x000fc400078ec0ff */
[----:B------:R-:W-:Y:S02]  /*e600*/  FSEL R181, R181, RZ, P1 ;  /* 0x000000ffb5b57208 */ /* 0x000fe40000800000 */
[----:B------:R-:W-:Y:S02]  /*e610*/  PRMT R11, R11, 0x5410, R8 ;  /* 0x000054100b0b7816 */ /* 0x000fe40000000008 */
[----:B------:R-:W-:Y:S01]  /*e620*/  FSEL R58, R58, RZ, P2 ;  /* 0x000000ff3a3a7208 */ /* 0x000fe20001000000 */
[--C-:B------:R-:W-:Y:S01]  /*e630*/  FFMA.FTZ R48, R0, UR18, -R181.reuse ;  /* 0x0000001200307c23 */ /* 0x100fe200080108b5 */
[----:B------:R-:W-:Y:S01]  /*e640*/  LOP3.LUT R8, R6, 0xffff, RZ, 0xc0, !PT ;  /* 0x0000ffff06087812 */ /* 0x000fe200078ec0ff */
[----:B------:R-:W-:Y:S01]  /*e650*/  FFMA.FTZ R44, R52, UR18, -R181 ;  /* 0x00000012342c7c23 */ /* 0x000fe200080108b5 */
[----:B------:R-:W-:Y:S01]  /*e660*/  LOP3.LUT R19, R6, 0xff, RZ, 0xc0, !PT ;  /* 0x000000ff06137812 */ /* 0x000fe200078ec0ff */
[--C-:B------:R-:W-:Y:S01]  /*e670*/  FFMA.FTZ R49, R49, UR18, -R58.reuse ;  /* 0x0000001231317c23 */ /* 0x100fe2000801083a */
[----:B------:R-:W-:Y:S01]  /*e680*/  FFMA.FTZ R38, R38, UR18, -R58 ;  /* 0x0000001226267c23 */ /* 0x000fe2000801083a */
[----:B------:R-:W-:Y:S01]  /*e690*/  SHF.R.U32.HI R8, RZ, 0x8, R8 ;  /* 0x00000008ff087819 */ /* 0x000fe20000011608 */
[--C-:B------:R-:W-:Y:S01]  /*e6a0*/  FFMA.FTZ R37, R37, UR18, -R58.reuse ;  /* 0x0000001225257c23 */ /* 0x100fe2000801083a */
[----:B-1----:R-:W-:Y:S01]  /*e6b0*/  FMNMX.FTZ R0, R4, R21, !PT ;  /* 0x0000001504007209 */ /* 0x002fe20007810000 */
[----:B------:R-:W-:Y:S01]  /*e6c0*/  FFMA.FTZ R36, R36, UR18, -R58 ;  /* 0x0000001224247c23 */ /* 0x000fe2000801083a */
[----:B------:R-:W-:Y:S01]  /*e6d0*/  FSEL R21, R3, RZ, P2 ;  /* 0x000000ff03157208 */ /* 0x000fe20001000000 */
[----:B------:R-:W-:Y:S01]  /*e6e0*/  MUFU.EX2 R49, R49 ;  /* 0x0000003100317308 */ /* 0x000fe20000000800 */
[C---:B------:R-:W-:Y:S01]  /*e6f0*/  FSETP.NEU.FTZ.AND P2, PT, R0.reuse, -INF , PT ;  /* 0xff8000000000780b */ /* 0x040fe20003f5d000 */
[----:B------:R-:W-:Y:S01]  /*e700*/  FMUL.FTZ R166, R0, UR18 ;  /* 0x0000001200a67c20 */ /* 0x000fe20008410000 */
[----:B------:R-:W-:Y:S01]  /*e710*/  FSEL R4, R164, RZ, P3 ;  /* 0x000000ffa4047208 */ /* 0x000fe20001800000 */
[----:B------:R-:W-:Y:S01]  /*e720*/  FADD.FTZ R10, R214, -R21 ;  /* 0x80000015d60a7221 */ /* 0x000fe20000010000 */
[----:B------:R-:W-:Y:S01]  /*e730*/  FSEL R21, R0, RZ, P2 ;  /* 0x000000ff00157208 */ /* 0x000fe20001000000 */
[----:B------:R-:W-:Y:S01]  /*e740*/  IMAD.MOV.U32 R214, RZ, RZ, R42 ;  /* 0x000000ffffd67224 */ /* 0x000fe200078e002a */
[----:B------:R-:W-:Y:S01]  /*e750*/  SHF.R.U32.HI R7, RZ, 0x10, R12 ;  /* 0x00000010ff077819 */ /* 0x000fe2000001160c */
[----:B------:R-:W-:Y:S01]  /*e760*/  FADD.FTZ R4, R215, -R4 ;  /* 0x80000004d7047221 */ /* 0x000fe20000010000 */
[----:B------:R-:W-:Y:S01]  /*e770*/  FSEL R166, R166, RZ, P2 ;  /* 0x000000ffa6a67208 */ /* 0x000fe20001000000 */
[----:B------:R-:W-:Y:S01]  /*e780*/  IMAD.MOV.U32 R215, RZ, RZ, R43 ;  /* 0x000000ffffd77224 */ /* 0x000fe200078e002b */
[----:B------:R-:W-:Y:S01]  /*e790*/  LOP3.LUT R15, R12, 0xff, RZ, 0xc0, !PT ;  /* 0x000000ff0c0f7812 */ /* 0x000fe200078ec0ff */
[----:B------:R-:W1:Y:S01]  /*e7a0*/  MUFU.EX2 R38, R38 ;  /* 0x0000002600267308 */ /* 0x000e620000000800 */
[----:B------:R-:W-:Y:S01]  /*e7b0*/  PRMT R19, R19, 0x5410, R8 ;  /* 0x0000541013137816 */ /* 0x000fe20000000008 */
[----:B------:R-:W-:Y:S01]  /*e7c0*/  FADD.FTZ R8, R212, -R21 ;  /* 0x80000015d4087221 */ /* 0x000fe20000010000 */
[----:B------:R-:W-:Y:S01]  /*e7d0*/  SHF.R.U32.HI R12, RZ, 0x18, R12 ;  /* 0x00000018ff0c7819 */ /* 0x000fe2000001160c */
[--C-:B------:R-:W-:Y:S01]  /*e7e0*/  FFMA.FTZ R43, R56, UR18, -R181.reuse ;  /* 0x00000012382b7c23 */ /* 0x100fe200080108b5 */
[----:B------:R-:W-:Y:S01]  /*e7f0*/  LOP3.LUT R7, R7, 0xff, RZ, 0xc0, !PT ;  /* 0x000000ff07077812 */ /* 0x000fe200078ec0ff */
[----:B------:R-:W-:Y:S01]  /*e800*/  FFMA.FTZ R42, R54, UR18, -R181 ;  /* 0x00000012362a7c23 */ /* 0x000fe200080108b5 */
[----:B------:R-:W-:-:S02]  /*e810*/  IMAD.MOV.U32 R212, RZ, RZ, R46 ;  /* 0x000000ffffd47224 */ /* 0x000fc400078e002e */
[--C-:B------:R-:W-:Y:S01]  /*e820*/  FFMA.FTZ R46, R55, UR18, -R166.reuse ;  /* 0x00000012372e7c23 */ /* 0x100fe200080108a6 */
[----:B------:R-:W-:Y:S01]  /*e830*/  FFMA.FTZ R45, R211, UR18, -R166 ;  /* 0x00000012d32d7c23 */ /* 0x000fe200080108a6 */
[----:B------:R-:W-:Y:S01]  /*e840*/  PRMT R7, R7, 0x5410, R12 ;  /* 0x0000541007077816 */ /* 0x000fe2000000000c */
[----:B------:R-:W-:Y:S01]  /*e850*/  MUFU.EX2 R43, R43 ;  /* 0x0000002b002b7308 */ /* 0x000fe20000000800 */
[----:B------:R-:W-:Y:S01]  /*e860*/  FSEL R12, R2, RZ, P1 ;  /* 0x000000ff020c7208 */ /* 0x000fe20000800000 */
[----:B------:R-:W-:Y:S01]  /*e870*/  FFMA.FTZ R51, R51, UR18, -R166 ;  /* 0x0000001233337c23 */ /* 0x000fe200080108a6 */
[----:B------:R-:W-:Y:S01]  /*e880*/  PRMT R52, R240, 0x7054, R240 ;  /* 0x00007054f0347816 */ /* 0x000fe200000000f0 */
[----:B------:R-:W-:Y:S01]  /*e890*/  FMUL.FTZ R56, R10, UR18 ;  /* 0x000000120a387c20 */ /* 0x000fe20008410000 */
[----:B------:R-:W-:Y:S01]  /*e8a0*/  SHF.R.U32.HI R17, RZ, 0x10, R6 ;  /* 0x00000010ff117819 */ /* 0x000fe20000011606 */
[----:B------:R-:W-:Y:S01]  /*e8b0*/  FADD.FTZ R12, R213, -R12 ;  /* 0x8000000cd50c7221 */ /* 0x000fe20000010000 */
[----:B------:R-:W-:Y:S01]  /*e8c0*/  IMAD.MOV.U32 R213, RZ, RZ, R47 ;  /* 0x000000ffffd57224 */ /* 0x000fe200078e002f */
[----:B------:R-:W2:Y:S01]  /*e8d0*/  MUFU.EX2 R42, R42 ;  /* 0x0000002a002a7308 */ /* 0x000ea20000000800 */
[----:B------:R-:W-:Y:S01]  /*e8e0*/  FFMA.FTZ R47, R53, UR18, -R166 ;  /* 0x00000012352f7c23 */ /* 0x000fe200080108a6 */
[--C-:B------:R-:W-:Y:S01]  /*e8f0*/  HSET2.LE.AND R5, R5, R52.reuse, PT ;  /* 0x0000003405057233 */ /* 0x100fe20003803000 */
[----:B------:R-:W-:Y:S01]  /*e900*/  FMUL.FTZ R53, R8, UR18 ;  /* 0x0000001208357c20 */ /* 0x000fe20008410000 */
[----:B-1----:R-:W-:Y:S01]  /*e910*/  F2FP.BF16.F32.PACK_AB R10, R38, R49 ;  /* 0x00000031260a723e */ /* 0x002fe200000010ff */
[----:B------:R-:W-:Y:S01]  /*e920*/  FMUL.FTZ R55, R4, UR18 ;  /* 0x0000001204377c20 */ /* 0x000fe20008410000 */
[--C-:B------:R-:W-:Y:S01]  /*e930*/  HSET2.LE.AND R9, R9, R52.reuse, PT ;  /* 0x0000003409097233 */ /* 0x100fe20003803000 */
[----:B------:R-:W-:Y:S01]  /*e940*/  FMUL.FTZ R54, R12, UR18 ;  /* 0x000000120c367c20 */ /* 0x000fe20008410000 */
[----:B------:R-:W-:Y:S01]  /*e950*/  MUFU.EX2 R46, R46 ;  /* 0x0000002e002e7308 */ /* 0x000fe20000000800 */
[----:B------:R-:W-:Y:S01]  /*e960*/  LOP3.LUT R5, R5, R10, RZ, 0xc0, !PT ;  /* 0x0000000a05057212 */ /* 0x000fe200078ec0ff */
[----:B------:R-:W-:Y:S01]  /*e970*/  VIADD R215, R239, 0x646e171e ;  /* 0x646e171eefd77836 */ /* 0x000fe20000000000 */
[--C-:B------:R-:W-:Y:S01]  /*e980*/  HSET2.LE.AND R10, R11, R52.reuse, PT ;  /* 0x000000340b0a7233 */ /* 0x100fe20003803000 */
[----:B------:R-:W-:Y:S01]  /*e990*/  FFMA.FTZ R211, R209, UR18, -R67 ;  /* 0x00000012d1d37c23 */ /* 0x000fe20008010843 */
[----:B------:R-:W-:Y:S01]  /*e9a0*/  SHF.R.U32.HI R14, RZ, 0x8, R14 ;  /* 0x00000008ff0e7819 */ /* 0x000fe2000001160e */
[----:B------:R-:W-:Y:S01]  /*e9b0*/  FFMA.FTZ R212, R207, UR18, -R58 ;  /* 0x00000012cfd47c23 */ /* 0x000fe2000801083a */
[----:B------:R-:W-:Y:S01]  /*e9c0*/  SHF.R.U32.HI R6, RZ, 0x18, R6 ;  /* 0x00000018ff067819 */ /* 0x000fe20000011606 */
[----:B------:R-:W1:Y:S01]  /*e9d0*/  MUFU.EX2 R45, R45 ;  /* 0x0000002d002d7308 */ /* 0x000e620000000800 */
[----:B--2---:R-:W-:Y:S01]  /*e9e0*/  F2FP.BF16.F32.PACK_AB R11, R42, R43 ;  /* 0x0000002b2a0b723e */ /* 0x004fe200000010ff */
[----:B------:R-:W-:Y:S01]  /*e9f0*/  FFMA.FTZ R209, R205, UR18, -R58 ;  /* 0x00000012cdd17c23 */ /* 0x000fe2000801083a */
[----:B------:R-:W-:Y:S01]  /*ea00*/  LOP3.LUT R17, R17, 0xff, RZ, 0xc0, !PT ;  /* 0x000000ff11117812 */ /* 0x000fe200078ec0ff */
[----:B------:R-:W-:Y:S01]  /*ea10*/  FFMA.FTZ R204, R25, UR18, -R166 ;  /* 0x0000001219cc7c23 */ /* 0x000fe200080108a6 */
[----:B------:R-:W-:Y:S01]  /*ea20*/  LOP3.LUT R10, R10, R11, RZ, 0xc0, !PT ;  /* 0x0000000b0a0a7212 */ /* 0x000fe200078ec0ff */
[--C-:B------:R-:W-:Y:S01]  /*ea30*/  FFMA.FTZ R205, R26, UR18, -R181.reuse ;  /* 0x000000121acd7c23 */ /* 0x100fe200080108b5 */
[--C-:B------:R-:W-:Y:S01]  /*ea40*/  HSET2.LE.AND R8, R19, R52.reuse, PT ;  /* 0x0000003413087233 */ /* 0x100fe20003803000 */
[----:B------:R-:W-:Y:S01]  /*ea50*/  MUFU.EX2 R48, R48 ;  /* 0x0000003000307308 */ /* 0x000fe20000000800 */
[----:B------:R-:W-:Y:S01]  /*ea60*/  PRMT R15, R15, 0x5410, R14 ;  /* 0x000054100f0f7816 */ /* 0x000fe2000000000e */
[--C-:B------:R-:W-:Y:S01]  /*ea70*/  FFMA.FTZ R208, R208, UR18, -R181.reuse ;  /* 0x00000012d0d07c23 */ /* 0x100fe200080108b5 */
[----:B------:R-:W-:Y:S01]  /*ea80*/  PRMT R17, R17, 0x5410, R6 ;  /* 0x0000541011117816 */ /* 0x000fe20000000006 */
[----:B------:R-:W-:Y:S01]  /*ea90*/  FFMA.FTZ R198, R198, UR18, -R181 ;  /* 0x00000012c6c67c23 */ /* 0x000fe200080108b5 */
[--C-:B------:R-:W-:Y:S01]  /*eaa0*/  HSET2.LE.AND R7, R7, R52.reuse, PT ;  /* 0x0000003407077233 */ /* 0x100fe20003803000 */
[----:B------:R-:W-:Y:S01]  /*eab0*/  FFMA.FTZ R199, R199, UR18, -R166 ;  /* 0x00000012c7c77c23 */ /* 0x000fe200080108a6 */
[----:B------:R-:W-:Y:S01]  /*eac0*/  HSET2.LE.AND R6, R15, R52, PT ;  /* 0x000000340f067233 */ /* 0x000fe20003803000 */
[----:B------:R-:W2:Y:S01]  /*ead0*/  MUFU.EX2 R44, R44 ;  /* 0x0000002c002c7308 */ /* 0x000ea20000000800 */
[----:B-1----:R-:W-:-:S02]  /*eae0*/  F2FP.BF16.F32.PACK_AB R16, R45, R46 ;  /* 0x0000002e2d10723e */ /* 0x002fc400000010ff */
[----:B------:R-:W-:Y:S02]  /*eaf0*/  F2FP.BF16.F32.PACK_AB R15, R39, R40 ;  /* 0x00000028270f723e */ /* 0x000fe400000010ff */
[----:B------:R-:W-:Y:S02]  /*eb00*/  LOP3.LUT R11, R9, R16, RZ, 0xc0, !PT ;  /* 0x00000010090b7212 */ /* 0x000fe400078ec0ff */
[----:B------:R-:W-:Y:S01]  /*eb10*/  HSET2.LE.AND R13, R13, R52, PT ;  /* 0x000000340d0d7233 */ /* 0x000fe20003803000 */
[----:B------:R-:W-:Y:S01]  /*eb20*/  MUFU.EX2 R51, R51 ;  /* 0x0000003300337308 */ /* 0x000fe20000000800 */
[----:B------:R-:W-:Y:S02]  /*eb30*/  F2FP.BF16.F32.PACK_AB R4, R41, R50 ;  /* 0x000000322904723e */ /* 0x000fe400000010ff */
[----:B------:R-:W-:Y:S02]  /*eb40*/  LOP3.LUT R6, R6, R15, RZ, 0xc0, !PT ;  /* 0x0000000f06067212 */ /* 0x000fe400078ec0ff */
[----:B------:R-:W-:-:S02]  /*eb50*/  LOP3.LUT R4, R13, R4, RZ, 0xc0, !PT ;  /* 0x000000040d047212 */ /* 0x000fc400078ec0ff */
[----:B------:R-:W-:Y:S01]  /*eb60*/  LOP3.LUT R229, R229, R214, R249, 0x96, !PT ;  /* 0x000000d6e5e57212 */ /* 0x000fe200078e96f9 */
[----:B------:R-:W1:Y:S01]  /*eb70*/  MUFU.EX2 R47, R47 ;  /* 0x0000002f002f7308 */ /* 0x000e620000000800 */
[----:B--2---:R-:W-:Y:S01]  /*eb80*/  F2FP.BF16.F32.PACK_AB R9, R44, R48 ;  /* 0x000000302c09723e */ /* 0x004fe200000010ff */
[----:B------:R-:W-:Y:S01]  /*eb90*/  FFMA.FTZ R214, R203, UR18, -R58 ;  /* 0x00000012cbd67c23 */ /* 0x000fe2000801083a */
[----:B------:R-:W-:Y:S01]  /*eba0*/  FFMA.FTZ R203, R195, UR18, -R181 ;  /* 0x00000012c3cb7c23 */ /* 0x000fe200080108b5 */
[--C-:B------:R-:W-:Y:S01]  /*ebb0*/  FFMA.FTZ R195, R197, UR18, -R166.reuse ;  /* 0x00000012c5c37c23 */ /* 0x100fe200080108a6 */
[----:B------:R-:W-:Y:S01]  /*ebc0*/  LOP3.LUT R8, R8, R9, RZ, 0xc0, !PT ;  /* 0x0000000908087212 */ /* 0x000fe200078ec0ff */
[----:B------:R-:W-:Y:S01]  /*ebd0*/  FFMA.FTZ R197, R27, UR18, -R166 ;  /* 0x000000121bc57c23 */ /* 0x000fe200080108a6 */
[----:B------:R-:W-:Y:S01]  /*ebe0*/  HSET2.LE.AND R9, R17, R52, PT ;  /* 0x0000003411097233 */ /* 0x000fe20003803000 */
[----:B------:R-:W-:Y:S08]  /*ebf0*/  MUFU.EX2 R37, R37 ;  /* 0x0000002500257308 */ /* 0x000ff00000000800 */
[----:B------:R-:W2:Y:S01]  /*ec00*/  MUFU.EX2 R36, R36 ;  /* 0x0000002400247308 */ /* 0x000ea20000000800 */
[----:B-1----:R-:W-:-:S04]  /*ec10*/  F2FP.BF16.F32.PACK_AB R16, R47, R51 ;  /* 0x000000332f10723e */ /* 0x002fc800000010ff */
[----:B------:R-:W-:Y:S02]  /*ec20*/  LOP3.LUT R9, R9, R16, RZ, 0xc0, !PT ;  /* 0x0000001009097212 */ /* 0x000fe400078ec0ff */
[----:B------:R-:W1:Y:S01]  /*ec30*/  LDSM.16.MT88.4 R16, [R170+0x9000] ;  /* 0x00900000aa10783b */ /* 0x000e620000004200 */
[----:B------:R-:W3:Y:S08]  /*ec40*/  MUFU.EX2 R55, R55 ;  /* 0x0000003700377308 */ /* 0x000ef00000000800 */
[----:B------:R-:W4:Y:S01]  /*ec50*/  MUFU.EX2 R56, R56 ;  /* 0x0000003800387308 */ /* 0x000f220000000800 */
[----:B--2---:R-:W-:-:S04]  /*ec60*/  F2FP.BF16.F32.PACK_AB R14, R36, R37 ;  /* 0x00000025240e723e */ /* 0x004fc800000010ff */
[----:B------:R-:W-:Y:S02]  /*ec70*/  LOP3.LUT R7, R7, R14, RZ, 0xc0, !PT ;  /* 0x0000000e07077212 */ /* 0x000fe400078ec0ff */
[----:B------:R-:W2:Y:S01]  /*ec80*/  LDSM.16.MT88.4 R12, [R221+0x9000] ;  /* 0x00900000dd0c783b */ /* 0x000ea20000004200 */
        /* <DEDUP_REMOVED lines=24> */
[----:B------:R-:W-:Y:S01]  /*ee10*/  FMUL.FTZ R153, R153, R54 ;  /* 0x0000003699997220 */ /* 0x000fe20000410000 */
        /* <DEDUP_REMOVED lines=9> */
[-C--:B------:R-:W-:Y:S01]  /*eeb0*/  HMMA.16816.F32.BF16 R68, R4, R16.reuse, R68 ;  /* 0x000000100444723c */ /* 0x080fe20000041844 */
        /* <DEDUP_REMOVED lines=11> */
[-C--:B------:R-:W-:Y:S01]  /*ef70*/  HMMA.16816.F32.BF16 R76, R8, R18.reuse, R76 ;  /* 0x00000012084c723c */ /* 0x080fe2000004184c */
[-C--:B------:R-:W-:Y:S01]  /*ef80*/  FMUL.FTZ R86, R86, R56.reuse ;  /* 0x0000003856567220 */ /* 0x080fe20000410000 */
[----:B------:R-:W-:Y:S01]  /*ef90*/  FMUL.FTZ R87, R87, R56 ;  /* 0x0000003857577220 */ /* 0x000fe20000410000 */
[-C--:B------:R-:W-:Y:S01]  /*efa0*/  FMUL.FTZ R88, R88, R54.reuse ;  /* 0x0000003658587220 */ /* 0x080fe20000410000 */
[----:B------:R-:W-:Y:S01]  /*efb0*/  FMUL.FTZ R89, R89, R54 ;  /* 0x0000003659597220 */ /* 0x000fe20000410000 */
[-C--:B------:R-:W-:Y:S01]  /*efc0*/  FMUL.FTZ R90, R90, R53.reuse ;  /* 0x000000355a5a7220 */ /* 0x080fe20000410000 */
[C---:B------:R-:W-:Y:S01]  /*efd0*/  HMMA.16816.F32.BF16 R80, R4.reuse, R18, R80 ;  /* 0x000000120450723c */ /* 0x040fe20000041850 */
[----:B------:R-:W1:Y:S01]  /*efe0*/  LDSM.16.MT88.4 R16, [R170+0xa000] ;  /* 0x00a00000aa10783b */ /* 0x000e620000004200 */
[----:B------:R-:W-:Y:S01]  /*eff0*/  FMUL.FTZ R91, R91, R53 ;  /* 0x000000355b5b7220 */ /* 0x000fe20000410000 */
[-C--:B------:R-:W-:Y:S01]  /*f000*/  FMUL.FTZ R96, R96, R55.reuse ;  /* 0x0000003760607220 */ /* 0x080fe20000410000 */
[----:B------:R-:W-:Y:S01]  /*f010*/  FMUL.FTZ R97, R97, R55 ;  /* 0x0000003761617220 */ /* 0x000fe20000410000 */
[----:B------:R-:W-:Y:S01]  /*f020*/  FMUL.FTZ R98, R98, R56 ;  /* 0x0000003862627220 */ /* 0x000fe20000410000 */
[-C--:B--2---:R-:W-:Y:S01]  /*f030*/  HMMA.16816.F32.BF16 R160, R4, R12.reuse, R160 ;  /* 0x0000000c04a0723c */ /* 0x084fe200000418a0 */
[-C--:B------:R-:W-:Y:S01]  /*f040*/  FMUL.FTZ R92, R92, R54.reuse ;  /* 0x000000365c5c7220 */ /* 0x080fe20000410000 */
[----:B------:R-:W-:Y:S01]  /*f050*/  FMUL.FTZ R93, R93, R54 ;  /* 0x000000365d5d7220 */ /* 0x000fe20000410000 */
[-C--:B------:R-:W-:Y:S01]  /*f060*/  FMUL.FTZ R94, R94, R53.reuse ;  /* 0x000000355e5e7220 */ /* 0x080fe20000410000 */
[----:B------:R-:W-:Y:S01]  /*f070*/  FMUL.FTZ R95, R95, R53 ;  /* 0x000000355f5f7220 */ /* 0x000fe20000410000 */
[-C--:B------:R-:W-:Y:S01]  /*f080*/  FMUL.FTZ R99, R99, R56.reuse ;  /* 0x0000003863637220 */ /* 0x080fe20000410000 */
[C---:B------:R-:W-:Y:S01]  /*f090*/  HMMA.16816.F32.BF16 R156, R8.reuse, R12, R156 ;  /* 0x0000000c089c723c */ /* 0x040fe2000004189c */
[-C--:B------:R-:W-:Y:S01]  /*f0a0*/  FMUL.FTZ R108, R108, R55.reuse ;  /* 0x000000376c6c7220 */ /* 0x080fe20000410000 */
[-C--:B------:R-:W-:Y:S01]  /*f0b0*/  FMUL.FTZ R109, R109, R55.reuse ;  /* 0x000000376d6d7220 */ /* 0x080fe20000410000 */
[-C--:B------:R-:W-:Y:S01]  /*f0c0*/  FMUL.FTZ R110, R110, R56.reuse ;  /* 0x000000386e6e7220 */ /* 0x080fe20000410000 */
[-C--:B------:R-:W-:Y:S01]  /*f0d0*/  FMUL.FTZ R111, R111, R56.reuse ;  /* 0x000000386f6f7220 */ /* 0x080fe20000410000 */
[-C--:B------:R-:W-:Y:S01]  /*f0e0*/  FMUL.FTZ R112, R112, R55.reuse ;  /* 0x0000003770707220 */ /* 0x080fe20000410000 */
[-C--:B------:R-:W-:Y:S01]  /*f0f0*/  HMMA.16816.F32.BF16 R152, R8, R14.reuse, R152 ;  /* 0x0000000e0898723c */ /* 0x080fe20000041898 */
[-C--:B------:R-:W-:Y:S01]  /*f100*/  FMUL.FTZ R113, R113, R55.reuse ;  /* 0x0000003771717220 */ /* 0x080fe20000410000 */
[-C--:B------:R-:W-:Y:S01]  /*f110*/  FMUL.FTZ R114, R114, R56.reuse ;  /* 0x0000003872727220 */ /* 0x080fe20000410000 */
[-C--:B------:R-:W-:Y:S01]  /*f120*/  FMUL.FTZ R115, R115, R56.reuse ;  /* 0x0000003873737220 */ /* 0x080fe20000410000 */
[-C--:B------:R-:W-:Y:S01]  /*f130*/  FMUL.FTZ R120, R120, R55.reuse ;  /* 0x0000003778787220 */ /* 0x080fe20000410000 */
[-C--:B------:R-:W-:Y:S01]  /*f140*/  FMUL.FTZ R121, R121, R55.reuse ;  /* 0x0000003779797220 */ /* 0x080fe20000410000 */
[C---:B------:R-:W-:Y:S01]  /*f150*/  HMMA.16816.F32.BF16 R148, R4.reuse, R14, R148 ;  /* 0x0000000e0494723c */ /* 0x040fe20000041894 */
[----:B------:R-:W2:Y:S01]  /*f160*/  LDSM.16.MT88.4 R12, [R221+0xa000] ;  /* 0x00a00000dd0c783b */ /* 0x000ea20000004200 */
        /* <DEDUP_REMOVED lines=10> */
[-C--:B------:R-:W-:Y:S01]  /*f210*/  FMUL.FTZ R104, R104, R54.reuse ;  /* 0x0000003668687220 */ /* 0x080fe20000410000 */
[-C--:B------:R-:W-:Y:S01]  /*f220*/  FMUL.FTZ R105, R105, R54.reuse ;  /* 0x0000003669697220 */ /* 0x080fe20000410000 */
[-C--:B------:R-:W-:Y:S01]  /*f230*/  FMUL.FTZ R106, R106, R53.reuse ;  /* 0x000000356a6a7220 */ /* 0x080fe20000410000 */
[-C--:B------:R-:W-:Y:S01]  /*f240*/  FMUL.FTZ R107, R107, R53.reuse ;  /* 0x000000356b6b7220 */ /* 0x080fe20000410000 */
[-C--:B------:R-:W-:Y:S01]  /*f250*/  FMUL.FTZ R116, R116, R54.reuse ;  /* 0x0000003674747220 */ /* 0x080fe20000410000 */
[-C--:B-1----:R-:W-:Y:S01]  /*f260*/  HMMA.16816.F32.BF16 R100, R4, R16.reuse, R100 ;  /* 0x000000100464723c */ /* 0x082fe20000041864 */
[-C--:B------:R-:W-:Y:S01]  /*f270*/  FMUL.FTZ R117, R117, R54.reuse ;  /* 0x0000003675757220 */ /* 0x080fe20000410000 */
[-C--:B------:R-:W-:Y:S01]  /*f280*/  FMUL.FTZ R140, R140, R54.reuse ;  /* 0x000000368c8c7220 */ /* 0x080fe20000410000 */
[-C--:B------:R-:W-:Y:S01]  /*f290*/  FMUL.FTZ R141, R141, R54.reuse ;  /* 0x000000368d8d7220 */ /* 0x080fe20000410000 */
[-C--:B------:R-:W-:Y:S01]  /*f2a0*/  FMUL.FTZ R118, R118, R53.reuse ;  /* 0x0000003576767220 */ /* 0x080fe20000410000 */
[-C--:B------:R-:W-:Y:S01]  /*f2b0*/  FMUL.FTZ R119, R119, R53.reuse ;  /* 0x0000003577777220 */ /* 0x080fe20000410000 */
[----:B------:R-:W-:Y:S01]  /*f2c0*/  HMMA.16816.F32.BF16 R144, R8, R16, R144 ;  /* 0x000000100890723c */ /* 0x000fe20000041890 */
[-C--:B------:R-:W-:Y:S01]  /*f2d0*/  FMUL.FTZ R124, R124, R54.reuse ;  /* 0x000000367c7c7220 */ /* 0x080fe20000410000 */
[-C--:B------:R-:W-:Y:S01]  /*f2e0*/  FMUL.FTZ R125, R125, R54.reuse ;  /* 0x000000367d7d7220 */ /* 0x080fe20000410000 */
[----:B------:R-:W-:Y:S01]  /*f2f0*/  FMUL.FTZ R128, R128, R54 ;  /* 0x0000003680807220 */ /* 0x000fe20000410000 */
[-C--:B------:R-:W-:Y:S01]  /*f300*/  FMUL.FTZ R142, R142, R53.reuse ;  /* 0x000000358e8e7220 */ /* 0x080fe20000410000 */
[----:B------:R-:W-:Y:S01]  /*f310*/  FMUL.FTZ R143, R143, R53 ;  /* 0x000000358f8f7220 */ /* 0x000fe20000410000 */
[----:B------:R-:W-:Y:S01]  /*f320*/  HMMA.16816.F32.BF16 R108, R4, R18, R108 ;  /* 0x00000012046c723c */ /* 0x000fe2000004186c */
[----:B------:R-:W-:-:S02]  /*f330*/  IMAD.MOV.U32 R16, RZ, RZ, R22 ;  /* 0x000000ffff107224 */ /* 0x000fc400078e0016 */
[----:B------:R-:W-:Y:S01]  /*f340*/  FMUL.FTZ R129, R129, R54 ;  /* 0x0000003681817220 */ /* 0x000fe20000410000 */
[----:B------:R-:W-:Y:S02]  /*f350*/  IMAD.MOV.U32 R17, RZ, RZ, R23 ;  /* 0x000000ffff117224 */ /* 0x000fe400078e0017 */
[-C--:B------:R-:W-:Y:S01]  /*f360*/  FMUL.FTZ R126, R126, R53.reuse ;  /* 0x000000357e7e7220 */ /* 0x080fe20000410000 */
[----:B------:R-:W1:Y:S01]  /*f370*/  LDSM.16.MT88.4 R20, [R170+0xb000] ;  /* 0x00b00000aa14783b */ /* 0x000e620000004200 */
[-C--:B------:R-:W-:Y:S01]  /*f380*/  FMUL.FTZ R127, R127, R53.reuse ;  /* 0x000000357f7f7220 */ /* 0x080fe20000410000 */
[-C--:B------:R-:W-:Y:S01]  /*f390*/  FMUL.FTZ R130, R130, R53.reuse ;  /* 0x0000003582827220 */ /* 0x080fe20000410000 */
[----:B------:R-:W-:Y:S01]  /*f3a0*/  FMUL.FTZ R131, R131, R53 ;  /* 0x0000003583837220 */ /* 0x000fe20000410000 */
[----:B------:R-:W-:Y:S01]  /*f3b0*/  HMMA.16816.F32.BF16 R104, R8, R18, R104 ;  /* 0x000000120868723c */ /* 0x000fe20000041868 */
[----:B------:R-:W-:Y:S02]  /*f3c0*/  IMAD.MOV.U32 R17, RZ, RZ, R226 ;  /* 0x000000ffff117224 */ /* 0x000fe400078e00e2 */
[----:B------:R-:W-:Y:S01]  /*f3d0*/  FFMA.FTZ R226, R210, UR18, -R67 ;  /* 0x00000012d2e27c23 */ /* 0x000fe20008010843 */
[----:B------:R-:W-:Y:S01]  /*f3e0*/  MUFU.EX2 R211, R211 ;  /* 0x000000d300d37308 */ /* 0x000fe20000000800 */
[----:B------:R-:W-:Y:S01]  /*f3f0*/  FFMA.FTZ R210, R24, UR18, -R181 ;  /* 0x0000001218d27c23 */ /* 0x000fe200080108b5 */
[----:B------:R-:W-:Y:S01]  /*f400*/  FFMA.FTZ R207, R17, UR18, -R58 ;  /* 0x0000001211cf7c23 */ /* 0x000fe2000801083a */
[-C--:B--2---:R-:W-:Y:S01]  /*f410*/  HMMA.16816.F32.BF16 R84, R4, R12.reuse, R84 ;  /* 0x0000000c0454723c */ /* 0x084fe20000041854 */
[----:B------:R-:W-:Y:S04]  /*f420*/  LDSM.16.MT88.4 R24, [R170+0xb400] ;  /* 0x00b40000aa18783b */ /* 0x000fe80000004200 */
[----:B------:R-:W-:Y:S01]  /*f430*/  MUFU.EX2 R226, R226 ;  /* 0x000000e200e27308 */ /* 0x000fe20000000800 */
[C---:B------:R-:W-:Y:S06]  /*f440*/  HMMA.16816.F32.BF16 R88, R8.reuse, R12, R88 ;  /* 0x0000000c0858723c */ /* 0x040fec0000041858 */
[-C--:B------:R-:W-:Y:S01]  /*f450*/  HMMA.16816.F32.BF16 R92, R8, R14.reuse, R92 ;  /* 0x0000000e085c723c */ /* 0x080fe2000004185c */
[----:B------:R-:W-:Y:S05]  /*f460*/  MUFU.EX2 R212, R212 ;  /* 0x000000d400d47308 */ /* 0x000fea0000000800 */
[C---:B------:R-:W-:Y:S01]  /*f470*/  HMMA.16816.F32.BF16 R96, R4.reuse, R14, R96 ;  /* 0x0000000e0460723c */ /* 0x040fe20000041860 */
[----:B------:R-:W2:Y:S02]  /*f480*/  LDSM.16.MT88.4 R12, [R221+0xb000] ;  /* 0x00b00000dd0c783b */ /* 0x000ea40000004200 */
[----:B------:R-:W-:Y:S08]  /*f490*/  MUFU.EX2 R207, R207 ;  /* 0x000000cf00cf7308 */ /* 0x000ff00000000800 */
[----:B------:R-:W-:Y:S01]  /*f4a0*/  MUFU.EX2 R228, R228 ;  /* 0x000000e400e47308 */ /* 0x000fe20000000800 */
[C---:B-1----:R-:W-:Y:S06]  /*f4b0*/  HMMA.16816.F32.BF16 R136, R4.reuse, R20, R136 ;  /* 0x000000140488723c */ /* 0x042fec0000041888 */
[----:B------:R-:W-:Y:S01]  /*f4c0*/  HMMA.16816.F32.BF16 R132, R4, R22, R132 ;  /* 0x000000160484723c */ /* 0x000fe20000041884 */
[----:B------:R-:W-:Y:S05]  /*f4d0*/  MUFU.EX2 R214, R214 ;  /* 0x000000d600d67308 */ /* 0x000fea0000000800 */
[C---:B------:R-:W-:Y:S03]  /*f4e0*/  HMMA.16816.F32.BF16 R124, R8.reuse, R20, R124 ;  /* 0x00000014087c723c */ /* 0x040fe6000004187c */
[----:B------:R-:W1:Y:S03]  /*f4f0*/  MUFU.EX2 R209, R209 ;  /* 0x000000d100d17308 */ /* 0x000e660000000800 */
[----:B------:R-:W-:Y:S05]  /*f500*/  HMMA.16816.F32.BF16 R128, R8, R22, R128 ;  /* 0x000000160880723c */ /* 0x000fea0000041880 */
[----:B------:R-:W-:Y:S01]  /*f510*/  MUFU.EX2 R204, R204 ;  /* 0x000000cc00cc7308 */ /* 0x000fe20000000800 */
[C---:B--2---:R-:W-:Y:S07]  /*f520*/  HMMA.16816.F32.BF16 R112, R4.reuse, R12, R112 ;  /* 0x0000000c0470723c */ /* 0x044fee0000041870 */
[----:B------:R-:W-:Y:S01]  /*f530*/  MUFU.EX2 R195, R195 ;  /* 0x000000c300c37308 */ /* 0x000fe20000000800 */
[----:B------:R-:W-:Y:S07]  /*f540*/  HMMA.16816.F32.BF16 R120, R4, R14, R120 ;  /* 0x0000000e0478723c */ /* 0x000fee0000041878 */
[----:B------:R-:W-:Y:S01]  /*f550*/  MUFU.EX2 R210, R210 ;  /* 0x000000d200d27308 */ /* 0x000fe20000000800 */
[----:B------:R-:W-:Y:S01]  /*f560*/  HMMA.16816.F32.BF16 R116, R8, R12, R116 ;  /* 0x0000000c0874723c */ /* 0x000fe20000041874 */
[----:B------:R-:W-:Y:S01]  /*f570*/  LOP3.LUT R4, R213, R16, R249, 0x96, !PT ;  /* 0x00000010d5047212 */ /* 0x000fe200078e96f9 */
[----:B------:R-:W-:Y:S01]  /*f580*/  FFMA.FTZ R213, R206, UR18, -R67 ;  /* 0x00000012ced57c23 */ /* 0x000fe20008010843 */
[----:B------:R-:W-:-:S03]  /*f590*/  FFMA.FTZ R206, R245, UR18, -R166 ;  /* 0x00000012f5ce7c23 */ /* 0x000fc600080108a6 */
[----:B------:R-:W-:Y:S01]  /*f5a0*/  IMAD.WIDE.U32 R6, R4, -0x2daee0ad, RZ ;  /* 0xd2511f5304067825 */ /* 0x000fe200078e00ff */
[----:B------:R-:W-:Y:S01]  /*f5b0*/  HMMA.16816.F32.BF16 R140, R8, R14, R140 ;  /* 0x0000000e088c723c */ /* 0x000fe2000004188c */
[----:B------:R-:W2:Y:S01]  /*f5c0*/  MUFU.EX2 R213, R213 ;  /* 0x000000d500d57308 */ /* 0x000ea20000000800 */
[----:B-1----:R-:W-:Y:S02]  /*f5d0*/  F2FP.BF16.F32.PACK_AB R12, R209, R214 ;  /* 0x000000d6d10c723e */ /* 0x002fe400000010ff */
[----:B------:R-:W-:Y:S02]  /*f5e0*/  LOP3.LUT R30, R7, R30, R215, 0x96, !PT ;  /* 0x0000001e071e7212 */ /* 0x000fe400078e96d7 */
[C---:B------:R-:W-:Y:S01]  /*f5f0*/  LOP3.LUT R7, R6.reuse, 0xffff, RZ, 0xc0, !PT ;  /* 0x0000ffff06077812 */ /* 0x040fe200078ec0ff */
[----:B------:R-:W-:Y:S01]  /*f600*/  IMAD.WIDE.U32 R10, R229, -0x2daee0ad, RZ ;  /* 0xd2511f53e50a7825 */ /* 0x000fe200078e00ff */
[----:B------:R-:W-:Y:S01]  /*f610*/  LOP3.LUT R8, R6, 0xff, RZ, 0xc0, !PT ;  /* 0x000000ff06087812 */ /* 0x000fe200078ec0ff */
[----:B------:R-:W-:Y:S01]  /*f620*/  MUFU.EX2 R205, R205 ;  /* 0x000000cd00cd7308 */ /* 0x000fe20000000800 */
[----:B------:R-:W-:Y:S01]  /*f630*/  SHF.R.U32.HI R7, RZ, 0x8, R7 ;  /* 0x00000008ff077819 */ /* 0x000fe20000011607 */
[----:B------:R-:W-:Y:S01]  /*f640*/  FFMA.FTZ R229, R244, UR18, -R181 ;  /* 0x00000012f4e57c23 */ /* 0x000fe200080108b5 */
[----:B------:R-:W-:-:S02]  /*f650*/  SHF.R.U32.HI R4, RZ, 0x10, R6 ;  /* 0x00000010ff047819 */ /* 0x000fc40000011606 */
[----:B------:R-:W-:Y:S02]  /*f660*/  LOP3.LUT R9, R10, 0xffff, RZ, 0xc0, !PT ;  /* 0x0000ffff0a097812 */ /* 0x000fe400078ec0ff */
[----:B------:R-:W-:Y:S01]  /*f670*/  PRMT R7, R8, 0x5410, R7 ;  /* 0x0000541008077816 */ /* 0x000fe20000000007 */
[----:B------:R-:W-:Y:S01]  /*f680*/  MUFU.EX2 R208, R208 ;  /* 0x000000d000d07308 */ /* 0x000fe20000000800 */
[----:B------:R-:W-:Y:S02]  /*f690*/  LOP3.LUT R8, R4, 0xff, RZ, 0xc0, !PT ;  /* 0x000000ff04087812 */ /* 0x000fe400078ec0ff */
[----:B------:R-:W-:Y:S02]  /*f6a0*/  SHF.R.U32.HI R5, RZ, 0x18, R6 ;  /* 0x00000018ff057819 */ /* 0x000fe40000011606 */
[----:B------:R-:W-:Y:S02]  /*f6b0*/  LOP3.LUT R15, R10, 0xff, RZ, 0xc0, !PT ;  /* 0x000000ff0a0f7812 */ /* 0x000fe400078ec0ff */
[----:B------:R-:W-:Y:S01]  /*f6c0*/  SHF.R.U32.HI R4, RZ, 0x8, R9 ;  /* 0x00000008ff047819 */ /* 0x000fe20000011609 */
[----:B------:R-:W1:Y:S01]  /*f6d0*/  MUFU.EX2 R203, R203 ;  /* 0x000000cb00cb7308 */ /* 0x000e620000000800 */
[----:B------:R-:W-:-:S02]  /*f6e0*/  SHF.R.U32.HI R6, RZ, 0x10, R10 ;  /* 0x00000010ff067819 */ /* 0x000fc4000001160a */
[----:B------:R-:W-:Y:S02]  /*f6f0*/  PRMT R5, R8, 0x5410, R5 ;  /* 0x0000541008057816 */ /* 0x000fe40000000005 */
[----:B------:R-:W-:Y:S02]  /*f700*/  PRMT R15, R15, 0x5410, R4 ;  /* 0x000054100f0f7816 */ /* 0x000fe40000000004 */
[----:B------:R-:W-:Y:S01]  /*f710*/  SHF.R.U32.HI R13, RZ, 0x18, R10 ;  /* 0x00000018ff0d7819 */ /* 0x000fe2000001160a */
[----:B------:R-:W-:Y:S01]  /*f720*/  MUFU.EX2 R206, R206 ;  /* 0x000000ce00ce7308 */ /* 0x000fe20000000800 */
[----:B------:R-:W-:Y:S02]  /*f730*/  LOP3.LUT R8, R30, 0xffff, RZ, 0xc0, !PT ;  /* 0x0000ffff1e087812 */ /* 0x000fe400078ec0ff */
[----:B------:R-:W-:Y:S02]  /*f740*/  LOP3.LUT R4, R6, 0xff, RZ, 0xc0, !PT ;  /* 0x000000ff06047812 */ /* 0x000fe400078ec0ff */
[----:B------:R-:W-:-:S02]  /*f750*/  LOP3.LUT R28, R11, R28, R215, 0x96, !PT ;  /* 0x0000001c0b1c7212 */ /* 0x000fc400078e96d7 */
[----:B------:R-:W-:Y:S01]  /*f760*/  SHF.R.U32.HI R6, RZ, 0x8, R8 ;  /* 0x00000008ff067819 */ /* 0x000fe20000011608 */
[----:B------:R-:W3:Y:S01]  /*f770*/  MUFU.EX2 R197, R197 ;  /* 0x000000c500c57308 */ /* 0x000ee20000000800 */
[----:B------:R-:W-:Y:S02]  /*f780*/  LOP3.LUT R11, R30, 0xff, RZ, 0xc0, !PT ;  /* 0x000000ff1e0b7812 */ /* 0x000fe400078ec0ff */
[----:B------:R-:W-:Y:S02]  /*f790*/  PRMT R13, R4, 0x5410, R13 ;  /* 0x00005410040d7816 */ /* 0x000fe4000000000d */
[----:B------:R-:W-:Y:S02]  /*f7a0*/  SHF.R.U32.HI R4, RZ, 0x10, R30 ;  /* 0x00000010ff047819 */ /* 0x000fe4000001161e */
[----:B------:R-:W-:Y:S01]  /*f7b0*/  PRMT R11, R11, 0x5410, R6 ;  /* 0x000054100b0b7816 */ /* 0x000fe20000000006 */
[----:B------:R-:W-:Y:S01]  /*f7c0*/  MUFU.EX2 R198, R198 ;  /* 0x000000c600c67308 */ /* 0x000fe20000000800 */
[----:B------:R-:W-:-:S02]  /*f7d0*/  LOP3.LUT R6, R4, 0xff, RZ, 0xc0, !PT ;  /* 0x000000ff04067812 */ /* 0x000fc400078ec0ff */
[C---:B------:R-:W-:Y:S02]  /*f7e0*/  LOP3.LUT R4, R28.reuse, 0xffff, RZ, 0xc0, !PT ;  /* 0x0000ffff1c047812 */ /* 0x040fe400078ec0ff */
[----:B------:R-:W-:Y:S02]  /*f7f0*/  LOP3.LUT R21, R28, 0xff, RZ, 0xc0, !PT ;  /* 0x000000ff1c157812 */ /* 0x000fe400078ec0ff */
[----:B------:R-:W-:Y:S01]  /*f800*/  SHF.R.U32.HI R4, RZ, 0x8, R4 ;  /* 0x00000008ff047819 */ /* 0x000fe20000011604 */
[----:B------:R-:W-:Y:S01]  /*f810*/  MUFU.EX2 R229, R229 ;  /* 0x000000e500e57308 */ /* 0x000fe20000000800 */
[----:B------:R-:W-:Y:S02]  /*f820*/  SHF.R.U32.HI R9, RZ, 0x18, R30 ;  /* 0x00000018ff097819 */ /* 0x000fe4000001161e */
[----:B------:R-:W-:Y:S02]  /*f830*/  PRMT R21, R21, 0x5410, R4 ;  /* 0x0000541015157816 */ /* 0x000fe40000000004 */
[----:B------:R-:W-:-:S02]  /*f840*/  SHF.R.U32.HI R4, RZ, 0x10, R28 ;  /* 0x00000010ff047819 */ /* 0x000fc4000001161c */
[----:B------:R-:W-:Y:S01]  /*f850*/  SHF.R.U32.HI R17, RZ, 0x18, R28 ;  /* 0x00000018ff117819 */ /* 0x000fe2000001161c */
[----:B------:R-:W-:Y:S01]  /*f860*/  MUFU.EX2 R199, R199 ;  /* 0x000000c700c77308 */ /* 0x000fe20000000800 */
[----:B------:R-:W-:Y:S01]  /*f870*/  LOP3.LUT R4, R4, 0xff, RZ, 0xc0, !PT ;  /* 0x000000ff04047812 */ /* 0x000fe200078ec0ff */
[----:B------:R-:W4:Y:S01]  /*f880*/  LDSM.16.MT88.4 R28, [R170+0x9400] ;  /* 0x00940000aa1c783b */ /* 0x000f220000004200 */
[----:B------:R-:W-:Y:S02]  /*f890*/  PRMT R9, R6, 0x5410, R9 ;  /* 0x0000541006097816 */ /* 0x000fe40000000009 */
[----:B------:R-:W-:Y:S02]  /*f8a0*/  HSET2.LE.AND R6, R7, R52, PT ;  /* 0x0000003407067233 */ /* 0x000fe40003803000 */
[----:B------:R-:W-:Y:S02]  /*f8b0*/  PRMT R17, R4, 0x5410, R17 ;  /* 0x0000541004117816 */ /* 0x000fe40000000011 */
[----:B------:R-:W-:-:S02]  /*f8c0*/  F2FP.BF16.F32.PACK_AB R7, R211, R226 ;  /* 0x000000e2d307723e */ /* 0x000fc400000010ff */
[--C-:B------:R-:W-:Y:S02]  /*f8d0*/  HSET2.LE.AND R5, R5, R52.reuse, PT ;  /* 0x0000003405057233 */ /* 0x100fe40003803000 */
[----:B------:R-:W-:Y:S02]  /*f8e0*/  F2FP.BF16.F32.PACK_AB R4, R207, R212 ;  /* 0x000000d4cf04723e */ /* 0x000fe400000010ff */
[----:B------:R-:W-:Y:S02]  /*f8f0*/  LOP3.LUT R6, R6, R7, RZ, 0xc0, !PT ;  /* 0x0000000706067212 */ /* 0x000fe400078ec0ff */
[----:B------:R-:W-:Y:S02]  /*f900*/  LOP3.LUT R7, R5, R4, RZ, 0xc0, !PT ;  /* 0x0000000405077212 */ /* 0x000fe400078ec0ff */
[----:B------:R-:W-:Y:S02]  /*f910*/  HSET2.LE.AND R4, R11, R52, PT ;  /* 0x000000340b047233 */ /* 0x000fe40003803000 */
[----:B--2---:R-:W-:-:S02]  /*f920*/  F2FP.BF16.F32.PACK_AB R5, R213, R228 ;  /* 0x000000e4d505723e */ /* 0x004fc400000010ff */
[--C-:B------:R-:W-:Y:S02]  /*f930*/  HSET2.LE.AND R13, R13, R52.reuse, PT ;  /* 0x000000340d0d7233 */ /* 0x100fe40003803000 */
[----:B------:R-:W-:Y:S02]  /*f940*/  LOP3.LUT R4, R4, R5, RZ, 0xc0, !PT ;  /* 0x0000000504047212 */ /* 0x000fe400078ec0ff */
[--C-:B------:R-:W-:Y:S02]  /*f950*/  HSET2.LE.AND R5, R9, R52.reuse, PT ;  /* 0x0000003409057233 */ /* 0x100fe40003803000 */
[----:B------:R-:W2:Y:S01]  /*f960*/  LDSM.16.MT88.4 R8, [R221+0x9400] ;  /* 0x00940000dd08783b */ /* 0x000ea20000004200 */
[----:B------:R-:W-:Y:S02]  /*f970*/  HSET2.LE.AND R15, R15, R52, PT ;  /* 0x000000340f0f7233 */ /* 0x000fe40003803000 */
[----:B------:R-:W-:Y:S02]  /*f980*/  LOP3.LUT R5, R5, R12, RZ, 0xc0, !PT ;  /* 0x0000000c05057212 */ /* 0x000fe400078ec0ff */
[----:B------:R-:W-:-:S02]  /*f990*/  F2FP.BF16.F32.PACK_AB R12, R195, R204 ;  /* 0x000000ccc30c723e */ /* 0x000fc400000010ff */
[--C-:B------:R-:W-:Y:S02]  /*f9a0*/  HSET2.LE.AND R16, R21, R52.reuse, PT ;  /* 0x0000003415107233 */ /* 0x100fe40003803000 */
[----:B------:R-:W-:Y:S01]  /*f9b0*/  LOP3.LUT R19, R13, R12, RZ, 0xc0, !PT ;  /* 0x0000000c0d137212 */ /* 0x000fe200078ec0ff */
[----:B------:R-:W2:Y:S01]  /*f9c0*/  LDSM.16.MT88.4 R20, [R221+0xa400] ;  /* 0x00a40000dd14783b */ /* 0x000ea20000004200 */
[----:B------:R-:W-:Y:S01]  /*f9d0*/  HSET2.LE.AND R17, R17, R52, PT ;  /* 0x0000003411117233 */ /* 0x000fe20003803000 */
[C---:B------:R-:W-:Y:S01]  /*f9e0*/  HMMA.16816.F32.BF16 R136, R4.reuse, R24, R136 ;  /* 0x000000180488723c */ /* 0x040fe20000041888 */
[----:B-1----:R-:W-:Y:S02]  /*f9f0*/  F2FP.BF16.F32.PACK_AB R18, R203, R208 ;  /* 0x000000d0cb12723e */ /* 0x002fe400000010ff */
[----:B------:R-:W-:Y:S02]  /*fa00*/  F2FP.BF16.F32.PACK_AB R13, R205, R210 ;  /* 0x000000d2cd0d723e */ /* 0x000fe400000010ff */
[----:B---3--:R-:W-:Y:S01]  /*fa10*/  F2FP.BF16.F32.PACK_AB R12, R197, R206 ;  /* 0x000000cec50c723e */ /* 0x008fe200000010ff */
[----:B----4-:R-:W-:Y:S01]  /*fa20*/  HMMA.16816.F32.BF16 R68, R4, R28, R68 ;  /* 0x0000001c0444723c */ /* 0x010fe20000041844 */
[----:B------:R-:W-:-:S02]  /*fa30*/  LOP3.LUT R18, R15, R18, RZ, 0xc0, !PT ;  /* 0x000000120f127212 */ /* 0x000fc400078ec0ff */
[----:B------:R-:W-:Y:S02]  /*fa40*/  LOP3.LUT R16, R16, R13, RZ, 0xc0, !PT ;  /* 0x0000000d10107212 */ /* 0x000fe400078ec0ff */
[----:B------:R-:W-:Y:S01]  /*fa50*/  LOP3.LUT R17, R17, R12, RZ, 0xc0, !PT ;  /* 0x0000000c11117212 */ /* 0x000fe200078ec0ff */
[----:B------:R-:W-:Y:S01]  /*fa60*/  HMMA.16816.F32.BF16 R80, R4, R30, R80 ;  /* 0x0000001e0450723c */ /* 0x000fe20000041850 */
[----:B------:R-:W1:Y:S05]  /*fa70*/  LDSM.16.MT88.4 R12, [R170+0xa400] ;  /* 0x00a40000aa0c783b */ /* 0x000e6a0000004200 */
[C---:B------:R-:W-:Y:S06]  /*fa80*/  HMMA.16816.F32.BF16 R72, R16.reuse, R28, R72 ;  /* 0x0000001c1048723c */ /* 0x040fec0000041848 */
[----:B------:R-:W-:Y:S01]  /*fa90*/  HMMA.16816.F32.BF16 R76, R16, R30, R76 ;  /* 0x0000001e104c723c */ /* 0x000fe2000004184c */
[----:B------:R-:W-:Y:S05]  /*faa0*/  LDSM.16.MT88.4 R28, [R221+0x9800] ;  /* 0x00980000dd1c783b */ /* 0x000fea0000004200 */
[-C--:B--2---:R-:W-:Y:S06]  /*fab0*/  HMMA.16816.F32.BF16 R160, R4, R8.reuse, R160 ;  /* 0x0000000804a0723c */ /* 0x084fec00000418a0 */
[C---:B------:R-:W-:Y:S06]  /*fac0*/  HMMA.16816.F32.BF16 R156, R16.reuse, R8, R156 ;  /* 0x00000008109c723c */ /* 0x040fec000004189c */
[-C--:B------:R-:W-:Y:S06]  /*fad0*/  HMMA.16816.F32.BF16 R152, R16, R10.reuse, R152 ;  /* 0x0000000a1098723c */ /* 0x080fec0000041898 */
[----:B------:R-:W-:Y:S01]  /*fae0*/  HMMA.16816.F32.BF16 R148, R4, R10, R148 ;  /* 0x0000000a0494723c */ /* 0x000fe20000041894 */
[----:B------:R-:W2:Y:S05]  /*faf0*/  LDSM.16.MT88.4 R8, [R221+0xb400] ;  /* 0x00b40000dd08783b */ /* 0x000eaa0000004200 */
[C---:B------:R-:W-:Y:S06]  /*fb00*/  HMMA.16816.F32.BF16 R88, R16.reuse, R20, R88 ;  /* 0x000000141058723c */ /* 0x040fec0000041858 */
[C---:B------:R-:W-:Y:S06]  /*fb10*/  HMMA.16816.F32.BF16 R92, R16.reuse, R22, R92 ;  /* 0x00000016105c723c */ /* 0x040fec000004185c */
[C---:B-1----:R-:W-:Y:S06]  /*fb20*/  HMMA.16816.F32.BF16 R144, R16.reuse, R12, R144 ;  /* 0x0000000c1090723c */ /* 0x042fec0000041890 */
[C---:B------:R-:W-:Y:S06]  /*fb30*/  HMMA.16816.F32.BF16 R104, R16.reuse, R14, R104 ;  /* 0x0000000e1068723c */ /* 0x040fec0000041868 */
[C---:B------:R-:W-:Y:S06]  /*fb40*/  HMMA.16816.F32.BF16 R124, R16.reuse, R24, R124 ;  /* 0x00000018107c723c */ /* 0x040fec000004187c */
[C---:B------:R-:W-:Y:S06]  /*fb50*/  HMMA.16816.F32.BF16 R128, R16.reuse, R26, R128 ;  /* 0x0000001a1080723c */ /* 0x040fec0000041880 */
[C---:B--2---:R-:W-:Y:S06]  /*fb60*/  HMMA.16816.F32.BF16 R116, R16.reuse, R8, R116 ;  /* 0x000000081074723c */ /* 0x044fec0000041874 */
[----:B------:R-:W-:Y:S06]  /*fb70*/  HMMA.16816.F32.BF16 R140, R16, R10, R140 ;  /* 0x0000000a108c723c */ /* 0x000fec000004188c */
[----:B------:R-:W-:Y:S01]  /*fb80*/  HMMA.16816.F32.BF16 R112, R4, R8, R112 ;  /* 0x000000080470723c */ /* 0x000fe20000041870 */
[----:B------:R-:W-:-:S02]  /*fb90*/  IMAD.MOV.U32 R19, RZ, RZ, R216 ;  /* 0x000000ffff137224 */ /* 0x000fc400078e00d8 */
[----:B------:R-:W-:Y:S02]  /*fba0*/  IMAD.MOV.U32 R18, RZ, RZ, R217 ;  /* 0x000000ffff127224 */ /* 0x000fe400078e00d9 */
[----:B------:R-:W-:Y:S01]  /*fbb0*/  IMAD.WIDE.U32 R216, R227, -0x326172a9, RZ ;  /* 0xcd9e8d57e3d87825 */ /* 0x000fe200078e00ff */
[C---:B------:R-:W-:Y:S03]  /*fbc0*/  HMMA.16816.F32.BF16 R120, R4.reuse, R10, R120 ;  /* 0x0000000a0478723c */ /* 0x040fe60000041878 */
[--C-:B------:R-:W-:Y:S01]  /*fbd0*/  FFMA.FTZ R227, R200, UR18, -R181.reuse ;  /* 0x00000012c8e37c23 */ /* 0x100fe200080108b5 */
[----:B------:R-:W-:Y:S01]  /*fbe0*/  FFMA.FTZ R200, R202, UR18, -R181 ;  /* 0x00000012cac87c23 */ /* 0x000fe200080108b5 */
[----:B------:R-:W-:Y:S01]  /*fbf0*/  FFMA.FTZ R202, R191, UR18, -R166 ;  /* 0x00000012bfca7c23 */ /* 0x000fe200080108a6 */
[----:B------:R-:W-:Y:S01]  /*fc00*/  LOP3.LUT R250, R217, R250, R184, 0x96, !PT ;  /* 0x000000fad9fa7212 */ /* 0x000fe200078e96b8 */
[----:B------:R-:W-:Y:S01]  /*fc10*/  FFMA.FTZ R191, R201, UR18, -R166 ;  /* 0x00000012c9bf7c23 */ /* 0x000fe200080108a6 */
[----:B------:R-:W-:Y:S01]  /*fc20*/  LOP3.LUT R8, R247, R216, R190, 0x96, !PT ;  /* 0x000000d8f7087212 */ /* 0x000fe200078e96be */
[----:B------:R-:W-:Y:S01]  /*fc30*/  HMMA.16816.F32.BF16 R84, R4, R20, R84 ;  /* 0x000000140454723c */ /* 0x000fe20000041854 */
[----:B------:R-:W1:Y:S01]  /*fc40*/  MUFU.EX2 R227, R227 ;  /* 0x000000e300e37308 */ /* 0x000e620000000800 */
[----:B------:R-:W-:Y:S01]  /*fc50*/  IMAD.WIDE.U32 R250, R250, -0x2daee0ad, RZ ;  /* 0xd2511f53fafa7825 */ /* 0x000fe200078e00ff */
[----:B------:R-:W-:-:S02]  /*fc60*/  LOP3.LUT R184, R217, R196, R184, 0x96, !PT ;  /* 0x000000c4d9b87212 */ /* 0x000fc400078e96b8 */
[----:B------:R-:W-:Y:S01]  /*fc70*/  LOP3.LUT R190, R193, R216, R190, 0x96, !PT ;  /* 0x000000d8c1be7212 */ /* 0x000fe200078e96be */
[----:B------:R-:W-:Y:S01]  /*fc80*/  IMAD.WIDE.U32 R8, R8, -0x2daee0ad, RZ ;  /* 0xd2511f5308087825 */ /* 0x000fe200078e00ff */
[----:B------:R-:W-:Y:S01]  /*fc90*/  LOP3.LUT R248, R251, R248, R189, 0x96, !PT ;  /* 0x000000f8fbf87212 */ /* 0x000fe200078e96bd */
[C---:B------:R-:W-:Y:S01]  /*fca0*/  HMMA.16816.F32.BF16 R96, R4.reuse, R22, R96 ;  /* 0x000000160460723c */ /* 0x040fe20000041860 */
[----:B------:R-:W-:Y:S01]  /*fcb0*/  MUFU.EX2 R200, R200 ;  /* 0x000000c800c87308 */ /* 0x000fe20000000800 */
[----:B------:R-:W-:Y:S01]  /*fcc0*/  IMAD.MOV.U32 R201, RZ, RZ, R18 ;  /* 0x000000ffffc97224 */ /* 0x000fe200078e0012 */
[----:B------:R-:W-:Y:S01]  /*fcd0*/  LOP3.LUT R250, R9, R250, R187, 0x96, !PT ;  /* 0x000000fa09fa7212 */ /* 0x000fe200078e96bb */
[----:B------:R-:W-:Y:S01]  /*fce0*/  IMAD.WIDE.U32 R10, R248, -0x326172a9, RZ ;  /* 0xcd9e8d57f80a7825 */ /* 0x000fe200078e00ff */
[----:B------:R-:W-:Y:S01]  /*fcf0*/  LDSM.16.MT88.4 R20, [R221+0xa800] ;  /* 0x00a80000dd14783b */ /* 0x000fe20000004200 */
[C---:B------:R-:W-:Y:S02]  /*fd00*/  HMMA.16816.F32.BF16 R100, R4.reuse, R12, R100 ;  /* 0x0000000c0464723c */ /* 0x040fe40000041864 */
[----:B------:R-:W-:Y:S01]  /*fd10*/  IMAD.WIDE.U32 R250, R250, -0x326172a9, RZ ;  /* 0xcd9e8d57fafa7825 */ /* 0x000fe200078e00ff */
[----:B------:R-:W-:Y:S01]  /*fd20*/  LOP3.LUT R247, R11, R246, R188, 0x96, !PT ;  /* 0x000000f60bf77212 */ /* 0x000fe200078e96bc */
[----:B------:R-:W2:Y:S02]  /*fd30*/  MUFU.EX2 R202, R202 ;  /* 0x000000ca00ca7308 */ /* 0x000ea40000000800 */
[----:B------:R-:W-:Y:S01]  /*fd40*/  FFMA.FTZ R59, R59, UR18, -R67 ;  /* 0x000000123b3b7c23 */ /* 0x000fe20008010843 */
[C---:B------:R-:W-:Y:S01]  /*fd50*/  HMMA.16816.F32.BF16 R108, R4.reuse, R14, R108 ;  /* 0x0000000e046c723c */ /* 0x040fe2000004186c */
[----:B------:R-:W-:Y:S01]  /*fd60*/  LOP3.LUT R246, R251, R10, R186, 0x96, !PT ;  /* 0x0000000afbf67212 */ /* 0x000fe200078e96ba */
[----:B------:R-:W-:Y:S01]  /*fd70*/  IMAD.WIDE.U32 R10, R247, -0x2daee0ad, RZ ;  /* 0xd2511f53f70a7825 */ /* 0x000fe200078e00ff */
[----:B------:R-:W-:Y:S03]  /*fd80*/  LDSM.16.MT88.4 R12, [R221+0xb800] ;  /* 0x00b80000dd0c783b */ /* 0x000fe60000004200 */
[----:B------:R-:W-:Y:S01]  /*fd90*/  IMAD.WIDE.U32 R246, R246, -0x2daee0ad, RZ ;  /* 0xd2511f53f6f67825 */ /* 0x000fe200078e00ff */
[----:B------:R-:W-:Y:S01]  /*fda0*/  LOP3.LUT R244, R11, R8, R185, 0x96, !PT ;  /* 0x000000080bf47212 */ /* 0x000fe200078e96b9 */
[----:B------:R-:W-:Y:S01]  /*fdb0*/  HMMA.16816.F32.BF16 R132, R4, R26, R132 ;  /* 0x0000001a0484723c */ /* 0x000fe20000041884 */
[----:B------:R-:W-:Y:S01]  /*fdc0*/  MUFU.EX2 R191, R191 ;  /* 0x000000bf00bf7308 */ /* 0x000fe20000000800 */
[----:B------:R-:W-:Y:S01]  /*fdd0*/  IMAD.MOV.U32 R248, RZ, RZ, R19 ;  /* 0x000000fffff87224 */ /* 0x000fe200078e0013 */
[----:B------:R-:W-:Y:S01]  /*fde0*/  LOP3.LUT R8, R247, R10, R183, 0x96, !PT ;  /* 0x0000000af7087212 */ /* 0x000fe200078e96b7 */
[----:B------:R-:W-:Y:S01]  /*fdf0*/  IMAD.WIDE.U32 R244, R244, -0x326172a9, RZ ;  /* 0xcd9e8d57f4f47825 */ /* 0x000fe200078e00ff */
[----:B------:R-:W3:Y:S03]  /*fe00*/  LDSM.16.MT88.4 R24, [R170+0x9800] ;  /* 0x00980000aa18783b */ /* 0x000ee60000004200 */
[----:B------:R-:W-:Y:S01]  /*fe10*/  IMAD.WIDE.U32 R8, R8, -0x326172a9, RZ ;  /* 0xcd9e8d5708087825 */ /* 0x000fe200078e00ff */
[----:B------:R-:W4:Y:S01]  /*fe20*/  LDSM.16.MT88.4 R16, [R170+0xa800] ;  /* 0x00a80000aa10783b */ /* 0x000f220000004200 */
[----:B------:R-:W-:-:S03]  /*fe30*/  LOP3.LUT R245, R245, R250, R249, 0x96, !PT ;  /* 0x000000faf5f57212 */ /* 0x000fc600078e96f9 */
[----:B------:R-:W-:Y:S01]  /*fe40*/  LOP3.LUT R4, R9, R244, R182, 0x96, !PT ;  /* 0x000000f409047212 */ /* 0x000fe200078e96b6 */
[----:B------:R-:W-:Y:S01]  /*fe50*/  FFMA.FTZ R244, R243, UR18, -R166 ;  /* 0x00000012f3f47c23 */ /* 0x000fe200080108a6 */
[----:B------:R-:W-:Y:S01]  /*fe60*/  LOP3.LUT R5, R8, 0xffff, RZ, 0xc0, !PT ;  /* 0x0000ffff08057812 */ /* 0x000fe200078ec0ff */
[----:B------:R-:W-:Y:S01]  /*fe70*/  FFMA.FTZ R174, R174, UR18, -R67 ;  /* 0x00000012aeae7c23 */ /* 0x000fe20008010843 */
[C---:B------:R-:W-:Y:S01]  /*fe80*/  LOP3.LUT R10, R4.reuse, 0xffff, RZ, 0xc0, !PT ;  /* 0x0000ffff040a7812 */ /* 0x040fe200078ec0ff */
[----:B------:R-:W-:Y:S01]  /*fe90*/  FFMA.FTZ R177, R177, UR18, -R58 ;  /* 0x00000012b1b17c23 */ /* 0x000fe2000801083a */
[----:B------:R-:W-:Y:S01]  /*fea0*/  LOP3.LUT R7, R4, 0xff, RZ, 0xc0, !PT ;  /* 0x000000ff04077812 */ /* 0x000fe200078ec0ff */
[----:B------:R-:W2:Y:S01]  /*feb0*/  MUFU.EX2 R244, R244 ;  /* 0x000000f400f47308 */ /* 0x000ea20000000800 */
[----:B------:R-:W-:Y:S01]  /*fec0*/  SHF.R.U32.HI R10, RZ, 0x8, R10 ;  /* 0x00000008ff0a7819 */ /* 0x000fe2000001160a */
[----:B------:R-:W-:Y:S01]  /*fed0*/  FFMA.FTZ R172, R172, UR18, -R181 ;  /* 0x00000012acac7c23 */ /* 0x000fe200080108b5 */
[----:B------:R-:W-:Y:S01]  /*fee0*/  SHF.R.U32.HI R9, RZ, 0x10, R8 ;  /* 0x00000010ff097819 */ /* 0x000fe20000011608 */
[----:B------:R-:W-:Y:S01]  /*fef0*/  FFMA.FTZ R167, R167, UR18, -R166 ;  /* 0x00000012a7a77c23 */ /* 0x000fe200080108a6 */
[----:B------:R-:W-:Y:S01]  /*ff00*/  PRMT R7, R7, 0x5410, R10 ;  /* 0x0000541007077816 */ /* 0x000fe2000000000a */
[----:B------:R-:W-:Y:S01]  /*ff10*/  FFMA.FTZ R60, R60, UR18, -R67 ;  /* 0x000000123c3c7c23 */ /* 0x000fe20008010843 */
[----:B------:R-:W-:Y:S01]  /*ff20*/  SHF.R.U32.HI R10, RZ, 0x10, R4 ;  /* 0x00000010ff0a7819 */ /* 0x000fe20000011604 */
[----:B------:R-:W-:Y:S01]  /*ff30*/  FFMA.FTZ R241, R241, R54, R48 ;  /* 0x00000036f1f17223 */ /* 0x000fe20000010030 */
[----:B------:R-:W-:Y:S01]  /*ff40*/  LOP3.LUT R6, R8, 0xff, RZ, 0xc0, !PT ;  /* 0x000000ff08067812 */ /* 0x000fe200078ec0ff */
[----:B------:R-:W-:Y:S01]  /*ff50*/  FFMA.FTZ R252, R252, R53, R51 ;  /* 0x00000035fcfc7223 */ /* 0x000fe20000010033 */
[----:B------:R-:W-:Y:S01]  /*ff60*/  SHF.R.U32.HI R5, RZ, 0x8, R5 ;  /* 0x00000008ff057819 */ /* 0x000fe20000011605 */
[----:B------:R2:W5:Y:S01]  /*ff70*/  LDL.LU.64 R216, [R1+0x18] ;  /* 0x0000180001d87983 */ /* 0x0005620000300a00 */
[----:B------:R-:W-:-:S02]  /*ff80*/  SHF.R.U32.HI R4, RZ, 0x18, R4 ;  /* 0x00000018ff047819 */ /* 0x000fc40000011604 */
[----:B------:R-:W-:Y:S02]  /*ff90*/  LOP3.LUT R11, R10, 0xff, RZ, 0xc0, !PT ;  /* 0x000000ff0a0b7812 */ /* 0x000fe400078ec0ff */
[----:B------:R-:W-:Y:S02]  /*ffa0*/  SHF.R.U32.HI R8, RZ, 0x18, R8 ;  /* 0x00000018ff087819 */ /* 0x000fe40000011608 */
[----:B------:R-:W-:Y:S02]  /*ffb0*/  LOP3.LUT R9, R9, 0xff, RZ, 0xc0, !PT ;  /* 0x000000ff09097812 */ /* 0x000fe400078ec0ff */
[----:B------:R-:W-:Y:S02]  /*ffc0*/  PRMT R5, R6, 0x5410, R5 ;  /* 0x0000541006057816 */ /* 0x000fe40000000005 */
[----:B------:R-:W-:Y:S02]  /*ffd0*/  HSET2.LE.AND R7, R7, R52, PT ;  /* 0x0000003407077233 */ /* 0x000fe40003803000 */
[----:B------:R-:W-:-:S02]  /*ffe0*/  PRMT R11, R11, 0x5410, R4 ;  /* 0x000054100b0b7816 */ /* 0x000fc40000000004 */
[----:B-1----:R-:W-:Y:S02]  /*fff0*/  F2FP.BF16.F32.PACK_AB R10, R227, R198 ;  /* 0x000000c6e30a723e */ /* 0x002fe400000010ff */
[----:B------:R-:W-:Y:S02]  /*10000*/  PRMT R9, R9, 0x5410, R8 ;  /* 0x0000541009097816 */ /* 0x000fe40000000008 */
[--C-:B------:R-:W-:Y:S02]  /*10010*/  HSET2.LE.AND R6, R5, R52.reuse, PT ;  /* 0x0000003405067233 */ /* 0x100fe40003803000 */
[----:B------:R-:W-:Y:S02]  /*10020*/  LOP3.LUT R4, R7, R10, RZ, 0xc0, !PT ;  /* 0x0000000a07047212 */ /* 0x000fe400078ec0ff */
[----:B------:R-:W-:Y:S02]  /*10030*/  HSET2.LE.AND R5, R11, R52, PT ;  /* 0x000000340b057233 */ /* 0x000fe40003803000 */
[----:B--2---:R-:W-:-:S02]  /*10040*/  F2FP.BF16.F32.PACK_AB R10, R202, R199 ;  /* 0x000000c7ca0a723e */ /* 0x004fc400000010ff */
[----:B------:R-:W-:Y:S02]  /*10050*/  F2FP.BF16.F32.PACK_AB R11, R229, R200 ;  /* 0x000000c8e50b723e */ /* 0x000fe400000010ff */
[----:B------:R-:W-:Y:S02]  /*10060*/  HSET2.LE.AND R7, R9, R52, PT ;  /* 0x0000003409077233 */ /* 0x000fe40003803000 */
[----:B------:R-:W-:Y:S02]  /*10070*/  F2FP.BF16.F32.PACK_AB R8, R244, R191 ;  /* 0x000000bff408723e */ /* 0x000fe400000010ff */
[----:B------:R-:W-:Y:S02]  /*10080*/  LOP3.LUT R5, R5, R10, RZ, 0xc0, !PT ;  /* 0x0000000a05057212 */ /* 0x000fe400078ec0ff */
[----:B------:R-:W-:Y:S02]  /*10090*/  LOP3.LUT R6, R6, R11, RZ, 0xc0, !PT ;  /* 0x0000000b06067212 */ /* 0x000fe400078ec0ff */
[----:B------:R-:W-:-:S02]  /*100a0*/  LOP3.LUT R7, R7, R8, RZ, 0xc0, !PT ;  /* 0x0000000807077212 */ /* 0x000fc400078ec0ff */
[----:B------:R-:W1:Y:S05]  /*100b0*/  LDSM.16.MT88.4 R8, [R170+0xb800] ;  /* 0x00b80000aa08783b */ /* 0x000e6a0000004200 */
        /* <DEDUP_REMOVED lines=8> */
[C---:B------:R-:W-:Y:S06]  /*10140*/  HMMA.16816.F32.BF16 R116, R4.reuse, R12, R116 ;  /* 0x0000000c0474723c */ /* 0x040fec0000041874 */
[C---:B------:R-:W-:Y:S06]  /*10150*/  HMMA.16816.F32.BF16 R140, R4.reuse, R14, R140 ;  /* 0x0000000e048c723c */ /* 0x040fec000004188c */
[C---:B-1----:R-:W-:Y:S06]  /*10160*/  HMMA.16816.F32.BF16 R124, R4.reuse, R8, R124 ;  /* 0x00000008047c723c */ /* 0x042fec000004187c */
[----:B------:R-:W-:Y:S07]  /*10170*/  HMMA.16816.F32.BF16 R128, R4, R10, R128 ;  /* 0x0000000a0480723c */ /* 0x000fee0000041880 */
        /* <DEDUP_REMOVED lines=16> */
[--C-:B------:R-:W-:Y:S01]  /*10280*/  FFMA.FTZ R182, R32, UR18, -R67.reuse ;  /* 0x0000001220b67c23 */ /* 0x100fe20008010843 */
[C---:B------:R-:W-:Y:S02]  /*10290*/  LOP3.LUT R32, R184.reuse, 0xffff, RZ, 0xc0, !PT ;  /* 0x0000ffffb8207812 */ /* 0x040fe400078ec0ff */
[----:B------:R-:W-:Y:S02]  /*102a0*/  LOP3.LUT R7, R184, 0xff, RZ, 0xc0, !PT ;  /* 0x000000ffb8077812 */ /* 0x000fe400078ec0ff */
[--C-:B------:R-:W-:Y:S02]  /*102b0*/  SHF.R.U32.HI R6, RZ, 0x10, R184.reuse ;  /* 0x00000010ff067819 */ /* 0x100fe400000116b8 */
[----:B------:R-:W-:Y:S01]  /*102c0*/  SHF.R.U32.HI R5, RZ, 0x18, R184 ;  /* 0x00000018ff057819 */ /* 0x000fe200000116b8 */
[----:B------:R-:W-:Y:S01]  /*102d0*/  FFMA.FTZ R184, R179, UR18, -R58 ;  /* 0x00000012b3b87c23 */ /* 0x000fe2000801083a */
[----:B------:R-:W-:Y:S01]  /*102e0*/  MUFU.EX2 R59, R59 ;  /* 0x0000003b003b7308 */ /* 0x000fe20000000800 */
[----:B------:R-:W-:Y:S01]  /*102f0*/  FFMA.FTZ R183, R34, UR18, -R67 ;  /* 0x0000001222b77c23 */ /* 0x000fe20008010843 */
[----:B------:R-:W-:-:S02]  /*10300*/  LOP3.LUT R6, R6, 0xff, RZ, 0xc0, !PT ;  /* 0x000000ff06067812 */ /* 0x000fc400078ec0ff */
[----:B------:R-:W-:-:S04]  /*10310*/  SHF.R.U32.HI R32, RZ, 0x8, R32 ;  /* 0x00000008ff207819 */ /* 0x000fc80000011620 */
[----:B------:R-:W1:Y:S01]  /*10320*/  MUFU.EX2 R174, R174 ;  /* 0x000000ae00ae7308 */ /* 0x000e620000000800 */
[----:B------:R-:W-:Y:S01]  /*10330*/  PRMT R5, R6, 0x5410, R5 ;  /* 0x0000541006057816 */ /* 0x000fe20000000005 */
[----:B------:R-:W-:-:S06]  /*10340*/  FFMA.FTZ R179, R33, UR18, -R58 ;  /* 0x0000001221b37c23 */ /* 0x000fcc000801083a */
[----:B------:R-:W-:Y:S01]  /*10350*/  MUFU.EX2 R177, R177 ;  /* 0x000000b100b17308 */ /* 0x000fe20000000800 */
[----:B------:R-:W-:Y:S01]  /*10360*/  LOP3.LUT R6, R4, 0xffff, RZ, 0xc0, !PT ;  /* 0x0000ffff04067812 */ /* 0x000fe200078ec0ff */
[----:B------:R-:W-:-:S06]  /*10370*/  FFMA.FTZ R186, R175, UR18, -R58 ;  /* 0x00000012afba7c23 */ /* 0x000fcc000801083a */
[----:B------:R-:W2:Y:S01]  /*10380*/  MUFU.EX2 R184, R184 ;  /* 0x000000b800b87308 */ /* 0x000ea20000000800 */
[----:B------:R-:W-:Y:S02]  /*10390*/  PRMT R7, R7, 0x5410, R32 ;  /* 0x0000541007077816 */ /* 0x000fe40000000020 */
[----:B------:R-:W-:-:S05]  /*103a0*/  SHF.R.U32.HI R32, RZ, 0x10, R4 ;  /* 0x00000010ff207819 */ /* 0x000fca0000011604 */
[----:B------:R-:W-:Y:S01]  /*103b0*/  MUFU.EX2 R182, R182 ;  /* 0x000000b600b67308 */ /* 0x000fe20000000800 */
[----:B------:R-:W-:Y:S02]  /*103c0*/  LOP3.LUT R185, R4, 0xff, RZ, 0xc0, !PT ;  /* 0x000000ff04b97812 */ /* 0x000fe400078ec0ff */
[----:B------:R-:W-:-:S05]  /*103d0*/  SHF.R.U32.HI R6, RZ, 0x8, R6 ;  /* 0x00000008ff067819 */ /* 0x000fca0000011606 */
[----:B------:R-:W3:Y:S01]  /*103e0*/  MUFU.EX2 R183, R183 ;  /* 0x000000b700b77308 */ /* 0x000ee20000000800 */
[----:B------:R-:W-:Y:S02]  /*103f0*/  SHF.R.U32.HI R187, RZ, 0x18, R4 ;  /* 0x00000018ffbb7819 */ /* 0x000fe40000011604 */
[----:B------:R-:W-:Y:S02]  /*10400*/  LOP3.LUT R4, R32, 0xff, RZ, 0xc0, !PT ;  /* 0x000000ff20047812 */ /* 0x000fe400078ec0ff */
[----:B------:R-:W-:-:S03]  /*10410*/  PRMT R185, R185, 0x5410, R6 ;  /* 0x00005410b9b97816 */ /* 0x000fc60000000006 */
[----:B------:R-:W-:Y:S01]  /*10420*/  MUFU.EX2 R179, R179 ;  /* 0x000000b300b37308 */ /* 0x000fe20000000800 */
[----:B------:R-:W-:Y:S02]  /*10430*/  HSET2.LE.AND R6, R7, R52, PT ;  /* 0x0000003407067233 */ /* 0x000fe40003803000 */
[----:B------:R-:W-:-:S05]  /*10440*/  PRMT R33, R4, 0x5410, R187 ;  /* 0x0000541004217816 */ /* 0x000fca00000000bb */
[----:B------:R-:W4:Y:S01]  /*10450*/  MUFU.EX2 R186, R186 ;  /* 0x000000ba00ba7308 */ /* 0x000f220000000800 */
[----:B-1----:R-:W-:Y:S02]  /*10460*/  F2FP.BF16.F32.PACK_AB R7, R174, R59 ;  /* 0x0000003bae07723e */ /* 0x002fe400000010ff */
[--C-:B------:R-:W-:Y:S02]  /*10470*/  HSET2.LE.AND R5, R5, R52.reuse, PT ;  /* 0x0000003405057233 */ /* 0x100fe40003803000 */
[----:B--2---:R-:W-:Y:S02]  /*10480*/  F2FP.BF16.F32.PACK_AB R4, R184, R177 ;  /* 0x000000b1b804723e */ /* 0x004fe400000010ff */
[----:B------:R-:W-:Y:S02]  /*10490*/  LOP3.LUT R6, R6, R7, RZ, 0xc0, !PT ;  /* 0x0000000706067212 */ /* 0x000fe400078ec0ff */
[----:B------:R-:W-:Y:S02]  /*104a0*/  LOP3.LUT R7, R5, R4, RZ, 0xc0, !PT ;  /* 0x0000000405077212 */ /* 0x000fe400078ec0ff */
[----:B------:R-:W-:-:S02]  /*104b0*/  HSET2.LE.AND R4, R185, R52, PT ;  /* 0x00000034b9047233 */ /* 0x000fc40003803000 */
[----:B---3--:R-:W-:-:S04]  /*104c0*/  F2FP.BF16.F32.PACK_AB R5, R183, R182 ;  /* 0x000000b6b705723e */ /* 0x008fc800000010ff */
[----:B------:R-:W-:Y:S02]  /*104d0*/  LOP3.LUT R4, R4, R5, RZ, 0xc0, !PT ;  /* 0x0000000504047212 */ /* 0x000fe400078ec0ff */
[----:B------:R-:W-:Y:S02]  /*104e0*/  HSET2.LE.AND R5, R33, R52, PT ;  /* 0x0000003421057233 */ /* 0x000fe40003803000 */
[----:B----4-:R-:W-:Y:S01]  /*104f0*/  F2FP.BF16.F32.PACK_AB R32, R186, R179 ;  /* 0x000000b3ba20723e */ /* 0x010fe200000010ff */
[----:B------:R-:W-:Y:S01]  /*10500*/  FFMA.FTZ R50, R201, R55, R50 ;  /* 0x00000037c9327223 */ /* 0x000fe20000010032 */
[----:B------:R-:W-:Y:S02]  /*10510*/  FFMA.FTZ R49, R248, R56, R49 ;  /* 0x00000038f8317223 */ /* 0x000fe40000010031 */
[----:B------:R-:W-:Y:S01]  /*10520*/  LOP3.LUT R5, R5, R32, RZ, 0xc0, !PT ;  /* 0x0000002005057212 */ /* 0x000fe200078ec0ff */
[----:B------:R-:W-:Y:S01]  /*10530*/  FADD.FTZ R41, R41, R50 ;  /* 0x0000003229297221 */ /* 0x000fe20000010000 */
[----:B------:R-:W-:-:S03]  /*10540*/  FADD.FTZ R38, R38, R49 ;  /* 0x0000003126267221 */ /* 0x000fc60000010000 */
[----:B------:R-:W-:Y:S01]  /*10550*/  FADD.FTZ R40, R40, R41 ;  /* 0x0000002928287221 */ /* 0x000fe20000010000 */
[----:B------:R-:W-:Y:S01]  /*10560*/  FADD.FTZ R37, R37, R38 ;  /* 0x0000002625257221 */ /* 0x000fe20000010000 */
[----:B------:R-:W-:Y:S01]  /*10570*/  HMMA.16816.F32.BF16 R148, R4, R30, R148 ;  /* 0x0000001e0494723c */ /* 0x000fe20000041894 */
[--C-:B------:R-:W-:Y:S01]  /*10580*/  FFMA.FTZ R175, R178, UR18, -R181.reuse ;  /* 0x00000012b2af7c23 */ /* 0x100fe200080108b5 */
[----:B------:R-:W-:Y:S01]  /*10590*/  FFMA.FTZ R178, R180, UR18, -R181 ;  /* 0x00000012b4b27c23 */ /* 0x000fe200080108b5 */
[----:B------:R-:W-:-:S04]  /*105a0*/  FADD.FTZ R39, R39, R40 ;  /* 0x0000002827277221 */ /* 0x000fc80000010000 */
[----:B------:R-:W-:Y:S01]  /*105b0*/  IMAD.WIDE.U32 R30, R245, -0x2daee0ad, RZ ;  /* 0xd2511f53f51e7825 */ /* 0x000fe200078e00ff */
[C---:B------:R-:W-:Y:S03]  /*105c0*/  HMMA.16816.F32.BF16 R160, R4.reuse, R28, R160 ;  /* 0x0000001c04a0723c */ /* 0x040fe600000418a0 */
[----:B------:R-:W-:Y:S01]  /*105d0*/  FFMA.FTZ R181, R176, UR18, -R181 ;  /* 0x00000012b0b57c23 */ /* 0x000fe200080108b5 */
[----:B------:R-:W-:Y:S01]  /*105e0*/  FADD.FTZ R37, R36, R37 ;  /* 0x0000002524257221 */ /* 0x000fe20000010000 */
[----:B------:R-:W-:Y:S01]  /*105f0*/  FFMA.FTZ R176, R173, UR18, -R166 ;  /* 0x00000012adb07c23 */ /* 0x000fe200080108a6 */
[----:B------:R-:W-:Y:S01]  /*10600*/  FADD.FTZ R228, R228, R39 ;  /* 0x00000027e4e47221 */ /* 0x000fe20000010000 */
[----:B------:R-:W-:Y:S01]  /*10610*/  HMMA.16816.F32.BF16 R84, R4, R20, R84 ;  /* 0x000000140454723c */ /* 0x000fe20000041854 */
[----:B------:R-:W-:Y:S01]  /*10620*/  LOP3.LUT R28, R30, 0xffff, RZ, 0xc0, !PT ;  /* 0x0000ffff1e1c7812 */ /* 0x000fe200078ec0ff */
[----:B------:R-:W-:Y:S01]  /*10630*/  FADD.FTZ R214, R214, R37 ;  /* 0x00000025d6d67221 */ /* 0x000fe20000010000 */
[----:B------:R-:W-:Y:S01]  /*10640*/  LOP3.LUT R33, R30, 0xff, RZ, 0xc0, !PT ;  /* 0x000000ff1e217812 */ /* 0x000fe200078ec0ff */
[----:B------:R-:W-:-:S03]  /*10650*/  FFMA.FTZ R190, R64, UR18, -R67 ;  /* 0x0000001240be7c23 */ /* 0x000fc60008010843 */
[--C-:B------:R-:W-:Y:S01]  /*10660*/  FFMA.FTZ R20, R165, UR18, -R166.reuse ;  /* 0x00000012a5147c23 */ /* 0x100fe200080108a6 */
[----:B------:R-:W-:Y:S01]  /*10670*/  FFMA.FTZ R166, R66, UR18, -R166 ;  /* 0x0000001242a67c23 */ /* 0x000fe200080108a6 */
[C---:B------:R-:W-:Y:S01]  /*10680*/  HMMA.16816.F32.BF16 R68, R4.reuse, R24, R68 ;  /* 0x000000180444723c */ /* 0x040fe20000041844 */
[----:B------:R-:W-:Y:S01]  /*10690*/  SHF.R.U32.HI R28, RZ, 0x8, R28 ;  /* 0x00000008ff1c7819 */ /* 0x000fe2000001161c */
[--C-:B------:R-:W-:Y:S01]  /*106a0*/  FFMA.FTZ R180, R65, UR18, -R67.reuse ;  /* 0x0000001241b47c23 */ /* 0x100fe20008010843 */
[----:B------:R-:W-:Y:S01]  /*106b0*/  FFMA.FTZ R173, R61, UR18, -R67 ;  /* 0x000000123dad7c23 */ /* 0x000fe20008010843 */
[----:B------:R-:W-:Y:S02]  /*106c0*/  FFMA.FTZ R67, R57, UR18, -R58 ;  /* 0x0000001239437c23 */ /* 0x000fe4000801083a */
[----:B------:R-:W-:Y:S01]  /*106d0*/  HMMA.16816.F32.BF16 R80, R4, R26, R80 ;  /* 0x0000001a0450723c */ /* 0x000fe20000041850 */
[----:B------:R-:W-:Y:S01]  /*106e0*/  SHF.R.U32.HI R24, RZ, 0x10, R30 ;  /* 0x00000010ff187819 */ /* 0x000fe2000001161e */
[----:B------:R-:W-:Y:S01]  /*106f0*/  MUFU.EX2 R175, R175 ;  /* 0x000000af00af7308 */ /* 0x000fe20000000800 */
[----:B------:R-:W-:Y:S01]  /*10700*/  LOP3.LUT R187, R31, R246, R215, 0x96, !PT ;  /* 0x000000f61fbb7212 */ /* 0x000fe200078e96d7 */
[----:B------:R-:W-:-:S02]  /*10710*/  FADD.FTZ R213, R213, R228 ;  /* 0x000000e4d5d57221 */ /* 0x000fc40000010000 */
[C---:B------:R-:W-:Y:S01]  /*10720*/  HMMA.16816.F32.BF16 R96, R4.reuse, R22, R96 ;  /* 0x000000160460723c */ /* 0x040fe20000041860 */
[----:B------:R-:W-:Y:S01]  /*10730*/  FADD.FTZ R209, R209, R214 ;  /* 0x000000d6d1d17221 */ /* 0x000fe20000010000 */
[----:B------:R-:W-:Y:S02]  /*10740*/  PRMT R33, R33, 0x5410, R28 ;  /* 0x0000541021217816 */ /* 0x000fe4000000001c */
[----:B------:R-:W1:Y:S02]  /*10750*/  MUFU.EX2 R178, R178 ;  /* 0x000000b200b27308 */ /* 0x000e640000000800 */
[----:B------:R-:W-:Y:S01]  /*10760*/  HMMA.16816.F32.BF16 R100, R4, R16, R100 ;  /* 0x000000100464723c */ /* 0x000fe20000041864 */
[----:B------:R-:W-:-:S05]  /*10770*/  LOP3.LUT R28, R24, 0xff, RZ, 0xc0, !PT ;  /* 0x000000ff181c7812 */ /* 0x000fca00078ec0ff */
[C---:B------:R-:W-:Y:S01]  /*10780*/  HMMA.16816.F32.BF16 R108, R4.reuse, R18, R108 ;  /* 0x00000012046c723c */ /* 0x040fe2000004186c */
[----:B------:R-:W-:Y:S05]  /*10790*/  MUFU.EX2 R172, R172 ;  /* 0x000000ac00ac7308 */ /* 0x000fea0000000800 */
[C---:B------:R-:W-:Y:S03]  /*107a0*/  HMMA.16816.F32.BF16 R112, R4.reuse, R12, R112 ;  /* 0x0000000c0470723c */ /* 0x040fe60000041870 */
[----:B------:R-:W-:Y:S03]  /*107b0*/  MUFU.EX2 R181, R181 ;  /* 0x000000b500b57308 */ /* 0x000fe60000000800 */
[C---:B------:R-:W-:Y:S06]  /*107c0*/  HMMA.16816.F32.BF16 R120, R4.reuse, R14, R120 ;  /* 0x0000000e0478723c */ /* 0x040fec0000041878 */
[C---:B------:R-:W-:Y:S01]  /*107d0*/  HMMA.16816.F32.BF16 R136, R4.reuse, R8, R136 ;  /* 0x000000080488723c */ /* 0x040fe20000041888 */
[----:B------:R-:W-:Y:S05]  /*107e0*/  MUFU.EX2 R167, R167 ;  /* 0x000000a700a77308 */ /* 0x000fea0000000800 */
[----:B------:R-:W-:Y:S01]  /*107f0*/  HMMA.16816.F32.BF16 R132, R4, R10, R132 ;  /* 0x0000000a0484723c */ /* 0x000fe20000041884 */
[----:B------:R-:W2:Y:S02]  /*10800*/  LDSM.16.MT88.4 R4, [R170+0xbc00] ;  /* 0x00bc0000aa04783b */ /* 0x000ea40000004200 */
[----:B------:R-:W3:Y:S01]  /*10810*/  MUFU.EX2 R176, R176 ;  /* 0x000000b000b07308 */ /* 0x000ee20000000800 */
[----:B------:R-:W-:Y:S01]  /*10820*/  LOP3.LUT R26, R187, 0xffff, RZ, 0xc0, !PT ;  /* 0x0000ffffbb1a7812 */ /* 0x000fe200078ec0ff */
[----:B------:R-:W-:Y:S01]  /*10830*/  FADD.FTZ R226, R226, R213 ;  /* 0x000000d5e2e27221 */ /* 0x000fe20000010000 */
[----:B------:R-:W-:-:S05]  /*10840*/  SHF.R.U32.HI R24, RZ, 0x10, R187 ;  /* 0x00000010ff187819 */ /* 0x000fca00000116bb */
[----:B------:R4:W-:Y:S01]  /*10850*/  MUFU.EX2 R64, R20 ;  /* 0x0000001400407308 */ /* 0x0009e20000000800 */
[--C-:B------:R-:W-:Y:S01]  /*10860*/  FFMA.FTZ R65, R62, UR18, -R58.reuse ;  /* 0x000000123e417c23 */ /* 0x100fe2000801083a */
[----:B------:R-:W-:Y:S01]  /*10870*/  FFMA.FTZ R66, R63, UR18, -R58 ;  /* 0x000000123f427c23 */ /* 0x000fe2000801083a */
[----:B------:R-:W-:-:S05]  /*10880*/  IMAD.WIDE.U32 R8, R249, -0x2daee0ad, RZ ;  /* 0xd2511f53f9087825 */ /* 0x000fca00078e00ff */
[----:B------:R1:W2:Y:S01]  /*10890*/  MUFU.EX2 R57, R166 ;  /* 0x000000a600397308 */ /* 0x0002a20000000800 */
[----:B------:R-:W-:Y:S01]  /*108a0*/  FADD.FTZ R212, R212, R209 ;  /* 0x000000d1d4d47221 */ /* 0x000fe20000010000 */
[----:B------:R-:W-:Y:S01]  /*108b0*/  LOP3.LUT R189, R187, 0xff, RZ, 0xc0, !PT ;  /* 0x000000ffbbbd7812 */ /* 0x000fe200078ec0ff */
[----:B------:R-:W-:Y:S01]  /*108c0*/  FFMA.FTZ R165, R35, UR18, -R58 ;  /* 0x0000001223a57c23 */ /* 0x000fe2000801083a */
[----:B------:R-:W-:Y:S01]  /*108d0*/  SHF.R.U32.HI R185, RZ, 0x18, R30 ;  /* 0x00000018ffb97819 */ /* 0x000fe2000001161e */
[----:B------:R-:W-:Y:S01]  /*108e0*/  FADD.FTZ R211, R211, R226 ;  /* 0x000000e2d3d37221 */ /* 0x000fe20000010000 */
[----:B------:R-:W-:Y:S01]  /*108f0*/  SHF.R.U32.HI R187, RZ, 0x18, R187 ;  /* 0x00000018ffbb7819 */ /* 0x000fe200000116bb */
[----:B------:R-:W-:Y:S01]  /*10900*/  FADD.FTZ R212, R207, R212 ;  /* 0x000000d4cfd47221 */ /* 0x000fe20000010000 */
[----:B------:R-:W-:Y:S02]  /*10910*/  SHF.R.U32.HI R26, RZ, 0x8, R26 ;  /* 0x00000008ff1a7819 */ /* 0x000fe4000001161a */
[----:B------:R-:W-:Y:S01]  /*10920*/  LOP3.LUT R24, R24, 0xff, RZ, 0xc0, !PT ;  /* 0x000000ff18187812 */ /* 0x000fe200078ec0ff */
[----:B------:R-:W-:Y:S01]  /*10930*/  MUFU.EX2 R58, R190 ;  /* 0x000000be003a7308 */ /* 0x000fe20000000800 */
[----:B------:R-:W-:Y:S01]  /*10940*/  LOP3.LUT R188, R9, R188, R215, 0x96, !PT ;  /* 0x000000bc09bc7212 */ /* 0x000fe200078e96d7 */
[----:B------:R-:W-:Y:S01]  /*10950*/  FADD.FTZ R44, R44, R241 ;  /* 0x000000f12c2c7221 */ /* 0x000fe20000010000 */
[----:B------:R-:W-:Y:S01]  /*10960*/  FADD.FTZ R47, R47, R252 ;  /* 0x000000fc2f2f7221 */ /* 0x000fe20000010000 */
[----:B------:R-:W-:Y:S01]  /*10970*/  PRMT R185, R28, 0x5410, R185 ;  /* 0x000054101cb97816 */ /* 0x000fe200000000b9 */
[----:B------:R-:W-:Y:S01]  /*10980*/  FADD.FTZ R182, R182, R211 ;  /* 0x000000d3b6b67221 */ /* 0x000fe20000010000 */
[----:B------:R-:W-:Y:S01]  /*10990*/  PRMT R189, R189, 0x5410, R26 ;  /* 0x00005410bdbd7816 */ /* 0x000fe2000000001a */
[----:B----4-:R-:W-:Y:S01]  /*109a0*/  LDSM.16.MT88.4 R20, [R221+0xac00] ;  /* 0x00ac0000dd14783b */ /* 0x010fe20000004200 */
[----:B------:R-:W4:Y:S01]  /*109b0*/  MUFU.EX2 R61, R180 ;  /* 0x000000b4003d7308 */ /* 0x000f220000000800 */
[----:B------:R-:W-:Y:S01]  /*109c0*/  PRMT R187, R24, 0x5410, R187 ;  /* 0x0000541018bb7816 */ /* 0x000fe200000000bb */
[----:B------:R-:W-:Y:S01]  /*109d0*/  FADD.FTZ R179, R179, R212 ;  /* 0x000000d4b3b37221 */ /* 0x000fe20000010000 */
[----:B------:R-:W-:Y:S01]  /*109e0*/  LOP3.LUT R10, R8, 0xffff, RZ, 0xc0, !PT ;  /* 0x0000ffff080a7812 */ /* 0x000fe200078ec0ff */
[----:B------:R-:W-:Y:S01]  /*109f0*/  FADD.FTZ R43, R43, R44 ;  /* 0x0000002c2b2b7221 */ /* 0x000fe20000010000 */
[----:B------:R-:W-:-:S03]  /*10a00*/  SHF.R.U32.HI R11, RZ, 0x10, R8 ;  /* 0x00000010ff0b7819 */ /* 0x000fc60000011608 */
[----:B------:R-:W-:Y:S01]  /*10a10*/  MUFU.EX2 R60, R60 ;  /* 0x0000003c003c7308 */ /* 0x000fe20000000800 */
[----:B-1----:R-:W-:Y:S01]  /*10a20*/  LOP3.LUT R166, R188, 0xffff, RZ, 0xc0, !PT ;  /* 0x0000ffffbca67812 */ /* 0x002fe200078ec0ff */
[----:B------:R-:W-:Y:S01]  /*10a30*/  FADD.FTZ R46, R46, R47 ;  /* 0x0000002f2e2e7221 */ /* 0x000fe20000010000 */
[----:B------:R-:W-:-:S05]  /*10a40*/  HSET2.LE.AND R34, R33, R52, PT ;  /* 0x0000003421227233 */ /* 0x000fca0003803000 */
[----:B------:R1:W4:Y:S01]  /*10a50*/  MUFU.EX2 R63, R173 ;  /* 0x000000ad003f7308 */ /* 0x0003220000000800 */
[----:B------:R-:W-:Y:S01]  /*10a60*/  FADD.FTZ R182, R183, R182 ;  /* 0x000000b6b7b67221 */ /* 0x000fe20000010000 */
[----:B------:R-:W-:-:S06]  /*10a70*/  HSET2.LE.AND R32, R189, R52, PT ;  /* 0x00000034bd207233 */ /* 0x000fcc0003803000 */
[----:B------:R4:W-:Y:S01]  /*10a80*/  MUFU.EX2 R62, R165 ;  /* 0x000000a5003e7308 */ /* 0x0009e20000000800 */
[----:B------:R-:W-:Y:S01]  /*10a90*/  HSET2.LE.AND R33, R187, R52, PT ;  /* 0x00000034bb217233 */ /* 0x000fe20003803000 */
[----:B------:R-:W-:-:S06]  /*10aa0*/  FADD.FTZ R186, R186, R179 ;  /* 0x000000b3baba7221 */ /* 0x000fcc0000010000 */
[----:B------:R-:W-:Y:S01]  /*10ab0*/  MUFU.EX2 R65, R65 ;  /* 0x0000004100417308 */ /* 0x000fe20000000800 */
[----:B-1----:R-:W-:-:S07]  /*10ac0*/  SHF.R.U32.HI R173, RZ, 0x10, R188 ;  /* 0x00000010ffad7819 */ /* 0x002fce00000116bc */
[----:B------:R-:W1:Y:S01]  /*10ad0*/  MUFU.EX2 R66, R66 ;  /* 0x0000004200427308 */ /* 0x000e620000000800 */
[----:B------:R-:W-:-:S07]  /*10ae0*/  F2FP.BF16.F32.PACK_AB R19, R178, R175 ;  /* 0x000000afb213723e */ /* 0x000fce00000010ff */
[----:B------:R-:W1:Y:S01]  /*10af0*/  MUFU.EX2 R67, R67 ;  /* 0x0000004300437308 */ /* 0x000e620000000800 */
[----:B---3--:R-:W-:Y:S01]  /*10b00*/  F2FP.BF16.F32.PACK_AB R16, R176, R167 ;  /* 0x000000a7b010723e */ /* 0x008fe200000010ff */
[----:B------:R-:W-:Y:S01]  /*10b10*/  FADD.FTZ R43, R42, R43 ;  /* 0x0000002b2a2b7221 */ /* 0x000fe20000010000 */
[----:B------:R-:W-:Y:S01]  /*10b20*/  F2FP.BF16.F32.PACK_AB R17, R181, R172 ;  /* 0x000000acb511723e */ /* 0x000fe200000010ff */
[----:B------:R-:W-:Y:S01]  /*10b30*/  FADD.FTZ R45, R45, R46 ;  /* 0x0000002e2d2d7221 */ /* 0x000fe20000010000 */
[----:B------:R-:W-:Y:S01]  /*10b40*/  HSET2.LE.AND R35, R185, R52, PT ;  /* 0x00000034b9237233 */ /* 0x000fe20003803000 */
[----:B------:R-:W3:Y:S01]  /*10b50*/  LDSM.16.MT88.4 R28, [R221+0x9c00] ;  /* 0x009c0000dd1c783b */ /* 0x000ee20000004200 */
[----:B--2---:R-:W-:Y:S02]  /*10b60*/  F2FP.BF16.F32.PACK_AB R12, R57, R64 ;  /* 0x00000040390c723e */ /* 0x004fe400000010ff */
[----:B------:R-:W-:Y:S01]  /*10b70*/  LOP3.LUT R9, R8, 0xff, RZ, 0xc0, !PT ;  /* 0x000000ff08097812 */ /* 0x000fe200078ec0ff */
[----:B------:R-:W2:Y:S01]  /*10b80*/  LDSM.16.MT88.4 R24, [R170+0x9c00] ;  /* 0x009c0000aa18783b */ /* 0x000ea20000004200 */
[----:B------:R-:W-:-:S02]  /*10b90*/  SHF.R.U32.HI R10, RZ, 0x8, R10 ;  /* 0x00000008ff0a7819 */ /* 0x000fc4000001160a */
[----:B----4-:R-:W-:Y:S02]  /*10ba0*/  LOP3.LUT R165, R188, 0xff, RZ, 0xc0, !PT ;  /* 0x000000ffbca57812 */ /* 0x010fe400078ec0ff */
[----:B------:R-:W-:Y:S02]  /*10bb0*/  SHF.R.U32.HI R8, RZ, 0x18, R8 ;  /* 0x00000018ff087819 */ /* 0x000fe40000011608 */
[----:B------:R-:W-:Y:S02]  /*10bc0*/  LOP3.LUT R11, R11, 0xff, RZ, 0xc0, !PT ;  /* 0x000000ff0b0b7812 */ /* 0x000fe400078ec0ff */
[----:B------:R-:W-:Y:S02]  /*10bd0*/  SHF.R.U32.HI R188, RZ, 0x18, R188 ;  /* 0x00000018ffbc7819 */ /* 0x000fe400000116bc */
[----:B------:R-:W-:Y:S02]  /*10be0*/  SHF.R.U32.HI R166, RZ, 0x8, R166 ;  /* 0x00000008ffa67819 */ /* 0x000fe400000116a6 */
[----:B------:R-:W-:Y:S01]  /*10bf0*/  LOP3.LUT R173, R173, 0xff, RZ, 0xc0, !PT ;  /* 0x000000ffadad7812 */ /* 0x000fe200078ec0ff */
[----:B------:R-:W-:Y:S01]  /*10c00*/  FADD.FTZ R59, R59, R182 ;  /* 0x000000b63b3b7221 */ /* 0x000fe20000010000 */
[----:B------:R-:W-:Y:S01]  /*10c10*/  PRMT R9, R9, 0x5410, R10 ;  /* 0x0000541009097816 */ /* 0x000fe2000000000a */
[----:B------:R-:W-:Y:S01]  /*10c20*/  FADD.FTZ R177, R177, R186 ;  /* 0x000000bab1b17221 */ /* 0x000fe20000010000 */
[----:B------:R-:W-:Y:S01]  /*10c30*/  LOP3.LUT R32, R32, R19, RZ, 0xc0, !PT ;  /* 0x0000001320207212 */ /* 0x000fe200078ec0ff */
[----:B------:R-:W-:Y:S01]  /*10c40*/  FADD.FTZ R210, R210, R43 ;  /* 0x0000002bd2d27221 */ /* 0x000fe20000010000 */
[----:B------:R-:W-:Y:S01]  /*10c50*/  LOP3.LUT R33, R33, R16, RZ, 0xc0, !PT ;  /* 0x0000001021217212 */ /* 0x000fe200078ec0ff */
[----:B------:R-:W-:Y:S01]  /*10c60*/  FADD.FTZ R206, R206, R45 ;  /* 0x0000002dcece7221 */ /* 0x000fe20000010000 */
[----:B------:R-:W-:-:S02]  /*10c70*/  LOP3.LUT R34, R34, R17, RZ, 0xc0, !PT ;  /* 0x0000001122227212 */ /* 0x000fc400078ec0ff */
[----:B------:R-:W-:Y:S01]  /*10c80*/  LOP3.LUT R35, R35, R12, RZ, 0xc0, !PT ;  /* 0x0000000c23237212 */ /* 0x000fe200078ec0ff */
[----:B------:R-:W4:Y:S01]  /*10c90*/  LDSM.16.MT88.4 R16, [R170+0xac00] ;  /* 0x00ac0000aa10783b */ /* 0x000f220000004200 */
[----:B------:R-:W-:Y:S02]  /*10ca0*/  PRMT R11, R11, 0x5410, R8 ;  /* 0x000054100b0b7816 */ /* 0x000fe40000000008 */
[----:B------:R-:W-:Y:S01]  /*10cb0*/  PRMT R165, R165, 0x5410, R166 ;  /* 0x00005410a5a57816 */ /* 0x000fe200000000a6 */
[----:B------:R-:W4:Y:S01]  /*10cc0*/  LDSM.16.MT88.4 R12, [R221+0xbc00] ;  /* 0x00bc0000dd0c783b */ /* 0x000f220000004200 */
[----:B------:R-:W-:Y:S01]  /*10cd0*/  PRMT R173, R173, 0x5410, R188 ;  /* 0x00005410adad7816 */ /* 0x000fe200000000bc */
[----:B------:R-:W-:Y:S01]  /*10ce0*/  FADD.FTZ R59, R174, R59 ;  /* 0x0000003bae3b7221 */ /* 0x000fe20000010000 */
[----:B------:R-:W-:Y:S01]  /*10cf0*/  FADD.FTZ R177, R184, R177 ;  /* 0x000000b1b8b17221 */ /* 0x000fe20000010000 */
[--C-:B------:R-:W-:Y:S01]  /*10d00*/  HSET2.LE.AND R10, R9, R52.reuse, PT ;  /* 0x00000034090a7233 */ /* 0x100fe20003803000 */
[----:B------:R-:W-:Y:S01]  /*10d10*/  FADD.FTZ R205, R205, R210 ;  /* 0x000000d2cdcd7221 */ /* 0x000fe20000010000 */
[----:B------:R-:W-:Y:S01]  /*10d20*/  FADD.FTZ R197, R197, R206 ;  /* 0x000000cec5c57221 */ /* 0x000fe20000010000 */
[----:B------:R-:W-:-:S02]  /*10d30*/  HSET2.LE.AND R11, R11, R52, PT ;  /* 0x000000340b0b7233 */ /* 0x000fc40003803000 */
[--C-:B------:R-:W-:Y:S02]  /*10d40*/  HSET2.LE.AND R8, R165, R52.reuse, PT ;  /* 0x00000034a5087233 */ /* 0x100fe40003803000 */
[----:B------:R-:W-:Y:S02]  /*10d50*/  HSET2.LE.AND R9, R173, R52, PT ;  /* 0x00000034ad097233 */ /* 0x000fe40003803000 */
[----:B------:R-:W-:Y:S01]  /*10d60*/  F2FP.BF16.F32.PACK_AB R53, R61, R58 ;  /* 0x0000003a3d35723e */ /* 0x000fe200000010ff */
[----:B------:R-:W-:Y:S01]  /*10d70*/  FADD.FTZ R58, R58, R59 ;  /* 0x0000003b3a3a7221 */ /* 0x000fe20000010000 */
[----:B------:R-:W-:Y:S02]  /*10d80*/  F2FP.BF16.F32.PACK_AB R51, R63, R60 ;  /* 0x0000003c3f33723e */ /* 0x000fe400000010ff */
[----:B-1----:R-:W-:Y:S02]  /*10d90*/  F2FP.BF16.F32.PACK_AB R52, R66, R65 ;  /* 0x000000414234723e */ /* 0x002fe400000010ff */
[----:B------:R-:W-:Y:S01]  /*10da0*/  F2FP.BF16.F32.PACK_AB R48, R67, R62 ;  /* 0x0000003e4330723e */ /* 0x000fe200000010ff */
[----:B------:R-:W-:Y:S01]  /*10db0*/  FADD.FTZ R62, R62, R177 ;  /* 0x000000b13e3e7221 */ /* 0x000fe20000010000 */
[----:B------:R-:W-:Y:S01]  /*10dc0*/  FADD.FTZ R208, R208, R205 ;  /* 0x000000cdd0d07221 */ /* 0x000fe20000010000 */
[----:B------:R-:W-:Y:S01]  /*10dd0*/  FADD.FTZ R204, R204, R197 ;  /* 0x000000c5cccc7221 */ /* 0x000fe20000010000 */
[----:B------:R-:W-:Y:S01]  /*10de0*/  LOP3.LUT R10, R10, R51, RZ, 0xc0, !PT ;  /* 0x000000330a0a7212 */ /* 0x000fe200078ec0ff */
[----:B------:R-:W-:Y:S01]  /*10df0*/  FADD.FTZ R61, R61, R58 ;  /* 0x0000003a3d3d7221 */ /* 0x000fe20000010000 */
[----:B------:R-:W-:Y:S01]  /*10e00*/  LOP3.LUT R11, R11, R52, RZ, 0xc0, !PT ;  /* 0x000000340b0b7212 */ /* 0x000fe200078ec0ff */
[----:B------:R-:W-:Y:S01]  /*10e10*/  FADD.FTZ R62, R67, R62 ;  /* 0x0000003e433e7221 */ /* 0x000fe20000010000 */
[----:B------:R-:W-:-:S02]  /*10e20*/  LOP3.LUT R8, R8, R53, RZ, 0xc0, !PT ;  /* 0x0000003508087212 */ /* 0x000fc400078ec0ff */
[----:B------:R-:W-:Y:S01]  /*10e30*/  LOP3.LUT R9, R9, R48, RZ, 0xc0, !PT ;  /* 0x0000003009097212 */ /* 0x000fe200078ec0ff */
[----:B------:R-:W-:Y:S01]  /*10e40*/  FADD.FTZ R203, R203, R208 ;  /* 0x000000d0cbcb7221 */ /* 0x000fe20000010000 */
[----:B------:R-:W-:Y:S01]  /*10e50*/  FADD.FTZ R204, R195, R204 ;  /* 0x000000ccc3cc7221 */ /* 0x000fe20000010000 */
[----:B------:R-:W-:Y:S01]  /*10e60*/  FADD.FTZ R60, R60, R61 ;  /* 0x0000003d3c3c7221 */ /* 0x000fe20000010000 */
[----:B------:R-:W-:Y:S01]  /*10e70*/  FADD.FTZ R65, R65, R62 ;  /* 0x0000003e41417221 */ /* 0x000fe20000010000 */
[----:B------:R-:W-:Y:S01]  /*10e80*/  FADD.FTZ R198, R198, R203 ;  /* 0x000000cbc6c67221 */ /* 0x000fe20000010000 */
[----:B------:R-:W-:Y:S01]  /*10e90*/  FADD.FTZ R199, R199, R204 ;  /* 0x000000ccc7c77221 */ /* 0x000fe20000010000 */
[----:B------:R-:W-:Y:S02]  /*10ea0*/  HMMA.16816.F32.BF16 R124, R32, R4, R124 ;  /* 0x00000004207c723c */ /* 0x000fe4000004187c */
[----:B------:R-:W-:Y:S01]  /*10eb0*/  FADD.FTZ R227, R227, R198 ;  /* 0x000000c6e3e37221 */ /* 0x000fe20000010000 */
[----:B------:R-:W-:-:S03]  /*10ec0*/  FADD.FTZ R202, R202, R199 ;  /* 0x000000c7caca7221 */ /* 0x000fc60000010000 */
[----:B------:R-:W-:Y:S01]  /*10ed0*/  HMMA.16816.F32.BF16 R136, R8, R4, R136 ;  /* 0x000000040888723c */ /* 0x000fe20000041888 */
[----:B------:R-:W-:-:S06]  /*10ee0*/  FADD.FTZ R200, R200, R227 ;  /* 0x000000e3c8c87221 */ /* 0x000fcc0000010000 */
[----:B------:R-:W-:Y:S01]  /*10ef0*/  FADD.FTZ R5, R63, R60 ;  /* 0x0000003c3f057221 */ /* 0x000fe20000010000 */
[----:B------:R-:W-:Y:S01]  /*10f00*/  FADD.FTZ R4, R66, R65 ;  /* 0x0000004142047221 */ /* 0x000fe20000010000 */
[----:B------:R-:W-:-:S03]  /*10f10*/  FADD.FTZ R191, R191, R202 ;  /* 0x000000cabfbf7221 */ /* 0x000fc60000010000 */
[----:B------:R1:W-:Y:S04]  /*10f20*/  STL [R1+0xc], R5 ;  /* 0x00000c0501007387 */ /* 0x0003e80000100800 */
[----:B------:R1:W-:Y:S01]  /*10f30*/  STL [R1+0x8], R4 ;  /* 0x0000080401007387 */ /* 0x0003e20000100800 */
[----:B------:R-:W-:Y:S01]  /*10f40*/  FADD.FTZ R200, R229, R200 ;  /* 0x000000c8e5c87221 */ /* 0x000fe20000010000 */
[----:B------:R-:W-:-:S03]  /*10f50*/  FADD.FTZ R244, R244, R191 ;  /* 0x000000bff4f47221 */ /* 0x000fc60000010000 */
[----:B------:R-:W-:Y:S01]  /*10f60*/  FADD.FTZ R175, R175, R200 ;  /* 0x000000c8afaf7221 */ /* 0x000fe20000010000 */
[----:B------:R-:W-:-:S03]  /*10f70*/  FADD.FTZ R167, R167, R244 ;  /* 0x000000f4a7a77221 */ /* 0x000fc60000010000 */
[----:B------:R-:W-:Y:S01]  /*10f80*/  FADD.FTZ R175, R178, R175 ;  /* 0x000000afb2af7221 */ /* 0x000fe20000010000 */
[----:B------:R-:W-:Y:S01]  /*10f90*/  FADD.FTZ R167, R176, R167 ;  /* 0x000000a7b0a77221 */ /* 0x000fe20000010000 */
[----:B---3--:R-:W-:Y:S01]  /*10fa0*/  HMMA.16816.F32.BF16 R156, R32, R28, R156 ;  /* 0x0000001c209c723c */ /* 0x008fe2000004189c */
[----:B------:R-:W-:Y:S01]  /*10fb0*/  @UP0 UIADD3 UR19, UR19, -0x4, URZ ;  /* 0xfffffffc13130890 */ /* 0x000fe2000fffe03f */
[----:B------:R-:W-:Y:S01]  /*10fc0*/  FADD.FTZ R172, R172, R175 ;  /* 0x000000afacac7221 */ /* 0x000fe20000010000 */
[----:B------:R-:W-:-:S03]  /*10fd0*/  FADD.FTZ R64, R64, R167 ;  /* 0x000000a740407221 */ /* 0x000fc60000010000 */
[----:B------:R-:W-:Y:S01]  /*10fe0*/  HMMA.16816.F32.BF16 R152, R32, R30, R152 ;  /* 0x0000001e2098723c */ /* 0x000fe20000041898 */
[----:B------:R-:W-:Y:S01]  /*10ff0*/  FADD.FTZ R241, R181, R172 ;  /* 0x000000acb5f17221 */ /* 0x000fe20000010000 */
[----:B------:R-:W-:-:S04]  /*11000*/  FADD.FTZ R252, R57, R64 ;  /* 0x0000004039fc7221 */ /* 0x000fc80000010000 */
[C---:B--2---:R-:W-:Y:S06]  /*11010*/  HMMA.16816.F32.BF16 R72, R32.reuse, R24, R72 ;  /* 0x000000182048723c */ /* 0x044fec0000041848 */
[C---:B------:R-:W-:Y:S06]  /*11020*/  HMMA.16816.F32.BF16 R76, R32.reuse, R26, R76 ;  /* 0x0000001a204c723c */ /* 0x040fec000004184c */
[C---:B------:R-:W-:Y:S06]  /*11030*/  HMMA.16816.F32.BF16 R88, R32.reuse, R20, R88 ;  /* 0x000000142058723c */ /* 0x040fec0000041858 */
[C---:B------:R-:W-:Y:S06]  /*11040*/  HMMA.16816.F32.BF16 R92, R32.reuse, R22, R92 ;  /* 0x00000016205c723c */ /* 0x040fec000004185c */
[C---:B----4-:R-:W-:Y:S06]  /*11050*/  HMMA.16816.F32.BF16 R144, R32.reuse, R16, R144 ;  /* 0x000000102090723c */ /* 0x050fec0000041890 */
        /* <DEDUP_REMOVED lines=17> */
.L_x_324:
[----:B------:R-:W-:-:S12]  /*11170*/  UIADD3 UR19, UR24, -0x1, URZ ;  /* 0xffffffff18137890 */ /* 0x000fd8000fffe03f */
.L_x_331:
[----:B------:R-:W-:-:S13]  /*11180*/  ISETP.LE.AND P0, PT, RZ, UR19, PT ;  /* 0x00000013ff007c0c */ /* 0x000fda000bf03270 */
[----:B------:R-:W-:Y:S05]  /*11190*/  @!P0 BRA `(.L_x_332) ;  /* 0x0000004800908947 */ /* 0x000fea0003800000 */
[----:B------:R-:W-:Y:S01]  /*111a0*/  ULDC UR4, c[0x0][0x2d0] ;  /* 0x0000b40000047ab9 */ /* 0x000fe20000000800 */
[----:B------:R-:W-:Y:S01]  /*111b0*/  MOV R166, R3 ;  /* 0x0000000300a67202 */ /* 0x000fe20000000f00 */
[----:B------:R-:W-:Y:S01]  /*111c0*/  IMAD.MOV.U32 R165, RZ, RZ, R2 ;  /* 0x000000ffffa57224 */ /* 0x000fe200078e0002 */
[----:B------:R-:W-:Y:S01]  /*111d0*/  ISETP.GE.AND P4, PT, R236, UR4, PT ;  /* 0x00000004ec007c0c */ /* 0x000fe2000bf86270 */
[----:B-----5:R-:W-:Y:S01]  /*111e0*/  IMAD.MOV.U32 R3, RZ, RZ, R219 ;  /* 0x000000ffff037224 */ /* 0x020fe200078e00db */
[----:B------:R-:W-:Y:S01]  /*111f0*/  MOV R2, R216 ;  /* 0x000000d800027202 */ /* 0x000fe20000000f00 */
[----:B------:R-:W-:Y:S01]  /*11200*/  IMAD.WIDE.U32 R248, R242, -0x326172a9, RZ ;  /* 0xcd9e8d57f2f87825 */ /* 0x000fe200078e00ff */
[----:B------:R-:W-:Y:S01]  /*11210*/  PRMT R240, R240, 0x7054, R240 ;  /* 0x00007054f0f07816 */ /* 0x000fe200000000f0 */
[----:B------:R-:W-:Y:S01]  /*11220*/  ULDC UR8, c[0x0][0x2d0] ;  /* 0x0000b40000087ab9 */ /* 0x000fe20000000800 */
[----:B------:R-:W-:Y:S01]  /*11230*/  MOV R167, R164 ;  /* 0x000000a400a77202 */ /* 0x000fe20000000f00 */
[----:B------:R1:W-:Y:S01]  /*11240*/  STL.64 [R1], R2 ;  /* 0x0000000201007387 */ /* 0x0003e20000100a00 */
[----:B------:R-:W-:Y:S01]  /*11250*/  IMAD.WIDE.U32 R244, R169, -0x326172a9, RZ ;  /* 0xcd9e8d57a9f47825 */ /* 0x000fe200078e00ff */
[-C--:B------:R-:W-:Y:S01]  /*11260*/  LOP3.LUT R246, R249, R171.reuse, RZ, 0x3c, !PT ;  /* 0x000000abf9f67212 */ /* 0x080fe200078e3cff */
[----:B------:R-:W-:Y:S01]  /*11270*/  ULDC UR4, c[0x0][0x2ec] ;  /* 0x0000bb0000047ab9 */ /* 0x000fe20000000800 */
[----:B------:R-:W-:Y:S01]  /*11280*/  MOV R169, R0 ;  /* 0x0000000000a97202 */ /* 0x000fe20000000f00 */
[----:B------:R-:W-:Y:S01]  /*11290*/  IMAD.WIDE.U32 R250, R168, -0x2daee0ad, RZ ;  /* 0xd2511f53a8fa7825 */ /* 0x000fe200078e00ff */
[----:B------:R-:W2:Y:S01]  /*112a0*/  @!P4 LDC.64 R228, c[0x0][0x220] ;  /* 0x00008800ffe4cb82 */ /* 0x000ea20000000a00 */
[----:B------:R-:W-:Y:S01]  /*112b0*/  LOP3.LUT R242, R245, R171, RZ, 0x3c, !PT ;  /* 0x000000abf5f27212 */ /* 0x000fe200078e3cff */
[----:B------:R-:W-:Y:S01]  /*112c0*/  ULDC.64 UR6, c[0x0][0x248] ;  /* 0x0000920000067ab9 */ /* 0x000fe20000000a00 */
[----:B------:R-:W-:-:S04]  /*112d0*/  IMAD.WIDE.U32 R246, R246, -0x2daee0ad, RZ ;  /* 0xd2511f53f6f67825 */ /* 0x000fc800078e00ff */
[----:B------:R-:W-:Y:S01]  /*112e0*/  IMAD.WIDE.U32 R242, R242, -0x2daee0ad, RZ ;  /* 0xd2511f53f2f27825 */ /* 0x000fe200078e00ff */
[----:B------:R-:W3:Y:S01]  /*112f0*/  @!P4 LDC.64 R226, c[0x0][0x220] ;  /* 0x00008800ffe2cb82 */ /* 0x000ee20000000a00 */
[----:B------:R-:W-:Y:S05]  /*11300*/  BRA `(.L_x_333) ;  /* 0x0000000400047947 */ /* 0x000fea0003800000 */
.L_x_335:
        /* <DEDUP_REMOVED lines=65> */
.L_x_333:
[----:B----4-:R-:W4:Y:S01]  /*11720*/  LDL.64 R4, [R1] ;  /* 0x0000000001047983 */ /* 0x010f220000100a00 */
[----:B------:R-:W-:Y:S01]  /*11730*/  ISETP.GE.AND P3, PT, R231, UR8, PT ;  /* 0x00000008e7007c0c */ /* 0x000fe2000bf66270 */
[----:B------:R-:W-:Y:S04]  /*11740*/  DEPBAR.LE SB0, 0x0 ;  /* 0x000080000000791a */ /* 0x000fe80000000000 */
[----:B------:R-:W-:Y:S01]  /*11750*/  BAR.SYNC.DEFER_BLOCKING 0x0 ;  /* 0x0000000000007b1d */ /* 0x000fe20000010000 */
[----:B------:R-:W-:Y:S01]  /*11760*/  ISETP.GE.AND P2, PT, R230, UR8, PT ;  /* 0x00000008e6007c0c */ /* 0x000fe2000bf46270 */
[----:B------:R-:W-:Y:S01]  /*11770*/  USHF.R.S32.HI UR10, URZ, 0x1f, UR19 ;  /* 0x0000001f3f0a7899 */ /* 0x000fe20008011413 */
[----:B------:R-:W-:Y:S01]  /*11780*/  IMAD.U32 R0, RZ, RZ, UR19 ;  /* 0x00000013ff007e24 */ /* 0x000fe2000f8e00ff */
[----:B------:R-:W-:Y:S04]  /*11790*/  UIMAD UR9, UR21, UR19, URZ ;  /* 0x00000013150972a4 */ /* 0x000fe8000f8e023f */
[----:B------:R-:W-:Y:S01]  /*117a0*/  UIMAD UR9, UR10, UR27, UR9 ;  /* 0x0000001b0a0972a4 */ /* 0x000fe2000f8e0209 */
[----:B------:R-:W-:Y:S01]  /*117b0*/  @P4 STS [R225+0x9000], RZ ;  /* 0x009000ffe1004388 */ /* 0x000fe20000000800 */
[----:B------:R-:W5:Y:S04]  /*117c0*/  @!P3 LDC.64 R216, c[0x0][0x220] ;  /* 0x00008800ffd8bb82 */ /* 0x000f680000000a00 */
[----:B------:R-:W-:Y:S05]  /*117d0*/  @P4 STS [R225+0x9004], RZ ;  /* 0x009004ffe1004388 */ /* 0x000fea0000000800 */
[----:B------:R-:W-:Y:S01]  /*117e0*/  @P4 STS.64 [R225+0x9008], RZ ;  /* 0x009008ffe1004388 */ /* 0x000fe20000000a00 */
[----:B------:R-:W3:Y:S08]  /*117f0*/  @!P2 LDC.64 R214, c[0x0][0x220] ;  /* 0x00008800ffd6ab82 */ /* 0x000ef00000000a00 */
[----:B------:R-:W3:Y:S08]  /*11800*/  @!P3 LDC.64 R212, c[0x0][0x220] ;  /* 0x00008800ffd4bb82 */ /* 0x000ef00000000a00 */
[----:B-1----:R-:W1:Y:S01]  /*11810*/  @!P2 LDC.64 R2, c[0x0][0x220] ;  /* 0x00008800ff02ab82 */ /* 0x002e620000000a00 */
[----:B----4-:R-:W-:Y:S04]  /*11820*/  IMAD.WIDE.U32 R218, R0, UR27, R4 ;  /* 0x0000001b00da7c25 */ /* 0x010fe8000f8e0004 */
[----:B------:R-:W-:Y:S01]  /*11830*/  VIADD R164, R219, UR9 ;  /* 0x00000009dba47c36 */ /* 0x000fe20008000000 */
[C---:B--2---:R-:W-:Y:S02]  /*11840*/  @!P4 LEA R42, P0, R218.reuse, R228, 0x1 ;  /* 0x000000e4da2ac211 */ /* 0x044fe400078008ff */
[C---:B-----5:R-:W-:Y:S02]  /*11850*/  @!P3 LEA R216, P1, R218.reuse, R216, 0x1 ;  /* 0x000000d8dad8b211 */ /* 0x060fe400078208ff */
[C-C-:B------:R-:W-:Y:S02]  /*11860*/  @!P4 LEA.HI.X R43, R218.reuse, R229, R164.reuse, 0x1, P0 ;  /* 0x000000e5da2bc211 */ /* 0x140fe400000f0ca4 */
[C-C-:B------:R-:W-:Y:S02]  /*11870*/  @!P3 LEA.HI.X R217, R218.reuse, R217, R164.reuse, 0x1, P1 ;  /* 0x000000d9dad9b211 */ /* 0x140fe400008f0ca4 */
[C---:B---3--:R-:W-:Y:S01]  /*11880*/  @!P2 LEA R214, P0, R218.reuse, R214, 0x1 ;  /* 0x000000d6dad6a211 */ /* 0x048fe200078008ff */
[----:B------:R-:W-:Y:S01]  /*11890*/  @!PT LDS RZ, [RZ] ;  /* 0x00000000fffff984 */ /* 0x000fe20000000800 */
[----:B------:R-:W-:Y:S01]  /*118a0*/  @!PT LDS RZ, [RZ] ;  /* 0x00000000fffff984 */ /* 0x000fe20000000800 */
[----:B------:R-:W-:Y:S01]  /*118b0*/  @!PT LDS RZ, [RZ] ;  /* 0x00000000fffff984 */ /* 0x000fe20000000800 */
[----:B------:R-:W-:Y:S01]  /*118c0*/  @!P4 LDGSTS.E.BYPASS.LTC128B.128 [R225+0x9000], desc[UR22][R42.64] ;  /* 0x090000002ae1cfae */ /* 0x000fe2000b901d56 */
[C---:B------:R-:W-:Y:S02]  /*118d0*/  IADD3 R0, P5, R218.reuse, UR20, RZ ;  /* 0x00000014da007c10 */ /* 0x040fe4000ffbe0ff */
[----:B------:R-:W-:Y:S02]  /*118e0*/  @!P2 LEA.HI.X R215, R218, R215, R164, 0x1, P0 ;  /* 0x000000d7dad7a211 */ /* 0x000fe400000f0ca4 */
[----:B------:R-:W-:Y:S01]  /*118f0*/  @P3 STS.128 [R225+0xa000], RZ ;  /* 0x00a000ffe1003388 */ /* 0x000fe20000000c00 */
[----:B------:R-:W-:Y:S02]  /*11900*/  IADD3.X R164, R164, UR12, RZ, P5, !PT ;  /* 0x0000000ca4a47c10 */ /* 0x000fe4000affe4ff */
[C---:B------:R-:W-:Y:S02]  /*11910*/  @!P4 LEA R218, P5, R0.reuse, R226, 0x1 ;  /* 0x000000e200dac211 */ /* 0x040fe400078a08ff */
[----:B------:R-:W-:Y:S01]  /*11920*/  @!PT LDS RZ, [RZ] ;  /* 0x00000000fffff984 */ /* 0x000fe20000000800 */
[----:B------:R-:W-:Y:S01]  /*11930*/  @!PT LDS RZ, [RZ] ;  /* 0x00000000fffff984 */ /* 0x000fe20000000800 */
[----:B------:R-:W-:Y:S01]  /*11940*/  @!PT LDS RZ, [RZ] ;  /* 0x00000000fffff984 */ /* 0x000fe20000000800 */
[----:B------:R-:W-:Y:S01]  /*11950*/  @!P3 LDGSTS.E.BYPASS.LTC128B.128 [R225+0xa000], desc[UR22][R216.64+0x40] ;  /* 0x0a000040d8e1bfae */ /* 0x000fe2000b901d56 */
[C---:B------:R-:W-:Y:S02]  /*11960*/  @!P3 LEA R212, P1, R0.reuse, R212, 0x1 ;  /* 0x000000d400d4b211 */ /* 0x040fe400078208ff */
[C-C-:B------:R-:W-:Y:S02]  /*11970*/  @!P4 LEA.HI.X R219, R0.reuse, R227, R164.reuse, 0x1, P5 ;  /* 0x000000e300dbc211 */ /* 0x140fe400028f0ca4 */
[----:B------:R-:W-:Y:S01]  /*11980*/  @P2 STS.128 [R225+0xb000], RZ ;  /* 0x00b000ffe1002388 */ /* 0x000fe20000000c00 */
[C-C-:B------:R-:W-:Y:S02]  /*11990*/  @!P3 LEA.HI.X R213, R0.reuse, R213, R164.reuse, 0x1, P1 ;  /* 0x000000d500d5b211 */ /* 0x140fe400008f0ca4 */
[C---:B-1----:R-:W-:Y:S02]  /*119a0*/  @!P2 LEA R2, P0, R0.reuse, R2, 0x1 ;  /* 0x000000020002a211 */ /* 0x042fe400078008ff */
[----:B------:R-:W-:Y:S01]  /*119b0*/  @!PT LDS RZ, [RZ] ;  /* 0x00000000fffff984 */ /* 0x000fe20000000800 */
[----:B------:R-:W-:Y:S01]  /*119c0*/  @!PT LDS RZ, [RZ] ;  /* 0x00000000fffff984 */ /* 0x000fe20000000800 */
[----:B------:R-:W-:Y:S01]  /*119d0*/  @!PT LDS RZ, [RZ] ;  /* 0x00000000fffff984 */ /* 0x000fe20000000800 */
[----:B------:R-:W-:Y:S01]  /*119e0*/  @!P2 LDGSTS.E.BYPASS.LTC128B.128 [R225+0xb000], desc[UR22][R214.64+0x80] ;  /* 0x0b000080d6e1afae */ /* 0x000fe2000b901d56 */
[----:B------:R-:W-:Y:S02]  /*119f0*/  ISETP.LT.AND P5, PT, RZ, UR19, PT ;  /* 0x00000013ff007c0c */ /* 0x000fe4000bfa1270 */
[----:B------:R-:W-:Y:S02]  /*11a00*/  @!P2 LEA.HI.X R3, R0, R3, R164, 0x1, P0 ;  /* 0x000000030003a211 */ /* 0x000fe400000f0ca4 */
[----:B------:R-:W-:Y:S05]  /*11a10*/  @P4 STS.128 [R225+0x9800], RZ ;  /* 0x009800ffe1004388 */ /* 0x000fea0000000c00 */
        /* <DEDUP_REMOVED lines=9> */
[----:B------:R-:W-:Y:S05]  /*11ab0*/  @P2 STS.128 [R225+0xb800], RZ ;  /* 0x00b800ffe1002388 */ /* 0x000fea0000000c00 */
[----:B------:R-:W-:Y:S01]  /*11ac0*/  @!PT LDS RZ, [RZ] ;  /* 0x00000000fffff984 */ /* 0x000fe20000000800 */
[----:B------:R-:W-:Y:S01]  /*11ad0*/  @!PT LDS RZ, [RZ] ;  /* 0x00000000fffff984 */ /* 0x000fe20000000800 */
[----:B------:R-:W-:Y:S01]  /*11ae0*/  @!PT LDS RZ, [RZ] ;  /* 0x00000000fffff984 */ /* 0x000fe20000000800 */
[----:B------:R2:W-:Y:S05]  /*11af0*/  @!P2 LDGSTS.E.BYPASS.LTC128B.128 [R225+0xb800], desc[UR22][R2.64+0x80] ;  /* 0x0b80008002e1afae */ /* 0x0005ea000b901d56 */
[----:B------:R-:W-:Y:S05]  /*11b00*/  LDSM.16.M88.4 R172, [R224] ;  /* 0x00000000e0ac783b */ /* 0x000fea0000000200 */
[----:B------:R-:W3:Y:S05]  /*11b10*/  LDSM.16.M88.4 R176, [R223+0x6000] ;  /* 0x00600000dfb0783b */ /* 0x000eea0000000200 */
[----:B------:R-:W4:Y:S05]  /*11b20*/  LDSM.16.M88.4 R180, [R224+0x1000] ;  /* 0x00100000e0b4783b */ /* 0x000f2a0000000200 */
[----:B------:R-:W5:Y:S05]  /*11b30*/  LDSM.16.M88.4 R184, [R223+0x6400] ;  /* 0x00640000dfb8783b */ /* 0x000f6a0000000200 */
[----:B------:R-:W0:Y:S05]  /*11b40*/  LDGDEPBAR ;  /* 0x00000000000079af */ /* 0x000e2a0000000000 */
[----:B------:R-:W2:Y:S05]  /*11b50*/  LDSM.16.M88.4 R188, [R223+0x6800] ;  /* 0x00680000dfbc783b */ /* 0x000eaa0000000200 */
[----:B------:R-:W2:Y:S05]  /*11b60*/  LDSM.16.M88.4 R192, [R223+0x6c00] ;  /* 0x006c0000dfc0783b */ /* 0x000eaa0000000200 */
[----:B------:R-:W-:Y:S05]  /*11b70*/  LDSM.16.M88.4 R196, [R222] ;  /* 0x00000000dec4783b */ /* 0x000fea0000000200 */
[----:B------:R-:W2:Y:S05]  /*11b80*/  LDSM.16.M88.4 R200, [R220+0x6000] ;  /* 0x00600000dcc8783b */ /* 0x000eaa0000000200 */
[----:B------:R-:W2:Y:S01]  /*11b90*/  LDSM.16.M88.4 R204, [R222+0x1000] ;  /* 0x00100000decc783b */ /* 0x000ea20000000200 */
[-C--:B---3--:R-:W-:Y:S04]  /*11ba0*/  HMMA.16816.F32.BF16 R4, R172, R176.reuse, RZ ;  /* 0x000000b0ac04723c */ /* 0x088fe800000418ff */
[----:B------:R-:W3:Y:S02]  /*11bb0*/  LDSM.16.M88.4 R208, [R220+0x6400] ;  /* 0x00640000dcd0783b */ /* 0x000ee40000000200 */
[C---:B----4-:R-:W-:Y:S03]  /*11bc0*/  HMMA.16816.F32.BF16 R8, R180.reuse, R176, RZ ;  /* 0x000000b0b408723c */ /* 0x050fe600000418ff */
[----:B-1----:R-:W-:Y:S03]  /*11bd0*/  LDSM.16.M88.4 R212, [R220+0x7000] ;  /* 0x00700000dcd4783b */ /* 0x002fe60000000200 */
[-C--:B------:R-:W-:Y:S02]  /*11be0*/  HMMA.16816.F32.BF16 R12, R180, R178.reuse, RZ ;  /* 0x000000b2b40c723c */ /* 0x080fe400000418ff */
[----:B------:R-:W-:Y:S04]  /*11bf0*/  LDSM.16.M88.4 R216, [R222+0x3000] ;  /* 0x00300000ded8783b */ /* 0x000fe80000000200 */
[C---:B------:R-:W-:Y:S01]  /*11c00*/  HMMA.16816.F32.BF16 R16, R172.reuse, R178, RZ ;  /* 0x000000b2ac10723c */ /* 0x040fe200000418ff */
[----:B------:R-:W1:Y:S05]  /*11c10*/  LDSM.16.M88.4 R176, [R220+0x6800] ;  /* 0x00680000dcb0783b */ /* 0x000e6a0000000200 */
[-C--:B-----5:R-:W-:Y:S06]  /*11c20*/  HMMA.16816.F32.BF16 R20, R172, R184.reuse, RZ ;  /* 0x000000b8ac14723c */ /* 0x0a0fec00000418ff */
[C---:B------:R-:W-:Y:S06]  /*11c30*/  HMMA.16816.F32.BF16 R24, R180.reuse, R184, RZ ;  /* 0x000000b8b418723c */ /* 0x040fec00000418ff */
[-C--:B------:R-:W-:Y:S06]  /*11c40*/  HMMA.16816.F32.BF16 R28, R180, R186.reuse, RZ ;  /* 0x000000bab41c723c */ /* 0x080fec00000418ff */
[C---:B------:R-:W-:Y:S01]  /*11c50*/  HMMA.16816.F32.BF16 R32, R172.reuse, R186, RZ ;  /* 0x000000baac20723c */ /* 0x040fe200000418ff */
[----:B------:R-:W4:Y:S05]  /*11c60*/  LDSM.16.M88.4 R184, [R220+0x6c00] ;  /* 0x006c0000dcb8783b */ /* 0x000f2a0000000200 */
[-C--:B--2---:R-:W-:Y:S06]  /*11c70*/  HMMA.16816.F32.BF16 R36, R172, R188.reuse, RZ ;  /* 0x000000bcac24723c */ /* 0x084fec00000418ff */
        /* <DEDUP_REMOVED lines=9> */
[----:B------:R-:W2:Y:S05]  /*11d10*/  LDSM.16.M88.4 R172, [R224+0x2000] ;  /* 0x00200000e0ac783b */ /* 0x000eaa0000000200 */
[-C--:B------:R-:W-:Y:S01]  /*11d20*/  HMMA.16816.F32.BF16 R4, R196, R200.reuse, R4 ;  /* 0x000000c8c404723c */ /* 0x080fe20000041804 */
[----:B------:R-:W5:Y:S05]  /*11d30*/  LDSM.16.M88.4 R192, [R223+0x7400] ;  /* 0x00740000dfc0783b */ /* 0x000f6a0000000200 */
[C---:B------:R-:W-:Y:S06]  /*11d40*/  HMMA.16816.F32.BF16 R8, R204.reuse, R200, R8 ;  /* 0x000000c8cc08723c */ /* 0x040fec0000041808 */
[-C--:B------:R-:W-:Y:S06]  /*11d50*/  HMMA.16816.F32.BF16 R12, R204, R202.reuse, R12 ;  /* 0x000000cacc0c723c */ /* 0x080fec000004180c */
[C---:B------:R-:W-:Y:S01]  /*11d60*/  HMMA.16816.F32.BF16 R16, R196.reuse, R202, R16 ;  /* 0x000000cac410723c */ /* 0x040fe20000041810 */
[----:B------:R-:W-:Y:S05]  /*11d70*/  LDSM.16.M88.4 R200, [R223+0x7c00] ;  /* 0x007c0000dfc8783b */ /* 0x000fea0000000200 */
[-C--:B---3--:R-:W-:Y:S06]  /*11d80*/  HMMA.16816.F32.BF16 R20, R196, R208.reuse, R20 ;  /* 0x000000d0c414723c */ /* 0x088fec0000041814 */
        /* <DEDUP_REMOVED lines=9> */
[-C--:B----4-:R-:W-:Y:S06]  /*11e20*/  HMMA.16816.F32.BF16 R52, R196, R184.reuse, R52 ;  /* 0x000000b8c434723c */ /* 0x090fec0000041834 */
[C---:B------:R-:W-:Y:S06]  /*11e30*/  HMMA.16816.F32.BF16 R56, R204.reuse, R184, R56 ;  /* 0x000000b8cc38723c */ /* 0x040fec0000041838 */
[-C--:B------:R-:W-:Y:S01]  /*11e40*/  HMMA.16816.F32.BF16 R60, R204, R186.reuse, R60 ;  /* 0x000000bacc3c723c */ /* 0x080fe2000004183c */
[----:B------:R-:W-:Y:S05]  /*11e50*/  LDSM.16.M88.4 R204, [R220+0x8000] ;  /* 0x00800000dccc783b */ /* 0x000fea0000000200 */
[----:B------:R-:W-:Y:S01]  /*11e60*/  HMMA.16816.F32.BF16 R64, R196, R186, R64 ;  /* 0x000000bac440723c */ /* 0x000fe20000041840 */
[----:B------:R-:W3:Y:S05]  /*11e70*/  LDSM.16.M88.4 R184, [R220+0x7400] ;  /* 0x00740000dcb8783b */ /* 0x000eea0000000200 */
[-C--:B--2---:R-:W-:Y:S01]  /*11e80*/  HMMA.16816.F32.BF16 R4, R172, R180.reuse, R4 ;  /* 0x000000b4ac04723c */ /* 0x084fe20000041804 */
[----:B------:R-:W-:Y:S05]  /*11e90*/  LDSM.16.M88.4 R196, [R223+0x8c00] ;  /* 0x008c0000dfc4783b */ /* 0x000fea0000000200 */
[C---:B------:R-:W-:Y:S06]  /*11ea0*/  HMMA.16816.F32.BF16 R8, R188.reuse, R180, R8 ;  /* 0x000000b4bc08723c */ /* 0x040fec0000041808 */
[-C--:B------:R-:W-:Y:S06]  /*11eb0*/  HMMA.16816.F32.BF16 R12, R188, R182.reuse, R12 ;  /* 0x000000b6bc0c723c */ /* 0x080fec000004180c */
[C---:B------:R-:W-:Y:S01]  /*11ec0*/  HMMA.16816.F32.BF16 R16, R172.reuse, R182, R16 ;  /* 0x000000b6ac10723c */ /* 0x040fe20000041810 */
[----:B------:R-:W2:Y:S05]  /*11ed0*/  LDSM.16.M88.4 R180, [R220+0x7800] ;  /* 0x00780000dcb4783b */ /* 0x000eaa0000000200 */
[-C--:B-----5:R-:W-:Y:S06]  /*11ee0*/  HMMA.16816.F32.BF16 R20, R172, R192.reuse, R20 ;  /* 0x000000c0ac14723c */ /* 0x0a0fec0000041814 */
[C---:B------:R-:W-:Y:S06]  /*11ef0*/  HMMA.16816.F32.BF16 R24, R188.reuse, R192, R24 ;  /* 0x000000c0bc18723c */ /* 0x040fec0000041818 */
[-C--:B------:R-:W-:Y:S06]  /*11f00*/  HMMA.16816.F32.BF16 R28, R188, R194.reuse, R28 ;  /* 0x000000c2bc1c723c */ /* 0x080fec000004181c */
[C---:B------:R-:W-:Y:S01]  /*11f10*/  HMMA.16816.F32.BF16 R32, R172.reuse, R194, R32 ;  /* 0x000000c2ac20723c */ /* 0x040fe20000041820 */
[----:B------:R-:W4:Y:S05]  /*11f20*/  LDSM.16.M88.4 R192, [R220+0x7c00] ;  /* 0x007c0000dcc0783b */ /* 0x000f2a0000000200 */
[-C--:B-1----:R-:W-:Y:S06]  /*11f30*/  HMMA.16816.F32.BF16 R36, R172, R176.reuse, R36 ;  /* 0x000000b0ac24723c */ /* 0x082fec0000041824 */
[C---:B------:R-:W-:Y:S06]  /*11f40*/  HMMA.16816.F32.BF16 R40, R188.reuse, R176, R40 ;  /* 0x000000b0bc28723c */ /* 0x040fec0000041828 */
[-C--:B------:R-:W-:Y:S06]  /*11f50*/  HMMA.16816.F32.BF16 R44, R188, R178.reuse, R44 ;  /* 0x000000b2bc2c723c */ /* 0x080fec000004182c */
[C---:B------:R-:W-:Y:S01]  /*11f60*/  HMMA.16816.F32.BF16 R48, R172.reuse, R178, R48 ;  /* 0x000000b2ac30723c */ /* 0x040fe20000041830 */
[----:B------:R-:W-:Y:S05]  /*11f70*/  LDSM.16.M88.4 R176, [R223+0x8000] ;  /* 0x00800000dfb0783b */ /* 0x000fea0000000200 */
[-C--:B------:R-:W-:Y:S06]  /*11f80*/  HMMA.16816.F32.BF16 R52, R172, R200.reuse, R52 ;  /* 0x000000c8ac34723c */ /* 0x080fec0000041834 */
[C---:B------:R-:W-:Y:S06]  /*11f90*/  HMMA.16816.F32.BF16 R56, R188.reuse, R200, R56 ;  /* 0x000000c8bc38723c */ /* 0x040fec0000041838 */
[-C--:B------:R-:W-:Y:S01]  /*11fa0*/  HMMA.16816.F32.BF16 R60, R188, R202.reuse, R60 ;  /* 0x000000cabc3c723c */ /* 0x080fe2000004183c */
[----:B------:R-:W-:Y:S05]  /*11fb0*/  LDSM.16.M88.4 R188, [R224+0x5000] ;  /* 0x00500000e0bc783b */ /* 0x000fea0000000200 */
[----:B------:R-:W-:Y:S01]  /*11fc0*/  HMMA.16816.F32.BF16 R64, R172, R202, R64 ;  /* 0x000000caac40723c */ /* 0x000fe20000041840 */
[----:B------:R-:W1:Y:S05]  /*11fd0*/  LDSM.16.M88.4 R172, [R224+0x4000] ;  /* 0x00400000e0ac783b */ /* 0x000e6a0000000200 */
[-C--:B------:R-:W-:Y:S01]  /*11fe0*/  HMMA.16816.F32.BF16 R4, R208, R212.reuse, R4 ;  /* 0x000000d4d004723c */ /* 0x080fe20000041804 */
[----:B------:R-:W-:Y:S05]  /*11ff0*/  LDSM.16.M88.4 R200, [R222+0x4000] ;  /* 0x00400000dec8783b */ /* 0x000fea0000000200 */
        /* <DEDUP_REMOVED lines=8> */
[----:B------:R-:W3:Y:S05]  /*12080*/  LDSM.16.M88.4 R184, [R223+0x8400] ;  /* 0x00840000dfb8783b */ /* 0x000eea0000000200 */
[-C--:B--2---:R-:W-:Y:S06]  /*12090*/  HMMA.16816.F32.BF16 R36, R208, R180.reuse, R36 ;  /* 0x000000b4d024723c */ /* 0x084fec0000041824 */
[C---:B------:R-:W-:Y:S06]  /*120a0*/  HMMA.16816.F32.BF16 R40, R216.reuse, R180, R40 ;  /* 0x000000b4d828723c */ /* 0x040fec0000041828 */
[-C--:B------:R-:W-:Y:S06]  /*120b0*/  HMMA.16816.F32.BF16 R44, R216, R182.reuse, R44 ;  /* 0x000000b6d82c723c */ /* 0x080fec000004182c */
[C---:B------:R-:W-:Y:S01]  /*120c0*/  HMMA.16816.F32.BF16 R48, R208.reuse, R182, R48 ;  /* 0x000000b6d030723c */ /* 0x040fe20000041830 */
[----:B------:R-:W2:Y:S05]  /*120d0*/  LDSM.16.M88.4 R180, [R223+0x8800] ;  /* 0x00880000dfb4783b */ /* 0x000eaa0000000200 */
[-C--:B----4-:R-:W-:Y:S06]  /*120e0*/  HMMA.16816.F32.BF16 R52, R208, R192.reuse, R52 ;  /* 0x000000c0d034723c */ /* 0x090fec0000041834 */
[C---:B------:R-:W-:Y:S06]  /*120f0*/  HMMA.16816.F32.BF16 R56, R216.reuse, R192, R56 ;  /* 0x000000c0d838723c */ /* 0x040fec0000041838 */
[-C--:B------:R-:W-:Y:S06]  /*12100*/  HMMA.16816.F32.BF16 R60, R216, R194.reuse, R60 ;  /* 0x000000c2d83c723c */ /* 0x080fec000004183c */
[----:B------:R-:W-:Y:S01]  /*12110*/  HMMA.16816.F32.BF16 R64, R208, R194, R64 ;  /* 0x000000c2d040723c */ /* 0x000fe20000041840 */
[----:B------:R-:W4:Y:S05]  /*12120*/  LDSM.16.M88.4 R192, [R220+0x8400] ;  /* 0x00840000dcc0783b */ /* 0x000f2a0000000200 */
[-C--:B-1----:R-:W-:Y:S06]  /*12130*/  HMMA.16816.F32.BF16 R4, R172, R176.reuse, R4 ;  /* 0x000000b0ac04723c */ /* 0x082fec0000041804 */
[C---:B------:R-:W-:Y:S06]  /*12140*/  HMMA.16816.F32.BF16 R8, R188.reuse, R176, R8 ;  /* 0x000000b0bc08723c */ /* 0x040fec0000041808 */
[-C--:B------:R-:W-:Y:S06]  /*12150*/  HMMA.16816.F32.BF16 R12, R188, R178.reuse, R12 ;  /* 0x000000b2bc0c723c */ /* 0x080fec000004180c */
[C---:B------:R-:W-:Y:S01]  /*12160*/  HMMA.16816.F32.BF16 R16, R172.reuse, R178, R16 ;  /* 0x000000b2ac10723c */ /* 0x040fe20000041810 */
[----:B------:R-:W1:Y:S05]  /*12170*/  LDSM.16.M88.4 R176, [R220+0x8800] ;  /* 0x00880000dcb0783b */ /* 0x000e6a0000000200 */
[-C--:B---3--:R-:W-:Y:S06]  /*12180*/  HMMA.16816.F32.BF16 R20, R172, R184.reuse, R20 ;  /* 0x000000b8ac14723c */ /* 0x088fec0000041814 */
        /* <DEDUP_REMOVED lines=10> */
[----:B------:R-:W-:Y:S01]  /*12230*/  HMMA.16816.F32.BF16 R64, R172, R198, R64 ;  /* 0x000000c6ac40723c */ /* 0x000fe20000041840 */
[----:B------:R-:W2:Y:S01]  /*12240*/  LDSM.16.M88.4 R172, [R220+0x8c00] ;  /* 0x008c0000dcac783b */ /* 0x000ea20000000200 */
[----:B------:R-:W-:Y:S04]  /*12250*/  DEPBAR.LE SB0, 0x0 ;  /* 0x000080000000791a */ /* 0x000fe80000000000 */
[-C--:B------:R-:W-:Y:S01]  /*12260*/  HMMA.16816.F32.BF16 R4, R200, R204.reuse, R4 ;  /* 0x000000ccc804723c */ /* 0x080fe20000041804 */
[----:B------:R-:W-:Y:S05]  /*12270*/  BAR.SYNC.DEFER_BLOCKING 0x0 ;  /* 0x0000000000007b1d */ /* 0x000fea0000010000 */
[C---:B------:R-:W-:Y:S06]  /*12280*/  HMMA.16816.F32.BF16 R8, R212.reuse, R204, R8 ;  /* 0x000000ccd408723c */ /* 0x040fec0000041808 */
[-C--:B------:R-:W-:Y:S06]  /*12290*/  HMMA.16816.F32.BF16 R12, R212, R206.reuse, R12 ;  /* 0x000000ced40c723c */ /* 0x080fec000004180c */
[C---:B------:R-:W-:Y:S06]  /*122a0*/  HMMA.16816.F32.BF16 R16, R200.reuse, R206, R16 ;  /* 0x000000cec810723c */ /* 0x040fec0000041810 */
[-C--:B----4-:R-:W-:Y:S05]  /*122b0*/  HMMA.16816.F32.BF16 R20, R200, R192.reuse, R20 ;  /* 0x000000c0c814723c */ /* 0x090fea0000041814 */
[----:B------:R-:W-:Y:S01]  /*122c0*/  FMNMX.FTZ R2, R4, R167, !PT ;  /* 0x000000a704027209 */ /* 0x000fe20007810000 */
[C---:B------:R-:W-:Y:S05]  /*122d0*/  HMMA.16816.F32.BF16 R24, R212.reuse, R192, R24 ;  /* 0x000000c0d418723c */ /* 0x040fea0000041818 */
[----:B------:R-:W-:Y:S01]  /*122e0*/  FMNMX.FTZ R0, R6, R166, !PT ;  /* 0x000000a606007209 */ /* 0x000fe20007810000 */
[-C--:B------:R-:W-:Y:S05]  /*122f0*/  HMMA.16816.F32.BF16 R28, R212, R194.reuse, R28 ;  /* 0x000000c2d41c723c */ /* 0x080fea000004181c */
[----:B------:R-:W-:Y:S01]  /*12300*/  FMNMX.FTZ R171, R5, R2, !PT ;  /* 0x0000000205ab7209 */ /* 0x000fe20007810000 */
[C---:B------:R-:W-:Y:S05]  /*12310*/  HMMA.16816.F32.BF16 R32, R200.reuse, R194, R32 ;  /* 0x000000c2c820723c */ /* 0x040fea0000041820 */
[----:B------:R-:W-:Y:S01]  /*12320*/  FMNMX.FTZ R3, R7, R0, !PT ;  /* 0x0000000007037209 */ /* 0x000fe20007810000 */
[-C--:B-1----:R-:W-:Y:S05]  /*12330*/  HMMA.16816.F32.BF16 R36, R200, R176.reuse, R36 ;  /* 0x000000b0c824723c */ /* 0x082fea0000041824 */
[----:B------:R-:W-:Y:S01]  /*12340*/  FMNMX.FTZ R0, R16, R171, !PT ;  /* 0x000000ab10007209 */ /* 0x000fe20007810000 */
[C---:B------:R-:W-:Y:S05]  /*12350*/  HMMA.16816.F32.BF16 R40, R212.reuse, R176, R40 ;  /* 0x000000b0d428723c */ /* 0x040fea0000041828 */
[----:B------:R-:W-:Y:S01]  /*12360*/  FMNMX.FTZ R2, R18, R3, !PT ;  /* 0x0000000312027209 */ /* 0x000fe20007810000 */
[-C--:B------:R-:W-:Y:S05]  /*12370*/  HMMA.16816.F32.BF16 R44, R212, R178.reuse, R44 ;  /* 0x000000b2d42c723c */ /* 0x080fea000004182c */
[----:B------:R-:W-:Y:S01]  /*12380*/  FMNMX.FTZ R171, R17, R0, !PT ;  /* 0x0000000011ab7209 */ /* 0x000fe20007810000 */
[C---:B------:R-:W-:Y:S05]  /*12390*/  HMMA.16816.F32.BF16 R48, R200.reuse, R178, R48 ;  /* 0x000000b2c830723c */ /* 0x040fea0000041830 */
[----:B------:R-:W-:Y:S01]  /*123a0*/  FMNMX.FTZ R3, R19, R2, !PT ;  /* 0x0000000213037209 */ /* 0x000fe20007810000 */
[-C--:B--2---:R-:W-:Y:S05]  /*123b0*/  HMMA.16816.F32.BF16 R52, R200, R172.reuse, R52 ;  /* 0x000000acc834723c */ /* 0x084fea0000041834 */
[----:B------:R-:W-:Y:S01]  /*123c0*/  FMNMX.FTZ R2, R20, R171, !PT ;  /* 0x000000ab14027209 */ /* 0x000fe20007810000 */
[C---:B------:R-:W-:Y:S05]  /*123d0*/  HMMA.16816.F32.BF16 R56, R212.reuse, R172, R56 ;  /* 0x000000acd438723c */ /* 0x040fea0000041838 */
[----:B------:R-:W-:Y:S01]  /*123e0*/  FMNMX.FTZ R0, R22, R3, !PT ;  /* 0x0000000316007209 */ /* 0x000fe20007810000 */
[-C--:B------:R-:W-:Y:S05]  /*123f0*/  HMMA.16816.F32.BF16 R60, R212, R174.reuse, R60 ;  /* 0x000000aed43c723c */ /* 0x080fea000004183c */
        /* <DEDUP_REMOVED lines=24> */
.L_x_334:
[----:B------:R-:W-:Y:S01]  /*12580*/  FMNMX.FTZ R0, R8, R165, !PT ;  /* 0x000000a508007209 */ /* 0x000fe20007810000 */
[----:B------:R-:W1:Y:S01]  /*12590*/  SHFL.BFLY PT, R171, R212, 0x2, 0x1f ;  /* 0x0c401f00d4ab7f89 */ /* 0x000e6200000e0000 */
[C---:B------:R-:W-:Y:S01]  /*125a0*/  IADD3 R218, R238.reuse, -0x255992d5, RZ ;  /* 0xdaa66d2beeda7810 */ /* 0x040fe20007ffe0ff */
[C---:B--2---:R-:W-:Y:S01]  /*125b0*/  VIADD R179, R238.reuse, 0x9e3779b9 ;  /* 0x9e3779b9eeb37836 */ /* 0x044fe20000000000 */
[----:B------:R-:W-:Y:S05]  /*125c0*/  FMNMX.FTZ R173, R9, R0, !PT ;  /* 0x0000000009ad7209 */ /* 0x000fea0007810000 */
[----:B------:R-:W2:Y:S01]  /*125d0*/  SHFL.BFLY PT, R3, R168, 0x2, 0x1f ;  /* 0x0c401f00a8037f89 */ /* 0x000ea200000e0000 */
[----:B------:R-:W-:Y:S01]  /*125e0*/  VIADD R217, R238, 0x3c6ef372 ;  /* 0x3c6ef372eed97836 */ /* 0x000fe20000000000 */
[----:B------:R-:W-:Y:S01]  /*125f0*/  USHF.L.U32 UR9, UR19, 0x1, URZ ;  /* 0x0000000113097899 */ /* 0x000fe2000800063f */
[----:B------:R-:W-:Y:S01]  /*12600*/  FMNMX.FTZ R0, R12, R173, !PT ;  /* 0x000000ad0c007209 */ /* 0x000fe20007810000 */
[C---:B------:R-:W-:Y:S01]  /*12610*/  VIADD R219, R239.reuse, 0x32370b8f ;  /* 0x32370b8fefdb7836 */ /* 0x040fe20000000000 */
[----:B------:R-:W-:Y:S01]  /*12620*/  UIADD3 UR19, UR19, -0x1, URZ ;  /* 0xffffffff13137890 */ /* 0x000fe2000fffe03f */
[----:B------:R-:W-:Y:S01]  /*12630*/  VIADD R214, R239, 0xa9066899 ;  /* 0xa9066899efd67836 */ /* 0x000fe20000000000 */
[----:B------:R-:W-:Y:S01]  /*12640*/  FMNMX.FTZ R173, R13, R0, !PT ;  /* 0x000000000dad7209 */ /* 0x000fe20007810000 */
[----:B------:R-:W-:Y:S01]  /*12650*/  VIADD R213, R238, 0xb54cda56 ;  /* 0xb54cda56eed57836 */ /* 0x000fe20000000000 */
[----:B------:R-:W-:Y:S01]  /*12660*/  FMNMX.FTZ R0, R10, R169, !PT ;  /* 0x000000a90a007209 */ /* 0x000fe20007810000 */
[----:B------:R-:W-:Y:S01]  /*12670*/  VIADD R216, R238, 0x78dde6e4 ;  /* 0x78dde6e4eed87836 */ /* 0x000fe20000000000 */
[----:B------:R-:W-:Y:S01]  /*12680*/  FMNMX.FTZ R2, R24, R173, !PT ;  /* 0x000000ad18027209 */ /* 0x000fe20007810000 */
[----:B------:R-:W-:Y:S01]  /*12690*/  VIADD R215, R239, 0xed9eba14 ;  /* 0xed9eba14efd77836 */ /* 0x000fe20000000000 */
[----:B------:R-:W-:Y:S01]  /*126a0*/  LOP3.LUT R176, R251, UR9, R239, 0x96, !PT ;  /* 0x00000009fbb07c12 */ /* 0x000fe2000f8e96ef */
[----:B------:R-:W-:Y:S01]  /*126b0*/  UIADD3 UR9, UR9, 0x1, URZ ;  /* 0x0000000109097890 */ /* 0x000fe2000fffe03f */
[----:B------:R-:W-:Y:S03]  /*126c0*/  FMNMX.FTZ R173, R25, R2, !PT ;  /* 0x0000000219ad7209 */ /* 0x000fe60007810000 */
[----:B------:R-:W-:Y:S01]  /*126d0*/  IMAD.WIDE.U32 R176, R176, -0x326172a9, RZ ;  /* 0xcd9e8d57b0b07825 */ /* 0x000fe200078e00ff */
[----:B-1----:R-:W-:Y:S02]  /*126e0*/  FMNMX.FTZ R164, R212, R171, !PT ;  /* 0x000000abd4a47209 */ /* 0x002fe40007810000 */
[----:B------:R-:W-:Y:S02]  /*126f0*/  FMNMX.FTZ R171, R11, R0, !PT ;  /* 0x000000000bab7209 */ /* 0x000fe40007810000 */
[----:B--2---:R-:W-:Y:S01]  /*12700*/  FMNMX.FTZ R3, R168, R3, !PT ;  /* 0x00000003a8037209 */ /* 0x004fe20007810000 */
[----:B------:R-:W1:Y:S01]  /*12710*/  SHFL.BFLY PT, R175, R164, 0x1, 0x1f ;  /* 0x0c201f00a4af7f89 */ /* 0x000e6200000e0000 */
[----:B------:R-:W-:Y:S02]  /*12720*/  FMNMX.FTZ R168, R14, R171, !PT ;  /* 0x000000ab0ea87209 */ /* 0x000fe40007810000 */
[----:B------:R-:W-:Y:S05]  /*12730*/  FMNMX.FTZ R0, R28, R173, !PT ;  /* 0x000000ad1c007209 */ /* 0x000fea0007810000 */
[----:B------:R-:W2:Y:S01]  /*12740*/  SHFL.BFLY PT, R2, R3, 0x1, 0x1f ;  /* 0x0c201f0003027f89 */ /* 0x000ea200000e0000 */
        /* <DEDUP_REMOVED lines=11> */
[----:B------:R-:W-:Y:S01]  /*12800*/  VIADD R173, R239, 0xbb67ae85 ;  /* 0xbb67ae85efad7836 */ /* 0x000fe20000000000 */
[----:B------:R-:W-:Y:S02]  /*12810*/  FMNMX.FTZ R0, R56, R171, !PT ;  /* 0x000000ab38007209 */ /* 0x000fe40007810000 */
[----:B-1----:R-:W-:Y:S02]  /*12820*/  FMNMX.FTZ R164, R164, R175, !PT ;  /* 0x000000afa4a47209 */ /* 0x002fe40007810000 */
[----:B------:R-:W-:Y:S02]  /*12830*/  FMNMX.FTZ R175, R43, R168, !PT ;  /* 0x000000a82baf7209 */ /* 0x000fe40007810000 */
[----:B------:R-:W-:Y:S01]  /*12840*/  FMNMX.FTZ R171, R57, R0, !PT ;  /* 0x0000000039ab7209 */ /* 0x000fe20007810000 */
[----:B------:R-:W-:Y:S01]  /*12850*/  FMUL.FTZ R212, R164, UR4 ;  /* 0x00000004a4d47c20 */ /* 0x000fe20008410000 */
[----:B--2---:R-:W-:Y:S02]  /*12860*/  FMNMX.FTZ R3, R3, R2, !PT ;  /* 0x0000000203037209 */ /* 0x004fe40007810000 */
[----:B------:R-:W-:Y:S01]  /*12870*/  FMNMX.FTZ R2, R46, R175, !PT ;  /* 0x000000af2e027209 */ /* 0x000fe20007810000 */
[----:B------:R-:W-:Y:S01]  /*12880*/  VIADD R175, R239, 0x76cf5d0a ;  /* 0x76cf5d0aefaf7836 */ /* 0x000fe20000000000 */
[----:B------:R-:W-:Y:S01]  /*12890*/  FMNMX.FTZ R0, R60, R171, !PT ;  /* 0x000000ab3c007209 */ /* 0x000fe20007810000 */
[----:B------:R-:W-:Y:S01]  /*128a0*/  FMUL.FTZ R211, R3, UR4 ;  /* 0x0000000403d37c20 */ /* 0x000fe20008410000 */
[----:B------:R-:W-:Y:S02]  /*128b0*/  FMNMX.FTZ R171, R47, R2, !PT ;  /* 0x000000022fab7209 */ /* 0x000fe40007810000 */
[----:B------:R-:W-:Y:S01]  /*128c0*/  FMNMX.FTZ R2, R61, R0, !PT ;  /* 0x000000003d027209 */ /* 0x000fe20007810000 */
[----:B------:R-:W-:Y:S01]  /*128d0*/  FADD.FTZ R0, -R164, R167 ;  /* 0x000000a7a4007221 */ /* 0x000fe20000010100 */
[----:B------:R-:W-:Y:S02]  /*128e0*/  FMNMX.FTZ R178, R58, R171, !PT ;  /* 0x000000ab3ab27209 */ /* 0x000fe40007810000 */
[--C-:B------:R-:W-:Y:S01]  /*128f0*/  LOP3.LUT R174, R247, R250, R173.reuse, 0x96, !PT ;  /* 0x000000faf7ae7212 */ /* 0x100fe200078e96ad */
[----:B------:R-:W-:Y:S01]  /*12900*/  FMUL.FTZ R168, R0, UR4 ;  /* 0x0000000400a87c20 */ /* 0x000fe20008410000 */
[----:B------:R-:W-:Y:S01]  /*12910*/  FMNMX.FTZ R171, R59, R178, !PT ;  /* 0x000000b23bab7209 */ /* 0x000fe20007810000 */
[----:B------:R-:W-:Y:S01]  /*12920*/  FADD.FTZ R0, -R3, R166 ;  /* 0x000000a603007221 */ /* 0x000fe20000010100 */
[----:B------:R-:W-:Y:S01]  /*12930*/  LOP3.LUT R172, R243, R250, R173, 0x96, !PT ;  /* 0x000000faf3ac7212 */ /* 0x000fe200078e96ad */
[----:B------:R-:W-:Y:S01]  /*12940*/  IMAD.WIDE.U32 R186, R174, -0x326172a9, RZ ;  /* 0xcd9e8d57aeba7825 */ /* 0x000fe200078e00ff */
[----:B------:R-:W-:Y:S01]  /*12950*/  FSETP.NEU.FTZ.AND P0, PT, R164, -INF , PT ;  /* 0xff800000a400780b */ /* 0x000fe20003f1d000 */
[----:B------:R-:W1:Y:S01]  /*12960*/  SHFL.BFLY PT, R173, R2, 0x2, 0x1f ;  /* 0x0c401f0002ad7f89 */ /* 0x000e6200000e0000 */
[--C-:B------:R-:W-:Y:S01]  /*12970*/  LOP3.LUT R166, R177, R244, R179.reuse, 0x96, !PT ;  /* 0x000000f4b1a67212 */ /* 0x100fe200078e96b3 */
[----:B------:R-:W-:Y:S01]  /*12980*/  FMUL.FTZ R167, R0, UR4 ;  /* 0x0000000400a77c20 */ /* 0x000fe20008410000 */
[----:B------:R-:W-:Y:S01]  /*12990*/  FMNMX.FTZ R0, R62, R171, !PT ;  /* 0x000000ab3e007209 */ /* 0x000fe20007810000 */
[----:B------:R-:W-:Y:S01]  /*129a0*/  IMAD.WIDE.U32 R184, R172, -0x326172a9, RZ ;  /* 0xcd9e8d57acb87825 */ /* 0x000fe200078e00ff */
[----:B------:R-:W-:Y:S01]  /*129b0*/  FSEL R212, R212, RZ, P0 ;  /* 0x000000ffd4d47208 */ /* 0x000fe20000000000 */
[----:B------:R-:W2:Y:S01]  /*129c0*/  MUFU.EX2 R168, R168 ;  /* 0x000000a800a87308 */ /* 0x000ea20000000800 */
[----:B------:R-:W-:Y:S02]  /*129d0*/  FMNMX.FTZ R171, R63, R0, !PT ;  /* 0x000000003fab7209 */ /* 0x000fe40007810000 */
[----:B------:R-:W-:Y:S01]  /*129e0*/  LOP3.LUT R172, R177, R248, R179, 0x96, !PT ;  /* 0x000000f8b1ac7212 */ /* 0x000fe200078e96b3 */
[--C-:B------:R-:W-:Y:S01]  /*129f0*/  FFMA.FTZ R193, R16, UR4, -R212.reuse ;  /* 0x0000000410c17c23 */ /* 0x100fe200080108d4 */
[-CC-:B------:R-:W-:Y:S01]  /*12a00*/  LOP3.LUT R174, R187, R176.reuse, R217.reuse, 0x96, !PT ;  /* 0x000000b0bbae7212 */ /* 0x180fe200078e96d9 */
[----:B------:R-:W3:Y:S01]  /*12a10*/  SHFL.BFLY PT, R0, R171, 0x2, 0x1f ;  /* 0x0c401f00ab007f89 */ /* 0x000ee200000e0000 */
[----:B------:R-:W-:Y:S01]  /*12a20*/  LOP3.LUT R16, R185, R176, R217, 0x96, !PT ;  /* 0x000000b0b9107212 */ /* 0x000fe200078e96d9 */
[----:B------:R-:W-:Y:S01]  /*12a30*/  IMAD.WIDE.U32 R208, R172, -0x2daee0ad, RZ ;  /* 0xd2511f53acd07825 */ /* 0x000fe200078e00ff */
[----:B------:R-:W-:Y:S01]  /*12a40*/  FSETP.NEU.FTZ.AND P0, PT, R3, -INF , PT ;  /* 0xff8000000300780b */ /* 0x000fe20003f1d000 */
[----:B------:R-:W-:Y:S02]  /*12a50*/  MUFU.EX2 R193, R193 ;  /* 0x000000c100c17308 */ /* 0x000fe40000000800 */
[--C-:B------:R-:W-:Y:S01]  /*12a60*/  FFMA.FTZ R188, R17, UR4, -R212.reuse ;  /* 0x0000000411bc7c23 */ /* 0x100fe200080108d4 */
[----:B------:R-:W-:Y:S01]  /*12a70*/  IMAD.WIDE.U32 R176, R166, -0x2daee0ad, RZ ;  /* 0xd2511f53a6b07825 */ /* 0x000fe200078e00ff */
[----:B------:R-:W-:Y:S03]  /*12a80*/  FSEL R211, R211, RZ, P0 ;  /* 0x000000ffd3d37208 */ /* 0x000fe60000000000 */
[----:B------:R-:W-:Y:S01]  /*12a90*/  FFMA.FTZ R199, R4, UR4, -R212 ;  /* 0x0000000404c77c23 */ /* 0x000fe200080108d4 */
[----:B------:R-:W-:Y:S01]  /*12aa0*/  IMAD.WIDE.U32 R16, R16, -0x2daee0ad, RZ ;  /* 0xd2511f5310107825 */ /* 0x000fe200078e00ff */
[----:B------:R-:W-:Y:S01]  /*12ab0*/  LOP3.LUT R166, R177, R242, R175, 0x96, !PT ;  /* 0x000000f2b1a67212 */ /* 0x000fe200078e96af */
[----:B------:R-:W4:Y:S01]  /*12ac0*/  MUFU.EX2 R188, R188 ;  /* 0x000000bc00bc7308 */ /* 0x000f220000000800 */
[----:B-1----:R-:W-:Y:S01]  /*12ad0*/  FMNMX.FTZ R2, R2, R173, !PT ;  /* 0x000000ad02027209 */ /* 0x002fe20007810000 */
[----:B------:R-:W-:Y:S04]  /*12ae0*/  IMAD.WIDE.U32 R172, R174, -0x2daee0ad, RZ ;  /* 0xd2511f53aeac7825 */ /* 0x000fe800078e00ff */
[----:B------:R-:W-:Y:S01]  /*12af0*/  FFMA.FTZ R192, R18, UR4, -R211 ;  /* 0x0000000412c07c23 */ /* 0x000fe200080108d3 */
[--C-:B------:R-:W-:Y:S01]  /*12b00*/  LOP3.LUT R18, R17, R176, R219.reuse, 0x96, !PT ;  /* 0x000000b011127212 */ /* 0x100fe200078e96db */
[----:B------:R-:W-:Y:S01]  /*12b10*/  IMAD.WIDE.U32 R204, R166, -0x326172a9, RZ ;  /* 0xcd9e8d57a6cc7825 */ /* 0x000fe200078e00ff */
[----:B------:R-:W-:Y:S01]  /*12b20*/  LOP3.LUT R208, R173, R208, R219, 0x96, !PT ;  /* 0x000000d0add07212 */ /* 0x000fe200078e96db */
[----:B------:R-:W-:Y:S02]  /*12b30*/  MUFU.EX2 R199, R199 ;  /* 0x000000c700c77308 */ /* 0x000fe40000000800 */
[----:B------:R-:W-:Y:S01]  /*12b40*/  FFMA.FTZ R173, R19, UR4, -R211 ;  /* 0x0000000413ad7c23 */ /* 0x000fe200080108d3 */
[----:B------:R-:W-:Y:S01]  /*12b50*/  LOP3.LUT R174, R209, R246, R175, 0x96, !PT ;  /* 0x000000f6d1ae7212 */ /* 0x000fe200078e96af */
[----:B------:R-:W1:Y:S01]  /*12b60*/  SHFL.BFLY PT, R19, R2, 0x1, 0x1f ;  /* 0x0c201f0002137f89 */ /* 0x000e6200000e0000 */
[----:B---3--:R-:W-:Y:S01]  /*12b70*/  FMNMX.FTZ R17, R171, R0, !PT ;  /* 0x00000000ab117209 */ /* 0x008fe20007810000 */
[----:B------:R-:W-:Y:S01]  /*12b80*/  IMAD.WIDE.U32 R208, R208, -0x326172a9, RZ ;  /* 0xcd9e8d57d0d07825 */ /* 0x000fe200078e00ff */
[----:B------:R-:W-:Y:S03]  /*12b90*/  LOP3.LUT R4, R205, R184, R218, 0x96, !PT ;  /* 0x000000b8cd047212 */ /* 0x000fe600078e96da */
[----:B------:R3:W-:Y:S02]  /*12ba0*/  MUFU.EX2 R171, R173 ;  /* 0x000000ad00ab7308 */ /* 0x0007e40000000800 */
[----:B------:R-:W5:Y:S01]  /*12bb0*/  SHFL.BFLY PT, R0, R17, 0x1, 0x1f ;  /* 0x0c201f0011007f89 */ /* 0x000f6200000e0000 */
[----:B------:R-:W-:Y:S04]  /*12bc0*/  IMAD.WIDE.U32 R174, R174, -0x326172a9, RZ ;  /* 0xcd9e8d57aeae7825 */ /* 0x000fe800078e00ff */
[--C-:B------:R-:W-:Y:S01]  /*12bd0*/  FFMA.FTZ R200, R6, UR4, -R211.reuse ;  /* 0x0000000406c87c23 */ /* 0x100fe200080108d3 */
[----:B------:R-:W-:Y:S01]  /*12be0*/  FFMA.FTZ R195, R5, UR4, -R212 ;  /* 0x0000000405c37c23 */ /* 0x000fe200080108d4 */
[----:B------:R-:W-:Y:S01]  /*12bf0*/  IMAD.WIDE.U32 R190, R18, -0x326172a9, RZ ;  /* 0xcd9e8d5712be7825 */ /* 0x000fe200078e00ff */
[----:B------:R-:W-:Y:S01]  /*12c00*/  LOP3.LUT R18, R175, R186, R218, 0x96, !PT ;  /* 0x000000baaf127212 */ /* 0x000fe200078e96da */
[----:B------:R-:W-:Y:S01]  /*12c10*/  MUFU.EX2 R192, R192 ;  /* 0x000000c000c07308 */ /* 0x000fe20000000800 */
[--C-:B------:R-:W-:Y:S01]  /*12c20*/  LOP3.LUT R206, R209, R174, R216.reuse, 0x96, !PT ;  /* 0x000000aed1ce7212 */ /* 0x100fe200078e96d8 */
[----:B------:R-:W-:Y:S01]  /*12c30*/  FFMA.FTZ R197, R7, UR4, -R211 ;  /* 0x0000000407c57c23 */ /* 0x000fe200080108d3 */
[----:B------:R-:W-:Y:S01]  /*12c40*/  LOP3.LUT R204, R191, R204, R216, 0x96, !PT ;  /* 0x000000ccbfcc7212 */ /* 0x000fe200078e96d8 */
[----:B------:R-:W-:Y:S04]  /*12c50*/  IMAD.WIDE.U32 R174, R18, -0x2daee0ad, RZ ;  /* 0xd2511f5312ae7825 */ /* 0x000fe800078e00ff */
[C---:B--2---:R-:W-:Y:S01]  /*12c60*/  FMUL.FTZ R68, R168.reuse, R68 ;  /* 0x00000044a8447220 */ /* 0x044fe20000410000 */
[----:B------:R-:W-:Y:S01]  /*12c70*/  FMUL.FTZ R69, R168, R69 ;  /* 0x00000045a8457220 */ /* 0x000fe20000410000 */
[----:B------:R-:W-:Y:S01]  /*12c80*/  IMAD.WIDE.U32 R206, R206, -0x2daee0ad, RZ ;  /* 0xd2511f53cece7825 */ /* 0x000fe200078e00ff */
[--C-:B------:R-:W-:Y:S01]  /*12c90*/  LOP3.LUT R5, R175, R172, R215.reuse, 0x96, !PT ;  /* 0x000000acaf057212 */ /* 0x100fe200078e96d7 */
[----:B------:R-:W2:Y:S01]  /*12ca0*/  MUFU.EX2 R195, R195 ;  /* 0x000000c300c37308 */ /* 0x000ea20000000800 */
[----:B-1----:R-:W-:Y:S01]  /*12cb0*/  FMNMX.FTZ R2, R2, R19, !PT ;  /* 0x0000001302027209 */ /* 0x002fe20007810000 */
[----:B------:R-:W-:Y:S01]  /*12cc0*/  IMAD.WIDE.U32 R18, R4, -0x2daee0ad, RZ ;  /* 0xd2511f5304127825 */ /* 0x000fe200078e00ff */
[--C-:B------:R-:W-:Y:S02]  /*12cd0*/  LOP3.LUT R6, R207, R174, R214.reuse, 0x96, !PT ;  /* 0x000000aecf067212 */ /* 0x100fe400078e96d6 */
[C---:B------:R-:W-:Y:S01]  /*12ce0*/  FSETP.NEU.FTZ.AND P0, PT, R2.reuse, -INF , PT ;  /* 0xff8000000200780b */ /* 0x040fe20003f1d000 */
[----:B------:R-:W-:Y:S01]  /*12cf0*/  FMUL.FTZ R210, R2, UR4 ;  /* 0x0000000402d27c20 */ /* 0x000fe20008410000 */
[----:B-----5:R-:W-:Y:S01]  /*12d00*/  FMNMX.FTZ R0, R17, R0, !PT ;  /* 0x0000000011007209 */ /* 0x020fe20007810000 */
[----:B------:R-:W-:Y:S01]  /*12d10*/  IMAD.WIDE.U32 R204, R204, -0x2daee0ad, RZ ;  /* 0xd2511f53cccc7825 */ /* 0x000fe200078e00ff */
[----:B------:R-:W-:Y:S01]  /*12d20*/  LOP3.LUT R7, R19, R16, R215, 0x96, !PT ;  /* 0x0000001013077212 */ /* 0x000fe200078e96d7 */
[----:B------:R-:W-:Y:S01]  /*12d30*/  MUFU.EX2 R200, R200 ;  /* 0x000000c800c87308 */ /* 0x000fe20000000800 */
[----:B------:R-:W-:Y:S01]  /*12d40*/  FSEL R210, R210, RZ, P0 ;  /* 0x000000ffd2d27208 */ /* 0x000fe20000000000 */
[----:B------:R-:W-:Y:S01]  /*12d50*/  FMUL.FTZ R203, R0, UR4 ;  /* 0x0000000400cb7c20 */ /* 0x000fe20008410000 */
[----:B------:R-:W-:Y:S01]  /*12d60*/  LOP3.LUT R4, R205, R18, R214, 0x96, !PT ;  /* 0x00000012cd047212 */ /* 0x000fe200078e96d6 */
[----:B------:R-:W-:Y:S01]  /*12d70*/  IMAD.WIDE.U32 R16, R6, -0x326172a9, RZ ;  /* 0xcd9e8d5706107825 */ /* 0x000fe200078e00ff */
[----:B------:R-:W-:Y:S03]  /*12d80*/  FSETP.NEU.FTZ.AND P0, PT, R0, -INF , PT ;  /* 0xff8000000000780b */ /* 0x000fe60003f1d000 */
[----:B------:R-:W-:Y:S01]  /*12d90*/  FFMA.FTZ R201, R8, UR4, -R210 ;  /* 0x0000000408c97c23 */ /* 0x000fe200080108d2 */
[----:B------:R-:W-:Y:S01]  /*12da0*/  IMAD.WIDE.U32 R180, R5, -0x326172a9, RZ ;  /* 0xcd9e8d5705b47825 */ /* 0x000fe200078e00ff */
[----:B------:R-:W-:Y:S01]  /*12db0*/  FSEL R203, R203, RZ, P0 ;  /* 0x000000ffcbcb7208 */ /* 0x000fe20000000000 */
[----:B------:R-:W-:Y:S01]  /*12dc0*/  MUFU.EX2 R197, R197 ;  /* 0x000000c500c57308 */ /* 0x000fe20000000800 */
[----:B------:R-:W-:Y:S01]  /*12dd0*/  LOP3.LUT R18, R16, 0xffff, RZ, 0xc0, !PT ;  /* 0x0000ffff10127812 */ /* 0x000fe200078ec0ff */
[----:B---3--:R-:W-:Y:S01]  /*12de0*/  IMAD.WIDE.U32 R172, R4, -0x326172a9, RZ ;  /* 0xcd9e8d5704ac7825 */ /* 0x008fe200078e00ff */
[--C-:B------:R-:W-:Y:S02]  /*12df0*/  SHF.R.U32.HI R4, RZ, 0x10, R16.reuse ;  /* 0x00000010ff047819 */ /* 0x100fe40000011610 */
[----:B------:R-:W-:Y:S01]  /*12e00*/  LOP3.LUT R6, R17, R180, R213, 0x96, !PT ;  /* 0x000000b411067212 */ /* 0x000fe200078e96d5 */
[----:B------:R-:W-:Y:S04]  /*12e10*/  IMAD.WIDE.U32 R178, R7, -0x326172a9, RZ ;  /* 0xcd9e8d5707b27825 */ /* 0x000fe800078e00ff */
[--C-:B------:R-:W-:Y:S01]  /*12e20*/  FFMA.FTZ R202, R10, UR4, -R203.reuse ;  /* 0x000000040aca7c23 */ /* 0x100fe200080108cb */
[----:B------:R-:W-:Y:S01]  /*12e30*/  MUFU.EX2 R201, R201 ;  /* 0x000000c900c97308 */ /* 0x000fe20000000800 */
[----:B------:R-:W-:Y:S01]  /*12e40*/  LOP3.LUT R10, R4, 0xff, RZ, 0xc0, !PT ;  /* 0x000000ff040a7812 */ /* 0x000fe200078ec0ff */
[----:B------:R-:W-:Y:S01]  /*12e50*/  FFMA.FTZ R194, R11, UR4, -R203 ;  /* 0x000000040bc27c23 */ /* 0x000fe200080108cb */
[----:B------:R-:W-:Y:S01]  /*12e60*/  LOP3.LUT R5, R16, 0xff, RZ, 0xc0, !PT ;  /* 0x000000ff10057812 */ /* 0x000fe200078ec0ff */
[----:B------:R-:W-:Y:S01]  /*12e70*/  IMAD.MOV.U32 R19, RZ, RZ, R191 ;  /* 0x000000ffff137224 */ /* 0x000fe200078e00bf */
[----:B------:R-:W-:Y:S01]  /*12e80*/  SHF.R.U32.HI R175, RZ, 0x18, R16 ;  /* 0x00000018ffaf7819 */ /* 0x000fe20000011610 */
[----:B------:R-:W-:Y:S01]  /*12e90*/  FFMA.FTZ R191, R15, UR4, -R203 ;  /* 0x000000040fbf7c23 */ /* 0x000fe200080108cb */
[----:B------:R-:W-:Y:S01]  /*12ea0*/  LOP3.LUT R4, R173, R178, R213, 0x96, !PT ;  /* 0x000000b2ad047212 */ /* 0x000fe200078e96d5 */
[----:B------:R-:W-:Y:S01]  /*12eb0*/  IMAD.MOV.U32 R17, RZ, RZ, R181 ;  /* 0x000000ffff117224 */ /* 0x000fe200078e00b5 */
[----:B------:R-:W-:Y:S01]  /*12ec0*/  LOP3.LUT R16, R172, 0xffff, RZ, 0xc0, !PT ;  /* 0x0000ffffac107812 */ /* 0x000fe200078ec0ff */
[----:B------:R-:W-:Y:S01]  /*12ed0*/  FFMA.FTZ R198, R9, UR4, -R210 ;  /* 0x0000000409c67c23 */ /* 0x000fe200080108d2 */
[----:B------:R-:W-:Y:S01]  /*12ee0*/  SHF.R.U32.HI R18, RZ, 0x8, R18 ;  /* 0x00000008ff127819 */ /* 0x000fe20000011612 */
[----:B------:R-:W-:Y:S01]  /*12ef0*/  FFMA.FTZ R196, R12, UR4, -R210 ;  /* 0x000000040cc47c23 */ /* 0x000fe200080108d2 */
[----:B------:R-:W-:Y:S01]  /*12f00*/  SHF.R.U32.HI R173, RZ, 0x10, R6 ;  /* 0x00000010ffad7819 */ /* 0x000fe20000011606 */
[----:B------:R-:W-:Y:S01]  /*12f10*/  FFMA.FTZ R189, R13, UR4, -R210 ;  /* 0x000000040dbd7c23 */ /* 0x000fe200080108d2 */
[----:B------:R-:W-:Y:S01]  /*12f20*/  SHF.R.U32.HI R8, RZ, 0x10, R172 ;  /* 0x00000010ff087819 */ /* 0x000fe200000116ac */
[----:B------:R-:W-:Y:S01]  /*12f30*/  MUFU.EX2 R198, R198 ;  /* 0x000000c600c67308 */ /* 0x000fe20000000800 */
[----:B------:R-:W-:Y:S01]  /*12f40*/  PRMT R175, R10, 0x5410, R175 ;  /* 0x000054100aaf7816 */ /* 0x000fe200000000af */
[----:B------:R-:W-:Y:S01]  /*12f50*/  IMAD.MOV.U32 R12, RZ, RZ, R186 ;  /* 0x000000ffff0c7224 */ /* 0x000fe200078e00ba */
[----:B------:R-:W-:Y:S01]  /*12f60*/  PRMT R5, R5, 0x5410, R18 ;  /* 0x0000541005057816 */ /* 0x000fe20000000012 */
[----:B------:R-:W-:Y:S01]  /*12f70*/  IMAD.MOV.U32 R13, RZ, RZ, R187 ;  /* 0x000000ffff0d7224 */ /* 0x000fe200078e00bb */
[----:B------:R-:W-:Y:S01]  /*12f80*/  LOP3.LUT R11, R6, 0xff, RZ, 0xc0, !PT ;  /* 0x000000ff060b7812 */ /* 0x000fe200078ec0ff */
[----:B------:R-:W-:Y:S01]  /*12f90*/  FMUL.FTZ R80, R168, R80 ;  /* 0x00000050a8507220 */ /* 0x000fe20000410000 */
[----:B------:R-:W-:Y:S03]  /*12fa0*/  LOP3.LUT R10, R6, 0xffff, RZ, 0xc0, !PT ;  /* 0x0000ffff060a7812 */ /* 0x000fe600078ec0ff */
[----:B------:R-:W-:Y:S01]  /*12fb0*/  MUFU.EX2 R196, R196 ;  /* 0x000000c400c47308 */ /* 0x000fe20000000800 */
[----:B------:R-:W-:Y:S01]  /*12fc0*/  SHF.R.U32.HI R6, RZ, 0x18, R6 ;  /* 0x00000018ff067819 */ /* 0x000fe20000011606 */
[C---:B------:R-:W-:Y:S01]  /*12fd0*/  FMUL.FTZ R81, R168.reuse, R81 ;  /* 0x00000051a8517220 */ /* 0x040fe20000410000 */
[----:B------:R-:W-:Y:S01]  /*12fe0*/  LOP3.LUT R173, R173, 0xff, RZ, 0xc0, !PT ;  /* 0x000000ffadad7812 */ /* 0x000fe200078ec0ff */
[C---:B------:R-:W-:Y:S01]  /*12ff0*/  FMUL.FTZ R84, R168.reuse, R84 ;  /* 0x00000054a8547220 */ /* 0x040fe20000410000 */
[----:B------:R-:W-:Y:S01]  /*13000*/  SHF.R.U32.HI R183, RZ, 0x18, R172 ;  /* 0x00000018ffb77819 */ /* 0x000fe200000116ac */
[----:B------:R-:W-:Y:S01]  /*13010*/  FMUL.FTZ R85, R168, R85 ;  /* 0x00000055a8557220 */ /* 0x000fe20000410000 */
[----:B------:R-:W-:Y:S03]  /*13020*/  LOP3.LUT R8, R8, 0xff, RZ, 0xc0, !PT ;  /* 0x000000ff08087812 */ /* 0x000fe600078ec0ff */
[----:B------:R-:W-:Y:S01]  /*13030*/  MUFU.EX2 R189, R189 ;  /* 0x000000bd00bd7308 */ /* 0x000fe20000000800 */
[----:B------:R-:W-:Y:S01]  /*13040*/  MOV R18, R190 ;  /* 0x000000be00127202 */ /* 0x000fe20000000f00 */
[----:B------:R-:W-:Y:S01]  /*13050*/  FFMA.FTZ R190, R14, UR4, -R203 ;  /* 0x000000040ebe7c23 */ /* 0x000fe200080108cb */
[--C-:B------:R-:W-:Y:S01]  /*13060*/  HSET2.LE.AND R174, R5, R240.reuse, PT ;  /* 0x000000f005ae7233 */ /* 0x100fe20003803000 */
[----:B------:R-:W-:Y:S01]  /*13070*/  IMAD.MOV.U32 R14, RZ, RZ, R178 ;  /* 0x000000ffff0e7224 */ /* 0x000fe200078e00b2 */
[----:B------:R-:W-:Y:S01]  /*13080*/  PRMT R173, R173, 0x5410, R6 ;  /* 0x00005410adad7816 */ /* 0x000fe20000000006 */
[----:B------:R-:W-:Y:S01]  /*13090*/  FMUL.FTZ R96, R168, R96 ;  /* 0x00000060a8607220 */ /* 0x000fe20000410000 */
[----:B------:R-:W-:Y:S03]  /*130a0*/  MOV R15, R179 ;  /* 0x000000b3000f7202 */ /* 0x000fe60000000f00 */
[----:B------:R-:W-:Y:S01]  /*130b0*/  MUFU.EX2 R190, R190 ;  /* 0x000000be00be7308 */ /* 0x000fe20000000800 */
[----:B----4-:R-:W-:Y:S01]  /*130c0*/  F2FP.BF16.F32.PACK_AB R5, R188, R193 ;  /* 0x000000c1bc05723e */ /* 0x010fe200000010ff */
[----:B------:R-:W1:Y:S01]  /*130d0*/  LDSM.16.MT88.4 R176, [R221+0x9000] ;  /* 0x00900000ddb0783b */ /* 0x000e620000004200 */
[----:B------:R-:W-:Y:S01]  /*130e0*/  PRMT R183, R8, 0x5410, R183 ;  /* 0x0000541008b77816 */ /* 0x000fe200000000b7 */
[----:B------:R-:W-:Y:S01]  /*130f0*/  FMUL.FTZ R97, R168, R97 ;  /* 0x00000061a8617220 */ /* 0x000fe20000410000 */
[----:B------:R-:W-:Y:S01]  /*13100*/  LOP3.LUT R6, R4, 0xffff, RZ, 0xc0, !PT ;  /* 0x0000ffff04067812 */ /* 0x000fe200078ec0ff */
[----:B------:R-:W-:Y:S01]  /*13110*/  FMUL.FTZ R100, R168, R100 ;  /* 0x00000064a8647220 */ /* 0x000fe20000410000 */
[----:B------:R-:W-:Y:S03]  /*13120*/  SHF.R.U32.HI R8, RZ, 0x10, R4 ;  /* 0x00000010ff087819 */ /* 0x000fe60000011604 */
[----:B------:R-:W-:Y:S01]  /*13130*/  MUFU.EX2 R191, R191 ;  /* 0x000000bf00bf7308 */ /* 0x000fe20000000800 */
[----:B------:R-:W-:Y:S01]  /*13140*/  LOP3.LUT R174, R174, R5, RZ, 0xc0, !PT ;  /* 0x00000005aeae7212 */ /* 0x000fe200078ec0ff */
[----:B------:R-:W-:Y:S01]  /*13150*/  FADD.FTZ R5, -R2, R165 ;  /* 0x000000a502057221 */ /* 0x000fe20000010100 */
[----:B------:R-:W-:Y:S01]  /*13160*/  LOP3.LUT R9, R4, 0xff, RZ, 0xc0, !PT ;  /* 0x000000ff04097812 */ /* 0x000fe200078ec0ff */
[C---:B------:R-:W-:Y:S01]  /*13170*/  FMUL.FTZ R101, R168.reuse, R101 ;  /* 0x00000065a8657220 */ /* 0x040fe20000410000 */
[----:B------:R-:W-:Y:S01]  /*13180*/  SHF.R.U32.HI R6, RZ, 0x8, R6 ;  /* 0x00000008ff067819 */ /* 0x000fe20000011606 */
[----:B------:R-:W-:Y:S01]  /*13190*/  FMUL.FTZ R108, R168, R108 ;  /* 0x0000006ca86c7220 */ /* 0x000fe20000410000 */
[----:B------:R-:W-:Y:S03]  /*131a0*/  SHF.R.U32.HI R181, RZ, 0x18, R4 ;  /* 0x00000018ffb57819 */ /* 0x000fe60000011604 */
[----:B------:R-:W3:Y:S01]  /*131b0*/  MUFU.EX2 R167, R167 ;  /* 0x000000a700a77308 */ /* 0x000ee20000000800 */
[----:B------:R-:W-:Y:S01]  /*131c0*/  LOP3.LUT R4, R8, 0xff, RZ, 0xc0, !PT ;  /* 0x000000ff08047812 */ /* 0x000fe200078ec0ff */
[----:B------:R-:W-:Y:S01]  /*131d0*/  FMUL.FTZ R109, R168, R109 ;  /* 0x0000006da86d7220 */ /* 0x000fe20000410000 */
[----:B------:R-:W-:Y:S01]  /*131e0*/  PRMT R9, R9, 0x5410, R6 ;  /* 0x0000541009097816 */ /* 0x000fe20000000006 */
[----:B------:R-:W-:Y:S01]  /*131f0*/  FMUL.FTZ R6, R5, UR4 ;  /* 0x0000000405067c20 */ /* 0x000fe20008410000 */
[----:B------:R-:W-:Y:S01]  /*13200*/  PRMT R181, R4, 0x5410, R181 ;  /* 0x0000541004b57816 */ /* 0x000fe200000000b5 */
[----:B------:R-:W-:Y:S01]  /*13210*/  FADD.FTZ R4, -R0, R169 ;  /* 0x000000a900047221 */ /* 0x000fe20000010100 */
[----:B------:R-:W-:Y:S03]  /*13220*/  SHF.R.U32.HI R10, RZ, 0x8, R10 ;  /* 0x00000008ff0a7819 */ /* 0x000fe6000001160a */
[----:B------:R-:W4:Y:S01]  /*13230*/  MUFU.EX2 R166, R6 ;  /* 0x0000000600a67308 */ /* 0x000f220000000800 */
[----:B------:R-:W-:Y:S01]  /*13240*/  LOP3.LUT R7, R172, 0xff, RZ, 0xc0, !PT ;  /* 0x000000ffac077812 */ /* 0x000fe200078ec0ff */
[----:B------:R-:W-:Y:S01]  /*13250*/  FMUL.FTZ R4, R4, UR4 ;  /* 0x0000000404047c20 */ /* 0x000fe20008410000 */
[----:B------:R-:W-:Y:S01]  /*13260*/  PRMT R11, R11, 0x5410, R10 ;  /* 0x000054100b0b7816 */ /* 0x000fe2000000000a */
[----:B------:R-:W-:Y:S01]  /*13270*/  FFMA.FTZ R169, R32, UR4, -R212 ;  /* 0x0000000420a97c23 */ /* 0x000fe200080108d4 */
[----:B------:R-:W-:Y:S01]  /*13280*/  SHF.R.U32.HI R16, RZ, 0x8, R16 ;  /* 0x00000008ff107819 */ /* 0x000fe20000011610 */
[----:B------:R-:W-:Y:S01]  /*13290*/  FMUL.FTZ R112, R168, R112 ;  /* 0x00000070a8707220 */ /* 0x000fe20000410000 */
[----:B--2---:R-:W-:Y:S03]  /*132a0*/  F2FP.BF16.F32.PACK_AB R5, R195, R199 ;  /* 0x000000c7c305723e */ /* 0x004fe600000010ff */
[----:B------:R2:W5:Y:S01]  /*132b0*/  MUFU.EX2 R165, R4 ;  /* 0x0000000400a57308 */ /* 0x0005620000000800 */
[--C-:B------:R-:W-:Y:S01]  /*132c0*/  HSET2.LE.AND R172, R11, R240.reuse, PT ;  /* 0x000000f00bac7233 */ /* 0x100fe20003803000 */
[----:B------:R-:W-:Y:S01]  /*132d0*/  IMAD.MOV.U32 R11, RZ, RZ, R185 ;  /* 0x000000ffff0b7224 */ /* 0x000fe200078e00b9 */
[----:B------:R-:W-:Y:S01]  /*132e0*/  PRMT R7, R7, 0x5410, R16 ;  /* 0x0000541007077816 */ /* 0x000fe20000000010 */
[----:B------:R-:W-:Y:S01]  /*132f0*/  IMAD.MOV.U32 R16, RZ, RZ, R180 ;  /* 0x000000ffff107224 */ /* 0x000fe200078e00b4 */
[--C-:B------:R-:W-:Y:S01]  /*13300*/  HSET2.LE.AND R175, R175, R240.reuse, PT ;  /* 0x000000f0afaf7233 */ /* 0x100fe20003803000 */
[----:B---3--:R-:W-:Y:S01]  /*13310*/  FMUL.FTZ R70, R167, R70 ;  /* 0x00000046a7467220 */ /* 0x008fe20000410000 */
[----:B------:R-:W-:Y:S03]  /*13320*/  F2FP.BF16.F32.PACK_AB R10, R171, R192 ;  /* 0x000000c0ab0a723e */ /* 0x000fe600000010ff */
[----:B------:R-:W-:Y:S01]  /*13330*/  MUFU.EX2 R202, R202 ;  /* 0x000000ca00ca7308 */ /* 0x000fe20000000800 */
[----:B------:R-:W-:Y:S01]  /*13340*/  LOP3.LUT R172, R172, R5, RZ, 0xc0, !PT ;  /* 0x00000005acac7212 */ /* 0x000fe200078ec0ff */
[----:B------:R-:W-:Y:S01]  /*13350*/  FMUL.FTZ R71, R167, R71 ;  /* 0x00000047a7477220 */ /* 0x000fe20000410000 */
[--C-:B------:R-:W-:Y:S01]  /*13360*/  HSET2.LE.AND R182, R7, R240.reuse, PT ;  /* 0x000000f007b67233 */ /* 0x100fe20003803000 */
[C---:B----4-:R-:W-:Y:S01]  /*13370*/  FMUL.FTZ R72, R166.reuse, R72 ;  /* 0x00000048a6487220 */ /* 0x050fe20000410000 */
[--C-:B------:R-:W-:Y:S01]  /*13380*/  HSET2.LE.AND R183, R183, R240.reuse, PT ;  /* 0x000000f0b7b77233 */ /* 0x100fe20003803000 */
[----:B------:R-:W-:Y:S01]  /*13390*/  FMUL.FTZ R73, R166, R73 ;  /* 0x00000049a6497220 */ /* 0x000fe20000410000 */
[--C-:B------:R-:W-:Y:S03]  /*133a0*/  HSET2.LE.AND R180, R9, R240.reuse, PT ;  /* 0x000000f009b47233 */ /* 0x100fe60003803000 */
[----:B------:R-:W3:Y:S01]  /*133b0*/  MUFU.EX2 R194, R194 ;  /* 0x000000c200c27308 */ /* 0x000ee20000000800 */
[--C-:B------:R-:W-:Y:S01]  /*133c0*/  HSET2.LE.AND R173, R173, R240.reuse, PT ;  /* 0x000000f0adad7233 */ /* 0x100fe20003803000 */
[----:B--2---:R-:W-:Y:S01]  /*133d0*/  FMUL.FTZ R4, R168, R160 ;  /* 0x000000a0a8047220 */ /* 0x004fe20000410000 */
[----:B------:R-:W-:Y:S01]  /*133e0*/  F2FP.BF16.F32.PACK_AB R7, R198, R201 ;  /* 0x000000c9c607723e */ /* 0x000fe200000010ff */
[C---:B------:R-:W-:Y:S01]  /*133f0*/  FMUL.FTZ R9, R166.reuse, R157 ;  /* 0x0000009da6097220 */ /* 0x040fe20000410000 */
[----:B------:R-:W-:Y:S01]  /*13400*/  F2FP.BF16.F32.PACK_AB R5, R189, R196 ;  /* 0x000000c4bd05723e */ /* 0x000fe200000010ff */
[----:B-----5:R-:W-:Y:S01]  /*13410*/  FMUL.FTZ R74, R165, R74 ;  /* 0x0000004aa54a7220 */ /* 0x020fe20000410000 */
[----:B------:R-:W-:Y:S01]  /*13420*/  F2FP.BF16.F32.PACK_AB R6, R191, R190 ;  /* 0x000000bebf06723e */ /* 0x000fe200000010ff */
[----:B------:R-:W-:Y:S01]  /*13430*/  FMUL.FTZ R75, R165, R75 ;  /* 0x0000004ba54b7220 */ /* 0x000fe20000410000 */
[----:B------:R-:W-:Y:S01]  /*13440*/  F2FP.BF16.F32.PACK_AB R8, R197, R200 ;  /* 0x000000c8c508723e */ /* 0x000fe200000010ff */
[----:B------:R-:W-:Y:S01]  /*13450*/  FMUL.FTZ R76, R166, R76 ;  /* 0x0000004ca64c7220 */ /* 0x000fe20000410000 */
[----:B------:R-:W-:Y:S01]  /*13460*/  LOP3.LUT R175, R175, R10, RZ, 0xc0, !PT ;  /* 0x0000000aafaf7212 */ /* 0x000fe200078ec0ff */
[----:B------:R-:W-:Y:S01]  /*13470*/  IMAD.MOV.U32 R10, RZ, RZ, R184 ;  /* 0x000000ffff0a7224 */ /* 0x000fe200078e00b8 */
[----:B------:R-:W-:Y:S01]  /*13480*/  LOP3.LUT R180, R180, R7, RZ, 0xc0, !PT ;  /* 0x00000007b4b47212 */ /* 0x000fe200078ec0ff */
[----:B------:R-:W-:Y:S01]  /*13490*/  FMUL.FTZ R7, R167, R163 ;  /* 0x000000a3a7077220 */ /* 0x000fe20000410000 */
[----:B------:R-:W-:Y:S01]  /*134a0*/  LOP3.LUT R182, R182, R5, RZ, 0xc0, !PT ;  /* 0x00000005b6b67212 */ /* 0x000fe200078ec0ff */
[----:B------:R-:W-:Y:S01]  /*134b0*/  FMUL.FTZ R5, R168, R161 ;  /* 0x000000a1a8057220 */ /* 0x000fe20000410000 */
[----:B------:R-:W-:Y:S01]  /*134c0*/  LOP3.LUT R183, R183, R6, RZ, 0xc0, !PT ;  /* 0x00000006b7b77212 */ /* 0x000fe200078ec0ff */
[----:B------:R-:W-:Y:S01]  /*134d0*/  FMUL.FTZ R6, R167, R162 ;  /* 0x000000a2a7067220 */ /* 0x000fe20000410000 */
[----:B------:R-:W-:Y:S01]  /*134e0*/  LOP3.LUT R173, R173, R8, RZ, 0xc0, !PT ;  /* 0x00000008adad7212 */ /* 0x000fe200078ec0ff */
[----:B------:R-:W2:Y:S01]  /*134f0*/  LDSM.16.MT88.4 R184, [R170+0x9000] ;  /* 0x00900000aab8783b */ /* 0x000ea20000004200 */
[--C-:B------:R-:W-:Y:S01]  /*13500*/  HSET2.LE.AND R181, R181, R240.reuse, PT ;  /* 0x000000f0b5b57233 */ /* 0x100fe20003803000 */
[----:B------:R-:W-:Y:S01]  /*13510*/  IMAD.MOV.U32 R161, RZ, RZ, R11 ;  /* 0x000000ffffa17224 */ /* 0x000fe200078e000b */
[----:B---3--:R-:W-:Y:S01]  /*13520*/  F2FP.BF16.F32.PACK_AB R8, R194, R202 ;  /* 0x000000cac208723e */ /* 0x008fe200000010ff */
[----:B------:R-:W-:Y:S01]  /*13530*/  FMUL.FTZ R11, R165, R159 ;  /* 0x0000009fa50b7220 */ /* 0x000fe20000410000 */
[----:B------:R-:W-:Y:S01]  /*13540*/  MOV R160, R10 ;  /* 0x0000000a00a07202 */ /* 0x000fe20000000f00 */
[-C--:B-1----:R-:W-:Y:S01]  /*13550*/  HMMA.16816.F32.BF16 R4, R172, R176.reuse, R4 ;  /* 0x000000b0ac04723c */ /* 0x082fe20000041804 */
[----:B------:R-:W-:Y:S04]  /*13560*/  MUFU.EX2 R169, R169 ;  /* 0x000000a900a97308 */ /* 0x000fe80000000800 */
[----:B------:R-:W-:Y:S01]  /*13570*/  LOP3.LUT R181, R181, R8, RZ, 0xc0, !PT ;  /* 0x00000008b5b57212 */ /* 0x000fe200078ec0ff */
[----:B------:R-:W-:Y:S01]  /*13580*/  FMUL.FTZ R8, R166, R156 ;  /* 0x0000009ca6087220 */ /* 0x000fe20000410000 */
[----:B------:R-:W-:Y:S01]  /*13590*/  FMUL.FTZ R10, R165, R158 ;  /* 0x0000009ea50a7220 */ /* 0x000fe20000410000 */
[----:B------:R-:W-:Y:S03]  /*135a0*/  FFMA.FTZ R60, R60, UR4, -R210 ;  /* 0x000000043c3c7c23 */ /* 0x000fe600080108d2 */
[--C-:B------:R-:W-:Y:S01]  /*135b0*/  FFMA.FTZ R58, R58, UR4, -R203.reuse ;  /* 0x000000043a3a7c23 */ /* 0x100fe200080108cb */
[----:B------:R-:W-:Y:S01]  /*135c0*/  FFMA.FTZ R59, R59, UR4, -R203 ;  /* 0x000000043b3b7c23 */ /* 0x000fe200080108cb */
[----:B------:R-:W-:Y:S01]  /*135d0*/  IMAD.MOV.U32 R158, RZ, RZ, R16 ;  /* 0x000000ffff9e7224 */ /* 0x000fe200078e0010 */
[C---:B------:R-:W-:Y:S04]  /*135e0*/  HMMA.16816.F32.BF16 R8, R180.reuse, R176, R8 ;  /* 0x000000b0b408723c */ /* 0x040fe80000041808 */
[----:B------:R-:W-:Y:S02]  /*135f0*/  IMAD.MOV.U32 R163, RZ, RZ, R13 ;  /* 0x000000ffffa37224 */ /* 0x000fe400078e000d */
[C---:B------:R-:W-:Y:S01]  /*13600*/  FMUL.FTZ R13, R166.reuse, R153 ;  /* 0x00000099a60d7220 */ /* 0x040fe20000410000 */
[----:B------:R-:W-:Y:S04]  /*13610*/  IMAD.MOV.U32 R162, RZ, RZ, R12 ;  /* 0x000000ffffa27224 */ /* 0x000fe800078e000c */
[----:B------:R-:W-:Y:S01]  /*13620*/  FMUL.FTZ R12, R166, R152 ;  /* 0x00000098a60c7220 */ /* 0x000fe20000410000 */
[----:B------:R-:W-:Y:S01]  /*13630*/  MOV R152, R18 ;  /* 0x0000001200987202 */ /* 0x000fe20000000f00 */
[----:B------:R-:W-:Y:S01]  /*13640*/  IMAD.MOV.U32 R176, RZ, RZ, R162 ;  /* 0x000000ffffb07224 */ /* 0x000fe200078e00a2 */
[----:B------:R-:W-:Y:S01]  /*13650*/  MOV R177, R163 ;  /* 0x000000a300b17202 */ /* 0x000fe20000000f00 */
[----:B------:R-:W-:Y:S02]  /*13660*/  IMAD.MOV.U32 R162, RZ, RZ, R14 ;  /* 0x000000ffffa27224 */ /* 0x000fe400078e000e */
[C---:B------:R-:W-:Y:S01]  /*13670*/  FMUL.FTZ R14, R165.reuse, R154 ;  /* 0x0000009aa50e7220 */ /* 0x040fe20000410000 */
[----:B------:R-:W-:Y:S02]  /*13680*/  IMAD.MOV.U32 R163, RZ, RZ, R15 ;  /* 0x000000ffffa37224 */ /* 0x000fe400078e000f */
[----:B------:R-:W-:Y:S01]  /*13690*/  FMUL.FTZ R15, R165, R155 ;  /* 0x0000009ba50f7220 */ /* 0x000fe20000410000 */
[----:B------:R-:W-:Y:S02]  /*136a0*/  IMAD.MOV.U32 R153, RZ, RZ, R19 ;  /* 0x000000ffff997224 */ /* 0x000fe400078e0013 */
[C---:B------:R-:W-:Y:S01]  /*136b0*/  FMUL.FTZ R16, R168.reuse, R148 ;  /* 0x00000094a8107220 */ /* 0x040fe20000410000 */
[----:B------:R-:W-:Y:S02]  /*136c0*/  IMAD.MOV.U32 R159, RZ, RZ, R17 ;  /* 0x000000ffff9f7224 */ /* 0x000fe400078e0011 */
[----:B------:R-:W-:Y:S01]  /*136d0*/  FMUL.FTZ R17, R168, R149 ;  /* 0x00000095a8117220 */ /* 0x000fe20000410000 */
[C---:B------:R-:W-:Y:S01]  /*136e0*/  FMUL.FTZ R18, R167.reuse, R150 ;  /* 0x00000096a7127220 */ /* 0x040fe20000410000 */
[----:B------:R-:W-:Y:S01]  /*136f0*/  FMUL.FTZ R19, R167, R151 ;  /* 0x00000097a7137220 */ /* 0x000fe20000410000 */
[-C--:B------:R-:W-:Y:S01]  /*13700*/  HMMA.16816.F32.BF16 R12, R180, R178.reuse, R12 ;  /* 0x000000b2b40c723c */ /* 0x080fe2000004180c */
[----:B------:R-:W1:Y:S02]  /*13710*/  LDSM.16.MT88.4 R148, [R221+0xa000] ;  /* 0x00a00000dd94783b */ /* 0x000e640000004200 */
[----:B------:R-:W-:Y:S01]  /*13720*/  FMUL.FTZ R77, R166, R77 ;  /* 0x0000004da64d7220 */ /* 0x000fe20000410000 */
[C---:B------:R-:W-:Y:S01]  /*13730*/  FMUL.FTZ R78, R165.reuse, R78 ;  /* 0x0000004ea54e7220 */ /* 0x040fe20000410000 */
[----:B------:R-:W-:Y:S01]  /*13740*/  FMUL.FTZ R79, R165, R79 ;  /* 0x0000004fa54f7220 */ /* 0x000fe20000410000 */
[C---:B------:R-:W-:Y:S05]  /*13750*/  HMMA.16816.F32.BF16 R16, R172.reuse, R178, R16 ;  /* 0x000000b2ac10723c */ /* 0x040fea0000041810 */
[----:B------:R-:W-:Y:S01]  /*13760*/  VIADD R156, R238, 0x1715609d ;  /* 0x1715609dee9c7836 */ /* 0x000fe20000000000 */
[-C--:B--2---:R-:W-:Y:S05]  /*13770*/  HMMA.16816.F32.BF16 R68, R172, R184.reuse, R68 ;  /* 0x000000b8ac44723c */ /* 0x084fea0000041844 */
[--C-:B------:R-:W-:Y:S01]  /*13780*/  LOP3.LUT R162, R163, R152, R156.reuse, 0x96, !PT ;  /* 0x00000098a3a27212 */ /* 0x100fe200078e969c */
[C---:B------:R-:W-:Y:S01]  /*13790*/  HMMA.16816.F32.BF16 R72, R180.reuse, R184, R72 ;  /* 0x000000b8b448723c */ /* 0x040fe20000041848 */
[----:B------:R-:W2:Y:S04]  /*137a0*/  LDSM.16.MT88.4 R152, [R170+0xa000] ;  /* 0x00a00000aa98783b */ /* 0x000ea80000004200 */
[C---:B------:R-:W-:Y:S01]  /*137b0*/  FMUL.FTZ R82, R167.reuse, R82 ;  /* 0x00000052a7527220 */ /* 0x040fe20000410000 */
[-C--:B------:R-:W-:Y:S05]  /*137c0*/  HMMA.16816.F32.BF16 R76, R180, R186.reuse, R76 ;  /* 0x000000bab44c723c */ /* 0x080fea000004184c */
[C---:B------:R-:W-:Y:S01]  /*137d0*/  FMUL.FTZ R83, R167.reuse, R83 ;  /* 0x00000053a7537220 */ /* 0x040fe20000410000 */
[C---:B------:R-:W-:Y:S01]  /*137e0*/  FMUL.FTZ R86, R167.reuse, R86 ;  /* 0x00000056a7567220 */ /* 0x040fe20000410000 */
[----:B------:R-:W-:Y:S01]  /*137f0*/  FMUL.FTZ R87, R167, R87 ;  /* 0x00000057a7577220 */ /* 0x000fe20000410000 */
[C---:B------:R-:W-:Y:S03]  /*13800*/  FMUL.FTZ R88, R166.reuse, R88 ;  /* 0x00000058a6587220 */ /* 0x040fe60000410000 */
[C---:B------:R-:W-:Y:S01]  /*13810*/  FMUL.FTZ R89, R166.reuse, R89 ;  /* 0x00000059a6597220 */ /* 0x040fe20000410000 */
[C---:B------:R-:W-:Y:S04]  /*13820*/  HMMA.16816.F32.BF16 R80, R172.reuse, R186, R80 ;  /* 0x000000baac50723c */ /* 0x040fe80000041850 */
[C---:B------:R-:W-:Y:S01]  /*13830*/  FMUL.FTZ R90, R165.reuse, R90 ;  /* 0x0000005aa55a7220 */ /* 0x040fe20000410000 */
[C---:B------:R-:W-:Y:S01]  /*13840*/  FMUL.FTZ R91, R165.reuse, R91 ;  /* 0x0000005ba55b7220 */ /* 0x040fe20000410000 */
[-C--:B-1----:R-:W-:Y:S05]  /*13850*/  HMMA.16816.F32.BF16 R84, R172, R148.reuse, R84 ;  /* 0x00000094ac54723c */ /* 0x082fea0000041854 */
[C---:B------:R-:W-:Y:S01]  /*13860*/  FMUL.FTZ R92, R166.reuse, R92 ;  /* 0x0000005ca65c7220 */ /* 0x040fe20000410000 */
[C---:B------:R-:W-:Y:S05]  /*13870*/  HMMA.16816.F32.BF16 R88, R180.reuse, R148, R88 ;  /* 0x00000094b458723c */ /* 0x040fea0000041858 */
[C---:B------:R-:W-:Y:S01]  /*13880*/  FMUL.FTZ R93, R166.reuse, R93 ;  /* 0x0000005da65d7220 */ /* 0x040fe20000410000 */
[C---:B------:R-:W-:Y:S01]  /*13890*/  FMUL.FTZ R94, R165.reuse, R94 ;  /* 0x0000005ea55e7220 */ /* 0x040fe20000410000 */
[----:B------:R-:W-:Y:S01]  /*138a0*/  FMUL.FTZ R95, R165, R95 ;  /* 0x0000005fa55f7220 */ /* 0x000fe20000410000 */
[C---:B------:R-:W-:Y:S03]  /*138b0*/  FMUL.FTZ R98, R167.reuse, R98 ;  /* 0x00000062a7627220 */ /* 0x040fe60000410000 */
[----:B------:R-:W-:Y:S01]  /*138c0*/  FMUL.FTZ R99, R167, R99 ;  /* 0x00000063a7637220 */ /* 0x000fe20000410000 */
[----:B------:R-:W-:Y:S01]  /*138d0*/  FFMA.FTZ R178, R35, UR4, -R211 ;  /* 0x0000000423b27c23 */ /* 0x000fe200080108d3 */
[C---:B------:R-:W-:Y:S01]  /*138e0*/  FMUL.FTZ R32, R166.reuse, R144 ;  /* 0x00000090a6207220 */ /* 0x040fe20000410000 */
[-C--:B------:R-:W-:Y:S03]  /*138f0*/  HMMA.16816.F32.BF16 R92, R180, R150.reuse, R92 ;  /* 0x00000096b45c723c */ /* 0x080fe6000004185c */
[----:B------:R-:W-:Y:S01]  /*13900*/  FMUL.FTZ R35, R165, R147 ;  /* 0x00000093a5237220 */ /* 0x000fe20000410000 */
[C---:B------:R-:W-:Y:S01]  /*13910*/  FMUL.FTZ R104, R166.reuse, R104 ;  /* 0x00000068a6687220 */ /* 0x040fe20000410000 */
[----:B------:R-:W-:Y:S01]  /*13920*/  FMUL.FTZ R105, R166, R105 ;  /* 0x00000069a6697220 */ /* 0x000fe20000410000 */
[C---:B------:R-:W-:Y:S01]  /*13930*/  HMMA.16816.F32.BF16 R96, R172.reuse, R150, R96 ;  /* 0x00000096ac60723c */ /* 0x040fe20000041860 */
[----:B------:R-:W1:Y:S01]  /*13940*/  LDSM.16.MT88.4 R148, [R221+0xb000] ;  /* 0x00b00000dd94783b */ /* 0x000e620000004200 */
[----:B------:R-:W-:Y:S03]  /*13950*/  MUFU.EX2 R178, R178 ;  /* 0x000000b200b27308 */ /* 0x000fe60000000800 */
[C---:B------:R-:W-:Y:S01]  /*13960*/  FMUL.FTZ R102, R167.reuse, R102 ;  /* 0x00000066a7667220 */ /* 0x040fe20000410000 */
[----:B------:R-:W-:Y:S01]  /*13970*/  FMUL.FTZ R103, R167, R103 ;  /* 0x00000067a7677220 */ /* 0x000fe20000410000 */
[----:B------:R-:W-:Y:S01]  /*13980*/  LOP3.LUT R158, R159, R208, R156, 0x96, !PT ;  /* 0x000000d09f9e7212 */ /* 0x000fe200078e969c */
[----:B------:R-:W-:Y:S03]  /*13990*/  IMAD.MOV.U32 R208, RZ, RZ, R176 ;  /* 0x000000ffffd07224 */ /* 0x000fe600078e00b0 */
[----:B------:R-:W-:Y:S02]  /*139a0*/  IMAD.MOV.U32 R209, RZ, RZ, R177 ;  /* 0x000000ffffd17224 */ /* 0x000fe400078e00b1 */
[--C-:B------:R-:W-:Y:S01]  /*139b0*/  FFMA.FTZ R176, R33, UR4, -R212.reuse ;  /* 0x0000000421b07c23 */ /* 0x100fe200080108d4 */
[-C--:B--2---:R-:W-:Y:S03]  /*139c0*/  HMMA.16816.F32.BF16 R100, R172, R152.reuse, R100 ;  /* 0x00000098ac64723c */ /* 0x084fe60000041864 */
[----:B------:R-:W-:Y:S01]  /*139d0*/  FFMA.FTZ R177, R34, UR4, -R211 ;  /* 0x0000000422b17c23 */ /* 0x000fe200080108d3 */
[----:B------:R-:W-:Y:S01]  /*139e0*/  FMUL.FTZ R33, R166, R145 ;  /* 0x00000091a6217220 */ /* 0x000fe20000410000 */
[C---:B------:R-:W-:Y:S01]  /*139f0*/  FMUL.FTZ R34, R165.reuse, R146 ;  /* 0x00000092a5227220 */ /* 0x040fe20000410000 */
[C---:B------:R-:W-:Y:S01]  /*13a00*/  FMUL.FTZ R106, R165.reuse, R106 ;  /* 0x0000006aa56a7220 */ /* 0x040fe20000410000 */
[----:B------:R-:W-:Y:S01]  /*13a10*/  FMUL.FTZ R107, R165, R107 ;  /* 0x0000006ba56b7220 */ /* 0x000fe20000410000 */
[----:B------:R-:W-:Y:S01]  /*13a20*/  VIADD R157, R239, 0x646e171e ;  /* 0x646e171eef9d7836 */ /* 0x000fe20000000000 */
[----:B------:R-:W2:Y:S02]  /*13a30*/  MUFU.EX2 R176, R176 ;  /* 0x000000b000b07308 */ /* 0x000ea40000000800 */
[----:B------:R-:W-:Y:S01]  /*13a40*/  IMAD.WIDE.U32 R162, R162, -0x2daee0ad, RZ ;  /* 0xd2511f53a2a27825 */ /* 0x000fe200078e00ff */
[C---:B------:R-:W-:Y:S04]  /*13a50*/  HMMA.16816.F32.BF16 R32, R180.reuse, R152, R32 ;  /* 0x00000098b420723c */ /* 0x040fe80000041820 */
[C---:B------:R-:W-:Y:S01]  /*13a60*/  FMUL.FTZ R110, R167.reuse, R110 ;  /* 0x0000006ea76e7220 */ /* 0x040fe20000410000 */
[C---:B------:R-:W-:Y:S01]  /*13a70*/  FMUL.FTZ R111, R167.reuse, R111 ;  /* 0x0000006fa76f7220 */ /* 0x040fe20000410000 */
[-C--:B------:R-:W-:Y:S01]  /*13a80*/  HMMA.16816.F32.BF16 R104, R180, R154.reuse, R104 ;  /* 0x0000009ab468723c */ /* 0x080fe20000041868 */
[----:B------:R-:W3:Y:S04]  /*13a90*/  MUFU.EX2 R177, R177 ;  /* 0x000000b100b17308 */ /* 0x000ee80000000800 */
[----:B------:R-:W-:Y:S01]  /*13aa0*/  FMUL.FTZ R113, R168, R113 ;  /* 0x00000071a8717220 */ /* 0x000fe20000410000 */
[C---:B------:R-:W-:Y:S05]  /*13ab0*/  HMMA.16816.F32.BF16 R108, R172.reuse, R154, R108 ;  /* 0x0000009aac6c723c */ /* 0x040fea000004186c */
[C---:B------:R-:W-:Y:S01]  /*13ac0*/  FMUL.FTZ R114, R167.reuse, R114 ;  /* 0x00000072a7727220 */ /* 0x040fe20000410000 */
[----:B------:R-:W-:Y:S01]  /*13ad0*/  FMUL.FTZ R115, R167, R115 ;  /* 0x00000073a7737220 */ /* 0x000fe20000410000 */
[----:B------:R-:W-:Y:S01]  /*13ae0*/  LOP3.LUT R146, R162, 0xffff, RZ, 0xc0, !PT ;  /* 0x0000ffffa2927812 */ /* 0x000fe200078ec0ff */
[----:B------:R-:W-:Y:S03]  /*13af0*/  FFMA.FTZ R179, R20, UR4, -R212 ;  /* 0x0000000414b37c23 */ /* 0x000fe600080108d4 */
[----:B------:R-:W-:Y:S01]  /*13b00*/  IMAD.WIDE.U32 R158, R158, -0x2daee0ad, RZ ;  /* 0xd2511f539e9e7825 */ /* 0x000fe200078e00ff */
[----:B------:R-:W-:Y:S01]  /*13b10*/  MOV R184, R160 ;  /* 0x000000a000b87202 */ /* 0x000fe20000000f00 */
[-C--:B-1----:R-:W-:Y:S01]  /*13b20*/  HMMA.16816.F32.BF16 R112, R172, R148.reuse, R112 ;  /* 0x00000094ac70723c */ /* 0x082fe20000041870 */
[----:B------:R-:W-:Y:S02]  /*13b30*/  MUFU.EX2 R179, R179 ;  /* 0x000000b300b37308 */ /* 0x000fe40000000800 */
[C---:B------:R-:W-:Y:S01]  /*13b40*/  FMUL.FTZ R116, R166.reuse, R116 ;  /* 0x00000074a6747220 */ /* 0x040fe20000410000 */
[----:B------:R-:W-:Y:S01]  /*13b50*/  FMUL.FTZ R117, R166, R117 ;  /* 0x00000075a6757220 */ /* 0x000fe20000410000 */
[C---:B------:R-:W-:Y:S01]  /*13b60*/  FMUL.FTZ R118, R165.reuse, R118 ;  /* 0x00000076a5767220 */ /* 0x040fe20000410000 */
[C---:B------:R-:W-:Y:S01]  /*13b70*/  FMUL.FTZ R119, R165.reuse, R119 ;  /* 0x00000077a5777220 */ /* 0x040fe20000410000 */
[----:B------:R-:W-:Y:S01]  /*13b80*/  IMAD.MOV.U32 R185, RZ, RZ, R161 ;  /* 0x000000ffffb97224 */ /* 0x000fe200078e00a1 */
[----:B------:R-:W-:Y:S03]  /*13b90*/  LOP3.LUT R160, R158, 0xffff, RZ, 0xc0, !PT ;  /* 0x0000ffff9ea07812 */ /* 0x000fe600078ec0ff */
[----:B------:R-:W-:Y:S01]  /*13ba0*/  LOP3.LUT R145, R162, 0xff, RZ, 0xc0, !PT ;  /* 0x000000ffa2917812 */ /* 0x000fe200078ec0ff */
[----:B------:R-:W-:Y:S01]  /*13bb0*/  FFMA.FTZ R186, R22, UR4, -R211 ;  /* 0x0000000416ba7c23 */ /* 0x000fe200080108d3 */
[C---:B------:R-:W-:Y:S04]  /*13bc0*/  HMMA.16816.F32.BF16 R116, R180.reuse, R148, R116 ;  /* 0x00000094b474723c */ /* 0x040fe80000041874 */
[----:B------:R-:W-:Y:S01]  /*13bd0*/  SHF.R.U32.HI R20, RZ, 0x8, R146 ;  /* 0x00000008ff147819 */ /* 0x000fe20000011692 */
[----:B------:R-:W-:Y:S01]  /*13be0*/  FMUL.FTZ R22, R165, R142 ;  /* 0x0000008ea5167220 */ /* 0x000fe20000410000 */
[----:B------:R-:W-:Y:S01]  /*13bf0*/  SHF.R.U32.HI R161, RZ, 0x10, R158 ;  /* 0x00000010ffa17819 */ /* 0x000fe2000001169e */
[C---:B------:R-:W-:Y:S01]  /*13c00*/  FMUL.FTZ R120, R168.reuse, R120 ;  /* 0x00000078a8787220 */ /* 0x040fe20000410000 */
[--C-:B------:R-:W-:Y:S01]  /*13c10*/  SHF.R.U32.HI R144, RZ, 0x10, R162.reuse ;  /* 0x00000010ff907819 */ /* 0x100fe200000116a2 */
[----:B------:R-:W-:Y:S02]  /*13c20*/  MUFU.EX2 R186, R186 ;  /* 0x000000ba00ba7308 */ /* 0x000fe40000000800 */
[--C-:B------:R-:W-:Y:S01]  /*13c30*/  LOP3.LUT R206, R159, R206, R157.reuse, 0x96, !PT ;  /* 0x000000ce9fce7212 */ /* 0x100fe200078e969d */
[----:B------:R-:W-:Y:S01]  /*13c40*/  FMUL.FTZ R121, R168, R121 ;  /* 0x00000079a8797220 */ /* 0x000fe20000410000 */
[----:B------:R-:W-:Y:S01]  /*13c50*/  LOP3.LUT R205, R163, R204, R157, 0x96, !PT ;  /* 0x000000cca3cd7212 */ /* 0x000fe200078e969d */
[----:B------:R-:W-:Y:S01]  /*13c60*/  IMAD.MOV.U32 R163, RZ, RZ, R185 ;  /* 0x000000ffffa37224 */ /* 0x000fe200078e00b9 */
[----:B------:R-:W-:Y:S01]  /*13c70*/  SHF.R.U32.HI R153, RZ, 0x18, R162 ;  /* 0x00000018ff997819 */ /* 0x000fe200000116a2 */
[----:B------:R-:W-:Y:S01]  /*13c80*/  IMAD.MOV.U32 R162, RZ, RZ, R184 ;  /* 0x000000ffffa27224 */ /* 0x000fe200078e00b8 */
[----:B------:R-:W-:Y:S01]  /*13c90*/  LOP3.LUT R159, R158, 0xff, RZ, 0xc0, !PT ;  /* 0x000000ff9e9f7812 */ /* 0x000fe200078ec0ff */
[----:B------:R-:W-:Y:S01]  /*13ca0*/  FFMA.FTZ R184, R21, UR4, -R212 ;  /* 0x0000000415b87c23 */ /* 0x000fe200080108d4 */
[----:B------:R-:W-:Y:S01]  /*13cb0*/  SHF.R.U32.HI R160, RZ, 0x8, R160 ;  /* 0x00000008ffa07819 */ /* 0x000fe200000116a0 */
[----:B------:R-:W-:Y:S01]  /*13cc0*/  FFMA.FTZ R185, R23, UR4, -R211 ;  /* 0x0000000417b97c23 */ /* 0x000fe200080108d3 */
[----:B------:R-:W-:Y:S01]  /*13cd0*/  LOP3.LUT R147, R161, 0xff, RZ, 0xc0, !PT ;  /* 0x000000ffa1937812 */ /* 0x000fe200078ec0ff */
[C---:B------:R-:W-:Y:S01]  /*13ce0*/  FMUL.FTZ R21, R166.reuse, R141 ;  /* 0x0000008da6157220 */ /* 0x040fe20000410000 */
[----:B------:R-:W-:Y:S01]  /*13cf0*/  PRMT R155, R145, 0x5410, R20 ;  /* 0x00005410919b7816 */ /* 0x000fe20000000014 */
[----:B------:R-:W-:Y:S01]  /*13d00*/  FMUL.FTZ R20, R166, R140 ;  /* 0x0000008ca6147220 */ /* 0x000fe20000410000 */
[----:B------:R-:W-:Y:S01]  /*13d10*/  SHF.R.U32.HI R158, RZ, 0x18, R158 ;  /* 0x00000018ff9e7819 */ /* 0x000fe2000001169e */
[----:B------:R-:W-:Y:S01]  /*13d20*/  FMUL.FTZ R23, R165, R143 ;  /* 0x0000008fa5177220 */ /* 0x000fe20000410000 */
[----:B------:R-:W-:Y:S01]  /*13d30*/  PRMT R161, R159, 0x5410, R160 ;  /* 0x000054109fa17816 */ /* 0x000fe200000000a0 */
[----:B------:R-:W-:Y:S01]  /*13d40*/  FMUL.FTZ R122, R167, R122 ;  /* 0x0000007aa77a7220 */ /* 0x000fe20000410000 */
[----:B------:R-:W-:Y:S01]  /*13d50*/  PRMT R159, R147, 0x5410, R158 ;  /* 0x00005410939f7816 */ /* 0x000fe2000000009e */
[----:B------:R-:W-:Y:S01]  /*13d60*/  FMUL.FTZ R123, R167, R123 ;  /* 0x0000007ba77b7220 */ /* 0x000fe20000410000 */
[----:B------:R-:W-:Y:S01]  /*13d70*/  LOP3.LUT R152, R144, 0xff, RZ, 0xc0, !PT ;  /* 0x000000ff90987812 */ /* 0x000fe200078ec0ff */
[----:B------:R-:W-:Y:S01]  /*13d80*/  FFMA.FTZ R142, R31, UR4, -R203 ;  /* 0x000000041f8e7c23 */ /* 0x000fe200080108cb */
[-C--:B------:R-:W-:Y:S01]  /*13d90*/  HMMA.16816.F32.BF16 R20, R180, R150.reuse, R20 ;  /* 0x00000096b414723c */ /* 0x080fe20000041814 */
[----:B------:R-:W1:Y:S01]  /*13da0*/  LDSM.16.MT88.4 R144, [R170+0xb000] ;  /* 0x00b00000aa90783b */ /* 0x000e620000004200 */
[----:B------:R-:W4:Y:S01]  /*13db0*/  MUFU.EX2 R184, R184 ;  /* 0x000000b800b87308 */ /* 0x000f220000000800 */
[--C-:B------:R-:W-:Y:S01]  /*13dc0*/  SHF.R.U32.HI R140, RZ, 0x18, R206.reuse ;  /* 0x00000018ff8c7819 */ /* 0x100fe200000116ce */
[----:B------:R-:W-:Y:S01]  /*13dd0*/  FMUL.FTZ R124, R166, R124 ;  /* 0x0000007ca67c7220 */ /* 0x000fe20000410000 */
[----:B------:R-:W-:Y:S01]  /*13de0*/  LOP3.LUT R149, R206, 0xff, RZ, 0xc0, !PT ;  /* 0x000000ffce957812 */ /* 0x000fe200078ec0ff */
[C---:B------:R-:W-:Y:S06]  /*13df0*/  HMMA.16816.F32.BF16 R120, R172.reuse, R150, R120 ;  /* 0x00000096ac78723c */ /* 0x040fec0000041878 */
[----:B------:R-:W5:Y:S01]  /*13e00*/  MUFU.EX2 R185, R185 ;  /* 0x000000b900b97308 */ /* 0x000f620000000800 */
[----:B------:R-:W-:Y:S01]  /*13e10*/  SHF.R.U32.HI R143, RZ, 0x10, R206 ;  /* 0x00000010ff8f7819 */ /* 0x000fe200000116ce */
[--C-:B------:R-:W-:Y:S03]  /*13e20*/  FFMA.FTZ R187, R28, UR4, -R210.reuse ;  /* 0x000000041cbb7c23 */ /* 0x100fe600080108d2 */
[----:B------:R-:W-:Y:S01]  /*13e30*/  LOP3.LUT R148, R206, 0xffff, RZ, 0xc0, !PT ;  /* 0x0000ffffce947812 */ /* 0x000fe200078ec0ff */
[C---:B------:R-:W-:Y:S01]  /*13e40*/  FMUL.FTZ R28, R168.reuse, R136 ;  /* 0x00000088a81c7220 */ /* 0x040fe20000410000 */
[----:B------:R-:W-:Y:S01]  /*13e50*/  MOV R206, R162 ;  /* 0x000000a200ce7202 */ /* 0x000fe20000000f00 */
[----:B------:R-:W-:Y:S01]  /*13e60*/  FFMA.FTZ R204, R29, UR4, -R210 ;  /* 0x000000041dcc7c23 */ /* 0x000fe200080108d2 */
[----:B------:R-:W-:Y:S01]  /*13e70*/  SHF.R.U32.HI R150, RZ, 0x10, R205 ;  /* 0x00000010ff967819 */ /* 0x000fe200000116cd */
[----:B------:R-:W-:Y:S01]  /*13e80*/  FMUL.FTZ R29, R168, R137 ;  /* 0x00000089a81d7220 */ /* 0x000fe20000410000 */
[----:B------:R-:W-:Y:S01]  /*13e90*/  SHF.R.U32.HI R148, RZ, 0x8, R148 ;  /* 0x00000008ff947819 */ /* 0x000fe20000011694 */
[----:B------:R-:W-:Y:S01]  /*13ea0*/  FMUL.FTZ R31, R167, R139 ;  /* 0x0000008ba71f7220 */ /* 0x000fe20000410000 */
[----:B------:R-:W-:Y:S01]  /*13eb0*/  LOP3.LUT R136, R150, 0xff, RZ, 0xc0, !PT ;  /* 0x000000ff96887812 */ /* 0x000fe200078ec0ff */
[----:B------:R-:W-:Y:S01]  /*13ec0*/  IMAD.MOV.U32 R150, RZ, RZ, R206 ;  /* 0x000000ffff967224 */ /* 0x000fe200078e00ce */
[----:B------:R-:W-:Y:S01]  /*13ed0*/  LOP3.LUT R141, R205, 0xffff, RZ, 0xc0, !PT ;  /* 0x0000ffffcd8d7812 */ /* 0x000fe200078ec0ff */
[----:B------:R2:W-:Y:S01]  /*13ee0*/  MUFU.EX2 R206, R142 ;  /* 0x0000008e00ce7308 */ /* 0x0005e20000000800 */
[----:B------:R-:W-:Y:S01]  /*13ef0*/  PRMT R149, R149, 0x5410, R148 ;  /* 0x0000541095957816 */ /* 0x000fe20000000094 */
[----:B------:R-:W-:Y:S01]  /*13f00*/  FFMA.FTZ R148, R30, UR4, -R203 ;  /* 0x000000041e947c23 */ /* 0x000fe200080108cb */
[----:B------:R-:W-:Y:S01]  /*13f10*/  PRMT R153, R152, 0x5410, R153 ;  /* 0x0000541098997816 */ /* 0x000fe20000000099 */
[----:B------:R-:W-:Y:S01]  /*13f20*/  FMUL.FTZ R30, R167, R138 ;  /* 0x0000008aa71e7220 */ /* 0x000fe20000410000 */
[----:B------:R-:W-:Y:S01]  /*13f30*/  LOP3.LUT R143, R143, 0xff, RZ, 0xc0, !PT ;  /* 0x000000ff8f8f7812 */ /* 0x000fe200078ec0ff */
[----:B------:R-:W-:Y:S01]  /*13f40*/  FMUL.FTZ R125, R166, R125 ;  /* 0x0000007da67d7220 */ /* 0x000fe20000410000 */
[----:B------:R-:W-:Y:S01]  /*13f50*/  SHF.R.U32.HI R141, RZ, 0x8, R141 ;  /* 0x00000008ff8d7819 */ /* 0x000fe2000001168d */
[----:B------:R-:W-:Y:S01]  /*13f60*/  FMUL.FTZ R126, R165, R126 ;  /* 0x0000007ea57e7220 */ /* 0x000fe20000410000 */
[----:B------:R-:W-:Y:S01]  /*13f70*/  LOP3.LUT R152, R205, 0xff, RZ, 0xc0, !PT ;  /* 0x000000ffcd987812 */ /* 0x000fe200078ec0ff */
[----:B------:R-:W-:Y:S01]  /*13f80*/  FMUL.FTZ R127, R165, R127 ;  /* 0x0000007fa57f7220 */ /* 0x000fe20000410000 */
[----:B------:R-:W-:Y:S01]  /*13f90*/  PRMT R137, R143, 0x5410, R140 ;  /* 0x000054108f897816 */ /* 0x000fe2000000008c */
[----:B------:R-:W-:Y:S01]  /*13fa0*/  IMAD.MOV.U32 R207, RZ, RZ, R163 ;  /* 0x000000ffffcf7224 */ /* 0x000fe200078e00a3 */
[----:B------:R-:W-:Y:S01]  /*13fb0*/  PRMT R152, R152, 0x5410, R141 ;  /* 0x0000541098987816 */ /* 0x000fe2000000008d */
[C---:B------:R-:W-:Y:S01]  /*13fc0*/  FMUL.FTZ R128, R166.reuse, R128 ;  /* 0x00000080a6807220 */ /* 0x040fe20000410000 */
[-C--:B-1----:R-:W-:Y:S01]  /*13fd0*/  HMMA.16816.F32.BF16 R28, R172, R144.reuse, R28 ;  /* 0x00000090ac1c723c */ /* 0x082fe2000004181c */
[----:B------:R-:W-:Y:S01]  /*13fe0*/  MUFU.EX2 R187, R187 ;  /* 0x000000bb00bb7308 */ /* 0x000fe20000000800 */
[----:B--2---:R-:W1:Y:S01]  /*13ff0*/  LDSM.16.MT88.4 R140, [R221+0x9400] ;  /* 0x00940000dd8c783b */ /* 0x004e620000004200 */
[----:B------:R-:W-:Y:S01]  /*14000*/  SHF.R.U32.HI R163, RZ, 0x18, R205 ;  /* 0x00000018ffa37819 */ /* 0x000fe200000116cd */
[----:B------:R-:W-:Y:S02]  /*14010*/  IMAD.MOV.U32 R151, RZ, RZ, R207 ;  /* 0x000000ffff977224 */ /* 0x000fe400078e00cf */
[----:B------:R-:W-:Y:S01]  /*14020*/  FMUL.FTZ R129, R166, R129 ;  /* 0x00000081a6817220 */ /* 0x000fe20000410000 */
[C---:B------:R-:W-:Y:S04]  /*14030*/  HMMA.16816.F32.BF16 R124, R180.reuse, R144, R124 ;  /* 0x00000090b47c723c */ /* 0x040fe8000004187c */
[----:B------:R2:W-:Y:S01]  /*14040*/  MUFU.EX2 R205, R148 ;  /* 0x0000009400cd7308 */ /* 0x0005e20000000800 */
[C---:B------:R-:W-:Y:S01]  /*14050*/  FMUL.FTZ R130, R165.reuse, R130 ;  /* 0x00000082a5827220 */ /* 0x040fe20000410000 */
[----:B------:R-:W-:Y:S01]  /*14060*/  FMUL.FTZ R131, R165, R131 ;  /* 0x00000083a5837220 */ /* 0x000fe20000410000 */
[--C-:B------:R-:W-:Y:S01]  /*14070*/  HSET2.LE.AND R138, R161, R240.reuse, PT ;  /* 0x000000f0a18a7233 */ /* 0x100fe20003803000 */
[----:B------:R-:W-:Y:S03]  /*14080*/  IMAD.MOV.U32 R160, RZ, RZ, R208 ;  /* 0x000000ffffa07224 */ /* 0x000fe600078e00d0 */
[----:B------:R-:W-:Y:S01]  /*14090*/  MOV R161, R209 ;  /* 0x000000d100a17202 */ /* 0x000fe20000000f00 */
[--C-:B------:R-:W-:Y:S01]  /*140a0*/  FFMA.FTZ R209, R26, UR4, -R203.reuse ;  /* 0x000000041ad17c23 */ /* 0x100fe200080108cb */
[-C--:B------:R-:W-:Y:S01]  /*140b0*/  HMMA.16816.F32.BF16 R128, R180, R146.reuse, R128 ;  /* 0x00000092b480723c */ /* 0x080fe20000041880 */
[----:B------:R-:W1:Y:S02]  /*140c0*/  MUFU.EX2 R204, R204 ;  /* 0x000000cc00cc7308 */ /* 0x000e640000000800 */
[--C-:B------:R-:W-:Y:S01]  /*140d0*/  FFMA.FTZ R207, R24, UR4, -R210.reuse ;  /* 0x0000000418cf7c23 */ /* 0x100fe200080108d2 */
[----:B------:R-:W-:Y:S01]  /*140e0*/  FFMA.FTZ R208, R25, UR4, -R210 ;  /* 0x0000000419d07c23 */ /* 0x000fe200080108d2 */
[----:B------:R-:W-:Y:S01]  /*140f0*/  FFMA.FTZ R145, R27, UR4, -R203 ;  /* 0x000000041b917c23 */ /* 0x000fe200080108cb */
[--C-:B------:R-:W-:Y:S01]  /*14100*/  HSET2.LE.AND R139, R159, R240.reuse, PT ;  /* 0x000000f09f8b7233 */ /* 0x100fe20003803000 */
[C---:B------:R-:W-:Y:S01]  /*14110*/  FMUL.FTZ R26, R167.reuse, R134 ;  /* 0x00000086a71a7220 */ /* 0x040fe20000410000 */
[----:B------:R-:W-:Y:S03]  /*14120*/  F2FP.BF16.F32.PACK_AB R25, R176, R169 ;  /* 0x000000a9b019723e */ /* 0x000fe600000010ff */
[----:B------:R-:W-:Y:S01]  /*14130*/  MUFU.EX2 R207, R207 ;  /* 0x000000cf00cf7308 */ /* 0x000fe20000000800 */
[----:B---3--:R-:W-:Y:S01]  /*14140*/  F2FP.BF16.F32.PACK_AB R24, R178, R177 ;  /* 0x000000b1b218723e */ /* 0x008fe200000010ff */
[----:B------:R-:W-:Y:S01]  /*14150*/  FMUL.FTZ R27, R167, R135 ;  /* 0x00000087a71b7220 */ /* 0x000fe20000410000 */
[----:B------:R-:W-:Y:S01]  /*14160*/  LOP3.LUT R138, R138, R25, RZ, 0xc0, !PT ;  /* 0x000000198a8a7212 */ /* 0x000fe200078ec0ff */
[C---:B------:R-:W-:Y:S01]  /*14170*/  FMUL.FTZ R25, R168.reuse, R133 ;  /* 0x00000085a8197220 */ /* 0x040fe20000410000 */
[----:B------:R-:W-:Y:S01]  /*14180*/  LOP3.LUT R139, R139, R24, RZ, 0xc0, !PT ;  /* 0x000000188b8b7212 */ /* 0x000fe200078ec0ff */
[----:B------:R-:W-:Y:S04]  /*14190*/  FMUL.FTZ R24, R168, R132 ;  /* 0x00000084a8187220 */ /* 0x000fe80000410000 */
[----:B------:R-:W3:Y:S01]  /*141a0*/  MUFU.EX2 R208, R208 ;  /* 0x000000d000d07308 */ /* 0x000ee20000000800 */
[----:B------:R-:W-:Y:S01]  /*141b0*/  PRMT R163, R136, 0x5410, R163 ;  /* 0x0000541088a37816 */ /* 0x000fe200000000a3 */
[----:B------:R-:W-:Y:S01]  /*141c0*/  IMAD.MOV.U32 R182, RZ, RZ, R150 ;  /* 0x000000ffffb67224 */ /* 0x000fe200078e0096 */
[--C-:B------:R-:W-:Y:S01]  /*141d0*/  HSET2.LE.AND R136, R149, R240.reuse, PT ;  /* 0x000000f095887233 */ /* 0x100fe20003803000 */
[----:B------:R-:W-:Y:S01]  /*141e0*/  IMAD.MOV.U32 R183, RZ, RZ, R151 ;  /* 0x000000ffffb77224 */ /* 0x000fe200078e0097 */
[--C-:B------:R-:W-:Y:S01]  /*141f0*/  HSET2.LE.AND R144, R155, R240.reuse, PT ;  /* 0x000000f09b907233 */ /* 0x100fe20003803000 */
[----:B------:R-:W-:Y:S01]  /*14200*/  HMMA.16816.F32.BF16 R24, R172, R146, R24 ;  /* 0x00000092ac18723c */ /* 0x000fe20000041818 */
[----:B--2---:R-:W2:Y:S03]  /*14210*/  LDSM.16.MT88.4 R148, [R170+0x9400] ;  /* 0x00940000aa94783b */ /* 0x004ea60000004200 */
[----:B------:R-:W-:Y:S01]  /*14220*/  MUFU.EX2 R209, R209 ;  /* 0x000000d100d17308 */ /* 0x000fe20000000800 */
[--C-:B------:R-:W-:Y:S01]  /*14230*/  HSET2.LE.AND R137, R137, R240.reuse, PT ;  /* 0x000000f089897233 */ /* 0x100fe20003803000 */
[----:B------:R-:W-:Y:S01]  /*14240*/  VIADD R154, R239, 0x76cf5d0a ;  /* 0x76cf5d0aef9a7836 */ /* 0x000fe20000000000 */
[----:B----4-:R-:W-:Y:S01]  /*14250*/  F2FP.BF16.F32.PACK_AB R135, R184, R179 ;  /* 0x000000b3b887723e */ /* 0x010fe200000010ff */
[----:B------:R-:W-:Y:S03]  /*14260*/  IMAD.MOV.U32 R175, RZ, RZ, R161 ;  /* 0x000000ffffaf7224 */ /* 0x000fe600078e00a1 */
[----:B-----5:R-:W-:Y:S03]  /*14270*/  F2FP.BF16.F32.PACK_AB R132, R185, R186 ;  /* 0x000000bab984723e */ /* 0x020fe600000010ff */
[----:B------:R3:W4:Y:S01]  /*14280*/  MUFU.EX2 R180, R145 ;  /* 0x0000009100b47308 */ /* 0x0007220000000800 */
[----:B-1----:R-:W-:Y:S01]  /*14290*/  F2FP.BF16.F32.PACK_AB R133, R204, R187 ;  /* 0x000000bbcc85723e */ /* 0x002fe200000010ff */
[----:B------:R-:W-:Y:S01]  /*142a0*/  IMAD.MOV.U32 R174, RZ, RZ, R160 ;  /* 0x000000ffffae7224 */ /* 0x000fe200078e00a0 */
[----:B------:R-:W-:Y:S01]  /*142b0*/  LOP3.LUT R136, R136, R135, RZ, 0xc0, !PT ;  /* 0x0000008788887212 */ /* 0x000fe200078ec0ff */
[--C-:B------:R-:W-:Y:S01]  /*142c0*/  FFMA.FTZ R172, R48, UR4, -R212.reuse ;  /* 0x0000000430ac7c23 */ /* 0x100fe200080108d4 */
[----:B------:R-:W-:Y:S01]  /*142d0*/  LOP3.LUT R137, R137, R132, RZ, 0xc0, !PT ;  /* 0x0000008489897212 */ /* 0x000fe200078ec0ff */
[--C-:B------:R-:W-:Y:S01]  /*142e0*/  FFMA.FTZ R173, R49, UR4, -R212.reuse ;  /* 0x0000000431ad7c23 */ /* 0x100fe200080108d4 */
[----:B------:R-:W-:Y:S01]  /*142f0*/  LOP3.LUT R134, R144, R133, RZ, 0xc0, !PT ;  /* 0x0000008590867212 */ /* 0x000fe200078ec0ff */
[----:B------:R-:W-:Y:S01]  /*14300*/  FFMA.FTZ R181, R36, UR4, -R212 ;  /* 0x0000000424b57c23 */ /* 0x000fe200080108d4 */
[--C-:B------:R-:W-:Y:S01]  /*14310*/  HSET2.LE.AND R132, R152, R240.reuse, PT ;  /* 0x000000f098847233 */ /* 0x100fe20003803000 */
[----:B------:R-:W-:Y:S01]  /*14320*/  FFMA.FTZ R47, R47, UR4, -R203 ;  /* 0x000000042f2f7c23 */ /* 0x000fe200080108cb */
[--C-:B------:R-:W-:Y:S01]  /*14330*/  HSET2.LE.AND R133, R163, R240.reuse, PT ;  /* 0x000000f0a3857233 */ /* 0x100fe20003803000 */
[-C--:B------:R-:W-:Y:S01]  /*14340*/  HMMA.16816.F32.BF16 R4, R136, R140.reuse, R4 ;  /* 0x0000008c8804723c */ /* 0x080fe20000041804 */
[----:B------:R-:W-:Y:S04]  /*14350*/  MUFU.EX2 R172, R172 ;  /* 0x000000ac00ac7308 */ /* 0x000fe80000000800 */
[--C-:B------:R-:W-:Y:S01]  /*14360*/  HSET2.LE.AND R135, R153, R240.reuse, PT ;  /* 0x000000f099877233 */ /* 0x100fe20003803000 */
[----:B------:R-:W-:Y:S01]  /*14370*/  FFMA.FTZ R57, R57, UR4, -R210 ;  /* 0x0000000439397c23 */ /* 0x000fe200080108d2 */
[----:B---3--:R-:W-:Y:S01]  /*14380*/  F2FP.BF16.F32.PACK_AB R145, R208, R207 ;  /* 0x000000cfd091723e */ /* 0x008fe200000010ff */
[----:B------:R-:W-:Y:S03]  /*14390*/  FFMA.FTZ R202, R165, R252, R202 ;  /* 0x000000fca5ca7223 */ /* 0x000fe600000100ca */
[----:B------:R-:W-:Y:S01]  /*143a0*/  MUFU.EX2 R181, R181 ;  /* 0x000000b500b57308 */ /* 0x000fe20000000800 */
[----:B----4-:R-:W-:Y:S01]  /*143b0*/  F2FP.BF16.F32.PACK_AB R144, R180, R209 ;  /* 0x000000d1b490723e */ /* 0x010fe200000010ff */
[----:B------:R-:W-:Y:S01]  /*143c0*/  FFMA.FTZ R201, R166, R241, R201 ;  /* 0x000000f1a6c97223 */ /* 0x000fe200000100c9 */
[----:B------:R-:W-:Y:S02]  /*143d0*/  F2FP.BF16.F32.PACK_AB R146, R206, R205 ;  /* 0x000000cdce92723e */ /* 0x000fe400000010ff */
[----:B------:R-:W-:Y:S01]  /*143e0*/  LOP3.LUT R132, R132, R145, RZ, 0xc0, !PT ;  /* 0x0000009184847212 */ /* 0x000fe200078ec0ff */
[----:B------:R-:W-:Y:S01]  /*143f0*/  FADD.FTZ R201, R198, R201 ;  /* 0x000000c9c6c97221 */ /* 0x000fe20000010000 */
[----:B------:R-:W-:Y:S03]  /*14400*/  LOP3.LUT R133, R133, R144, RZ, 0xc0, !PT ;  /* 0x0000009085857212 */ /* 0x000fe600078ec0ff */
[----:B------:R-:W-:Y:S01]  /*14410*/  MUFU.EX2 R57, R57 ;  /* 0x0000003900397308 */ /* 0x000fe20000000800 */
[----:B------:R-:W-:Y:S01]  /*14420*/  LOP3.LUT R135, R135, R146, RZ, 0xc0, !PT ;  /* 0x0000009287877212 */ /* 0x000fe200078ec0ff */
[----:B------:R-:W-:Y:S01]  /*14430*/  FADD.FTZ R196, R196, R201 ;  /* 0x000000c9c4c47221 */ /* 0x000fe20000010000 */
[----:B------:R-:W-:Y:S02]  /*14440*/  LOP3.LUT R146, R251, UR9, R239, 0x96, !PT ;  /* 0x00000009fb927c12 */ /* 0x000fe4000f8e96ef */
[----:B------:R-:W-:Y:S01]  /*14450*/  IADD3 R162, R238, -0x61c88647, RZ ;  /* 0x9e3779b9eea27810 */ /* 0x000fe20007ffe0ff */
[----:B------:R-:W-:Y:S02]  /*14460*/  FADD.FTZ R196, R189, R196 ;  /* 0x000000c4bdc47221 */ /* 0x000fe40000010000 */
[C---:B------:R-:W-:Y:S02]  /*14470*/  HMMA.16816.F32.BF16 R8, R132.reuse, R140, R8 ;  /* 0x0000008c8408723c */ /* 0x040fe40000041808 */
[----:B------:R-:W-:Y:S02]  /*14480*/  MUFU.EX2 R165, R60 ;  /* 0x0000003c00a57308 */ /* 0x000fe40000000800 */
[----:B------:R-:W-:Y:S04]  /*14490*/  IMAD.WIDE.U32 R158, R146, -0x326172a9, RZ ;  /* 0xcd9e8d57929e7825 */ /* 0x000fe800078e00ff */
[----:B------:R-:W-:Y:S01]  /*144a0*/  FADD.FTZ R207, R207, R196 ;  /* 0x000000c4cfcf7221 */ /* 0x000fe20000010000 */
[-C--:B------:R-:W-:Y:S01]  /*144b0*/  HMMA.16816.F32.BF16 R12, R132, R142.reuse, R12 ;  /* 0x0000008e840c723c */ /* 0x080fe2000004180c */
[----:B------:R-:W1:Y:S02]  /*144c0*/  LDSM.16.MT88.4 R144, [R221+0xa400] ;  /* 0x00a40000dd90783b */ /* 0x000e640000004200 */
[----:B------:R-:W-:Y:S01]  /*144d0*/  MUFU.EX2 R173, R173 ;  /* 0x000000ad00ad7308 */ /* 0x000fe20000000800 */
[--C-:B------:R-:W-:Y:S02]  /*144e0*/  LOP3.LUT R141, R159, R248, R162.reuse, 0x96, !PT ;  /* 0x000000f89f8d7212 */ /* 0x100fe400078e96a2 */
[C---:B------:R-:W-:Y:S05]  /*144f0*/  HMMA.16816.F32.BF16 R16, R136.reuse, R142, R16 ;  /* 0x0000008e8810723c */ /* 0x040fea0000041810 */
[----:B------:R-:W-:Y:S01]  /*14500*/  IMAD.WIDE.U32 R152, R141, -0x2daee0ad, RZ ;  /* 0xd2511f538d987825 */ /* 0x000fe200078e00ff */
[-C--:B--2---:R-:W-:Y:S05]  /*14510*/  HMMA.16816.F32.BF16 R68, R136, R148.reuse, R68 ;  /* 0x000000948844723c */ /* 0x084fea0000041844 */
[--C-:B------:R-:W-:Y:S01]  /*14520*/  LOP3.LUT R160, R175, R158, R217.reuse, 0x96, !PT ;  /* 0x0000009eafa07212 */ /* 0x100fe200078e96d9 */
[C---:B------:R-:W-:Y:S05]  /*14530*/  HMMA.16816.F32.BF16 R72, R132.reuse, R148, R72 ;  /* 0x000000948448723c */ /* 0x040fea0000041848 */
[----:B------:R-:W-:Y:S01]  /*14540*/  LOP3.LUT R140, R159, R244, R162, 0x96, !PT ;  /* 0x000000f49f8c7212 */ /* 0x000fe200078e96a2 */
[-C--:B------:R-:W-:Y:S05]  /*14550*/  HMMA.16816.F32.BF16 R76, R132, R150.reuse, R76 ;  /* 0x00000096844c723c */ /* 0x080fea000004184c */
[----:B------:R-:W-:Y:S01]  /*14560*/  IMAD.WIDE.U32 R160, R160, -0x2daee0ad, RZ ;  /* 0xd2511f53a0a07825 */ /* 0x000fe200078e00ff */
[C---:B------:R-:W-:Y:S05]  /*14570*/  HMMA.16816.F32.BF16 R80, R136.reuse, R150, R80 ;  /* 0x000000968850723c */ /* 0x040fea0000041850 */
[----:B------:R-:W-:Y:S01]  /*14580*/  LOP3.LUT R162, R153, R246, R154, 0x96, !PT ;  /* 0x000000f699a27212 */ /* 0x000fe200078e969a */
[----:B------:R-:W-:Y:S01]  /*14590*/  IMAD.WIDE.U32 R140, R140, -0x2daee0ad, RZ ;  /* 0xd2511f538c8c7825 */ /* 0x000fe200078e00ff */
[----:B------:R-:W-:Y:S01]  /*145a0*/  LOP3.LUT R158, R183, R158, R217, 0x96, !PT ;  /* 0x0000009eb79e7212 */ /* 0x000fe200078e96d9 */
[-C--:B-1----:R-:W-:Y:S03]  /*145b0*/  HMMA.16816.F32.BF16 R84, R136, R144.reuse, R84 ;  /* 0x000000908854723c */ /* 0x082fe60000041854 */
[----:B------:R-:W-:Y:S01]  /*145c0*/  LOP3.LUT R152, R161, R152, R219, 0x96, !PT ;  /* 0x00000098a1987212 */ /* 0x000fe200078e96db */
[----:B------:R-:W-:Y:S01]  /*145d0*/  IMAD.MOV.U32 R142, RZ, RZ, R174 ;  /* 0x000000ffff8e7224 */ /* 0x000fe200078e00ae */
[----:B------:R-:W-:Y:S01]  /*145e0*/  LOP3.LUT R174, R141, R242, R154, 0x96, !PT ;  /* 0x000000f28dae7212 */ /* 0x000fe200078e969a */
[C---:B------:R-:W-:Y:S05]  /*145f0*/  HMMA.16816.F32.BF16 R88, R132.reuse, R144, R88 ;  /* 0x000000908458723c */ /* 0x040fea0000041858 */
[----:B------:R-:W-:Y:S01]  /*14600*/  IMAD.WIDE.U32 R158, R158, -0x2daee0ad, RZ ;  /* 0xd2511f539e9e7825 */ /* 0x000fe200078e00ff */
[-C--:B------:R-:W-:Y:S05]  /*14610*/  HMMA.16816.F32.BF16 R92, R132, R146.reuse, R92 ;  /* 0x00000092845c723c */ /* 0x080fea000004185c */
[----:B------:R-:W-:Y:S01]  /*14620*/  IMAD.WIDE.U32 R162, R162, -0x326172a9, RZ ;  /* 0xcd9e8d57a2a27825 */ /* 0x000fe200078e00ff */
[C---:B------:R-:W-:Y:S05]  /*14630*/  HMMA.16816.F32.BF16 R96, R136.reuse, R146, R96 ;  /* 0x000000928860723c */ /* 0x040fea0000041860 */
[----:B------:R-:W-:Y:S01]  /*14640*/  IMAD.MOV.U32 R143, RZ, RZ, R175 ;  /* 0x000000ffff8f7224 */ /* 0x000fe200078e00af */
[----:B------:R-:W-:Y:S01]  /*14650*/  LOP3.LUT R154, R159, R140, R219, 0x96, !PT ;  /* 0x0000008c9f9a7212 */ /* 0x000fe200078e96db */
[--C-:B------:R-:W-:Y:S01]  /*14660*/  FFMA.FTZ R183, R38, UR4, -R211.reuse ;  /* 0x0000000426b77c23 */ /* 0x100fe200080108d3 */
[----:B------:R-:W-:Y:S03]  /*14670*/  LOP3.LUT R48, R163, R142, R218, 0x96, !PT ;  /* 0x0000008ea3307212 */ /* 0x000fe600078e96da */
[----:B------:R-:W-:Y:S01]  /*14680*/  IMAD.WIDE.U32 R152, R152, -0x326172a9, RZ ;  /* 0xcd9e8d5798987825 */ /* 0x000fe200078e00ff */
[----:B------:R-:W1:Y:S01]  /*14690*/  LDSM.16.MT88.4 R140, [R170+0xa400] ;  /* 0x00a40000aa8c783b */ /* 0x000e620000004200 */
[----:B------:R-:W-:Y:S02]  /*146a0*/  MUFU.EX2 R183, R183 ;  /* 0x000000b700b77308 */ /* 0x000fe40000000800 */
[----:B------:R-:W-:Y:S01]  /*146b0*/  FFMA.FTZ R217, R44, UR4, -R210 ;  /* 0x000000042cd97c23 */ /* 0x000fe200080108d2 */
[----:B------:R-:W-:Y:S01]  /*146c0*/  IMAD.WIDE.U32 R174, R174, -0x326172a9, RZ ;  /* 0xcd9e8d57aeae7825 */ /* 0x000fe200078e00ff */
[----:B------:R-:W-:Y:S03]  /*146d0*/  LOP3.LUT R162, R153, R162, R216, 0x96, !PT ;  /* 0x000000a299a27212 */ /* 0x000fe600078e96d8 */
[----:B------:R-:W-:Y:S01]  /*146e0*/  FFMA.FTZ R153, R64, UR4, -R212 ;  /* 0x0000000440997c23 */ /* 0x000fe200080108d4 */
[----:B------:R-:W-:Y:S01]  /*146f0*/  IMAD.WIDE.U32 R154, R154, -0x326172a9, RZ ;  /* 0xcd9e8d579a9a7825 */ /* 0x000fe200078e00ff */
[----:B------:R-:W-:Y:S01]  /*14700*/  LOP3.LUT R218, R175, R182, R218, 0x96, !PT ;  /* 0x000000b6afda7212 */ /* 0x000fe200078e96da */
[----:B------:R-:W-:Y:S02]  /*14710*/  MUFU.EX2 R217, R217 ;  /* 0x000000d900d97308 */ /* 0x000fe40000000800 */
[--C-:B------:R-:W-:Y:S01]  /*14720*/  FFMA.FTZ R175, R51, UR4, -R211.reuse ;  /* 0x0000000433af7c23 */ /* 0x100fe200080108d3 */
[----:B------:R-:W-:Y:S01]  /*14730*/  IMAD.WIDE.U32 R48, R48, -0x2daee0ad, RZ ;  /* 0xd2511f5330307825 */ /* 0x000fe200078e00ff */
[----:B------:R-:W-:Y:S03]  /*14740*/  LOP3.LUT R148, R155, R174, R216, 0x96, !PT ;  /* 0x000000ae9b947212 */ /* 0x000fe600078e96d8 */
[----:B------:R-:W-:Y:S01]  /*14750*/  FFMA.FTZ R174, R50, UR4, -R211 ;  /* 0x0000000432ae7c23 */ /* 0x000fe200080108d3 */
[----:B------:R-:W-:Y:S01]  /*14760*/  IMAD.WIDE.U32 R150, R162, -0x2daee0ad, RZ ;  /* 0xd2511f53a2967825 */ /* 0x000fe200078e00ff */
[--C-:B------:R-:W-:Y:S01]  /*14770*/  LOP3.LUT R160, R49, R160, R215.reuse, 0x96, !PT ;  /* 0x000000a031a07212 */ /* 0x100fe200078e96d7 */
        /* <DEDUP_REMOVED lines=8> */
[----:B------:R-:W-:Y:S01]  /*14800*/  FFMA.FTZ R215, R42, UR4, -R203 ;  /* 0x000000042ad77c23 */ /* 0x000fe200080108cb */
[----:B------:R-:W-:Y:S01]  /*14810*/  IMAD.WIDE.U32 R48, R48, -0x326172a9, RZ ;  /* 0xcd9e8d5730307825 */ /* 0x000fe200078e00ff */
[----:B------:R-:W-:Y:S03]  /*14820*/  LOP3.LUT R162, R149, R218, R214, 0x96, !PT ;  /* 0x000000da95a27212 */ /* 0x000fe600078e96d6 */
[----:B------:R-:W-:Y:S01]  /*14830*/  FFMA.FTZ R214, R39, UR4, -R211 ;  /* 0x0000000427d67c23 */ /* 0x000fe200080108d3 */
[----:B------:R-:W-:Y:S01]  /*14840*/  IMAD.WIDE.U32 R144, R160, -0x326172a9, RZ ;  /* 0xcd9e8d57a0907825 */ /* 0x000fe200078e00ff */
[C---:B------:R-:W-:Y:S01]  /*14850*/  LOP3.LUT R149, R48.reuse, 0xffff, RZ, 0xc0, !PT ;  /* 0x0000ffff30957812 */ /* 0x040fe200078ec0ff */
[----:B------:R-:W-:Y:S01]  /*14860*/  MUFU.EX2 R182, R182 ;  /* 0x000000b600b67308 */ /* 0x000fe20000000800 */
[----:B------:R-:W-:Y:S01]  /*14870*/  LOP3.LUT R219, R48, 0xff, RZ, 0xc0, !PT ;  /* 0x000000ff30db7812 */ /* 0x000fe200078ec0ff */
[----:B------:R-:W-:Y:S01]  /*14880*/  IMAD.WIDE.U32 R162, R162, -0x326172a9, RZ ;  /* 0xcd9e8d57a2a27825 */ /* 0x000fe200078e00ff */
[--C-:B------:R-:W-:Y:S02]  /*14890*/  SHF.R.U32.HI R36, RZ, 0x10, R48.reuse ;  /* 0x00000010ff247819 */ /* 0x100fe40000011630 */
[----:B------:R-:W-:Y:S01]  /*148a0*/  LOP3.LUT R144, R49, R144, R213, 0x96, !PT ;  /* 0x0000009031907212 */ /* 0x000fe200078e96d5 */
[----:B------:R-:W-:Y:S01]  /*148b0*/  IMAD.WIDE.U32 R158, R158, -0x326172a9, RZ ;  /* 0xcd9e8d579e9e7825 */ /* 0x000fe200078e00ff */
[-C--:B-1----:R-:W-:Y:S03]  /*148c0*/  HMMA.16816.F32.BF16 R100, R136, R140.reuse, R100 ;  /* 0x0000008c8864723c */ /* 0x082fe60000041864 */
[----:B------:R-:W-:Y:S01]  /*148d0*/  MUFU.EX2 R214, R214 ;  /* 0x000000d600d67308 */ /* 0x000fe20000000800 */
[----:B------:R-:W-:Y:S01]  /*148e0*/  SHF.R.U32.HI R161, RZ, 0x18, R48 ;  /* 0x00000018ffa17819 */ /* 0x000fe20000011630 */
[----:B------:R-:W-:Y:S01]  /*148f0*/  FFMA.FTZ R218, R43, UR4, -R203 ;  /* 0x000000042bda7c23 */ /* 0x000fe200080108cb */
[----:B------:R-:W1:Y:S01]  /*14900*/  LDSM.16.MT88.4 R48, [R221+0xb400] ;  /* 0x00b40000dd30783b */ /* 0x000e620000004200 */
[C---:B------:R-:W-:Y:S06]  /*14910*/  HMMA.16816.F32.BF16 R32, R132.reuse, R140, R32 ;  /* 0x0000008c8420723c */ /* 0x040fec0000041820 */
[----:B------:R-:W-:Y:S01]  /*14920*/  MUFU.EX2 R216, R216 ;  /* 0x000000d800d87308 */ /* 0x000fe20000000800 */
[----:B------:R-:W-:Y:S01]  /*14930*/  LOP3.LUT R146, R163, R158, R213, 0x96, !PT ;  /* 0x0000009ea3927212 */ /* 0x000fe200078e96d5 */
[-C--:B------:R-:W-:Y:S03]  /*14940*/  HMMA.16816.F32.BF16 R104, R132, R142.reuse, R104 ;  /* 0x0000008e8468723c */ /* 0x080fe60000041868 */
[----:B------:R-:W-:Y:S03]  /*14950*/  SHF.R.U32.HI R38, RZ, 0x8, R149 ;  /* 0x00000008ff267819 */ /* 0x000fe60000011695 */
[C---:B------:R-:W-:Y:S02]  /*14960*/  HMMA.16816.F32.BF16 R108, R136.reuse, R142, R108 ;  /* 0x0000008e886c723c */ /* 0x040fe4000004186c */
[----:B------:R-:W-:Y:S03]  /*14970*/  MUFU.EX2 R215, R215 ;  /* 0x000000d700d77308 */ /* 0x000fe60000000800 */
[----:B------:R-:W-:Y:S01]  /*14980*/  LOP3.LUT R158, R36, 0xff, RZ, 0xc0, !PT ;  /* 0x000000ff249e7812 */ /* 0x000fe200078ec0ff */
[--C-:B------:R-:W-:Y:S01]  /*14990*/  FFMA.FTZ R141, R54, UR4, -R211.reuse ;  /* 0x00000004368d7c23 */ /* 0x100fe200080108d3 */
[----:B------:R-:W-:Y:S01]  /*149a0*/  SHF.R.U32.HI R37, RZ, 0x10, R162 ;  /* 0x00000010ff257819 */ /* 0x000fe200000116a2 */
[----:B------:R-:W-:Y:S04]  /*149b0*/  FFMA.FTZ R142, R52, UR4, -R212 ;  /* 0x00000004348e7c23 */ /* 0x000fe800080108d4 */
[----:B------:R-:W-:Y:S01]  /*149c0*/  MUFU.EX2 R218, R218 ;  /* 0x000000da00da7308 */ /* 0x000fe20000000800 */
[----:B------:R-:W-:Y:S01]  /*149d0*/  LOP3.LUT R36, R144, 0xffff, RZ, 0xc0, !PT ;  /* 0x0000ffff90247812 */ /* 0x000fe200078ec0ff */
[----:B------:R-:W-:Y:S01]  /*149e0*/  FFMA.FTZ R143, R67, UR4, -R211 ;  /* 0x00000004438f7c23 */ /* 0x000fe200080108d3 */
[----:B------:R-:W-:Y:S01]  /*149f0*/  PRMT R219, R219, 0x5410, R38 ;  /* 0x00005410dbdb7816 */ /* 0x000fe20000000026 */
[----:B------:R-:W-:Y:S01]  /*14a00*/  FFMA.FTZ R213, R40, UR4, -R210 ;  /* 0x0000000428d57c23 */ /* 0x000fe200080108d2 */
[----:B------:R-:W-:Y:S01]  /*14a10*/  LOP3.LUT R38, R37, 0xff, RZ, 0xc0, !PT ;  /* 0x000000ff25267812 */ /* 0x000fe200078ec0ff */
[----:B------:R-:W-:Y:S01]  /*14a20*/  FADD.FTZ R208, R208, R207 ;  /* 0x000000cfd0d07221 */ /* 0x000fe20000010000 */
[----:B------:R-:W-:Y:S03]  /*14a30*/  SHF.R.U32.HI R36, RZ, 0x8, R36 ;  /* 0x00000008ff247819 */ /* 0x000fe60000011624 */
[----:B------:R-:W-:Y:S01]  /*14a40*/  MUFU.EX2 R143, R143 ;  /* 0x0000008f008f7308 */ /* 0x000fe20000000800 */
[----:B------:R-:W-:Y:S01]  /*14a50*/  SHF.R.U32.HI R147, RZ, 0x18, R162 ;  /* 0x00000018ff937819 */ /* 0x000fe200000116a2 */
[----:B------:R-:W-:Y:S01]  /*14a60*/  FADD.FTZ R187, R187, R208 ;  /* 0x000000d0bbbb7221 */ /* 0x000fe20000010000 */
[----:B------:R-:W-:Y:S02]  /*14a70*/  LOP3.LUT R155, R144, 0xff, RZ, 0xc0, !PT ;  /* 0x000000ff909b7812 */ /* 0x000fe400078ec0ff */
[----:B------:R-:W-:Y:S01]  /*14a80*/  PRMT R147, R38, 0x5410, R147 ;  /* 0x0000541026937816 */ /* 0x000fe20000000093 */
[----:B------:R-:W-:Y:S01]  /*14a90*/  FADD.FTZ R204, R204, R187 ;  /* 0x000000bbcccc7221 */ /* 0x000fe20000010000 */
[----:B------:R-:W-:Y:S03]  /*14aa0*/  PRMT R155, R155, 0x5410, R36 ;  /* 0x000054109b9b7816 */ /* 0x000fe60000000024 */
[----:B------:R-:W-:Y:S01]  /*14ab0*/  MUFU.EX2 R213, R213 ;  /* 0x000000d500d57308 */ /* 0x000fe20000000800 */
[-C--:B-1----:R-:W-:Y:S01]  /*14ac0*/  HMMA.16816.F32.BF16 R112, R136, R48.reuse, R112 ;  /* 0x000000308870723c */ /* 0x082fe20000041870 */
[----:B------:R-:W1:Y:S02]  /*14ad0*/  LDSM.16.MT88.4 R36, [R170+0xb400] ;  /* 0x00b40000aa24783b */ /* 0x000e640000004200 */
[--C-:B------:R-:W-:Y:S02]  /*14ae0*/  SHF.R.U32.HI R41, RZ, 0x10, R144.reuse ;  /* 0x00000010ff297819 */ /* 0x100fe40000011690 */
[----:B------:R-:W-:Y:S01]  /*14af0*/  LOP3.LUT R149, R162, 0xff, RZ, 0xc0, !PT ;  /* 0x000000ffa2957812 */ /* 0x000fe200078ec0ff */
[C---:B------:R-:W-:Y:S03]  /*14b00*/  HMMA.16816.F32.BF16 R116, R132.reuse, R48, R116 ;  /* 0x000000308474723c */ /* 0x040fe60000041874 */
[----:B------:R-:W-:Y:S02]  /*14b10*/  MUFU.EX2 R142, R142 ;  /* 0x0000008e008e7308 */ /* 0x000fe40000000800 */
[----:B------:R-:W-:Y:S01]  /*14b20*/  PRMT R161, R158, 0x5410, R161 ;  /* 0x000054109ea17816 */ /* 0x000fe200000000a1 */
[-C--:B------:R-:W-:Y:S05]  /*14b30*/  HMMA.16816.F32.BF16 R20, R132, R50.reuse, R20 ;  /* 0x000000328414723c */ /* 0x080fea0000041814 */
[----:B------:R-:W-:Y:S01]  /*14b40*/  SHF.R.U32.HI R158, RZ, 0x18, R144 ;  /* 0x00000018ff9e7819 */ /* 0x000fe20000011690 */
[C---:B------:R-:W-:Y:S01]  /*14b50*/  HMMA.16816.F32.BF16 R120, R136.reuse, R50, R120 ;  /* 0x000000328878723c */ /* 0x040fe20000041878 */
[----:B------:R-:W2:Y:S04]  /*14b60*/  LDSM.16.MT88.4 R48, [R221+0x9800] ;  /* 0x00980000dd30783b */ /* 0x000ea80000004200 */
[--C-:B------:R-:W-:Y:S01]  /*14b70*/  FFMA.FTZ R144, R66, UR4, -R211.reuse ;  /* 0x0000000442907c23 */ /* 0x100fe200080108d3 */
[----:B------:R-:W-:Y:S01]  /*14b80*/  FFMA.FTZ R211, R55, UR4, -R211 ;  /* 0x0000000437d37c23 */ /* 0x000fe200080108d3 */
[--C-:B------:R-:W-:Y:S02]  /*14b90*/  HSET2.LE.AND R43, R161, R240.reuse, PT ;  /* 0x000000f0a12b7233 */ /* 0x100fe40003803000 */
[----:B------:R-:W3:Y:S02]  /*14ba0*/  MUFU.EX2 R161, R58 ;  /* 0x0000003a00a17308 */ /* 0x000ee40000000800 */
[----:B------:R-:W-:Y:S02]  /*14bb0*/  LOP3.LUT R145, R145, R152, R156, 0x96, !PT ;  /* 0x0000009891917212 */ /* 0x000fe400078e969c */
[----:B------:R-:W-:Y:S02]  /*14bc0*/  LOP3.LUT R40, R146, 0xffff, RZ, 0xc0, !PT ;  /* 0x0000ffff92287812 */ /* 0x000fe400078ec0ff */
[----:B------:R-:W-:Y:S04]  /*14bd0*/  LOP3.LUT R151, R162, 0xffff, RZ, 0xc0, !PT ;  /* 0x0000ffffa2977812 */ /* 0x000fe800078ec0ff */
[----:B------:R-:W-:Y:S01]  /*14be0*/  MUFU.EX2 R162, R47 ;  /* 0x0000002f00a27308 */ /* 0x000fe20000000800 */
[----:B------:R-:W-:Y:S02]  /*14bf0*/  LOP3.LUT R163, R146, 0xff, RZ, 0xc0, !PT ;  /* 0x000000ff92a37812 */ /* 0x000fe400078ec0ff */
[----:B------:R-:W-:Y:S02]  /*14c00*/  SHF.R.U32.HI R140, RZ, 0x8, R151 ;  /* 0x00000008ff8c7819 */ /* 0x000fe40000011697 */
[--C-:B------:R-:W-:Y:S01]  /*14c10*/  HSET2.LE.AND R42, R219, R240.reuse, PT ;  /* 0x000000f0db2a7233 */ /* 0x100fe20003803000 */
[-C--:B-1----:R-:W-:Y:S04]  /*14c20*/  HMMA.16816.F32.BF16 R28, R136, R36.reuse, R28 ;  /* 0x00000024881c723c */ /* 0x082fe8000004181c */
[----:B------:R-:W-:Y:S01]  /*14c30*/  MUFU.EX2 R211, R211 ;  /* 0x000000d300d37308 */ /* 0x000fe20000000800 */
[----:B------:R-:W-:Y:S01]  /*14c40*/  PRMT R149, R149, 0x5410, R140 ;  /* 0x0000541095957816 */ /* 0x000fe2000000008c */
[----:B---3--:R-:W-:Y:S01]  /*14c50*/  IMAD.MOV.U32 R198, RZ, RZ, R161 ;  /* 0x000000ffffc67224 */ /* 0x008fe200078e00a1 */
[--C-:B------:R-:W-:Y:S01]  /*14c60*/  SHF.R.U32.HI R151, RZ, 0x10, R146.reuse ;  /* 0x00000010ff977819 */ /* 0x100fe20000011692 */
[C---:B------:R-:W-:Y:S04]  /*14c70*/  HMMA.16816.F32.BF16 R124, R132.reuse, R36, R124 ;  /* 0x00000024847c723c */ /* 0x040fe8000004187c */
[----:B------:R-:W-:Y:S02]  /*14c80*/  SHF.R.U32.HI R146, RZ, 0x18, R146 ;  /* 0x00000018ff927819 */ /* 0x000fe40000011692 */
[-C--:B------:R-:W-:Y:S01]  /*14c90*/  HMMA.16816.F32.BF16 R128, R132, R38.reuse, R128 ;  /* 0x000000268480723c */ /* 0x080fe20000041880 */
[----:B------:R1:W3:Y:S04]  /*14ca0*/  MUFU.EX2 R134, R153 ;  /* 0x0000009900867308 */ /* 0x0002e80000000800 */
[----:B------:R-:W-:Y:S01]  /*14cb0*/  LOP3.LUT R151, R151, 0xff, RZ, 0xc0, !PT ;  /* 0x000000ff97977812 */ /* 0x000fe200078ec0ff */
[----:B------:R-:W-:Y:S01]  /*14cc0*/  HMMA.16816.F32.BF16 R24, R136, R38, R24 ;  /* 0x000000268818723c */ /* 0x000fe20000041818 */
[----:B------:R-:W4:Y:S04]  /*14cd0*/  LDL.LU R136, [R1+0x8] ;  /* 0x0000080001887983 */ /* 0x000f280000300800 */
[----:B------:R-:W5:Y:S01]  /*14ce0*/  MUFU.EX2 R138, R144 ;  /* 0x00000090008a7308 */ /* 0x000f620000000800 */
[----:B------:R-:W-:Y:S01]  /*14cf0*/  SHF.R.U32.HI R40, RZ, 0x8, R40 ;  /* 0x00000008ff287819 */ /* 0x000fe20000011628 */
[----:B------:R-:W-:Y:S01]  /*14d00*/  FFMA.FTZ R140, R56, UR4, -R210 ;  /* 0x00000004388c7c23 */ /* 0x000fe200080108d2 */
[----:B------:R-:W-:Y:S03]  /*14d10*/  LOP3.LUT R41, R41, 0xff, RZ, 0xc0, !PT ;  /* 0x000000ff29297812 */ /* 0x000fe600078ec0ff */
[----:B------:R-:W-:Y:S01]  /*14d20*/  PRMT R163, R163, 0x5410, R40 ;  /* 0x00005410a3a37816 */ /* 0x000fe20000000028 */
[----:B-1----:R-:W4:Y:S01]  /*14d30*/  LDL.LU R153, [R1+0xc] ;  /* 0x00000c0001997983 */ /* 0x002f220000300800 */
[----:B------:R-:W-:Y:S01]  /*14d40*/  FFMA.FTZ R40, R45, UR4, -R210 ;  /* 0x000000042d287c23 */ /* 0x000fe200080108d2 */
[----:B------:R-:W-:Y:S01]  /*14d50*/  FFMA.FTZ R45, R46, UR4, -R203 ;  /* 0x000000042e2d7c23 */ /* 0x000fe200080108cb */
[----:B------:R-:W-:Y:S01]  /*14d60*/  PRMT R151, R151, 0x5410, R146 ;  /* 0x0000541097977816 */ /* 0x000fe20000000092 */
[--C-:B------:R-:W-:Y:S01]  /*14d70*/  FFMA.FTZ R146, R65, UR4, -R212.reuse ;  /* 0x0000000441927c23 */ /* 0x100fe200080108d4 */
[----:B------:R1:W-:Y:S01]  /*14d80*/  MUFU.EX2 R219, R40 ;  /* 0x0000002800db7308 */ /* 0x0003e20000000800 */
[----:B------:R-:W-:Y:S01]  /*14d90*/  FFMA.FTZ R212, R53, UR4, -R212 ;  /* 0x0000000435d47c23 */ /* 0x000fe200080108d4 */
[----:B------:R-:W-:Y:S01]  /*14da0*/  PRMT R158, R41, 0x5410, R158 ;  /* 0x00005410299e7816 */ /* 0x000fe2000000009e */
[----:B------:R-:W2:Y:S01]  /*14db0*/  LDSM.16.MT88.4 R52, [R170+0x9800] ;  /* 0x00980000aa34783b */ /* 0x000ea20000004200 */
[----:B------:R-:W-:Y:S01]  /*14dc0*/  F2FP.BF16.F32.PACK_AB R41, R173, R172 ;  /* 0x000000acad29723e */ /* 0x000fe200000010ff */
[----:B---3--:R-:W-:Y:S01]  /*14dd0*/  IMAD.MOV.U32 R252, RZ, RZ, R134 ;  /* 0x000000fffffc7224 */ /* 0x008fe200078e0086 */
[----:B------:R-:W-:Y:S01]  /*14de0*/  F2FP.BF16.F32.PACK_AB R46, R175, R174 ;  /* 0x000000aeaf2e723e */ /* 0x000fe200000010ff */
[----:B------:R-:W-:Y:S03]  /*14df0*/  FFMA.FTZ R210, R61, UR4, -R210 ;  /* 0x000000043dd27c23 */ /* 0x000fe600080108d2 */
[----:B------:R3:W3:Y:S01]  /*14e00*/  MUFU.EX2 R160, R45 ;  /* 0x0000002d00a07308 */ /* 0x0006e20000000800 */
[----:B------:R-:W-:Y:S01]  /*14e10*/  LOP3.LUT R42, R42, R41, RZ, 0xc0, !PT ;  /* 0x000000292a2a7212 */ /* 0x000fe200078ec0ff */
[----:B-----5:R-:W-:Y:S01]  /*14e20*/  IMAD.MOV.U32 R241, RZ, RZ, R138 ;  /* 0x000000fffff17224 */ /* 0x020fe200078e008a */
[--C-:B------:R-:W-:Y:S01]  /*14e30*/  HSET2.LE.AND R41, R158, R240.reuse, PT ;  /* 0x000000f09e297233 */ /* 0x100fe20003803000 */
[----:B------:R-:W5:Y:S01]  /*14e40*/  LDSM.16.MT88.4 R64, [R221+0xa800] ;  /* 0x00a80000dd40783b */ /* 0x000f620000004200 */
[----:B------:R-:W-:Y:S02]  /*14e50*/  F2FP.BF16.F32.PACK_AB R36, R214, R183 ;  /* 0x000000b7d624723e */ /* 0x000fe400000010ff */
[--C-:B------:R-:W-:Y:S03]  /*14e60*/  HSET2.LE.AND R44, R163, R240.reuse, PT ;  /* 0x000000f0a32c7233 */ /* 0x100fe60003803000 */
[----:B------:R-:W-:Y:S01]  /*14e70*/  MUFU.EX2 R146, R146 ;  /* 0x0000009200927308 */ /* 0x000fe20000000800 */
[--C-:B-1----:R-:W-:Y:S02]  /*14e80*/  HSET2.LE.AND R40, R155, R240.reuse, PT ;  /* 0x000000f09b287233 */ /* 0x102fe40003803000 */
[----:B------:R-:W-:Y:S01]  /*14e90*/  F2FP.BF16.F32.PACK_AB R37, R216, R213 ;  /* 0x000000d5d825723e */ /* 0x000fe200000010ff */
[----:B------:R-:W-:Y:S01]  /*14ea0*/  FADD.FTZ R213, R213, R204 ;  /* 0x000000ccd5d57221 */ /* 0x000fe20000010000 */
[----:B------:R-:W-:Y:S02]  /*14eb0*/  LOP3.LUT R43, R43, R46, RZ, 0xc0, !PT ;  /* 0x0000002e2b2b7212 */ /* 0x000fe400078ec0ff */
[----:B------:R-:W-:Y:S03]  /*14ec0*/  LOP3.LUT R41, R41, R36, RZ, 0xc0, !PT ;  /* 0x0000002429297212 */ /* 0x000fe600078ec0ff */
[----:B------:R-:W-:Y:S01]  /*14ed0*/  MUFU.EX2 R163, R212 ;  /* 0x000000d400a37308 */ /* 0x000fe20000000800 */
[----:B---3--:R-:W-:Y:S01]  /*14ee0*/  F2FP.BF16.F32.PACK_AB R45, R182, R181 ;  /* 0x000000b5b62d723e */ /* 0x008fe200000010ff */
[----:B------:R-:W-:Y:S01]  /*14ef0*/  IMAD.MOV.U32 R201, RZ, RZ, R160 ;  /* 0x000000ffffc97224 */ /* 0x000fe200078e00a0 */
[--C-:B------:R-:W-:Y:S01]  /*14f00*/  HSET2.LE.AND R46, R149, R240.reuse, PT ;  /* 0x000000f0952e7233 */ /* 0x100fe20003803000 */
[----:B------:R-:W-:Y:S01]  /*14f10*/  FADD.FTZ R216, R216, R213 ;  /* 0x000000d5d8d87221 */ /* 0x000fe20000010000 */
[----:B------:R-:W-:Y:S02]  /*14f20*/  LOP3.LUT R40, R40, R45, RZ, 0xc0, !PT ;  /* 0x0000002d28287212 */ /* 0x000fe400078ec0ff */
[--C-:B------:R-:W-:Y:S03]  /*14f30*/  HSET2.LE.AND R45, R151, R240.reuse, PT ;  /* 0x000000f0972d7233 */ /* 0x100fe60003803000 */
[----:B------:R1:W3:Y:S01]  /*14f40*/  MUFU.EX2 R212, R141 ;  /* 0x0000008d00d47308 */ /* 0x0002e20000000800 */
[----:B------:R-:W-:Y:S01]  /*14f50*/  LOP3.LUT R44, R44, R37, RZ, 0xc0, !PT ;  /* 0x000000252c2c7212 */ /* 0x000fe200078ec0ff */
[----:B------:R-:W-:Y:S01]  /*14f60*/  FADD.FTZ R216, R217, R216 ;  /* 0x000000d8d9d87221 */ /* 0x000fe20000010000 */
[--C-:B------:R-:W-:Y:S01]  /*14f70*/  HSET2.LE.AND R47, R147, R240.reuse, PT ;  /* 0x000000f0932f7233 */ /* 0x100fe20003803000 */
[-C--:B--2---:R-:W-:Y:S06]  /*14f80*/  HMMA.16816.F32.BF16 R4, R40, R48.reuse, R4 ;  /* 0x000000302804723c */ /* 0x084fec0000041804 */
[----:B------:R-:W-:Y:S01]  /*14f90*/  MUFU.EX2 R147, R59 ;  /* 0x0000003b00937308 */ /* 0x000fe20000000800 */
[C---:B------:R-:W-:Y:S01]  /*14fa0*/  F2FP.BF16.F32.PACK_AB R37, R219.reuse, R217 ;  /* 0x000000d9db25723e */ /* 0x040fe200000010ff */
[----:B------:R-:W-:Y:S03]  /*14fb0*/  FADD.FTZ R216, R219, R216 ;  /* 0x000000d8dbd87221 */ /* 0x000fe60000010000 */
[----:B------:R-:W-:Y:S02]  /*14fc0*/  F2FP.BF16.F32.PACK_AB R36, R162, R160 ;  /* 0x000000a0a224723e */ /* 0x000fe400000010ff */
[----:B------:R-:W-:Y:S03]  /*14fd0*/  F2FP.BF16.F32.PACK_AB R56, R218, R215 ;  /* 0x000000d7da38723e */ /* 0x000fe600000010ff */
[----:B------:R-:W-:Y:S01]  /*14fe0*/  MUFU.EX2 R140, R140 ;  /* 0x0000008c008c7308 */ /* 0x000fe20000000800 */
[----:B------:R-:W-:Y:S02]  /*14ff0*/  LOP3.LUT R46, R46, R37, RZ, 0xc0, !PT ;  /* 0x000000252e2e7212 */ /* 0x000fe400078ec0ff */
[----:B------:R-:W-:Y:S02]  /*15000*/  LOP3.LUT R47, R47, R36, RZ, 0xc0, !PT ;  /* 0x000000242f2f7212 */ /* 0x000fe400078ec0ff */
[----:B------:R-:W-:Y:S01]  /*15010*/  LOP3.LUT R45, R45, R56, RZ, 0xc0, !PT ;  /* 0x000000382d2d7212 */ /* 0x000fe200078ec0ff */
[----:B------:R-:W2:Y:S04]  /*15020*/  LDSM.16.MT88.4 R36, [R170+0xa800] ;  /* 0x00a80000aa24783b */ /* 0x000ea80000004200 */
[----:B------:R-:W3:Y:S02]  /*15030*/  MUFU.EX2 R210, R210 ;  /* 0x000000d200d27308 */ /* 0x000ee40000000800 */
[C---:B------:R-:W-:Y:S06]  /*15040*/  HMMA.16816.F32.BF16 R8, R44.reuse, R48, R8 ;  /* 0x000000302c08723c */ /* 0x040fec0000041808 */
[-C--:B------:R-:W-:Y:S05]  /*15050*/  HMMA.16816.F32.BF16 R12, R44, R50.reuse, R12 ;  /* 0x000000322c0c723c */ /* 0x080fea000004180c */
[----:B------:R-:W-:Y:S01]  /*15060*/  IMAD.WIDE.U32 R48, R145, -0x2daee0ad, RZ ;  /* 0xd2511f5391307825 */ /* 0x000fe200078e00ff */
[C---:B------:R-:W-:Y:S05]  /*15070*/  HMMA.16816.F32.BF16 R16, R40.reuse, R50, R16 ;  /* 0x000000322810723c */ /* 0x040fea0000041810 */
[----:B------:R-:W-:Y:S01]  /*15080*/  LOP3.LUT R132, R48, 0xffff, RZ, 0xc0, !PT ;  /* 0x0000ffff30847812 */ /* 0x000fe200078ec0ff */
[-C--:B------:R-:W-:Y:S05]  /*15090*/  HMMA.16816.F32.BF16 R68, R40, R52.reuse, R68 ;  /* 0x000000342844723c */ /* 0x080fea0000041844 */
[--C-:B------:R-:W-:Y:S01]  /*150a0*/  LOP3.LUT R150, R49, R150, R157.reuse, 0x96, !PT ;  /* 0x0000009631967212 */ /* 0x100fe200078e969d */
[C---:B------:R-:W-:Y:S05]  /*150b0*/  HMMA.16816.F32.BF16 R72, R44.reuse, R52, R72 ;  /* 0x000000342c48723c */ /* 0x040fea0000041848 */
[----:B-1----:R-:W-:Y:S01]  /*150c0*/  LOP3.LUT R141, R150, 0xff, RZ, 0xc0, !PT ;  /* 0x000000ff968d7812 */ /* 0x002fe200078ec0ff */
[-C--:B------:R-:W-:Y:S05]  /*150d0*/  HMMA.16816.F32.BF16 R76, R44, R54.reuse, R76 ;  /* 0x000000362c4c723c */ /* 0x080fea000004184c */
[----:B------:R-:W-:Y:S01]  /*150e0*/  SHF.R.U32.HI R133, RZ, 0x18, R150 ;  /* 0x00000018ff857819 */ /* 0x000fe20000011696 */
[C---:B------:R-:W-:Y:S05]  /*150f0*/  HMMA.16816.F32.BF16 R80, R40.reuse, R54, R80 ;  /* 0x000000362850723c */ /* 0x040fea0000041850 */
[----:B------:R-:W-:Y:S01]  /*15100*/  LOP3.LUT R50, R159, R154, R156, 0x96, !PT ;  /* 0x0000009a9f327212 */ /* 0x000fe200078e969c */
[-C--:B-----5:R-:W-:Y:S05]  /*15110*/  HMMA.16816.F32.BF16 R84, R40, R64.reuse, R84 ;  /* 0x000000402854723c */ /* 0x0a0fea0000041854 */
[----:B------:R-:W-:Y:S01]  /*15120*/  IMAD.WIDE.U32 R50, R50, -0x2daee0ad, RZ ;  /* 0xd2511f5332327825 */ /* 0x000fe200078e00ff */
[C---:B------:R-:W-:Y:S05]  /*15130*/  HMMA.16816.F32.BF16 R88, R44.reuse, R64, R88 ;  /* 0x000000402c58723c */ /* 0x040fea0000041858 */
[--C-:B------:R-:W-:Y:S01]  /*15140*/  SHF.R.U32.HI R135, RZ, 0x10, R48.reuse ;  /* 0x00000010ff877819 */ /* 0x100fe20000011630 */
[-C--:B------:R-:W-:Y:S05]  /*15150*/  HMMA.16816.F32.BF16 R92, R44, R66.reuse, R92 ;  /* 0x000000422c5c723c */ /* 0x080fea000004185c */
[----:B------:R-:W-:Y:S01]  /*15160*/  LOP3.LUT R61, R48, 0xff, RZ, 0xc0, !PT ;  /* 0x000000ff303d7812 */ /* 0x000fe200078ec0ff */
[C---:B------:R-:W-:Y:S05]  /*15170*/  HMMA.16816.F32.BF16 R96, R40.reuse, R66, R96 ;  /* 0x000000422860723c */ /* 0x040fea0000041860 */
[----:B------:R-:W-:Y:S01]  /*15180*/  SHF.R.U32.HI R56, RZ, 0x18, R48 ;  /* 0x00000018ff387819 */ /* 0x000fe20000011630 */
[-C--:B--2---:R-:W-:Y:S05]  /*15190*/  HMMA.16816.F32.BF16 R100, R40, R36.reuse, R100 ;  /* 0x000000242864723c */ /* 0x084fea0000041864 */
[C---:B------:R-:W-:Y:S01]  /*151a0*/  LOP3.LUT R48, R50.reuse, 0xffff, RZ, 0xc0, !PT ;  /* 0x0000ffff32307812 */ /* 0x040fe200078ec0ff */
[C---:B------:R-:W-:Y:S05]  /*151b0*/  HMMA.16816.F32.BF16 R32, R44.reuse, R36, R32 ;  /* 0x000000242c20723c */ /* 0x040fea0000041820 */
[----:B------:R-:W-:Y:S01]  /*151c0*/  LOP3.LUT R148, R51, R148, R157, 0x96, !PT ;  /* 0x0000009433947212 */ /* 0x000fe200078e969d */
[-C--:B------:R-:W-:Y:S05]  /*151d0*/  HMMA.16816.F32.BF16 R104, R44, R38.reuse, R104 ;  /* 0x000000262c68723c */ /* 0x080fea0000041868 */
[--C-:B------:R-:W-:Y:S01]  /*151e0*/  SHF.R.U32.HI R54, RZ, 0x10, R50.reuse ;  /* 0x00000010ff367819 */ /* 0x100fe20000011632 */
[C---:B------:R-:W-:Y:S05]  /*151f0*/  HMMA.16816.F32.BF16 R108, R40.reuse, R38, R108 ;  /* 0x00000026286c723c */ /* 0x040fea000004186c */
[----:B------:R-:W-:Y:S01]  /*15200*/  LOP3.LUT R52, R50, 0xff, RZ, 0xc0, !PT ;  /* 0x000000ff32347812 */ /* 0x000fe200078ec0ff */
[--C-:B------:R-:W-:Y:S01]  /*15210*/  FFMA.FTZ R66, R62, UR4, -R203.reuse ;  /* 0x000000043e427c23 */ /* 0x100fe200080108cb */
[----:B------:R-:W-:Y:S01]  /*15220*/  SHF.R.U32.HI R137, RZ, 0x18, R50 ;  /* 0x00000018ff897819 */ /* 0x000fe20000011632 */
[----:B------:R-:W-:Y:S02]  /*15230*/  FFMA.FTZ R203, R63, UR4, -R203 ;  /* 0x000000043fcb7c23 */ /* 0x000fe400080108cb */
[----:B------:R-:W-:Y:S01]  /*15240*/  MUFU.EX2 R166, R66 ;  /* 0x0000004200a67308 */ /* 0x000fe20000000800 */
[----:B------:R-:W-:Y:S02]  /*15250*/  SHF.R.U32.HI R65, RZ, 0x8, R48 ;  /* 0x00000008ff417819 */ /* 0x000fe40000011630 */
[----:B------:R-:W1:Y:S01]  /*15260*/  LDSM.16.MT88.4 R48, [R221+0xb800] ;  /* 0x00b80000dd30783b */ /* 0x000e620000004200 */
[----:B------:R-:W-:Y:S02]  /*15270*/  LOP3.LUT R54, R54, 0xff, RZ, 0xc0, !PT ;  /* 0x000000ff36367812 */ /* 0x000fe400078ec0ff */
[----:B------:R-:W-:Y:S02]  /*15280*/  PRMT R65, R52, 0x5410, R65 ;  /* 0x0000541034417816 */ /* 0x000fe40000000041 */
[C---:B------:R-:W-:Y:S02]  /*15290*/  LOP3.LUT R52, R148.reuse, 0xffff, RZ, 0xc0, !PT ;  /* 0x0000ffff94347812 */ /* 0x040fe400078ec0ff */
[----:B------:R-:W2:Y:S01]  /*152a0*/  MUFU.EX2 R203, R203 ;  /* 0x000000cb00cb7308 */ /* 0x000ea20000000800 */
[----:B------:R-:W-:Y:S02]  /*152b0*/  LOP3.LUT R139, R148, 0xff, RZ, 0xc0, !PT ;  /* 0x000000ff948b7812 */ /* 0x000fe400078ec0ff */
[----:B------:R-:W-:Y:S02]  /*152c0*/  SHF.R.U32.HI R52, RZ, 0x8, R52 ;  /* 0x00000008ff347819 */ /* 0x000fe40000011634 */
[----:B------:R-:W-:Y:S02]  /*152d0*/  PRMT R137, R54, 0x5410, R137 ;  /* 0x0000541036897816 */ /* 0x000fe40000000089 */
[----:B------:R-:W-:Y:S02]  /*152e0*/  PRMT R139, R139, 0x5410, R52 ;  /* 0x000054108b8b7816 */ /* 0x000fe40000000034 */
[----:B------:R-:W5:Y:S01]  /*152f0*/  LDSM.16.MT88.4 R52, [R170+0xb800] ;  /* 0x00b80000aa34783b */ /* 0x000f620000004200 */
[--C-:B------:R-:W-:Y:S02]  /*15300*/  SHF.R.U32.HI R67, RZ, 0x10, R148.reuse ;  /* 0x00000010ff437819 */ /* 0x100fe40000011694 */
[----:B------:R-:W-:Y:S02]  /*15310*/  SHF.R.U32.HI R148, RZ, 0x18, R148 ;  /* 0x00000018ff947819 */ /* 0x000fe40000011694 */
[----:B------:R-:W-:Y:S02]  /*15320*/  LOP3.LUT R64, R150, 0xffff, RZ, 0xc0, !PT ;  /* 0x0000ffff96407812 */ /* 0x000fe400078ec0ff */
[----:B------:R-:W-:Y:S02]  /*15330*/  LOP3.LUT R67, R67, 0xff, RZ, 0xc0, !PT ;  /* 0x000000ff43437812 */ /* 0x000fe400078ec0ff */
[----:B------:R-:W-:Y:S02]  /*15340*/  SHF.R.U32.HI R132, RZ, 0x8, R132 ;  /* 0x00000008ff847819 */ /* 0x000fe40000011684 */
[----:B------:R-:W-:Y:S02]  /*15350*/  PRMT R67, R67, 0x5410, R148 ;  /* 0x0000541043437816 */ /* 0x000fe40000000094 */
[----:B------:R-:W-:Y:S02]  /*15360*/  PRMT R61, R61, 0x5410, R132 ;  /* 0x000054103d3d7816 */ /* 0x000fe40000000084 */
[----:B------:R-:W-:Y:S02]  /*15370*/  SHF.R.U32.HI R64, RZ, 0x8, R64 ;  /* 0x00000008ff407819 */ /* 0x000fe40000011640 */
[----:B---3--:R-:W-:Y:S02]  /*15380*/  F2FP.BF16.F32.PACK_AB R38, R211, R212 ;  /* 0x000000d4d326723e */ /* 0x008fe400000010ff */
[--C-:B------:R-:W-:Y:S02]  /*15390*/  HSET2.LE.AND R134, R61, R240.reuse, PT ;  /* 0x000000f03d867233 */ /* 0x100fe40003803000 */
[----:B------:R-:W-:Y:S01]  /*153a0*/  LDSM.16.MT88.4 R60, [R221+0xac00] ;  /* 0x00ac0000dd3c783b */ /* 0x000fe20000004200 */
[----:B------:R-:W-:Y:S02]  /*153b0*/  PRMT R141, R141, 0x5410, R64 ;  /* 0x000054108d8d7816 */ /* 0x000fe40000000040 */
[----:B------:R-:W-:Y:S01]  /*153c0*/  LOP3.LUT R135, R135, 0xff, RZ, 0xc0, !PT ;  /* 0x000000ff87877812 */ /* 0x000fe200078ec0ff */
[-C--:B-1----:R-:W-:Y:S03]  /*153d0*/  HMMA.16816.F32.BF16 R112, R40, R48.reuse, R112 ;  /* 0x000000302870723c */ /* 0x082fe60000041870 */
[----:B------:R-:W-:Y:S02]  /*153e0*/  PRMT R135, R135, 0x5410, R56 ;  /* 0x0000541087877816 */ /* 0x000fe40000000038 */
[----:B------:R-:W-:Y:S01]  /*153f0*/  SHF.R.U32.HI R56, RZ, 0x10, R150 ;  /* 0x00000010ff387819 */ /* 0x000fe20000011696 */
[C---:B------:R-:W-:Y:S01]  /*15400*/  HMMA.16816.F32.BF16 R116, R44.reuse, R48, R116 ;  /* 0x000000302c74723c */ /* 0x040fe20000041874 */
[----:B------:R-:W1:Y:S04]  /*15410*/  LDSM.16.MT88.4 R148, [R221+0x9c00] ;  /* 0x009c0000dd94783b */ /* 0x000e680000004200 */
[----:B------:R-:W-:Y:S01]  /*15420*/  LOP3.LUT R56, R56, 0xff, RZ, 0xc0, !PT ;  /* 0x000000ff38387812 */ /* 0x000fe200078ec0ff */
[-C--:B------:R-:W-:Y:S05]  /*15430*/  HMMA.16816.F32.BF16 R20, R44, R50.reuse, R20 ;  /* 0x000000322c14723c */ /* 0x080fea0000041814 */
[----:B------:R-:W-:Y:S01]  /*15440*/  PRMT R133, R56, 0x5410, R133 ;  /* 0x0000541038857816 */ /* 0x000fe20000000085 */
[C---:B------:R-:W-:Y:S01]  /*15450*/  HMMA.16816.F32.BF16 R120, R40.reuse, R50, R120 ;  /* 0x000000322878723c */ /* 0x040fe20000041878 */
[----:B------:R-:W-:Y:S04]  /*15460*/  LDSM.16.MT88.4 R48, [R170+0xac00] ;  /* 0x00ac0000aa30783b */ /* 0x000fe80000004200 */
[--C-:B------:R-:W-:Y:S01]  /*15470*/  HSET2.LE.AND R135, R135, R240.reuse, PT ;  /* 0x000000f087877233 */ /* 0x100fe20003803000 */
[-C--:B-----5:R-:W-:Y:S05]  /*15480*/  HMMA.16816.F32.BF16 R28, R40, R52.reuse, R28 ;  /* 0x00000034281c723c */ /* 0x0a0fea000004181c */
[--C-:B------:R-:W-:Y:S01]  /*15490*/  HSET2.LE.AND R132, R141, R240.reuse, PT ;  /* 0x000000f08d847233 */ /* 0x100fe20003803000 */
[C---:B------:R-:W-:Y:S05]  /*154a0*/  HMMA.16816.F32.BF16 R124, R44.reuse, R52, R124 ;  /* 0x000000342c7c723c */ /* 0x040fea000004187c */
[--C-:B------:R-:W-:Y:S01]  /*154b0*/  HSET2.LE.AND R133, R133, R240.reuse, PT ;  /* 0x000000f085857233 */ /* 0x100fe20003803000 */
[-C--:B------:R-:W-:Y:S05]  /*154c0*/  HMMA.16816.F32.BF16 R128, R44, R54.reuse, R128 ;  /* 0x000000362c80723c */ /* 0x080fea0000041880 */
[----:B------:R-:W-:Y:S01]  /*154d0*/  LOP3.LUT R133, R133, R38, RZ, 0xc0, !PT ;  /* 0x0000002685857212 */ /* 0x000fe200078ec0ff */
[----:B------:R-:W-:Y:S05]  /*154e0*/  HMMA.16816.F32.BF16 R24, R40, R54, R24 ;  /* 0x000000362818723c */ /* 0x000fea0000041818 */
[--C-:B------:R-:W-:Y:S02]  /*154f0*/  HSET2.LE.AND R38, R65, R240.reuse, PT ;  /* 0x000000f041267233 */ /* 0x100fe40003803000 */
[--C-:B------:R-:W-:Y:S04]  /*15500*/  HSET2.LE.AND R39, R137, R240.reuse, PT ;  /* 0x000000f089277233 */ /* 0x100fe80003803000 */
[----:B------:R-:W-:Y:S02]  /*15510*/  F2FP.BF16.F32.PACK_AB R53, R210, R165 ;  /* 0x000000a5d235723e */ /* 0x000fe400000010ff */
[----:B--2---:R-:W-:Y:S02]  /*15520*/  F2FP.BF16.F32.PACK_AB R52, R203, R166 ;  /* 0x000000a6cb34723e */ /* 0x004fe400000010ff */
[----:B------:R-:W-:Y:S02]  /*15530*/  LOP3.LUT R38, R38, R53, RZ, 0xc0, !PT ;  /* 0x0000003526267212 */ /* 0x000fe400078ec0ff */
[----:B------:R-:W-:Y:S01]  /*15540*/  LOP3.LUT R39, R39, R52, RZ, 0xc0, !PT ;  /* 0x0000003427277212 */ /* 0x000fe200078ec0ff */
[----:B----4-:R-:W-:Y:S01]  /*15550*/  FFMA.FTZ R200, R167, R136, R200 ;  /* 0x00000088a7c87223 */ /* 0x010fe200000100c8 */
[----:B------:R-:W-:Y:S03]  /*15560*/  MOV R167, R146 ;  /* 0x0000009200a77202 */ /* 0x000fe60000000f00 */
[----:B------:R-:W-:Y:S01]  /*15570*/  FADD.FTZ R197, R197, R200 ;  /* 0x000000c8c5c57221 */ /* 0x000fe20000010000 */
[----:B------:R-:W-:Y:S01]  /*15580*/  IMAD.MOV.U32 R200, RZ, RZ, R163 ;  /* 0x000000ffffc87224 */ /* 0x000fe200078e00a3 */
[----:B------:R-:W-:Y:S02]  /*15590*/  F2FP.BF16.F32.PACK_AB R37, R167, R252 ;  /* 0x000000fca725723e */ /* 0x000fe400000010ff */
[----:B------:R-:W-:Y:S01]  /*155a0*/  FADD.FTZ R192, R192, R197 ;  /* 0x000000c5c0c07221 */ /* 0x000fe20000010000 */
[----:B------:R-:W-:Y:S01]  /*155b0*/  IMAD.MOV.U32 R197, RZ, RZ, R162 ;  /* 0x000000ffffc57224 */ /* 0x000fe200078e00a2 */
[----:B------:R-:W-:Y:S01]  /*155c0*/  LOP3.LUT R134, R134, R37, RZ, 0xc0, !PT ;  /* 0x0000002586867212 */ /* 0x000fe200078ec0ff */
[----:B------:R-:W-:Y:S01]  /*155d0*/  FFMA.FTZ R199, R168, R153, R199 ;  /* 0x00000099a8c77223 */ /* 0x000fe200000100c7 */
[----:B------:R-:W-:Y:S01]  /*155e0*/  IMAD.MOV.U32 R168, RZ, RZ, R143 ;  /* 0x000000ffffa87224 */ /* 0x000fe200078e008f */
[----:B------:R-:W-:Y:S01]  /*155f0*/  F2FP.BF16.F32.PACK_AB R37, R200, R142 ;  /* 0x0000008ec825723e */ /* 0x000fe200000010ff */
[----:B------:R-:W-:Y:S01]  /*15600*/  FADD.FTZ R171, R171, R192 ;  /* 0x000000c0abab7221 */ /* 0x000fe20000010000 */
[----:B------:R-:W-:Y:S01]  /*15610*/  FADD.FTZ R64, R195, R199 ;  /* 0x000000c7c3407221 */ /* 0x000fe20000010000 */
[----:B------:R-:W-:Y:S01]  /*15620*/  IMAD.MOV.U32 R195, RZ, RZ, R57 ;  /* 0x000000ffffc37224 */ /* 0x000fe200078e0039 */
[----:B------:R-:W-:Y:S01]  /*15630*/  F2FP.BF16.F32.PACK_AB R36, R168, R241 ;  /* 0x000000f1a824723e */ /* 0x000fe200000010ff */
[----:B------:R-:W2:Y:S01]  /*15640*/  LDSM.16.MT88.4 R56, [R170+0x9c00] ;  /* 0x009c0000aa38783b */ /* 0x000ea20000004200 */
[----:B------:R-:W-:Y:S01]  /*15650*/  LOP3.LUT R132, R132, R37, RZ, 0xc0, !PT ;  /* 0x0000002584847212 */ /* 0x000fe200078ec0ff */
[----:B------:R-:W-:Y:S01]  /*15660*/  FADD.FTZ R193, R193, R64 ;  /* 0x00000040c1c17221 */ /* 0x000fe20000010000 */
[----:B------:R-:W-:Y:S01]  /*15670*/  LOP3.LUT R135, R135, R36, RZ, 0xc0, !PT ;  /* 0x0000002487877212 */ /* 0x000fe200078ec0ff */
[----:B------:R-:W-:Y:S01]  /*15680*/  FADD.FTZ R186, R186, R171 ;  /* 0x000000abbaba7221 */ /* 0x000fe20000010000 */
[--C-:B------:R-:W-:Y:S01]  /*15690*/  HSET2.LE.AND R36, R139, R240.reuse, PT ;  /* 0x000000f08b247233 */ /* 0x100fe20003803000 */
[----:B------:R-:W-:Y:S01]  /*156a0*/  FADD.FTZ R139, R194, R202 ;  /* 0x000000cac28b7221 */ /* 0x000fe20000010000 */
[----:B------:R-:W-:Y:S01]  /*156b0*/  F2FP.BF16.F32.PACK_AB R37, R195, R140 ;  /* 0x0000008cc325723e */ /* 0x000fe200000010ff */
[----:B------:R-:W-:Y:S01]  /*156c0*/  IMAD.MOV.U32 R202, RZ, RZ, R140 ;  /* 0x000000ffffca7224 */ /* 0x000fe200078e008c */
[----:B------:R-:W-:Y:S01]  /*156d0*/  MOV R199, R147 ;  /* 0x0000009300c77202 */ /* 0x000fe20000000f00 */
[-C--:B-1----:R-:W-:Y:S01]  /*156e0*/  HMMA.16816.F32.BF16 R160, R132, R148.reuse, R4 ;  /* 0x0000009484a0723c */ /* 0x082fe20000041804 */
[----:B------:R-:W-:Y:S04]  /*156f0*/  LDSM.16.MT88.4 R4, [R170+0xbc00] ;  /* 0x00bc0000aa04783b */ /* 0x000fe80000004200 */
[----:B------:R-:W-:Y:S01]  /*15700*/  LOP3.LUT R36, R36, R37, RZ, 0xc0, !PT ;  /* 0x0000002524247212 */ /* 0x000fe200078ec0ff */
[----:B------:R-:W-:Y:S01]  /*15710*/  FADD.FTZ R190, R190, R139 ;  /* 0x0000008bbebe7221 */ /* 0x000fe20000010000 */
[----:B------:R-:W-:Y:S01]  /*15720*/  HSET2.LE.AND R37, R67, R240, PT ;  /* 0x000000f043257233 */ /* 0x000fe20003803000 */
[----:B------:R-:W-:Y:S01]  /*15730*/  FADD.FTZ R186, R185, R186 ;  /* 0x000000bab9ba7221 */ /* 0x000fe20000010000 */
[----:B------:R-:W1:Y:S02]  /*15740*/  LDSM.16.MT88.4 R64, [R221+0xbc00] ;  /* 0x00bc0000dd40783b */ /* 0x000e640000004200 */
[----:B------:R-:W-:Y:S01]  /*15750*/  F2FP.BF16.F32.PACK_AB R136, R199, R198 ;  /* 0x000000c6c788723e */ /* 0x000fe200000010ff */
[----:B------:R-:W-:Y:S01]  /*15760*/  FADD.FTZ R177, R177, R186 ;  /* 0x000000bab1b17221 */ /* 0x000fe20000010000 */
[----:B------:R-:W-:Y:S01]  /*15770*/  MOV R194, R142 ;  /* 0x0000008e00c27202 */ /* 0x000fe20000000f00 */
[----:B------:R-:W-:Y:S01]  /*15780*/  FADD.FTZ R188, R188, R193 ;  /* 0x000000c1bcbc7221 */ /* 0x000fe20000010000 */
[----:B------:R-:W-:Y:S01]  /*15790*/  LOP3.LUT R37, R37, R136, RZ, 0xc0, !PT ;  /* 0x0000008825257212 */ /* 0x000fe200078ec0ff */
[----:B------:R-:W-:Y:S01]  /*157a0*/  FADD.FTZ R178, R178, R177 ;  /* 0x000000b1b2b27221 */ /* 0x000fe20000010000 */
[----:B------:R-:W-:Y:S01]  /*157b0*/  FADD.FTZ R190, R191, R190 ;  /* 0x000000bebfbe7221 */ /* 0x000fe20000010000 */
[----:B------:R-:W-:Y:S01]  /*157c0*/  FADD.FTZ R179, R179, R188 ;  /* 0x000000bcb3b37221 */ /* 0x000fe20000010000 */
[----:B------:R-:W-:Y:S01]  /*157d0*/  FADD.FTZ R216, R202, R216 ;  /* 0x000000d8cad87221 */ /* 0x000fe20000010000 */
[----:B------:R-:W-:Y:S01]  /*157e0*/  FADD.FTZ R183, R183, R178 ;  /* 0x000000b2b7b77221 */ /* 0x000fe20000010000 */
        /* <DEDUP_REMOVED lines=46> */
[----:B------:R-:W-:Y:S01]  /*15ad0*/  FADD.FTZ R4, R168, R212 ;  /* 0x000000d4a8047221 */ /* 0x000fe20000010000 */
[----:B------:R-:W-:Y:S03]  /*15ae0*/  HMMA.16816.F32.BF16 R132, R132, R6, R24 ;  /* 0x000000068484723c */ /* 0x000fe60000041818 */
[----:B------:R4:W-:Y:S01]  /*15af0*/  STL [R1+0xc], R5 ;  /* 0x00000c0501007387 */ /* 0x0009e20000100800 */
[----:B------:R-:W-:Y:S01]  /*15b00*/  FADD.FTZ R215, R197, R215 ;  /* 0x000000d7c5d77221 */ /* 0x000fe20000010000 */
[----:B------:R-:W-:Y:S01]  /*15b10*/  FADD.FTZ R216, R195, R216 ;  /* 0x000000d8c3d87221 */ /* 0x000fe20000010000 */
[----:B------:R-:W-:Y:S01]  /*15b20*/  IMAD.MOV.U32 R169, RZ, RZ, R0 ;  /* 0x000000ffffa97224 */ /* 0x000fe200078e0000 */
[----:B------:R4:W-:Y:S01]  /*15b30*/  STL [R1+0x8], R4 ;  /* 0x0000080401007387 */ /* 0x0009e20000100800 */
[----:B------:R-:W-:Y:S03]  /*15b40*/  FADD.FTZ R215, R198, R215 ;  /* 0x000000d7c6d77221 */ /* 0x000fe60000010000 */
[----:B------:R-:W-:Y:S01]  /*15b50*/  FADD.FTZ R165, R165, R216 ;  /* 0x000000d8a5a57221 */ /* 0x000fe20000010000 */
[----:B------:R-:W-:Y:S01]  /*15b60*/  FADD.FTZ R215, R199, R215 ;  /* 0x000000d7c7d77221 */ /* 0x000fe20000010000 */
[----:B------:R-:W-:Y:S02]  /*15b70*/  IMAD.MOV.U32 R167, RZ, RZ, R164 ;  /* 0x000000ffffa77224 */ /* 0x000fe400078e00a4 */
[----:B------:R-:W-:Y:S01]  /*15b80*/  FADD.FTZ R241, R210, R165 ;  /* 0x000000a5d2f17221 */ /* 0x000fe20000010000 */
[----:B------:R-:W-:Y:S01]  /*15b90*/  FADD.FTZ R166, R166, R215 ;  /* 0x000000d7a6a67221 */ /* 0x000fe20000010000 */
[----:B------:R-:W-:Y:S03]  /*15ba0*/  IMAD.MOV.U32 R165, RZ, RZ, R2 ;  /* 0x000000ffffa57224 */ /* 0x000fe600078e0002 */
[----:B------:R-:W-:Y:S01]  /*15bb0*/  FADD.FTZ R252, R203, R166 ;  /* 0x000000a6cbfc7221 */ /* 0x000fe20000010000 */
[----:B------:R-:W-:Y:S01]  /*15bc0*/  MOV R166, R3 ;  /* 0x0000000300a67202 */ /* 0x000fe20000000f00 */
[----:B------:R-:W-:Y:S06]  /*15bd0*/  @P5 BRA `(.L_x_333) ;  /* 0xffffffb800d05947 */ /* 0x000fec000383ffff */
.L_x_332:
[----:B----4-:R-:W2:Y:S01]  /*15be0*/  LDL.LU R5, [R1+0xc] ;  /* 0x00000c0001057983 */ /* 0x010ea20000300800 */
[----:B------:R-:W-:-:S03]  /*15bf0*/  ULDC UR4, c[0x0][0x38c] ;  /* 0x0000e30000047ab9 */ /* 0x000fc60000000800 */
[----:B------:R-:W3:Y:S01]  /*15c00*/  LDL.LU R4, [R1+0x8] ;  /* 0x0000080001047983 */ /* 0x000ee20000300800 */
[----:B------:R-:W-:Y:S01]  /*15c10*/  UMOV UR5, 0x400 ;  /* 0x0000040000057882 */ /* 0x000fe20000000000 */
[----:B------:R-:W-:Y:S02]  /*15c20*/  UISETP.NE.AND UP0, UPT, UR15, -0x1, UPT ;  /* 0xffffffff0f00788c */ /* 0x000fe4000bf05270 */
[----:B------:R-:W1:Y:S04]  /*15c30*/  SHFL.BFLY PT, R6, R241, 0x2, 0x1f ;  /* 0x0c401f00f1067f89 */ /* 0x000e6800000e0000 */
[----:B------:R-:W4:Y:S01]  /*15c40*/  SHFL.BFLY PT, R7, R252, 0x2, 0x1f ;  /* 0x0c401f00fc077f89 */ /* 0x000f2200000e0000 */
[----:B-1----:R-:W-:Y:S01]  /*15c50*/  FADD.FTZ R6, R6, R241 ;  /* 0x000000f106067221 */ /* 0x002fe20000010000 */
[----:B----4-:R-:W-:-:S04]  /*15c60*/  FADD.FTZ R10, R7, R252 ;  /* 0x000000fc070a7221 */ /* 0x010fc80000010000 */
[----:B------:R-:W1:Y:S01]  /*15c70*/  SHFL.BFLY PT, R11, R6, 0x1, 0x1f ;  /* 0x0c201f00060b7f89 */ /* 0x000e6200000e0000 */
[----:B------:R-:W-:Y:S01]  /*15c80*/  MOV R7, 0x3f800000 ;  /* 0x3f80000000077802 */ /* 0x000fe20000000f00 */
[----:B-1----:R-:W-:Y:S01]  /*15c90*/  FADD.FTZ R11, R6, R11 ;  /* 0x0000000b060b7221 */ /* 0x002fe20000010000 */
[----:B------:R-:W-:-:S04]  /*15ca0*/  MOV R6, 0x3f800000 ;  /* 0x3f80000000067802 */ /* 0x000fc80000000f00 */
[----:B------:R-:W-:-:S13]  /*15cb0*/  FSETP.NE.FTZ.AND P5, PT, R11, RZ, PT ;  /* 0x000000ff0b00720b */ /* 0x000fda0003fb5000 */
[----:B------:R-:W1:Y:S02]  /*15cc0*/  @P5 MUFU.RCP R6, R11 ;  /* 0x0000000b00065308 */ /* 0x000e640000001000 */
[----:B-1----:R-:W-:-:S04]  /*15cd0*/  FMUL.FTZ R6, R6, UR4 ;  /* 0x0000000406067c20 */ /* 0x002fc80008410000 */
        /* <DEDUP_REMOVED lines=31> */
[----:B------:R-:W-:Y:S02]  /*15ed0*/  F2FP.BF16.F32.PACK_AB R104, R105, R104 ;  /* 0x000000686968723e */ /* 0x000fe400000010ff */
[----:B------:R-:W-:Y:S02]  /*15ee0*/  F2FP.BF16.F32.PACK_AB R116, R117, R116 ;  /* 0x000000747574723e */ /* 0x000fe400000010ff */
[----:B------:R-:W-:Y:S02]  /*15ef0*/  F2FP.BF16.F32.PACK_AB R140, R141, R140 ;  /* 0x0000008c8d8c723e */ /* 0x000fe400000010ff */
[----:B------:R-:W-:Y:S02]  /*15f00*/  F2FP.BF16.F32.PACK_AB R124, R125, R124 ;  /* 0x0000007c7d7c723e */ /* 0x000fe400000010ff */
[----:B------:R-:W-:Y:S01]  /*15f10*/  F2FP.BF16.F32.PACK_AB R128, R129, R128 ;  /* 0x000000808180723e */ /* 0x000fe200000010ff */
[----:B--2---:R-:W1:Y:S04]  /*15f20*/  SHFL.BFLY PT, R9, R5, 0x2, 0x1f ;  /* 0x0c401f0005097f89 */ /* 0x004e6800000e0000 */
[----:B---3--:R-:W2:Y:S01]  /*15f30*/  SHFL.BFLY PT, R8, R4, 0x2, 0x1f ;  /* 0x0c401f0004087f89 */ /* 0x008ea200000e0000 */
[----:B-1----:R-:W-:Y:S01]  /*15f40*/  FADD.FTZ R9, R9, R5 ;  /* 0x0000000509097221 */ /* 0x002fe20000010000 */
[----:B--2---:R-:W-:-:S04]  /*15f50*/  FADD.FTZ R8, R8, R4 ;  /* 0x0000000408087221 */ /* 0x004fc80000010000 */
[----:B------:R-:W1:Y:S04]  /*15f60*/  SHFL.BFLY PT, R4, R9, 0x1, 0x1f ;  /* 0x0c201f0009047f89 */ /* 0x000e6800000e0000 */
[----:B------:R-:W2:Y:S01]  /*15f70*/  SHFL.BFLY PT, R5, R8, 0x1, 0x1f ;  /* 0x0c201f0008057f89 */ /* 0x000ea200000e0000 */
[----:B-1----:R-:W-:-:S03]  /*15f80*/  FADD.FTZ R4, R9, R4 ;  /* 0x0000000409047221 */ /* 0x002fc60000010000 */
[----:B------:R-:W1:Y:S01]  /*15f90*/  SHFL.BFLY PT, R9, R10, 0x1, 0x1f ;  /* 0x0c201f000a097f89 */ /* 0x000e6200000e0000 */
[----:B--2---:R-:W-:Y:S01]  /*15fa0*/  FADD.FTZ R5, R8, R5 ;  /* 0x0000000508057221 */ /* 0x004fe20000010000 */
[----:B------:R-:W-:Y:S02]  /*15fb0*/  MOV R8, 0x3f800000 ;  /* 0x3f80000000087802 */ /* 0x000fe40000000f00 */
[----:B------:R-:W-:Y:S02]  /*15fc0*/  FSETP.NE.FTZ.AND P0, PT, R4, RZ, PT ;  /* 0x000000ff0400720b */ /* 0x000fe40003f15000 */
[----:B------:R-:W-:-:S11]  /*15fd0*/  FSETP.NE.FTZ.AND P2, PT, R5, RZ, PT ;  /* 0x000000ff0500720b */ /* 0x000fd60003f55000 */
[----:B------:R-:W2:Y:S01]  /*15fe0*/  @P0 MUFU.RCP R7, R4 ;  /* 0x0000000400070308 */ /* 0x000ea20000001000 */
[----:B-1----:R-:W-:Y:S01]  /*15ff0*/  FADD.FTZ R9, R10, R9 ;  /* 0x000000090a097221 */ /* 0x002fe20000010000 */
[----:B------:R-:W-:-:S06]  /*16000*/  MOV R10, 0x3f800000 ;  /* 0x3f800000000a7802 */ /* 0x000fcc0000000f00 */
[----:B------:R-:W1:Y:S01]  /*16010*/  @P2 MUFU.RCP R8, R5 ;  /* 0x0000000500082308 */ /* 0x000e620000001000 */
[----:B------:R-:W-:Y:S01]  /*16020*/  FSETP.NE.FTZ.AND P4, PT, R9, RZ, PT ;  /* 0x000000ff0900720b */ /* 0x000fe20003f95000 */
[----:B--2---:R-:W-:-:S04]  /*16030*/  FMUL.FTZ R7, R7, UR4 ;  /* 0x0000000407077c20 */ /* 0x004fc80008410000 */
[C---:B------:R-:W-:Y:S01]  /*16040*/  FMUL.FTZ R160, R7.reuse, R160 ;  /* 0x000000a007a07220 */ /* 0x040fe20000410000 */
[C---:B------:R-:W-:Y:S01]  /*16050*/  FMUL.FTZ R161, R7.reuse, R161 ;  /* 0x000000a107a17220 */ /* 0x040fe20000410000 */
[----:B------:R-:W-:-:S06]  /*16060*/  FMUL.FTZ R148, R7, R148 ;  /* 0x0000009407947220 */ /* 0x000fcc0000410000 */
[----:B------:R-:W2:Y:S01]  /*16070*/  @P4 MUFU.RCP R10, R9 ;  /* 0x00000009000a4308 */ /* 0x000ea20000001000 */
[----:B-1----:R-:W-:Y:S01]  /*16080*/  FMUL.FTZ R8, R8, UR4 ;  /* 0x0000000408087c20 */ /* 0x002fe20008410000 */
        /* <DEDUP_REMOVED lines=27> */
[----:B--2---:R-:W-:Y:S01]  /*16240*/  FMUL.FTZ R10, R10, UR4 ;  /* 0x000000040a0a7c20 */ /* 0x004fe20008410000 */
[----:B------:R-:W1:Y:S01]  /*16250*/  S2R R8, SR_TID.X ;  /* 0x0000000000087919 */ /* 0x000e620000002100 */
[----:B------:R-:W2:Y:S01]  /*16260*/  S2UR UR4, SR_CgaCtaId ;  /* 0x00000000000479c3 */ /* 0x000ea20000008800 */
        /* <DEDUP_REMOVED lines=25> */
[----:B--2---:R-:W-:Y:S01]  /*16400*/  ULEA UR4, UR4, UR5, 0x18 ;  /* 0x0000000504047291 */ /* 0x004fe2000f8ec03f */
[----:B------:R-:W-:Y:S01]  /*16410*/  FMUL.FTZ R81, R7, R81 ;  /* 0x0000005107517220 */ /* 0x000fe20000410000 */
[----:B------:R-:W-:Y:S01]  /*16420*/  F2FP.BF16.F32.PACK_AB R160, R161, R160 ;  /* 0x000000a0a1a0723e */ /* 0x000fe200000010ff */
[----:B------:R-:W-:Y:S01]  /*16430*/  FMUL.FTZ R84, R7, R84 ;  /* 0x0000005407547220 */ /* 0x000fe20000410000 */
[----:B------:R-:W-:Y:S01]  /*16440*/  F2FP.BF16.F32.PACK_AB R162, R163, R162 ;  /* 0x000000a2a3a2723e */ /* 0x000fe200000010ff */
[C---:B------:R-:W-:Y:S01]  /*16450*/  FMUL.FTZ R85, R7.reuse, R85 ;  /* 0x0000005507557220 */ /* 0x040fe20000410000 */
[----:B-1----:R-:W-:Y:S01]  /*16460*/  SHF.R.S32.HI R13, RZ, 0x1f, R8 ;  /* 0x0000001fff0d7819 */ /* 0x002fe20000011408 */
[----:B------:R-:W-:Y:S01]  /*16470*/  FMUL.FTZ R96, R7, R96 ;  /* 0x0000006007607220 */ /* 0x000fe20000410000 */
[----:B------:R-:W-:Y:S01]  /*16480*/  F2FP.BF16.F32.PACK_AB R148, R149, R148 ;  /* 0x000000949594723e */ /* 0x000fe200000010ff */
[----:B------:R-:W-:Y:S01]  /*16490*/  FMUL.FTZ R97, R7, R97 ;  /* 0x0000006107617220 */ /* 0x000fe20000410000 */
[----:B------:R-:W-:Y:S01]  /*164a0*/  LEA.HI R6, R13, R8, RZ, 0x2 ;  /* 0x000000080d067211 */ /* 0x000fe200078f10ff */
[----:B------:R-:W-:Y:S01]  /*164b0*/  FMUL.FTZ R100, R7, R100 ;  /* 0x0000006407647220 */ /* 0x000fe20000410000 */
[----:B------:R-:W-:Y:S01]  /*164c0*/  LEA.HI R13, R13, R8, RZ, 0x5 ;  /* 0x000000080d0d7211 */ /* 0x000fe200078f28ff */
[C---:B------:R-:W-:Y:S01]  /*164d0*/  FMUL.FTZ R101, R7.reuse, R101 ;  /* 0x0000006507657220 */ /* 0x040fe20000410000 */
[----:B------:R-:W-:Y:S01]  /*164e0*/  SHF.R.S32.HI R10, RZ, 0x2, R6 ;  /* 0x00000002ff0a7819 */ /* 0x000fe20000011406 */
[C---:B------:R-:W-:Y:S01]  /*164f0*/  FMUL.FTZ R108, R7.reuse, R108 ;  /* 0x0000006c076c7220 */ /* 0x040fe20000410000 */
[----:B------:R-:W-:Y:S01]  /*16500*/  LOP3.LUT R17, R6, 0xfffffffc, RZ, 0xc0, !PT ;  /* 0xfffffffc06117812 */ /* 0x000fe200078ec0ff */
[C---:B------:R-:W-:Y:S01]  /*16510*/  FMUL.FTZ R109, R7.reuse, R109 ;  /* 0x0000006d076d7220 */ /* 0x040fe20000410000 */
[----:B------:R-:W-:Y:S01]  /*16520*/  SHF.R.S32.HI R15, RZ, 0x1f, R10 ;  /* 0x0000001fff0f7819 */ /* 0x000fe2000001140a */
[C---:B------:R-:W-:Y:S01]  /*16530*/  FMUL.FTZ R112, R7.reuse, R112 ;  /* 0x0000007007707220 */ /* 0x040fe20000410000 */
[----:B------:R-:W-:Y:S01]  /*16540*/  SHF.R.S32.HI R6, RZ, 0x5, R13 ;  /* 0x00000005ff067819 */ /* 0x000fe2000001140d */
[----:B------:R-:W-:Y:S01]  /*16550*/  FMUL.FTZ R113, R7, R113 ;  /* 0x0000007107717220 */ /* 0x000fe20000410000 */
[----:B------:R-:W-:Y:S01]  /*16560*/  LEA.HI R15, R15, R10, RZ, 0x3 ;  /* 0x0000000a0f0f7211 */ /* 0x000fe200078f18ff */
[----:B------:R-:W-:Y:S01]  /*16570*/  FMUL.FTZ R120, R7, R120 ;  /* 0x0000007807787220 */ /* 0x000fe20000410000 */
[----:B------:R-:W-:Y:S01]  /*16580*/  IADD3 R17, -R17, R8, RZ ;  /* 0x0000000811117210 */ /* 0x000fe20007ffe1ff */
[----:B------:R-:W-:Y:S01]  /*16590*/  FMUL.FTZ R121, R7, R121 ;  /* 0x0000007907797220 */ /* 0x000fe20000410000 */
[----:B------:R-:W-:Y:S01]  /*165a0*/  LOP3.LUT R15, R15, 0xfffffff8, RZ, 0xc0, !PT ;  /* 0xfffffff80f0f7812 */ /* 0x000fe200078ec0ff */
[C---:B------:R-:W-:Y:S01]  /*165b0*/  FMUL.FTZ R136, R7.reuse, R136 ;  /* 0x0000008807887220 */ /* 0x040fe20000410000 */
[----:B------:R-:W-:Y:S01]  /*165c0*/  LEA R17, R6, R17, 0x8 ;  /* 0x0000001106117211 */ /* 0x000fe200078e40ff */
[C---:B------:R-:W-:Y:S01]  /*165d0*/  FMUL.FTZ R137, R7.reuse, R137 ;  /* 0x0000008907897220 */ /* 0x040fe20000410000 */
[----:B------:R-:W-:Y:S01]  /*165e0*/  IADD3 R15, R10, -R15, RZ ;  /* 0x8000000f0a0f7210 */ /* 0x000fe20007ffe0ff */
[----:B------:R-:W-:Y:S01]  /*165f0*/  FMUL.FTZ R132, R7, R132 ;  /* 0x0000008407847220 */ /* 0x000fe20000410000 */
[----:B------:R-:W-:Y:S01]  /*16600*/  F2FP.BF16.F32.PACK_AB R150, R151, R150 ;  /* 0x000000969796723e */ /* 0x000fe200000010ff */
[----:B------:R-:W-:Y:S01]  /*16610*/  FMUL.FTZ R7, R7, R133 ;  /* 0x0000008507077220 */ /* 0x000fe20000410000 */
[----:B------:R-:W-:-:S02]  /*16620*/  LEA.HI R12, R15, R15, RZ, 0x1 ;  /* 0x0000000f0f0c7211 */ /* 0x000fc400078f08ff */
[----:B------:R-:W-:Y:S02]  /*16630*/  F2FP.BF16.F32.PACK_AB R158, R159, R158 ;  /* 0x0000009e9f9e723e */ /* 0x000fe400000010ff */
[----:B------:R-:W-:Y:S02]  /*16640*/  LOP3.LUT R14, R12, 0x3fffffe, RZ, 0xc0, !PT ;  /* 0x03fffffe0c0e7812 */ /* 0x000fe400078ec0ff */
[----:B------:R-:W-:Y:S02]  /*16650*/  SHF.R.S32.HI R12, RZ, 0x1, R12 ;  /* 0x00000001ff0c7819 */ /* 0x000fe4000001140c */
[----:B------:R-:W-:Y:S02]  /*16660*/  IADD3 R14, R15, -R14, RZ ;  /* 0x8000000e0f0e7210 */ /* 0x000fe40007ffe0ff */
[C---:B------:R-:W-:Y:S02]  /*16670*/  SHF.L.U32 R15, R12.reuse, 0x6, RZ ;  /* 0x000000060c0f7819 */ /* 0x040fe400000006ff */
[----:B------:R-:W-:-:S02]  /*16680*/  LOP3.LUT R16, R12, 0x1, RZ, 0xc0, !PT ;  /* 0x000000010c107812 */ /* 0x000fc400078ec0ff */
[----:B------:R-:W-:Y:S02]  /*16690*/  LOP3.LUT R15, R15, 0xc0, RZ, 0xc0, !PT ;  /* 0x000000c00f0f7812 */ /* 0x000fe400078ec0ff */
[----:B------:R-:W-:Y:S02]  /*166a0*/  LEA R14, R14, R17, 0x4 ;  /* 0x000000110e0e7211 */ /* 0x000fe400078e20ff */
[----:B------:R-:W-:Y:S02]  /*166b0*/  LEA.HI R15, R15, R15, RZ, 0x1d ;  /* 0x0000000f0f0f7211 */ /* 0x000fe400078fe8ff */
[----:B------:R-:W-:Y:S02]  /*166c0*/  ISETP.NE.U32.AND P3, PT, R16, 0x1, PT ;  /* 0x000000011000780c */ /* 0x000fe40003f65070 */
[----:B------:R-:W-:Y:S02]  /*166d0*/  LEA R14, R14, R15, 0x1 ;  /* 0x0000000f0e0e7211 */ /* 0x000fe400078e08ff */
[----:B------:R-:W-:-:S02]  /*166e0*/  LOP3.LUT P1, RZ, R12, 0x2, RZ, 0xc0, !PT ;  /* 0x000000020cff7812 */ /* 0x000fc4000782c0ff */
[----:B------:R-:W-:Y:S01]  /*166f0*/  LEA R15, R14, UR4, 0x1 ;  /* 0x000000040e0f7c11 */ /* 0x000fe2000f8e08ff */
[----:B------:R-:W-:Y:S01]  /*16700*/  @UP0 ULDC.64 UR4, c[0x0][0x298] ;  /* 0x0000a60000040ab9 */ /* 0x000fe20000000a00 */
[----:B------:R-:W-:Y:S01]  /*16710*/  MOV R12, 0x20 ;  /* 0x00000020000c7802 */ /* 0x000fe20000000f00 */
[----:B------:R-:W-:Y:S01]  /*16720*/  @UP0 UIMAD.WIDE.U32 UR10, UR15, UR4, URZ ;  /* 0x000000040f0a02a5 */ /* 0x000fe2000f8e003f */
[C---:B------:R-:W-:Y:S01]  /*16730*/  IADD3 R17, R15.reuse, -0x10, RZ ;  /* 0xfffffff00f117810 */ /* 0x040fe20007ffe0ff */
[----:B------:R1:W-:Y:S01]  /*16740*/  STS [R15], R160 ;  /* 0x000000a00f007388 */ /* 0x0003e20000000800 */
[----:B------:R-:W-:Y:S01]  /*16750*/  SEL R12, R12, 0xffffffe0, !P1 ;  /* 0xffffffe00c0c7807 */ /* 0x000fe20004800000 */
[----:B------:R-:W-:Y:S01]  /*16760*/  @UP0 UIMAD UR6, UR15, UR5, UR11 ;  /* 0x000000050f0602a4 */ /* 0x000fe2000f8e020b */
[----:B------:R-:W-:Y:S01]  /*16770*/  @P3 IADD3 R17, R15, 0x10, RZ ;  /* 0x000000100f113810 */ /* 0x000fe20007ffe0ff */
[----:B------:R1:W-:Y:S01]  /*16780*/  STS [R15+0x200], R162 ;  /* 0x000200a20f007388 */ /* 0x0003e20000000800 */
[----:B------:R-:W-:-:S02]  /*16790*/  F2FP.BF16.F32.PACK_AB R154, R155, R154 ;  /* 0x0000009a9b9a723e */ /* 0x000fc400000010ff */
[----:B------:R-:W-:Y:S01]  /*167a0*/  F2FP.BF16.F32.PACK_AB R68, R69, R68 ;  /* 0x000000444544723e */ /* 0x000fe200000010ff */
[----:B------:R1:W-:Y:S01]  /*167b0*/  STS [R17], R148 ;  /* 0x0000009411007388 */ /* 0x0003e20000000800 */
[----:B------:R-:W-:Y:S02]  /*167c0*/  F2FP.BF16.F32.PACK_AB R70, R71, R70 ;  /* 0x000000464746723e */ /* 0x000fe400000010ff */
[----:B------:R-:W-:Y:S01]  /*167d0*/  IADD3 R19, R15, R12, RZ ;  /* 0x0000000c0f137210 */ /* 0x000fe20007ffe0ff */
[----:B------:R1:W-:Y:S01]  /*167e0*/  STS [R17+0x200], R150 ;  /* 0x0002009611007388 */ /* 0x0003e20000000800 */
[----:B------:R-:W-:Y:S02]  /*167f0*/  F2FP.BF16.F32.PACK_AB R80, R81, R80 ;  /* 0x000000505150723e */ /* 0x000fe400000010ff */
[----:B------:R-:W-:Y:S01]  /*16800*/  F2FP.BF16.F32.PACK_AB R82, R83, R82 ;  /* 0x000000525352723e */ /* 0x000fe200000010ff */
[----:B------:R1:W-:Y:S01]  /*16810*/  STS [R15+0x1000], R156 ;  /* 0x0010009c0f007388 */ /* 0x0003e20000000800 */
[----:B------:R-:W-:-:S02]  /*16820*/  IADD3 R21, R12, R17, RZ ;  /* 0x000000110c157210 */ /* 0x000fc40007ffe0ff */
[----:B------:R-:W-:Y:S01]  /*16830*/  F2FP.BF16.F32.PACK_AB R74, R75, R74 ;  /* 0x0000004a4b4a723e */ /* 0x000fe200000010ff */
[----:B------:R1:W-:Y:S01]  /*16840*/  STS [R15+0x1200], R158 ;  /* 0x0012009e0f007388 */ /* 0x0003e20000000800 */
[----:B------:R-:W-:Y:S02]  /*16850*/  F2FP.BF16.F32.PACK_AB R78, R79, R78 ;  /* 0x0000004e4f4e723e */ /* 0x000fe400000010ff */
[----:B------:R-:W-:Y:S01]  /*16860*/  F2FP.BF16.F32.PACK_AB R84, R85, R84 ;  /* 0x000000545554723e */ /* 0x000fe200000010ff */
[----:B------:R1:W-:Y:S01]  /*16870*/  STS [R17+0x1000], R152 ;  /* 0x0010009811007388 */ /* 0x0003e20000000800 */
[----:B------:R-:W-:Y:S02]  /*16880*/  F2FP.BF16.F32.PACK_AB R86, R87, R86 ;  /* 0x000000565756723e */ /* 0x000fe400000010ff */
[----:B------:R-:W-:Y:S01]  /*16890*/  F2FP.BF16.F32.PACK_AB R96, R97, R96 ;  /* 0x000000606160723e */ /* 0x000fe200000010ff */
[----:B------:R1:W-:Y:S01]  /*168a0*/  STS [R17+0x1200], R154 ;  /* 0x0012009a11007388 */ /* 0x0003e20000000800 */
[----:B------:R-:W-:-:S02]  /*168b0*/  F2FP.BF16.F32.PACK_AB R98, R99, R98 ;  /* 0x000000626362723e */ /* 0x000fc400000010ff */
[----:B------:R-:W-:Y:S01]  /*168c0*/  F2FP.BF16.F32.PACK_AB R90, R91, R90 ;  /* 0x0000005a5b5a723e */ /* 0x000fe200000010ff */
[----:B------:R1:W-:Y:S01]  /*168d0*/  STS [R19], R68 ;  /* 0x0000004413007388 */ /* 0x0003e20000000800 */
[----:B------:R-:W-:Y:S02]  /*168e0*/  F2FP.BF16.F32.PACK_AB R94, R95, R94 ;  /* 0x0000005e5f5e723e */ /* 0x000fe400000010ff */
[----:B------:R-:W-:Y:S01]  /*168f0*/  F2FP.BF16.F32.PACK_AB R100, R101, R100 ;  /* 0x000000646564723e */ /* 0x000fe200000010ff */
[----:B------:R1:W-:Y:S01]  /*16900*/  STS [R19+0x200], R70 ;  /* 0x0002004613007388 */ /* 0x0003e20000000800 */
[----:B------:R-:W-:Y:S02]  /*16910*/  F2FP.BF16.F32.PACK_AB R102, R103, R102 ;  /* 0x000000666766723e */ /* 0x000fe400000010ff */
[----:B------:R-:W-:Y:S01]  /*16920*/  F2FP.BF16.F32.PACK_AB R108, R109, R108 ;  /* 0x0000006c6d6c723e */ /* 0x000fe200000010ff */
[----:B------:R1:W-:Y:S01]  /*16930*/  STS [R21], R80 ;  /* 0x0000005015007388 */ /* 0x0003e20000000800 */
[----:B------:R-:W-:-:S02]  /*16940*/  F2FP.BF16.F32.PACK_AB R110, R111, R110 ;  /* 0x0000006e6f6e723e */ /* 0x000fc400000010ff */
[----:B------:R-:W-:Y:S01]  /*16950*/  F2FP.BF16.F32.PACK_AB R146, R147, R146 ;  /* 0x000000929392723e */ /* 0x000fe200000010ff */
[----:B------:R1:W-:Y:S01]  /*16960*/  STS [R21+0x200], R82 ;  /* 0x0002005215007388 */ /* 0x0003e20000000800 */
[----:B------:R-:W-:Y:S02]  /*16970*/  F2FP.BF16.F32.PACK_AB R106, R107, R106 ;  /* 0x0000006a6b6a723e */ /* 0x000fe400000010ff */
[----:B------:R-:W-:Y:S01]  /*16980*/  F2FP.BF16.F32.PACK_AB R112, R113, R112 ;  /* 0x000000707170723e */ /* 0x000fe200000010ff */
[----:B------:R1:W-:Y:S01]  /*16990*/  STS [R19+0x1000], R72 ;  /* 0x0010004813007388 */ /* 0x0003e20000000800 */
[----:B------:R-:W-:Y:S02]  /*169a0*/  PLOP3.LUT P1, PT, PT, PT, UP0, 0x80, 0x0 ;  /* 0x000000000000781c */ /* 0x000fe40003f2f008 */
[----:B------:R-:W-:Y:S01]  /*169b0*/  F2FP.BF16.F32.PACK_AB R114, R115, R114 ;  /* 0x000000727372723e */ /* 0x000fe200000010ff */
[----:B------:R1:W-:Y:S01]  /*169c0*/  STS [R19+0x1200], R74 ;  /* 0x0012004a13007388 */ /* 0x0003e20000000800 */
[----:B------:R-:W-:-:S02]  /*169d0*/  F2FP.BF16.F32.PACK_AB R118, R119, R118 ;  /* 0x000000767776723e */ /* 0x000fc400000010ff */
        /* <DEDUP_REMOVED lines=10> */
[----:B------:R1:W-:Y:S01]  /*16a80*/  STS [R15+0x2200], R86 ;  /* 0x002200560f007388 */ /* 0x0003e20000000800 */
[----:B------:R-:W-:Y:S02]  /*16a90*/  F2FP.BF16.F32.PACK_AB R134, R135, R134 ;  /* 0x000000868786723e */ /* 0x000fe400000010ff */
[----:B------:R-:W-:Y:S01]  /*16aa0*/  F2FP.BF16.F32.PACK_AB R130, R131, R130 ;  /* 0x000000828382723e */ /* 0x000fe200000010ff */
[----:B------:R1:W-:Y:S04]  /*16ab0*/  STS [R17+0x2000], R96 ;  /* 0x0020006011007388 */ /* 0x0003e80000000800 */
        /* <DEDUP_REMOVED lines=12> */
[----:B------:R1:W-:Y:S01]  /*16b80*/  STS [R21+0x3200], R106 ;  /* 0x0032006a15007388 */ /* 0x0003e20000000800 */
[----:B------:R-:W2:Y:S03]  /*16b90*/  S2R R12, SR_TID.X ;  /* 0x00000000000c7919 */ /* 0x000ea60000002100 */
[----:B------:R1:W-:Y:S01]  /*16ba0*/  STS [R15+0x4000], R112 ;  /* 0x004000700f007388 */ /* 0x0003e20000000800 */
[----:B------:R-:W-:Y:S05]  /*16bb0*/  @P1 BRA `(.L_x_336) ;  /* 0x00000000001c1947 */ /* 0x000fea0003800000 */
[----:B------:R-:W3:Y:S01]  /*16bc0*/  S2UR UR7, SR_CTAID.Y ;  /* 0x00000000000779c3 */ /* 0x000ee20000002600 */
[----:B------:R-:W-:Y:S01]  /*16bd0*/  ULDC.64 UR4, c[0x0][0x290] ;  /* 0x0000a40000047ab9 */ /* 0x000fe20000000a00 */
[----:B---3--:R-:W-:Y:S02]  /*16be0*/  USHF.R.S32.HI UR6, URZ, 0x1f, UR7 ;  /* 0x0000001f3f067899 */ /* 0x008fe40008011407 */
[----:B------:R-:W-:Y:S02]  /*16bf0*/  UIMAD.WIDE.U32 UR10, UR7, UR4, URZ ;  /* 0x00000004070a72a5 */ /* 0x000fe4000f8e003f */
[----:B------:R-:W-:-:S04]  /*16c00*/  UIMAD UR6, UR6, UR4, URZ ;  /* 0x00000004060672a4 */ /* 0x000fc8000f8e023f */
[----:B------:R-:W-:-:S04]  /*16c10*/  UIMAD UR6, UR7, UR5, UR6 ;  /* 0x00000005070672a4 */ /* 0x000fc8000f8e0206 */
[----:B------:R-:W-:-:S12]  /*16c20*/  UIADD3 UR6, UR11, UR6, URZ ;  /* 0x000000060b067290 */ /* 0x000fd8000fffe03f */
.L_x_336:
[----:B------:R-:W-:Y:S01]  /*16c30*/  ULDC.U8 UR5, c[0x0][0x3d9] ;  /* 0x0000f64000057ab9 */ /* 0x000fe20000000000 */
[----:B------:R-:W-:Y:S01]  /*16c40*/  ULDC.U8 UR8, c[0x0][0x3d8] ;  /* 0x0000f60000087ab9 */ /* 0x000fe20000000000 */
[----:B------:R-:W-:Y:S01]  /*16c50*/  ISETP.NE.AND P1, PT, RZ, UR5, PT ;  /* 0x00000005ff007c0c */ /* 0x000fe2000bf25270 */
[----:B------:R-:W3:Y:S01]  /*16c60*/  S2R R7, SR_CTAID.Y ;  /* 0x0000000000077919 */ /* 0x000ee20000002600 */
[----:B------:R-:W4:Y:S01]  /*16c70*/  @P0 LDC R25, c[0x0][0x2e8] ;  /* 0x0000ba00ff190b82 */ /* 0x000f220000000800 */
[----:B------:R-:W-:Y:S01]  /*16c80*/  ISETP.NE.AND P6, PT, RZ, UR8, PT ;  /* 0x00000008ff007c0c */ /* 0x000fe2000bfc5270 */
[----:B------:R-:W1:Y:S01]  /*16c90*/  @P0 MUFU.LG2 R4, R4 ;  /* 0x0000000400040308 */ /* 0x000e620000000c00 */
[----:B------:R-:W1:Y:S02]  /*16ca0*/  S2R R20, SR_CTAID.Z ;  /* 0x0000000000147919 */ /* 0x000e640000002700 */
[----:B------:R-:W-:Y:S01]  /*16cb0*/  ISETP.EQ.AND P6, PT, RZ, UR5, P6 ;  /* 0x00000005ff007c0c */ /* 0x000fe2000b7c2270 */
[----:B------:R-:W-:Y:S02]  /*16cc0*/  STS [R15+0x4200], R114 ;  /* 0x004200720f007388 */ /* 0x000fe40000000800 */
[----:B------:R-:W1:Y:S02]  /*16cd0*/  @P2 LDC R26, c[0x0][0x2e8] ;  /* 0x0000ba00ff1a2b82 */ /* 0x000e640000000800 */
[----:B------:R-:W1:Y:S01]  /*16ce0*/  @P2 MUFU.LG2 R5, R5 ;  /* 0x0000000500052308 */ /* 0x000e620000000c00 */
[----:B------:R-:W-:Y:S01]  /*16cf0*/  STS [R17+0x4000], R120 ;  /* 0x0040007811007388 */ /* 0x000fe20000000800 */
[----:B------:R-:W-:-:S03]  /*16d00*/  @P1 IMAD.MOV.U32 R28, RZ, RZ, 0x1 ;  /* 0x00000001ff1c1424 */ /* 0x000fc600078e00ff */
[----:B------:R-:W-:Y:S01]  /*16d10*/  STS [R17+0x4200], R122 ;  /* 0x0042007a11007388 */ /* 0x000fe20000000800 */
[----:B------:R-:W2:Y:S02]  /*16d20*/  @P1 LDC.64 R22, c[0x0][0x2c0] ;  /* 0x0000b000ff161b82 */ /* 0x000ea40000000a00 */
[----:B------:R-:W-:Y:S01]  /*16d30*/  @!P6 PLOP3.LUT P3, PT, PT, PT, PT, 0x8, 0x0 ;  /* 0x000000000000e81c */ /* 0x000fe20003f6e170 */
[----:B------:R-:W-:Y:S01]  /*16d40*/  STS [R15+0x5000], R116 ;  /* 0x005000740f007388 */ /* 0x000fe20000000800 */
[----:B------:R-:W-:-:S03]  /*16d50*/  @!P6 CS2R R32, SRZ ;  /* 0x000000000020e805 */ /* 0x000fc6000001ff00 */
[----:B------:R1:W-:Y:S01]  /*16d60*/  STS [R15+0x5200], R118 ;  /* 0x005200760f007388 */ /* 0x0003e20000000800 */
[----:B------:R-:W1:Y:S03]  /*16d70*/  @P1 LDC R24, c[0x0][0x2c0] ;  /* 0x0000b000ff181b82 */ /* 0x000e660000000800 */
[----:B------:R-:W-:Y:S04]  /*16d80*/  STS [R17+0x5000], R140 ;  /* 0x0050008c11007388 */ /* 0x000fe80000000800 */
[----:B------:R-:W-:Y:S01]  /*16d90*/  STS [R17+0x5200], R142 ;  /* 0x0052008e11007388 */ /* 0x000fe20000000800 */
[----:B------:R-:W1:Y:S03]  /*16da0*/  S2UR UR4, SR_CTAID.X ;  /* 0x00000000000479c3 */ /* 0x000e660000002500 */
[----:B------:R-:W-:Y:S04]  /*16db0*/  STS [R19+0x4000], R136 ;  /* 0x0040008813007388 */ /* 0x000fe80000000800 */
[----:B------:R-:W-:Y:S01]  /*16dc0*/  STS [R19+0x4200], R138 ;  /* 0x0042008a13007388 */ /* 0x000fe20000000800 */
[----:B--2---:R-:W-:-:S03]  /*16dd0*/  @P1 IMAD R27, R23, R22, RZ ;  /* 0x00000016171b1224 */ /* 0x004fc600078e02ff */
[----:B------:R-:W-:Y:S04]  /*16de0*/  STS [R21+0x4000], R132 ;  /* 0x0040008415007388 */ /* 0x000fe80000000800 */
[----:B------:R-:W-:Y:S01]  /*16df0*/  STS [R21+0x4200], R134 ;  /* 0x0042008615007388 */ /* 0x000fe20000000800 */
[----:B-1----:R-:W-:-:S03]  /*16e00*/  SHF.R.S32.HI R15, RZ, 0x1f, R12 ;  /* 0x0000001fff0f7819 */ /* 0x002fc6000001140c */
[----:B------:R-:W-:Y:S01]  /*16e10*/  STS [R19+0x5000], R124 ;  /* 0x0050007c13007388 */ /* 0x000fe20000000800 */
[----:B------:R-:W-:-:S03]  /*16e20*/  LEA.HI R12, R15, R12, RZ, 0x2 ;  /* 0x0000000c0f0c7211 */ /* 0x000fc600078f10ff */
[----:B------:R-:W-:Y:S01]  /*16e30*/  STS [R19+0x5200], R126 ;  /* 0x0052007e13007388 */ /* 0x000fe20000000800 */
[----:B------:R-:W-:-:S03]  /*16e40*/  SHF.R.S32.HI R22, RZ, 0x2, R12 ;  /* 0x00000002ff167819 */ /* 0x000fc6000001140c */
[----:B------:R-:W-:Y:S04]  /*16e50*/  STS [R21+0x5000], R128 ;  /* 0x0050008015007388 */ /* 0x000fe80000000800 */
[----:B------:R1:W-:Y:S02]  /*16e60*/  STS [R21+0x5200], R130 ;  /* 0x0052008215007388 */ /* 0x0003e40000000800 */
[----:B-1----:R-:W-:Y:S01]  /*16e70*/  LOP3.LUT R21, R13, 0xffffffe0, RZ, 0xc0, !PT ;  /* 0xffffffe00d157812 */ /* 0x002fe200078ec0ff */
[----:B---34-:R-:W-:Y:S06]  /*16e80*/  @!P6 BRA `(.L_x_337) ;  /* 0x000000000020e947 */ /* 0x018fec0003800000 */
[----:B------:R-:W1:Y:S01]  /*16e90*/  S2UR UR5, SR_CTAID.Y ;  /* 0x00000000000579c3 */ /* 0x000e620000002600 */
[----:B------:R-:W-:Y:S01]  /*16ea0*/  ULDC UR7, c[0x0][0x2c4] ;  /* 0x0000b10000077ab9 */ /* 0x000fe20000000800 */
[----:B------:R-:W-:Y:S01]  /*16eb0*/  PLOP3.LUT P3, PT, PT, PT, PT, 0x80, 0x0 ;  /* 0x000000000000781c */ /* 0x000fe20003f6f070 */
[----:B-1----:R-:W-:-:S04]  /*16ec0*/  UIMAD UR5, UR5, UR7, URZ ;  /* 0x00000007050572a4 */ /* 0x002fc8000f8e023f */
[----:B------:R-:W-:-:S04]  /*16ed0*/  USEL UR15, UR5, UR15, !UP0 ;  /* 0x0000000f050f7287 */ /* 0x000fc8000c000000 */
[----:B------:R-:W-:Y:S02]  /*16ee0*/  USHF.R.S32.HI UR5, URZ, 0x1f, UR15 ;  /* 0x0000001f3f057899 */ /* 0x000fe4000801140f */
[----:B------:R-:W-:-:S04]  /*16ef0*/  IMAD.U32 R32, RZ, RZ, UR15 ;  /* 0x0000000fff207e24 */ /* 0x000fc8000f8e00ff */
[----:B------:R-:W-:Y:S02]  /*16f00*/  MOV R33, UR5 ;  /* 0x0000000500217c02 */ /* 0x000fe40008000f00 */
.L_x_337:
[----:B------:R-:W-:Y:S05]  /*16f10*/  @P1 BRA `(.L_x_338) ;  /* 0x0000000000181947 */ /* 0x000fea0003800000 */
[----:B------:R-:W1:Y:S01]  /*16f20*/  LDC R27, c[0x0][0x2c4] ;  /* 0x0000b100ff1b7b82 */ /* 0x000e620000000800 */
[----:B------:R-:W-:Y:S02]  /*16f30*/  ISETP.NE.AND P1, PT, RZ, UR8, PT ;  /* 0x00000008ff007c0c */ /* 0x000fe4000bf25270 */
[----:B------:R-:W-:-:S05]  /*16f40*/  MOV R24, 0x1 ;  /* 0x0000000100187802 */ /* 0x000fca0000000f00 */
[----:B------:R-:W2:Y:S08]  /*16f50*/  LDC R28, c[0x0][0x270] ;  /* 0x00009c00ff1c7b82 */ /* 0x000eb00000000800 */
[----:B-1----:R-:W2:Y:S02]  /*16f60*/  @P1 LDC R27, c[0x0][0x2e4] ;  /* 0x0000b900ff1b1b82 */ /* 0x002ea40000000800 */
[----:B--2---:R-:W-:-:S07]  /*16f70*/  IMAD R28, R27, R28, RZ ;  /* 0x0000001c1b1c7224 */ /* 0x004fce00078e02ff */
.L_x_338:
[----:B------:R-:W-:Y:S01]  /*16f80*/  BAR.SYNC.DEFER_BLOCKING 0x0 ;  /* 0x0000000000007b1d */ /* 0x000fe20000010000 */
[----:B------:R-:W-:Y:S01]  /*16f90*/  IMAD R7, R7, R28, RZ ;  /* 0x0000001c07077224 */ /* 0x000fe200078e02ff */
[----:B------:R-:W-:Y:S01]  /*16fa0*/  IADD3 R8, -R21, R8, RZ ;  /* 0x0000000815087210 */ /* 0x000fe20007ffe1ff */
[----:B------:R-:W-:Y:S01]  /*16fb0*/  @P2 FMUL.FTZ R28, R5, 0.69314718246459960938 ;  /* 0x3f317218051c2820 */ /* 0x000fe20000410000 */
[----:B------:R-:W-:Y:S01]  /*16fc0*/  IMAD R5, R24, UR4, RZ ;  /* 0x0000000418057c24 */ /* 0x000fe2000f8e02ff */
[----:B------:R-:W-:-:S03]  /*16fd0*/  IADD3 R21, R22, 0x20, RZ ;  /* 0x0000002016157810 */ /* 0x000fc60007ffe0ff */
[----:B------:R-:W1:Y:S01]  /*16fe0*/  @P5 LDC R31, c[0x0][0x2e8] ;  /* 0x0000ba00ff1f5b82 */ /* 0x000e620000000800 */
[----:B------:R-:W2:Y:S01]  /*16ff0*/  @P4 MUFU.LG2 R9, R9 ;  /* 0x0000000900094308 */ /* 0x000ea20000000c00 */
[----:B------:R-:W-:Y:S01]  /*17000*/  LOP3.LUT P6, RZ, R8, 0x3, RZ, 0xc0, !PT ;  /* 0x0000000308ff7812 */ /* 0x000fe200078cc0ff */
[----:B------:R-:W-:Y:S01]  /*17010*/  @P0 FMUL.FTZ R35, R4, 0.69314718246459960938 ;  /* 0x3f31721804230820 */ /* 0x000fe20000410000 */
[----:B------:R-:W-:Y:S01]  /*17020*/  SEL R7, R7, RZ, !P3 ;  /* 0x000000ff07077207 */ /* 0x000fe20005800000 */
[----:B------:R-:W-:Y:S01]  /*17030*/  BSSY B0, `(.L_x_339) ;  /* 0x0000049000007945 */ /* 0x000fe20003800000 */
[----:B------:R-:W-:Y:S02]  /*17040*/  SHF.L.U32 R5, R5, 0x7, RZ ;  /* 0x0000000705057819 */ /* 0x000fe400000006ff */
[----:B------:R-:W3:Y:S01]  /*17050*/  @P4 LDC R29, c[0x0][0x2e8] ;  /* 0x0000ba00ff1d4b82 */ /* 0x000ee20000000800 */
[----:B------:R-:W4:Y:S01]  /*17060*/  @P5 MUFU.LG2 R11, R11 ;  /* 0x0000000b000b5308 */ /* 0x000f220000000c00 */
[----:B------:R-:W-:Y:S01]  /*17070*/  IMAD R7, R20, R27, R7 ;  /* 0x0000001b14077224 */ /* 0x000fe200078e0207 */
[----:B------:R-:W-:Y:S01]  /*17080*/  ISETP.GE.AND P1, PT, R21, UR14, PT ;  /* 0x0000000e15007c0c */ /* 0x000fe2000bf26270 */
[----:B------:R-:W-:-:S02]  /*17090*/  IMAD.MOV.U32 R21, RZ, RZ, 0x7f800000 ;  /* 0x7f800000ff157424 */ /* 0x000fc400078e00ff */
[----:B------:R-:W-:Y:S01]  /*170a0*/  @P2 FFMA.FTZ R21, R3, R26, R28 ;  /* 0x0000001a03152223 */ /* 0x000fe2000001001c */
[----:B------:R-:W-:Y:S02]  /*170b0*/  IADD3 R4, R22, 0x40, RZ ;  /* 0x0000004016047810 */ /* 0x000fe40007ffe0ff */
[----:B------:R-:W-:Y:S01]  /*170c0*/  SHF.R.S32.HI R3, RZ, 0x1f, R5 ;  /* 0x0000001fff037819 */ /* 0x000fe20000011405 */
[----:B-----5:R1:W3:Y:S01]  /*170d0*/  LDS.128 R16, [R225+0x1800] ;  /* 0x00180000e1107984 */ /* 0x0202e20000000c00 */
[----:B--2---:R-:W-:Y:S01]  /*170e0*/  @P4 FMUL.FTZ R27, R9, 0.69314718246459960938 ;  /* 0x3f317218091b4820 */ /* 0x004fe20000410000 */
[--C-:B------:R-:W-:Y:S02]  /*170f0*/  IADD3 R9, P3, P2, R5, R32, R7.reuse ;  /* 0x0000002005097210 */ /* 0x100fe40007a7e007 */
[----:B------:R2:W2:Y:S01]  /*17100*/  LDS.128 R12, [R225+0x3800] ;  /* 0x00380000e10c7984 */ /* 0x0004a20000000c00 */
[----:B------:R-:W-:Y:S02]  /*17110*/  SHF.R.S32.HI R32, RZ, 0x1f, R7 ;  /* 0x0000001fff207819 */ /* 0x000fe40000011407 */
[----:B------:R-:W-:Y:S01]  /*17120*/  MOV R8, 0x7f800000 ;  /* 0x7f80000000087802 */ /* 0x000fe20000000f00 */
[----:B----4-:R-:W-:Y:S01]  /*17130*/  @P5 FMUL.FTZ R11, R11, 0.69314718246459960938 ;  /* 0x3f3172180b0b5820 */ /* 0x010fe20000410000 */
[----:B------:R-:W-:Y:S01]  /*17140*/  @P0 FFMA.FTZ R8, R164, R25, R35 ;  /* 0x00000019a4080223 */ /* 0x000fe20000010023 */
[----:B------:R-:W-:Y:S01]  /*17150*/  IMAD.MOV.U32 R25, RZ, RZ, 0x7f800000 ;  /* 0x7f800000ff197424 */ /* 0x000fe200078e00ff */
[----:B------:R-:W-:Y:S01]  /*17160*/  MOV R26, 0x7f800000 ;  /* 0x7f800000001a7802 */ /* 0x000fe20000000f00 */
[----:B-1----:R-:W-:Y:S01]  /*17170*/  @P5 FFMA.FTZ R25, R2, R31, R11 ;  /* 0x0000001f02195223 */ /* 0x002fe2000001000b */
[----:B------:R-:W-:Y:S01]  /*17180*/  ISETP.GE.AND P0, PT, R4, UR14, PT ;  /* 0x0000000e04007c0c */ /* 0x000fe2000bf06270 */
[----:B---3--:R-:W-:Y:S01]  /*17190*/  @P4 FFMA.FTZ R26, R0, R29, R27 ;  /* 0x0000001d001a4223 */ /* 0x008fe2000001001b */
[----:B------:R-:W-:Y:S01]  /*171a0*/  IADD3.X R32, R3, R33, R32, P3, P2 ;  /* 0x0000002103207210 */ /* 0x000fe20001fe4420 */
[----:B------:R-:W-:Y:S10]  /*171b0*/  @P6 BRA `(.L_x_340) ;  /* 0x0000000000c06947 */ /* 0x000ff40003800000 */
[----:B------:R-:W1:Y:S01]  /*171c0*/  S2R R3, SR_TID.X ;  /* 0x0000000000037919 */ /* 0x000e620000002100 */
[----:B------:R-:W-:-:S04]  /*171d0*/  SHF.R.S32.HI R5, RZ, 0x1f, R6 ;  /* 0x0000001fff057819 */ /* 0x000fc80000011406 */
[----:B------:R-:W-:-:S04]  /*171e0*/  LEA.HI R5, R5, R6, RZ, 0x2 ;  /* 0x0000000605057211 */ /* 0x000fc800078f10ff */
[----:B------:R-:W-:-:S05]  /*171f0*/  LOP3.LUT R5, R5, 0xffffffc, RZ, 0xc0, !PT ;  /* 0x0ffffffc05057812 */ /* 0x000fca00078ec0ff */
[----:B------:R-:W-:Y:S01]  /*17200*/  IMAD.IADD R5, R6, 0x1, -R5 ;  /* 0x0000000106057824 */ /* 0x000fe200078e0a05 */
[----:B-1----:R-:W-:-:S04]  /*17210*/  SHF.R.S32.HI R0, RZ, 0x1f, R3 ;  /* 0x0000001fff007819 */ /* 0x002fc80000011403 */
        /* <DEDUP_REMOVED lines=17> */
[C---:B------:R-:W-:Y:S01]  /*17330*/  @!P6 IADD3 R29, P2, R28.reuse, R9, RZ ;  /* 0x000000091c1de210 */ /* 0x040fe20007f5e0ff */
[-C--:B------:R-:W-:Y:S01]  /*17340*/  @!P4 IMAD R27, R27, R24.reuse, RZ ;  /* 0x000000181b1bc224 */ /* 0x080fe200078e02ff */
[----:B------:R-:W3:Y:S01]  /*17350*/  @!P5 LDC.64 R6, c[0x0][0x2b0] ;  /* 0x0000ac00ff06db82 */ /* 0x000ee20000000a00 */
[----:B------:R-:W-:Y:S01]  /*17360*/  @!P3 IMAD R11, R11, R24, RZ ;  /* 0x000000180b0bb224 */ /* 0x000fe200078e02ff */
[----:B------:R-:W-:-:S06]  /*17370*/  @!P6 LEA.HI.X.SX32 R28, R28, R32, 0x1, P2 ;  /* 0x000000201c1ce211 */ /* 0x000fcc00010f0eff */
[----:B------:R-:W4:Y:S01]  /*17380*/  @!P4 LDC.64 R4, c[0x0][0x2b0] ;  /* 0x0000ac00ff04cb82 */ /* 0x000f220000000a00 */
[----:B-1----:R-:W-:-:S04]  /*17390*/  @!P6 LEA R30, P2, R29, R2, 0x2 ;  /* 0x000000021d1ee211 */ /* 0x002fc800078410ff */
[----:B------:R-:W-:Y:S02]  /*173a0*/  @!P6 LEA.HI.X R31, R29, R3, R28, 0x2, P2 ;  /* 0x000000031d1fe211 */ /* 0x000fe400010f141c */
[C---:B------:R-:W-:Y:S01]  /*173b0*/  @!P5 IADD3 R28, P2, R0.reuse, R9, RZ ;  /* 0x00000009001cd210 */ /* 0x040fe20007f5e0ff */
[----:B------:R-:W1:Y:S02]  /*173c0*/  @!P3 LDC.64 R2, c[0x0][0x2b0] ;  /* 0x0000ac00ff02bb82 */ /* 0x000e640000000a00 */
[----:B------:R1:W-:Y:S01]  /*173d0*/  @!P6 STG.E desc[UR22][R30.64], R8 ;  /* 0x000000081e00e986 */ /* 0x0003e2000c101916 */
[----:B------:R-:W-:Y:S02]  /*173e0*/  @!P5 LEA.HI.X.SX32 R0, R0, R32, 0x1, P2 ;  /* 0x000000200000d211 */ /* 0x000fe400010f0eff */
[----:B---3--:R-:W-:-:S04]  /*173f0*/  @!P5 LEA R6, P2, R28, R6, 0x2 ;  /* 0x000000061c06d211 */ /* 0x008fc800078410ff */
[----:B------:R-:W-:Y:S02]  /*17400*/  @!P5 LEA.HI.X R7, R28, R7, R0, 0x2, P2 ;  /* 0x000000071c07d211 */ /* 0x000fe400010f1400 */
[----:B------:R-:W-:-:S03]  /*17410*/  @!P4 IADD3 R0, P2, R27, R9, RZ ;  /* 0x000000091b00c210 */ /* 0x000fc60007f5e0ff */
[----:B------:R3:W-:Y:S01]  /*17420*/  @!P5 STG.E desc[UR22][R6.64], R21 ;  /* 0x000000150600d986 */ /* 0x0007e2000c101916 */
[----:B------:R-:W-:Y:S02]  /*17430*/  @!P4 LEA.HI.X.SX32 R27, R27, R32, 0x1, P2 ;  /* 0x000000201b1bc211 */ /* 0x000fe400010f0eff */
[----:B----4-:R-:W-:-:S04]  /*17440*/  @!P4 LEA R4, P2, R0, R4, 0x2 ;  /* 0x000000040004c211 */ /* 0x010fc800078410ff */
[----:B------:R-:W-:Y:S02]  /*17450*/  @!P4 LEA.HI.X R5, R0, R5, R27, 0x2, P2 ;  /* 0x000000050005c211 */ /* 0x000fe400010f141b */
[----:B------:R-:W-:-:S03]  /*17460*/  @!P3 IADD3 R9, P2, R11, R9, RZ ;  /* 0x000000090b09b210 */ /* 0x000fc60007f5e0ff */
[----:B------:R3:W-:Y:S01]  /*17470*/  @!P4 STG.E desc[UR22][R4.64], R25 ;  /* 0x000000190400c986 */ /* 0x0007e2000c101916 */
[----:B------:R-:W-:Y:S02]  /*17480*/  @!P3 LEA.HI.X.SX32 R32, R11, R32, 0x1, P2 ;  /* 0x000000200b20b211 */ /* 0x000fe400010f0eff */
[----:B-1----:R-:W-:-:S04]  /*17490*/  @!P3 LEA R2, P2, R9, R2, 0x2 ;  /* 0x000000020902b211 */ /* 0x002fc800078410ff */
[----:B------:R-:W-:-:S05]  /*174a0*/  @!P3 LEA.HI.X R3, R9, R3, R32, 0x2, P2 ;  /* 0x000000030903b211 */ /* 0x000fca00010f1420 */
[----:B------:R3:W-:Y:S04]  /*174b0*/  @!P3 STG.E desc[UR22][R2.64], R26 ;  /* 0x0000001a0200b986 */ /* 0x0007e8000c101916 */
.L_x_340:
[----:B------:R-:W-:Y:S05]  /*174c0*/  BSYNC B0 ;  /* 0x0000000000007941 */ /* 0x000fea0003800000 */
.L_x_339:
[----:B---3--:R-:W-:Y:S01]  /*174d0*/  SHF.R.S32.HI R3, RZ, 0x1f, R20 ;  /* 0x0000001fff037819 */ /* 0x008fe20000011414 */
[----:B------:R-:W-:Y:S01]  /*174e0*/  UIMAD UR17, UR4, -0x80, UR17 ;  /* 0xffffff80041178a4 */ /* 0x000fe2000f8e0211 */
[----:B------:R-:W-:Y:S01]  /*174f0*/  SHF.R.S32.HI R2, RZ, 0x1f, R236 ;  /* 0x0000001fff027819 */ /* 0x000fe200000114ec */
[----:B------:R-:W-:Y:S01]  /*17500*/  IMAD.U32 R27, RZ, RZ, UR16 ;  /* 0x00000010ff1b7e24 */ /* 0x000fe2000f8e00ff */
[----:B------:R-:W-:Y:S01]  /*17510*/  IADD3 R4, P3, R236, UR10, RZ ;  /* 0x0000000aec047c10 */ /* 0x000fe2000ff7e0ff */
[----:B------:R-:W-:Y:S01]  /*17520*/  ULDC.64 UR4, c[0x0][0x2a0] ;  /* 0x0000a80000047ab9 */ /* 0x000fe20000000a00 */
[----:B------:R-:W-:Y:S01]  /*17530*/  SHF.R.S32.HI R23, RZ, 0x1f, R22 ;  /* 0x0000001fff177819 */ /* 0x000fe20000011416 */
[----:B------:R-:W-:Y:S01]  /*17540*/  IMAD R3, R3, UR4, RZ ;  /* 0x0000000403037c24 */ /* 0x000fe2000f8e02ff */
[----:B------:R-:W-:Y:S01]  /*17550*/  IADD3.X R5, R2, UR6, RZ, P3, !PT ;  /* 0x0000000602057c10 */ /* 0x000fe20009ffe4ff */
[----:B------:R-:W-:Y:S01]  /*17560*/  VIADD R0, R22, 0x60 ;  /* 0x0000006016007836 */ /* 0x000fe20000000000 */
[----:B------:R-:W-:Y:S01]  /*17570*/  ISETP.GE.AND P3, PT, R10, UR17, PT ;  /* 0x000000110a007c0c */ /* 0x000fe2000bf66270 */
[C---:B------:R-:W-:Y:S01]  /*17580*/  IMAD R29, R20.reuse, UR5, R3 ;  /* 0x00000005141d7c24 */ /* 0x040fe2000f8e0203 */
[----:B------:R1:W3:Y:S01]  /*17590*/  LDS.128 R8, [R225+0x2000] ;  /* 0x00200000e1087984 */ /* 0x0002e20000000c00 */
[----:B------:R-:W-:Y:S01]  /*175a0*/  IMAD.WIDE.U32 R2, R20, UR4, R4 ;  /* 0x0000000414027c25 */ /* 0x000fe2000f8e0004 */
[----:B------:R-:W-:Y:S01]  /*175b0*/  BSSY B0, `(.L_x_341) ;  /* 0x0000017000007945 */ /* 0x000fe20003800000 */
[----:B------:R-:W-:Y:S01]  /*175c0*/  ISETP.GE.AND P2, PT, R0, UR14, PT ;  /* 0x0000000e00007c0c */ /* 0x000fe2000bf46270 */
[----:B------:R1:W4:Y:S01]  /*175d0*/  LDS.128 R4, [R225+0x4000] ;  /* 0x00400000e1047984 */ /* 0x0003220000000c00 */
[----:B------:R-:W-:-:S03]  /*175e0*/  IMAD.WIDE R26, R27, 0x80, R22 ;  /* 0x000000801b1a7825 */ /* 0x000fc600078e0216 */
[----:B------:R1:W1:Y:S01]  /*175f0*/  LDS.128 R20, [R225] ;  /* 0x00000000e1147984 */ /* 0x0002620000000c00 */
[----:B------:R-:W-:Y:S02]  /*17600*/  IMAD.IADD R29, R3, 0x1, R29 ;  /* 0x00000001031d7824 */ /* 0x000fe400078e021d */
        /* <DEDUP_REMOVED lines=14> */
[----:B-1----:R1:W-:Y:S04]  /*176f0*/  @!P6 STG.E.128 desc[UR22][R24.64], R20 ;  /* 0x000000141800e986 */ /* 0x0023e8000c101d16 */
[----:B---3--:R1:W-:Y:S04]  /*17700*/  @!P5 STG.E.128 desc[UR22][R24.64+0x40], R8 ;  /* 0x000040081800d986 */ /* 0x0083e8000c101d16 */
[----:B----4-:R1:W-:Y:S02]  /*17710*/  @!P4 STG.E.128 desc[UR22][R24.64+0x80], R4 ;  /* 0x000080041800c986 */ /* 0x0103e4000c101d16 */
.L_x_342:
[----:B------:R-:W-:Y:S05]  /*17720*/  BSYNC B0 ;  /* 0x0000000000007941 */ /* 0x000fea0003800000 */
.L_x_341:
[----:B-1----:R1:W1:Y:S01]  /*17730*/  LDS.128 R20, [R225+0x800] ;  /* 0x00080000e1147984 */ /* 0x0022620000000c00 */
[----:B------:R-:W-:Y:S03]  /*17740*/  BSSY B0, `(.L_x_343) ;  /* 0x0000017000007945 */ /* 0x000fe60003800000 */
[----:B---3--:R3:W1:Y:S04]  /*17750*/  LDS.128 R8, [R225+0x2800] ;  /* 0x00280000e1087984 */ /* 0x0086680000000c00 */
        /* <DEDUP_REMOVED lines=21> */
.L_x_344:
[----:B------:R-:W-:Y:S05]  /*178b0*/  BSYNC B0 ;  /* 0x0000000000007941 */ /* 0x000fea0003800000 */
.L_x_343:
[----:B-1----:R1:W1:Y:S01]  /*178c0*/  LDS.128 R20, [R225+0x1000] ;  /* 0x00100000e1147984 */ /* 0x0022620000000c00 */
[----:B------:R-:W-:Y:S03]  /*178d0*/  BSSY B0, `(.L_x_345) ;  /* 0x0000017000007945 */ /* 0x000fe60003800000 */
[----:B------:R1:W1:Y:S04]  /*178e0*/  LDS.128 R8, [R225+0x3000] ;  /* 0x00300000e1087984 */ /* 0x0002680000000c00 */
[----:B----4-:R4:W1:Y:S01]  /*178f0*/  LDS.128 R4, [R225+0x5000] ;  /* 0x00500000e1047984 */ /* 0x0108620000000c00 */
        /* <DEDUP_REMOVED lines=19> */
[----:B------:R1:W-:Y:S02]  /*17a30*/  @!P0 STG.E.128 desc[UR22][R24.64+0x80], R4 ;  /* 0x0000800418008986 */ /* 0x0003e4000c101d16 */
.L_x_346:
[----:B------:R-:W-:Y:S05]  /*17a40*/  BSYNC B0 ;  /* 0x0000000000007941 */ /* 0x000fea0003800000 */
.L_x_345:
[----:B-1----:R1:W1:Y:S01]  /*17a50*/  LDS.128 R4, [R225+0x5800] ;  /* 0x00580000e1047984 */ /* 0x0022620000000c00 */
        /* <DEDUP_REMOVED lines=18> */
[----:B--2---:R2:W-:Y:S01]  /*17b80*/  @!P1 STG.E.128 desc[UR22][R2.64+0x40], R12 ;  /* 0x0000400c02009986 */ /* 0x0045e2000c101d16 */
[----:B------:R-:W-:Y:S05]  /*17b90*/  @P0 EXIT ;  /* 0x000000000000094d */ /* 0x000fea0003800000 */
[----:B-1----:R-:W-:Y:S01]  /*17ba0*/  STG.E.128 desc[UR22][R2.64+0x80], R4 ;  /* 0x0000800402007986 */ /* 0x002fe2000c101d16 */
[----:B------:R-:W-:Y:S05]  /*17bb0*/  EXIT ;  /* 0x000000000000794d */ /* 0x000fea0003800000 */
.L_x_302:
[----:B------:R-:W-:Y:S01]  /*17bc0*/  UISETP.NE.AND UP3, UPT, UR15, -0x1, UPT ;  /* 0xffffffff0f00788c */ /* 0x000fe2000bf65270 */
[----:B------:R-:W-:Y:S01]  /*17bd0*/  LEA.HI R3, R3, R120, RZ, 0x2 ;  /* 0x0000007803037211 */ /* 0x000fe200078f10ff */
[----:B------:R-:W-:Y:S01]  /*17be0*/  ULDC.U8 UR12, c[0x0][0x3d9] ;  /* 0x0000f640000c7ab9 */ /* 0x000fe20000000000 */
[----:B------:R-:W-:Y:S01]  /*17bf0*/  UIADD3 UR17, -UR21, UR17, URZ ;  /* 0x0000001115117290 */ /* 0x000fe2000fffe13f */
[----:B------:R-:W-:Y:S01]  /*17c00*/  IMAD.U32 R15, RZ, RZ, UR16 ;  /* 0x00000010ff0f7e24 */ /* 0x000fe2000f8e00ff */
[----:B------:R-:W-:Y:S01]  /*17c10*/  UISETP.NE.AND UP2, UPT, UR12, URZ, UPT ;  /* 0x0000003f0c00728c */ /* 0x000fe2000bf45270 */
[----:B------:R-:W-:Y:S01]  /*17c20*/  LOP3.LUT R5, R3, 0xfffffffc, RZ, 0xc0, !PT ;  /* 0xfffffffc03057812 */ /* 0x000fe200078ec0ff */
[----:B------:R-:W-:Y:S01]  /*17c30*/  BSSY B0, `(.L_x_347) ;  /* 0x000004f000007945 */ /* 0x000fe20003800000 */
[----:B------:R-:W-:-:S03]  /*17c40*/  SHF.R.S32.HI R16, RZ, 0x2, R3 ;  /* 0x00000002ff107819 */ /* 0x000fc60000011403 */
[----:B------:R-:W-:Y:S01]  /*17c50*/  @!UP3 USHF.R.S32.HI UR4, URZ, 0x1f, UR11 ;  /* 0x0000001f3f04b899 */ /* 0x000fe2000801140b */
[----:B------:R-:W-:Y:S01]  /*17c60*/  IMAD.IADD R6, R120, 0x1, -R5 ;  /* 0x0000000178067824 */ /* 0x000fe200078e0a05 */
[----:B------:R-:W-:Y:S01]  /*17c70*/  @UP3 ULDC.64 UR8, c[0x0][0x298] ;  /* 0x0000a60000083ab9 */ /* 0x000fe20000000a00 */
[----:B------:R-:W-:Y:S01]  /*17c80*/  @!UP3 ULDC.64 UR6, c[0x0][0x290] ;  /* 0x0000a4000006bab9 */ /* 0x000fe20000000a00 */
[----:B------:R-:W-:Y:S01]  /*17c90*/  @UP3 UIMAD.WIDE.U32 UR18, UR15, UR8, URZ ;  /* 0x000000080f1232a5 */ /* 0x000fe2000f8e003f */
[--C-:B------:R-:W-:Y:S01]  /*17ca0*/  SHF.R.S32.HI R17, RZ, 0x1f, R16.reuse ;  /* 0x0000001fff117819 */ /* 0x100fe20000011410 */
[----:B------:R-:W-:Y:S01]  /*17cb0*/  @!UP3 UIMAD UR8, UR4, UR6, URZ ;  /* 0x000000060408b2a4 */ /* 0x000fe2000f8e023f */
[C---:B------:R-:W-:Y:S01]  /*17cc0*/  ISETP.NE.AND P3, PT, R6.reuse, RZ, PT ;  /* 0x000000ff0600720c */ /* 0x040fe20003f65270 */
[----:B------:R-:W-:Y:S01]  /*17cd0*/  @!UP3 UIMAD.WIDE.U32 UR26, UR11, UR6, URZ ;  /* 0x000000060b1ab2a5 */ /* 0x000fe2000f8e003f */
[----:B------:R-:W-:Y:S01]  /*17ce0*/  IMAD.SHL.U32 R6, R6, 0x8, RZ ;  /* 0x0000000806067824 */ /* 0x000fe200078e00ff */
[----:B------:R-:W-:Y:S01]  /*17cf0*/  @!UP3 UIMAD UR8, UR11, UR7, UR8 ;  /* 0x000000070b08b2a4 */ /* 0x000fe2000f8e0208 */
[----:B------:R-:W-:Y:S01]  /*17d00*/  IMAD.WIDE R14, R15, 0x80, R16 ;  /* 0x000000800f0e7825 */ /* 0x000fe200078e0210 */
[----:B------:R-:W-:Y:S01]  /*17d10*/  @UP2 ULDC.64 UR4, c[0x0][0x2c0] ;  /* 0x0000b00000042ab9 */ /* 0x000fe20000000a00 */
[----:B------:R-:W-:Y:S01]  /*17d20*/  ULDC.U8 UR7, c[0x0][0x3d8] ;  /* 0x0000f60000077ab9 */ /* 0x000fe20000000000 */
[----:B------:R-:W-:Y:S01]  /*17d30*/  USHF.R.S32.HI UR6, URZ, 0x1f, UR25 ;  /* 0x0000001f3f067899 */ /* 0x000fe20008011419 */
[----:B------:R-:W-:Y:S01]  /*17d40*/  VIADD R0, R16, 0x60 ;  /* 0x0000006010007836 */ /* 0x000fe20000000000 */
[----:B------:R-:W-:Y:S01]  /*17d50*/  UISETP.NE.AND UP0, UPT, UR7, URZ, !UP2 ;  /* 0x0000003f0700728c */ /* 0x000fe2000d705270 */
[C---:B------:R-:W-:Y:S01]  /*17d60*/  VIADD R5, R6.reuse, 0x20 ;  /* 0x0000002006057836 */ /* 0x040fe20000000000 */
[----:B------:R-:W-:Y:S01]  /*17d70*/  UISETP.NE.AND UP1, UPT, UR7, URZ, UPT ;  /* 0x0000003f0700728c */ /* 0x000fe2000bf25270 */
[----:B------:R-:W-:Y:S01]  /*17d80*/  IADD3 R4, R6, 0x40, RZ ;  /* 0x0000004006047810 */ /* 0x000fe20007ffe0ff */
[----:B------:R-:W-:-:S02]  /*17d90*/  @UP2 UIMAD UR13, UR5, UR4, URZ ;  /* 0x00000004050d22a4 */ /* 0x000fc4000f8e023f */
[----:B------:R-:W-:Y:S01]  /*17da0*/  UISETP.EQ.AND UP1, UPT, UR12, URZ, UP1 ;  /* 0x0000003f0c00728c */ /* 0x000fe20008f22270 */
[----:B------:R-:W-:Y:S01]  /*17db0*/  @!UP2 ULDC UR7, c[0x0][0x2c4] ;  /* 0x0000b1000007aab9 */ /* 0x000fe20000000800 */
[----:B------:R-:W-:Y:S01]  /*17dc0*/  ULDC.64 UR4, c[0x0][0x2a0] ;  /* 0x0000a80000047ab9 */ /* 0x000fe20000000a00 */
[----:B------:R-:W-:Y:S01]  /*17dd0*/  @UP3 UIMAD UR9, UR15, UR9, UR19 ;  /* 0x000000090f0932a4 */ /* 0x000fe2000f8e0213 */
[----:B------:R-:W-:Y:S01]  /*17de0*/  IMAD.U32 R10, RZ, RZ, UR4 ;  /* 0x00000004ff0a7e24 */ /* 0x000fe2000f8e00ff */
[----:B------:R-:W-:Y:S01]  /*17df0*/  @UP0 ULDC UR7, c[0x0][0x2e4] ;  /* 0x0000b90000070ab9 */ /* 0x000fe20000000800 */
[----:B------:R-:W-:Y:S02]  /*17e00*/  UISETP.NE.OR UP0, UPT, UR15, -0x1, !UP1 ;  /* 0xffffffff0f00788c */ /* 0x000fe4000cf05670 */
[----:B------:R-:W-:Y:S02]  /*17e10*/  UIMAD UR6, UR6, UR4, URZ ;  /* 0x00000004060672a4 */ /* 0x000fe4000f8e023f */
[----:B------:R-:W-:Y:S01]  /*17e20*/  @!UP3 UIADD3 UR9, UR27, UR8, URZ ;  /* 0x000000081b09b290 */ /* 0x000fe2000fffe03f */
[----:B------:R-:W-:Y:S01]  /*17e30*/  @UP2 UMOV UR4, 0x1 ;  /* 0x0000000100042882 */ /* 0x000fe20000000000 */
[----:B------:R-:W-:Y:S01]  /*17e40*/  @!UP2 UIMAD UR4, UR7, UR10, URZ ;  /* 0x0000000a0704a2a4 */ /* 0x000fe2000f8e023f */
[----:B------:R-:W-:Y:S01]  /*17e50*/  @!UP3 UMOV UR18, UR26 ;  /* 0x0000001a0012bc82 */ /* 0x000fe20008000000 */
[----:B------:R-:W-:Y:S01]  /*17e60*/  @UP1 ULDC UR8, c[0x0][0x2c4] ;  /* 0x0000b10000081ab9 */ /* 0x000fe20000000800 */
[----:B------:R-:W-:Y:S01]  /*17e70*/  IADD3 R2, P0, R6, UR18, RZ ;  /* 0x0000001206027c10 */ /* 0x000fe2000ff1e0ff */
[----:B------:R-:W-:-:S02]  /*17e80*/  UIMAD UR4, UR11, UR4, URZ ;  /* 0x000000040b0472a4 */ /* 0x000fc4000f8e023f */
[----:B------:R-:W-:Y:S01]  /*17e90*/  UIMAD UR5, UR25, UR5, UR6 ;  /* 0x00000005190572a4 */ /* 0x000fe2000f8e0206 */
[----:B------:R-:W-:Y:S01]  /*17ea0*/  LEA.HI.X.SX32 R3, R6, UR9, 0x1, P0 ;  /* 0x0000000906037c11 */ /* 0x000fe200080f0eff */
[----:B------:R-:W-:Y:S01]  /*17eb0*/  @!UP0 UIMAD UR15, UR11, UR8, URZ ;  /* 0x000000080b0f82a4 */ /* 0x000fe2000f8e023f */
[----:B------:R-:W-:Y:S01]  /*17ec0*/  ISETP.GE.AND P0, PT, R16, UR17, PT ;  /* 0x0000001110007c0c */ /* 0x000fe2000bf06270 */
[----:B------:R-:W-:Y:S01]  /*17ed0*/  @UP2 ULDC UR6, c[0x0][0x2c0] ;  /* 0x0000b00000062ab9 */ /* 0x000fe20000000800 */
[----:B------:R-:W-:Y:S01]  /*17ee0*/  USEL UR4, UR4, URZ, !UP1 ;  /* 0x0000003f04047287 */ /* 0x000fe2000c800000 */
[----:B------:R-:W-:Y:S01]  /*17ef0*/  IMAD.WIDE.U32 R10, R10, UR25, R2 ;  /* 0x000000190a0a7c25 */ /* 0x000fe2000f8e0002 */
[----:B------:R-:W-:Y:S01]  /*17f00*/  @!UP2 UMOV UR6, 0x1 ;  /* 0x000000010006a882 */ /* 0x000fe20000000000 */
[----:B------:R-:W-:Y:S01]  /*17f10*/  @!UP2 UMOV UR13, UR7 ;  /* 0x00000007000dac82 */ /* 0x000fe20008000000 */
[----:B------:R-:W-:Y:S01]  /*17f20*/  UIMAD UR7, UR21, UR6, URZ ;  /* 0x00000006150772a4 */ /* 0x000fe2000f8e023f */
[C---:B------:R-:W-:Y:S01]  /*17f30*/  VIADD R3, R16.reuse, 0x20 ;  /* 0x0000002010037836 */ /* 0x040fe20000000000 */
[----:B------:R-:W-:Y:S01]  /*17f40*/  UIMAD UR13, UR25, UR13, UR4 ;  /* 0x0000000d190d72a4 */ /* 0x000fe2000f8e0204 */
[----:B------:R-:W-:Y:S01]  /*17f50*/  IADD3 R2, R16, 0x40, RZ ;  /* 0x0000004010027810 */ /* 0x000fe20007ffe0ff */
[----:B------:R-:W-:Y:S01]  /*17f60*/  @!UP1 UMOV UR28, URZ ;  /* 0x0000003f001c9c82 */ /* 0x000fe20008000000 */
[----:B------:R-:W-:Y:S01]  /*17f70*/  @!UP1 UMOV UR29, URZ ;  /* 0x0000003f001d9c82 */ /* 0x000fe20008000000 */
[----:B------:R-:W-:Y:S01]  /*17f80*/  @UP1 UMOV UR28, UR15 ;  /* 0x0000000f001c1c82 */ /* 0x000fe20008000000 */
[----:B------:R-:W-:Y:S01]  /*17f90*/  @UP1 USHF.R.S32.HI UR29, URZ, 0x1f, UR15 ;  /* 0x0000001f3f1d1899 */ /* 0x000fe2000801140f */
[----:B------:R-:W-:Y:S01]  /*17fa0*/  VIADD R13, R11, UR5 ;  /* 0x000000050b0d7c36 */ /* 0x000fe20008000000 */
[----:B------:R-:W-:Y:S01]  /*17fb0*/  USHF.R.S32.HI UR4, URZ, 0x1f, UR7 ;  /* 0x0000001f3f047899 */ /* 0x000fe20008011407 */
        /* <DEDUP_REMOVED lines=22> */
.L_x_348:
[----:B------:R-:W-:Y:S05]  /*18120*/  BSYNC B0 ;  /* 0x0000000000007941 */ /* 0x000fea0003800000 */
.L_x_347:
        /* <DEDUP_REMOVED lines=22> */
.L_x_350:
[----:B------:R-:W-:Y:S05]  /*18290*/  BSYNC B0 ;  /* 0x0000000000007941 */ /* 0x000fea0003800000 */
.L_x_349:
        /* <DEDUP_REMOVED lines=22> */
.L_x_352:
[----:B------:R-:W-:Y:S05]  /*18400*/  BSYNC B0 ;  /* 0x0000000000007941 */ /* 0x000fea0003800000 */
.L_x_351:
        /* <DEDUP_REMOVED lines=23> */
.L_x_354:
[----:B------:R-:W-:Y:S05]  /*18580*/  BSYNC B0 ;  /* 0x0000000000007941 */ /* 0x000fea0003800000 */
.L_x_353:
        /* <DEDUP_REMOVED lines=10> */
.L_x_356:
[----:B------:R-:W-:Y:S05]  /*18630*/  BSYNC B0 ;  /* 0x0000000000007941 */ /* 0x000fea0003800000 */
.L_x_355:
        /* <DEDUP_REMOVED lines=10> */
.L_x_358:
[----:B------:R-:W-:Y:S05]  /*186e0*/  BSYNC B0 ;  /* 0x0000000000007941 */ /* 0x000fea0003800000 */
.L_x_357:
        /* <DEDUP_REMOVED lines=10> */
.L_x_360:
[----:B------:R-:W-:Y:S05]  /*18790*/  BSYNC B0 ;  /* 0x0000000000007941 */ /* 0x000fea0003800000 */
.L_x_359:
        /* <DEDUP_REMOVED lines=10> */
.L_x_361:
        /* <DEDUP_REMOVED lines=12> */
.L_x_1149:


//--------------------- .text._ZN5flash16flash_fwd_kernelI23Flash_fwd_kernel_traitsILi96ELi128ELi64ELi4ELb0ELb0EN7cutlass10bfloat16_tE19Flash_kernel_traitsILi96ELi128ELi64ELi4ES3_EELb1ELb1ELb0ELb0ELb1ELb1ELb0ELb0EEEvNS_16Flash_fwd_paramsE --------------------------
	.section	.text._ZN5flash16flash_fwd_kernelI23Flash_fwd_kernel_traitsILi96ELi128ELi64ELi4ELb0ELb0EN7cutlass10bfloat16_tE19Flash_kernel_traitsILi96ELi128ELi64ELi4ES3_EELb1ELb1ELb0ELb0ELb1ELb1ELb0ELb0EEEvNS_16Flash_fwd_paramsE,"ax",@progbits
	.align	128
        .global         _ZN5flash16flash_fwd_kernelI23Flash_fwd_kernel_traitsILi96ELi128ELi64ELi4ELb0ELb0EN7cutlass10bfloat16_tE19Flash_kernel_traitsILi96ELi128ELi64ELi4ES3_EELb1ELb1ELb0ELb0ELb1ELb1ELb0ELb0EEEvNS_16Flash_fwd_paramsE
        .type           _ZN5flash16flash_fwd_kernelI23Flash_fwd_kernel_traitsILi96ELi128ELi64ELi4ELb0ELb0EN7cutlass10bfloat16_tE19Flash_kernel_traitsILi96ELi128ELi64ELi4ES3_EELb1ELb1ELb0ELb0ELb1ELb1ELb0ELb0EEEvNS_16Flash_fwd_paramsE,@function
        .size           _ZN5flash16flash_fwd_kernelI23Flash_fwd_kernel_traitsILi96ELi128ELi64ELi4ELb0ELb0EN7cutlass10bfloat16_tE19Flash_kernel_traitsILi96ELi128ELi64ELi4ES3_EELb1ELb1ELb0ELb0ELb1ELb1ELb0ELb0EEEvNS_16Flash_fwd_paramsE,(.L_x_1150 - _ZN5flash16flash_fwd_kernelI23Flash_fwd_kernel_traitsILi96ELi128ELi64ELi4ELb0ELb0EN7cutlass10bfloat16_tE19Flash_kernel_traitsILi96ELi128ELi64ELi4ES3_EELb1ELb1ELb0ELb0ELb1ELb1ELb0ELb0EEEvNS_16Flash_fwd_paramsE)
        .other          _ZN5flash16flash_fwd_kernelI23Flash_fwd_kernel_traitsILi96ELi128ELi64ELi4ELb0ELb0EN7cutlass10bfloat16_tE19Flash_kernel_traitsILi96ELi128ELi64ELi4ES3_EELb1ELb1ELb0ELb0ELb1ELb1ELb0ELb0EEEvNS_16Flash_fwd_paramsE,@"STO_CUDA_ENTRY STV_DEFAULT"
_ZN5flash16flash_fwd_kernelI23Flash_fwd_kernel_traitsILi96ELi128ELi64ELi4ELb0ELb0EN7cutlass10bfloat16_tE19Flash_kernel_traitsILi96ELi128ELi64ELi4ES3_EELb1ELb1ELb0ELb0ELb1ELb1ELb0ELb0EEEvNS_16Flash_fwd_paramsE:
.text._ZN5flash16flash_fwd_kernelI23Flash_fwd_kernel_traitsILi96ELi128ELi64ELi4ELb0ELb0EN7cutlass10bfloat16_tE19Flash_kernel_traitsILi96ELi128ELi64ELi4ES3_EELb1ELb1ELb0ELb0ELb1ELb1ELb0ELb0EEEvNS_16Flash_fwd_paramsE:
[----:B------:R-:W-:Y:S08]  /*0000*/  LDC R1, c[0x0][0x28] ;  /* 0x00000a00ff017b82 */ /* 0x000ff00000000800 */
[----:B------:R-:W1:Y:S01]  /*0010*/  LDC R169, c[0x0][0x3a8] ;  /* 0x0000ea00ffa97b82 */ /* 0x000e620000000800 */
[----:B------:R-:W-:Y:S01]  /*0020*/  ULDC.U8 UR4, c[0x0][0x3b4] ;  /* 0x0000ed0000047ab9 */ /* 0x000fe20000000000 */
[----:B------:R-:W-:Y:S01]  /*0030*/  ULDC.64 UR32, c[0x0][0x3a0] ;  /* 0x0000e80000207ab9 */ /* 0x000fe20000000a00 */
[----:B------:R-:W-:Y:S01]  /*0040*/  ISETP.NE.AND P3, PT, RZ, UR4, PT ;  /* 0x00000004ff007c0c */ /* 0x000fe2000bf65270 */
[----:B------:R-:W-:Y:S01]  /*0050*/  IMAD.U32 R8, RZ, RZ, UR32 ;  /* 0x00000020ff087e24 */ /* 0x000fe2000f8e00ff */
[----:B------:R-:W-:Y:S01]  /*0060*/  ULDC.64 UR30, c[0x0][0x208] ;  /* 0x00008200001e7ab9 */ /* 0x000fe20000000a00 */
[----:B------:R-:W-:-:S02]  /*0070*/  IMAD.U32 R9, RZ, RZ, UR33 ;  /* 0x00000021ff097e24 */ /* 0x000fc4000f8e00ff */
[----:B------:R-:W2:Y:S01]  /*0080*/  LDC R117, c[0x0][0x3ac] ;  /* 0x0000eb00ff757b82 */ /* 0x000ea20000000800 */
[----:B------:R-:W3:Y:S01]  /*0090*/  S2R R222, SR_CTAID.X ;  /* 0x0000000000de7919 */ /* 0x000ee20000002500 */
[----:B------:R-:W3:Y:S06]  /*00a0*/  S2R R12, SR_CTAID.Y ;  /* 0x00000000000c7919 */ /* 0x000eec0000002600 */
[----:B------:R-:W4:Y:S01]  /*00b0*/  LDC.64 R4, c[0x0][0x300] ;  /* 0x0000c000ff047b82 */ /* 0x000f220000000a00 */
[----:B------:R-:W5:Y:S01]  /*00c0*/  @P3 LDG.E.64 R8, desc[UR30][R8.64] ;  /* 0x0000001e08083981 */ /* 0x000f62000c1e1b00 */
[----:B------:R-:W3:Y:S01]  /*00d0*/  S2R R11, SR_CTAID.Z ;  /* 0x00000000000b7919 */ /* 0x000ee20000002700 */
[----:B------:R-:W3:Y:S01]  /*00e0*/  S2R R122, SR_TID.X ;  /* 0x00000000007a7919 */ /* 0x000ee20000002100 */
[----:B-1----:R-:W-:Y:S01]  /*00f0*/  @P3 IMAD.MOV.U32 R2, RZ, RZ, R169 ;  /* 0x000000ffff023224 */ /* 0x002fe200078e00a9 */
[----:B------:R-:W-:Y:S01]  /*0100*/  ULDC UR19, c[0x0][0x2c4] ;  /* 0x0000b10000137ab9 */ /* 0x000fe20000000800 */
[----:B--2---:R-:W-:-:S05]  /*0110*/  @P3 IMAD.MOV.U32 R3, RZ, RZ, R117 ;  /* 0x000000ffff033224 */ /* 0x004fca00078e0075 */
[----:B------:R1:W2:Y:S01]  /*0120*/  @P3 LDG.E.64 R6, desc[UR30][R2.64] ;  /* 0x0000001e02063981 */ /* 0x0002a2000c1e1b00 */
[----:B------:R-:W-:Y:S01]  /*0130*/  IMAD.MOV.U32 R13, RZ, RZ, RZ ;  /* 0x000000ffff0d7224 */ /* 0x000fe200078e00ff */
[----:B----4-:R-:W-:-:S04]  /*0140*/  ISETP.NE.U32.AND P2, PT, R4, RZ, PT ;  /* 0x000000ff0400720c */ /* 0x010fc80003f45070 */
[----:B------:R-:W-:Y:S02]  /*0150*/  ISETP.NE.AND.EX P2, PT, R5, RZ, PT, P2 ;  /* 0x000000ff0500720c */ /* 0x000fe40003f45320 */
[----:B---3--:R-:W-:-:S04]  /*0160*/  LOP3.LUT R0, R11, R222, R12, 0xfe, !PT ;  /* 0x000000de0b007212 */ /* 0x008fc800078efe0c */
[----:B------:R-:W-:-:S07]  /*0170*/  LOP3.LUT P4, RZ, R0, R122, RZ, 0xfc, !PT ;  /* 0x0000007a00ff7212 */ /* 0x000fce000788fcff */
[----:B------:R-:W3:Y:S08]  /*0180*/  @P2 LDC.64 R4, c[0x0][0x300] ;  /* 0x0000c000ff042b82 */ /* 0x000ef00000000a00 */
[----:B-1----:R-:W1:Y:S08]  /*0190*/  LDC.64 R2, c[0x0][0x308] ;  /* 0x0000c200ff027b82 */ /* 0x002e700000000a00 */
[----:B------:R-:W2:Y:S08]  /*01a0*/  @P3 LDC R0, c[0x0][0x3b0] ;  /* 0x0000ec00ff003b82 */ /* 0x000eb00000000800 */
[----:B------:R-:W4:Y:S01]  /*01b0*/  @!P4 LDC.64 R14, c[0x0][0x3b8] ;  /* 0x0000ee00ff0ecb82 */ /* 0x000f220000000a00 */
[----:B---3--:R-:W-:Y:S01]  /*01c0*/  @P2 IMAD.WIDE R4, R12, 0x4, R4 ;  /* 0x000000040c042825 */ /* 0x008fe200078e0204 */
[----:B-1----:R-:W-:-:S04]  /*01d0*/  ISETP.NE.U32.AND P1, PT, R2, RZ, PT ;  /* 0x000000ff0200720c */ /* 0x002fc80003f25070 */
[----:B------:R-:W-:-:S13]  /*01e0*/  ISETP.NE.AND.EX P1, PT, R3, RZ, PT, P1 ;  /* 0x000000ff0300720c */ /* 0x000fda0003f25310 */
[----:B------:R-:W1:Y:S02]  /*01f0*/  @P1 LDC.64 R2, c[0x0][0x308] ;  /* 0x0000c200ff021b82 */ /* 0x000e640000000a00 */
[----:B-1----:R-:W-:Y:S01]  /*0200*/  @P1 IMAD.WIDE R2, R12, 0x4, R2 ;  /* 0x000000040c021825 */ /* 0x002fe200078e0202 */
[----:B-----5:R-:W-:Y:S02]  /*0210*/  @P3 R2UR UR32, R8 ;  /* 0x00000000082032ca */ /* 0x020fe400000e0000 */
[----:B------:R-:W-:-:S11]  /*0220*/  @P3 R2UR UR33, R9 ;  /* 0x00000000092132ca */ /* 0x000fd600000e0000 */
[----:B------:R-:W-:Y:S02]  /*0230*/  IMAD.U32 R8, RZ, RZ, UR32 ;  /* 0x00000020ff087e24 */ /* 0x000fe4000f8e00ff */
[----:B------:R-:W-:Y:S01]  /*0240*/  IMAD.U32 R9, RZ, RZ, UR33 ;  /* 0x00000021ff097e24 */ /* 0x000fe2000f8e00ff */
[----:B--2---:R-:W-:-:S04]  /*0250*/  @P3 IADD3 R169, P0, R6, R0, RZ ;  /* 0x0000000006a93210 */ /* 0x004fc80007f1e0ff */
[----:B----4-:R1:W-:Y:S01]  /*0260*/  @!P4 STG.E.64 desc[UR30][R14.64], R8 ;  /* 0x000000080e00c986 */ /* 0x0103e2000c101b1e */
[----:B------:R-:W-:Y:S02]  /*0270*/  @P3 IMAD.X R117, RZ, RZ, R7, P0 ;  /* 0x000000ffff753224 */ /* 0x000fe400000e0607 */
[----:B------:R-:W-:Y:S02]  /*0280*/  @!P4 IMAD.MOV.U32 R6, RZ, RZ, R169 ;  /* 0x000000ffff06c224 */ /* 0x000fe400078e00a9 */
[----:B------:R-:W-:-:S05]  /*0290*/  @!P4 IMAD.MOV.U32 R7, RZ, RZ, R117 ;  /* 0x000000ffff07c224 */ /* 0x000fca00078e0075 */
[----:B------:R1:W-:Y:S04]  /*02a0*/  @!P4 STG.E.64 desc[UR30][R14.64+0x8], R6 ;  /* 0x000008060e00c986 */ /* 0x0003e8000c101b1e */
[----:B------:R2:W3:Y:S04]  /*02b0*/  @P2 LDG.E R13, desc[UR30][R4.64] ;  /* 0x0000001e040d2981 */ /* 0x0004e8000c1e1900 */
[----:B------:R-:W3:Y:S01]  /*02c0*/  @P1 LDG.E R121, desc[UR30][R2.64] ;  /* 0x0000001e02791981 */ /* 0x000ee2000c1e1900 */
[----:B------:R-:W-:-:S05]  /*02d0*/  IMAD.SHL.U32 R124, R222, 0x80, RZ ;  /* 0x00000080de7c7824 */ /* 0x000fca00078e00ff */
[----:B------:R-:W-:Y:S01]  /*02e0*/  ISETP.GE.AND P0, PT, R124, UR19, PT ;  /* 0x000000137c007c0c */ /* 0x000fe2000bf06270 */
[----:B--2---:R-:W2:Y:S08]  /*02f0*/  @!P1 LDC.64 R4, c[0x0][0x318] ;  /* 0x0000c600ff049b82 */ /* 0x004eb00000000a00 */
[----:B------:R-:W4:Y:S01]  /*0300*/  @!P1 LDC.64 R2, c[0x0][0x2c8] ;  /* 0x0000b200ff029b82 */ /* 0x000f220000000a00 */
[----:B--2---:R-:W-:-:S04]  /*0310*/  @!P1 ISETP.NE.U32.AND P2, PT, R4, RZ, PT ;  /* 0x000000ff0400920c */ /* 0x004fc80003f45070 */
[----:B------:R-:W-:-:S04]  /*0320*/  @!P1 ISETP.NE.AND.EX P2, PT, R5, RZ, PT, P2 ;  /* 0x000000ff0500920c */ /* 0x000fc80003f45320 */
[----:B----4-:R-:W-:Y:S01]  /*0330*/  @!P1 SEL R3, R3, RZ, P2 ;  /* 0x000000ff03039207 */ /* 0x010fe20001000000 */
[----:B---3--:R-:W-:-:S03]  /*0340*/  @P1 IMAD.IADD R121, R121, 0x1, -R13 ;  /* 0x0000000179791824 */ /* 0x008fc600078e0a0d */
[----:B------:R-:W-:Y:S01]  /*0350*/  @!P1 IADD3 R121, R3, R2, -R13 ;  /* 0x0000000203799210 */ /* 0x000fe20007ffe80d */
[----:B-1----:R-:W-:Y:S06]  /*0360*/  @P0 EXIT ;  /* 0x000000000000094d */ /* 0x002fec0003800000 */
[----:B------:R-:W-:Y:S01]  /*0370*/  VIADD R0, R124, 0xbf ;  /* 0x000000bf7c007836 */ /* 0x000fe20000000000 */
[----:B------:R-:W-:Y:S01]  /*0380*/  ULDC UR18, c[0x0][0x398] ;  /* 0x0000e60000127ab9 */ /* 0x000fe20000000800 */
[C---:B------:R-:W-:Y:S01]  /*0390*/  VIADD R4, R121.reuse, 0x3f ;  /* 0x0000003f79047836 */ /* 0x040fe20000000000 */
[----:B------:R-:W-:Y:S01]  /*03a0*/  SHF.R.S32.HI R14, RZ, 0x1f, R122 ;  /* 0x0000001fff0e7819 */ /* 0x000fe2000001147a */
[----:B------:R-:W-:Y:S01]  /*03b0*/  ULDC UR8, c[0x0][0x270] ;  /* 0x00009c0000087ab9 */ /* 0x000fe20000000800 */
[----:B------:R-:W-:Y:S02]  /*03c0*/  IADD3 R0, R121, -UR19, R0 ;  /* 0x8000001379007c10 */ /* 0x000fe4000fffe000 */
[----:B------:R-:W-:Y:S02]  /*03d0*/  SHF.R.S32.HI R2, RZ, 0x1f, R4 ;  /* 0x0000001fff027819 */ /* 0x000fe40000011404 */
[----:B------:R-:W-:Y:S01]  /*03e0*/  LEA.HI R120, R14, R122, RZ, 0x5 ;  /* 0x0000007a0e787211 */ /* 0x000fe200078f28ff */
[----:B------:R-:W-:Y:S01]  /*03f0*/  VIADD R0, R0, UR18 ;  /* 0x0000001200007c36 */ /* 0x000fe20008000000 */
[----:B------:R-:W-:-:S02]  /*0400*/  LEA.HI R2, R2, R4, RZ, 0x6 ;  /* 0x0000000402027211 */ /* 0x000fc400078f30ff */
[----:B------:R-:W-:Y:S02]  /*0410*/  LOP3.LUT R125, R120, 0xffffffe0, RZ, 0xc0, !PT ;  /* 0xffffffe0787d7812 */ /* 0x000fe400078ec0ff */
[----:B------:R-:W-:Y:S02]  /*0420*/  SHF.R.S32.HI R3, RZ, 0x1f, R0 ;  /* 0x0000001fff037819 */ /* 0x000fe40000011400 */
[----:B------:R-:W-:Y:S01]  /*0430*/  SHF.R.S32.HI R2, RZ, 0x6, R2 ;  /* 0x00000006ff027819 */ /* 0x000fe20000011402 */
[----:B------:R-:W-:Y:S01]  /*0440*/  IMAD.IADD R125, R122, 0x1, -R125 ;  /* 0x000000017a7d7824 */ /* 0x000fe200078e0a7d */
[----:B------:R-:W-:Y:S01]  /*0450*/  LEA.HI R3, R3, R0, RZ, 0x6 ;  /* 0x0000000003037211 */ /* 0x000fe200078f30ff */
[----:B------:R-:W-:-:S03]  /*0460*/  IMAD R0, R12, UR8, R11 ;  /* 0x000000080c007c24 */ /* 0x000fc6000f8e020b */
[----:B------:R-:W-:Y:S01]  /*0470*/  SHF.R.S32.HI R3, RZ, 0x6, R3 ;  /* 0x00000006ff037819 */ /* 0x000fe20000011403 */
[----:B------:R-:W-:-:S03]  /*0480*/  IMAD.SHL.U32 R0, R0, 0x20, RZ ;  /* 0x0000002000007824 */ /* 0x000fc600078e00ff */
[----:B------:R-:W-:Y:S02]  /*0490*/  VIMNMX R3, R2, R3, PT ;  /* 0x0000000302037248 */ /* 0x000fe40003fe0100 */
[--C-:B------:R-:W-:Y:S02]  /*04a0*/  IADD3 R169, P1, P0, R0, R169, R125.reuse ;  /* 0x000000a900a97210 */ /* 0x100fe4000783e07d */
[----:B------:R-:W-:Y:S02]  /*04b0*/  ISETP.GE.AND P2, PT, R3, 0x1, PT ;  /* 0x000000010300780c */ /* 0x000fe40003f46270 */
[----:B------:R-:W-:Y:S02]  /*04c0*/  SHF.R.S32.HI R0, RZ, 0x1f, R0 ;  /* 0x0000001fff007819 */ /* 0x000fe40000011400 */
[----:B------:R-:W-:-:S04]  /*04d0*/  SHF.R.S32.HI R2, RZ, 0x1f, R125 ;  /* 0x0000001fff027819 */ /* 0x000fc8000001147d */
[----:B------:R-:W-:-:S05]  /*04e0*/  IADD3.X R117, R0, R117, R2, P1, P0 ;  /* 0x0000007500757210 */ /* 0x000fca0000fe0402 */
[----:B------:R-:W-:Y:S05]  /*04f0*/  @!P2 BRA `(.L_x_362) ;  /* 0x000000f80038a947 */ /* 0x000fea0003800000 */
[----:B------:R-:W1:Y:S01]  /*0500*/  LDC R7, c[0x0][0x278] ;  /* 0x00009e00ff077b82 */ /* 0x000e620000000800 */
[CC--:B------:R-:W-:Y:S01]  /*0510*/  LEA.HI R5, R14.reuse, R122.reuse, RZ, 0x4 ;  /* 0x0000007a0e057211 */ /* 0x0c0fe200078f20ff */
[----:B------:R-:W-:Y:S01]  /*0520*/  ULDC.64 UR12, c[0x0][0x248] ;  /* 0x00009200000c7ab9 */ /* 0x000fe20000000a00 */
[CC--:B------:R-:W-:Y:S01]  /*0530*/  LEA.HI R223, R14.reuse, R122.reuse, RZ, 0x2 ;  /* 0x0000007a0edf7211 */ /* 0x0c0fe200078f10ff */
[----:B------:R-:W-:Y:S01]  /*0540*/  ULDC.64 UR10, c[0x0][0x250] ;  /* 0x00009400000a7ab9 */ /* 0x000fe20000000a00 */
[----:B------:R-:W-:Y:S01]  /*0550*/  SHF.R.S32.HI R2, RZ, 0x4, R5 ;  /* 0x00000004ff027819 */ /* 0x000fe20000011405 */
[----:B------:R-:W-:Y:S01]  /*0560*/  ULDC.64 UR4, c[0x0][0x228] ;  /* 0x00008a0000047ab9 */ /* 0x000fe20000000a00 */
[----:B------:R-:W-:Y:S01]  /*0570*/  LEA.HI R14, R14, R122, RZ, 0x3 ;  /* 0x0000007a0e0e7211 */ /* 0x000fe200078f18ff */
[----:B------:R-:W2:Y:S01]  /*0580*/  S2UR UR14, SR_CgaCtaId ;  /* 0x00000000000e79c3 */ /* 0x000ea20000008800 */
[----:B------:R-:W-:Y:S01]  /*0590*/  LOP3.LUT R24, R223, 0xfffffffc, RZ, 0xc0, !PT ;  /* 0xfffffffcdf187812 */ /* 0x000fe200078ec0ff */
[----:B------:R-:W-:Y:S01]  /*05a0*/  ULDC.64 UR6, c[0x0][0x258] ;  /* 0x0000960000067ab9 */ /* 0x000fe20000000a00 */
[----:B------:R-:W-:Y:S01]  /*05b0*/  SHF.R.S32.HI R16, RZ, 0x2, R223 ;  /* 0x00000002ff107819 */ /* 0x000fe200000114df */
[----:B------:R-:W-:Y:S01]  /*05c0*/  IMAD.SHL.U32 R0, R14, 0x8, RZ ;  /* 0x000000080e007824 */ /* 0x000fe200078e00ff */
[----:B------:R-:W-:Y:S01]  /*05d0*/  LEA.HI R6, R5, R2, RZ, 0x1 ;  /* 0x0000000205067211 */ /* 0x000fe200078f08ff */
[----:B------:R-:W-:Y:S01]  /*05e0*/  IMAD.IADD R24, R122, 0x1, -R24 ;  /* 0x000000017a187824 */ /* 0x000fe200078e0a18 */
[----:B------:R-:W-:Y:S01]  /*05f0*/  LEA.HI R223, R223, R16, RZ, 0x1 ;  /* 0x00000010dfdf7211 */ /* 0x000fe200078f08ff */
[----:B------:R-:W-:Y:S01]  /*0600*/  ULDC.64 UR8, c[0x0][0x240] ;  /* 0x0000900000087ab9 */ /* 0x000fe20000000a00 */
[----:B------:R-:W-:Y:S01]  /*0610*/  LOP3.LUT R6, R6, 0xfffffffe, RZ, 0xc0, !PT ;  /* 0xfffffffe06067812 */ /* 0x000fe200078ec0ff */
[----:B------:R-:W-:Y:S01]  /*0620*/  IMAD.SHL.U32 R24, R24, 0x8, RZ ;  /* 0x0000000818187824 */ /* 0x000fe200078e00ff */
[----:B------:R-:W-:Y:S01]  /*0630*/  LOP3.LUT R5, R5, 0xfffffff0, RZ, 0xc0, !PT ;  /* 0xfffffff005057812 */ /* 0x000fe200078ec0ff */
[----:B------:R-:W-:Y:S01]  /*0640*/  VIADD R123, R3, 0xffffffff ;  /* 0xffffffff037b7836 */ /* 0x000fe20000000000 */
[----:B------:R-:W-:Y:S01]  /*0650*/  LOP3.LUT R0, R0, 0xc0, RZ, 0xc0, !PT ;  /* 0x000000c000007812 */ /* 0x000fe200078ec0ff */
[----:B------:R-:W-:Y:S01]  /*0660*/  IMAD.IADD R6, R2, 0x1, -R6 ;  /* 0x0000000102067824 */ /* 0x000fe200078e0a06 */
[----:B------:R-:W-:Y:S01]  /*0670*/  LOP3.LUT R223, R223, 0x7fffffe, RZ, 0xc0, !PT ;  /* 0x07fffffedfdf7812 */ /* 0x000fe200078ec0ff */
[----:B------:R-:W-:Y:S01]  /*0680*/  IMAD.IADD R5, R122, 0x1, -R5 ;  /* 0x000000017a057824 */ /* 0x000fe200078e0a05 */
[----:B-1----:R-:W-:Y:S01]  /*0690*/  IABS R9, R7 ;  /* 0x0000000700097213 */ /* 0x002fe20000000000 */
[----:B------:R-:W-:Y:S01]  /*06a0*/  USHF.L.U32 UR15, UR12, 0x6, URZ ;  /* 0x000000060c0f7899 */ /* 0x000fe2000800063f */
[----:B------:R-:W-:Y:S01]  /*06b0*/  SHF.R.U32.HI R2, RZ, 0x3, R0 ;  /* 0x00000003ff027819 */ /* 0x000fe20000011600 */
[----:B------:R-:W-:Y:S01]  /*06c0*/  IMAD.IADD R223, R16, 0x1, -R223 ;  /* 0x0000000110df7824 */ /* 0x000fe200078e0adf */
[----:B------:R-:W1:Y:S01]  /*06d0*/  I2F.RP R20, R9 ;  /* 0x0000000900147306 */ /* 0x000e620000209400 */
[----:B------:R-:W-:Y:S01]  /*06e0*/  LOP3.LUT R8, R14, 0xfffffff8, RZ, 0xc0, !PT ;  /* 0xfffffff80e087812 */ /* 0x000fe200078ec0ff */
[----:B------:R-:W-:Y:S01]  /*06f0*/  USHF.L.U32 UR17, UR10, 0x6, URZ ;  /* 0x000000060a117899 */ /* 0x000fe2000800063f */
[----:B------:R-:W-:Y:S01]  /*0700*/  LOP3.LUT R0, R0, 0x18, R24, 0xf8, !PT ;  /* 0x0000001800007812 */ /* 0x000fe200078ef818 */
[----:B------:R-:W-:Y:S01]  /*0710*/  USHF.L.U64.HI UR16, UR10, 0x6, UR11 ;  /* 0x000000060a107899 */ /* 0x000fe2000801020b */
[----:B------:R-:W-:Y:S01]  /*0720*/  SHF.R.S32.HI R120, RZ, 0x5, R120 ;  /* 0x00000005ff787819 */ /* 0x000fe20000011478 */
[----:B------:R-:W-:Y:S01]  /*0730*/  IMAD.IADD R8, R122, 0x1, -R8 ;  /* 0x000000017a087824 */ /* 0x000fe200078e0a08 */
[----:B------:R-:W-:Y:S01]  /*0740*/  LEA.HI R22, R5, R5, RZ, 0x1 ;  /* 0x0000000505167211 */ /* 0x000fe200078f08ff */
[----:B------:R-:W-:Y:S01]  /*0750*/  IMAD.MOV.U32 R230, RZ, RZ, R123 ;  /* 0x000000ffffe67224 */ /* 0x000fe200078e007b */
[----:B------:R-:W-:Y:S01]  /*0760*/  LOP3.LUT R2, R0, R2, RZ, 0x3c, !PT ;  /* 0x0000000200027212 */ /* 0x000fe200078e3cff */
[----:B------:R-:W-:Y:S01]  /*0770*/  IMAD R223, R120, 0x8, R223 ;  /* 0x0000000878df7824 */ /* 0x000fe200078e02df */
[----:B------:R-:W-:Y:S01]  /*0780*/  LOP3.LUT R119, R22, 0x7fffffe, RZ, 0xc0, !PT ;  /* 0x07fffffe16777812 */ /* 0x000fe200078ec0ff */
[----:B------:R-:W-:Y:S01]  /*0790*/  IMAD R124, R120, 0x10, R124 ;  /* 0x00000010787c7824 */ /* 0x000fe200078e027c */
[----:B------:R-:W-:Y:S01]  /*07a0*/  SHF.R.S32.HI R4, RZ, 0x1f, R5 ;  /* 0x0000001fff047819 */ /* 0x000fe20000011405 */
[----:B------:R-:W-:Y:S01]  /*07b0*/  IMAD.U32 R223, R223, 0x20, R2 ;  /* 0x00000020dfdf7824 */ /* 0x000fe200078e0002 */
[----:B-1----:R-:W1:Y:S01]  /*07c0*/  MUFU.RCP R20, R20 ;  /* 0x0000001400147308 */ /* 0x002e620000001000 */
[----:B------:R-:W-:Y:S01]  /*07d0*/  LEA.HI R18, R8, R8, RZ, 0x1 ;  /* 0x0000000808127211 */ /* 0x000fe200078f08ff */
[----:B------:R-:W-:Y:S01]  /*07e0*/  IMAD.IADD R119, R5, 0x1, -R119 ;  /* 0x0000000105777824 */ /* 0x000fe200078e0a77 */
[----:B------:R-:W-:Y:S01]  /*07f0*/  SHF.R.S32.HI R17, RZ, 0x1f, R16 ;  /* 0x0000001fff117819 */ /* 0x000fe20000011410 */
[----:B------:R-:W-:Y:S01]  /*0800*/  IMAD R232, R222, 0x8, R120 ;  /* 0x00000008dee87824 */ /* 0x000fe200078e0278 */
[----:B------:R-:W-:-:S02]  /*0810*/  IADD3 R2, P0, R16, R13, RZ ;  /* 0x0000000d10027210 */ /* 0x000fc40007f1e0ff */
[----:B------:R-:W-:Y:S02]  /*0820*/  LEA.HI R4, R4, R5, RZ, 0x3 ;  /* 0x0000000504047211 */ /* 0x000fe400078f18ff */
[----:B------:R-:W-:Y:S02]  /*0830*/  LOP3.LUT R5, R18, 0x3fffffe, RZ, 0xc0, !PT ;  /* 0x03fffffe12057812 */ /* 0x000fe400078ec0ff */
[----:B------:R-:W-:Y:S01]  /*0840*/  LEA.HI.X.SX32 R13, R13, R17, 0x1, P0 ;  /* 0x000000110d0d7211 */ /* 0x000fe200000f0eff */
[----:B------:R-:W-:Y:S01]  /*0850*/  IMAD.WIDE R16, R222, 0x80, R16 ;  /* 0x00000080de107825 */ /* 0x000fe200078e0210 */
[----:B------:R-:W-:Y:S02]  /*0860*/  SHF.R.S32.HI R25, RZ, 0x1f, R24 ;  /* 0x0000001fff197819 */ /* 0x000fe40000011418 */
[----:B------:R-:W-:Y:S01]  /*0870*/  SHF.R.S32.HI R10, RZ, 0x1f, R12 ;  /* 0x0000001fff0a7819 */ /* 0x000fe2000001140c */
[----:B------:R-:W-:Y:S01]  /*0880*/  IMAD.IADD R5, R8, 0x1, -R5 ;  /* 0x0000000108057824 */ /* 0x000fe200078e0a05 */
[--C-:B------:R-:W-:Y:S01]  /*0890*/  SHF.R.S32.HI R23, RZ, 0x1, R22.reuse ;  /* 0x00000001ff177819 */ /* 0x100fe20000011416 */
[----:B-1----:R-:W-:Y:S01]  /*08a0*/  VIADD R20, R20, 0xffffffe ;  /* 0x0ffffffe14147836 */ /* 0x002fe20000000000 */
[----:B------:R-:W-:Y:S01]  /*08b0*/  SHF.R.S32.HI R22, RZ, 0x1f, R22 ;  /* 0x0000001fff167819 */ /* 0x000fe20000011416 */
[----:B------:R-:W-:-:S02]  /*08c0*/  IMAD R8, R13, UR12, RZ ;  /* 0x0000000c0d087c24 */ /* 0x000fc4000f8e02ff */
[----:B------:R-:W1:Y:S01]  /*08d0*/  F2I.FTZ.U32.TRUNC.NTZ R21, R20 ;  /* 0x0000001400157305 */ /* 0x000e62000021f000 */
[----:B------:R-:W-:Y:S01]  /*08e0*/  IMAD R13, R13, UR10, RZ ;  /* 0x0000000a0d0d7c24 */ /* 0x000fe2000f8e02ff */
[----:B------:R-:W-:Y:S01]  /*08f0*/  LEA.HI R22, R22, R23, RZ, 0x2 ;  /* 0x0000001716167211 */ /* 0x000fe200078f10ff */
[----:B------:R-:W-:-:S03]  /*0900*/  IMAD.WIDE.U32 R26, R2, UR12, R24 ;  /* 0x0000000c021a7c25 */ /* 0x000fc6000f8e0018 */
[----:B------:R-:W-:Y:S01]  /*0910*/  LOP3.LUT R22, R22, 0xfffffffc, RZ, 0xc0, !PT ;  /* 0xfffffffc16167812 */ /* 0x000fe200078ec0ff */
[C---:B------:R-:W-:Y:S02]  /*0920*/  IMAD R13, R2.reuse, UR11, R13 ;  /* 0x0000000b020d7c24 */ /* 0x040fe4000f8e020d */
[----:B------:R-:W-:Y:S02]  /*0930*/  IMAD R8, R2, UR13, R8 ;  /* 0x0000000d02087c24 */ /* 0x000fe4000f8e0208 */
[----:B------:R-:W-:Y:S02]  /*0940*/  IMAD R15, R10, UR4, RZ ;  /* 0x000000040a0f7c24 */ /* 0x000fe4000f8e02ff */
[----:B------:R-:W-:Y:S01]  /*0950*/  IMAD.IADD R27, R27, 0x1, R8 ;  /* 0x000000011b1b7824 */ /* 0x000fe200078e0208 */
[----:B------:R-:W-:Y:S01]  /*0960*/  SHF.R.S32.HI R8, RZ, 0x1, R18 ;  /* 0x00000001ff087819 */ /* 0x000fe20000011412 */
[----:B-1----:R-:W-:Y:S02]  /*0970*/  IMAD.MOV R0, RZ, RZ, -R21 ;  /* 0x000000ffff007224 */ /* 0x002fe400078e0a15 */
[----:B------:R-:W-:-:S02]  /*0980*/  IMAD.MOV.U32 R20, RZ, RZ, RZ ;  /* 0x000000ffff147224 */ /* 0x000fc400078e00ff */
[----:B------:R-:W-:Y:S02]  /*0990*/  IMAD R0, R0, R9, RZ ;  /* 0x0000000900007224 */ /* 0x000fe400078e02ff */
[----:B------:R-:W-:Y:S02]  /*09a0*/  IMAD R15, R12, UR5, R15 ;  /* 0x000000050c0f7c24 */ /* 0x000fe4000f8e020f */
[----:B------:R-:W-:Y:S01]  /*09b0*/  IMAD.HI.U32 R19, R21, R0, R20 ;  /* 0x0000000015137227 */ /* 0x000fe200078e0014 */
[----:B------:R-:W-:-:S03]  /*09c0*/  IABS R0, R11 ;  /* 0x0000000b00007213 */ /* 0x000fc60000000000 */
[----:B------:R-:W-:Y:S01]  /*09d0*/  IMAD.WIDE.U32 R20, R12, UR4, R24 ;  /* 0x000000040c147c25 */ /* 0x000fe2000f8e0018 */
[----:B------:R-:W-:-:S03]  /*09e0*/  ULDC.64 UR4, c[0x0][0x230] ;  /* 0x00008c0000047ab9 */ /* 0x000fc60000000a00 */
[----:B------:R-:W-:-:S04]  /*09f0*/  IMAD.WIDE.U32 R24, R2, UR10, R24 ;  /* 0x0000000a02187c25 */ /* 0x000fc8000f8e0018 */
[----:B------:R-:W-:-:S04]  /*0a00*/  IMAD.HI.U32 R19, R19, R0, RZ ;  /* 0x0000000013137227 */ /* 0x000fc800078e00ff */
[----:B------:R-:W-:Y:S02]  /*0a10*/  IMAD.IADD R25, R25, 0x1, R13 ;  /* 0x0000000119197824 */ /* 0x000fe400078e020d */
[----:B------:R-:W-:Y:S02]  /*0a20*/  IMAD.MOV R13, RZ, RZ, -R19 ;  /* 0x000000ffff0d7224 */ /* 0x000fe400078e0a13 */
[----:B------:R-:W-:Y:S02]  /*0a30*/  IMAD.IADD R21, R21, 0x1, R15 ;  /* 0x0000000115157824 */ /* 0x000fe400078e020f */
[C---:B------:R-:W-:Y:S02]  /*0a40*/  IMAD R13, R9.reuse, R13, R0 ;  /* 0x0000000d090d7224 */ /* 0x040fe400078e0200 */
[----:B------:R-:W-:Y:S02]  /*0a50*/  IMAD.SHL.U32 R15, R8, 0x40, RZ ;  /* 0x00000040080f7824 */ /* 0x000fe400078e00ff */
[----:B------:R-:W-:Y:S01]  /*0a60*/  IMAD.WIDE.U32 R26, R12, UR4, R26 ;  /* 0x000000040c1a7c25 */ /* 0x000fe2000f8e001a */
[----:B------:R-:W-:-:S02]  /*0a70*/  ISETP.GT.U32.AND P2, PT, R9, R13, PT ;  /* 0x0000000d0900720c */ /* 0x000fc40003f44070 */
[----:B------:R-:W-:Y:S01]  /*0a80*/  LOP3.LUT R0, R15, 0xc0, RZ, 0xc0, !PT ;  /* 0x000000c00f007812 */ /* 0x000fe200078ec0ff */
[----:B------:R-:W-:Y:S01]  /*0a90*/  IMAD.WIDE.U32 R20, R11, UR6, R20 ;  /* 0x000000060b147c25 */ /* 0x000fe2000f8e0014 */
[----:B------:R-:W-:Y:S02]  /*0aa0*/  SHF.R.S32.HI R15, RZ, 0x1f, R11 ;  /* 0x0000001fff0f7819 */ /* 0x000fe4000001140b */
[----:B------:R-:W-:Y:S01]  /*0ab0*/  LOP3.LUT R18, R0, 0x8, R14, 0xf8, !PT ;  /* 0x0000000800127812 */ /* 0x000fe200078ef80e */
[----:B------:R-:W-:Y:S01]  /*0ac0*/  IMAD R14, R10, UR4, RZ ;  /* 0x000000040a0e7c24 */ /* 0x000fe2000f8e02ff */
[----:B------:R-:W-:Y:S01]  /*0ad0*/  SHF.R.U32.HI R0, RZ, 0x3, R0 ;  /* 0x00000003ff007819 */ /* 0x000fe20000011600 */
[----:B------:R-:W-:Y:S02]  /*0ae0*/  IMAD R15, R15, UR6, RZ ;  /* 0x000000060f0f7c24 */ /* 0x000fe4000f8e02ff */
[----:B------:R-:W-:Y:S01]  /*0af0*/  IMAD R14, R12, UR5, R14 ;  /* 0x000000050c0e7c24 */ /* 0x000fe2000f8e020e */
[----:B------:R-:W-:Y:S01]  /*0b00*/  ULDC.64 UR4, c[0x0][0x238] ;  /* 0x00008e0000047ab9 */ /* 0x000fe20000000a00 */
[----:B------:R-:W-:Y:S01]  /*0b10*/  @!P2 IMAD.IADD R13, R13, 0x1, -R9 ;  /* 0x000000010d0da824 */ /* 0x000fe200078e0a09 */
[----:B------:R-:W-:Y:S01]  /*0b20*/  LOP3.LUT R0, R18, R0, RZ, 0x3c, !PT ;  /* 0x0000000012007212 */ /* 0x000fe200078e3cff */
[C---:B------:R-:W-:Y:S01]  /*0b30*/  IMAD R15, R11.reuse, UR7, R15 ;  /* 0x000000070b0f7c24 */ /* 0x040fe2000f8e020f */
[----:B------:R-:W-:Y:S01]  /*0b40*/  LOP3.LUT R11, R11, R7, RZ, 0x3c, !PT ;  /* 0x000000070b0b7212 */ /* 0x000fe200078e3cff */
[----:B------:R-:W-:Y:S01]  /*0b50*/  IMAD R10, R10, UR4, RZ ;  /* 0x000000040a0a7c24 */ /* 0x000fe2000f8e02ff */
[----:B------:R-:W-:Y:S01]  /*0b60*/  ISETP.GE.U32.AND P0, PT, R13, R9, PT ;  /* 0x000000090d00720c */ /* 0x000fe20003f06070 */
[----:B------:R-:W-:Y:S01]  /*0b70*/  @!P2 VIADD R19, R19, 0x1 ;  /* 0x000000011313a836 */ /* 0x000fe20000000000 */
[----:B------:R-:W-:Y:S01]  /*0b80*/  ISETP.GE.AND P1, PT, R11, RZ, PT ;  /* 0x000000ff0b00720c */ /* 0x000fe20003f26270 */
[C---:B------:R-:W-:Y:S01]  /*0b90*/  IMAD R10, R12.reuse, UR5, R10 ;  /* 0x000000050c0a7c24 */ /* 0x040fe2000f8e020a */
[----:B------:R-:W-:Y:S01]  /*0ba0*/  ISETP.NE.AND P2, PT, R7, RZ, PT ;  /* 0x000000ff0700720c */ /* 0x000fe20003f45270 */
[----:B------:R-:W-:Y:S01]  /*0bb0*/  IMAD.WIDE.U32 R24, R12, UR4, R24 ;  /* 0x000000040c187c25 */ /* 0x000fe2000f8e0018 */
[----:B------:R-:W-:Y:S01]  /*0bc0*/  UMOV UR5, 0x400 ;  /* 0x0000040000057882 */ /* 0x000fe20000000000 */
[----:B------:R-:W-:Y:S01]  /*0bd0*/  ULDC.64 UR6, c[0x0][0x210] ;  /* 0x0000840000067ab9 */ /* 0x000fe20000000a00 */
[----:B------:R-:W-:Y:S01]  /*0be0*/  USHF.L.U32 UR4, UR8, 0x6, URZ ;  /* 0x0000000608047899 */ /* 0x000fe2000800063f */
[----:B------:R-:W-:Y:S01]  /*0bf0*/  IMAD R12, R17, UR8, RZ ;  /* 0x00000008110c7c24 */ /* 0x000fe2000f8e02ff */
[----:B--2---:R-:W-:Y:S01]  /*0c00*/  ULEA UR5, UR14, UR5, 0x18 ;  /* 0x000000050e057291 */ /* 0x004fe2000f8ec03f */
[----:B------:R-:W-:Y:S01]  /*0c10*/  IMAD.IADD R21, R21, 0x1, R15 ;  /* 0x0000000115157824 */ /* 0x000fe200078e020f */
[----:B------:R-:W-:Y:S01]  /*0c20*/  USHF.L.U64.HI UR14, UR12, 0x6, UR13 ;  /* 0x000000060c0e7899 */ /* 0x000fe2000801020d */
[----:B------:R-:W-:-:S02]  /*0c30*/  IMAD R12, R16, UR9, R12 ;  /* 0x00000009100c7c24 */ /* 0x000fc4000f8e020c */
[----:B------:R-:W-:Y:S01]  /*0c40*/  IMAD.WIDE.U32 R16, R16, UR8, R20 ;  /* 0x0000000810107c25 */ /* 0x000fe2000f8e0014 */
[----:B------:R-:W-:Y:S01]  /*0c50*/  USHF.L.U64.HI UR8, UR8, 0x6, UR9 ;  /* 0x0000000608087899 */ /* 0x000fe20008010209 */
[----:B------:R-:W-:Y:S02]  /*0c60*/  LEA R223, R223, UR5, 0x1 ;  /* 0x00000005dfdf7c11 */ /* 0x000fe4000f8e08ff */
[----:B------:R-:W-:Y:S01]  /*0c70*/  @P0 VIADD R19, R19, 0x1 ;  /* 0x0000000113130836 */ /* 0x000fe20000000000 */
[C---:B------:R-:W-:Y:S01]  /*0c80*/  LEA R20, P0, R16.reuse, UR6, 0x1 ;  /* 0x0000000610147c11 */ /* 0x040fe2000f8008ff */
[----:B------:R-:W-:Y:S02]  /*0c90*/  IMAD.IADD R12, R17, 0x1, R12 ;  /* 0x00000001110c7824 */ /* 0x000fe400078e020c */
[----:B------:R-:W-:Y:S01]  /*0ca0*/  @!P1 IMAD.MOV R19, RZ, RZ, -R19 ;  /* 0x000000ffff139224 */ /* 0x000fe200078e0a13 */
[----:B------:R-:W-:Y:S01]  /*0cb0*/  @!P2 LOP3.LUT R19, RZ, R7, RZ, 0x33, !PT ;  /* 0x00000007ff13a212 */ /* 0x000fe200078e33ff */
[----:B------:R-:W-:Y:S01]  /*0cc0*/  IMAD.IADD R15, R27, 0x1, R14 ;  /* 0x000000011b0f7824 */ /* 0x000fe200078e020e */
[----:B------:R-:W-:Y:S01]  /*0cd0*/  LEA.HI.X R21, R16, UR7, R12, 0x1, P0 ;  /* 0x0000000710157c11 */ /* 0x000fe200080f0c0c */
[----:B------:R-:W-:Y:S01]  /*0ce0*/  ULDC.64 UR6, c[0x0][0x260] ;  /* 0x0000980000067ab9 */ /* 0x000fe20000000a00 */
[----:B------:R-:W-:Y:S01]  /*0cf0*/  IADD3 R12, P0, R20, UR4, RZ ;  /* 0x00000004140c7c10 */ /* 0x000fe2000ff1e0ff */
[----:B------:R-:W-:Y:S01]  /*0d00*/  IMAD.MOV.U32 R14, RZ, RZ, R26 ;  /* 0x000000ffff0e7224 */ /* 0x000fe200078e001a */
[----:B------:R-:W-:Y:S01]  /*0d10*/  SHF.R.S32.HI R226, RZ, 0x1f, R19 ;  /* 0x0000001fffe27819 */ /* 0x000fe20000011413 */
[----:B------:R-:W-:Y:S01]  /*0d20*/  @!PT LDS RZ, [RZ] ;  /* 0x00000000fffff984 */ /* 0x000fe20000000800 */
[----:B------:R-:W-:Y:S01]  /*0d30*/  @!PT LDS RZ, [RZ] ;  /* 0x00000000fffff984 */ /* 0x000fe20000000800 */
[----:B------:R-:W-:Y:S01]  /*0d40*/  @!PT LDS RZ, [RZ] ;  /* 0x00000000fffff984 */ /* 0x000fe20000000800 */
[----:B------:R-:W-:Y:S01]  /*0d50*/  LDGSTS.E.BYPASS.LTC128B.128 [R223], desc[UR30][R20.64] ;  /* 0x0000000014df7fae */ /* 0x000fe2000b901d5e */
[----:B------:R-:W-:Y:S01]  /*0d60*/  IADD3.X R13, R21, UR8, RZ, P0, !PT ;  /* 0x00000008150d7c10 */ /* 0x000fe200087fe4ff */
[----:B------:R-:W-:Y:S01]  /*0d70*/  IMAD.WIDE.U32 R224, R19, UR6, R14 ;  /* 0x0000000613e07c25 */ /* 0x000fe2000f8e000e */
[----:B------:R-:W-:Y:S01]  /*0d80*/  SHF.R.S32.HI R7, RZ, 0x1f, R123 ;  /* 0x0000001fff077819 */ /* 0x000fe2000001147b */
[----:B------:R-:W-:Y:S02]  /*0d90*/  LDGSTS.E.BYPASS.LTC128B.128 [R223+0x2000], desc[UR30][R20.64+0x40] ;  /* 0x0200004014df7fae */ /* 0x000fe4000b901d5e */
[----:B------:R-:W-:-:S02]  /*0da0*/  IMAD R228, R226, UR6, RZ ;  /* 0x00000006e2e47c24 */ /* 0x000fc4000f8e02ff */
[----:B------:R-:W-:Y:S01]  /*0db0*/  LDGSTS.E.BYPASS.LTC128B.128 [R223+0x4000], desc[UR30][R20.64+0x80] ;  /* 0x0400008014df7fae */ /* 0x000fe2000b901d5e */
[----:B------:R-:W-:Y:S02]  /*0dc0*/  IMAD R9, R123, UR14, RZ ;  /* 0x0000000e7b097c24 */ /* 0x000fe4000f8e02ff */
[----:B------:R-:W-:Y:S01]  /*0dd0*/  IMAD R228, R19, UR7, R228 ;  /* 0x0000000713e47c24 */ /* 0x000fe2000f8e02e4 */
[----:B------:R-:W-:Y:S01]  /*0de0*/  LDGSTS.E.BYPASS.LTC128B.128 [R223+0x800], desc[UR30][R12.64] ;  /* 0x008000000cdf7fae */ /* 0x000fe2000b901d5e */
[----:B------:R-:W-:Y:S01]  /*0df0*/  IMAD R9, R7, UR15, R9 ;  /* 0x0000000f07097c24 */ /* 0x000fe2000f8e0209 */
[----:B------:R-:W-:Y:S01]  /*0e00*/  ULDC.64 UR6, c[0x0][0x268] ;  /* 0x00009a0000067ab9 */ /* 0x000fe20000000a00 */
[----:B------:R-:W-:Y:S01]  /*0e10*/  IMAD.IADD R229, R225, 0x1, R228 ;  /* 0x00000001e1e57824 */ /* 0x000fe200078e02e4 */
[----:B------:R-:W-:Y:S01]  /*0e20*/  LDGSTS.E.BYPASS.LTC128B.128 [R223+0x2800], desc[UR30][R12.64+0x40] ;  /* 0x028000400cdf7fae */ /* 0x000fe2000b901d5e */
[----:B------:R-:W-:Y:S02]  /*0e30*/  IMAD.MOV.U32 R228, RZ, RZ, R224 ;  /* 0x000000ffffe47224 */ /* 0x000fe400078e00e0 */
[----:B------:R-:W-:Y:S01]  /*0e40*/  IMAD.IADD R11, R25, 0x1, R10 ;  /* 0x00000001190b7824 */ /* 0x000fe200078e020a */
[----:B------:R1:W-:Y:S01]  /*0e50*/  LDGSTS.E.BYPASS.LTC128B.128 [R223+0x4800], desc[UR30][R12.64+0x80] ;  /* 0x048000800cdf7fae */ /* 0x0003e2000b901d5e */
[----:B------:R-:W-:-:S04]  /*0e60*/  IMAD.WIDE.U32 R14, R123, UR15, R228 ;  /* 0x0000000f7b0e7c25 */ /* 0x000fc8000f8e00e4 */
[----:B------:R-:W-:Y:S02]  /*0e70*/  IMAD.IADD R9, R15, 0x1, R9 ;  /* 0x000000010f097824 */ /* 0x000fe400078e0209 */
[----:B------:R-:W-:Y:S02]  /*0e80*/  IMAD.MOV.U32 R10, RZ, RZ, R24 ;  /* 0x000000ffff0a7224 */ /* 0x000fe400078e0018 */
[----:B------:R-:W-:Y:S02]  /*0e90*/  IMAD.IADD R2, R23, 0x1, -R22 ;  /* 0x0000000117027824 */ /* 0x000fe400078e0a16 */
[----:B------:R-:W-:-:S03]  /*0ea0*/  IMAD.WIDE.U32 R246, R19, UR6, R10 ;  /* 0x0000000613f67c25 */ /* 0x000fc6000f8e000a */
[----:B------:R-:W-:Y:S01]  /*0eb0*/  LOP3.LUT P1, RZ, R2, 0x2, RZ, 0xc0, !PT ;  /* 0x0000000202ff7812 */ /* 0x000fe2000782c0ff */
[----:B------:R-:W-:Y:S02]  /*0ec0*/  IMAD R226, R226, UR6, RZ ;  /* 0x00000006e2e27c24 */ /* 0x000fe4000f8e02ff */
[----:B------:R-:W-:Y:S02]  /*0ed0*/  IMAD R7, R7, UR10, RZ ;  /* 0x0000000a07077c24 */ /* 0x000fe4000f8e02ff */
[----:B------:R-:W-:Y:S02]  /*0ee0*/  IMAD.SHL.U32 R118, R4, 0x20, RZ ;  /* 0x0000002004767824 */ /* 0x000fe400078e00ff */
[----:B------:R-:W-:Y:S01]  /*0ef0*/  IMAD R226, R19, UR7, R226 ;  /* 0x0000000713e27c24 */ /* 0x000fe2000f8e02e2 */
[----:B------:R-:W-:Y:S01]  /*0f00*/  ULDC.64 UR6, c[0x0][0x220] ;  /* 0x0000880000067ab9 */ /* 0x000fe20000000a00 */
[----:B------:R-:W-:Y:S01]  /*0f10*/  IMAD R7, R123, UR11, R7 ;  /* 0x0000000b7b077c24 */ /* 0x000fe2000f8e0207 */
[----:B------:R-:W-:Y:S01]  /*0f20*/  LOP3.LUT R118, R118, 0xffffff00, RZ, 0xc0, !PT ;  /* 0xffffff0076767812 */ /* 0x000fe200078ec0ff */
[----:B------:R-:W-:Y:S01]  /*0f30*/  IMAD R5, R6, 0x8, R5 ;  /* 0x0000000806057824 */ /* 0x000fe200078e0205 */
[----:B-1----:R-:W-:Y:S01]  /*0f40*/  IADD3 R12, P0, R12, UR4, RZ ;  /* 0x000000040c0c7c10 */ /* 0x002fe2000ff1e0ff */
[----:B------:R-:W-:-:S02]  /*0f50*/  IMAD.IADD R227, R247, 0x1, R226 ;  /* 0x00000001f7e37824 */ /* 0x000fc400078e02e2 */
[----:B------:R-:W-:Y:S01]  /*0f60*/  IMAD.U32 R0, R5, 0x20, R0 ;  /* 0x0000002005007824 */ /* 0x000fe200078e0000 */
[----:B------:R-:W-:Y:S02]  /*0f70*/  IADD3.X R13, R13, UR8, RZ, P0, !PT ;  /* 0x000000080d0d7c10 */ /* 0x000fe400087fe4ff */
[----:B------:R-:W-:Y:S01]  /*0f80*/  IADD3 R16, P0, R12, UR4, RZ ;  /* 0x000000040c107c10 */ /* 0x000fe2000ff1e0ff */
[----:B------:R-:W-:Y:S01]  /*0f90*/  UIADD3 UR4, UR5, 0x6000, URZ ;  /* 0x0000600005047890 */ /* 0x000fe2000fffe03f */
[C---:B------:R-:W-:Y:S01]  /*0fa0*/  LEA R126, R0.reuse, UR5, 0x1 ;  /* 0x00000005007e7c11 */ /* 0x040fe2000f8e08ff */
[----:B------:R-:W-:Y:S01]  /*0fb0*/  LDGSTS.E.BYPASS.LTC128B.128 [R223+0x1000], desc[UR30][R12.64] ;  /* 0x010000000cdf7fae */ /* 0x000fe2000b901d5e */
[----:B------:R-:W-:Y:S01]  /*0fc0*/  IADD3.X R17, R13, UR8, RZ, P0, !PT ;  /* 0x000000080d117c10 */ /* 0x000fe200087fe4ff */
[----:B------:R-:W-:Y:S02]  /*0fd0*/  ULDC.64 UR8, c[0x0][0x218] ;  /* 0x0000860000087ab9 */ /* 0x000fe40000000a00 */
[----:B------:R-:W-:Y:S01]  /*0fe0*/  LDGSTS.E.BYPASS.LTC128B.128 [R223+0x3000], desc[UR30][R12.64+0x40] ;  /* 0x030000400cdf7fae */ /* 0x000fe2000b901d5e */
[----:B------:R-:W-:-:S03]  /*0ff0*/  LEA R220, R0, UR4, 0x1 ;  /* 0x0000000400dc7c11 */ /* 0x000fc6000f8e08ff */
[----:B------:R1:W-:Y:S04]  /*1000*/  LDGSTS.E.BYPASS.LTC128B.128 [R223+0x5000], desc[UR30][R12.64+0x80] ;  /* 0x050000800cdf7fae */ /* 0x0003e8000b901d5e */
[----:B------:R-:W-:Y:S04]  /*1010*/  LDGSTS.E.BYPASS.LTC128B.128 [R223+0x1800], desc[UR30][R16.64] ;  /* 0x0180000010df7fae */ /* 0x000fe8000b901d5e */
[----:B------:R-:W-:Y:S04]  /*1020*/  LDGSTS.E.BYPASS.LTC128B.128 [R223+0x3800], desc[UR30][R16.64+0x40] ;  /* 0x0380004010df7fae */ /* 0x000fe8000b901d5e */
[----:B------:R-:W-:Y:S01]  /*1030*/  LDGSTS.E.BYPASS.LTC128B.128 [R223+0x5800], desc[UR30][R16.64+0x80] ;  /* 0x0580008010df7fae */ /* 0x000fe2000b901d5e */
[----:B-1----:R-:W-:-:S04]  /*1040*/  LEA R12, P0, R14, UR8, 0x1 ;  /* 0x000000080e0c7c11 */ /* 0x002fc8000f8008ff */
[----:B------:R-:W-:Y:S01]  /*1050*/  LEA.HI.X R13, R14, UR9, R9, 0x1, P0 ;  /* 0x000000090e0d7c11 */ /* 0x000fe200080f0c09 */
[----:B------:R-:W-:Y:S01]  /*1060*/  IMAD.SHL.U32 R9, R6, 0x8, RZ ;  /* 0x0000000806097824 */ /* 0x000fe200078e00ff */
[----:B------:R-:W-:-:S03]  /*1070*/  IADD3 R10, P0, R12, UR15, RZ ;  /* 0x0000000f0c0a7c10 */ /* 0x000fc6000ff1e0ff */
[----:B------:R-:W-:Y:S01]  /*1080*/  LDGSTS.E.BYPASS.LTC128B.128 [R223+0x6000], desc[UR30][R12.64] ;  /* 0x060000000cdf7fae */ /* 0x000fe2000b901d5e */
[----:B------:R-:W-:-:S03]  /*1090*/  IADD3.X R11, R13, UR14, RZ, P0, !PT ;  /* 0x0000000e0d0b7c10 */ /* 0x000fc600087fe4ff */
[----:B------:R-:W-:Y:S04]  /*10a0*/  LDGSTS.E.BYPASS.LTC128B.128 [R223+0x7000], desc[UR30][R12.64+0x40] ;  /* 0x070000400cdf7fae */ /* 0x000fe8000b901d5e */
[----:B------:R1:W-:Y:S04]  /*10b0*/  LDGSTS.E.BYPASS.LTC128B.128 [R223+0x8000], desc[UR30][R12.64+0x80] ;  /* 0x080000800cdf7fae */ /* 0x0003e8000b901d5e */
[----:B------:R-:W-:Y:S04]  /*10c0*/  LDGSTS.E.BYPASS.LTC128B.128 [R223+0x6800], desc[UR30][R10.64] ;  /* 0x068000000adf7fae */ /* 0x000fe8000b901d5e */
[----:B------:R-:W-:Y:S04]  /*10d0*/  LDGSTS.E.BYPASS.LTC128B.128 [R223+0x7800], desc[UR30][R10.64+0x40] ;  /* 0x078000400adf7fae */ /* 0x000fe8000b901d5e */
[----:B------:R2:W-:Y:S04]  /*10e0*/  LDGSTS.E.BYPASS.LTC128B.128 [R223+0x8800], desc[UR30][R10.64+0x80] ;  /* 0x088000800adf7fae */ /* 0x0005e8000b901d5e */
[----:B------:R-:W0:Y:S01]  /*10f0*/  LDGDEPBAR ;  /* 0x00000000000079af */ /* 0x000e220000000000 */
[----:B-1----:R-:W-:-:S04]  /*1100*/  IMAD.WIDE.U32 R12, R123, UR10, RZ ;  /* 0x0000000a7b0c7c25 */ /* 0x002fc8000f8e00ff */
[----:B------:R-:W-:Y:S01]  /*1110*/  IMAD.IADD R7, R13, 0x1, R7 ;  /* 0x000000010d077824 */ /* 0x000fe200078e0207 */
[----:B------:R-:W-:-:S04]  /*1120*/  LEA R6, P0, R12, R246, 0x6 ;  /* 0x000000f60c067211 */ /* 0x000fc800078030ff */
[----:B------:R-:W-:Y:S01]  /*1130*/  LEA.HI.X R7, R12, R227, R7, 0x6, P0 ;  /* 0x000000e30c077211 */ /* 0x000fe200000f3407 */
[----:B--2---:R-:W-:Y:S01]  /*1140*/  IMAD.SHL.U32 R10, R2, 0x40, RZ ;  /* 0x00000040020a7824 */ /* 0x004fe200078e00ff */
[----:B------:R-:W-:-:S04]  /*1150*/  DEPBAR.LE SB0, 0x0 ;  /* 0x000080000000791a */ /* 0x000fc80000000000 */
[----:B------:R-:W-:Y:S01]  /*1160*/  LOP3.LUT R4, R10, 0xc0, RZ, 0xc0, !PT ;  /* 0x000000c00a047812 */ /* 0x000fe200078ec0ff */
[----:B------:R-:W-:Y:S01]  /*1170*/  BAR.SYNC.DEFER_BLOCKING 0x0 ;  /* 0x0000000000007b1d */ /* 0x000fe20000010000 */
[----:B------:R-:W-:Y:S02]  /*1180*/  LEA R10, P0, R6, UR6, 0x1 ;  /* 0x00000006060a7c11 */ /* 0x000fe4000f8008ff */
[----:B------:R-:W-:Y:S02]  /*1190*/  LOP3.LUT R9, R4, 0x8, R9, 0xf8, !PT ;  /* 0x0000000804097812 */ /* 0x000fe400078ef809 */
[----:B------:R-:W-:Y:S01]  /*11a0*/  SHF.R.U32.HI R116, RZ, 0x3, R4 ;  /* 0x00000003ff747819 */ /* 0x000fe20000011604 */
[----:B------:R-:W-:Y:S01]  /*11b0*/  IMAD R4, R120, 0x200, R118 ;  /* 0x0000020078047824 */ /* 0x000fe200078e0276 */
[----:B------:R-:W-:Y:S02]  /*11c0*/  LEA.HI.X R11, R6, UR7, R7, 0x1, P0 ;  /* 0x00000007060b7c11 */ /* 0x000fe400080f0c07 */
[----:B------:R-:W-:Y:S01]  /*11d0*/  LOP3.LUT R116, R9, R116, RZ, 0x3c, !PT ;  /* 0x0000007409747212 */ /* 0x000fe200078e3cff */
[----:B------:R-:W-:Y:S01]  /*11e0*/  IMAD R4, R119, 0x20, R4 ;  /* 0x0000002077047824 */ /* 0x000fe200078e0204 */
[----:B------:R-:W-:-:S03]  /*11f0*/  IADD3 R6, P0, R10, UR17, RZ ;  /* 0x000000110a067c10 */ /* 0x000fc6000ff1e0ff */
[----:B------:R-:W-:Y:S01]  /*1200*/  IMAD.IADD R221, R116, 0x1, R4 ;  /* 0x0000000174dd7824 */ /* 0x000fe200078e0204 */
[----:B------:R-:W-:Y:S02]  /*1210*/  IADD3.X R7, R11, UR16, RZ, P0, !PT ;  /* 0x000000100b077c10 */ /* 0x000fe400087fe4ff */
[----:B------:R-:W-:Y:S01]  /*1220*/  LOP3.LUT P0, RZ, R8, 0x2, RZ, 0xc0, !PT ;  /* 0x0000000208ff7812 */ /* 0x000fe2000780c0ff */
[----:B------:R-:W-:Y:S01]  /*1230*/  IMAD.MOV.U32 R8, RZ, RZ, 0x20 ;  /* 0x00000020ff087424 */ /* 0x000fe200078e00ff */
[----:B------:R-:W-:-:S04]  /*1240*/  LEA R221, R221, UR5, 0x1 ;  /* 0x00000005dddd7c11 */ /* 0x000fc8000f8e08ff */
[C---:B------:R-:W-:Y:S01]  /*1250*/  SEL R2, R8.reuse, 0xffffffe0, !P0 ;  /* 0xffffffe008027807 */ /* 0x040fe20004000000 */
[----:B------:R-:W-:Y:S01]  /*1260*/  @!PT LDS RZ, [RZ] ;  /* 0x00000000fffff984 */ /* 0x000fe20000000800 */
[----:B------:R-:W-:Y:S01]  /*1270*/  @!PT LDS RZ, [RZ] ;  /* 0x00000000fffff984 */ /* 0x000fe20000000800 */
[----:B------:R-:W-:Y:S01]  /*1280*/  @!PT LDS RZ, [RZ] ;  /* 0x00000000fffff984 */ /* 0x000fe20000000800 */
[----:B------:R-:W-:Y:S01]  /*1290*/  LDGSTS.E.BYPASS.LTC128B.128 [R223+0x9000], desc[UR30][R10.64] ;  /* 0x090000000adf7fae */ /* 0x000fe2000b901d5e */
[----:B------:R-:W-:-:S03]  /*12a0*/  SEL R0, R8, 0xffffffe0, !P1 ;  /* 0xffffffe008007807 */ /* 0x000fc60004800000 */
[----:B------:R-:W-:Y:S01]  /*12b0*/  LDGSTS.E.BYPASS.LTC128B.128 [R223+0xa000], desc[UR30][R10.64+0x40] ;  /* 0x0a0000400adf7fae */ /* 0x000fe2000b901d5e */
[----:B------:R-:W-:Y:S01]  /*12c0*/  IMAD.IADD R218, R220, 0x1, R2 ;  /* 0x00000001dcda7824 */ /* 0x000fe200078e0202 */
[----:B------:R-:W-:Y:S01]  /*12d0*/  SHF.R.S32.HI R2, RZ, 0x1f, R125 ;  /* 0x0000001fff027819 */ /* 0x000fe2000001147d */
[----:B------:R-:W-:Y:S01]  /*12e0*/  IMAD.IADD R219, R221, 0x1, R0 ;  /* 0x00000001dddb7824 */ /* 0x000fe200078e0200 */
[----:B------:R-:W-:Y:S02]  /*12f0*/  LDGSTS.E.BYPASS.LTC128B.128 [R223+0xb000], desc[UR30][R10.64+0x80] ;  /* 0x0b0000800adf7fae */ /* 0x000fe4000b901d5e */
[----:B------:R-:W-:Y:S01]  /*1300*/  LEA.HI R125, R2, R125, RZ, 0x2 ;  /* 0x0000007d027d7211 */ /* 0x000fe200078f10ff */
[----:B------:R-:W-:Y:S01]  /*1310*/  IMAD R2, R119, 0x20, R118 ;  /* 0x0000002077027824 */ /* 0x000fe200078e0276 */
[----:B------:R-:W-:Y:S02]  /*1320*/  LDGSTS.E.BYPASS.LTC128B.128 [R223+0x9800], desc[UR30][R6.64] ;  /* 0x0980000006df7fae */ /* 0x000fe4000b901d5e */
[----:B------:R-:W-:-:S02]  /*1330*/  SHF.R.S32.HI R125, RZ, 0x2, R125 ;  /* 0x00000002ff7d7819 */ /* 0x000fc4000001147d */
[----:B------:R-:W-:Y:S02]  /*1340*/  LDGSTS.E.BYPASS.LTC128B.128 [R223+0xa800], desc[UR30][R6.64+0x40] ;  /* 0x0a80004006df7fae */ /* 0x000fe4000b901d5e */
[----:B------:R-:W-:Y:S02]  /*1350*/  IADD3 R124, R124, 0x1, R125 ;  /* 0x000000017c7c7810 */ /* 0x000fe40007ffe07d */
[----:B------:R1:W-:Y:S02]  /*1360*/  LDGSTS.E.BYPASS.LTC128B.128 [R223+0xb800], desc[UR30][R6.64+0x80] ;  /* 0x0b80008006df7fae */ /* 0x0003e4000b901d5e */
[----:B------:R-:W-:Y:S02]  /*1370*/  IADD3 R231, R121, -UR19, R124 ;  /* 0x8000001379e77c10 */ /* 0x000fe4000fffe07c */
[----:B------:R-:W-:Y:S03]  /*1380*/  LDSM.16.M88.4 R56, [R221] ;  /* 0x00000000dd38783b */ /* 0x000fe60000000200 */
[----:B------:R-:W-:Y:S01]  /*1390*/  VIADD R231, R231, UR18 ;  /* 0x00000012e7e77c36 */ /* 0x000fe20008000000 */
[----:B------:R-:W2:Y:S04]  /*13a0*/  LDSM.16.M88.4 R84, [R126+0x6000] ;  /* 0x006000007e54783b */ /* 0x000ea80000000200 */
[----:B------:R-:W3:Y:S01]  /*13b0*/  LDSM.16.M88.4 R60, [R221+0x1000] ;  /* 0x00100000dd3c783b */ /* 0x000ee20000000200 */
[----:B------:R-:W-:-:S02]  /*13c0*/  VIMNMX R239, R231, R121, PT ;  /* 0x00000079e7ef7248 */ /* 0x000fc40003fe0100 */
[C-C-:B------:R-:W-:Y:S01]  /*13d0*/  VIADDMNMX R238, R231.reuse, 0x8, R121.reuse, PT ;  /* 0x00000008e7ee7846 */ /* 0x140fe20003800179 */
[----:B------:R-:W4:Y:S01]  /*13e0*/  LDSM.16.M88.4 R76, [R126+0x6400] ;  /* 0x006400007e4c783b */ /* 0x000f220000000200 */
[C-C-:B------:R-:W-:Y:S02]  /*13f0*/  VIADDMNMX R233, R231.reuse, 0x40, R121.reuse, PT ;  /* 0x00000040e7e97846 */ /* 0x140fe40003800179 */
[----:B------:R-:W-:Y:S01]  /*1400*/  VIADDMNMX R231, R231, 0x48, R121, PT ;  /* 0x00000048e7e77846 */ /* 0x000fe20003800179 */
[----:B------:R-:W5:Y:S04]  /*1410*/  LDSM.16.M88.4 R68, [R126+0x6800] ;  /* 0x006800007e44783b */ /* 0x000f680000000200 */
[----:B------:R-:W-:Y:S04]  /*1420*/  LDSM.16.M88.4 R108, [R218] ;  /* 0x00000000da6c783b */ /* 0x000fe80000000200 */
[----:B-1----:R-:W1:Y:S04]  /*1430*/  LDSM.16.M88.4 R4, [R126+0x6c00] ;  /* 0x006c00007e04783b */ /* 0x002e680000000200 */
[----:B------:R-:W1:Y:S04]  /*1440*/  LDSM.16.M88.4 R112, [R219+0x1000] ;  /* 0x00100000db70783b */ /* 0x000e680000000200 */
[----:B------:R-:W1:Y:S04]  /*1450*/  LDSM.16.M88.4 R92, [R219] ;  /* 0x00000000db5c783b */ /* 0x000e680000000200 */
[----:B------:R-:W1:Y:S04]  /*1460*/  LDSM.16.M88.4 R104, [R218+0x400] ;  /* 0x00040000da68783b */ /* 0x000e680000000200 */
[----:B------:R-:W1:Y:S04]  /*1470*/  LDSM.16.M88.4 R100, [R218+0x800] ;  /* 0x00080000da64783b */ /* 0x000e680000000200 */
[----:B------:R-:W1:Y:S01]  /*1480*/  LDSM.16.M88.4 R96, [R218+0xc00] ;  /* 0x000c0000da60783b */ /* 0x000e620000000200 */
[-C--:B--2---:R-:W-:Y:S03]  /*1490*/  HMMA.16816.F32.BF16 R88, R56, R84.reuse, RZ ;  /* 0x000000543858723c */ /* 0x084fe600000418ff */
[----:B------:R-:W-:Y:S03]  /*14a0*/  LDSM.16.M88.4 R52, [R221+0x3000] ;  /* 0x00300000dd34783b */ /* 0x000fe60000000200 */
[C---:B---3--:R-:W-:Y:S01]  /*14b0*/  HMMA.16816.F32.BF16 R36, R60.reuse, R84, RZ ;  /* 0x000000543c24723c */ /* 0x048fe200000418ff */
[----:B------:R-:W2:Y:S04]  /*14c0*/  LDSM.16.M88.4 R48, [R126+0x7000] ;  /* 0x007000007e30783b */ /* 0x000ea80000000200 */
        /* <DEDUP_REMOVED lines=9> */
[----:B------:R-:W-:Y:S06]  /*1560*/  HMMA.16816.F32.BF16 R16, R60, R70, RZ ;  /* 0x000000463c10723c */ /* 0x000fec00000418ff */
        /* <DEDUP_REMOVED lines=9> */
[C---:B------:R-:W-:Y:S06]  /*1600*/  HMMA.16816.F32.BF16 R36, R112.reuse, R108, R36 ;  /* 0x0000006c7024723c */ /* 0x040fec0000041824 */
[----:B------:R-:W-:Y:S06]  /*1610*/  HMMA.16816.F32.BF16 R32, R112, R110, R32 ;  /* 0x0000006e7020723c */ /* 0x000fec0000041820 */
[C---:B------:R-:W-:Y:S06]  /*1620*/  HMMA.16816.F32.BF16 R88, R92.reuse, R108, R88 ;  /* 0x0000006c5c58723c */ /* 0x040fec0000041858 */
        /* <DEDUP_REMOVED lines=13> */
[----:B------:R-:W3:Y:S05]  /*1700*/  LDSM.16.M88.4 R104, [R218+0x1000] ;  /* 0x00100000da68783b */ /* 0x000eea0000000200 */
[C---:B------:R-:W-:Y:S01]  /*1710*/  HMMA.16816.F32.BF16 R68, R92.reuse, R102, R68 ;  /* 0x000000665c44723c */ /* 0x040fe20000041844 */
[----:B------:R-:W-:Y:S05]  /*1720*/  LDSM.16.M88.4 R100, [R218+0x1400] ;  /* 0x00140000da64783b */ /* 0x000fea0000000200 */
[----:B------:R-:W-:Y:S01]  /*1730*/  HMMA.16816.F32.BF16 R56, R92, R98, R56 ;  /* 0x000000625c38723c */ /* 0x000fe20000041838 */
[----:B------:R-:W4:Y:S04]  /*1740*/  LDSM.16.M88.4 R96, [R218+0x1800] ;  /* 0x00180000da60783b */ /* 0x000f280000000200 */
[----:B------:R-:W5:Y:S01]  /*1750*/  LDSM.16.M88.4 R92, [R218+0x1c00] ;  /* 0x001c0000da5c783b */ /* 0x000f620000000200 */
[C---:B--2---:R-:W-:Y:S06]  /*1760*/  HMMA.16816.F32.BF16 R36, R52.reuse, R48, R36 ;  /* 0x000000303424723c */ /* 0x044fec0000041824 */
[----:B------:R-:W-:Y:S06]  /*1770*/  HMMA.16816.F32.BF16 R32, R52, R50, R32 ;  /* 0x000000323420723c */ /* 0x000fec0000041820 */
[C---:B-1----:R-:W-:Y:S06]  /*1780*/  HMMA.16816.F32.BF16 R88, R4.reuse, R48, R88 ;  /* 0x000000300458723c */ /* 0x042fec0000041858 */
        /* <DEDUP_REMOVED lines=19> */
[C---:B---3--:R-:W-:Y:S06]  /*18c0*/  HMMA.16816.F32.BF16 R36, R108.reuse, R104, R36 ;  /* 0x000000686c24723c */ /* 0x048fec0000041824 */
[----:B------:R-:W-:Y:S06]  /*18d0*/  HMMA.16816.F32.BF16 R32, R108, R106, R32 ;  /* 0x0000006a6c20723c */ /* 0x000fec0000041820 */
[C---:B------:R-:W-:Y:S06]  /*18e0*/  HMMA.16816.F32.BF16 R88, R112.reuse, R104, R88 ;  /* 0x000000687058723c */ /* 0x040fec0000041858 */
[----:B------:R-:W-:Y:S06]  /*18f0*/  HMMA.16816.F32.BF16 R84, R112, R106, R84 ;  /* 0x0000006a7054723c */ /* 0x000fec0000041854 */
[C---:B----4-:R-:W-:Y:S06]  /*1900*/  HMMA.16816.F32.BF16 R20, R108.reuse, R96, R20 ;  /* 0x000000606c14723c */ /* 0x050fec0000041814 */
[C---:B------:R-:W-:Y:S06]  /*1910*/  HMMA.16816.F32.BF16 R16, R108.reuse, R98, R16 ;  /* 0x000000626c10723c */ /* 0x040fec0000041810 */
[C---:B-----5:R-:W-:Y:S06]  /*1920*/  HMMA.16816.F32.BF16 R12, R108.reuse, R92, R12 ;  /* 0x0000005c6c0c723c */ /* 0x060fec000004180c */
[----:B------:R-:W-:Y:S06]  /*1930*/  HMMA.16816.F32.BF16 R60, R108, R94, R60 ;  /* 0x0000005e6c3c723c */ /* 0x000fec000004183c */
[C---:B------:R-:W-:Y:S06]  /*1940*/  HMMA.16816.F32.BF16 R72, R112.reuse, R96, R72 ;  /* 0x000000607048723c */ /* 0x040fec0000041848 */
[C---:B------:R-:W-:Y:S01]  /*1950*/  HMMA.16816.F32.BF16 R68, R112.reuse, R98, R68 ;  /* 0x000000627044723c */ /* 0x040fe20000041844 */
[----:B------:R-:W-:Y:S05]  /*1960*/  LDSM.16.M88.4 R96, [R218+0x2000] ;  /* 0x00200000da60783b */ /* 0x000fea0000000200 */
[C---:B------:R-:W-:Y:S06]  /*1970*/  HMMA.16816.F32.BF16 R64, R112.reuse, R92, R64 ;  /* 0x0000005c7040723c */ /* 0x040fec0000041840 */
[----:B------:R-:W-:Y:S01]  /*1980*/  HMMA.16816.F32.BF16 R56, R112, R94, R56 ;  /* 0x0000005e7038723c */ /* 0x000fe20000041838 */
[----:B------:R-:W3:Y:S05]  /*1990*/  LDSM.16.M88.4 R92, [R219+0x4000] ;  /* 0x00400000db5c783b */ /* 0x000eea0000000200 */
[C---:B------:R-:W-:Y:S06]  /*19a0*/  HMMA.16816.F32.BF16 R28, R108.reuse, R100, R28 ;  /* 0x000000646c1c723c */ /* 0x040fec000004181c */
[----:B------:R-:W-:Y:S06]  /*19b0*/  HMMA.16816.F32.BF16 R24, R108, R102, R24 ;  /* 0x000000666c18723c */ /* 0x000fec0000041818 */
[C---:B------:R-:W-:Y:S06]  /*19c0*/  HMMA.16816.F32.BF16 R80, R112.reuse, R100, R80 ;  /* 0x000000647050723c */ /* 0x040fec0000041850 */
[----:B------:R-:W-:Y:S01]  /*19d0*/  HMMA.16816.F32.BF16 R76, R112, R102, R76 ;  /* 0x00000066704c723c */ /* 0x000fe2000004184c */
[----:B------:R-:W4:Y:S05]  /*19e0*/  LDSM.16.M88.4 R100, [R219+0x5000] ;  /* 0x00500000db64783b */ /* 0x000f2a0000000200 */
[C---:B-1----:R-:W-:Y:S06]  /*19f0*/  HMMA.16816.F32.BF16 R36, R52.reuse, R48, R36 ;  /* 0x000000303424723c */ /* 0x042fec0000041824 */
[----:B------:R-:W-:Y:S06]  /*1a00*/  HMMA.16816.F32.BF16 R32, R52, R50, R32 ;  /* 0x000000323420723c */ /* 0x000fec0000041820 */
[C---:B--2---:R-:W-:Y:S06]  /*1a10*/  HMMA.16816.F32.BF16 R88, R4.reuse, R48, R88 ;  /* 0x000000300458723c */ /* 0x044fec0000041858 */
[C---:B------:R-:W-:Y:S01]  /*1a20*/  HMMA.16816.F32.BF16 R84, R4.reuse, R50, R84 ;  /* 0x000000320454723c */ /* 0x040fe20000041854 */
[----:B------:R-:W1:Y:S05]  /*1a30*/  LDSM.16.M88.4 R48, [R218+0x2400] ;  /* 0x00240000da30783b */ /* 0x000e6a0000000200 */
[----:B------:R-:W-:Y:S06]  /*1a40*/  HMMA.16816.F32.BF16 R80, R4, R44, R80 ;  /* 0x0000002c0450723c */ /* 0x000fec0000041850 */
[-C--:B------:R-:W-:Y:S06]  /*1a50*/  HMMA.16816.F32.BF16 R24, R52, R46.reuse, R24 ;  /* 0x0000002e3418723c */ /* 0x080fec0000041818 */
[----:B------:R-:W-:Y:S06]  /*1a60*/  HMMA.16816.F32.BF16 R76, R4, R46, R76 ;  /* 0x0000002e044c723c */ /* 0x000fec000004184c */
[----:B---3--:R-:W-:Y:S01]  /*1a70*/  HMMA.16816.F32.BF16 R84, R92, R98, R84 ;  /* 0x000000625c54723c */ /* 0x008fe20000041854 */
[----:B------:R-:W-:-:S05]  /*1a80*/  IMAD.SHL.U32 R47, R122, 0x2, RZ ;  /* 0x000000027a2f7824 */ /* 0x000fca00078e00ff */
[----:B------:R-:W-:Y:S01]  /*1a90*/  HMMA.16816.F32.BF16 R28, R52, R44, R28 ;  /* 0x0000002c341c723c */ /* 0x000fe2000004181c */
[----:B------:R-:W-:-:S05]  /*1aa0*/  LOP3.LUT R47, R47, 0x6, RZ, 0xc0, !PT ;  /* 0x000000062f2f7812 */ /* 0x000fca00078ec0ff */
[----:B------:R-:W-:Y:S01]  /*1ab0*/  HMMA.16816.F32.BF16 R20, R52, R40, R20 ;  /* 0x000000283414723c */ /* 0x000fe20000041814 */
[----:B------:R-:W-:-:S05]  /*1ac0*/  IMAD R47, R230, 0x40, R47 ;  /* 0x00000040e62f7824 */ /* 0x000fca00078e022f */
[----:B------:R-:W-:Y:S06]  /*1ad0*/  HMMA.16816.F32.BF16 R16, R52, R42, R16 ;  /* 0x0000002a3410723c */ /* 0x000fec0000041810 */
[C---:B------:R-:W-:Y:S06]  /*1ae0*/  HMMA.16816.F32.BF16 R72, R4.reuse, R40, R72 ;  /* 0x000000280448723c */ /* 0x040fec0000041848 */
[----:B------:R-:W-:Y:S01]  /*1af0*/  HMMA.16816.F32.BF16 R68, R4, R42, R68 ;  /* 0x0000002a0444723c */ /* 0x000fe20000041844 */
[----:B------:R-:W2:Y:S05]  /*1b00*/  LDSM.16.M88.4 R40, [R218+0x2800] ;  /* 0x00280000da28783b */ /* 0x000eaa0000000200 */
[----:B----4-:R-:W-:Y:S06]  /*1b10*/  HMMA.16816.F32.BF16 R32, R100, R98, R32 ;  /* 0x000000626420723c */ /* 0x010fec0000041820 */
[-C--:B------:R-:W-:Y:S06]  /*1b20*/  HMMA.16816.F32.BF16 R12, R52, R8.reuse, R12 ;  /* 0x00000008340c723c */ /* 0x080fec000004180c */
[----:B------:R-:W-:Y:S06]  /*1b30*/  HMMA.16816.F32.BF16 R64, R4, R8, R64 ;  /* 0x000000080440723c */ /* 0x000fec0000041840 */
[----:B-1----:R-:W-:Y:S01]  /*1b40*/  HMMA.16816.F32.BF16 R80, R92, R48, R80 ;  /* 0x000000305c50723c */ /* 0x002fe20000041850 */
[----:B------:R-:W-:-:S02]  /*1b50*/  VIADD R9, R47, 0x8 ;  /* 0x000000082f097836 */ /* 0x000fc40000000000 */
[----:B------:R-:W-:-:S03]  /*1b60*/  VIADD R8, R47, 0x1 ;  /* 0x000000012f087836 */ /* 0x000fc60000000000 */
[-C--:B------:R-:W-:Y:S01]  /*1b70*/  ISETP.GE.AND P3, PT, R9, R239.reuse, PT ;  /* 0x000000ef0900720c */ /* 0x080fe20003f66270 */
[----:B------:R-:W-:Y:S01]  /*1b80*/  HMMA.16816.F32.BF16 R28, R100, R48, R28 ;  /* 0x00000030641c723c */ /* 0x000fe2000004181c */
[C---:B------:R-:W-:Y:S02]  /*1b90*/  ISETP.GE.AND P1, PT, R8.reuse, R239, PT ;  /* 0x000000ef0800720c */ /* 0x040fe40003f26270 */
[CC--:B------:R-:W-:Y:S02]  /*1ba0*/  ISETP.GE.AND P0, PT, R8.reuse, R238.reuse, PT ;  /* 0x000000ee0800720c */ /* 0x0c0fe40003f06270 */
[C---:B------:R-:W-:Y:S01]  /*1bb0*/  ISETP.GE.AND P4, PT, R8.reuse, R233, PT ;  /* 0x000000e90800720c */ /* 0x040fe20003f86270 */
[----:B------:R-:W-:Y:S01]  /*1bc0*/  HMMA.16816.F32.BF16 R60, R52, R10, R60 ;  /* 0x0000000a343c723c */ /* 0x000fe2000004183c */
[----:B------:R-:W-:Y:S01]  /*1bd0*/  ISETP.GE.AND P2, PT, R8, R231, PT ;  /* 0x000000e70800720c */ /* 0x000fe20003f46270 */
[----:B------:R-:W-:Y:S01]  /*1be0*/  VIADD R8, R47, 0x9 ;  /* 0x000000092f087836 */ /* 0x000fe20000000000 */
[----:B------:R-:W-:-:S02]  /*1bf0*/  ISETP.GE.AND P5, PT, R9, R238, PT ;  /* 0x000000ee0900720c */ /* 0x000fc40003fa6270 */
[----:B------:R-:W-:Y:S01]  /*1c00*/  FSEL R84, R84, -INF , !P3 ;  /* 0xff80000054547808 */ /* 0x000fe20005800000 */
[-C--:B------:R-:W-:Y:S01]  /*1c10*/  HMMA.16816.F32.BF16 R76, R92, R50.reuse, R76 ;  /* 0x000000325c4c723c */ /* 0x080fe2000004184c */
[C---:B------:R-:W-:Y:S02]  /*1c20*/  ISETP.GE.AND P6, PT, R9.reuse, R233, PT ;  /* 0x000000e90900720c */ /* 0x040fe40003fc6270 */
[----:B------:R-:W-:Y:S02]  /*1c30*/  ISETP.GE.AND P3, PT, R9, R231, PT ;  /* 0x000000e70900720c */ /* 0x000fe40003f66270 */
[----:B------:R-:W-:Y:S01]  /*1c40*/  FSEL R54, R86, -INF , !P5 ;  /* 0xff80000056367808 */ /* 0x000fe20006800000 */
[----:B------:R-:W-:Y:S01]  /*1c50*/  HMMA.16816.F32.BF16 R24, R100, R50, R24 ;  /* 0x000000326418723c */ /* 0x000fe20000041818 */
[----:B------:R-:W-:Y:S02]  /*1c60*/  ISETP.GE.AND P5, PT, R8, R233, PT ;  /* 0x000000e90800720c */ /* 0x000fe40003fa6270 */
[----:B------:R-:W-:Y:S01]  /*1c70*/  FSEL R45, R32, -INF , !P6 ;  /* 0xff800000202d7808 */ /* 0x000fe20007000000 */
[----:B------:R-:W-:Y:S01]  /*1c80*/  VIADD R32, R47, 0x10 ;  /* 0x000000102f207836 */ /* 0x000fe20000000000 */
[----:B------:R-:W-:Y:S01]  /*1c90*/  FSEL R9, R34, -INF , !P3 ;  /* 0xff80000022097808 */ /* 0x000fe20005800000 */
[----:B--2---:R-:W-:Y:S01]  /*1ca0*/  HMMA.16816.F32.BF16 R72, R92, R40, R72 ;  /* 0x000000285c48723c */ /* 0x004fe20000041848 */
[----:B------:R-:W-:-:S02]  /*1cb0*/  ISETP.GE.AND P3, PT, R8, R231, PT ;  /* 0x000000e70800720c */ /* 0x000fc40003f66270 */
[----:B------:R-:W-:Y:S02]  /*1cc0*/  FSEL R44, R33, -INF , !P5 ;  /* 0xff800000212c7808 */ /* 0x000fe40006800000 */
[CC--:B------:R-:W-:Y:S01]  /*1cd0*/  ISETP.GE.AND P5, PT, R8.reuse, R238.reuse, PT ;  /* 0x000000ee0800720c */ /* 0x0c0fe20003fa6270 */
[-C--:B------:R-:W-:Y:S01]  /*1ce0*/  HMMA.16816.F32.BF16 R68, R92, R42.reuse, R68 ;  /* 0x0000002a5c44723c */ /* 0x080fe20000041844 */
[----:B------:R-:W-:Y:S01]  /*1cf0*/  ISETP.GE.AND P6, PT, R8, R239, PT ;  /* 0x000000ef0800720c */ /* 0x000fe20003fc6270 */
[----:B------:R-:W-:Y:S01]  /*1d00*/  VIADD R8, R47, 0x11 ;  /* 0x000000112f087836 */ /* 0x000fe20000000000 */
[----:B------:R-:W-:Y:S02]  /*1d10*/  FSEL R46, R35, -INF , !P3 ;  /* 0xff800000232e7808 */ /* 0x000fe40005800000 */
[----:B------:R-:W-:Y:S01]  /*1d20*/  ISETP.GE.AND P3, PT, R32, R238, PT ;  /* 0x000000ee2000720c */ /* 0x000fe20003f66270 */
[----:B------:R-:W-:Y:S01]  /*1d30*/  HMMA.16816.F32.BF16 R16, R100, R42, R16 ;  /* 0x0000002a6410723c */ /* 0x000fe20000041810 */
[----:B------:R-:W-:-:S02]  /*1d40*/  FSEL R87, R87, -INF , !P5 ;  /* 0xff80000057577808 */ /* 0x000fc40006800000 */
[-C--:B------:R-:W-:Y:S02]  /*1d50*/  ISETP.GE.AND P5, PT, R32, R239.reuse, PT ;  /* 0x000000ef2000720c */ /* 0x080fe40003fa6270 */
[----:B------:R-:W-:Y:S01]  /*1d60*/  FSEL R173, R82, -INF , !P3 ;  /* 0xff80000052ad7808 */ /* 0x000fe20005800000 */
[-C--:B------:R-:W-:Y:S01]  /*1d70*/  HMMA.16816.F32.BF16 R88, R92, R96.reuse, R88 ;  /* 0x000000605c58723c */ /* 0x080fe20000041858 */
[----:B------:R-:W-:Y:S02]  /*1d80*/  ISETP.GE.AND P3, PT, R8, R239, PT ;  /* 0x000000ef0800720c */ /* 0x000fe40003f66270 */
[----:B------:R-:W-:Y:S02]  /*1d90*/  FSEL R85, R85, -INF , !P6 ;  /* 0xff80000055557808 */ /* 0x000fe40007000000 */
[----:B------:R-:W-:Y:S01]  /*1da0*/  FSEL R174, R80, -INF , !P5 ;  /* 0xff80000050ae7808 */ /* 0x000fe20006800000 */
[----:B------:R-:W-:Y:S01]  /*1db0*/  HMMA.16816.F32.BF16 R36, R100, R96, R36 ;  /* 0x000000606424723c */ /* 0x000fe20000041824 */
[----:B------:R-:W-:-:S02]  /*1dc0*/  ISETP.GE.AND P6, PT, R32, R233, PT ;  /* 0x000000e92000720c */ /* 0x000fc40003fc6270 */
[-C--:B------:R-:W-:Y:S02]  /*1dd0*/  ISETP.GE.AND P5, PT, R32, R231.reuse, PT ;  /* 0x000000e72000720c */ /* 0x080fe40003fa6270 */
[----:B------:R-:W-:Y:S01]  /*1de0*/  FSEL R176, R81, -INF , !P3 ;  /* 0xff80000051b07808 */ /* 0x000fe20005800000 */
[----:B------:R-:W-:Y:S01]  /*1df0*/  HMMA.16816.F32.BF16 R32, R100, R40, R20 ;  /* 0x000000286420723c */ /* 0x000fe20000041814 */
[----:B------:R-:W-:Y:S02]  /*1e00*/  ISETP.GE.AND P3, PT, R8, R231, PT ;  /* 0x000000e70800720c */ /* 0x000fe40003f66270 */
[----:B------:R-:W-:Y:S02]  /*1e10*/  FSEL R28, R28, -INF , !P6 ;  /* 0xff8000001c1c7808 */ /* 0x000fe40007000000 */
[----:B------:R-:W-:Y:S01]  /*1e20*/  FSEL R30, R30, -INF , !P5 ;  /* 0xff8000001e1e7808 */ /* 0x000fe20006800000 */
[----:B------:R-:W-:Y:S01]  /*1e30*/  HMMA.16816.F32.BF16 R56, R4, R10, R56 ;  /* 0x0000000a0438723c */ /* 0x000fe20000041838 */
[----:B------:R-:W-:Y:S01]  /*1e40*/  VIADD R20, R47, 0x18 ;  /* 0x000000182f147836 */ /* 0x000fe20000000000 */
[----:B------:R-:W-:Y:S01]  /*1e50*/  FSEL R31, R31, -INF , !P3 ;  /* 0xff8000001f1f7808 */ /* 0x000fe20005800000 */
[----:B------:R-:W-:Y:S01]  /*1e60*/  VIADD R40, R47, 0x20 ;  /* 0x000000202f287836 */ /* 0x000fe20000000000 */
[----:B------:R-:W-:-:S02]  /*1e70*/  ISETP.GE.AND P6, PT, R8, R238, PT ;  /* 0x000000ee0800720c */ /* 0x000fc40003fc6270 */
[----:B------:R-:W-:Y:S01]  /*1e80*/  ISETP.GE.AND P5, PT, R8, R233, PT ;  /* 0x000000e90800720c */ /* 0x000fe20003fa6270 */
[C---:B------:R-:W-:Y:S01]  /*1e90*/  VIADD R8, R47.reuse, 0x19 ;  /* 0x000000192f087836 */ /* 0x040fe20000000000 */
[----:B------:R-:W-:Y:S01]  /*1ea0*/  ISETP.GE.AND P3, PT, R20, R239, PT ;  /* 0x000000ef1400720c */ /* 0x000fe20003f66270 */
[----:B------:R-:W-:Y:S01]  /*1eb0*/  VIADD R4, R47, 0x38 ;  /* 0x000000382f047836 */ /* 0x000fe20000000000 */
[----:B------:R-:W-:Y:S02]  /*1ec0*/  FSEL R190, R83, -INF , !P6 ;  /* 0xff80000053be7808 */ /* 0x000fe40007000000 */
[----:B------:R-:W-:Y:S02]  /*1ed0*/  FSEL R29, R29, -INF , !P5 ;  /* 0xff8000001d1d7808 */ /* 0x000fe40006800000 */
[----:B------:R-:W-:Y:S02]  /*1ee0*/  FSEL R215, R76, -INF , !P3 ;  /* 0xff8000004cd77808 */ /* 0x000fe40005800000 */
[----:B------:R-:W-:-:S02]  /*1ef0*/  ISETP.GE.AND P5, PT, R20, R238, PT ;  /* 0x000000ee1400720c */ /* 0x000fc40003fa6270 */
[C---:B------:R-:W-:Y:S02]  /*1f00*/  ISETP.GE.AND P6, PT, R20.reuse, R233, PT ;  /* 0x000000e91400720c */ /* 0x040fe40003fc6270 */
[----:B------:R-:W-:Y:S02]  /*1f10*/  ISETP.GE.AND P3, PT, R20, R231, PT ;  /* 0x000000e71400720c */ /* 0x000fe40003f66270 */
[----:B------:R-:W1:Y:S01]  /*1f20*/  LDSM.16.M88.4 R20, [R218+0x2c00] ;  /* 0x002c0000da14783b */ /* 0x000e620000000200 */
[----:B------:R-:W-:Y:S01]  /*1f30*/  FSEL R214, R78, -INF , !P5 ;  /* 0xff8000004ed67808 */ /* 0x000fe20006800000 */
[----:B------:R-:W-:-:S04]  /*1f40*/  DEPBAR.LE SB0, 0x0 ;  /* 0x000080000000791a */ /* 0x000fc80000000000 */
[----:B------:R-:W-:Y:S02]  /*1f50*/  ISETP.GE.AND P5, PT, R8, R233, PT ;  /* 0x000000e90800720c */ /* 0x000fe40003fa6270 */
[----:B------:R-:W-:Y:S02]  /*1f60*/  FSEL R26, R26, -INF , !P3 ;  /* 0xff8000001a1a7808 */ /* 0x000fe40005800000 */
[----:B------:R-:W-:Y:S02]  /*1f70*/  FSEL R25, R25, -INF , !P5 ;  /* 0xff80000019197808 */ /* 0x000fe40006800000 */
[C---:B------:R-:W-:Y:S02]  /*1f80*/  ISETP.GE.AND P5, PT, R8.reuse, R238, PT ;  /* 0x000000ee0800720c */ /* 0x040fe40003fa6270 */
[----:B------:R-:W-:Y:S02]  /*1f90*/  ISETP.GE.AND P3, PT, R8, R231, PT ;  /* 0x000000e70800720c */ /* 0x000fe40003f66270 */
[----:B------:R-:W-:-:S02]  /*1fa0*/  FSEL R24, R24, -INF , !P6 ;  /* 0xff80000018187808 */ /* 0x000fc40007000000 */
[----:B------:R-:W-:Y:S02]  /*1fb0*/  FSEL R234, R79, -INF , !P5 ;  /* 0xff8000004fea7808 */ /* 0x000fe40006800000 */
[-C--:B------:R-:W-:Y:S01]  /*1fc0*/  ISETP.GE.AND P6, PT, R8, R239.reuse, PT ;  /* 0x000000ef0800720c */ /* 0x080fe20003fc6270 */
[----:B------:R-:W-:Y:S01]  /*1fd0*/  VIADD R8, R47, 0x21 ;  /* 0x000000212f087836 */ /* 0x000fe20000000000 */
[C---:B------:R-:W-:Y:S02]  /*1fe0*/  ISETP.GE.AND P5, PT, R40.reuse, R239, PT ;  /* 0x000000ef2800720c */ /* 0x040fe40003fa6270 */
[----:B------:R-:W-:Y:S02]  /*1ff0*/  FSEL R27, R27, -INF , !P3 ;  /* 0xff8000001b1b7808 */ /* 0x000fe40005800000 */
[----:B------:R-:W-:Y:S02]  /*2000*/  ISETP.GE.AND P3, PT, R40, R238, PT ;  /* 0x000000ee2800720c */ /* 0x000fe40003f66270 */
[----:B------:R-:W-:-:S02]  /*2010*/  FSEL R235, R77, -INF , !P6 ;  /* 0xff8000004deb7808 */ /* 0x000fc40007000000 */
[----:B------:R-:W-:Y:S02]  /*2020*/  FSEL R188, R72, -INF , !P5 ;  /* 0xff80000048bc7808 */ /* 0x000fe40006800000 */
[C---:B------:R-:W-:Y:S02]  /*2030*/  ISETP.GE.AND P6, PT, R40.reuse, R233, PT ;  /* 0x000000e92800720c */ /* 0x040fe40003fc6270 */
[----:B------:R-:W-:Y:S02]  /*2040*/  ISETP.GE.AND P5, PT, R40, R231, PT ;  /* 0x000000e72800720c */ /* 0x000fe40003fa6270 */
[----:B------:R-:W-:Y:S02]  /*2050*/  FSEL R187, R74, -INF , !P3 ;  /* 0xff8000004abb7808 */ /* 0x000fe40005800000 */
[----:B------:R-:W-:Y:S02]  /*2060*/  ISETP.GE.AND P3, PT, R8, R239, PT ;  /* 0x000000ef0800720c */ /* 0x000fe40003f66270 */
[----:B------:R-:W-:Y:S01]  /*2070*/  FSEL R182, R32, -INF , !P6 ;  /* 0xff80000020b67808 */ /* 0x000fe20007000000 */
[----:B------:R-:W-:Y:S01]  /*2080*/  VIADD R32, R47, 0x28 ;  /* 0x000000282f207836 */ /* 0x000fe20000000000 */
[----:B------:R-:W-:Y:S01]  /*2090*/  FSEL R201, R34, -INF , !P5 ;  /* 0xff80000022c97808 */ /* 0x000fe20006800000 */
[----:B-1----:R-:W-:Y:S01]  /*20a0*/  HMMA.16816.F32.BF16 R12, R100, R20, R12 ;  /* 0x00000014640c723c */ /* 0x002fe2000004180c */
[----:B------:R-:W-:-:S02]  /*20b0*/  ISETP.GE.AND P5, PT, R8, R233, PT ;  /* 0x000000e90800720c */ /* 0x000fc40003fa6270 */
[----:B------:R-:W-:Y:S02]  /*20c0*/  FSEL R189, R73, -INF , !P3 ;  /* 0xff80000049bd7808 */ /* 0x000fe40005800000 */
[C---:B------:R-:W-:Y:S01]  /*20d0*/  ISETP.GE.AND P3, PT, R8.reuse, R231, PT ;  /* 0x000000e70800720c */ /* 0x040fe20003f66270 */
[----:B------:R-:W-:Y:S01]  /*20e0*/  HMMA.16816.F32.BF16 R60, R100, R22, R60 ;  /* 0x00000016643c723c */ /* 0x000fe2000004183c */
[----:B------:R-:W-:Y:S01]  /*20f0*/  BAR.SYNC.DEFER_BLOCKING 0x0 ;  /* 0x0000000000007b1d */ /* 0x000fe20000010000 */
[-C--:B------:R-:W-:Y:S01]  /*2100*/  ISETP.GE.AND P6, PT, R8, R238.reuse, PT ;  /* 0x000000ee0800720c */ /* 0x080fe20003fc6270 */
[----:B------:R-:W-:Y:S01]  /*2110*/  VIADD R8, R47, 0x29 ;  /* 0x000000292f087836 */ /* 0x000fe20000000000 */
[----:B------:R-:W-:Y:S02]  /*2120*/  FSEL R195, R33, -INF , !P5 ;  /* 0xff80000021c37808 */ /* 0x000fe40006800000 */
[----:B------:R-:W-:Y:S01]  /*2130*/  ISETP.GE.AND P5, PT, R32, R238, PT ;  /* 0x000000ee2000720c */ /* 0x000fe20003fa6270 */
[----:B------:R-:W-:Y:S01]  /*2140*/  HMMA.16816.F32.BF16 R64, R92, R20, R64 ;  /* 0x000000145c40723c */ /* 0x000fe20000041840 */
[----:B------:R-:W-:-:S02]  /*2150*/  FSEL R204, R35, -INF , !P3 ;  /* 0xff80000023cc7808 */ /* 0x000fc40005800000 */
[----:B------:R-:W-:Y:S02]  /*2160*/  ISETP.GE.AND P3, PT, R32, R239, PT ;  /* 0x000000ef2000720c */ /* 0x000fe40003f66270 */
[----:B------:R-:W-:Y:S01]  /*2170*/  FSEL R192, R70, -INF , !P5 ;  /* 0xff80000046c07808 */ /* 0x000fe20006800000 */
[----:B------:R-:W-:Y:S01]  /*2180*/  HMMA.16816.F32.BF16 R56, R92, R22, R56 ;  /* 0x000000165c38723c */ /* 0x000fe20000041838 */
[-C--:B------:R-:W-:Y:S02]  /*2190*/  ISETP.GE.AND P5, PT, R8, R233.reuse, PT ;  /* 0x000000e90800720c */ /* 0x080fe40003fa6270 */
[----:B------:R-:W-:Y:S02]  /*21a0*/  FSEL R193, R75, -INF , !P6 ;  /* 0xff8000004bc17808 */ /* 0x000fe40007000000 */
[----:B------:R-:W-:Y:S02]  /*21b0*/  FSEL R194, R68, -INF , !P3 ;  /* 0xff80000044c27808 */ /* 0x000fe40005800000 */
[----:B------:R-:W-:-:S02]  /*21c0*/  ISETP.GE.AND P6, PT, R32, R233, PT ;  /* 0x000000e92000720c */ /* 0x000fc40003fc6270 */
[----:B------:R-:W-:Y:S02]  /*21d0*/  ISETP.GE.AND P3, PT, R32, R231, PT ;  /* 0x000000e72000720c */ /* 0x000fe40003f66270 */
[----:B------:R-:W-:Y:S01]  /*21e0*/  FSEL R191, R17, -INF , !P5 ;  /* 0xff80000011bf7808 */ /* 0x000fe20006800000 */
[----:B------:R-:W-:Y:S01]  /*21f0*/  VIADD R17, R47, 0x30 ;  /* 0x000000302f117836 */ /* 0x000fe20000000000 */
[----:B------:R-:W-:Y:S02]  /*2200*/  FSEL R207, R16, -INF , !P6 ;  /* 0xff80000010cf7808 */ /* 0x000fe40007000000 */
[----:B------:R-:W-:Y:S02]  /*2210*/  FSEL R206, R18, -INF , !P3 ;  /* 0xff80000012ce7808 */ /* 0x000fe40005800000 */
[C---:B------:R-:W-:Y:S02]  /*2220*/  ISETP.GE.AND P6, PT, R8.reuse, R239, PT ;  /* 0x000000ef0800720c */ /* 0x040fe40003fc6270 */
[----:B------:R-:W-:-:S02]  /*2230*/  ISETP.GE.AND P3, PT, R8, R231, PT ;  /* 0x000000e70800720c */ /* 0x000fc40003f66270 */
[----:B------:R-:W-:Y:S02]  /*2240*/  ISETP.GE.AND P5, PT, R8, R238, PT ;  /* 0x000000ee0800720c */ /* 0x000fe40003fa6270 */
[----:B------:R-:W-:Y:S02]  /*2250*/  FSEL R8, R89, -INF , !P1 ;  /* 0xff80000059087808 */ /* 0x000fe40004800000 */
[----:B------:R-:W-:Y:S02]  /*2260*/  ISETP.GE.AND P1, PT, R47, R239, PT ;  /* 0x000000ef2f00720c */ /* 0x000fe40003f26270 */
[----:B------:R-:W-:Y:S02]  /*2270*/  FSEL R68, R91, -INF , !P0 ;  /* 0xff8000005b447808 */ /* 0x000fe40004000000 */
[----:B------:R-:W-:Y:S02]  /*2280*/  ISETP.GE.AND P0, PT, R17, R233, PT ;  /* 0x000000e91100720c */ /* 0x000fe40003f06270 */
[----:B------:R-:W-:-:S02]  /*2290*/  FSEL R205, R19, -INF , !P3 ;  /* 0xff80000013cd7808 */ /* 0x000fc40005800000 */
[----:B------:R-:W-:Y:S02]  /*22a0*/  FSEL R203, R69, -INF , !P6 ;  /* 0xff80000045cb7808 */ /* 0x000fe40007000000 */
[----:B------:R-:W-:Y:S02]  /*22b0*/  FSEL R16, R88, -INF , !P1 ;  /* 0xff80000058107808 */ /* 0x000fe40004800000 */
[C---:B------:R-:W-:Y:S02]  /*22c0*/  ISETP.GE.AND P6, PT, R17.reuse, R239, PT ;  /* 0x000000ef1100720c */ /* 0x040fe40003fc6270 */
[C---:B------:R-:W-:Y:S02]  /*22d0*/  ISETP.GE.AND P3, PT, R17.reuse, R238, PT ;  /* 0x000000ee1100720c */ /* 0x040fe40003f66270 */
[----:B------:R-:W-:Y:S01]  /*22e0*/  ISETP.GE.AND P1, PT, R17, R231, PT ;  /* 0x000000e71100720c */ /* 0x000fe20003f26270 */
[----:B------:R-:W-:Y:S01]  /*22f0*/  VIADD R17, R47, 0x31 ;  /* 0x000000312f117836 */ /* 0x000fe20000000000 */
[----:B------:R-:W-:-:S02]  /*2300*/  FSEL R200, R12, -INF , !P0 ;  /* 0xff8000000cc87808 */ /* 0x000fc40004000000 */
[----:B------:R-:W-:Y:S02]  /*2310*/  ISETP.GE.AND P0, PT, R47, R233, PT ;  /* 0x000000e92f00720c */ /* 0x000fe40003f06270 */
[----:B------:R-:W-:Y:S02]  /*2320*/  FSEL R202, R71, -INF , !P5 ;  /* 0xff80000047ca7808 */ /* 0x000fe40006800000 */
[----:B------:R-:W-:Y:S02]  /*2330*/  FSEL R36, R36, -INF , !P0 ;  /* 0xff80000024247808 */ /* 0x000fe40004000000 */
[----:B------:R-:W-:Y:S02]  /*2340*/  ISETP.GE.AND P0, PT, R17, R231, PT ;  /* 0x000000e71100720c */ /* 0x000fe40003f06270 */
[----:B------:R-:W-:Y:S02]  /*2350*/  FSEL R186, R14, -INF , !P1 ;  /* 0xff8000000eba7808 */ /* 0x000fe40004800000 */
[----:B------:R-:W-:-:S02]  /*2360*/  ISETP.GE.AND P5, PT, R47, R238, PT ;  /* 0x000000ee2f00720c */ /* 0x000fc40003fa6270 */
[CC--:B------:R-:W-:Y:S01]  /*2370*/  ISETP.GE.AND P1, PT, R47.reuse, R231.reuse, PT ;  /* 0x000000e72f00720c */ /* 0x0c0fe20003f26270 */
[----:B------:R-:W-:Y:S01]  /*2380*/  VIADD R47, R47, 0x39 ;  /* 0x000000392f2f7836 */ /* 0x000fe20000000000 */
[----:B------:R-:W-:Y:S02]  /*2390*/  FSEL R185, R15, -INF , !P0 ;  /* 0xff8000000fb97808 */ /* 0x000fe40004000000 */
[-C--:B------:R-:W-:Y:S02]  /*23a0*/  ISETP.GE.AND P0, PT, R4, R231.reuse, PT ;  /* 0x000000e70400720c */ /* 0x080fe40003f06270 */
[----:B------:R-:W-:Y:S02]  /*23b0*/  FSEL R37, R37, -INF , !P4 ;  /* 0xff80000025257808 */ /* 0x000fe40006000000 */
[----:B------:R-:W-:Y:S02]  /*23c0*/  FSEL R184, R62, -INF , !P0 ;  /* 0xff8000003eb87808 */ /* 0x000fe40004000000 */
[----:B------:R-:W-:-:S02]  /*23d0*/  ISETP.GE.AND P0, PT, R47, R231, PT ;  /* 0x000000e72f00720c */ /* 0x000fc40003f06270 */
[----:B------:R-:W-:Y:S02]  /*23e0*/  FMNMX.FTZ R5, R36, R37, !PT ;  /* 0x0000002524057209 */ /* 0x000fe40007810000 */
[----:B------:R-:W-:Y:S02]  /*23f0*/  FSEL R181, R63, -INF , !P0 ;  /* 0xff8000003fb57808 */ /* 0x000fe40004000000 */
[----:B------:R-:W-:Y:S02]  /*2400*/  ISETP.NE.AND P0, PT, R3, 0x1, PT ;  /* 0x000000010300780c */ /* 0x000fe40003f05270 */
[----:B------:R-:W-:Y:S02]  /*2410*/  FMNMX.FTZ R5, R45, R5, !PT ;  /* 0x000000052d057209 */ /* 0x000fe40007810000 */
[----:B------:R-:W-:Y:S02]  /*2420*/  FSEL R38, R38, -INF , !P1 ;  /* 0xff80000026267808 */ /* 0x000fe40004800000 */
[----:B------:R-:W-:-:S02]  /*2430*/  ISETP.GE.AND P1, PT, R4, R233, PT ;  /* 0x000000e90400720c */ /* 0x000fc40003f26270 */
[----:B------:R-:W-:Y:S02]  /*2440*/  FMNMX.FTZ R5, R44, R5, !PT ;  /* 0x000000052c057209 */ /* 0x000fe40007810000 */
[----:B------:R-:W-:Y:S02]  /*2450*/  FSEL R197, R60, -INF , !P1 ;  /* 0xff8000003cc57808 */ /* 0x000fe40004800000 */
[-C--:B------:R-:W-:Y:S02]  /*2460*/  ISETP.GE.AND P4, PT, R17, R233.reuse, PT ;  /* 0x000000e91100720c */ /* 0x080fe40003f86270 */
[----:B------:R-:W-:Y:S02]  /*2470*/  ISETP.GE.AND P1, PT, R47, R233, PT ;  /* 0x000000e92f00720c */ /* 0x000fe40003f26270 */
[----:B------:R-:W-:Y:S02]  /*2480*/  FMNMX.FTZ R5, R28, R5, !PT ;  /* 0x000000051c057209 */ /* 0x000fe40007810000 */
[----:B------:R-:W-:-:S02]  /*2490*/  FSEL R55, R90, -INF , !P5 ;  /* 0xff8000005a377808 */ /* 0x000fc40006800000 */
[----:B------:R-:W-:Y:S02]  /*24a0*/  FSEL R39, R39, -INF , !P2 ;  /* 0xff80000027277808 */ /* 0x000fe40005000000 */
[----:B------:R-:W-:Y:S02]  /*24b0*/  FSEL R199, R13, -INF , !P4 ;  /* 0xff8000000dc77808 */ /* 0x000fe40006000000 */
[----:B------:R-:W-:Y:S02]  /*24c0*/  FSEL R196, R61, -INF , !P1 ;  /* 0xff8000003dc47808 */ /* 0x000fe40004800000 */
[CC--:B------:R-:W-:Y:S02]  /*24d0*/  ISETP.GE.AND P5, PT, R17.reuse, R239.reuse, PT ;  /* 0x000000ef1100720c */ /* 0x0c0fe40003fa6270 */
[----:B------:R-:W-:Y:S02]  /*24e0*/  ISETP.GE.AND P2, PT, R17, R238, PT ;  /* 0x000000ee1100720c */ /* 0x000fe40003f46270 */
[----:B------:R-:W-:-:S02]  /*24f0*/  ISETP.GE.AND P4, PT, R4, R239, PT ;  /* 0x000000ef0400720c */ /* 0x000fc40003f86270 */
[----:B------:R-:W-:Y:S02]  /*2500*/  ISETP.GE.AND P1, PT, R4, R238, PT ;  /* 0x000000ee0400720c */ /* 0x000fe40003f26270 */
[----:B------:R-:W-:Y:S01]  /*2510*/  FMNMX.FTZ R7, R29, R5, !PT ;  /* 0x000000051d077209 */ /* 0x000fe20007810000 */
[----:B------:R-:W-:Y:S10]  /*2520*/  @!P0 BRA `(.L_x_363) ;  /* 0x0000000000608947 */ /* 0x000ff40003800000 */
[----:B------:R-:W-:Y:S01]  /*2530*/  VIADD R10, R3, 0xfffffffe ;  /* 0xfffffffe030a7836 */ /* 0x000fe20000000000 */
[----:B------:R-:W-:Y:S02]  /*2540*/  USHF.L.U32 UR18, UR12, 0x5, URZ ;  /* 0x000000050c127899 */ /* 0x000fe4000800063f */
[----:B------:R-:W-:Y:S01]  /*2550*/  USHF.L.U64.HI UR4, UR12, 0x5, UR13 ;  /* 0x000000050c047899 */ /* 0x000fe2000801020d */
[C---:B------:R-:W-:Y:S01]  /*2560*/  IMAD R4, R10.reuse, UR14, RZ ;  /* 0x0000000e0a047c24 */ /* 0x040fe2000f8e02ff */
[----:B------:R-:W-:Y:S01]  /*2570*/  SHF.R.S32.HI R5, RZ, 0x1f, R10 ;  /* 0x0000001fff057819 */ /* 0x000fe2000001140a */
[----:B------:R-:W-:-:S04]  /*2580*/  IMAD.WIDE.U32 R10, R10, UR15, R228 ;  /* 0x0000000f0a0a7c25 */ /* 0x000fc8000f8e00e4 */
[----:B------:R-:W-:Y:S01]  /*2590*/  IMAD R4, R5, UR15, R4 ;  /* 0x0000000f05047c24 */ /* 0x000fe2000f8e0204 */
[----:B------:R-:W-:Y:S02]  /*25a0*/  LEA R12, P0, R10, UR8, 0x1 ;  /* 0x000000080a0c7c11 */ /* 0x000fe4000f8008ff */
[----:B------:R-:W-:Y:S01]  /*25b0*/  MOV R5, UR18 ;  /* 0x0000001200057c02 */ /* 0x000fe20008000f00 */
[----:B------:R-:W-:Y:S02]  /*25c0*/  IMAD.IADD R6, R11, 0x1, R4 ;  /* 0x000000010b067824 */ /* 0x000fe400078e0204 */
[----:B------:R-:W-:-:S03]  /*25d0*/  IMAD.U32 R4, RZ, RZ, UR4 ;  /* 0x00000004ff047e24 */ /* 0x000fc6000f8e00ff */
        /* <DEDUP_REMOVED lines=13> */
.L_x_363:
[----:B------:R-:W-:Y:S01]  /*26b0*/  FMNMX.FTZ R7, R24, R7, !PT ;  /* 0x0000000718077209 */ /* 0x000fe20007810000 */
[----:B------:R-:W-:Y:S01]  /*26c0*/  VIADD R171, R232, 0x4 ;  /* 0x00000004e8ab7836 */ /* 0x000fe20000000000 */
[----:B-1----:R-:W-:Y:S01]  /*26d0*/  FMNMX.FTZ R11, R38, R39, !PT ;  /* 0x00000027260b7209 */ /* 0x002fe20007810000 */
[----:B------:R-:W-:Y:S01]  /*26e0*/  IMAD.WIDE.U32 R248, R169, -0x2daee0ad, RZ ;  /* 0xd2511f53a9f87825 */ /* 0x000fe200078e00ff */
[----:B------:R-:W-:Y:S01]  /*26f0*/  FMNMX.FTZ R5, R25, R7, !PT ;  /* 0x0000000719057209 */ /* 0x000fe20007810000 */
[----:B------:R-:W-:Y:S01]  /*2700*/  UIADD3 UR26, UR33, -0x4498517b, URZ ;  /* 0xbb67ae85211a7890 */ /* 0x000fe2000fffe03f */
[----:B------:R-:W-:Y:S01]  /*2710*/  FMNMX.FTZ R11, R9, R11, !PT ;  /* 0x0000000b090b7209 */ /* 0x000fe20007810000 */
[----:B------:R-:W-:Y:S01]  /*2720*/  IMAD.WIDE.U32 R244, R171, -0x326172a9, RZ ;  /* 0xcd9e8d57abf47825 */ /* 0x000fe200078e00ff */
[----:B------:R-:W-:Y:S01]  /*2730*/  FMNMX.FTZ R5, R182, R5, !PT ;  /* 0x00000005b6057209 */ /* 0x000fe20007810000 */
[----:B------:R-:W-:Y:S01]  /*2740*/  UIADD3 UR27, UR32, -0x61c88647, URZ ;  /* 0x9e3779b9201b7890 */ /* 0x000fe2000fffe03f */
[----:B------:R-:W-:Y:S01]  /*2750*/  FMNMX.FTZ R11, R46, R11, !PT ;  /* 0x0000000b2e0b7209 */ /* 0x000fe20007810000 */
[----:B------:R-:W-:Y:S01]  /*2760*/  IMAD.SHL.U32 R242, R230, 0x2, RZ ;  /* 0x00000002e6f27824 */ /* 0x000fe200078e00ff */
[----:B------:R-:W-:Y:S01]  /*2770*/  FMNMX.FTZ R5, R195, R5, !PT ;  /* 0x00000005c3057209 */ /* 0x000fe20007810000 */
[----:B------:R-:W-:Y:S01]  /*2780*/  UIADD3 UR25, UR32, 0x3c6ef372, URZ ;  /* 0x3c6ef37220197890 */ /* 0x000fe2000fffe03f */
[----:B------:R-:W-:Y:S01]  /*2790*/  FMNMX.FTZ R11, R30, R11, !PT ;  /* 0x0000000b1e0b7209 */ /* 0x000fe20007810000 */
[----:B------:R-:W-:Y:S01]  /*27a0*/  UIADD3 UR24, UR33, 0x76cf5d0a, URZ ;  /* 0x76cf5d0a21187890 */ /* 0x000fe2000fffe03f */
[----:B------:R-:W-:Y:S01]  /*27b0*/  FMNMX.FTZ R5, R207, R5, !PT ;  /* 0x00000005cf057209 */ /* 0x000fe20007810000 */
[----:B------:R-:W-:Y:S01]  /*27c0*/  UIADD3 UR22, UR33, 0x32370b8f, URZ ;  /* 0x32370b8f21167890 */ /* 0x000fe2000fffe03f */
[----:B------:R-:W-:Y:S01]  /*27d0*/  LOP3.LUT R170, R117, UR32, RZ, 0x3c, !PT ;  /* 0x0000002075aa7c12 */ /* 0x000fe2000f8e3cff */
[----:B------:R-:W-:Y:S01]  /*27e0*/  IMAD.WIDE.U32 R212, R232, -0x326172a9, RZ ;  /* 0xcd9e8d57e8d47825 */ /* 0x000fe200078e00ff */
[----:B------:R-:W-:Y:S01]  /*27f0*/  FMNMX.FTZ R5, R191, R5, !PT ;  /* 0x00000005bf057209 */ /* 0x000fe20007810000 */
[----:B------:R-:W-:Y:S01]  /*2800*/  UIADD3 UR23, UR32, -0x255992d5, URZ ;  /* 0xdaa66d2b20177890 */ /* 0x000fe2000fffe03f */
[----:B------:R-:W-:Y:S01]  /*2810*/  FMNMX.FTZ R11, R31, R11, !PT ;  /* 0x0000000b1f0b7209 */ /* 0x000fe20007810000 */
[----:B------:R-:W-:Y:S01]  /*2820*/  UIADD3 UR21, UR32, 0x78dde6e4, URZ ;  /* 0x78dde6e420157890 */ /* 0x000fe2000fffe03f */
[----:B------:R-:W-:Y:S01]  /*2830*/  FMNMX.FTZ R5, R200, R5, !PT ;  /* 0x00000005c8057209 */ /* 0x000fe20007810000 */
[----:B------:R-:W-:Y:S01]  /*2840*/  UIADD3 UR20, UR33, -0x126145ec, URZ ;  /* 0xed9eba1421147890 */ /* 0x000fe2000fffe03f */
[----:B------:R-:W-:Y:S01]  /*2850*/  LOP3.LUT R240, R245, R170, RZ, 0x3c, !PT ;  /* 0x000000aaf5f07212 */ /* 0x000fe200078e3cff */
[----:B------:R-:W-:Y:S01]  /*2860*/  UIADD3 UR18, UR33, -0x56f99767, URZ ;  /* 0xa906689921127890 */ /* 0x000fe2000fffe03f */
[----:B------:R-:W-:Y:S01]  /*2870*/  FMNMX.FTZ R11, R26, R11, !PT ;  /* 0x0000000b1a0b7209 */ /* 0x000fe20007810000 */
[----:B------:R-:W-:Y:S01]  /*2880*/  UIADD3 UR19, UR32, 0x1715609d, URZ ;  /* 0x1715609d20137890 */ /* 0x000fe2000fffe03f */
[----:B------:R-:W-:Y:S01]  /*2890*/  FMNMX.FTZ R5, R199, R5, !PT ;  /* 0x00000005c7057209 */ /* 0x000fe20007810000 */
[----:B------:R-:W-:Y:S01]  /*28a0*/  IMAD.WIDE.U32 R240, R240, -0x2daee0ad, RZ ;  /* 0xd2511f53f0f07825 */ /* 0x000fe200078e00ff */
[----:B------:R-:W-:Y:S01]  /*28b0*/  LOP3.LUT R70, R249, UR33, R242, 0x96, !PT ;  /* 0x00000021f9467c12 */ /* 0x000fe2000f8e96f2 */
[----:B------:R-:W-:Y:S01]  /*28c0*/  ULDC UR4, c[0x0][0x2ec] ;  /* 0x0000bb0000047ab9 */ /* 0x000fe20000000800 */
[----:B------:R-:W-:Y:S01]  /*28d0*/  FMNMX.FTZ R11, R27, R11, !PT ;  /* 0x0000000b1b0b7209 */ /* 0x000fe20007810000 */
[----:B------:R-:W1:Y:S01]  /*28e0*/  LDC.U8 R164, c[0x0][0x388] ;  /* 0x0000e200ffa47b82 */ /* 0x000e620000000000 */
[----:B------:R-:W-:Y:S01]  /*28f0*/  FMNMX.FTZ R5, R197, R5, !PT ;  /* 0x00000005c5057209 */ /* 0x000fe20007810000 */
[----:B------:R-:W-:Y:S01]  /*2900*/  IMAD.WIDE.U32 R70, R70, -0x326172a9, RZ ;  /* 0xcd9e8d5746467825 */ /* 0x000fe200078e00ff */
[----:B------:R-:W-:Y:S01]  /*2910*/  LOP3.LUT R236, R241, UR26, R248, 0x96, !PT ;  /* 0x0000001af1ec7c12 */ /* 0x000fe2000f8e96f8 */
[----:B------:R-:W-:Y:S01]  /*2920*/  UIADD3 UR28, UR32, -0x4ab325aa, URZ ;  /* 0xb54cda56201c7890 */ /* 0x000fe2000fffe03f */
[----:B------:R-:W-:Y:S01]  /*2930*/  FMNMX.FTZ R11, R201, R11, !PT ;  /* 0x0000000bc90b7209 */ /* 0x000fe20007810000 */
[----:B------:R-:W-:Y:S01]  /*2940*/  IMAD.IADD R2, R116, 0x1, R2 ;  /* 0x0000000174027824 */ /* 0x000fe200078e0202 */
[----:B------:R-:W-:Y:S01]  /*2950*/  FMNMX.FTZ R5, R196, R5, !PT ;  /* 0x00000005c4057209 */ /* 0x000fe20007810000 */
[----:B------:R-:W-:Y:S01]  /*2960*/  IMAD.WIDE.U32 R236, R236, -0x326172a9, RZ ;  /* 0xcd9e8d57ecec7825 */ /* 0x000fe200078e00ff */
[----:B------:R-:W-:-:S02]  /*2970*/  FMNMX.FTZ R11, R204, R11, !PT ;  /* 0x0000000bcc0b7209 */ /* 0x000fc40007810000 */
[----:B------:R-:W-:Y:S01]  /*2980*/  LOP3.LUT R4, R71, UR27, R244, 0x96, !PT ;  /* 0x0000001b47047c12 */ /* 0x000fe2000f8e96f4 */
[----:B------:R-:W2:Y:S01]  /*2990*/  SHFL.BFLY PT, R10, R5, 0x2, 0x1f ;  /* 0x0c401f00050a7f89 */ /* 0x000ea200000e0000 */
[----:B------:R-:W-:Y:S02]  /*29a0*/  FMNMX.FTZ R11, R206, R11, !PT ;  /* 0x0000000bce0b7209 */ /* 0x000fe40007810000 */
[----:B------:R-:W-:Y:S01]  /*29b0*/  LOP3.LUT R18, R237, UR25, R70, 0x96, !PT ;  /* 0x00000019ed127c12 */ /* 0x000fe2000f8e9646 */
[----:B------:R-:W-:Y:S01]  /*29c0*/  IMAD.WIDE.U32 R14, R4, -0x2daee0ad, RZ ;  /* 0xd2511f53040e7825 */ /* 0x000fe200078e00ff */
[----:B------:R-:W-:Y:S02]  /*29d0*/  FMNMX.FTZ R11, R205, R11, !PT ;  /* 0x0000000bcd0b7209 */ /* 0x000fe40007810000 */
[----:B------:R-:W-:Y:S01]  /*29e0*/  LOP3.LUT R210, R213, R170, RZ, 0x3c, !PT ;  /* 0x000000aad5d27212 */ /* 0x000fe200078e3cff */
[----:B------:R-:W-:Y:S01]  /*29f0*/  IMAD.WIDE.U32 R18, R18, -0x2daee0ad, RZ ;  /* 0xd2511f5312127825 */ /* 0x000fe200078e00ff */
[----:B------:R-:W-:-:S02]  /*2a00*/  LOP3.LUT R4, R15, UR24, R240, 0x96, !PT ;  /* 0x000000180f047c12 */ /* 0x000fc4000f8e96f0 */
[----:B------:R-:W-:Y:S01]  /*2a10*/  FMNMX.FTZ R11, R186, R11, !PT ;  /* 0x0000000bba0b7209 */ /* 0x000fe20007810000 */
[----:B------:R-:W-:Y:S01]  /*2a20*/  IMAD.WIDE.U32 R210, R210, -0x2daee0ad, RZ ;  /* 0xd2511f53d2d27825 */ /* 0x000fe200078e00ff */
[----:B------:R-:W-:Y:S02]  /*2a30*/  LOP3.LUT R14, R19, UR22, R14, 0x96, !PT ;  /* 0x00000016130e7c12 */ /* 0x000fe4000f8e960e */
[----:B------:R-:W-:Y:S01]  /*2a40*/  FMNMX.FTZ R11, R185, R11, !PT ;  /* 0x0000000bb90b7209 */ /* 0x000fe20007810000 */
[----:B------:R-:W-:Y:S01]  /*2a50*/  IMAD.WIDE.U32 R12, R4, -0x326172a9, RZ ;  /* 0xcd9e8d57040c7825 */ /* 0x000fe200078e00ff */
[----:B------:R-:W-:Y:S02]  /*2a60*/  LOP3.LUT R6, R71, UR27, R212, 0x96, !PT ;  /* 0x0000001b47067c12 */ /* 0x000fe4000f8e96d4 */
[----:B------:R-:W-:Y:S01]  /*2a70*/  FMNMX.FTZ R11, R184, R11, !PT ;  /* 0x0000000bb80b7209 */ /* 0x000fe20007810000 */
[----:B------:R-:W-:Y:S01]  /*2a80*/  IMAD.WIDE.U32 R14, R14, -0x326172a9, RZ ;  /* 0xcd9e8d570e0e7825 */ /* 0x000fe200078e00ff */
[----:B------:R-:W-:-:S02]  /*2a90*/  LOP3.LUT R4, R13, UR23, R236, 0x96, !PT ;  /* 0x000000170d047c12 */ /* 0x000fc4000f8e96ec */
[----:B------:R-:W-:Y:S01]  /*2aa0*/  FMNMX.FTZ R11, R181, R11, !PT ;  /* 0x0000000bb50b7209 */ /* 0x000fe20007810000 */
[----:B------:R-:W-:Y:S01]  /*2ab0*/  IMAD.WIDE.U32 R132, R6, -0x2daee0ad, RZ ;  /* 0xd2511f5306847825 */ /* 0x000fe200078e00ff */
[----:B------:R-:W-:Y:S02]  /*2ac0*/  LOP3.LUT R12, R15, UR21, R12, 0x96, !PT ;  /* 0x000000150f0c7c12 */ /* 0x000fe4000f8e960c */
[----:B--2---:R-:W-:Y:S01]  /*2ad0*/  FMNMX.FTZ R10, R5, R10, !PT ;  /* 0x0000000a050a7209 */ /* 0x004fe20007810000 */
[----:B------:R-:W-:Y:S01]  /*2ae0*/  IMAD.WIDE.U32 R4, R4, -0x2daee0ad, RZ ;  /* 0xd2511f5304047825 */ /* 0x000fe200078e00ff */
[----:B------:R-:W2:Y:S01]  /*2af0*/  SHFL.BFLY PT, R165, R11, 0x2, 0x1f ;  /* 0x0c401f000ba57f89 */ /* 0x000ea200000e0000 */
[----:B------:R-:W-:Y:S02]  /*2b00*/  LOP3.LUT R6, R133, UR24, R210, 0x96, !PT ;  /* 0x0000001885067c12 */ /* 0x000fe4000f8e96d2 */
[----:B------:R-:W-:Y:S01]  /*2b10*/  IMAD.WIDE.U32 R12, R12, -0x2daee0ad, RZ ;  /* 0xd2511f530c0c7825 */ /* 0x000fe200078e00ff */
[----:B------:R-:W-:Y:S01]  /*2b20*/  LOP3.LUT R5, R5, UR20, R18, 0x96, !PT ;  /* 0x0000001405057c12 */ /* 0x000fe2000f8e9612 */
[----:B------:R-:W3:Y:S01]  /*2b30*/  SHFL.BFLY PT, R166, R10, 0x1, 0x1f ;  /* 0x0c201f000aa67f89 */ /* 0x000ee200000e0000 */
[----:B------:R-:W-:Y:S01]  /*2b40*/  FSEL R180, R64, -INF , !P6 ;  /* 0xff80000040b47808 */ /* 0x000fe20007000000 */
[----:B------:R-:W-:Y:S01]  /*2b50*/  IMAD.WIDE.U32 R20, R6, -0x326172a9, RZ ;  /* 0xcd9e8d5706147825 */ /* 0x000fe200078e00ff */
[----:B------:R-:W-:-:S02]  /*2b60*/  LOP3.LUT R4, R13, UR18, R4, 0x96, !PT ;  /* 0x000000120d047c12 */ /* 0x000fc4000f8e9604 */
[----:B------:R-:W-:Y:S01]  /*2b70*/  FMNMX.FTZ R13, R55, R68, !PT ;  /* 0x00000044370d7209 */ /* 0x000fe20007810000 */
[----:B------:R-:W-:Y:S01]  /*2b80*/  IMAD.WIDE.U32 R6, R5, -0x326172a9, RZ ;  /* 0xcd9e8d5705067825 */ /* 0x000fe200078e00ff */
[----:B------:R-:W-:Y:S02]  /*2b90*/  FSEL R179, R65, -INF , !P5 ;  /* 0xff80000041b37808 */ /* 0x000fe40006800000 */
[----:B------:R-:W-:Y:S01]  /*2ba0*/  FMNMX.FTZ R13, R54, R13, !PT ;  /* 0x0000000d360d7209 */ /* 0x000fe20007810000 */
[----:B------:R-:W-:Y:S01]  /*2bb0*/  IMAD.WIDE.U32 R18, R4, -0x326172a9, RZ ;  /* 0xcd9e8d5704127825 */ /* 0x000fe200078e00ff */
[----:B------:R-:W-:Y:S02]  /*2bc0*/  LOP3.LUT R4, R7, UR19, R14, 0x96, !PT ;  /* 0x0000001307047c12 */ /* 0x000fe4000f8e960e */
[----:B------:R-:W-:Y:S02]  /*2bd0*/  FMNMX.FTZ R14, R16, R8, !PT ;  /* 0x00000008100e7209 */ /* 0x000fe40007810000 */
[----:B------:R-:W-:-:S02]  /*2be0*/  ISETP.GE.AND P6, PT, R47, R239, PT ;  /* 0x000000ef2f00720c */ /* 0x000fc40003fc6270 */
[----:B------:R-:W-:Y:S02]  /*2bf0*/  FMNMX.FTZ R14, R84, R14, !PT ;  /* 0x0000000e540e7209 */ /* 0x000fe40007810000 */
[----:B--2---:R-:W-:Y:S02]  /*2c00*/  FMNMX.FTZ R165, R11, R165, !PT ;  /* 0x000000a50ba57209 */ /* 0x004fe40007810000 */
[----:B------:R-:W-:Y:S02]  /*2c10*/  FMNMX.FTZ R14, R85, R14, !PT ;  /* 0x0000000e550e7209 */ /* 0x000fe40007810000 */
[----:B------:R-:W-:Y:S02]  /*2c20*/  FMNMX.FTZ R11, R87, R13, !PT ;  /* 0x0000000d570b7209 */ /* 0x000fe40007810000 */
[----:B------:R-:W-:Y:S01]  /*2c30*/  FMNMX.FTZ R13, R174, R14, !PT ;  /* 0x0000000eae0d7209 */ /* 0x000fe20007810000 */
[----:B------:R-:W-:Y:S01]  /*2c40*/  IMAD.WIDE.U32 R14, R4, -0x2daee0ad, RZ ;  /* 0xd2511f53040e7825 */ /* 0x000fe200078e00ff */
[----:B------:R-:W-:-:S02]  /*2c50*/  FMNMX.FTZ R11, R173, R11, !PT ;  /* 0x0000000bad0b7209 */ /* 0x000fc40007810000 */
[----:B------:R-:W-:Y:S02]  /*2c60*/  FMNMX.FTZ R13, R176, R13, !PT ;  /* 0x0000000db00d7209 */ /* 0x000fe40007810000 */
[----:B---3--:R-:W-:Y:S02]  /*2c70*/  FMNMX.FTZ R166, R10, R166, !PT ;  /* 0x000000a60aa67209 */ /* 0x008fe40007810000 */
[----:B------:R-:W-:Y:S01]  /*2c80*/  FMNMX.FTZ R13, R215, R13, !PT ;  /* 0x0000000dd70d7209 */ /* 0x000fe20007810000 */
[----:B------:R-:W2:Y:S01]  /*2c90*/  SHFL.BFLY PT, R10, R165, 0x1, 0x1f ;  /* 0x0c201f00a50a7f89 */ /* 0x000ea200000e0000 */
[----:B------:R-:W-:Y:S01]  /*2ca0*/  FMNMX.FTZ R11, R190, R11, !PT ;  /* 0x0000000bbe0b7209 */ /* 0x000fe20007810000 */
[----:B------:R-:W-:Y:S01]  /*2cb0*/  FMUL.FTZ R198, R166, UR4 ;  /* 0x00000004a6c67c20 */ /* 0x000fe20008410000 */
        /* <DEDUP_REMOVED lines=11> */
[----:B------:R-:W-:Y:S02]  /*2d70*/  FSEL R178, R56, -INF , !P4 ;  /* 0xff80000038b27808 */ /* 0x000fe40006000000 */
[----:B------:R-:W-:Y:S02]  /*2d80*/  FMNMX.FTZ R168, R179, R13, !PT ;  /* 0x0000000db3a87209 */ /* 0x000fe40007810000 */
[----:B------:R-:W-:-:S02]  /*2d90*/  FSEL R63, R66, -INF , !P3 ;  /* 0xff800000423f7808 */ /* 0x000fc40005800000 */
[----:B------:R-:W-:Y:S02]  /*2da0*/  FMNMX.FTZ R167, R202, R11, !PT ;  /* 0x0000000bcaa77209 */ /* 0x000fe40007810000 */
[----:B--2---:R-:W-:Y:S02]  /*2db0*/  FMNMX.FTZ R165, R165, R10, !PT ;  /* 0x0000000aa5a57209 */ /* 0x004fe40007810000 */
[----:B------:R-:W-:Y:S02]  /*2dc0*/  ISETP.GE.AND P0, PT, R47, R238, PT ;  /* 0x000000ee2f00720c */ /* 0x000fe40003f06270 */
[----:B------:R-:W-:Y:S01]  /*2dd0*/  FSEL R172, R57, -INF , !P6 ;  /* 0xff80000039ac7808 */ /* 0x000fe20007000000 */
[----:B------:R-:W-:Y:S01]  /*2de0*/  FMUL.FTZ R183, R165, UR4 ;  /* 0x00000004a5b77c20 */ /* 0x000fe20008410000 */
[----:B------:R-:W-:Y:S02]  /*2df0*/  FMNMX.FTZ R168, R178, R168, !PT ;  /* 0x000000a8b2a87209 */ /* 0x000fe40007810000 */
[----:B------:R-:W-:-:S02]  /*2e00*/  FSEL R60, R67, -INF , !P2 ;  /* 0xff800000433c7808 */ /* 0x000fc40005000000 */
[----:B------:R-:W-:Y:S02]  /*2e10*/  FMNMX.FTZ R167, R63, R167, !PT ;  /* 0x000000a73fa77209 */ /* 0x000fe40007810000 */
[----:B------:R-:W-:Y:S02]  /*2e20*/  LOP3.LUT R5, R18, 0xffff, RZ, 0xc0, !PT ;  /* 0x0000ffff12057812 */ /* 0x000fe400078ec0ff */
[----:B------:R-:W-:Y:S02]  /*2e30*/  FSETP.NEU.FTZ.AND P3, PT, R166, -INF , PT ;  /* 0xff800000a600780b */ /* 0x000fe40003f7d000 */
[----:B------:R-:W-:Y:S02]  /*2e40*/  FSEL R59, R59, -INF , !P0 ;  /* 0xff8000003b3b7808 */ /* 0x000fe40004000000 */
[----:B------:R-:W-:Y:S02]  /*2e50*/  FMNMX.FTZ R168, R172, R168, !PT ;  /* 0x000000a8aca87209 */ /* 0x000fe40007810000 */
[----:B------:R-:W-:-:S02]  /*2e60*/  FSETP.NEU.FTZ.AND P0, PT, R165, -INF , PT ;  /* 0xff800000a500780b */ /* 0x000fc40003f1d000 */
[----:B------:R-:W-:Y:S01]  /*2e70*/  FSEL R62, R58, -INF , !P1 ;  /* 0xff8000003a3e7808 */ /* 0x000fe20004800000 */
[----:B-1----:R-:W-:Y:S01]  /*2e80*/  IMAD R58, R164, 0x10000, R164 ;  /* 0x00010000a43a7824 */ /* 0x002fe200078e02a4 */
[----:B------:R-:W-:Y:S02]  /*2e90*/  FMNMX.FTZ R167, R60, R167, !PT ;  /* 0x000000a73ca77209 */ /* 0x000fe40007810000 */
[----:B------:R-:W-:Y:S02]  /*2ea0*/  FSEL R198, R198, RZ, P3 ;  /* 0x000000ffc6c67208 */ /* 0x000fe40001800000 */
[----:B------:R-:W-:Y:S02]  /*2eb0*/  SHF.R.U32.HI R10, RZ, 0x8, R5 ;  /* 0x00000008ff0a7819 */ /* 0x000fe40000011605 */
[----:B------:R-:W-:Y:S01]  /*2ec0*/  FSEL R183, R183, RZ, P0 ;  /* 0x000000ffb7b77208 */ /* 0x000fe20000000000 */
[----:B------:R-:W1:Y:S01]  /*2ed0*/  SHFL.BFLY PT, R5, R168, 0x2, 0x1f ;  /* 0x0c401f00a8057f89 */ /* 0x000e6200000e0000 */
[----:B------:R-:W-:Y:S01]  /*2ee0*/  FMNMX.FTZ R167, R62, R167, !PT ;  /* 0x000000a73ea77209 */ /* 0x000fe20007810000 */
[----:B------:R-:W-:Y:S01]  /*2ef0*/  FFMA.FTZ R42, R44, UR4, -R198 ;  /* 0x000000042c2a7c23 */ /* 0x000fe200080108c6 */
[----:B------:R-:W-:Y:S01]  /*2f00*/  LEA R217, R2, UR5, 0x1 ;  /* 0x0000000502d97c11 */ /* 0x000fe2000f8e08ff */
[--C-:B------:R-:W-:Y:S01]  /*2f10*/  FFMA.FTZ R44, R9, UR4, -R183.reuse ;  /* 0x00000004092c7c23 */ /* 0x100fe200080108b7 */
[----:B------:R-:W-:Y:S01]  /*2f20*/  FMNMX.FTZ R167, R59, R167, !PT ;  /* 0x000000a73ba77209 */ /* 0x000fe20007810000 */
[--C-:B------:R-:W-:Y:S01]  /*2f30*/  FFMA.FTZ R43, R46, UR4, -R183.reuse ;  /* 0x000000042e2b7c23 */ /* 0x100fe200080108b7 */
[--C-:B------:R-:W-:Y:S01]  /*2f40*/  FFMA.FTZ R49, R38, UR4, -R183.reuse ;  /* 0x0000000426317c23 */ /* 0x100fe200080108b7 */
[----:B------:R-:W-:Y:S01]  /*2f50*/  FFMA.FTZ R50, R39, UR4, -R183 ;  /* 0x0000000427327c23 */ /* 0x000fe200080108b7 */
[----:B------:R-:W-:Y:S01]  /*2f60*/  SHF.R.U32.HI R7, RZ, 0x10, R18 ;  /* 0x00000010ff077819 */ /* 0x000fe20000011612 */
[----:B------:R-:W2:Y:S01]  /*2f70*/  SHFL.BFLY PT, R2, R167, 0x2, 0x1f ;  /* 0x0c401f00a7027f89 */ /* 0x000ea200000e0000 */
[----:B------:R-:W-:Y:S01]  /*2f80*/  MUFU.EX2 R44, R44 ;  /* 0x0000002c002c7308 */ /* 0x000fe20000000800 */
[----:B------:R-:W-:Y:S01]  /*2f90*/  LOP3.LUT R6, R19, UR28, R6, 0x96, !PT ;  /* 0x0000001c13067c12 */ /* 0x000fe2000f8e9606 */
[----:B------:R-:W-:Y:S01]  /*2fa0*/  IMAD.IADD R216, R0, 0x1, R217 ;  /* 0x0000000100d87824 */ /* 0x000fe200078e02d9 */
[----:B------:R-:W-:Y:S01]  /*2fb0*/  SHF.R.U32.HI R127, RZ, 0x18, R18 ;  /* 0x00000018ff7f7819 */ /* 0x000fe20000011612 */
[--C-:B------:R-:W-:Y:S01]  /*2fc0*/  FFMA.FTZ R48, R36, UR4, -R198.reuse ;  /* 0x0000000424307c23 */ /* 0x100fe200080108c6 */
[----:B------:R-:W-:Y:S01]  /*2fd0*/  LOP3.LUT R7, R7, 0xff, RZ, 0xc0, !PT ;  /* 0x000000ff07077812 */ /* 0x000fe200078ec0ff */
[----:B------:R-:W-:Y:S01]  /*2fe0*/  FFMA.FTZ R47, R37, UR4, -R198 ;  /* 0x00000004252f7c23 */ /* 0x000fe200080108c6 */
[----:B------:R-:W-:Y:S01]  /*2ff0*/  SHF.R.U32.HI R9, RZ, 0x10, R6 ;  /* 0x00000010ff097819 */ /* 0x000fe20000011606 */
[----:B------:R-:W3:Y:S01]  /*3000*/  MUFU.EX2 R43, R43 ;  /* 0x0000002b002b7308 */ /* 0x000ee20000000800 */
[----:B------:R-:W-:Y:S01]  /*3010*/  PRMT R127, R7, 0x5410, R127 ;  /* 0x00005410077f7816 */ /* 0x000fe2000000007f */
[--C-:B------:R-:W-:Y:S01]  /*3020*/  FFMA.FTZ R45, R45, UR4, -R198.reuse ;  /* 0x000000042d2d7c23 */ /* 0x100fe200080108c6 */
[----:B------:R-:W-:Y:S01]  /*3030*/  LOP3.LUT R7, R6, 0xffff, RZ, 0xc0, !PT ;  /* 0x0000ffff06077812 */ /* 0x000fe200078ec0ff */
[--C-:B------:R-:W-:Y:S01]  /*3040*/  FFMA.FTZ R41, R28, UR4, -R198.reuse ;  /* 0x000000041c297c23 */ /* 0x100fe200080108c6 */
[----:B------:R-:W-:Y:S01]  /*3050*/  LOP3.LUT R124, R6, 0xff, RZ, 0xc0, !PT ;  /* 0x000000ff067c7812 */ /* 0x000fe200078ec0ff */
[----:B------:R-:W-:Y:S01]  /*3060*/  FFMA.FTZ R40, R29, UR4, -R198 ;  /* 0x000000041d287c23 */ /* 0x000fe200080108c6 */
[----:B------:R-:W-:Y:S01]  /*3070*/  SHF.R.U32.HI R125, RZ, 0x18, R6 ;  /* 0x00000018ff7d7819 */ /* 0x000fe20000011606 */
[----:B------:R-:W-:Y:S01]  /*3080*/  MUFU.EX2 R49, R49 ;  /* 0x0000003100317308 */ /* 0x000fe20000000800 */
[----:B------:R-:W-:Y:S01]  /*3090*/  LOP3.LUT R126, R18, 0xff, RZ, 0xc0, !PT ;  /* 0x000000ff127e7812 */ /* 0x000fe200078ec0ff */
[----:B------:R-:W-:Y:S01]  /*30a0*/  FFMA.FTZ R38, R24, UR4, -R198 ;  /* 0x0000000418267c23 */ /* 0x000fe200080108c6 */
[----:B------:R-:W-:Y:S01]  /*30b0*/  LOP3.LUT R6, R9, 0xff, RZ, 0xc0, !PT ;  /* 0x000000ff09067812 */ /* 0x000fe200078ec0ff */
[----:B------:R-:W-:Y:S01]  /*30c0*/  UIADD3 UR5, UR33, 0x646e171e, URZ ;  /* 0x646e171e21057890 */ /* 0x000fe2000fffe03f */
[----:B-1----:R-:W-:Y:S01]  /*30d0*/  FMNMX.FTZ R168, R168, R5, !PT ;  /* 0x00000005a8a87209 */ /* 0x002fe20007810000 */
[--C-:B------:R-:W-:Y:S01]  /*30e0*/  FFMA.FTZ R36, R26, UR4, -R183.reuse ;  /* 0x000000041a247c23 */ /* 0x100fe200080108b7 */
[--C-:B------:R-:W-:Y:S01]  /*30f0*/  HSET2.LE.AND R127, R127, R58.reuse, PT ;  /* 0x0000003a7f7f7233 */ /* 0x100fe20003803000 */
[----:B------:R-:W1:Y:S01]  /*3100*/  MUFU.EX2 R50, R50 ;  /* 0x0000003200327308 */ /* 0x000e620000000800 */
[----:B------:R-:W-:Y:S01]  /*3110*/  PRMT R126, R126, 0x5410, R10 ;  /* 0x000054107e7e7816 */ /* 0x000fe2000000000a */
[----:B------:R-:W-:Y:S01]  /*3120*/  FFMA.FTZ R39, R30, UR4, -R183 ;  /* 0x000000041e277c23 */ /* 0x000fe200080108b7 */
[----:B------:R-:W-:Y:S01]  /*3130*/  PRMT R125, R6, 0x5410, R125 ;  /* 0x00005410067d7816 */ /* 0x000fe2000000007d */
[----:B------:R-:W4:Y:S01]  /*3140*/  SHFL.BFLY PT, R10, R168, 0x1, 0x1f ;  /* 0x0c201f00a80a7f89 */ /* 0x000f2200000e0000 */
[----:B---3--:R-:W-:Y:S01]  /*3150*/  F2FP.BF16.F32.PACK_AB R0, R43, R44 ;  /* 0x0000002c2b00723e */ /* 0x008fe200000010ff */
[--C-:B------:R-:W-:Y:S01]  /*3160*/  FFMA.FTZ R27, R27, UR4, -R183.reuse ;  /* 0x000000041b1b7c23 */ /* 0x100fe200080108b7 */
[----:B------:R-:W-:Y:S01]  /*3170*/  LOP3.LUT R208, R211, UR26, R248, 0x96, !PT ;  /* 0x0000001ad3d07c12 */ /* 0x000fe2000f8e96f8 */
[----:B------:R-:W-:Y:S01]  /*3180*/  MUFU.EX2 R48, R48 ;  /* 0x0000003000307308 */ /* 0x000fe20000000800 */
[----:B------:R-:W-:Y:S01]  /*3190*/  LOP3.LUT R127, R127, R0, RZ, 0xc0, !PT ;  /* 0x000000007f7f7212 */ /* 0x000fe200078ec0ff */
[----:B------:R-:W-:Y:S01]  /*31a0*/  FFMA.FTZ R37, R31, UR4, -R183 ;  /* 0x000000041f257c23 */ /* 0x000fe200080108b7 */
[--C-:B------:R-:W-:Y:S01]  /*31b0*/  HSET2.LE.AND R125, R125, R58.reuse, PT ;  /* 0x0000003a7d7d7233 */ /* 0x100fe20003803000 */
[----:B------:R-:W-:Y:S01]  /*31c0*/  IMAD.WIDE.U32 R208, R208, -0x326172a9, RZ ;  /* 0xcd9e8d57d0d07825 */ /* 0x000fe200078e00ff */
[----:B--2---:R-:W-:Y:S01]  /*31d0*/  FMNMX.FTZ R167, R167, R2, !PT ;  /* 0x00000002a7a77209 */ /* 0x004fe20007810000 */
[----:B------:R-:W-:Y:S01]  /*31e0*/  LDSM.16.MT88.4 R148, [R217+0x9000] ;  /* 0x00900000d994783b */ /* 0x000fe20000004200 */
[----:B------:R-:W-:Y:S01]  /*31f0*/  SHF.R.U32.HI R7, RZ, 0x8, R7 ;  /* 0x00000008ff077819 */ /* 0x000fe20000011607 */
[----:B------:R-:W2:Y:S01]  /*3200*/  MUFU.EX2 R47, R47 ;  /* 0x0000002f002f7308 */ /* 0x000ea20000000800 */
[----:B-1----:R-:W-:Y:S01]  /*3210*/  F2FP.BF16.F32.PACK_AB R0, R50, R49 ;  /* 0x000000313200723e */ /* 0x002fe200000010ff */
[----:B------:R-:W-:Y:S01]  /*3220*/  LDSM.16.MT88.4 R80, [R216+0x9000] ;  /* 0x00900000d850783b */ /* 0x000fe20000004200 */
[----:B------:R-:W-:Y:S01]  /*3230*/  LOP3.LUT R70, R209, UR25, R70, 0x96, !PT ;  /* 0x00000019d1467c12 */ /* 0x000fe2000f8e9646 */
[----:B------:R-:W-:Y:S01]  /*3240*/  FFMA.FTZ R182, R182, UR4, -R198 ;  /* 0x00000004b6b67c23 */ /* 0x000fe200080108c6 */
[----:B------:R-:W-:Y:S01]  /*3250*/  LOP3.LUT R125, R125, R0, RZ, 0xc0, !PT ;  /* 0x000000007d7d7212 */ /* 0x000fe200078ec0ff */
[----:B------:R-:W-:Y:S01]  /*3260*/  LDSM.16.MT88.4 R96, [R217+0xa000] ;  /* 0x00a00000d960783b */ /* 0x000fe20000004200 */
[----:B------:R-:W-:Y:S01]  /*3270*/  PRMT R124, R124, 0x5410, R7 ;  /* 0x000054107c7c7816 */ /* 0x000fe20000000007 */
[----:B------:R-:W-:Y:S01]  /*3280*/  MUFU.EX2 R45, R45 ;  /* 0x0000002d002d7308 */ /* 0x000fe20000000800 */
[----:B------:R-:W-:Y:S01]  /*3290*/  IMAD.WIDE.U32 R70, R70, -0x2daee0ad, RZ ;  /* 0xd2511f5346467825 */ /* 0x000fe200078e00ff */
[----:B------:R-:W1:Y:S01]  /*32a0*/  SHFL.BFLY PT, R0, R167, 0x1, 0x1f ;  /* 0x0c201f00a7007f89 */ /* 0x000e6200000e0000 */
[----:B------:R-:W-:-:S02]  /*32b0*/  HSET2.LE.AND R126, R126, R58, PT ;  /* 0x0000003a7e7e7233 */ /* 0x000fc40003803000 */
[----:B------:R-:W-:Y:S01]  /*32c0*/  FFMA.FTZ R201, R201, UR4, -R183 ;  /* 0x00000004c9c97c23 */ /* 0x000fe200080108b7 */
[----:B------:R-:W-:Y:S01]  /*32d0*/  HSET2.LE.AND R124, R124, R58, PT ;  /* 0x0000003a7c7c7233 */ /* 0x000fe20003803000 */
[----:B------:R-:W3:Y:S01]  /*32e0*/  LDSM.16.MT88.4 R108, [R216+0xa000] ;  /* 0x00a00000d86c783b */ /* 0x000ee20000004200 */
[----:B------:R-:W-:Y:S01]  /*32f0*/  LOP3.LUT R132, R71, UR22, R132, 0x96, !PT ;  /* 0x0000001647847c12 */ /* 0x000fe2000f8e9684 */
[----:B------:R-:W5:Y:S01]  /*3300*/  MUFU.EX2 R42, R42 ;  /* 0x0000002a002a7308 */ /* 0x000f620000000800 */
[----:B--2---:R-:W-:Y:S01]  /*3310*/  F2FP.BF16.F32.PACK_AB R2, R47, R48 ;  /* 0x000000302f02723e */ /* 0x004fe200000010ff */
[----:B------:R-:W2:Y:S01]  /*3320*/  LDSM.16.MT88.4 R116, [R217+0xb000] ;  /* 0x00b00000d974783b */ /* 0x000ea20000004200 */
[----:B----4-:R-:W-:Y:S01]  /*3330*/  FMNMX.FTZ R168, R168, R10, !PT ;  /* 0x0000000aa8a87209 */ /* 0x010fe20007810000 */
[----:B------:R-:W-:Y:S01]  /*3340*/  IMAD.WIDE.U32 R132, R132, -0x326172a9, RZ ;  /* 0xcd9e8d5784847825 */ /* 0x000fe200078e00ff */
[----:B------:R-:W-:-:S03]  /*3350*/  LOP3.LUT R124, R124, R2, RZ, 0xc0, !PT ;  /* 0x000000027c7c7212 */ /* 0x000fc600078ec0ff */
[----:B------:R-:W-:Y:S01]  /*3360*/  FFMA.FTZ R2, R25, UR4, -R198 ;  /* 0x0000000419027c23 */ /* 0x000fe200080108c6 */
[----:B------:R-:W-:Y:S01]  /*3370*/  LOP3.LUT R51, R21, UR23, R208, 0x96, !PT ;  /* 0x0000001715337c12 */ /* 0x000fe2000f8e96d0 */
[C---:B------:R-:W-:Y:S01]  /*3380*/  FMUL.FTZ R175, R168.reuse, UR4 ;  /* 0x00000004a8af7c20 */ /* 0x040fe20008410000 */
[----:B------:R-:W-:Y:S01]  /*3390*/  LOP3.LUT R64, R133, UR21, R20, 0x96, !PT ;  /* 0x0000001585407c12 */ /* 0x000fe2000f8e9614 */
[----:B------:R-:W-:Y:S01]  /*33a0*/  MUFU.EX2 R41, R41 ;  /* 0x0000002900297308 */ /* 0x000fe20000000800 */
[--C-:B------:R-:W-:Y:S01]  /*33b0*/  SHF.R.U32.HI R11, RZ, 0x10, R14.reuse ;  /* 0x00000010ff0b7819 */ /* 0x100fe2000001160e */
[----:B------:R-:W-:Y:S01]  /*33c0*/  IMAD.WIDE.U32 R66, R51, -0x2daee0ad, RZ ;  /* 0xd2511f5333427825 */ /* 0x000fe200078e00ff */
[----:B------:R-:W-:Y:S01]  /*33d0*/  FSETP.NEU.FTZ.AND P0, PT, R168, -INF , PT ;  /* 0xff800000a800780b */ /* 0x000fe20003f1d000 */
[----:B------:R-:W-:Y:S01]  /*33e0*/  LDSM.16.MT88.4 R28, [R217+0x9400] ;  /* 0x00940000d91c783b */ /* 0x000fe20000004200 */
[----:B------:R-:W-:Y:S01]  /*33f0*/  SHF.R.U32.HI R35, RZ, 0x18, R14 ;  /* 0x00000018ff237819 */ /* 0x000fe2000001160e */
[----:B------:R-:W-:Y:S01]  /*3400*/  IMAD.WIDE.U32 R64, R64, -0x2daee0ad, RZ ;  /* 0xd2511f5340407825 */ /* 0x000fe200078e00ff */
[----:B-----5:R-:W-:Y:S01]  /*3410*/  F2FP.BF16.F32.PACK_AB R5, R42, R45 ;  /* 0x0000002d2a05723e */ /* 0x020fe200000010ff */
[----:B------:R-:W-:Y:S01]  /*3420*/  MUFU.EX2 R40, R40 ;  /* 0x0000002800287308 */ /* 0x000fe20000000800 */
[----:B------:R-:W-:Y:S01]  /*3430*/  LOP3.LUT R11, R11, 0xff, RZ, 0xc0, !PT ;  /* 0x000000ff0b0b7812 */ /* 0x000fe200078ec0ff */
[----:B------:R-:W-:Y:S01]  /*3440*/  LDSM.16.MT88.4 R20, [R217+0xa400] ;  /* 0x00a40000d914783b */ /* 0x000fe20000004200 */
[----:B------:R-:W-:Y:S01]  /*3450*/  LOP3.LUT R126, R126, R5, RZ, 0xc0, !PT ;  /* 0x000000057e7e7212 */ /* 0x000fe200078ec0ff */
[----:B------:R-:W-:Y:S01]  /*3460*/  FFMA.FTZ R204, R204, UR4, -R183 ;  /* 0x00000004cccc7c23 */ /* 0x000fe200080108b7 */
[----:B-1----:R-:W-:Y:S01]  /*3470*/  FMNMX.FTZ R167, R167, R0, !PT ;  /* 0x00000000a7a77209 */ /* 0x002fe20007810000 */
[----:B------:R-:W1:Y:S01]  /*3480*/  LDSM.16.MT88.4 R4, [R216+0xb000] ;  /* 0x00b00000d804783b */ /* 0x000e620000004200 */
[----:B------:R-:W-:Y:S01]  /*3490*/  FSEL R175, R175, RZ, P0 ;  /* 0x000000ffafaf7208 */ /* 0x000fe20000000000 */
[----:B------:R-:W-:Y:S01]  /*34a0*/  MUFU.EX2 R38, R38 ;  /* 0x0000002600267308 */ /* 0x000fe20000000800 */
[----:B------:R-:W-:Y:S01]  /*34b0*/  LOP3.LUT R9, R15, UR5, R12, 0x96, !PT ;  /* 0x000000050f097c12 */ /* 0x000fe2000f8e960c */
[----:B------:R-:W-:Y:S01]  /*34c0*/  FMUL.FTZ R61, R167, UR4 ;  /* 0x00000004a73d7c20 */ /* 0x000fe20008410000 */
[----:B------:R-:W-:Y:S01]  /*34d0*/  PRMT R35, R11, 0x5410, R35 ;  /* 0x000054100b237816 */ /* 0x000fe20000000023 */
[--C-:B------:R-:W-:Y:S01]  /*34e0*/  FFMA.FTZ R46, R84, UR4, -R175.reuse ;  /* 0x00000004542e7c23 */ /* 0x100fe200080108af */
[----:B------:R-:W-:Y:S01]  /*34f0*/  LOP3.LUT R13, R14, 0xffff, RZ, 0xc0, !PT ;  /* 0x0000ffff0e0d7812 */ /* 0x000fe200078ec0ff */
[----:B------:R-:W-:Y:S01]  /*3500*/  FFMA.FTZ R51, R85, UR4, -R175 ;  /* 0x0000000455337c23 */ /* 0x000fe200080108af */
[----:B------:R-:W-:Y:S01]  /*3510*/  LOP3.LUT R11, R9, 0xffff, RZ, 0xc0, !PT ;  /* 0x0000ffff090b7812 */ /* 0x000fe200078ec0ff */
[----:B------:R-:W4:Y:S01]  /*3520*/  MUFU.EX2 R2, R2 ;  /* 0x0000000200027308 */ /* 0x000f220000000800 */
[----:B------:R-:W-:Y:S01]  /*3530*/  SHF.R.U32.HI R33, RZ, 0x10, R9 ;  /* 0x00000010ff217819 */ /* 0x000fe20000011609 */
[--C-:B------:R-:W-:Y:S01]  /*3540*/  FFMA.FTZ R53, R16, UR4, -R175.reuse ;  /* 0x0000000410357c23 */ /* 0x100fe200080108af */
[----:B------:R-:W-:Y:S01]  /*3550*/  LOP3.LUT R84, R65, UR18, R66, 0x96, !PT ;  /* 0x0000001241547c12 */ /* 0x000fe2000f8e9642 */
[----:B------:R-:W-:Y:S01]  /*3560*/  FFMA.FTZ R52, R8, UR4, -R175 ;  /* 0x0000000408347c23 */ /* 0x000fe200080108af */
[----:B------:R-:W-:Y:S01]  /*3570*/  LOP3.LUT R34, R14, 0xff, RZ, 0xc0, !PT ;  /* 0x000000ff0e227812 */ /* 0x000fe200078ec0ff */
[----:B------:R-:W-:Y:S01]  /*3580*/  LDSM.16.MT88.4 R16, [R216+0xa400] ;  /* 0x00a40000d810783b */ /* 0x000fe20000004200 */
[----:B------:R-:W-:Y:S01]  /*3590*/  SHF.R.U32.HI R13, RZ, 0x8, R13 ;  /* 0x00000008ff0d7819 */ /* 0x000fe2000001160d */
[----:B------:R-:W-:Y:S01]  /*35a0*/  MUFU.EX2 R36, R36 ;  /* 0x0000002400247308 */ /* 0x000fe20000000800 */
[----:B------:R-:W-:Y:S01]  /*35b0*/  LOP3.LUT R32, R9, 0xff, RZ, 0xc0, !PT ;  /* 0x000000ff09207812 */ /* 0x000fe200078ec0ff */
[----:B------:R-:W-:Y:S01]  /*35c0*/  IMAD.WIDE.U32 R84, R84, -0x326172a9, RZ ;  /* 0xcd9e8d5754547825 */ /* 0x000fe200078e00ff */
[----:B------:R-:W-:Y:S01]  /*35d0*/  SHF.R.U32.HI R11, RZ, 0x8, R11 ;  /* 0x00000008ff0b7819 */ /* 0x000fe2000001160b */
[C---:B------:R-:W-:Y:S01]  /*35e0*/  HMMA.16816.F32.BF16 R156, R124.reuse, R148, RZ ;  /* 0x000000947c9c723c */ /* 0x040fe200000418ff */
[----:B------:R-:W-:Y:S01]  /*35f0*/  SHF.R.U32.HI R9, RZ, 0x18, R9 ;  /* 0x00000018ff097819 */ /* 0x000fe20000011609 */
[----:B------:R-:W-:Y:S01]  /*3600*/  FFMA.FTZ R177, R174, UR4, -R175 ;  /* 0x00000004aeb17c23 */ /* 0x000fe200080108af */
[----:B------:R-:W-:Y:S01]  /*3610*/  LOP3.LUT R33, R33, 0xff, RZ, 0xc0, !PT ;  /* 0x000000ff21217812 */ /* 0x000fe200078ec0ff */
[----:B------:R5:W2:Y:S01]  /*3620*/  MUFU.EX2 R0, R27 ;  /* 0x0000001b00007308 */ /* 0x000aa20000000800 */
[----:B------:R-:W-:Y:S01]  /*3630*/  PRMT R34, R34, 0x5410, R13 ;  /* 0x0000541022227816 */ /* 0x000fe2000000000d */
[C---:B------:R-:W-:Y:S01]  /*3640*/  HMMA.16816.F32.BF16 R72, R124.reuse, R80, RZ ;  /* 0x000000507c48723c */ /* 0x040fe200000418ff */
[----:B------:R-:W-:Y:S01]  /*3650*/  PRMT R32, R32, 0x5410, R11 ;  /* 0x0000541020207816 */ /* 0x000fe2000000000b */
[----:B------:R-:W-:Y:S01]  /*3660*/  LDSM.16.MT88.4 R12, [R217+0xb400] ;  /* 0x00b40000d90c783b */ /* 0x000fe20000004200 */
[----:B------:R-:W-:Y:S01]  /*3670*/  LOP3.LUT R66, R67, UR20, R70, 0x96, !PT ;  /* 0x0000001443427c12 */ /* 0x000fe2000f8e9646 */
[----:B------:R-:W-:Y:S01]  /*3680*/  FFMA.FTZ R174, R176, UR4, -R175 ;  /* 0x00000004b0ae7c23 */ /* 0x000fe200080108af */
[----:B------:R-:W-:Y:S01]  /*3690*/  PRMT R33, R33, 0x5410, R9 ;  /* 0x0000541021217816 */ /* 0x000fe20000000009 */
[----:B------:R-:W-:Y:S01]  /*36a0*/  MUFU.EX2 R39, R39 ;  /* 0x0000002700277308 */ /* 0x000fe20000000800 */
[----:B------:R-:W-:Y:S01]  /*36b0*/  FSETP.NEU.FTZ.AND P0, PT, R167, -INF , PT ;  /* 0xff800000a700780b */ /* 0x000fe20003f1d000 */
[----:B------:R-:W-:Y:S01]  /*36c0*/  IMAD.WIDE.U32 R66, R66, -0x326172a9, RZ ;  /* 0xcd9e8d5742427825 */ /* 0x000fe200078e00ff */
[----:B------:R-:W-:Y:S01]  /*36d0*/  LOP3.LUT R71, R84, 0xffff, RZ, 0xc0, !PT ;  /* 0x0000ffff54477812 */ /* 0x000fe200078ec0ff */
[C---:B------:R-:W-:Y:S01]  /*36e0*/  HMMA.16816.F32.BF16 R88, R124.reuse, R96, RZ ;  /* 0x000000607c58723c */ /* 0x040fe200000418ff */
[--C-:B------:R-:W-:Y:S01]  /*36f0*/  HSET2.LE.AND R34, R34, R58.reuse, PT ;  /* 0x0000003a22227233 */ /* 0x100fe20003803000 */
[----:B------:R-:W-:Y:S01]  /*3700*/  FFMA.FTZ R191, R191, UR4, -R198 ;  /* 0x00000004bfbf7c23 */ /* 0x000fe200080108c6 */
[--C-:B------:R-:W-:Y:S01]  /*3710*/  HSET2.LE.AND R35, R35, R58.reuse, PT ;  /* 0x0000003a23237233 */ /* 0x100fe20003803000 */
[----:B------:R-:W1:Y:S01]  /*3720*/  MUFU.EX2 R37, R37 ;  /* 0x0000002500257308 */ /* 0x000e620000000800 */
[--C-:B------:R-:W-:Y:S01]  /*3730*/  HSET2.LE.AND R32, R32, R58.reuse, PT ;  /* 0x0000003a20207233 */ /* 0x100fe20003803000 */
[----:B-----5:R-:W5:Y:S01]  /*3740*/  LDSM.16.MT88.4 R24, [R216+0x9400] ;  /* 0x00940000d818783b */ /* 0x020f620000004200 */
[----:B----4-:R-:W-:Y:S01]  /*3750*/  F2FP.BF16.F32.PACK_AB R11, R2, R38 ;  /* 0x00000026020b723e */ /* 0x010fe200000010ff */
[C---:B---3--:R-:W-:Y:S01]  /*3760*/  HMMA.16816.F32.BF16 R104, R124.reuse, R108, RZ ;  /* 0x0000006c7c68723c */ /* 0x048fe200000418ff */
[----:B--2---:R-:W-:Y:S01]  /*3770*/  F2FP.BF16.F32.PACK_AB R10, R0, R36 ;  /* 0x00000024000a723e */ /* 0x004fe200000010ff */
[--C-:B------:R-:W-:Y:S01]  /*3780*/  FFMA.FTZ R206, R206, UR4, -R183.reuse ;  /* 0x00000004cece7c23 */ /* 0x100fe200080108b7 */
[----:B------:R-:W-:Y:S01]  /*3790*/  F2FP.BF16.F32.PACK_AB R9, R40, R41 ;  /* 0x000000292809723e */ /* 0x000fe200000010ff */
[----:B------:R-:W-:Y:S01]  /*37a0*/  MUFU.EX2 R53, R53 ;  /* 0x0000003500357308 */ /* 0x000fe20000000800 */
[--C-:B------:R-:W-:Y:S01]  /*37b0*/  HSET2.LE.AND R33, R33, R58.reuse, PT ;  /* 0x0000003a21217233 */ /* 0x100fe20003803000 */
[C---:B------:R-:W-:Y:S01]  /*37c0*/  HMMA.16816.F32.BF16 R112, R124.reuse, R116, RZ ;  /* 0x000000747c70723c */ /* 0x040fe200000418ff */
[----:B------:R-:W-:Y:S01]  /*37d0*/  FSEL R61, R61, RZ, P0 ;  /* 0x000000ff3d3d7208 */ /* 0x000fe20000000000 */
[----:B------:R-:W-:Y:S01]  /*37e0*/  FFMA.FTZ R205, R205, UR4, -R183 ;  /* 0x00000004cdcd7c23 */ /* 0x000fe200080108b7 */
[----:B------:R-:W-:Y:S01]  /*37f0*/  LOP3.LUT R57, R84, 0xff, RZ, 0xc0, !PT ;  /* 0x000000ff54397812 */ /* 0x000fe200078ec0ff */
[----:B------:R-:W-:Y:S01]  /*3800*/  FFMA.FTZ R194, R194, UR4, -R175 ;  /* 0x00000004c2c27c23 */ /* 0x000fe200080108af */
[----:B------:R-:W-:Y:S01]  /*3810*/  SHF.R.U32.HI R71, RZ, 0x8, R71 ;  /* 0x00000008ff477819 */ /* 0x000fe20000011647 */
[--C-:B------:R-:W-:Y:S01]  /*3820*/  FFMA.FTZ R55, R55, UR4, -R61.reuse ;  /* 0x0000000437377c23 */ /* 0x100fe2000801083d */
[----:B-1----:R-:W-:Y:S01]  /*3830*/  F2FP.BF16.F32.PACK_AB R56, R37, R39 ;  /* 0x000000272538723e */ /* 0x002fe200000010ff */
[--C-:B------:R-:W-:Y:S01]  /*3840*/  FFMA.FTZ R54, R54, UR4, -R61.reuse ;  /* 0x0000000436367c23 */ /* 0x100fe2000801083d */
[----:B------:R-:W-:Y:S01]  /*3850*/  LOP3.LUT R34, R34, R11, RZ, 0xc0, !PT ;  /* 0x0000000b22227212 */ /* 0x000fe200078ec0ff */
[----:B------:R-:W-:Y:S01]  /*3860*/  MUFU.EX2 R52, R52 ;  /* 0x0000003400347308 */ /* 0x000fe20000000800 */
[----:B------:R-:W-:Y:S01]  /*3870*/  LOP3.LUT R35, R35, R10, RZ, 0xc0, !PT ;  /* 0x0000000a23237212 */ /* 0x000fe200078ec0ff */
[C---:B------:R-:W-:Y:S01]  /*3880*/  HMMA.16816.F32.BF16 R120, R124.reuse, R4, RZ ;  /* 0x000000047c78723c */ /* 0x040fe200000418ff */
[----:B------:R-:W-:Y:S01]  /*3890*/  LOP3.LUT R32, R32, R9, RZ, 0xc0, !PT ;  /* 0x0000000920207212 */ /* 0x000fe200078ec0ff */
[--C-:B------:R-:W-:Y:S01]  /*38a0*/  FFMA.FTZ R176, R173, UR4, -R61.reuse ;  /* 0x00000004adb07c23 */ /* 0x100fe2000801083d */
[----:B------:R-:W-:Y:S01]  /*38b0*/  LOP3.LUT R69, R85, UR28, R66, 0x96, !PT ;  /* 0x0000001c55457c12 */ /* 0x000fe2000f8e9642 */
[----:B------:R-:W1:Y:S01]  /*38c0*/  LDSM.16.MT88.4 R8, [R216+0xb400] ;  /* 0x00b40000d808783b */ /* 0x000e620000004200 */
[----:B------:R-:W-:Y:S01]  /*38d0*/  LOP3.LUT R33, R33, R56, RZ, 0xc0, !PT ;  /* 0x0000003821217212 */ /* 0x000fe200078ec0ff */
[----:B------:R-:W-:Y:S01]  /*38e0*/  FFMA.FTZ R56, R87, UR4, -R61 ;  /* 0x0000000457387c23 */ /* 0x000fe2000801083d */
[----:B------:R-:W-:Y:S01]  /*38f0*/  PRMT R66, R57, 0x5410, R71 ;  /* 0x0000541039427816 */ /* 0x000fe20000000047 */
[--C-:B------:R-:W-:Y:S01]  /*3900*/  FFMA.FTZ R57, R68, UR4, -R61.reuse ;  /* 0x0000000444397c23 */ /* 0x100fe2000801083d */
[--C-:B------:R-:W-:Y:S01]  /*3910*/  SHF.R.U32.HI R70, RZ, 0x10, R84.reuse ;  /* 0x00000010ff467819 */ /* 0x100fe20000011654 */
[----:B------:R-:W-:Y:S01]  /*3920*/  MUFU.EX2 R46, R46 ;  /* 0x0000002e002e7308 */ /* 0x000fe20000000800 */
[----:B------:R-:W-:Y:S01]  /*3930*/  SHF.R.U32.HI R65, RZ, 0x18, R84 ;  /* 0x00000018ff417819 */ /* 0x000fe20000011654 */
[C---:B------:R-:W-:Y:S01]  /*3940*/  HMMA.16816.F32.BF16 R152, R124.reuse, R150, RZ ;  /* 0x000000967c98723c */ /* 0x040fe200000418ff */
[----:B------:R-:W-:Y:S01]  /*3950*/  LOP3.LUT R70, R70, 0xff, RZ, 0xc0, !PT ;  /* 0x000000ff46467812 */ /* 0x000fe200078ec0ff */
[----:B------:R-:W-:Y:S01]  /*3960*/  FFMA.FTZ R173, R190, UR4, -R61 ;  /* 0x00000004bead7c23 */ /* 0x000fe2000801083d */
[----:B------:R-:W-:Y:S01]  /*3970*/  SHF.R.U32.HI R84, RZ, 0x10, R69 ;  /* 0x00000010ff547819 */ /* 0x000fe20000011645 */
[--C-:B------:R-:W-:Y:S01]  /*3980*/  FFMA.FTZ R190, R195, UR4, -R198.reuse ;  /* 0x00000004c3be7c23 */ /* 0x100fe200080108c6 */
[----:B------:R-:W-:Y:S01]  /*3990*/  PRMT R65, R70, 0x5410, R65 ;  /* 0x0000541046417816 */ /* 0x000fe20000000041 */
[----:B------:R-:W2:Y:S01]  /*39a0*/  MUFU.EX2 R51, R51 ;  /* 0x0000003300337308 */ /* 0x000ea20000000800 */
[C---:B------:R-:W-:Y:S01]  /*39b0*/  LOP3.LUT R70, R69.reuse, 0xffff, RZ, 0xc0, !PT ;  /* 0x0000ffff45467812 */ /* 0x040fe200078ec0ff */
[C---:B------:R-:W-:Y:S01]  /*39c0*/  HMMA.16816.F32.BF16 R76, R124.reuse, R82, RZ ;  /* 0x000000527c4c723c */ /* 0x040fe200000418ff */
[----:B------:R-:W-:Y:S01]  /*39d0*/  LOP3.LUT R68, R69, 0xff, RZ, 0xc0, !PT ;  /* 0x000000ff45447812 */ /* 0x000fe200078ec0ff */
[----:B------:R-:W-:Y:S01]  /*39e0*/  FFMA.FTZ R195, R207, UR4, -R198 ;  /* 0x00000004cfc37c23 */ /* 0x000fe200080108c6 */
[----:B------:R-:W-:Y:S01]  /*39f0*/  SHF.R.U32.HI R71, RZ, 0x18, R69 ;  /* 0x00000018ff477819 */ /* 0x000fe20000011645 */
[--C-:B------:R-:W-:Y:S01]  /*3a00*/  FFMA.FTZ R192, R192, UR4, -R61.reuse ;  /* 0x00000004c0c07c23 */ /* 0x100fe2000801083d */
[----:B------:R-:W-:Y:S01]  /*3a10*/  SHF.R.U32.HI R70, RZ, 0x8, R70 ;  /* 0x00000008ff467819 */ /* 0x000fe20000011646 */
[----:B------:R-:W-:Y:S01]  /*3a20*/  MUFU.EX2 R55, R55 ;  /* 0x0000003700377308 */ /* 0x000fe20000000800 */
[----:B------:R-:W-:Y:S01]  /*3a30*/  LOP3.LUT R69, R84, 0xff, RZ, 0xc0, !PT ;  /* 0x000000ff54457812 */ /* 0x000fe200078ec0ff */
[C---:B------:R-:W-:Y:S01]  /*3a40*/  HMMA.16816.F32.BF16 R92, R124.reuse, R98, RZ ;  /* 0x000000627c5c723c */ /* 0x040fe200000418ff */
[----:B------:R-:W-:Y:S01]  /*3a50*/  PRMT R68, R68, 0x5410, R70 ;  /* 0x0000541044447816 */ /* 0x000fe20000000046 */
[----:B------:R-:W-:Y:S01]  /*3a60*/  FFMA.FTZ R187, R187, UR4, -R61 ;  /* 0x00000004bbbb7c23 */ /* 0x000fe2000801083d */
[----:B------:R-:W-:Y:S01]  /*3a70*/  PRMT R69, R69, 0x5410, R71 ;  /* 0x0000541045457816 */ /* 0x000fe20000000047 */
[----:B------:R-:W-:Y:S01]  /*3a80*/  FFMA.FTZ R193, R193, UR4, -R61 ;  /* 0x00000004c1c17c23 */ /* 0x000fe2000801083d */
[--C-:B------:R-:W-:Y:S01]  /*3a90*/  HSET2.LE.AND R66, R66, R58.reuse, PT ;  /* 0x0000003a42427233 */ /* 0x100fe20003803000 */
[----:B------:R-:W-:Y:S01]  /*3aa0*/  MUFU.EX2 R54, R54 ;  /* 0x0000003600367308 */ /* 0x000fe20000000800 */
[C---:B------:R-:W-:Y:S01]  /*3ab0*/  HMMA.16816.F32.BF16 R144, R124.reuse, R110, RZ ;  /* 0x0000006e7c90723c */ /* 0x040fe200000418ff */
[--C-:B------:R-:W-:Y:S01]  /*3ac0*/  HSET2.LE.AND R65, R65, R58.reuse, PT ;  /* 0x0000003a41417233 */ /* 0x100fe20003803000 */
[--C-:B------:R-:W-:Y:S01]  /*3ad0*/  FFMA.FTZ R200, R200, UR4, -R198.reuse ;  /* 0x00000004c8c87c23 */ /* 0x100fe200080108c6 */
[--C-:B------:R-:W-:Y:S01]  /*3ae0*/  HSET2.LE.AND R68, R68, R58.reuse, PT ;  /* 0x0000003a44447233 */ /* 0x100fe20003803000 */
[--C-:B------:R-:W-:Y:S01]  /*3af0*/  FFMA.FTZ R199, R199, UR4, -R198.reuse ;  /* 0x00000004c7c77c23 */ /* 0x100fe200080108c6 */
[----:B------:R-:W-:Y:S01]  /*3b00*/  HSET2.LE.AND R69, R69, R58, PT ;  /* 0x0000003a45457233 */ /* 0x000fe20003803000 */
[C---:B------:R-:W-:Y:S01]  /*3b10*/  HMMA.16816.F32.BF16 R136, R124.reuse, R118, RZ ;  /* 0x000000767c88723c */ /* 0x040fe200000418ff */
[----:B------:R-:W3:Y:S01]  /*3b20*/  MUFU.EX2 R56, R56 ;  /* 0x0000003800387308 */ /* 0x000ee20000000800 */
[----:B--2---:R-:W-:Y:S01]  /*3b30*/  F2FP.BF16.F32.PACK_AB R130, R51, R46 ;  /* 0x0000002e3382723e */ /* 0x004fe200000010ff */
[--C-:B------:R-:W-:Y:S01]  /*3b40*/  FFMA.FTZ R184, R184, UR4, -R183.reuse ;  /* 0x00000004b8b87c23 */ /* 0x100fe200080108b7 */
[----:B------:R-:W-:Y:S01]  /*3b50*/  F2FP.BF16.F32.PACK_AB R128, R52, R53 ;  /* 0x000000353480723e */ /* 0x000fe200000010ff */
[----:B------:R-:W-:Y:S01]  /*3b60*/  FFMA.FTZ R197, R197, UR4, -R198 ;  /* 0x00000004c5c57c23 */ /* 0x000fe200080108c6 */
[----:B------:R-:W-:Y:S01]  /*3b70*/  HMMA.16816.F32.BF16 R124, R124, R6, RZ ;  /* 0x000000067c7c723c */ /* 0x000fe200000418ff */
[----:B------:R-:W-:Y:S01]  /*3b80*/  LOP3.LUT R130, R66, R130, RZ, 0xc0, !PT ;  /* 0x0000008242827212 */ /* 0x000fe200078ec0ff */
[--C-:B------:R-:W-:Y:S01]  /*3b90*/  FFMA.FTZ R186, R186, UR4, -R183.reuse ;  /* 0x00000004baba7c23 */ /* 0x100fe200080108b7 */
[----:B------:R-:W2:Y:S01]  /*3ba0*/  MUFU.EX2 R57, R57 ;  /* 0x0000003900397308 */ /* 0x000ea20000000800 */
[----:B------:R-:W-:Y:S01]  /*3bb0*/  LOP3.LUT R128, R68, R128, RZ, 0xc0, !PT ;  /* 0x0000008044807212 */ /* 0x000fe200078ec0ff */
[----:B------:R-:W-:Y:S01]  /*3bc0*/  FFMA.FTZ R185, R185, UR4, -R183 ;  /* 0x00000004b9b97c23 */ /* 0x000fe200080108b7 */
[----:B------:R-:W-:Y:S01]  /*3bd0*/  LOP3.LUT R66, R67, UR19, R132, 0x96, !PT ;  /* 0x0000001343427c12 */ /* 0x000fe2000f8e9684 */
[----:B------:R-:W-:Y:S01]  /*3be0*/  FFMA.FTZ R67, R215, UR4, -R175 ;  /* 0x00000004d7437c23 */ /* 0x000fe200080108af */
[C---:B------:R-:W-:Y:S01]  /*3bf0*/  HMMA.16816.F32.BF16 R156, R32.reuse, R28, R156 ;  /* 0x0000001c209c723c */ /* 0x040fe2000004189c */
[----:B------:R-:W-:Y:S01]  /*3c00*/  FADD.FTZ R52, R53, R52 ;  /* 0x0000003435347221 */ /* 0x000fe20000010000 */
[----:B------:R-:W-:Y:S01]  /*3c10*/  FADD.FTZ R47, R48, R47 ;  /* 0x0000002f302f7221 */ /* 0x000fe20000010000 */
[----:B------:R-:W4:Y:S01]  /*3c20*/  MUFU.EX2 R177, R177 ;  /* 0x000000b100b17308 */ /* 0x000f220000000800 */
[----:B---3--:R-:W-:Y:S01]  /*3c30*/  F2FP.BF16.F32.PACK_AB R131, R56, R54 ;  /* 0x000000363883723e */ /* 0x008fe200000010ff */
[----:B------:R-:W-:Y:S01]  /*3c40*/  FADD.FTZ R49, R49, R50 ;  /* 0x0000003231317221 */ /* 0x000fe20000010000 */
[C---:B-----5:R-:W-:Y:S01]  /*3c50*/  HMMA.16816.F32.BF16 R72, R32.reuse, R24, R72 ;  /* 0x000000182048723c */ /* 0x060fe20000041848 */
[----:B------:R-:W-:Y:S01]  /*3c60*/  FADD.FTZ R52, R46, R52 ;  /* 0x000000342e347221 */ /* 0x000fe20000010000 */
[----:B------:R-:W-:Y:S01]  /*3c70*/  LOP3.LUT R131, R65, R131, RZ, 0xc0, !PT ;  /* 0x0000008341837212 */ /* 0x000fe200078ec0ff */
[----:B------:R-:W-:Y:S01]  /*3c80*/  FFMA.FTZ R65, R235, UR4, -R175 ;  /* 0x00000004eb417c23 */ /* 0x000fe200080108af */
[----:B------:R-:W-:Y:S01]  /*3c90*/  FADD.FTZ R47, R45, R47 ;  /* 0x0000002f2d2f7221 */ /* 0x000fe20000010000 */
[----:B------:R-:W-:Y:S01]  /*3ca0*/  MUFU.EX2 R67, R67 ;  /* 0x0000004300437308 */ /* 0x000fe20000000800 */
[----:B--2---:R-:W-:Y:S01]  /*3cb0*/  F2FP.BF16.F32.PACK_AB R129, R57, R55 ;  /* 0x000000373981723e */ /* 0x004fe200000010ff */
[C---:B------:R-:W-:Y:S01]  /*3cc0*/  HMMA.16816.F32.BF16 R88, R32.reuse, R20, R88 ;  /* 0x000000142058723c */ /* 0x040fe20000041858 */
[----:B------:R-:W-:Y:S01]  /*3cd0*/  FADD.FTZ R55, R55, R57 ;  /* 0x0000003937377221 */ /* 0x000fe20000010000 */
[----:B------:R-:W-:Y:S01]  /*3ce0*/  FADD.FTZ R49, R44, R49 ;  /* 0x000000312c317221 */ /* 0x000fe20000010000 */
[----:B------:R-:W-:Y:S01]  /*3cf0*/  LOP3.LUT R129, R69, R129, RZ, 0xc0, !PT ;  /* 0x0000008145817212 */ /* 0x000fe200078ec0ff */
[----:B------:R-:W-:Y:S01]  /*3d00*/  FADD.FTZ R52, R51, R52 ;  /* 0x0000003433347221 */ /* 0x000fe20000010000 */
[----:B------:R-:W-:Y:S01]  /*3d10*/  FADD.FTZ R55, R54, R55 ;  /* 0x0000003736377221 */ /* 0x000fe20000010000 */
[----:B------:R-:W-:Y:S01]  /*3d20*/  HMMA.16816.F32.BF16 R104, R32, R16, R104 ;  /* 0x000000102068723c */ /* 0x000fe20000041868 */
[----:B------:R-:W-:Y:S01]  /*3d30*/  MUFU.EX2 R65, R65 ;  /* 0x0000004100417308 */ /* 0x000fe20000000800 */
[----:B------:R-:W-:Y:S01]  /*3d40*/  FADD.FTZ R47, R42, R47 ;  /* 0x0000002f2a2f7221 */ /* 0x000fe20000010000 */
[----:B------:R-:W-:Y:S01]  /*3d50*/  FADD.FTZ R55, R56, R55 ;  /* 0x0000003738377221 */ /* 0x000fe20000010000 */
[----:B------:R-:W-:Y:S01]  /*3d60*/  FADD.FTZ R49, R43, R49 ;  /* 0x000000312b317221 */ /* 0x000fe20000010000 */
[----:B----4-:R-:W-:Y:S01]  /*3d70*/  FADD.FTZ R52, R177, R52 ;  /* 0x00000034b1347221 */ /* 0x010fe20000010000 */
[C---:B------:R-:W-:Y:S01]  /*3d80*/  HMMA.16816.F32.BF16 R132, R128.reuse, R4, RZ ;  /* 0x000000048084723c */ /* 0x040fe200000418ff */
[----:B------:R-:W-:Y:S01]  /*3d90*/  FADD.FTZ R47, R41, R47 ;  /* 0x0000002f292f7221 */ /* 0x000fe20000010000 */
[----:B------:R-:W-:Y:S01]  /*3da0*/  FADD.FTZ R49, R39, R49 ;  /* 0x0000003127317221 */ /* 0x000fe20000010000 */
[----:B------:R-:W2:Y:S01]  /*3db0*/  MUFU.EX2 R174, R174 ;  /* 0x000000ae00ae7308 */ /* 0x000ea20000000800 */
[----:B------:R-:W-:Y:S01]  /*3dc0*/  FFMA.FTZ R178, R178, UR4, -R175 ;  /* 0x00000004b2b27c23 */ /* 0x000fe200080108af */
[----:B------:R-:W-:Y:S01]  /*3dd0*/  FADD.FTZ R47, R40, R47 ;  /* 0x0000002f282f7221 */ /* 0x000fe20000010000 */
[----:B------:R-:W-:Y:S01]  /*3de0*/  HMMA.16816.F32.BF16 R160, R128, R148, RZ ;  /* 0x0000009480a0723c */ /* 0x000fe200000418ff */
[----:B------:R-:W-:-:S04]  /*3df0*/  IMAD.WIDE.U32 R4, R66, -0x2daee0ad, RZ ;  /* 0xd2511f5342047825 */ /* 0x000fc800078e00ff */
[----:B------:R-:W-:Y:S01]  /*3e00*/  FFMA.FTZ R66, R214, UR4, -R61 ;  /* 0x00000004d6427c23 */ /* 0x000fe2000801083d */
[----:B------:R-:W-:Y:S01]  /*3e10*/  FADD.FTZ R49, R37, R49 ;  /* 0x0000003125317221 */ /* 0x000fe20000010000 */
[--C-:B------:R-:W-:Y:S01]  /*3e20*/  FFMA.FTZ R180, R180, UR4, -R175.reuse ;  /* 0x00000004b4b47c23 */ /* 0x100fe200080108af */
[----:B------:R-:W3:Y:S01]  /*3e30*/  MUFU.EX2 R176, R176 ;  /* 0x000000b000b07308 */ /* 0x000ee20000000800 */
[C---:B------:R-:W-:Y:S01]  /*3e40*/  HMMA.16816.F32.BF16 R68, R128.reuse, R80, RZ ;  /* 0x000000508044723c */ /* 0x040fe200000418ff */
[----:B------:R-:W-:Y:S01]  /*3e50*/  FFMA.FTZ R179, R179, UR4, -R175 ;  /* 0x00000004b3b37c23 */ /* 0x000fe200080108af */
[--C-:B------:R-:W-:Y:S01]  /*3e60*/  FFMA.FTZ R63, R63, UR4, -R61.reuse ;  /* 0x000000043f3f7c23 */ /* 0x100fe2000801083d */
[----:B------:R-:W-:Y:S01]  /*3e70*/  FFMA.FTZ R62, R62, UR4, -R61 ;  /* 0x000000043e3e7c23 */ /* 0x000fe2000801083d */
[----:B------:R-:W-:Y:S01]  /*3e80*/  FADD.FTZ R47, R38, R47 ;  /* 0x0000002f262f7221 */ /* 0x000fe20000010000 */
[----:B------:R-:W-:Y:S01]  /*3e90*/  FADD.FTZ R49, R36, R49 ;  /* 0x0000003124317221 */ /* 0x000fe20000010000 */
[C---:B------:R-:W-:Y:S01]  /*3ea0*/  HMMA.16816.F32.BF16 R84, R128.reuse, R96, RZ ;  /* 0x000000608054723c */ /* 0x040fe200000418ff */
[----:B------:R-:W-:Y:S01]  /*3eb0*/  MUFU.EX2 R66, R66 ;  /* 0x0000004200427308 */ /* 0x000fe20000000800 */
[----:B--2---:R-:W-:Y:S01]  /*3ec0*/  FADD.FTZ R52, R174, R52 ;  /* 0x00000034ae347221 */ /* 0x004fe20000010000 */
[----:B------:R-:W-:Y:S01]  /*3ed0*/  FADD.FTZ R47, R2, R47 ;  /* 0x0000002f022f7221 */ /* 0x000fe20000010000 */
[----:B------:R-:W-:Y:S01]  /*3ee0*/  FADD.FTZ R49, R0, R49 ;  /* 0x0000003100317221 */ /* 0x000fe20000010000 */
[----:B------:R-:W-:Y:S01]  /*3ef0*/  ISETP.GE.AND P0, PT, R3, 0x2, PT ;  /* 0x000000020300780c */ /* 0x000fe20003f06270 */
[----:B------:R-:W-:Y:S01]  /*3f00*/  HMMA.16816.F32.BF16 R100, R128, R108, RZ ;  /* 0x0000006c8064723c */ /* 0x000fe200000418ff */
[----:B------:R-:W-:-:S02]  /*3f10*/  FADD.FTZ R52, R67, R52 ;  /* 0x0000003443347221 */ /* 0x000fc40000010000 */
[----:B------:R-:W2:Y:S01]  /*3f20*/  MUFU.EX2 R173, R173 ;  /* 0x000000ad00ad7308 */ /* 0x000ea20000000800 */
[----:B---3--:R-:W-:Y:S01]  /*3f30*/  FADD.FTZ R55, R176, R55 ;  /* 0x00000037b0377221 */ /* 0x008fe20000010000 */
[----:B------:R-:W-:Y:S01]  /*3f40*/  FADD.FTZ R52, R65, R52 ;  /* 0x0000003441347221 */ /* 0x000fe20000010000 */
[C---:B------:R-:W-:Y:S05]  /*3f50*/  HMMA.16816.F32.BF16 R140, R128.reuse, R116, RZ ;  /* 0x00000074808c723c */ /* 0x040fea00000418ff */
[----:B------:R-:W3:Y:S01]  /*3f60*/  MUFU.EX2 R182, R182 ;  /* 0x000000b600b67308 */ /* 0x000ee20000000800 */
[C---:B------:R-:W-:Y:S06]  /*3f70*/  HMMA.16816.F32.BF16 R148, R128.reuse, R150, RZ ;  /* 0x000000968094723c */ /* 0x040fec00000418ff */
[----:B------:R-:W-:Y:S01]  /*3f80*/  HMMA.16816.F32.BF16 R80, R128, R82, RZ ;  /* 0x000000528050723c */ /* 0x000fe200000418ff */
[----:B------:R-:W4:Y:S01]  /*3f90*/  MUFU.EX2 R190, R190 ;  /* 0x000000be00be7308 */ /* 0x000f220000000800 */
[----:B--2---:R-:W-:-:S04]  /*3fa0*/  FADD.FTZ R55, R173, R55 ;  /* 0x00000037ad377221 */ /* 0x004fc80000010000 */
[C---:B------:R-:W-:Y:S01]  /*3fb0*/  HMMA.16816.F32.BF16 R96, R128.reuse, R98, RZ ;  /* 0x000000628060723c */ /* 0x040fe200000418ff */
[----:B------:R-:W-:Y:S02]  /*3fc0*/  FADD.FTZ R55, R66, R55 ;  /* 0x0000003742377221 */ /* 0x000fe40000010000 */
[----:B------:R-:W2:Y:S01]  /*3fd0*/  MUFU.EX2 R201, R201 ;  /* 0x000000c900c97308 */ /* 0x000ea20000000800 */
[----:B---3--:R-:W-:Y:S02]  /*3fe0*/  FADD.FTZ R47, R182, R47 ;  /* 0x0000002fb62f7221 */ /* 0x008fe40000010000 */
[C---:B------:R-:W-:Y:S05]  /*3ff0*/  HMMA.16816.F32.BF16 R108, R128.reuse, R110, RZ ;  /* 0x0000006e806c723c */ /* 0x040fea00000418ff */
[----:B------:R-:W3:Y:S01]  /*4000*/  MUFU.EX2 R204, R204 ;  /* 0x000000cc00cc7308 */ /* 0x000ee20000000800 */
[----:B------:R-:W-:Y:S01]  /*4010*/  HMMA.16816.F32.BF16 R116, R128, R118, RZ ;  /* 0x000000768074723c */ /* 0x000fe200000418ff */
[----:B----4-:R-:W-:-:S05]  /*4020*/  FADD.FTZ R47, R190, R47 ;  /* 0x0000002fbe2f7221 */ /* 0x010fca0000010000 */
[----:B------:R-:W-:Y:S01]  /*4030*/  HMMA.16816.F32.BF16 R112, R32, R12, R112 ;  /* 0x0000000c2070723c */ /* 0x000fe20000041870 */
[----:B------:R-:W4:Y:S01]  /*4040*/  MUFU.EX2 R195, R195 ;  /* 0x000000c300c37308 */ /* 0x000f220000000800 */
[----:B--2---:R-:W-:-:S04]  /*4050*/  FADD.FTZ R49, R201, R49 ;  /* 0x00000031c9317221 */ /* 0x004fc80000010000 */
[C---:B-1----:R-:W-:Y:S03]  /*4060*/  HMMA.16816.F32.BF16 R120, R32.reuse, R8, R120 ;  /* 0x000000082078723c */ /* 0x042fe60000041878 */
[----:B------:R-:W1:Y:S01]  /*4070*/  MUFU.EX2 R191, R191 ;  /* 0x000000bf00bf7308 */ /* 0x000e620000000800 */
[----:B---3--:R-:W-:Y:S02]  /*4080*/  FADD.FTZ R49, R204, R49 ;  /* 0x00000031cc317221 */ /* 0x008fe40000010000 */
[C---:B------:R-:W-:Y:S05]  /*4090*/  HMMA.16816.F32.BF16 R152, R32.reuse, R30, R152 ;  /* 0x0000001e2098723c */ /* 0x040fea0000041898 */
[----:B------:R-:W2:Y:S01]  /*40a0*/  MUFU.EX2 R206, R206 ;  /* 0x000000ce00ce7308 */ /* 0x000ea20000000800 */
[----:B------:R-:W-:Y:S01]  /*40b0*/  HMMA.16816.F32.BF16 R76, R32, R26, R76 ;  /* 0x0000001a204c723c */ /* 0x000fe2000004184c */
[----:B----4-:R-:W-:-:S05]  /*40c0*/  FADD.FTZ R47, R195, R47 ;  /* 0x0000002fc32f7221 */ /* 0x010fca0000010000 */
[----:B------:R-:W-:Y:S01]  /*40d0*/  HMMA.16816.F32.BF16 R92, R32, R22, R92 ;  /* 0x00000016205c723c */ /* 0x000fe2000004185c */
[----:B------:R-:W3:Y:S01]  /*40e0*/  MUFU.EX2 R205, R205 ;  /* 0x000000cd00cd7308 */ /* 0x000ee20000000800 */
[----:B-1----:R-:W-:-:S04]  /*40f0*/  FADD.FTZ R47, R191, R47 ;  /* 0x0000002fbf2f7221 */ /* 0x002fc80000010000 */
[C---:B------:R-:W-:Y:S03]  /*4100*/  HMMA.16816.F32.BF16 R144, R32.reuse, R18, R144 ;  /* 0x000000122090723c */ /* 0x040fe60000041890 */
[----:B------:R-:W-:Y:S01]  /*4110*/  MUFU.EX2 R194, R194 ;  /* 0x000000c200c27308 */ /* 0x000fe20000000800 */
[----:B--2---:R-:W-:Y:S02]  /*4120*/  FADD.FTZ R49, R206, R49 ;  /* 0x00000031ce317221 */ /* 0x004fe40000010000 */
[C---:B------:R-:W-:Y:S05]  /*4130*/  HMMA.16816.F32.BF16 R136, R32.reuse, R14, R136 ;  /* 0x0000000e2088723c */ /* 0x040fea0000041888 */
[----:B------:R-:W-:Y:S01]  /*4140*/  MUFU.EX2 R192, R192 ;  /* 0x000000c000c07308 */ /* 0x000fe20000000800 */
[----:B------:R-:W-:Y:S01]  /*4150*/  HMMA.16816.F32.BF16 R124, R32, R10, R124 ;  /* 0x0000000a207c723c */ /* 0x000fe2000004187c */
[----:B---3--:R-:W-:-:S05]  /*4160*/  FADD.FTZ R49, R205, R49 ;  /* 0x00000031cd317221 */ /* 0x008fca0000010000 */
[----:B------:R-:W-:Y:S01]  /*4170*/  HMMA.16816.F32.BF16 R128, R128, R6, RZ ;  /* 0x000000068080723c */ /* 0x000fe200000418ff */
[----:B------:R-:W-:Y:S01]  /*4180*/  LOP3.LUT R32, R4, 0xffff, RZ, 0xc0, !PT ;  /* 0x0000ffff04207812 */ /* 0x000fe200078ec0ff */
[----:B------:R-:W-:Y:S03]  /*4190*/  MUFU.EX2 R187, R187 ;  /* 0x000000bb00bb7308 */ /* 0x000fe60000000800 */
[----:B------:R-:W-:Y:S02]  /*41a0*/  SHF.R.U32.HI R32, RZ, 0x8, R32 ;  /* 0x00000008ff207819 */ /* 0x000fe40000011620 */
[----:B------:R-:W-:Y:S01]  /*41b0*/  LOP3.LUT R7, R5, UR5, R64, 0x96, !PT ;  /* 0x0000000505077c12 */ /* 0x000fe2000f8e9640 */
[----:B------:R-:W-:Y:S01]  /*41c0*/  FFMA.FTZ R64, R234, UR4, -R61 ;  /* 0x00000004ea407c23 */ /* 0x000fe2000801083d */
[--C-:B------:R-:W-:Y:S01]  /*41d0*/  SHF.R.U32.HI R5, RZ, 0x10, R4.reuse ;  /* 0x00000010ff057819 */ /* 0x100fe20000011604 */
[----:B------:R-:W-:Y:S01]  /*41e0*/  VIADD R234, R242, 0x1 ;  /* 0x00000001f2ea7836 */ /* 0x000fe20000000000 */
[----:B------:R-:W-:Y:S01]  /*41f0*/  LOP3.LUT R6, R4, 0xff, RZ, 0xc0, !PT ;  /* 0x000000ff04067812 */ /* 0x000fe200078ec0ff */
[----:B------:R-:W-:Y:S01]  /*4200*/  MUFU.EX2 R193, R193 ;  /* 0x000000c100c17308 */ /* 0x000fe20000000800 */
[----:B------:R-:W-:-:S02]  /*4210*/  SHF.R.U32.HI R4, RZ, 0x18, R4 ;  /* 0x00000018ff047819 */ /* 0x000fc40000011604 */
[----:B------:R-:W-:Y:S02]  /*4220*/  LOP3.LUT R5, R5, 0xff, RZ, 0xc0, !PT ;  /* 0x000000ff05057812 */ /* 0x000fe400078ec0ff */
[----:B------:R-:W-:Y:S02]  /*4230*/  SHF.R.U32.HI R33, RZ, 0x10, R7 ;  /* 0x00000010ff217819 */ /* 0x000fe40000011607 */
[----:B------:R-:W-:Y:S01]  /*4240*/  PRMT R4, R5, 0x5410, R4 ;  /* 0x0000541005047816 */ /* 0x000fe20000000004 */
[----:B------:R-:W1:Y:S01]  /*4250*/  MUFU.EX2 R64, R64 ;  /* 0x0000004000407308 */ /* 0x000e620000000800 */
[C---:B------:R-:W-:Y:S02]  /*4260*/  LOP3.LUT R5, R7.reuse, 0xffff, RZ, 0xc0, !PT ;  /* 0x0000ffff07057812 */ /* 0x040fe400078ec0ff */
[----:B------:R-:W-:Y:S02]  /*4270*/  PRMT R6, R6, 0x5410, R32 ;  /* 0x0000541006067816 */ /* 0x000fe40000000020 */
[----:B------:R-:W-:-:S02]  /*4280*/  LOP3.LUT R32, R7, 0xff, RZ, 0xc0, !PT ;  /* 0x000000ff07207812 */ /* 0x000fc400078ec0ff */
[----:B------:R-:W-:Y:S01]  /*4290*/  SHF.R.U32.HI R34, RZ, 0x8, R5 ;  /* 0x00000008ff227819 */ /* 0x000fe20000011605 */
[----:B------:R-:W2:Y:S01]  /*42a0*/  MUFU.EX2 R200, R200 ;  /* 0x000000c800c87308 */ /* 0x000ea20000000800 */
[----:B------:R-:W-:Y:S02]  /*42b0*/  SHF.R.U32.HI R7, RZ, 0x18, R7 ;  /* 0x00000018ff077819 */ /* 0x000fe40000011607 */
[----:B------:R-:W-:Y:S02]  /*42c0*/  LOP3.LUT R5, R33, 0xff, RZ, 0xc0, !PT ;  /* 0x000000ff21057812 */ /* 0x000fe400078ec0ff */
[--C-:B------:R-:W-:Y:S02]  /*42d0*/  HSET2.LE.AND R6, R6, R58.reuse, PT ;  /* 0x0000003a06067233 */ /* 0x100fe40003803000 */
[----:B------:R-:W-:Y:S01]  /*42e0*/  PRMT R5, R5, 0x5410, R7 ;  /* 0x0000541005057816 */ /* 0x000fe20000000007 */
[----:B------:R-:W3:Y:S01]  /*42f0*/  MUFU.EX2 R199, R199 ;  /* 0x000000c700c77308 */ /* 0x000ee20000000800 */
[----:B------:R-:W-:Y:S01]  /*4300*/  F2FP.BF16.F32.PACK_AB R7, R65, R67 ;  /* 0x000000434107723e */ /* 0x000fe200000010ff */
[----:B-1----:R-:W-:Y:S01]  /*4310*/  FADD.FTZ R55, R64, R55 ;  /* 0x0000003740377221 */ /* 0x002fe20000010000 */
[----:B------:R-:W-:-:S02]  /*4320*/  HSET2.LE.AND R4, R4, R58, PT ;  /* 0x0000003a04047233 */ /* 0x000fc40003803000 */
[----:B------:R-:W-:Y:S01]  /*4330*/  LOP3.LUT R6, R6, R7, RZ, 0xc0, !PT ;  /* 0x0000000706067212 */ /* 0x000fe200078ec0ff */
[----:B------:R-:W-:Y:S01]  /*4340*/  FADD.FTZ R55, R187, R55 ;  /* 0x00000037bb377221 */ /* 0x000fe20000010000 */
[----:B------:R-:W-:Y:S01]  /*4350*/  PRMT R32, R32, 0x5410, R34 ;  /* 0x0000541020207816 */ /* 0x000fe20000000022 */
[----:B------:R-:W-:Y:S01]  /*4360*/  MUFU.EX2 R184, R184 ;  /* 0x000000b800b87308 */ /* 0x000fe20000000800 */
[----:B------:R-:W-:Y:S01]  /*4370*/  F2FP.BF16.F32.PACK_AB R7, R64, R66 ;  /* 0x000000424007723e */ /* 0x000fe200000010ff */
[----:B------:R-:W-:Y:S01]  /*4380*/  FADD.FTZ R55, R193, R55 ;  /* 0x00000037c1377221 */ /* 0x000fe20000010000 */
[--C-:B------:R-:W-:Y:S01]  /*4390*/  HSET2.LE.AND R5, R5, R58.reuse, PT ;  /* 0x0000003a05057233 */ /* 0x100fe20003803000 */
[----:B--2---:R-:W-:Y:S01]  /*43a0*/  FADD.FTZ R47, R200, R47 ;  /* 0x0000002fc82f7221 */ /* 0x004fe20000010000 */
[----:B------:R-:W-:Y:S01]  /*43b0*/  LOP3.LUT R7, R4, R7, RZ, 0xc0, !PT ;  /* 0x0000000704077212 */ /* 0x000fe200078ec0ff */
[----:B------:R-:W-:Y:S01]  /*43c0*/  FADD.FTZ R55, R192, R55 ;  /* 0x00000037c0377221 */ /* 0x000fe20000010000 */
[----:B------:R-:W-:Y:S01]  /*43d0*/  HSET2.LE.AND R4, R32, R58, PT ;  /* 0x0000003a20047233 */ /* 0x000fe20003803000 */
[----:B------:R-:W1:Y:S01]  /*43e0*/  MUFU.EX2 R197, R197 ;  /* 0x000000c500c57308 */ /* 0x000e620000000800 */
[----:B------:R-:W-:Y:S01]  /*43f0*/  F2FP.BF16.F32.PACK_AB R32, R174, R177 ;  /* 0x000000b1ae20723e */ /* 0x000fe200000010ff */
[----:B---3--:R-:W-:Y:S01]  /*4400*/  FADD.FTZ R47, R199, R47 ;  /* 0x0000002fc72f7221 */ /* 0x008fe20000010000 */
[----:B------:R-:W-:-:S02]  /*4410*/  LOP3.LUT R234, R249, UR33, R234, 0x96, !PT ;  /* 0x00000021f9ea7c12 */ /* 0x000fc4000f8e96ea */
[----:B------:R-:W-:Y:S02]  /*4420*/  LOP3.LUT R4, R4, R32, RZ, 0xc0, !PT ;  /* 0x0000002004047212 */ /* 0x000fe400078ec0ff */
[----:B------:R-:W-:Y:S01]  /*4430*/  F2FP.BF16.F32.PACK_AB R32, R173, R176 ;  /* 0x000000b0ad20723e */ /* 0x000fe200000010ff */
[----:B------:R-:W-:Y:S01]  /*4440*/  IMAD.WIDE.U32 R234, R234, -0x326172a9, RZ ;  /* 0xcd9e8d57eaea7825 */ /* 0x000fe200078e00ff */
[----:B------:R-:W2:Y:S02]  /*4450*/  MUFU.EX2 R186, R186 ;  /* 0x000000ba00ba7308 */ /* 0x000ea40000000800 */
[----:B------:R-:W-:Y:S02]  /*4460*/  LOP3.LUT R5, R5, R32, RZ, 0xc0, !PT ;  /* 0x0000002005057212 */ /* 0x000fe400078ec0ff */
[C---:B------:R-:W-:Y:S02]  /*4470*/  LOP3.LUT R244, R235.reuse, UR27, R244, 0x96, !PT ;  /* 0x0000001bebf47c12 */ /* 0x040fe4000f8e96f4 */
[----:B------:R-:W-:-:S02]  /*4480*/  LOP3.LUT R212, R235, UR27, R212, 0x96, !PT ;  /* 0x0000001bebd47c12 */ /* 0x000fc4000f8e96d4 */
[----:B------:R-:W3:Y:S01]  /*4490*/  MUFU.EX2 R185, R185 ;  /* 0x000000b900b97308 */ /* 0x000ee20000000800 */
[----:B------:R-:W-:Y:S01]  /*44a0*/  HMMA.16816.F32.BF16 R68, R4, R24, R68 ;  /* 0x000000180444723c */ /* 0x000fe20000041844 */
[----:B------:R-:W-:-:S04]  /*44b0*/  IMAD.WIDE.U32 R244, R244, -0x2daee0ad, RZ ;  /* 0xd2511f53f4f47825 */ /* 0x000fc800078e00ff */
[----:B-1----:R-:W-:Y:S01]  /*44c0*/  FADD.FTZ R47, R197, R47 ;  /* 0x0000002fc52f7221 */ /* 0x002fe20000010000 */
[----:B------:R-:W-:Y:S01]  /*44d0*/  IMAD.WIDE.U32 R212, R212, -0x2daee0ad, RZ ;  /* 0xd2511f53d4d47825 */ /* 0x000fe200078e00ff */
[C---:B------:R-:W-:Y:S01]  /*44e0*/  HMMA.16816.F32.BF16 R84, R4.reuse, R20, R84 ;  /* 0x000000140454723c */ /* 0x040fe20000041854 */
[----:B------:R-:W-:Y:S01]  /*44f0*/  LOP3.LUT R24, R237, UR25, R234, 0x96, !PT ;  /* 0x00000019ed187c12 */ /* 0x000fe2000f8e96ea */
[----:B------:R-:W-:Y:S01]  /*4500*/  MUFU.EX2 R178, R178 ;  /* 0x000000b200b27308 */ /* 0x000fe20000000800 */
[----:B------:R-:W-:Y:S01]  /*4510*/  LOP3.LUT R240, R245, UR24, R240, 0x96, !PT ;  /* 0x00000018f5f07c12 */ /* 0x000fe2000f8e96f0 */
[----:B--2---:R-:W-:Y:S01]  /*4520*/  FADD.FTZ R49, R186, R49 ;  /* 0x00000031ba317221 */ /* 0x004fe20000010000 */
[----:B------:R-:W-:Y:S01]  /*4530*/  LOP3.LUT R234, R209, UR25, R234, 0x96, !PT ;  /* 0x00000019d1ea7c12 */ /* 0x000fe2000f8e96ea */
[----:B------:R-:W-:Y:S01]  /*4540*/  HMMA.16816.F32.BF16 R132, R4, R8, R132 ;  /* 0x000000080484723c */ /* 0x000fe20000041884 */
[----:B------:R-:W-:Y:S01]  /*4550*/  IMAD.WIDE.U32 R20, R24, -0x2daee0ad, RZ ;  /* 0xd2511f5318147825 */ /* 0x000fe200078e00ff */
[----:B------:R-:W-:-:S02]  /*4560*/  LOP3.LUT R210, R213, UR24, R210, 0x96, !PT ;  /* 0x00000018d5d27c12 */ /* 0x000fc4000f8e96d2 */
[----:B------:R-:W-:Y:S01]  /*4570*/  MUFU.EX2 R180, R180 ;  /* 0x000000b400b47308 */ /* 0x000fe20000000800 */
[----:B------:R-:W-:Y:S01]  /*4580*/  IMAD.WIDE.U32 R240, R240, -0x326172a9, RZ ;  /* 0xcd9e8d57f0f07825 */ /* 0x000fe200078e00ff */
[----:B------:R-:W-:Y:S01]  /*4590*/  LOP3.LUT R32, R21, UR22, R244, 0x96, !PT ;  /* 0x0000001615207c12 */ /* 0x000fe2000f8e96f4 */
[C---:B------:R-:W-:Y:S02]  /*45a0*/  HMMA.16816.F32.BF16 R100, R4.reuse, R16, R100 ;  /* 0x000000100464723c */ /* 0x040fe40000041864 */
[----:B---3--:R-:W-:Y:S01]  /*45b0*/  FADD.FTZ R49, R185, R49 ;  /* 0x00000031b9317221 */ /* 0x008fe20000010000 */
[----:B------:R-:W-:Y:S01]  /*45c0*/  IMAD.WIDE.U32 R234, R234, -0x2daee0ad, RZ ;  /* 0xd2511f53eaea7825 */ /* 0x000fe200078e00ff */
[----:B------:R-:W-:Y:S01]  /*45d0*/  LOP3.LUT R236, R241, UR23, R236, 0x96, !PT ;  /* 0x00000017f1ec7c12 */ /* 0x000fe2000f8e96ec */
[----:B------:R-:W-:Y:S02]  /*45e0*/  MUFU.EX2 R179, R179 ;  /* 0x000000b300b37308 */ /* 0x000fe40000000800 */
[----:B------:R-:W-:Y:S01]  /*45f0*/  IMAD.WIDE.U32 R32, R32, -0x326172a9, RZ ;  /* 0xcd9e8d5720207825 */ /* 0x000fe200078e00ff */
[----:B------:R-:W-:Y:S01]  /*4600*/  HMMA.16816.F32.BF16 R140, R4, R12, R140 ;  /* 0x0000000c048c723c */ /* 0x000fe2000004188c */
[----:B------:R-:W-:-:S02]  /*4610*/  LOP3.LUT R212, R235, UR22, R212, 0x96, !PT ;  /* 0x00000016ebd47c12 */ /* 0x000fc4000f8e96d4 */
[----:B------:R-:W-:Y:S01]  /*4620*/  FFMA.FTZ R235, R196, UR4, -R198 ;  /* 0x00000004c4eb7c23 */ /* 0x000fe200080108c6 */
[----:B------:R-:W-:Y:S01]  /*4630*/  IMAD.WIDE.U32 R236, R236, -0x2daee0ad, RZ ;  /* 0xd2511f53ecec7825 */ /* 0x000fe200078e00ff */
[----:B------:R-:W-:-:S03]  /*4640*/  LOP3.LUT R34, R33, UR21, R240, 0x96, !PT ;  /* 0x0000001521227c12 */ /* 0x000fc6000f8e96f0 */
[----:B------:R-:W-:Y:S01]  /*4650*/  FADD.FTZ R49, R184, R49 ;  /* 0x00000031b8317221 */ /* 0x000fe20000010000 */
[C---:B------:R-:W-:Y:S01]  /*4660*/  HMMA.16816.F32.BF16 R160, R4.reuse, R28, R160 ;  /* 0x0000001c04a0723c */ /* 0x040fe200000418a0 */
[----:B------:R-:W-:Y:S01]  /*4670*/  IMAD.WIDE.U32 R210, R210, -0x326172a9, RZ ;  /* 0xcd9e8d57d2d27825 */ /* 0x000fe200078e00ff */
[----:B------:R-:W-:Y:S01]  /*4680*/  LOP3.LUT R214, R237, UR20, R20, 0x96, !PT ;  /* 0x00000014edd67c12 */ /* 0x000fe2000f8e9614 */
[----:B------:R-:W-:Y:S02]  /*4690*/  MUFU.EX2 R235, R235 ;  /* 0x000000eb00eb7308 */ /* 0x000fe40000000800 */
[----:B------:R-:W-:Y:S01]  /*46a0*/  IMAD.WIDE.U32 R34, R34, -0x2daee0ad, RZ ;  /* 0xd2511f5322227825 */ /* 0x000fe200078e00ff */
[C---:B------:R-:W-:Y:S01]  /*46b0*/  HMMA.16816.F32.BF16 R148, R4.reuse, R30, R148 ;  /* 0x0000001e0494723c */ /* 0x040fe20000041894 */
[----:B------:R-:W1:Y:S01]  /*46c0*/  LDSM.16.MT88.4 R28, [R217+0x9800] ;  /* 0x00980000d91c783b */ /* 0x000e620000004200 */
[----:B------:R-:W-:Y:S01]  /*46d0*/  LOP3.LUT R208, R211, UR23, R208, 0x96, !PT ;  /* 0x00000017d3d07c12 */ /* 0x000fe2000f8e96d0 */
[----:B------:R-:W-:Y:S01]  /*46e0*/  IMAD.WIDE.U32 R214, R214, -0x326172a9, RZ ;  /* 0xcd9e8d57d6d67825 */ /* 0x000fe200078e00ff */
[----:B------:R-:W-:Y:S01]  /*46f0*/  LOP3.LUT R8, R35, UR18, R236, 0x96, !PT ;  /* 0x0000001223087c12 */ /* 0x000fe2000f8e96ec */
[----:B------:R-:W-:Y:S01]  /*4700*/  MUFU.EX2 R63, R63 ;  /* 0x0000003f003f7308 */ /* 0x000fe20000000800 */
[----:B------:R-:W-:Y:S01]  /*4710*/  HMMA.16816.F32.BF16 R80, R4, R26, R80 ;  /* 0x0000001a0450723c */ /* 0x000fe20000041850 */
[----:B------:R-:W2:Y:S01]  /*4720*/  LDSM.16.MT88.4 R24, [R216+0x9800] ;  /* 0x00980000d818783b */ /* 0x000ea20000004200 */
[----:B------:R-:W-:Y:S01]  /*4730*/  IMAD.WIDE.U32 R212, R212, -0x326172a9, RZ ;  /* 0xcd9e8d57d4d47825 */ /* 0x000fe200078e00ff */
[----:B------:R-:W-:-:S03]  /*4740*/  LOP3.LUT R32, R215, UR19, R32, 0x96, !PT ;  /* 0x00000013d7207c12 */ /* 0x000fc6000f8e9620 */
[----:B------:R-:W-:Y:S01]  /*4750*/  IMAD.WIDE.U32 R16, R8, -0x326172a9, RZ ;  /* 0xcd9e8d5708107825 */ /* 0x000fe200078e00ff */
[----:B------:R-:W-:Y:S01]  /*4760*/  HMMA.16816.F32.BF16 R96, R4, R22, R96 ;  /* 0x000000160460723c */ /* 0x000fe20000041860 */
[----:B------:R-:W3:Y:S01]  /*4770*/  LDSM.16.MT88.4 R20, [R217+0xa800] ;  /* 0x00a80000d914783b */ /* 0x000ee20000004200 */
[----:B------:R-:W-:Y:S01]  /*4780*/  LOP3.LUT R210, R213, UR21, R210, 0x96, !PT ;  /* 0x00000015d5d27c12 */ /* 0x000fe2000f8e96d2 */
[----:B------:R-:W-:Y:S01]  /*4790*/  IMAD.WIDE.U32 R240, R208, -0x2daee0ad, RZ ;  /* 0xd2511f53d0f07825 */ /* 0x000fe200078e00ff */
[----:B------:R-:W-:-:S03]  /*47a0*/  LOP3.LUT R8, R16, 0xffff, RZ, 0xc0, !PT ;  /* 0x0000ffff10087812 */ /* 0x000fc600078ec0ff */
[----:B------:R-:W-:Y:S01]  /*47b0*/  FFMA.FTZ R208, R188, UR4, -R175 ;  /* 0x00000004bcd07c23 */ /* 0x000fe200080108af */
[----:B------:R-:W-:Y:S01]  /*47c0*/  LOP3.LUT R33, R16, 0xff, RZ, 0xc0, !PT ;  /* 0x000000ff10217812 */ /* 0x000fe200078ec0ff */
[----:B------:R-:W-:Y:S01]  /*47d0*/  HMMA.16816.F32.BF16 R108, R4, R18, R108 ;  /* 0x00000012046c723c */ /* 0x000fe2000004186c */
[----:B------:R-:W-:Y:S01]  /*47e0*/  SHF.R.U32.HI R12, RZ, 0x8, R8 ;  /* 0x00000008ff0c7819 */ /* 0x000fe20000011608 */
[----:B------:R-:W-:Y:S01]  /*47f0*/  IMAD.WIDE.U32 R210, R210, -0x2daee0ad, RZ ;  /* 0xd2511f53d2d27825 */ /* 0x000fe200078e00ff */
[----:B------:R-:W-:-:S03]  /*4800*/  LOP3.LUT R8, R17, UR28, R214, 0x96, !PT ;  /* 0x0000001c11087c12 */ /* 0x000fc6000f8e96d6 */
[----:B------:R-:W-:Y:S01]  /*4810*/  FFMA.FTZ R188, R203, UR4, -R175 ;  /* 0x00000004cbbc7c23 */ /* 0x000fe200080108af */
[--C-:B------:R-:W-:Y:S01]  /*4820*/  SHF.R.U32.HI R9, RZ, 0x10, R16.reuse ;  /* 0x00000010ff097819 */ /* 0x100fe20000011610 */
[C---:B------:R-:W-:Y:S01]  /*4830*/  HMMA.16816.F32.BF16 R116, R4.reuse, R14, R116 ;  /* 0x0000000e0474723c */ /* 0x040fe20000041874 */
[----:B------:R-:W-:Y:S01]  /*4840*/  SHF.R.U32.HI R35, RZ, 0x18, R16 ;  /* 0x00000018ff237819 */ /* 0x000fe20000011610 */
[----:B------:R-:W4:Y:S01]  /*4850*/  MUFU.EX2 R208, R208 ;  /* 0x000000d000d07308 */ /* 0x000f220000000800 */
[C---:B------:R-:W-:Y:S02]  /*4860*/  LOP3.LUT R16, R8.reuse, 0xffff, RZ, 0xc0, !PT ;  /* 0x0000ffff08107812 */ /* 0x040fe400078ec0ff */
[----:B------:R-:W-:Y:S01]  /*4870*/  PRMT R33, R33, 0x5410, R12 ;  /* 0x0000541021217816 */ /* 0x000fe2000000000c */
[----:B------:R-:W-:Y:S01]  /*4880*/  HMMA.16816.F32.BF16 R128, R4, R10, R128 ;  /* 0x0000000a0480723c */ /* 0x000fe20000041880 */
[----:B------:R-:W-:Y:S02]  /*4890*/  LOP3.LUT R13, R9, 0xff, RZ, 0xc0, !PT ;  /* 0x000000ff090d7812 */ /* 0x000fe400078ec0ff */
[----:B------:R-:W-:Y:S01]  /*48a0*/  LOP3.LUT R12, R8, 0xff, RZ, 0xc0, !PT ;  /* 0x000000ff080c7812 */ /* 0x000fe200078ec0ff */
[----:B------:R-:W-:Y:S01]  /*48b0*/  MUFU.EX2 R188, R188 ;  /* 0x000000bc00bc7308 */ /* 0x000fe20000000800 */
[----:B------:R-:W-:-:S02]  /*48c0*/  SHF.R.U32.HI R17, RZ, 0x10, R8 ;  /* 0x00000010ff117819 */ /* 0x000fc40000011608 */
[----:B------:R-:W-:Y:S02]  /*48d0*/  SHF.R.U32.HI R9, RZ, 0x8, R16 ;  /* 0x00000008ff097819 */ /* 0x000fe40000011610 */
[----:B------:R-:W-:Y:S02]  /*48e0*/  SHF.R.U32.HI R207, RZ, 0x18, R8 ;  /* 0x00000018ffcf7819 */ /* 0x000fe40000011608 */
[----:B------:R-:W-:Y:S01]  /*48f0*/  LOP3.LUT R8, R17, 0xff, RZ, 0xc0, !PT ;  /* 0x000000ff11087812 */ /* 0x000fe200078ec0ff */
[----:B------:R-:W-:Y:S01]  /*4900*/  MUFU.EX2 R62, R62 ;  /* 0x0000003e003e7308 */ /* 0x000fe20000000800 */
[----:B------:R-:W-:Y:S01]  /*4910*/  PRMT R9, R12, 0x5410, R9 ;  /* 0x000054100c097816 */ /* 0x000fe20000000009 */
[----:B------:R-:W5:Y:S01]  /*4920*/  LDSM.16.MT88.4 R16, [R216+0xa800] ;  /* 0x00a80000d810783b */ /* 0x000f620000004200 */
[----:B------:R-:W-:Y:S01]  /*4930*/  PRMT R35, R13, 0x5410, R35 ;  /* 0x000054100d237816 */ /* 0x000fe20000000023 */
[----:B----4-:R-:W-:Y:S01]  /*4940*/  FADD.FTZ R52, R208, R52 ;  /* 0x00000034d0347221 */ /* 0x010fe20000010000 */
[----:B------:R-:W-:Y:S01]  /*4950*/  PRMT R207, R8, 0x5410, R207 ;  /* 0x0000541008cf7816 */ /* 0x000fe200000000cf */
[----:B------:R-:W4:Y:S01]  /*4960*/  LDSM.16.MT88.4 R12, [R217+0xb800] ;  /* 0x00b80000d90c783b */ /* 0x000f220000004200 */
[----:B------:R-:W-:-:S02]  /*4970*/  HSET2.LE.AND R4, R9, R58, PT ;  /* 0x0000003a09047233 */ /* 0x000fc40003803000 */
[----:B------:R-:W-:Y:S01]  /*4980*/  F2FP.BF16.F32.PACK_AB R5, R190, R182 ;  /* 0x000000b6be05723e */ /* 0x000fe200000010ff */
[----:B------:R-:W4:Y:S01]  /*4990*/  LDSM.16.MT88.4 R8, [R216+0xb800] ;  /* 0x00b80000d808783b */ /* 0x000f220000004200 */
[----:B------:R-:W-:Y:S02]  /*49a0*/  F2FP.BF16.F32.PACK_AB R6, R204, R201 ;  /* 0x000000c9cc06723e */ /* 0x000fe400000010ff */
[----:B------:R-:W-:Y:S02]  /*49b0*/  LOP3.LUT R4, R4, R5, RZ, 0xc0, !PT ;  /* 0x0000000504047212 */ /* 0x000fe400078ec0ff */
[----:B------:R-:W-:Y:S01]  /*49c0*/  HSET2.LE.AND R5, R207, R58, PT ;  /* 0x0000003acf057233 */ /* 0x000fe20003803000 */
[----:B------:R-:W-:Y:S01]  /*49d0*/  FFMA.FTZ R207, R189, UR4, -R175 ;  /* 0x00000004bdcf7c23 */ /* 0x000fe200080108af */
[----:B------:R-:W-:Y:S01]  /*49e0*/  F2FP.BF16.F32.PACK_AB R7, R191, R195 ;  /* 0x000000c3bf07723e */ /* 0x000fe200000010ff */
[----:B------:R-:W-:Y:S01]  /*49f0*/  FFMA.FTZ R189, R202, UR4, -R61 ;  /* 0x00000004cabd7c23 */ /* 0x000fe2000801083d */
[----:B------:R-:W-:-:S02]  /*4a00*/  LOP3.LUT R236, R211, UR18, R240, 0x96, !PT ;  /* 0x00000012d3ec7c12 */ /* 0x000fc4000f8e96f0 */
[----:B------:R-:W-:Y:S01]  /*4a10*/  LOP3.LUT R5, R5, R6, RZ, 0xc0, !PT ;  /* 0x0000000605057212 */ /* 0x000fe200078ec0ff */
[----:B------:R-:W1:Y:S01]  /*4a20*/  MUFU.EX2 R207, R207 ;  /* 0x000000cf00cf7308 */ /* 0x000e620000000800 */
[--C-:B------:R-:W-:Y:S01]  /*4a30*/  HSET2.LE.AND R6, R33, R58.reuse, PT ;  /* 0x0000003a21067233 */ /* 0x100fe20003803000 */
[----:B------:R-:W-:Y:S01]  /*4a40*/  IMAD.WIDE.U32 R236, R236, -0x326172a9, RZ ;  /* 0xcd9e8d57ecec7825 */ /* 0x000fe200078e00ff */
[----:B------:R-:W-:Y:S02]  /*4a50*/  F2FP.BF16.F32.PACK_AB R33, R205, R206 ;  /* 0x000000cecd21723e */ /* 0x000fe400000010ff */
[----:B------:R-:W-:Y:S01]  /*4a60*/  LOP3.LUT R240, R241, UR20, R234, 0x96, !PT ;  /* 0x00000014f1f07c12 */ /* 0x000fe2000f8e96ea */
[----:B------:R-:W-:Y:S01]  /*4a70*/  FFMA.FTZ R234, R181, UR4, -R183 ;  /* 0x00000004b5ea7c23 */ /* 0x000fe200080108b7 */
[----:B------:R-:W-:Y:S01]  /*4a80*/  LOP3.LUT R6, R6, R7, RZ, 0xc0, !PT ;  /* 0x0000000706067212 */ /* 0x000fe200078ec0ff */
[----:B------:R-:W2:Y:S01]  /*4a90*/  MUFU.EX2 R189, R189 ;  /* 0x000000bd00bd7308 */ /* 0x000ea20000000800 */
[----:B------:R-:W-:Y:S01]  /*4aa0*/  HSET2.LE.AND R7, R35, R58, PT ;  /* 0x0000003a23077233 */ /* 0x000fe20003803000 */
[----:B------:R-:W-:-:S04]  /*4ab0*/  IMAD.WIDE.U32 R240, R240, -0x326172a9, RZ ;  /* 0xcd9e8d57f0f07825 */ /* 0x000fc800078e00ff */
[----:B------:R-:W-:Y:S02]  /*4ac0*/  LOP3.LUT R7, R7, R33, RZ, 0xc0, !PT ;  /* 0x0000002107077212 */ /* 0x000fe400078ec0ff */
[----:B------:R-:W-:Y:S01]  /*4ad0*/  MUFU.EX2 R234, R234 ;  /* 0x000000ea00ea7308 */ /* 0x000fe20000000800 */
[----:B------:R-:W-:Y:S01]  /*4ae0*/  LOP3.LUT R202, R241, UR19, R212, 0x96, !PT ;  /* 0x00000013f1ca7c12 */ /* 0x000fe2000f8e96d4 */
[----:B-1----:R-:W-:-:S03]  /*4af0*/  FADD.FTZ R52, R207, R52 ;  /* 0x00000034cf347221 */ /* 0x002fc60000010000 */
[----:B------:R-:W-:Y:S01]  /*4b00*/  HMMA.16816.F32.BF16 R156, R4, R28, R156 ;  /* 0x0000001c049c723c */ /* 0x000fe2000004189c */
[----:B------:R-:W-:-:S04]  /*4b10*/  IMAD.WIDE.U32 R202, R202, -0x2daee0ad, RZ ;  /* 0xd2511f53caca7825 */ /* 0x000fc800078e00ff */
[----:B------:R-:W-:Y:S01]  /*4b20*/  FADD.FTZ R52, R194, R52 ;  /* 0x00000034c2347221 */ /* 0x000fe20000010000 */
[----:B--2---:R-:W-:Y:S01]  /*4b30*/  FADD.FTZ R55, R189, R55 ;  /* 0x00000037bd377221 */ /* 0x004fe20000010000 */
[----:B------:R-:W-:Y:S01]  /*4b40*/  HMMA.16816.F32.BF16 R72, R4, R24, R72 ;  /* 0x000000180448723c */ /* 0x000fe20000041848 */
[----:B------:R-:W-:Y:S01]  /*4b50*/  LOP3.LUT R210, R203, UR5, R210, 0x96, !PT ;  /* 0x00000005cbd27c12 */ /* 0x000fe2000f8e96d2 */
[----:B------:R-:W-:Y:S01]  /*4b60*/  FADD.FTZ R52, R188, R52 ;  /* 0x00000034bc347221 */ /* 0x000fe20000010000 */
[----:B------:R-:W-:-:S03]  /*4b70*/  FADD.FTZ R55, R63, R55 ;  /* 0x000000373f377221 */ /* 0x000fc60000010000 */
[----:B---3--:R-:W-:Y:S01]  /*4b80*/  HMMA.16816.F32.BF16 R88, R4, R20, R88 ;  /* 0x000000140458723c */ /* 0x008fe20000041858 */
[----:B------:R-:W-:-:S04]  /*4b90*/  FADD.FTZ R52, R180, R52 ;  /* 0x00000034b4347221 */ /* 0x000fc80000010000 */
[----:B------:R-:W-:Y:S01]  /*4ba0*/  FADD.FTZ R52, R179, R52 ;  /* 0x00000034b3347221 */ /* 0x000fe20000010000 */
[----:B-----5:R-:W-:Y:S03]  /*4bb0*/  HMMA.16816.F32.BF16 R104, R4, R16, R104 ;  /* 0x000000100468723c */ /* 0x020fe60000041868 */
[----:B------:R-:W-:-:S03]  /*4bc0*/  FADD.FTZ R52, R178, R52 ;  /* 0x00000034b2347221 */ /* 0x000fc60000010000 */
[C---:B----4-:R-:W-:Y:S06]  /*4bd0*/  HMMA.16816.F32.BF16 R112, R4.reuse, R12, R112 ;  /* 0x0000000c0470723c */ /* 0x050fec0000041870 */
[C---:B------:R-:W-:Y:S06]  /*4be0*/  HMMA.16816.F32.BF16 R120, R4.reuse, R8, R120 ;  /* 0x000000080478723c */ /* 0x040fec0000041878 */
[C---:B------:R-:W-:Y:S06]  /*4bf0*/  HMMA.16816.F32.BF16 R152, R4.reuse, R30, R152 ;  /* 0x0000001e0498723c */ /* 0x040fec0000041898 */
[C---:B------:R-:W-:Y:S06]  /*4c00*/  HMMA.16816.F32.BF16 R76, R4.reuse, R26, R76 ;  /* 0x0000001a044c723c */ /* 0x040fec000004184c */
[C---:B------:R-:W-:Y:S06]  /*4c10*/  HMMA.16816.F32.BF16 R92, R4.reuse, R22, R92 ;  /* 0x00000016045c723c */ /* 0x040fec000004185c */
[C---:B------:R-:W-:Y:S06]  /*4c20*/  HMMA.16816.F32.BF16 R144, R4.reuse, R18, R144 ;  /* 0x000000120490723c */ /* 0x040fec0000041890 */
[C---:B------:R-:W-:Y:S06]  /*4c30*/  HMMA.16816.F32.BF16 R136, R4.reuse, R14, R136 ;  /* 0x0000000e0488723c */ /* 0x040fec0000041888 */
[----:B------:R-:W-:Y:S07]  /*4c40*/  HMMA.16816.F32.BF16 R124, R4, R10, R124 ;  /* 0x0000000a047c723c */ /* 0x000fee000004187c */
[----:B------:R-:W-:-:S02]  /*4c50*/  LOP3.LUT R4, R236, 0xffff, RZ, 0xc0, !PT ;  /* 0x0000ffffec047812 */ /* 0x000fc400078ec0ff */
[----:B------:R-:W-:Y:S02]  /*4c60*/  LOP3.LUT R6, R236, 0xff, RZ, 0xc0, !PT ;  /* 0x000000ffec067812 */ /* 0x000fe400078ec0ff */
[----:B------:R-:W-:Y:S02]  /*4c70*/  SHF.R.U32.HI R4, RZ, 0x8, R4 ;  /* 0x00000008ff047819 */ /* 0x000fe40000011604 */
[----:B------:R-:W-:Y:S02]  /*4c80*/  SHF.R.U32.HI R5, RZ, 0x18, R236 ;  /* 0x00000018ff057819 */ /* 0x000fe400000116ec */
[----:B------:R-:W-:Y:S02]  /*4c90*/  PRMT R6, R6, 0x5410, R4 ;  /* 0x0000541006067816 */ /* 0x000fe40000000004 */
[----:B------:R-:W-:Y:S01]  /*4ca0*/  SHF.R.U32.HI R4, RZ, 0x10, R236 ;  /* 0x00000010ff047819 */ /* 0x000fe200000116ec */
[----:B------:R-:W-:Y:S01]  /*4cb0*/  FFMA.FTZ R236, R59, UR4, -R61 ;  /* 0x000000043bec7c23 */ /* 0x000fe2000801083d */
[----:B------:R-:W-:Y:S01]  /*4cc0*/  LOP3.LUT R7, R237, UR28, R240, 0x96, !PT ;  /* 0x0000001ced077c12 */ /* 0x000fe2000f8e96f0 */
[----:B------:R-:W-:Y:S01]  /*4cd0*/  FFMA.FTZ R237, R172, UR4, -R175 ;  /* 0x00000004aced7c23 */ /* 0x000fe200080108af */
[----:B------:R-:W-:Y:S01]  /*4ce0*/  LOP3.LUT R4, R4, 0xff, RZ, 0xc0, !PT ;  /* 0x000000ff04047812 */ /* 0x000fe200078ec0ff */
[----:B------:R-:W-:Y:S01]  /*4cf0*/  FFMA.FTZ R59, R60, UR4, -R61 ;  /* 0x000000043c3b7c23 */ /* 0x000fe2000801083d */
[----:B------:R-:W-:Y:S01]  /*4d00*/  LOP3.LUT R35, R7, 0xffff, RZ, 0xc0, !PT ;  /* 0x0000ffff07237812 */ /* 0x000fe200078ec0ff */
[----:B------:R-:W-:Y:S01]  /*4d10*/  MUFU.EX2 R236, R236 ;  /* 0x000000ec00ec7308 */ /* 0x000fe20000000800 */
[----:B------:R-:W-:-:S02]  /*4d20*/  PRMT R4, R4, 0x5410, R5 ;  /* 0x0000541004047816 */ /* 0x000fc40000000005 */
[--C-:B------:R-:W-:Y:S02]  /*4d30*/  SHF.R.U32.HI R5, RZ, 0x10, R7.reuse ;  /* 0x00000010ff057819 */ /* 0x100fe40000011607 */
[----:B------:R-:W-:Y:S02]  /*4d40*/  LOP3.LUT R33, R7, 0xff, RZ, 0xc0, !PT ;  /* 0x000000ff07217812 */ /* 0x000fe400078ec0ff */
[----:B------:R-:W-:Y:S01]  /*4d50*/  SHF.R.U32.HI R7, RZ, 0x18, R7 ;  /* 0x00000018ff077819 */ /* 0x000fe20000011607 */
[----:B------:R-:W-:Y:S01]  /*4d60*/  MUFU.EX2 R237, R237 ;  /* 0x000000ed00ed7308 */ /* 0x000fe20000000800 */
[----:B------:R-:W-:Y:S02]  /*4d70*/  LOP3.LUT R5, R5, 0xff, RZ, 0xc0, !PT ;  /* 0x000000ff05057812 */ /* 0x000fe400078ec0ff */
[----:B------:R-:W-:Y:S02]  /*4d80*/  HSET2.LE.AND R6, R6, R58, PT ;  /* 0x0000003a06067233 */ /* 0x000fe40003803000 */
[----:B------:R-:W-:-:S02]  /*4d90*/  PRMT R5, R5, 0x5410, R7 ;  /* 0x0000541005057816 */ /* 0x000fc40000000007 */
[----:B------:R-:W-:Y:S01]  /*4da0*/  F2FP.BF16.F32.PACK_AB R7, R188, R194 ;  /* 0x000000c2bc07723e */ /* 0x000fe200000010ff */
[----:B------:R-:W1:Y:S01]  /*4db0*/  MUFU.EX2 R59, R59 ;  /* 0x0000003b003b7308 */ /* 0x000e620000000800 */
[----:B------:R-:W-:Y:S02]  /*4dc0*/  SHF.R.U32.HI R35, RZ, 0x8, R35 ;  /* 0x00000008ff237819 */ /* 0x000fe40000011623 */
[----:B------:R-:W-:Y:S02]  /*4dd0*/  LOP3.LUT R6, R6, R7, RZ, 0xc0, !PT ;  /* 0x0000000706067212 */ /* 0x000fe400078ec0ff */
[----:B------:R-:W-:Y:S02]  /*4de0*/  HSET2.LE.AND R4, R4, R58, PT ;  /* 0x0000003a04047233 */ /* 0x000fe40003803000 */
[----:B------:R-:W-:Y:S02]  /*4df0*/  PRMT R33, R33, 0x5410, R35 ;  /* 0x0000541021217816 */ /* 0x000fe40000000023 */
[----:B------:R-:W-:-:S02]  /*4e00*/  F2FP.BF16.F32.PACK_AB R7, R189, R192 ;  /* 0x000000c0bd07723e */ /* 0x000fc400000010ff */
[--C-:B------:R-:W-:Y:S02]  /*4e10*/  HSET2.LE.AND R5, R5, R58.reuse, PT ;  /* 0x0000003a05057233 */ /* 0x100fe40003803000 */
[----:B------:R-:W-:Y:S02]  /*4e20*/  LOP3.LUT R7, R4, R7, RZ, 0xc0, !PT ;  /* 0x0000000704077212 */ /* 0x000fe400078ec0ff */
[----:B------:R-:W-:Y:S02]  /*4e30*/  HSET2.LE.AND R4, R33, R58, PT ;  /* 0x0000003a21047233 */ /* 0x000fe40003803000 */
[----:B------:R-:W-:Y:S01]  /*4e40*/  F2FP.BF16.F32.PACK_AB R33, R207, R208 ;  /* 0x000000d0cf21723e */ /* 0x000fe200000010ff */
[----:B-1----:R-:W-:Y:S01]  /*4e50*/  FADD.FTZ R55, R59, R55 ;  /* 0x000000373b377221 */ /* 0x002fe20000010000 */
[----:B------:R-:W-:Y:S02]  /*4e60*/  LOP3.LUT R61, R210, 0xffff, RZ, 0xc0, !PT ;  /* 0x0000ffffd23d7812 */ /* 0x000fe400078ec0ff */
[----:B------:R-:W-:Y:S01]  /*4e70*/  LOP3.LUT R4, R4, R33, RZ, 0xc0, !PT ;  /* 0x0000002104047212 */ /* 0x000fe200078ec0ff */
[----:B------:R-:W-:Y:S01]  /*4e80*/  FADD.FTZ R55, R62, R55 ;  /* 0x000000373e377221 */ /* 0x000fe20000010000 */
[----:B------:R-:W-:-:S02]  /*4e90*/  F2FP.BF16.F32.PACK_AB R33, R193, R187 ;  /* 0x000000bbc121723e */ /* 0x000fc400000010ff */
[--C-:B------:R-:W-:Y:S02]  /*4ea0*/  SHF.R.U32.HI R172, RZ, 0x10, R210.reuse ;  /* 0x00000010ffac7819 */ /* 0x100fe400000116d2 */
[----:B------:R-:W-:Y:S01]  /*4eb0*/  LOP3.LUT R5, R5, R33, RZ, 0xc0, !PT ;  /* 0x0000002105057212 */ /* 0x000fe200078ec0ff */
[----:B------:R-:W-:Y:S01]  /*4ec0*/  IMAD.WIDE.U32 R32, R32, -0x2daee0ad, RZ ;  /* 0xd2511f5320207825 */ /* 0x000fe200078e00ff */
[----:B------:R-:W-:Y:S02]  /*4ed0*/  LOP3.LUT R60, R210, 0xff, RZ, 0xc0, !PT ;  /* 0x000000ffd23c7812 */ /* 0x000fe400078ec0ff */
[----:B------:R-:W-:Y:S02]  /*4ee0*/  SHF.R.U32.HI R210, RZ, 0x18, R210 ;  /* 0x00000018ffd27819 */ /* 0x000fe400000116d2 */
[----:B------:R-:W-:Y:S01]  /*4ef0*/  LOP3.LUT R34, R33, UR5, R34, 0x96, !PT ;  /* 0x0000000521227c12 */ /* 0x000fe2000f8e9622 */
[----:B------:R-:W-:Y:S01]  /*4f00*/  HMMA.16816.F32.BF16 R84, R4, R20, R84 ;  /* 0x000000140454723c */ /* 0x000fe20000041854 */
[----:B------:R-:W-:-:S02]  /*4f10*/  SHF.R.U32.HI R61, RZ, 0x8, R61 ;  /* 0x00000008ff3d7819 */ /* 0x000fc4000001163d */
[----:B------:R-:W-:Y:S02]  /*4f20*/  LOP3.LUT R172, R172, 0xff, RZ, 0xc0, !PT ;  /* 0x000000ffacac7812 */ /* 0x000fe400078ec0ff */
[----:B------:R-:W-:Y:S01]  /*4f30*/  PRMT R60, R60, 0x5410, R61 ;  /* 0x000054103c3c7816 */ /* 0x000fe2000000003d */
[C---:B------:R-:W-:Y:S01]  /*4f40*/  HMMA.16816.F32.BF16 R108, R4.reuse, R18, R108 ;  /* 0x00000012046c723c */ /* 0x040fe2000004186c */
[----:B------:R-:W-:Y:S02]  /*4f50*/  LOP3.LUT R20, R34, 0xffff, RZ, 0xc0, !PT ;  /* 0x0000ffff22147812 */ /* 0x000fe400078ec0ff */
[----:B------:R-:W-:Y:S02]  /*4f60*/  LOP3.LUT R21, R32, 0xffff, RZ, 0xc0, !PT ;  /* 0x0000ffff20157812 */ /* 0x000fe400078ec0ff */
[----:B------:R-:W-:Y:S01]  /*4f70*/  SHF.R.U32.HI R20, RZ, 0x8, R20 ;  /* 0x00000008ff147819 */ /* 0x000fe20000011614 */
[----:B------:R-:W-:Y:S01]  /*4f80*/  HMMA.16816.F32.BF16 R140, R4, R12, R140 ;  /* 0x0000000c048c723c */ /* 0x000fe2000004188c */
[----:B------:R-:W-:-:S02]  /*4f90*/  LOP3.LUT R19, R34, 0xff, RZ, 0xc0, !PT ;  /* 0x000000ff22137812 */ /* 0x000fc400078ec0ff */
[----:B------:R-:W-:Y:S02]  /*4fa0*/  SHF.R.U32.HI R18, RZ, 0x10, R32 ;  /* 0x00000010ff127819 */ /* 0x000fe40000011620 */
[----:B------:R-:W-:Y:S01]  /*4fb0*/  SHF.R.U32.HI R21, RZ, 0x8, R21 ;  /* 0x00000008ff157819 */ /* 0x000fe20000011615 */
[C---:B------:R-:W-:Y:S01]  /*4fc0*/  HMMA.16816.F32.BF16 R100, R4.reuse, R16, R100 ;  /* 0x000000100464723c */ /* 0x040fe20000041864 */
[----:B------:R-:W-:Y:S02]  /*4fd0*/  SHF.R.U32.HI R13, RZ, 0x10, R34 ;  /* 0x00000010ff0d7819 */ /* 0x000fe40000011622 */
[----:B------:R-:W-:Y:S02]  /*4fe0*/  PRMT R12, R19, 0x5410, R20 ;  /* 0x00005410130c7816 */ /* 0x000fe40000000014 */
[----:B------:R-:W-:Y:S01]  /*4ff0*/  SHF.R.U32.HI R34, RZ, 0x18, R34 ;  /* 0x00000018ff227819 */ /* 0x000fe20000011622 */
[----:B------:R-:W-:Y:S01]  /*5000*/  HMMA.16816.F32.BF16 R116, R4, R14, R116 ;  /* 0x0000000e0474723c */ /* 0x000fe20000041874 */
[----:B------:R-:W-:-:S02]  /*5010*/  LOP3.LUT R16, R32, 0xff, RZ, 0xc0, !PT ;  /* 0x000000ff20107812 */ /* 0x000fc400078ec0ff */
[----:B------:R-:W-:Y:S02]  /*5020*/  SHF.R.U32.HI R17, RZ, 0x18, R32 ;  /* 0x00000018ff117819 */ /* 0x000fe40000011620 */
[----:B------:R-:W-:Y:S01]  /*5030*/  LOP3.LUT R18, R18, 0xff, RZ, 0xc0, !PT ;  /* 0x000000ff12127812 */ /* 0x000fe200078ec0ff */
[C---:B------:R-:W-:Y:S01]  /*5040*/  HMMA.16816.F32.BF16 R132, R4.reuse, R8, R132 ;  /* 0x000000080484723c */ /* 0x040fe20000041884 */
[----:B------:R-:W-:Y:S02]  /*5050*/  LOP3.LUT R13, R13, 0xff, RZ, 0xc0, !PT ;  /* 0x000000ff0d0d7812 */ /* 0x000fe400078ec0ff */
[----:B------:R-:W-:Y:S02]  /*5060*/  HSET2.LE.AND R32, R12, R58, PT ;  /* 0x0000003a0c207233 */ /* 0x000fe40003803000 */
[----:B------:R-:W-:Y:S01]  /*5070*/  PRMT R16, R16, 0x5410, R21 ;  /* 0x0000541010107816 */ /* 0x000fe20000000015 */
[----:B------:R-:W-:Y:S01]  /*5080*/  HMMA.16816.F32.BF16 R160, R4, R28, R160 ;  /* 0x0000001c04a0723c */ /* 0x000fe200000418a0 */
[----:B------:R-:W-:-:S02]  /*5090*/  PRMT R17, R18, 0x5410, R17 ;  /* 0x0000541012117816 */ /* 0x000fc40000000011 */
[----:B------:R-:W-:Y:S02]  /*50a0*/  PRMT R12, R13, 0x5410, R34 ;  /* 0x000054100d0c7816 */ /* 0x000fe40000000022 */
[----:B------:R-:W-:Y:S01]  /*50b0*/  F2FP.BF16.F32.PACK_AB R14, R199, R200 ;  /* 0x000000c8c70e723e */ /* 0x000fe200000010ff */
[C---:B------:R-:W-:Y:S01]  /*50c0*/  HMMA.16816.F32.BF16 R148, R4.reuse, R30, R148 ;  /* 0x0000001e0494723c */ /* 0x040fe20000041894 */
[--C-:B------:R-:W-:Y:S01]  /*50d0*/  HSET2.LE.AND R16, R16, R58.reuse, PT ;  /* 0x0000003a10107233 */ /* 0x100fe20003803000 */
[----:B------:R-:W1:Y:S01]  /*50e0*/  LDSM.16.MT88.4 R28, [R217+0x9c00] ;  /* 0x009c0000d91c783b */ /* 0x000e620000004200 */
[--C-:B------:R-:W-:Y:S02]  /*50f0*/  HSET2.LE.AND R35, R17, R58.reuse, PT ;  /* 0x0000003a11237233 */ /* 0x100fe40003803000 */
[----:B------:R-:W-:Y:S01]  /*5100*/  HSET2.LE.AND R12, R12, R58, PT ;  /* 0x0000003a0c0c7233 */ /* 0x000fe20003803000 */
[----:B------:R-:W-:Y:S01]  /*5110*/  HMMA.16816.F32.BF16 R68, R4, R24, R68 ;  /* 0x000000180444723c */ /* 0x000fe20000041844 */
[C---:B------:R-:W-:Y:S01]  /*5120*/  F2FP.BF16.F32.PACK_AB R8, R234.reuse, R184 ;  /* 0x000000b8ea08723e */ /* 0x040fe200000010ff */
[----:B------:R-:W-:Y:S01]  /*5130*/  FADD.FTZ R234, R234, R49 ;  /* 0x00000031eaea7221 */ /* 0x000fe20000010000 */
[----:B------:R-:W-:-:S02]  /*5140*/  F2FP.BF16.F32.PACK_AB R33, R185, R186 ;  /* 0x000000bab921723e */ /* 0x000fc400000010ff */
[C---:B------:R-:W-:Y:S01]  /*5150*/  F2FP.BF16.F32.PACK_AB R34, R235.reuse, R197 ;  /* 0x000000c5eb22723e */ /* 0x040fe200000010ff */
[C---:B------:R-:W-:Y:S01]  /*5160*/  HMMA.16816.F32.BF16 R80, R4.reuse, R26, R80 ;  /* 0x0000001a0450723c */ /* 0x040fe20000041850 */
[----:B------:R-:W-:Y:S01]  /*5170*/  LOP3.LUT R32, R32, R14, RZ, 0xc0, !PT ;  /* 0x0000000e20207212 */ /* 0x000fe200078ec0ff */
[----:B------:R-:W2:Y:S01]  /*5180*/  LDSM.16.MT88.4 R24, [R216+0x9c00] ;  /* 0x009c0000d818783b */ /* 0x000ea20000004200 */
[----:B------:R-:W-:Y:S01]  /*5190*/  LOP3.LUT R33, R12, R33, RZ, 0xc0, !PT ;  /* 0x000000210c217212 */ /* 0x000fe200078ec0ff */
[----:B------:R-:W-:Y:S01]  /*51a0*/  FADD.FTZ R235, R235, R47 ;  /* 0x0000002febeb7221 */ /* 0x000fe20000010000 */
[----:B------:R-:W-:Y:S01]  /*51b0*/  LOP3.LUT R34, R16, R34, RZ, 0xc0, !PT ;  /* 0x0000002210227212 */ /* 0x000fe200078ec0ff */
[----:B------:R-:W-:Y:S01]  /*51c0*/  HMMA.16816.F32.BF16 R96, R4, R22, R96 ;  /* 0x000000160460723c */ /* 0x000fe20000041860 */
[----:B------:R-:W-:Y:S01]  /*51d0*/  LOP3.LUT R35, R35, R8, RZ, 0xc0, !PT ;  /* 0x0000000823237212 */ /* 0x000fe200078ec0ff */
[----:B------:R-:W3:Y:S01]  /*51e0*/  LDSM.16.MT88.4 R20, [R217+0xac00] ;  /* 0x00ac0000d914783b */ /* 0x000ee20000004200 */
[----:B------:R-:W-:-:S02]  /*51f0*/  PRMT R172, R172, 0x5410, R210 ;  /* 0x00005410acac7816 */ /* 0x000fc400000000d2 */
[----:B------:R-:W-:Y:S01]  /*5200*/  F2FP.BF16.F32.PACK_AB R61, R179, R180 ;  /* 0x000000b4b33d723e */ /* 0x000fe200000010ff */
[----:B------:R-:W-:Y:S01]  /*5210*/  HMMA.16816.F32.BF16 R128, R4, R10, R128 ;  /* 0x0000000a0480723c */ /* 0x000fe20000041880 */
[----:B------:R-:W4:Y:S04]  /*5220*/  LDSM.16.MT88.4 R16, [R216+0xac00] ;  /* 0x00ac0000d810783b */ /* 0x000f280000004200 */
[----:B------:R-:W5:Y:S02]  /*5230*/  LDSM.16.MT88.4 R12, [R217+0xbc00] ;  /* 0x00bc0000d90c783b */ /* 0x000f640000004200 */
[----:B------:R-:W-:Y:S02]  /*5240*/  LOP3.LUT R7, R202, 0xffff, RZ, 0xc0, !PT ;  /* 0x0000ffffca077812 */ /* 0x000fe400078ec0ff */
[----:B------:R-:W5:Y:S01]  /*5250*/  LDSM.16.MT88.4 R8, [R216+0xbc00] ;  /* 0x00bc0000d808783b */ /* 0x000f620000004200 */
[----:B------:R-:W-:-:S02]  /*5260*/  SHF.R.U32.HI R6, RZ, 0x10, R202 ;  /* 0x00000010ff067819 */ /* 0x000fc400000116ca */
[----:B------:R-:W-:Y:S02]  /*5270*/  LOP3.LUT R4, R202, 0xff, RZ, 0xc0, !PT ;  /* 0x000000ffca047812 */ /* 0x000fe400078ec0ff */
[----:B------:R-:W-:Y:S02]  /*5280*/  SHF.R.U32.HI R5, RZ, 0x18, R202 ;  /* 0x00000018ff057819 */ /* 0x000fe400000116ca */
[----:B------:R-:W-:Y:S02]  /*5290*/  SHF.R.U32.HI R7, RZ, 0x8, R7 ;  /* 0x00000008ff077819 */ /* 0x000fe40000011607 */
[----:B------:R-:W-:Y:S01]  /*52a0*/  LOP3.LUT R6, R6, 0xff, RZ, 0xc0, !PT ;  /* 0x000000ff06067812 */ /* 0x000fe200078ec0ff */
[----:B-1----:R-:W-:Y:S01]  /*52b0*/  HMMA.16816.F32.BF16 R156, R32, R28, R156 ;  /* 0x0000001c209c723c */ /* 0x002fe2000004189c */
[----:B------:R-:W-:Y:S02]  /*52c0*/  PRMT R4, R4, 0x5410, R7 ;  /* 0x0000541004047816 */ /* 0x000fe40000000007 */
[----:B------:R-:W-:-:S03]  /*52d0*/  PRMT R5, R6, 0x5410, R5 ;  /* 0x0000541006057816 */ /* 0x000fc60000000005 */
[--C-:B------:R-:W-:Y:S01]  /*52e0*/  HSET2.LE.AND R6, R4, R58.reuse, PT ;  /* 0x0000003a04067233 */ /* 0x100fe20003803000 */
[C---:B------:R-:W-:Y:S01]  /*52f0*/  HMMA.16816.F32.BF16 R152, R32.reuse, R30, R152 ;  /* 0x0000001e2098723c */ /* 0x040fe20000041898 */
[--C-:B------:R-:W-:Y:S02]  /*5300*/  HSET2.LE.AND R7, R5, R58.reuse, PT ;  /* 0x0000003a05077233 */ /* 0x100fe40003803000 */
[--C-:B------:R-:W-:Y:S02]  /*5310*/  HSET2.LE.AND R4, R60, R58.reuse, PT ;  /* 0x0000003a3c047233 */ /* 0x100fe40003803000 */
[----:B------:R-:W-:Y:S01]  /*5320*/  HSET2.LE.AND R5, R172, R58, PT ;  /* 0x0000003aac057233 */ /* 0x000fe20003803000 */
[C---:B--2---:R-:W-:Y:S01]  /*5330*/  HMMA.16816.F32.BF16 R72, R32.reuse, R24, R72 ;  /* 0x000000182048723c */ /* 0x044fe20000041848 */
[C---:B------:R-:W-:Y:S01]  /*5340*/  F2FP.BF16.F32.PACK_AB R58, R237.reuse, R178 ;  /* 0x000000b2ed3a723e */ /* 0x040fe200000010ff */
[----:B------:R-:W-:Y:S01]  /*5350*/  FADD.FTZ R237, R237, R52 ;  /* 0x00000034eded7221 */ /* 0x000fe20000010000 */
[C---:B------:R-:W-:Y:S01]  /*5360*/  F2FP.BF16.F32.PACK_AB R60, R236.reuse, R62 ;  /* 0x0000003eec3c723e */ /* 0x040fe200000010ff */
[----:B------:R-:W-:Y:S01]  /*5370*/  FADD.FTZ R236, R236, R55 ;  /* 0x00000037ecec7221 */ /* 0x000fe20000010000 */
[----:B------:R-:W-:Y:S01]  /*5380*/  LOP3.LUT R6, R6, R58, RZ, 0xc0, !PT ;  /* 0x0000003a06067212 */ /* 0x000fe200078ec0ff */
[----:B------:R-:W-:Y:S01]  /*5390*/  HMMA.16816.F32.BF16 R76, R32, R26, R76 ;  /* 0x0000001a204c723c */ /* 0x000fe2000004184c */
[----:B------:R-:W-:-:S02]  /*53a0*/  F2FP.BF16.F32.PACK_AB R58, R59, R63 ;  /* 0x0000003f3b3a723e */ /* 0x000fc400000010ff */
[----:B------:R-:W-:Y:S02]  /*53b0*/  LOP3.LUT R7, R7, R60, RZ, 0xc0, !PT ;  /* 0x0000003c07077212 */ /* 0x000fe400078ec0ff */
[----:B------:R-:W-:Y:S01]  /*53c0*/  LOP3.LUT R4, R4, R61, RZ, 0xc0, !PT ;  /* 0x0000003d04047212 */ /* 0x000fe200078ec0ff */
[----:B---3--:R-:W-:Y:S01]  /*53d0*/  HMMA.16816.F32.BF16 R88, R32, R20, R88 ;  /* 0x000000142058723c */ /* 0x008fe20000041858 */
[----:B------:R-:W-:-:S05]  /*53e0*/  LOP3.LUT R5, R5, R58, RZ, 0xc0, !PT ;  /* 0x0000003a05057212 */ /* 0x000fca00078ec0ff */
        /* <DEDUP_REMOVED lines=24> */
[----:B------:R-:W-:-:S04]  /*5570*/  IMAD.WIDE.U32 R4, R230, UR10, RZ ;  /* 0x0000000ae6047c25 */ /* 0x000fc8000f8e00ff */
[----:B------:R-:W-:Y:S01]  /*5580*/  IMAD R0, R0, UR10, RZ ;  /* 0x0000000a00007c24 */ /* 0x000fe2000f8e02ff */
[----:B------:R-:W-:Y:S01]  /*5590*/  BAR.SYNC.DEFER_BLOCKING 0x0 ;  /* 0x0000000000007b1d */ /* 0x000fe20000010000 */
[----:B------:R-:W-:Y:S02]  /*55a0*/  LEA R2, P0, R4, R246, 0x6 ;  /* 0x000000f604027211 */ /* 0x000fe400078030ff */
[----:B------:R-:W-:Y:S02]  /*55b0*/  IMAD R0, R230, UR11, R0 ;  /* 0x0000000be6007c24 */ /* 0x000fe4000f8e0200 */
[----:B------:R-:W-:Y:S02]  /*55c0*/  LEA R6, P1, R2, UR6, 0x1 ;  /* 0x0000000602067c11 */ /* 0x000fe4000f8208ff */
[----:B------:R-:W-:-:S05]  /*55d0*/  IMAD.IADD R0, R5, 0x1, R0 ;  /* 0x0000000105007824 */ /* 0x000fca00078e0200 */
[----:B------:R-:W-:Y:S02]  /*55e0*/  LEA.HI.X R0, R4, R227, R0, 0x6, P0 ;  /* 0x000000e304007211 */ /* 0x000fe400000f3400 */
[----:B------:R-:W-:Y:S02]  /*55f0*/  IADD3 R4, P0, R6, UR17, RZ ;  /* 0x0000001106047c10 */ /* 0x000fe4000ff1e0ff */
[----:B------:R-:W-:Y:S01]  /*5600*/  LEA.HI.X R7, R2, UR7, R0, 0x1, P1 ;  /* 0x0000000702077c11 */ /* 0x000fe200088f0c00 */
[----:B------:R-:W-:Y:S01]  /*5610*/  VIADD R2, R3, 0xfffffffe ;  /* 0xfffffffe03027836 */ /* 0x000fe20000000000 */
[----:B------:R-:W1:Y:S02]  /*5620*/  S2R R0, SR_TID.X ;  /* 0x0000000000007919 */ /* 0x000e640000002100 */
        /* <DEDUP_REMOVED lines=10> */
[----:B------:R-:W-:Y:S01]  /*56d0*/  LDSM.16.M88.4 R200, [R221] ;  /* 0x00000000ddc8783b */ /* 0x000fe20000000200 */
[----:B-1----:R-:W-:-:S03]  /*56e0*/  IMAD.SHL.U32 R0, R0, 0x2, RZ ;  /* 0x0000000200007824 */ /* 0x002fc600078e00ff */
[----:B------:R-:W2:Y:S02]  /*56f0*/  LDSM.16.M88.4 R60, [R220] ;  /* 0x00000000dc3c783b */ /* 0x000ea40000000200 */
[----:B------:R-:W-:Y:S02]  /*5700*/  LOP3.LUT R0, R0, 0x6, RZ, 0xc0, !PT ;  /* 0x0000000600007812 */ /* 0x000fe400078ec0ff */
[----:B------:R-:W1:Y:S04]  /*5710*/  LDSM.16.M88.4 R20, [R221+0x1000] ;  /* 0x00100000dd14783b */ /* 0x000e680000000200 */
[----:B------:R-:W3:Y:S01]  /*5720*/  LDSM.16.M88.4 R44, [R220+0x400] ;  /* 0x00040000dc2c783b */ /* 0x000ee20000000200 */
[----:B------:R-:W-:-:S03]  /*5730*/  IMAD R0, R2, 0x40, R0 ;  /* 0x0000004002007824 */ /* 0x000fc600078e0200 */
[----:B------:R-:W4:Y:S01]  /*5740*/  LDSM.16.M88.4 R28, [R220+0x800] ;  /* 0x00080000dc1c783b */ /* 0x000f220000000200 */
[C---:B------:R-:W-:Y:S01]  /*5750*/  VIADD R2, R0.reuse, 0x1 ;  /* 0x0000000100027836 */ /* 0x040fe20000000000 */
[CC--:B------:R-:W-:Y:S02]  /*5760*/  ISETP.GE.AND P2, PT, R0.reuse, R239.reuse, PT ;  /* 0x000000ef0000720c */ /* 0x0c0fe40003f46270 */
[----:B------:R-:W5:Y:S01]  /*5770*/  LDSM.16.M88.4 R184, [R220+0xc00] ;  /* 0x000c0000dcb8783b */ /* 0x000f620000000200 */
[-C--:B------:R-:W-:Y:S02]  /*5780*/  ISETP.GE.AND P4, PT, R0, R238.reuse, PT ;  /* 0x000000ee0000720c */ /* 0x080fe40003f86270 */
[C---:B------:R-:W-:Y:S01]  /*5790*/  ISETP.GE.AND P6, PT, R2.reuse, R239, PT ;  /* 0x000000ef0200720c */ /* 0x040fe20003fc6270 */
[----:B------:R-:W-:Y:S01]  /*57a0*/  LDSM.16.M88.4 R180, [R218] ;  /* 0x00000000dab4783b */ /* 0x000fe20000000200 */
[C---:B------:R-:W-:Y:S02]  /*57b0*/  ISETP.GE.AND P5, PT, R2.reuse, R238, PT ;  /* 0x000000ee0200720c */ /* 0x040fe40003fa6270 */
[-C--:B------:R-:W-:Y:S01]  /*57c0*/  ISETP.GE.AND P3, PT, R2, R233.reuse, PT ;  /* 0x000000e90200720c */ /* 0x080fe20003f66270 */
[----:B------:R-:W5:Y:S01]  /*57d0*/  LDSM.16.M88.4 R208, [R219+0x1000] ;  /* 0x00100000dbd0783b */ /* 0x000f620000000200 */
[----:B------:R-:W-:-:S02]  /*57e0*/  ISETP.GE.AND P0, PT, R0, R233, PT ;  /* 0x000000e90000720c */ /* 0x000fc40003f06270 */
[----:B------:R-:W-:Y:S01]  /*57f0*/  ISETP.GE.AND P1, PT, R2, R231, PT ;  /* 0x000000e70200720c */ /* 0x000fe20003f26270 */
[----:B------:R-:W5:Y:S04]  /*5800*/  LDSM.16.M88.4 R176, [R218+0x400] ;  /* 0x00040000dab0783b */ /* 0x000f680000000200 */
[----:B------:R-:W5:Y:S04]  /*5810*/  LDSM.16.M88.4 R16, [R218+0x800] ;  /* 0x00080000da10783b */ /* 0x000f680000000200 */
[----:B------:R-:W5:Y:S04]  /*5820*/  LDSM.16.M88.4 R12, [R218+0xc00] ;  /* 0x000c0000da0c783b */ /* 0x000f680000000200 */
[----:B------:R-:W5:Y:S01]  /*5830*/  LDSM.16.M88.4 R8, [R219] ;  /* 0x00000000db08783b */ /* 0x000f620000000200 */
[-C--:B--2---:R-:W-:Y:S03]  /*5840*/  HMMA.16816.F32.BF16 R4, R200, R60.reuse, RZ ;  /* 0x0000003cc804723c */ /* 0x084fe600000418ff */
[----:B------:R-:W-:Y:S03]  /*5850*/  LDSM.16.M88.4 R212, [R221+0x3000] ;  /* 0x00300000ddd4783b */ /* 0x000fe60000000200 */
[C---:B-1----:R-:W-:Y:S01]  /*5860*/  HMMA.16816.F32.BF16 R172, R20.reuse, R60, RZ ;  /* 0x0000003c14ac723c */ /* 0x042fe200000418ff */
[----:B------:R-:W1:Y:S04]  /*5870*/  LDSM.16.M88.4 R196, [R220+0x1000] ;  /* 0x00100000dcc4783b */ /* 0x000e680000000200 */
[----:B------:R-:W2:Y:S01]  /*5880*/  LDSM.16.M88.4 R192, [R220+0x1400] ;  /* 0x00140000dcc0783b */ /* 0x000ea20000000200 */
[C---:B------:R-:W-:Y:S03]  /*5890*/  HMMA.16816.F32.BF16 R64, R20.reuse, R62, RZ ;  /* 0x0000003e1440723c */ /* 0x040fe600000418ff */
[----:B------:R-:W2:Y:S03]  /*58a0*/  LDSM.16.M88.4 R188, [R220+0x1800] ;  /* 0x00180000dcbc783b */ /* 0x000ea60000000200 */
[C---:B---3--:R-:W-:Y:S01]  /*58b0*/  HMMA.16816.F32.BF16 R52, R20.reuse, R44, RZ ;  /* 0x0000002c1434723c */ /* 0x048fe200000418ff */
[----:B------:R-:W0:Y:S05]  /*58c0*/  LDGDEPBAR ;  /* 0x00000000000079af */ /* 0x000e2a0000000000 */
[C---:B----4-:R-:W-:Y:S06]  /*58d0*/  HMMA.16816.F32.BF16 R36, R20.reuse, R28, RZ ;  /* 0x0000001c1424723c */ /* 0x050fec00000418ff */
[C---:B-----5:R-:W-:Y:S06]  /*58e0*/  HMMA.16816.F32.BF16 R24, R20.reuse, R184, RZ ;  /* 0x000000b81418723c */ /* 0x060fec00000418ff */
[C---:B------:R-:W-:Y:S06]  /*58f0*/  HMMA.16816.F32.BF16 R48, R20.reuse, R46, RZ ;  /* 0x0000002e1430723c */ /* 0x040fec00000418ff */
[----:B------:R-:W-:Y:S06]  /*5900*/  HMMA.16816.F32.BF16 R32, R20, R30, RZ ;  /* 0x0000001e1420723c */ /* 0x000fec00000418ff */
[----:B------:R-:W-:Y:S06]  /*5910*/  HMMA.16816.F32.BF16 R60, R200, R62, RZ ;  /* 0x0000003ec83c723c */ /* 0x000fec00000418ff */
[----:B------:R-:W-:Y:S06]  /*5920*/  HMMA.16816.F32.BF16 R20, R20, R186, RZ ;  /* 0x000000ba1414723c */ /* 0x000fec00000418ff */
[C---:B------:R-:W-:Y:S06]  /*5930*/  HMMA.16816.F32.BF16 R56, R200.reuse, R44, RZ ;  /* 0x0000002cc838723c */ /* 0x040fec00000418ff */
[C---:B------:R-:W-:Y:S06]  /*5940*/  HMMA.16816.F32.BF16 R40, R200.reuse, R28, RZ ;  /* 0x0000001cc828723c */ /* 0x040fec00000418ff */
[C---:B------:R-:W-:Y:S06]  /*5950*/  HMMA.16816.F32.BF16 R44, R200.reuse, R46, RZ ;  /* 0x0000002ec82c723c */ /* 0x040fec00000418ff */
[C---:B------:R-:W-:Y:S06]  /*5960*/  HMMA.16816.F32.BF16 R28, R200.reuse, R30, RZ ;  /* 0x0000001ec81c723c */ /* 0x040fec00000418ff */
[C---:B------:R-:W-:Y:S06]  /*5970*/  HMMA.16816.F32.BF16 R204, R200.reuse, R184, RZ ;  /* 0x000000b8c8cc723c */ /* 0x040fec00000418ff */
[----:B------:R-:W-:Y:S01]  /*5980*/  HMMA.16816.F32.BF16 R200, R200, R186, RZ ;  /* 0x000000bac8c8723c */ /* 0x000fe200000418ff */
[----:B------:R-:W3:Y:S05]  /*5990*/  LDSM.16.M88.4 R184, [R220+0x1c00] ;  /* 0x001c0000dcb8783b */ /* 0x000eea0000000200 */
        /* <DEDUP_REMOVED lines=12> */
[C---:B------:R-:W-:Y:S06]  /*5a60*/  HMMA.16816.F32.BF16 R56, R8.reuse, R176, R56 ;  /* 0x000000b00838723c */ /* 0x040fec0000041838 */
[C---:B------:R-:W-:Y:S06]  /*5a70*/  HMMA.16816.F32.BF16 R40, R8.reuse, R16, R40 ;  /* 0x000000100828723c */ /* 0x040fec0000041828 */
[C---:B------:R-:W-:Y:S01]  /*5a80*/  HMMA.16816.F32.BF16 R44, R8.reuse, R178, R44 ;  /* 0x000000b2082c723c */ /* 0x040fe2000004182c */
[----:B------:R-:W-:Y:S05]  /*5a90*/  LDSM.16.M88.4 R176, [R219+0x3000] ;  /* 0x00300000dbb0783b */ /* 0x000fea0000000200 */
[----:B------:R-:W-:Y:S01]  /*5aa0*/  HMMA.16816.F32.BF16 R28, R8, R18, R28 ;  /* 0x00000012081c723c */ /* 0x000fe2000004181c */
[----:B------:R-:W-:Y:S05]  /*5ab0*/  LDSM.16.M88.4 R16, [R218+0x1000] ;  /* 0x00100000da10783b */ /* 0x000fea0000000200 */
[C---:B-1----:R-:W-:Y:S06]  /*5ac0*/  HMMA.16816.F32.BF16 R172, R212.reuse, R196, R172 ;  /* 0x000000c4d4ac723c */ /* 0x042fec00000418ac */
[C---:B--2---:R-:W-:Y:S06]  /*5ad0*/  HMMA.16816.F32.BF16 R52, R212.reuse, R192, R52 ;  /* 0x000000c0d434723c */ /* 0x044fec0000041834 */
[C---:B------:R-:W-:Y:S06]  /*5ae0*/  HMMA.16816.F32.BF16 R36, R212.reuse, R188, R36 ;  /* 0x000000bcd424723c */ /* 0x040fec0000041824 */
[C---:B---3--:R-:W-:Y:S06]  /*5af0*/  HMMA.16816.F32.BF16 R24, R212.reuse, R184, R24 ;  /* 0x000000b8d418723c */ /* 0x048fec0000041818 */
[C---:B------:R-:W-:Y:S06]  /*5b00*/  HMMA.16816.F32.BF16 R64, R212.reuse, R198, R64 ;  /* 0x000000c6d440723c */ /* 0x040fec0000041840 */
[C---:B------:R-:W-:Y:S06]  /*5b10*/  HMMA.16816.F32.BF16 R48, R212.reuse, R194, R48 ;  /* 0x000000c2d430723c */ /* 0x040fec0000041830 */
[C---:B------:R-:W-:Y:S06]  /*5b20*/  HMMA.16816.F32.BF16 R32, R212.reuse, R190, R32 ;  /* 0x000000bed420723c */ /* 0x040fec0000041820 */
[----:B------:R-:W-:Y:S01]  /*5b30*/  HMMA.16816.F32.BF16 R20, R212, R186, R20 ;  /* 0x000000bad414723c */ /* 0x000fe20000041814 */
[----:B------:R-:W1:Y:S05]  /*5b40*/  LDSM.16.M88.4 R212, [R219+0x2000] ;  /* 0x00200000dbd4783b */ /* 0x000e6a0000000200 */
[C---:B------:R-:W-:Y:S06]  /*5b50*/  HMMA.16816.F32.BF16 R204, R8.reuse, R12, R204 ;  /* 0x0000000c08cc723c */ /* 0x040fec00000418cc */
[----:B------:R-:W-:Y:S01]  /*5b60*/  HMMA.16816.F32.BF16 R200, R8, R14, R200 ;  /* 0x0000000e08c8723c */ /* 0x000fe200000418c8 */
[----:B------:R-:W2:Y:S04]  /*5b70*/  LDSM.16.M88.4 R8, [R218+0x1400] ;  /* 0x00140000da08783b */ /* 0x000ea80000000200 */
[----:B------:R-:W-:Y:S01]  /*5b80*/  LDSM.16.M88.4 R12, [R218+0x1800] ;  /* 0x00180000da0c783b */ /* 0x000fe20000000200 */
[C---:B----4-:R-:W-:Y:S06]  /*5b90*/  HMMA.16816.F32.BF16 R4, R180.reuse, R196, R4 ;  /* 0x000000c4b404723c */ /* 0x050fec0000041804 */
[C---:B------:R-:W-:Y:S01]  /*5ba0*/  HMMA.16816.F32.BF16 R60, R180.reuse, R198, R60 ;  /* 0x000000c6b43c723c */ /* 0x040fe2000004183c */
[----:B------:R-:W-:Y:S05]  /*5bb0*/  LDSM.16.M88.4 R196, [R221+0x4000] ;  /* 0x00400000ddc4783b */ /* 0x000fea0000000200 */
[C---:B------:R-:W-:Y:S06]  /*5bc0*/  HMMA.16816.F32.BF16 R56, R180.reuse, R192, R56 ;  /* 0x000000c0b438723c */ /* 0x040fec0000041838 */
[C---:B------:R-:W-:Y:S01]  /*5bd0*/  HMMA.16816.F32.BF16 R44, R180.reuse, R194, R44 ;  /* 0x000000c2b42c723c */ /* 0x040fe2000004182c */
[----:B------:R-:W-:Y:S05]  /*5be0*/  LDSM.16.M88.4 R192, [R221+0x5000] ;  /* 0x00500000ddc0783b */ /* 0x000fea0000000200 */
[C---:B------:R-:W-:Y:S06]  /*5bf0*/  HMMA.16816.F32.BF16 R40, R180.reuse, R188, R40 ;  /* 0x000000bcb428723c */ /* 0x040fec0000041828 */
[----:B------:R-:W-:Y:S01]  /*5c00*/  HMMA.16816.F32.BF16 R28, R180, R190, R28 ;  /* 0x000000beb41c723c */ /* 0x000fe2000004181c */
[----:B------:R-:W3:Y:S05]  /*5c10*/  LDSM.16.M88.4 R188, [R220+0x2000] ;  /* 0x00200000dcbc783b */ /* 0x000eea0000000200 */
[-C--:B-1----:R-:W-:Y:S06]  /*5c20*/  HMMA.16816.F32.BF16 R4, R212, R16.reuse, R4 ;  /* 0x00000010d404723c */ /* 0x082fec0000041804 */
[C---:B------:R-:W-:Y:S06]  /*5c30*/  HMMA.16816.F32.BF16 R172, R176.reuse, R16, R172 ;  /* 0x00000010b0ac723c */ /* 0x040fec00000418ac */
[C---:B------:R-:W-:Y:S06]  /*5c40*/  HMMA.16816.F32.BF16 R64, R176.reuse, R18, R64 ;  /* 0x00000012b040723c */ /* 0x040fec0000041840 */
[C---:B--2---:R-:W-:Y:S06]  /*5c50*/  HMMA.16816.F32.BF16 R52, R176.reuse, R8, R52 ;  /* 0x00000008b034723c */ /* 0x044fec0000041834 */
[----:B------:R-:W-:Y:S06]  /*5c60*/  HMMA.16816.F32.BF16 R48, R176, R10, R48 ;  /* 0x0000000ab030723c */ /* 0x000fec0000041830 */
[C---:B------:R-:W-:Y:S01]  /*5c70*/  HMMA.16816.F32.BF16 R60, R212.reuse, R18, R60 ;  /* 0x00000012d43c723c */ /* 0x040fe2000004183c */
[----:B------:R-:W-:Y:S05]  /*5c80*/  LDSM.16.M88.4 R16, [R219+0x4000] ;  /* 0x00400000db10783b */ /* 0x000fea0000000200 */
[C---:B------:R-:W-:Y:S06]  /*5c90*/  HMMA.16816.F32.BF16 R56, R212.reuse, R8, R56 ;  /* 0x00000008d438723c */ /* 0x040fec0000041838 */
[----:B------:R-:W-:Y:S01]  /*5ca0*/  HMMA.16816.F32.BF16 R44, R212, R10, R44 ;  /* 0x0000000ad42c723c */ /* 0x000fe2000004182c */
[----:B------:R-:W1:Y:S05]  /*5cb0*/  LDSM.16.M88.4 R8, [R218+0x2000] ;  /* 0x00200000da08783b */ /* 0x000e6a0000000200 */
[----:B---3--:R-:W-:Y:S06]  /*5cc0*/  HMMA.16816.F32.BF16 R4, R196, R188, R4 ;  /* 0x000000bcc404723c */ /* 0x008fec0000041804 */
[C---:B------:R-:W-:Y:S06]  /*5cd0*/  HMMA.16816.F32.BF16 R204, R180.reuse, R184, R204 ;  /* 0x000000b8b4cc723c */ /* 0x040fec00000418cc */
[----:B------:R-:W-:Y:S01]  /*5ce0*/  HMMA.16816.F32.BF16 R200, R180, R186, R200 ;  /* 0x000000bab4c8723c */ /* 0x000fe200000418c8 */
[----:B------:R-:W2:Y:S04]  /*5cf0*/  LDSM.16.M88.4 R184, [R220+0x2400] ;  /* 0x00240000dcb8783b */ /* 0x000ea80000000200 */
[----:B------:R-:W-:Y:S01]  /*5d00*/  LDSM.16.M88.4 R180, [R220+0x2800] ;  /* 0x00280000dcb4783b */ /* 0x000fe20000000200 */
[C---:B------:R-:W-:Y:S06]  /*5d10*/  HMMA.16816.F32.BF16 R36, R176.reuse, R12, R36 ;  /* 0x0000000cb024723c */ /* 0x040fec0000041824 */
[----:B------:R-:W-:Y:S06]  /*5d20*/  HMMA.16816.F32.BF16 R32, R176, R14, R32 ;  /* 0x0000000eb020723c */ /* 0x000fec0000041820 */
[C---:B------:R-:W-:Y:S06]  /*5d30*/  HMMA.16816.F32.BF16 R40, R212.reuse, R12, R40 ;  /* 0x0000000cd428723c */ /* 0x040fec0000041828 */
[----:B------:R-:W-:Y:S01]  /*5d40*/  HMMA.16816.F32.BF16 R28, R212, R14, R28 ;  /* 0x0000000ed41c723c */ /* 0x000fe2000004181c */
[----:B------:R-:W3:Y:S05]  /*5d50*/  LDSM.16.M88.4 R12, [R219+0x5000] ;  /* 0x00500000db0c783b */ /* 0x000eea0000000200 */
[----:B-1----:R-:W-:Y:S06]  /*5d60*/  HMMA.16816.F32.BF16 R4, R16, R8, R4 ;  /* 0x000000081004723c */ /* 0x002fec0000041804 */
[C---:B------:R-:W-:Y:S06]  /*5d70*/  HMMA.16816.F32.BF16 R172, R192.reuse, R188, R172 ;  /* 0x000000bcc0ac723c */ /* 0x040fec00000418ac */
[-C--:B------:R-:W-:Y:S06]  /*5d80*/  HMMA.16816.F32.BF16 R64, R192, R190.reuse, R64 ;  /* 0x000000bec040723c */ /* 0x080fec0000041840 */
[----:B------:R-:W-:Y:S01]  /*5d90*/  HMMA.16816.F32.BF16 R60, R196, R190, R60 ;  /* 0x000000bec43c723c */ /* 0x000fe2000004183c */
[----:B------:R-:W1:Y:S05]  /*5da0*/  LDSM.16.M88.4 R188, [R218+0x2400] ;  /* 0x00240000dabc783b */ /* 0x000e6a0000000200 */
[----:B------:R-:W-:Y:S01]  /*5db0*/  HMMA.16816.F32.BF16 R24, R176, R208, R24 ;  /* 0x000000d0b018723c */ /* 0x000fe20000041818 */
[----:B------:R-:W-:-:S02]  /*5dc0*/  FSEL R242, R6, -INF , !P4 ;  /* 0xff80000006f27808 */ /* 0x000fc40006000000 */
[----:B------:R-:W-:Y:S02]  /*5dd0*/  FSEL R240, R5, -INF , !P6 ;  /* 0xff80000005f07808 */ /* 0x000fe40007000000 */
[----:B------:R-:W-:Y:S01]  /*5de0*/  FSEL R243, R7, -INF , !P5 ;  /* 0xff80000007f37808 */ /* 0x000fe20006800000 */
[----:B------:R-:W-:Y:S01]  /*5df0*/  HMMA.16816.F32.BF16 R20, R176, R210, R20 ;  /* 0x000000d2b014723c */ /* 0x000fe20000041814 */
[----:B------:R-:W4:Y:S05]  /*5e00*/  LDSM.16.M88.4 R176, [R220+0x2c00] ;  /* 0x002c0000dcb0783b */ /* 0x000f2a0000000200 */
[-C--:B--2---:R-:W-:Y:S06]  /*5e10*/  HMMA.16816.F32.BF16 R56, R196, R184.reuse, R56 ;  /* 0x000000b8c438723c */ /* 0x084fec0000041838 */
[----:B------:R-:W-:Y:S06]  /*5e20*/  HMMA.16816.F32.BF16 R52, R192, R184, R52 ;  /* 0x000000b8c034723c */ /* 0x000fec0000041834 */
[----:B---3--:R-:W-:Y:S01]  /*5e30*/  HMMA.16816.F32.BF16 R172, R12, R8, R172 ;  /* 0x000000080cac723c */ /* 0x008fe200000418ac */
[----:B------:R-:W-:-:S02]  /*5e40*/  FSEL R184, R4, -INF , !P2 ;  /* 0xff80000004b87808 */ /* 0x000fc40005000000 */
[----:B------:R-:W2:Y:S01]  /*5e50*/  LDSM.16.M88.4 R4, [R218+0x2800] ;  /* 0x00280000da04783b */ /* 0x000ea20000000200 */
[C---:B------:R-:W-:Y:S02]  /*5e60*/  ISETP.GE.AND P2, PT, R0.reuse, R231, PT ;  /* 0x000000e70000720c */ /* 0x040fe40003f46270 */
[----:B------:R-:W-:Y:S01]  /*5e70*/  HMMA.16816.F32.BF16 R60, R16, R10, R60 ;  /* 0x0000000a103c723c */ /* 0x000fe2000004183c */
[C---:B------:R-:W-:Y:S02]  /*5e80*/  VIADD R8, R0.reuse, 0x8 ;  /* 0x0000000800087836 */ /* 0x040fe40000000000 */
[----:B------:R-:W-:-:S03]  /*5e90*/  VIADD R9, R0, 0x9 ;  /* 0x0000000900097836 */ /* 0x000fc60000000000 */
[----:B------:R-:W-:Y:S01]  /*5ea0*/  HMMA.16816.F32.BF16 R44, R196, R186, R44 ;  /* 0x000000bac42c723c */ /* 0x000fe2000004182c */
[-C--:B------:R-:W-:Y:S02]  /*5eb0*/  ISETP.GE.AND P4, PT, R8, R239.reuse, PT ;  /* 0x000000ef0800720c */ /* 0x080fe40003f86270 */
[C---:B------:R-:W-:Y:S02]  /*5ec0*/  ISETP.GE.AND P6, PT, R9.reuse, R239, PT ;  /* 0x000000ef0900720c */ /* 0x040fe40003fc6270 */
[----:B------:R-:W-:Y:S01]  /*5ed0*/  ISETP.GE.AND P5, PT, R9, R238, PT ;  /* 0x000000ee0900720c */ /* 0x000fe20003fa6270 */
[----:B------:R-:W-:Y:S06]  /*5ee0*/  HMMA.16816.F32.BF16 R64, R12, R10, R64 ;  /* 0x0000000a0c40723c */ /* 0x000fec0000041840 */
[----:B------:R-:W-:Y:S01]  /*5ef0*/  HMMA.16816.F32.BF16 R48, R192, R186, R48 ;  /* 0x000000bac030723c */ /* 0x000fe20000041830 */
[----:B------:R-:W-:-:S02]  /*5f00*/  FSEL R2, R172, -INF , !P0 ;  /* 0xff800000ac027808 */ /* 0x000fc40004000000 */
[----:B------:R-:W-:Y:S02]  /*5f10*/  FSEL R245, R174, -INF , !P2 ;  /* 0xff800000aef57808 */ /* 0x000fe40005000000 */
[C---:B------:R-:W-:Y:S01]  /*5f20*/  ISETP.GE.AND P0, PT, R8.reuse, R238, PT ;  /* 0x000000ee0800720c */ /* 0x040fe20003f06270 */
[----:B------:R-:W-:Y:S01]  /*5f30*/  HMMA.16816.F32.BF16 R40, R196, R180, R40 ;  /* 0x000000b4c428723c */ /* 0x000fe20000041828 */
[-C--:B------:R-:W-:Y:S02]  /*5f40*/  ISETP.GE.AND P2, PT, R8, R233.reuse, PT ;  /* 0x000000e90800720c */ /* 0x080fe40003f46270 */
[----:B------:R-:W-:Y:S02]  /*5f50*/  FSEL R248, R175, -INF , !P1 ;  /* 0xff800000aff87808 */ /* 0x000fe40004800000 */
[----:B------:R-:W-:Y:S01]  /*5f60*/  FSEL R60, R60, -INF , !P4 ;  /* 0xff8000003c3c7808 */ /* 0x000fe20006000000 */
[----:B-1----:R-:W-:Y:S01]  /*5f70*/  HMMA.16816.F32.BF16 R56, R16, R188, R56 ;  /* 0x000000bc1038723c */ /* 0x002fe20000041838 */
[----:B------:R-:W-:-:S02]  /*5f80*/  ISETP.GE.AND P1, PT, R9, R233, PT ;  /* 0x000000e90900720c */ /* 0x000fc40003f26270 */
[----:B------:R-:W-:Y:S01]  /*5f90*/  ISETP.GE.AND P4, PT, R9, R231, PT ;  /* 0x000000e70900720c */ /* 0x000fe20003f86270 */
[----:B------:R-:W-:Y:S01]  /*5fa0*/  VIADD R9, R0, 0x11 ;  /* 0x0000001100097836 */ /* 0x000fe20000000000 */
[----:B------:R-:W-:Y:S01]  /*5fb0*/  FSEL R241, R61, -INF , !P6 ;  /* 0xff8000003df17808 */ /* 0x000fe20007000000 */
[----:B------:R-:W-:Y:S01]  /*5fc0*/  HMMA.16816.F32.BF16 R52, R12, R188, R52 ;  /* 0x000000bc0c34723c */ /* 0x000fe20000041834 */
[----:B------:R-:W-:Y:S02]  /*5fd0*/  FSEL R251, R64, -INF , !P2 ;  /* 0xff80000040fb7808 */ /* 0x000fe40005000000 */
[----:B------:R-:W-:Y:S02]  /*5fe0*/  FSEL R250, R65, -INF , !P1 ;  /* 0xff80000041fa7808 */ /* 0x000fe40004800000 */
[----:B------:R-:W-:Y:S01]  /*5ff0*/  FSEL R61, R63, -INF , !P5 ;  /* 0xff8000003f3d7808 */ /* 0x000fe20006800000 */
[----:B------:R-:W-:Y:S01]  /*6000*/  HMMA.16816.F32.BF16 R36, R192, R180, R36 ;  /* 0x000000b4c024723c */ /* 0x000fe20000041824 */
[----:B------:R-:W-:-:S02]  /*6010*/  FSEL R189, R62, -INF , !P0 ;  /* 0xff8000003ebd7808 */ /* 0x000fc40004000000 */
[----:B------:R-:W-:Y:S02]  /*6020*/  ISETP.GE.AND P5, PT, R9, R239, PT ;  /* 0x000000ef0900720c */ /* 0x000fe40003fa6270 */
[----:B------:R-:W-:Y:S01]  /*6030*/  FSEL R244, R67, -INF , !P4 ;  /* 0xff80000043f47808 */ /* 0x000fe20006000000 */
[----:B------:R-:W-:Y:S01]  /*6040*/  HMMA.16816.F32.BF16 R32, R192, R182, R32 ;  /* 0x000000b6c020723c */ /* 0x000fe20000041820 */
[C---:B------:R-:W-:Y:S02]  /*6050*/  ISETP.GE.AND P6, PT, R9.reuse, R238, PT ;  /* 0x000000ee0900720c */ /* 0x040fe40003fc6270 */
[----:B------:R-:W-:-:S03]  /*6060*/  ISETP.GE.AND P4, PT, R9, R233, PT ;  /* 0x000000e90900720c */ /* 0x000fc60003f86270 */
[C---:B----4-:R-:W-:Y:S06]  /*6070*/  HMMA.16816.F32.BF16 R24, R192.reuse, R176, R24 ;  /* 0x000000b0c018723c */ /* 0x050fec0000041818 */
[----:B------:R-:W-:Y:S01]  /*6080*/  HMMA.16816.F32.BF16 R20, R192, R178, R20 ;  /* 0x000000b2c014723c */ /* 0x000fe20000041814 */
[----:B------:R-:W-:-:S05]  /*6090*/  FSEL R53, R53, -INF , !P4 ;  /* 0xff80000035357808 */ /* 0x000fca0006000000 */
[----:B------:R-:W-:Y:S01]  /*60a0*/  HMMA.16816.F32.BF16 R44, R16, R190, R44 ;  /* 0x000000be102c723c */ /* 0x000fe2000004182c */
[----:B------:R-:W-:Y:S02]  /*60b0*/  FSEL R195, R173, -INF , !P3 ;  /* 0xff800000adc37808 */ /* 0x000fe40005800000 */
[----:B------:R-:W-:Y:S01]  /*60c0*/  ISETP.GE.AND P3, PT, R8, R231, PT ;  /* 0x000000e70800720c */ /* 0x000fe20003f66270 */
[----:B------:R-:W-:Y:S02]  /*60d0*/  VIADD R8, R0, 0x10 ;  /* 0x0000001000087836 */ /* 0x000fe40000000000 */
[C---:B------:R-:W-:Y:S01]  /*60e0*/  HMMA.16816.F32.BF16 R204, R212.reuse, R208, R204 ;  /* 0x000000d0d4cc723c */ /* 0x040fe200000418cc */
[----:B------:R-:W-:Y:S02]  /*60f0*/  FSEL R249, R66, -INF , !P3 ;  /* 0xff80000042f97808 */ /* 0x000fe40005800000 */
[C---:B------:R-:W-:Y:S02]  /*6100*/  ISETP.GE.AND P0, PT, R8.reuse, R239, PT ;  /* 0x000000ef0800720c */ /* 0x040fe40003f06270 */
[C---:B------:R-:W-:Y:S01]  /*6110*/  ISETP.GE.AND P2, PT, R8.reuse, R238, PT ;  /* 0x000000ee0800720c */ /* 0x040fe20003f46270 */
[----:B------:R-:W-:Y:S01]  /*6120*/  HMMA.16816.F32.BF16 R200, R212, R210, R200 ;  /* 0x000000d2d4c8723c */ /* 0x000fe200000418c8 */
[----:B------:R-:W-:-:S02]  /*6130*/  ISETP.GE.AND P3, PT, R8, R233, PT ;  /* 0x000000e90800720c */ /* 0x000fc40003f66270 */
[----:B------:R-:W-:Y:S01]  /*6140*/  ISETP.GE.AND P1, PT, R8, R231, PT ;  /* 0x000000e70800720c */ /* 0x000fe20003f26270 */
[----:B------:R-:W-:Y:S01]  /*6150*/  VIADD R8, R0, 0x18 ;  /* 0x0000001800087836 */ /* 0x000fe20000000000 */
[----:B------:R-:W-:Y:S01]  /*6160*/  FSEL R208, R56, -INF , !P0 ;  /* 0xff80000038d07808 */ /* 0x000fe20004000000 */
[----:B------:R-:W-:Y:S01]  /*6170*/  HMMA.16816.F32.BF16 R48, R12, R190, R48 ;  /* 0x000000be0c30723c */ /* 0x000fe20000041830 */
[----:B------:R-:W-:Y:S01]  /*6180*/  IMAD.MOV.U32 R56, RZ, RZ, R243 ;  /* 0x000000ffff387224 */ /* 0x000fe200078e00f3 */
[----:B------:R-:W-:Y:S01]  /*6190*/  FSEL R62, R52, -INF , !P3 ;  /* 0xff800000343e7808 */ /* 0x000fe20005800000 */
[----:B------:R-:W-:Y:S01]  /*61a0*/  VIADD R52, R0, 0x20 ;  /* 0x0000002000347836 */ /* 0x000fe20000000000 */
[----:B------:R-:W-:Y:S01]  /*61b0*/  FSEL R243, R54, -INF , !P1 ;  /* 0xff80000036f37808 */ /* 0x000fe20004800000 */
[----:B------:R-:W-:Y:S01]  /*61c0*/  VIADD R54, R0, 0x19 ;  /* 0x0000001900367836 */ /* 0x000fe20000000000 */
[----:B--2---:R-:W-:Y:S01]  /*61d0*/  HMMA.16816.F32.BF16 R40, R16, R4, R40 ;  /* 0x000000041028723c */ /* 0x004fe20000041828 */
[----:B------:R-:W-:-:S02]  /*61e0*/  FSEL R191, R58, -INF , !P2 ;  /* 0xff8000003abf7808 */ /* 0x000fc40005000000 */
[----:B------:R-:W-:Y:S01]  /*61f0*/  FSEL R209, R57, -INF , !P5 ;  /* 0xff80000039d17808 */ /* 0x000fe20006800000 */
[----:B------:R-:W-:Y:S01]  /*6200*/  IMAD.MOV.U32 R57, RZ, RZ, R242 ;  /* 0x000000ffff397224 */ /* 0x000fe200078e00f2 */
[----:B------:R-:W-:Y:S01]  /*6210*/  ISETP.GE.AND P0, PT, R9, R231, PT ;  /* 0x000000e70900720c */ /* 0x000fe20003f06270 */
[----:B------:R-:W-:Y:S01]  /*6220*/  HMMA.16816.F32.BF16 R28, R196, R182, R28 ;  /* 0x000000b6c41c723c */ /* 0x000fe2000004181c */
[C---:B------:R-:W-:Y:S02]  /*6230*/  ISETP.GE.AND P2, PT, R8.reuse, R239, PT ;  /* 0x000000ef0800720c */ /* 0x040fe40003f46270 */
[C---:B------:R-:W-:Y:S02]  /*6240*/  ISETP.GE.AND P3, PT, R8.reuse, R238, PT ;  /* 0x000000ee0800720c */ /* 0x040fe40003f66270 */
[C---:B------:R-:W-:Y:S01]  /*6250*/  ISETP.GE.AND P1, PT, R8.reuse, R233, PT ;  /* 0x000000e90800720c */ /* 0x040fe20003f26270 */
[----:B------:R-:W-:Y:S01]  /*6260*/  HMMA.16816.F32.BF16 R36, R12, R4, R36 ;  /* 0x000000040c24723c */ /* 0x000fe20000041824 */
[----:B------:R-:W-:-:S02]  /*6270*/  ISETP.GE.AND P5, PT, R8, R231, PT ;  /* 0x000000e70800720c */ /* 0x000fc40003fa6270 */
[----:B------:R-:W1:Y:S01]  /*6280*/  LDSM.16.M88.4 R8, [R218+0x2c00] ;  /* 0x002c0000da08783b */ /* 0x000e620000000200 */
[----:B------:R-:W-:Y:S01]  /*6290*/  FSEL R210, R59, -INF , !P6 ;  /* 0xff8000003bd27808 */ /* 0x000fe20007000000 */
[----:B------:R-:W-:-:S04]  /*62a0*/  DEPBAR.LE SB0, 0x0 ;  /* 0x000080000000791a */ /* 0x000fc80000000000 */
[----:B------:R-:W-:Y:S01]  /*62b0*/  FSEL R211, R44, -INF , !P2 ;  /* 0xff8000002cd37808 */ /* 0x000fe20005000000 */
[----:B------:R-:W-:Y:S01]  /*62c0*/  VIADD R5, R0, 0x21 ;  /* 0x0000002100057836 */ /* 0x000fe20000000000 */
[----:B------:R-:W-:Y:S01]  /*62d0*/  FSEL R212, R46, -INF , !P3 ;  /* 0xff8000002ed47808 */ /* 0x000fe20005800000 */
[C---:B------:R-:W-:Y:S01]  /*62e0*/  HMMA.16816.F32.BF16 R204, R196.reuse, R176, R204 ;  /* 0x000000b0c4cc723c */ /* 0x040fe200000418cc */
[C---:B------:R-:W-:Y:S01]  /*62f0*/  ISETP.GE.AND P6, PT, R54.reuse, R239, PT ;  /* 0x000000ef3600720c */ /* 0x040fe20003fc6270 */
[----:B------:R-:W-:Y:S01]  /*6300*/  IMAD.MOV.U32 R44, RZ, RZ, R240 ;  /* 0x000000ffff2c7224 */ /* 0x000fe200078e00f0 */
[----:B------:R-:W-:Y:S01]  /*6310*/  ISETP.GE.AND P4, PT, R54, R238, PT ;  /* 0x000000ee3600720c */ /* 0x000fe20003f86270 */
[----:B------:R-:W-:Y:S01]  /*6320*/  VIADD R4, R0, 0x28 ;  /* 0x0000002800047836 */ /* 0x000fe20000000000 */
[----:B------:R-:W-:Y:S01]  /*6330*/  ISETP.GE.AND P2, PT, R54, R231, PT ;  /* 0x000000e73600720c */ /* 0x000fe20003f46270 */
[----:B------:R-:W-:Y:S01]  /*6340*/  HMMA.16816.F32.BF16 R200, R196, R178, R200 ;  /* 0x000000b2c4c8723c */ /* 0x000fe200000418c8 */
[----:B------:R-:W-:-:S02]  /*6350*/  ISETP.GE.AND P3, PT, R52, R239, PT ;  /* 0x000000ef3400720c */ /* 0x000fc40003f66270 */
[----:B------:R-:W-:Y:S02]  /*6360*/  FSEL R51, R51, -INF , !P2 ;  /* 0xff80000033337808 */ /* 0x000fe40005000000 */
[----:B------:R-:W-:Y:S01]  /*6370*/  FSEL R215, R45, -INF , !P6 ;  /* 0xff8000002dd77808 */ /* 0x000fe20007000000 */
[-C--:B------:R-:W-:Y:S01]  /*6380*/  HMMA.16816.F32.BF16 R28, R16, R6.reuse, R28 ;  /* 0x00000006101c723c */ /* 0x080fe2000004181c */
[----:B------:R-:W-:Y:S02]  /*6390*/  FSEL R240, R47, -INF , !P4 ;  /* 0xff8000002ff07808 */ /* 0x000fe40006000000 */
[----:B------:R-:W-:Y:S02]  /*63a0*/  FSEL R173, R40, -INF , !P3 ;  /* 0xff80000028ad7808 */ /* 0x000fe40005800000 */
[C---:B------:R-:W-:Y:S01]  /*63b0*/  ISETP.GE.AND P2, PT, R5.reuse, R239, PT ;  /* 0x000000ef0500720c */ /* 0x040fe20003f46270 */
[----:B------:R-:W-:Y:S01]  /*63c0*/  HMMA.16816.F32.BF16 R32, R12, R6, R32 ;  /* 0x000000060c20723c */ /* 0x000fe20000041820 */
[----:B------:R-:W-:-:S02]  /*63d0*/  ISETP.GE.AND P6, PT, R5, R238, PT ;  /* 0x000000ee0500720c */ /* 0x000fc40003fc6270 */
[C---:B------:R-:W-:Y:S02]  /*63e0*/  ISETP.GE.AND P4, PT, R5.reuse, R233, PT ;  /* 0x000000e90500720c */ /* 0x040fe40003f86270 */
[----:B------:R-:W-:Y:S02]  /*63f0*/  ISETP.GE.AND P3, PT, R5, R231, PT ;  /* 0x000000e70500720c */ /* 0x000fe40003f66270 */
[----:B------:R-:W-:Y:S01]  /*6400*/  FMNMX.FTZ R5, R168, R184, !PT ;  /* 0x000000b8a8057209 */ /* 0x000fe20007810000 */
[----:B------:R-:W-:Y:S01]  /*6410*/  VIADD R6, R0, 0x30 ;  /* 0x0000003000067836 */ /* 0x000fe20000000000 */
[----:B------:R-:W-:Y:S01]  /*6420*/  FSEL R242, R55, -INF , !P0 ;  /* 0xff80000037f27808 */ /* 0x000fe20004000000 */
[----:B------:R-:W-:Y:S01]  /*6430*/  IMAD.MOV.U32 R55, RZ, RZ, R241 ;  /* 0x000000ffff377224 */ /* 0x000fe200078e00f1 */
[----:B------:R-:W-:Y:S02]  /*6440*/  FMNMX.FTZ R5, R44, R5, !PT ;  /* 0x000000052c057209 */ /* 0x000fe40007810000 */
[----:B------:R-:W-:Y:S01]  /*6450*/  ISETP.GE.AND P0, PT, R54, R233, PT ;  /* 0x000000e93600720c */ /* 0x000fe20003f06270 */
[----:B-1----:R-:W-:Y:S01]  /*6460*/  HMMA.16816.F32.BF16 R204, R16, R8, R204 ;  /* 0x0000000810cc723c */ /* 0x002fe200000418cc */
[----:B------:R-:W-:-:S02]  /*6470*/  FMNMX.FTZ R5, R60, R5, !PT ;  /* 0x000000053c057209 */ /* 0x000fc40007810000 */
[----:B------:R-:W-:Y:S02]  /*6480*/  FSEL R48, R48, -INF , !P1 ;  /* 0xff80000030307808 */ /* 0x000fe40004800000 */
[----:B------:R-:W-:Y:S01]  /*6490*/  FMNMX.FTZ R5, R55, R5, !PT ;  /* 0x0000000537057209 */ /* 0x000fe20007810000 */
[----:B------:R-:W-:Y:S01]  /*64a0*/  HMMA.16816.F32.BF16 R200, R16, R10, R200 ;  /* 0x0000000a10c8723c */ /* 0x000fe200000418c8 */
[----:B------:R-:W-:Y:S02]  /*64b0*/  FSEL R252, R50, -INF , !P5 ;  /* 0xff80000032fc7808 */ /* 0x000fe40006800000 */
[----:B------:R-:W-:Y:S02]  /*64c0*/  FMNMX.FTZ R5, R208, R5, !PT ;  /* 0x00000005d0057209 */ /* 0x000fe40007810000 */
[----:B------:R-:W-:Y:S01]  /*64d0*/  FSEL R49, R49, -INF , !P0 ;  /* 0xff80000031317808 */ /* 0x000fe20004000000 */
[----:B------:R-:W-:Y:S01]  /*64e0*/  HMMA.16816.F32.BF16 R24, R12, R8, R24 ;  /* 0x000000080c18723c */ /* 0x000fe20000041818 */
[----:B------:R-:W-:Y:S01]  /*64f0*/  FMNMX.FTZ R7, R209, R5, !PT ;  /* 0x00000005d1077209 */ /* 0x000fe20007810000 */
[----:B------:R-:W-:Y:S01]  /*6500*/  VIADD R5, R0, 0x31 ;  /* 0x0000003100057836 */ /* 0x000fe20000000000 */
[----:B------:R-:W-:-:S02]  /*6510*/  ISETP.GE.AND P1, PT, R52, R238, PT ;  /* 0x000000ee3400720c */ /* 0x000fc40003f26270 */
[C---:B------:R-:W-:Y:S01]  /*6520*/  ISETP.GE.AND P5, PT, R52.reuse, R233, PT ;  /* 0x000000e93400720c */ /* 0x040fe20003fa6270 */
[----:B------:R-:W-:Y:S01]  /*6530*/  HMMA.16816.F32.BF16 R20, R12, R10, R20 ;  /* 0x0000000a0c14723c */ /* 0x000fe20000041814 */
[----:B------:R-:W-:Y:S02]  /*6540*/  ISETP.GE.AND P0, PT, R52, R231, PT ;  /* 0x000000e73400720c */ /* 0x000fe40003f06270 */
[----:B------:R-:W-:Y:S02]  /*6550*/  FMNMX.FTZ R7, R211, R7, !PT ;  /* 0x00000007d3077209 */ /* 0x000fe40007810000 */
[----:B------:R-:W-:Y:S02]  /*6560*/  FSEL R174, R42, -INF , !P1 ;  /* 0xff8000002aae7808 */ /* 0x000fe40004800000 */
        /* <DEDUP_REMOVED lines=10> */
[----:B------:R-:W-:Y:S02]  /*6610*/  FSEL R214, R37, -INF , !P4 ;  /* 0xff80000025d67808 */ /* 0x000fe40006000000 */
[----:B------:R-:W-:Y:S02]  /*6620*/  FSEL R199, R39, -INF , !P3 ;  /* 0xff80000027c77808 */ /* 0x000fe40005800000 */
[----:B------:R-:W-:Y:S02]  /*6630*/  FSEL R177, R28, -INF , !P1 ;  /* 0xff8000001cb17808 */ /* 0x000fe40004800000 */
[----:B------:R-:W-:Y:S01]  /*6640*/  FMNMX.FTZ R7, R173, R7, !PT ;  /* 0x00000007ad077209 */ /* 0x000fe20007810000 */
[----:B------:R-:W-:Y:S01]  /*6650*/  BAR.SYNC.DEFER_BLOCKING 0x0 ;  /* 0x0000000000007b1d */ /* 0x000fe20000010000 */
[----:B------:R-:W-:-:S02]  /*6660*/  ISETP.GE.AND P6, PT, R4, R239, PT ;  /* 0x000000ef0400720c */ /* 0x000fc40003fc6270 */
[C---:B------:R-:W-:Y:S02]  /*6670*/  ISETP.GE.AND P4, PT, R4.reuse, R238, PT ;  /* 0x000000ee0400720c */ /* 0x040fe40003f86270 */
[C---:B------:R-:W-:Y:S02]  /*6680*/  ISETP.GE.AND P3, PT, R4.reuse, R233, PT ;  /* 0x000000e90400720c */ /* 0x040fe40003f66270 */
[----:B------:R-:W-:Y:S01]  /*6690*/  ISETP.GE.AND P1, PT, R4, R231, PT ;  /* 0x000000e70400720c */ /* 0x000fe20003f26270 */
[C---:B------:R-:W-:Y:S01]  /*66a0*/  VIADD R4, R0.reuse, 0x38 ;  /* 0x0000003800047836 */ /* 0x040fe20000000000 */
[----:B------:R-:W-:Y:S01]  /*66b0*/  FMNMX.FTZ R8, R175, R7, !PT ;  /* 0x00000007af087209 */ /* 0x000fe20007810000 */
[----:B------:R-:W-:Y:S01]  /*66c0*/  VIADD R0, R0, 0x39 ;  /* 0x0000003900007836 */ /* 0x000fe20000000000 */
[----:B------:R-:W-:Y:S02]  /*66d0*/  FSEL R181, R29, -INF , !P6 ;  /* 0xff8000001db57808 */ /* 0x000fe40007000000 */
[----:B------:R-:W-:-:S02]  /*66e0*/  FSEL R241, R32, -INF , !P0 ;  /* 0xff80000020f17808 */ /* 0x000fc40004000000 */
[-C--:B------:R-:W-:Y:S02]  /*66f0*/  ISETP.GE.AND P6, PT, R6, R239.reuse, PT ;  /* 0x000000ef0600720c */ /* 0x080fe40003fc6270 */
[-C--:B------:R-:W-:Y:S02]  /*6700*/  ISETP.GE.AND P0, PT, R0, R239.reuse, PT ;  /* 0x000000ef0000720c */ /* 0x080fe40003f06270 */
[----:B------:R-:W-:Y:S02]  /*6710*/  FMNMX.FTZ R8, R177, R8, !PT ;  /* 0x00000008b1087209 */ /* 0x000fe40007810000 */
[----:B------:R-:W-:Y:S02]  /*6720*/  FSEL R180, R30, -INF , !P5 ;  /* 0xff8000001eb47808 */ /* 0x000fe40006800000 */
[----:B------:R-:W-:Y:S02]  /*6730*/  ISETP.GE.AND P5, PT, R5, R239, PT ;  /* 0x000000ef0500720c */ /* 0x000fe40003fa6270 */
[----:B------:R-:W-:-:S02]  /*6740*/  FSEL R172, R204, -INF , !P6 ;  /* 0xff800000ccac7808 */ /* 0x000fc40007000000 */
[----:B------:R-:W-:Y:S02]  /*6750*/  FMNMX.FTZ R7, R167, R57, !PT ;  /* 0x00000039a7077209 */ /* 0x000fe40007810000 */
[----:B------:R-:W-:Y:S02]  /*6760*/  FMNMX.FTZ R8, R181, R8, !PT ;  /* 0x00000008b5087209 */ /* 0x000fe40007810000 */
[----:B------:R-:W-:Y:S02]  /*6770*/  FSEL R64, R201, -INF , !P0 ;  /* 0xff800000c9407808 */ /* 0x000fe40004000000 */
[----:B------:R-:W-:Y:S02]  /*6780*/  ISETP.NE.AND P0, PT, R3, 0x2, PT ;  /* 0x000000020300780c */ /* 0x000fe40003f05270 */
[----:B------:R-:W-:Y:S02]  /*6790*/  FSEL R182, R31, -INF , !P4 ;  /* 0xff8000001fb67808 */ /* 0x000fe40006000000 */
[----:B------:R-:W-:-:S02]  /*67a0*/  ISETP.GE.AND P4, PT, R4, R239, PT ;  /* 0x000000ef0400720c */ /* 0x000fc40003f86270 */
[----:B------:R-:W-:Y:S02]  /*67b0*/  FSEL R67, R205, -INF , !P5 ;  /* 0xff800000cd437808 */ /* 0x000fe40006800000 */
[----:B------:R-:W-:Y:S02]  /*67c0*/  FMNMX.FTZ R7, R56, R7, !PT ;  /* 0x0000000738077209 */ /* 0x000fe40007810000 */
[----:B------:R-:W-:Y:S02]  /*67d0*/  FMNMX.FTZ R8, R172, R8, !PT ;  /* 0x00000008ac087209 */ /* 0x000fe40007810000 */
[----:B------:R-:W-:Y:S02]  /*67e0*/  FSEL R65, R200, -INF , !P4 ;  /* 0xff800000c8417808 */ /* 0x000fe40006000000 */
[----:B------:R-:W-:Y:S02]  /*67f0*/  FMNMX.FTZ R7, R189, R7, !PT ;  /* 0x00000007bd077209 */ /* 0x000fe40007810000 */
[----:B------:R-:W-:-:S02]  /*6800*/  FMNMX.FTZ R8, R67, R8, !PT ;  /* 0x0000000843087209 */ /* 0x000fc40007810000 */
[----:B------:R-:W-:Y:S02]  /*6810*/  FSEL R239, R33, -INF , !P3 ;  /* 0xff80000021ef7808 */ /* 0x000fe40005800000 */
[----:B------:R-:W-:Y:S02]  /*6820*/  ISETP.GE.AND P3, PT, R6, R238, PT ;  /* 0x000000ee0600720c */ /* 0x000fe40003f66270 */
[----:B------:R-:W-:Y:S02]  /*6830*/  FMNMX.FTZ R7, R61, R7, !PT ;  /* 0x000000073d077209 */ /* 0x000fe40007810000 */
[----:B------:R-:W-:Y:S02]  /*6840*/  FMNMX.FTZ R8, R65, R8, !PT ;  /* 0x0000000841087209 */ /* 0x000fe40007810000 */
[----:B------:R-:W-:Y:S02]  /*6850*/  FSEL R63, R206, -INF , !P3 ;  /* 0xff800000ce3f7808 */ /* 0x000fe40005800000 */
[----:B------:R-:W-:-:S02]  /*6860*/  ISETP.GE.AND P6, PT, R5, R238, PT ;  /* 0x000000ee0500720c */ /* 0x000fc40003fc6270 */
[-C--:B------:R-:W-:Y:S02]  /*6870*/  ISETP.GE.AND P5, PT, R4, R238.reuse, PT ;  /* 0x000000ee0400720c */ /* 0x080fe40003fa6270 */
[----:B------:R-:W-:Y:S02]  /*6880*/  ISETP.GE.AND P4, PT, R0, R238, PT ;  /* 0x000000ee0000720c */ /* 0x000fe40003f86270 */
[----:B------:R-:W-:Y:S02]  /*6890*/  ISETP.GE.AND P3, PT, R6, R233, PT ;  /* 0x000000e90600720c */ /* 0x000fe40003f66270 */
[----:B------:R-:W-:Y:S02]  /*68a0*/  FMNMX.FTZ R10, R191, R7, !PT ;  /* 0x00000007bf0a7209 */ /* 0x000fe40007810000 */
[----:B------:R-:W-:Y:S01]  /*68b0*/  FMNMX.FTZ R8, R64, R8, !PT ;  /* 0x0000000840087209 */ /* 0x000fe20007810000 */
[----:B------:R-:W-:Y:S08]  /*68c0*/  @!P0 BRA `(.L_x_365) ;  /* 0x0000000000588947 */ /* 0x000ff00003800000 */
[----:B------:R-:W-:-:S04]  /*68d0*/  VIADD R9, R3, 0xfffffffd ;  /* 0xfffffffd03097836 */ /* 0x000fc80000000000 */
[----:B------:R-:W-:Y:S01]  /*68e0*/  IMAD.WIDE.U32 R12, R9, UR12, RZ ;  /* 0x0000000c090c7c25 */ /* 0x000fe2000f8e00ff */
[----:B------:R-:W-:-:S05]  /*68f0*/  SHF.R.S32.HI R7, RZ, 0x1f, R9 ;  /* 0x0000001fff077819 */ /* 0x000fca0000011409 */
[----:B------:R-:W-:-:S04]  /*6900*/  IMAD R7, R7, UR12, RZ ;  /* 0x0000000c07077c24 */ /* 0x000fc8000f8e02ff */
[----:B------:R-:W-:Y:S01]  /*6910*/  IMAD R7, R9, UR13, R7 ;  /* 0x0000000d09077c24 */ /* 0x000fe2000f8e0207 */
[----:B------:R-:W-:-:S03]  /*6920*/  LEA R9, P0, R12, R224, 0x6 ;  /* 0x000000e00c097211 */ /* 0x000fc600078030ff */
[----:B------:R-:W-:-:S05]  /*6930*/  IMAD.IADD R7, R13, 0x1, R7 ;  /* 0x000000010d077824 */ /* 0x000fca00078e0207 */
        /* <DEDUP_REMOVED lines=15> */
.L_x_365:
[----:B------:R-:W-:Y:S01]  /*6a30*/  FMNMX.FTZ R10, R210, R10, !PT ;  /* 0x0000000ad20a7209 */ /* 0x000fe20007810000 */
[----:B------:R-:W2:Y:S01]  /*6a40*/  SHFL.BFLY PT, R7, R8, 0x2, 0x1f ;  /* 0x0c401f0008077f89 */ /* 0x000ea200000e0000 */
[----:B------:R-:W-:Y:S01]  /*6a50*/  ISETP.GE.AND P0, PT, R6, R231, PT ;  /* 0x000000e70600720c */ /* 0x000fe20003f06270 */
[----:B------:R-:W-:Y:S01]  /*6a60*/  IMAD.MOV.U32 R28, RZ, RZ, R62 ;  /* 0x000000ffff1c7224 */ /* 0x000fe200078e003e */
[----:B------:R-:W-:Y:S01]  /*6a70*/  FMNMX.FTZ R6, R212, R10, !PT ;  /* 0x0000000ad4067209 */ /* 0x000fe20007810000 */
[----:B------:R-:W-:Y:S01]  /*6a80*/  IMAD.MOV.U32 R39, RZ, RZ, R195 ;  /* 0x000000ffff277224 */ /* 0x000fe200078e00c3 */
[----:B------:R-:W-:Y:S01]  /*6a90*/  FSEL R59, R207, -INF , !P6 ;  /* 0xff800000cf3b7808 */ /* 0x000fe20007000000 */
[----:B------:R-:W-:Y:S01]  /*6aa0*/  IMAD.MOV.U32 R38, RZ, RZ, R251 ;  /* 0x000000ffff267224 */ /* 0x000fe200078e00fb */
[----:B------:R-:W-:Y:S01]  /*6ab0*/  FMNMX.FTZ R6, R240, R6, !PT ;  /* 0x00000006f0067209 */ /* 0x000fe20007810000 */
[----:B------:R-:W-:Y:S01]  /*6ac0*/  IMAD.MOV.U32 R33, RZ, RZ, R250 ;  /* 0x000000ffff217224 */ /* 0x000fe200078e00fa */
[----:B------:R-:W-:Y:S01]  /*6ad0*/  FSEL R62, R202, -INF , !P5 ;  /* 0xff800000ca3e7808 */ /* 0x000fe20006800000 */
[----:B------:R-:W-:Y:S01]  /*6ae0*/  IMAD.MOV.U32 R32, RZ, RZ, R245 ;  /* 0x000000ffff207224 */ /* 0x000fe200078e00f5 */
[----:B------:R-:W-:Y:S01]  /*6af0*/  FMNMX.FTZ R6, R174, R6, !PT ;  /* 0x00000006ae067209 */ /* 0x000fe20007810000 */
[----:B------:R-:W-:Y:S01]  /*6b00*/  IMAD.MOV.U32 R238, RZ, RZ, R48 ;  /* 0x000000ffffee7224 */ /* 0x000fe200078e0030 */
[C---:B------:R-:W-:Y:S01]  /*6b10*/  ISETP.GE.AND P6, PT, R5.reuse, R233, PT ;  /* 0x000000e90500720c */ /* 0x040fe20003fc6270 */
[----:B------:R-:W-:Y:S01]  /*6b20*/  IMAD.MOV.U32 R31, RZ, RZ, R248 ;  /* 0x000000ffff1f7224 */ /* 0x000fe200078e00f8 */
[----:B------:R-:W-:Y:S01]  /*6b30*/  FMNMX.FTZ R6, R176, R6, !PT ;  /* 0x00000006b0067209 */ /* 0x000fe20007810000 */
[----:B------:R-:W-:Y:S01]  /*6b40*/  IMAD.WIDE.U32 R196, R232, -0x326172a9, RZ ;  /* 0xcd9e8d57e8c47825 */ /* 0x000fe200078e00ff */
[----:B------:R-:W-:-:S02]  /*6b50*/  ISETP.GE.AND P5, PT, R5, R231, PT ;  /* 0x000000e70500720c */ /* 0x000fc40003fa6270 */
[----:B------:R-:W-:Y:S01]  /*6b60*/  FMNMX.FTZ R5, R166, R2, !PT ;  /* 0x00000002a6057209 */ /* 0x000fe20007810000 */
[----:B------:R-:W-:Y:S01]  /*6b70*/  IMAD.MOV.U32 R204, RZ, RZ, R49 ;  /* 0x000000ffffcc7224 */ /* 0x000fe200078e0031 */
[----:B------:R-:W-:Y:S01]  /*6b80*/  FMNMX.FTZ R6, R180, R6, !PT ;  /* 0x00000006b4067209 */ /* 0x000fe20007810000 */
[----:B------:R-:W-:Y:S01]  /*6b90*/  IMAD.MOV.U32 R30, RZ, RZ, R249 ;  /* 0x000000ffff1e7224 */ /* 0x000fe200078e00f9 */
[----:B------:R-:W-:Y:S01]  /*6ba0*/  FMNMX.FTZ R5, R39, R5, !PT ;  /* 0x0000000527057209 */ /* 0x000fe20007810000 */
[----:B------:R-:W-:Y:S01]  /*6bb0*/  IMAD.MOV.U32 R29, RZ, RZ, R244 ;  /* 0x000000ffff1d7224 */ /* 0x000fe200078e00f4 */
[----:B------:R-:W-:Y:S01]  /*6bc0*/  FMNMX.FTZ R9, R182, R6, !PT ;  /* 0x00000006b6097209 */ /* 0x000fe20007810000 */
[----:B-1----:R-:W-:Y:S01]  /*6bd0*/  IMAD.WIDE.U32 R14, R169, -0x2daee0ad, RZ ;  /* 0xd2511f53a90e7825 */ /* 0x002fe200078e00ff */
[----:B------:R-:W-:Y:S02]  /*6be0*/  FSEL R58, R203, -INF , !P4 ;  /* 0xff800000cb3a7808 */ /* 0x000fe40006000000 */
[----:B------:R-:W-:Y:S01]  /*6bf0*/  FMNMX.FTZ R5, R38, R5, !PT ;  /* 0x0000000526057209 */ /* 0x000fe20007810000 */
[----:B------:R-:W-:Y:S01]  /*6c00*/  IMAD.WIDE.U32 R250, R171, -0x326172a9, RZ ;  /* 0xcd9e8d57abfa7825 */ /* 0x000fe200078e00ff */
[----:B------:R-:W-:-:S02]  /*6c10*/  ISETP.GE.AND P4, PT, R4, R233, PT ;  /* 0x000000e90400720c */ /* 0x000fc40003f86270 */
[----:B------:R-:W-:Y:S01]  /*6c20*/  FMNMX.FTZ R9, R63, R9, !PT ;  /* 0x000000093f097209 */ /* 0x000fe20007810000 */
[----:B------:R-:W-:Y:S01]  /*6c30*/  IMAD.MOV.U32 R205, RZ, RZ, R51 ;  /* 0x000000ffffcd7224 */ /* 0x000fe200078e0033 */
[----:B------:R-:W-:Y:S02]  /*6c40*/  FMNMX.FTZ R11, R33, R5, !PT ;  /* 0x00000005210b7209 */ /* 0x000fe40007810000 */
[----:B------:R-:W-:Y:S02]  /*6c50*/  FSEL R188, R25, -INF , !P6 ;  /* 0xff80000019bc7808 */ /* 0x000fe40007000000 */
[----:B------:R-:W-:Y:S02]  /*6c60*/  FSEL R187, R20, -INF , !P4 ;  /* 0xff80000014bb7808 */ /* 0x000fe40006000000 */
[----:B------:R-:W-:Y:S02]  /*6c70*/  FMNMX.FTZ R9, R59, R9, !PT ;  /* 0x000000093b097209 */ /* 0x000fe40007810000 */
[----:B------:R-:W-:-:S02]  /*6c80*/  ISETP.GE.AND P6, PT, R4, R231, PT ;  /* 0x000000e70400720c */ /* 0x000fc40003fc6270 */
[----:B------:R-:W-:Y:S01]  /*6c90*/  ISETP.GE.AND P4, PT, R0, R231, PT ;  /* 0x000000e70000720c */ /* 0x000fe20003f86270 */
[----:B------:R-:W-:Y:S01]  /*6ca0*/  IMAD.MOV.U32 R231, RZ, RZ, R53 ;  /* 0x000000ffffe77224 */ /* 0x000fe200078e0035 */
[----:B------:R-:W-:Y:S02]  /*6cb0*/  FMNMX.FTZ R11, R28, R11, !PT ;  /* 0x0000000b1c0b7209 */ /* 0x000fe40007810000 */
[----:B------:R-:W-:Y:S02]  /*6cc0*/  FMNMX.FTZ R9, R62, R9, !PT ;  /* 0x000000093e097209 */ /* 0x000fe40007810000 */
[----:B--2---:R-:W-:Y:S02]  /*6cd0*/  FMNMX.FTZ R4, R8, R7, !PT ;  /* 0x0000000708047209 */ /* 0x004fe40007810000 */
[----:B------:R-:W-:Y:S02]  /*6ce0*/  FMNMX.FTZ R11, R231, R11, !PT ;  /* 0x0000000be70b7209 */ /* 0x000fe40007810000 */
[----:B------:R-:W-:-:S02]  /*6cf0*/  FMNMX.FTZ R9, R58, R9, !PT ;  /* 0x000000093a097209 */ /* 0x000fc40007810000 */
[----:B------:R-:W-:Y:S02]  /*6d00*/  FMNMX.FTZ R7, R165, R32, !PT ;  /* 0x00000020a5077209 */ /* 0x000fe40007810000 */
[----:B------:R-:W-:Y:S01]  /*6d10*/  FMNMX.FTZ R11, R238, R11, !PT ;  /* 0x0000000bee0b7209 */ /* 0x000fe20007810000 */
[----:B------:R-:W1:Y:S01]  /*6d20*/  SHFL.BFLY PT, R10, R9, 0x2, 0x1f ;  /* 0x0c401f00090a7f89 */ /* 0x000e6200000e0000 */
[----:B------:R-:W-:Y:S02]  /*6d30*/  FMNMX.FTZ R7, R31, R7, !PT ;  /* 0x000000071f077209 */ /* 0x000fe40007810000 */
[----:B------:R-:W-:Y:S01]  /*6d40*/  LOP3.LUT R194, R197, R170, RZ, 0x3c, !PT ;  /* 0x000000aac5c27212 */ /* 0x000fe200078e3cff */
[----:B------:R-:W-:Y:S01]  /*6d50*/  IMAD.MOV.U32 R197, RZ, RZ, R28 ;  /* 0x000000ffffc57224 */ /* 0x000fe200078e001c */
[----:B------:R-:W-:Y:S02]  /*6d60*/  FMNMX.FTZ R11, R204, R11, !PT ;  /* 0x0000000bcc0b7209 */ /* 0x000fe40007810000 */
[----:B------:R-:W-:Y:S01]  /*6d70*/  FSEL R190, R24, -INF , !P3 ;  /* 0xff80000018be7808 */ /* 0x000fe20005800000 */
[----:B------:R-:W-:Y:S01]  /*6d80*/  IMAD.WIDE.U32 R194, R194, -0x2daee0ad, RZ ;  /* 0xd2511f53c2c27825 */ /* 0x000fe200078e00ff */
[----:B------:R-:W-:-:S02]  /*6d90*/  FMNMX.FTZ R7, R30, R7, !PT ;  /* 0x000000071e077209 */ /* 0x000fc40007810000 */
[----:B------:R-:W-:Y:S01]  /*6da0*/  ISETP.GE.AND P3, PT, R0, R233, PT ;  /* 0x000000e90000720c */ /* 0x000fe20003f66270 */
[----:B------:R-:W-:Y:S01]  /*6db0*/  IMAD.SHL.U32 R233, R230, 0x2, RZ ;  /* 0x00000002e6e97824 */ /* 0x000fe200078e00ff */
[----:B------:R-:W2:Y:S01]  /*6dc0*/  SHFL.BFLY PT, R0, R4, 0x1, 0x1f ;  /* 0x0c201f0004007f89 */ /* 0x000ea200000e0000 */
[----:B------:R-:W-:Y:S02]  /*6dd0*/  FMNMX.FTZ R11, R213, R11, !PT ;  /* 0x0000000bd50b7209 */ /* 0x000fe40007810000 */
[----:B------:R-:W-:Y:S02]  /*6de0*/  FMNMX.FTZ R7, R29, R7, !PT ;  /* 0x000000071d077209 */ /* 0x000fe40007810000 */
[----:B------:R-:W-:Y:S02]  /*6df0*/  LOP3.LUT R12, R15, UR33, R233, 0x96, !PT ;  /* 0x000000210f0c7c12 */ /* 0x000fe4000f8e96e9 */
[----:B------:R-:W-:Y:S02]  /*6e00*/  FMNMX.FTZ R11, R214, R11, !PT ;  /* 0x0000000bd60b7209 */ /* 0x000fe40007810000 */
[----:B------:R-:W-:Y:S01]  /*6e10*/  LOP3.LUT R192, R195, UR26, R14, 0x96, !PT ;  /* 0x0000001ac3c07c12 */ /* 0x000fe2000f8e960e */
[----:B------:R-:W-:Y:S01]  /*6e20*/  IMAD.WIDE.U32 R12, R12, -0x326172a9, RZ ;  /* 0xcd9e8d570c0c7825 */ /* 0x000fe200078e00ff */
[----:B------:R-:W-:-:S02]  /*6e30*/  FMNMX.FTZ R7, R243, R7, !PT ;  /* 0x00000007f3077209 */ /* 0x000fc40007810000 */
[----:B------:R-:W-:Y:S01]  /*6e40*/  LOP3.LUT R248, R251, R170, RZ, 0x3c, !PT ;  /* 0x000000aafbf87212 */ /* 0x000fe200078e3cff */
[----:B------:R-:W-:Y:S01]  /*6e50*/  IMAD.WIDE.U32 R192, R192, -0x326172a9, RZ ;  /* 0xcd9e8d57c0c07825 */ /* 0x000fe200078e00ff */
[----:B------:R-:W-:Y:S02]  /*6e60*/  FMNMX.FTZ R11, R241, R11, !PT ;  /* 0x0000000bf10b7209 */ /* 0x000fe40007810000 */
[----:B------:R-:W-:Y:S01]  /*6e70*/  FMNMX.FTZ R7, R242, R7, !PT ;  /* 0x00000007f2077209 */ /* 0x000fe20007810000 */
[----:B------:R-:W-:Y:S01]  /*6e80*/  IMAD.WIDE.U32 R248, R248, -0x2daee0ad, RZ ;  /* 0xd2511f53f8f87825 */ /* 0x000fe200078e00ff */
[----:B------:R-:W-:Y:S02]  /*6e90*/  FMNMX.FTZ R11, R239, R11, !PT ;  /* 0x0000000bef0b7209 */ /* 0x000fe40007810000 */
[----:B------:R-:W-:Y:S02]  /*6ea0*/  FMNMX.FTZ R7, R252, R7, !PT ;  /* 0x00000007fc077209 */ /* 0x000fe40007810000 */
[----:B------:R-:W-:-:S02]  /*6eb0*/  LOP3.LUT R5, R13, UR27, R196, 0x96, !PT ;  /* 0x0000001b0d057c12 */ /* 0x000fc4000f8e96c4 */
[----:B------:R-:W-:Y:S02]  /*6ec0*/  LOP3.LUT R8, R193, UR25, R12, 0x96, !PT ;  /* 0x00000019c1087c12 */ /* 0x000fe4000f8e960c */
[----:B------:R-:W-:Y:S02]  /*6ed0*/  FMNMX.FTZ R11, R190, R11, !PT ;  /* 0x0000000bbe0b7209 */ /* 0x000fe40007810000 */
[----:B------:R-:W-:Y:S02]  /*6ee0*/  FMNMX.FTZ R7, R205, R7, !PT ;  /* 0x00000007cd077209 */ /* 0x000fe40007810000 */
[----:B------:R-:W-:Y:S01]  /*6ef0*/  LOP3.LUT R244, R249, UR26, R14, 0x96, !PT ;  /* 0x0000001af9f47c12 */ /* 0x000fe2000f8e960e */
[----:B------:R-:W-:Y:S01]  /*6f00*/  IMAD.WIDE.U32 R14, R5, -0x2daee0ad, RZ ;  /* 0xd2511f53050e7825 */ /* 0x000fe200078e00ff */
[----:B-1----:R-:W-:Y:S02]  /*6f10*/  FMNMX.FTZ R10, R9, R10, !PT ;  /* 0x0000000a090a7209 */ /* 0x002fe40007810000 */
[----:B------:R-:W-:Y:S01]  /*6f20*/  FMNMX.FTZ R11, R188, R11, !PT ;  /* 0x0000000bbc0b7209 */ /* 0x000fe20007810000 */
[----:B------:R-:W-:Y:S01]  /*6f30*/  IMAD.WIDE.U32 R8, R8, -0x2daee0ad, RZ ;  /* 0xd2511f5308087825 */ /* 0x000fe200078e00ff */
[----:B------:R-:W-:Y:S01]  /*6f40*/  FMNMX.FTZ R7, R198, R7, !PT ;  /* 0x00000007c6077209 */ /* 0x000fe20007810000 */
[----:B------:R-:W-:Y:S01]  /*6f50*/  SHFL.BFLY PT, R37, R10, 0x1, 0x1f ;  /* 0x0c201f000a257f89 */ /* 0x000fe200000e0000 */
[----:B--2---:R-:W-:Y:S01]  /*6f60*/  FMNMX.FTZ R0, R4, R0, !PT ;  /* 0x0000000004007209 */ /* 0x004fe20007810000 */
[----:B------:R-:W-:Y:S01]  /*6f70*/  IMAD.WIDE.U32 R244, R244, -0x326172a9, RZ ;  /* 0xcd9e8d57f4f47825 */ /* 0x000fe200078e00ff */
[----:B------:R-:W-:-:S02]  /*6f80*/  FSEL R186, R21, -INF , !P3 ;  /* 0xff80000015ba7808 */ /* 0x000fc40005800000 */
[----:B------:R-:W-:Y:S01]  /*6f90*/  FMNMX.FTZ R11, R187, R11, !PT ;  /* 0x0000000bbb0b7209 */ /* 0x000fe20007810000 */
[----:B------:R-:W-:Y:S01]  /*6fa0*/  FMUL.FTZ R66, R0, UR4 ;  /* 0x0000000400427c20 */ /* 0x000fe20008410000 */
[----:B------:R-:W-:Y:S02]  /*6fb0*/  LOP3.LUT R4, R9, UR22, R14, 0x96, !PT ;  /* 0x0000001609047c12 */ /* 0x000fe4000f8e960e */
[----:B------:R-:W-:Y:S02]  /*6fc0*/  FSEL R207, R34, -INF , !P2 ;  /* 0xff80000022cf7808 */ /* 0x000fe40005000000 */
[----:B------:R-:W-:Y:S01]  /*6fd0*/  FMNMX.FTZ R9, R199, R7, !PT ;  /* 0x00000007c7097209 */ /* 0x000fe20007810000 */
[----:B------:R-:W-:Y:S01]  /*6fe0*/  IMAD.WIDE.U32 R202, R4, -0x326172a9, RZ ;  /* 0xcd9e8d5704ca7825 */ /* 0x000fe200078e00ff */
[----:B------:R-:W-:Y:S02]  /*6ff0*/  FMNMX.FTZ R11, R186, R11, !PT ;  /* 0x0000000bba0b7209 */ /* 0x000fe40007810000 */
[----:B------:R-:W-:-:S02]  /*7000*/  FSEL R206, R35, -INF , !P1 ;  /* 0xff80000023ce7808 */ /* 0x000fc40004800000 */
[----:B------:R-:W-:Y:S01]  /*7010*/  FMNMX.FTZ R9, R207, R9, !PT ;  /* 0x00000009cf097209 */ /* 0x000fe20007810000 */
[----:B------:R-:W1:Y:S01]  /*7020*/  SHFL.BFLY PT, R36, R11, 0x2, 0x1f ;  /* 0x0c401f000b247f89 */ /* 0x000e6200000e0000 */
[----:B------:R-:W-:Y:S02]  /*7030*/  FSETP.NEU.FTZ.AND P2, PT, R0, -INF , PT ;  /* 0xff8000000000780b */ /* 0x000fe40003f5d000 */
[----:B------:R-:W-:Y:S02]  /*7040*/  LOP3.LUT R6, R13, UR27, R250, 0x96, !PT ;  /* 0x0000001b0d067c12 */ /* 0x000fe4000f8e96fa */
[----:B------:R-:W-:Y:S02]  /*7050*/  FSEL R185, R26, -INF , !P0 ;  /* 0xff8000001ab97808 */ /* 0x000fe40004000000 */
[----:B------:R-:W-:Y:S02]  /*7060*/  FMNMX.FTZ R9, R206, R9, !PT ;  /* 0x00000009ce097209 */ /* 0x000fe40007810000 */
[----:B------:R-:W-:-:S02]  /*7070*/  FSEL R66, R66, RZ, P2 ;  /* 0x000000ff42427208 */ /* 0x000fc40001000000 */
[----:B------:R-:W-:Y:S01]  /*7080*/  LOP3.LUT R5, R15, UR24, R194, 0x96, !PT ;  /* 0x000000180f057c12 */ /* 0x000fe2000f8e96c2 */
[----:B------:R-:W-:Y:S01]  /*7090*/  IMAD.WIDE.U32 R14, R6, -0x2daee0ad, RZ ;  /* 0xd2511f53060e7825 */ /* 0x000fe200078e00ff */
[----:B------:R-:W-:-:S03]  /*70a0*/  FSEL R183, R27, -INF , !P5 ;  /* 0xff8000001bb77808 */ /* 0x000fc60006800000 */
[----:B------:R-:W-:Y:S01]  /*70b0*/  FFMA.FTZ R53, R184, UR4, -R66 ;  /* 0x00000004b8357c23 */ /* 0x000fe20008010842 */
[----:B------:R-:W-:Y:S01]  /*70c0*/  FMNMX.FTZ R9, R185, R9, !PT ;  /* 0x00000009b9097209 */ /* 0x000fe20007810000 */
[----:B------:R-:W-:Y:S01]  /*70d0*/  IMAD.WIDE.U32 R16, R5, -0x326172a9, RZ ;  /* 0xcd9e8d5705107825 */ /* 0x000fe200078e00ff */
[----:B------:R-:W-:-:S03]  /*70e0*/  FSEL R184, R22, -INF , !P6 ;  /* 0xff80000016b87808 */ /* 0x000fc60007000000 */
[--C-:B------:R-:W-:Y:S01]  /*70f0*/  FFMA.FTZ R51, R60, UR4, -R66.reuse ;  /* 0x000000043c337c23 */ /* 0x100fe20008010842 */
[----:B------:R-:W-:Y:S01]  /*7100*/  FMNMX.FTZ R9, R183, R9, !PT ;  /* 0x00000009b7097209 */ /* 0x000fe20007810000 */
[----:B------:R-:W-:Y:S01]  /*7110*/  FFMA.FTZ R50, R55, UR4, -R66 ;  /* 0x0000000437327c23 */ /* 0x000fe20008010842 */
[----:B------:R-:W-:Y:S01]  /*7120*/  LOP3.LUT R6, R15, UR24, R248, 0x96, !PT ;  /* 0x000000180f067c12 */ /* 0x000fe2000f8e96f8 */
[----:B------:R-:W-:Y:S01]  /*7130*/  FFMA.FTZ R52, R44, UR4, -R66 ;  /* 0x000000042c347c23 */ /* 0x000fe20008010842 */
[----:B------:R-:W-:Y:S01]  /*7140*/  FSEL R178, R23, -INF , !P4 ;  /* 0xff80000017b27808 */ /* 0x000fe20006000000 */
[----:B------:R-:W-:Y:S01]  /*7150*/  MUFU.EX2 R51, R51 ;  /* 0x0000003300337308 */ /* 0x000fe20000000800 */
[----:B------:R-:W-:Y:S01]  /*7160*/  FMNMX.FTZ R9, R184, R9, !PT ;  /* 0x00000009b8097209 */ /* 0x000fe20007810000 */
[----:B------:R-:W-:Y:S01]  /*7170*/  IMAD.WIDE.U32 R200, R6, -0x326172a9, RZ ;  /* 0xcd9e8d5706c87825 */ /* 0x000fe200078e00ff */
[----:B------:R-:W-:-:S03]  /*7180*/  LOP3.LUT R12, R245, UR25, R12, 0x96, !PT ;  /* 0x00000019f50c7c12 */ /* 0x000fc6000f8e960c */
[--C-:B------:R-:W-:Y:S01]  /*7190*/  FFMA.FTZ R211, R211, UR4, -R66.reuse ;  /* 0x00000004d3d37c23 */ /* 0x100fe20008010842 */
[----:B------:R-:W-:Y:S01]  /*71a0*/  FMNMX.FTZ R6, R178, R9, !PT ;  /* 0x00000009b2067209 */ /* 0x000fe20007810000 */
[----:B------:R-:W-:Y:S01]  /*71b0*/  FFMA.FTZ R215, R215, UR4, -R66 ;  /* 0x00000004d7d77c23 */ /* 0x000fe20008010842 */
[----:B-1----:R-:W-:Y:S01]  /*71c0*/  FMNMX.FTZ R36, R11, R36, !PT ;  /* 0x000000240b247209 */ /* 0x002fe20007810000 */
[----:B------:R-:W-:Y:S01]  /*71d0*/  IMAD.WIDE.U32 R12, R12, -0x2daee0ad, RZ ;  /* 0xd2511f530c0c7825 */ /* 0x000fe200078e00ff */
[----:B------:R-:W-:Y:S01]  /*71e0*/  LOP3.LUT R9, R201, UR23, R244, 0x96, !PT ;  /* 0x00000017c9097c12 */ /* 0x000fe2000f8e96f4 */
[----:B------:R-:W1:Y:S01]  /*71f0*/  SHFL.BFLY PT, R5, R6, 0x2, 0x1f ;  /* 0x0c401f0006057f89 */ /* 0x000e6200000e0000 */
[----:B------:R-:W-:Y:S01]  /*7200*/  FMNMX.FTZ R37, R10, R37, !PT ;  /* 0x000000250a257209 */ /* 0x000fe20007810000 */
[----:B------:R-:W2:Y:S01]  /*7210*/  MUFU.EX2 R50, R50 ;  /* 0x0000003200327308 */ /* 0x000ea20000000800 */
[----:B------:R-:W-:Y:S01]  /*7220*/  LOP3.LUT R7, R13, UR22, R14, 0x96, !PT ;  /* 0x000000160d077c12 */ /* 0x000fe2000f8e960e */
[----:B------:R-:W3:Y:S01]  /*7230*/  SHFL.BFLY PT, R4, R36, 0x1, 0x1f ;  /* 0x0c201f0024047f89 */ /* 0x000ee200000e0000 */
[----:B------:R-:W-:Y:S01]  /*7240*/  IMAD.WIDE.U32 R14, R9, -0x2daee0ad, RZ ;  /* 0xd2511f53090e7825 */ /* 0x000fe200078e00ff */
[----:B------:R-:W-:-:S03]  /*7250*/  LOP3.LUT R9, R17, UR23, R192, 0x96, !PT ;  /* 0x0000001711097c12 */ /* 0x000fc6000f8e96c0 */
[C---:B------:R-:W-:Y:S01]  /*7260*/  FMUL.FTZ R60, R37.reuse, UR4 ;  /* 0x00000004253c7c20 */ /* 0x040fe20008410000 */
[----:B------:R-:W-:Y:S01]  /*7270*/  FSETP.NEU.FTZ.AND P3, PT, R37, -INF , PT ;  /* 0xff8000002500780b */ /* 0x000fe20003f7d000 */
[----:B------:R-:W-:Y:S01]  /*7280*/  IMAD.WIDE.U32 R10, R7, -0x326172a9, RZ ;  /* 0xcd9e8d57070a7825 */ /* 0x000fe200078e00ff */
[----:B------:R-:W-:Y:S01]  /*7290*/  LOP3.LUT R7, R203, UR21, R16, 0x96, !PT ;  /* 0x00000015cb077c12 */ /* 0x000fe2000f8e9610 */
[----:B------:R-:W-:Y:S01]  /*72a0*/  MUFU.EX2 R53, R53 ;  /* 0x0000003500357308 */ /* 0x000fe20000000800 */
[----:B------:R-:W-:Y:S01]  /*72b0*/  LOP3.LUT R12, R15, UR20, R12, 0x96, !PT ;  /* 0x000000140f0c7c12 */ /* 0x000fe2000f8e960c */
[----:B------:R-:W-:Y:S01]  /*72c0*/  IMAD.WIDE.U32 R16, R9, -0x2daee0ad, RZ ;  /* 0xd2511f5309107825 */ /* 0x000fe200078e00ff */
[----:B------:R-:W-:-:S03]  /*72d0*/  LOP3.LUT R200, R11, UR21, R200, 0x96, !PT ;  /* 0x000000150bc87c12 */ /* 0x000fc6000f8e96c8 */
[----:B------:R-:W-:Y:S01]  /*72e0*/  FFMA.FTZ R208, R208, UR4, -R66 ;  /* 0x00000004d0d07c23 */ /* 0x000fe20008010842 */
[----:B------:R-:W-:Y:S01]  /*72f0*/  FSEL R60, R60, RZ, P3 ;  /* 0x000000ff3c3c7208 */ /* 0x000fe20001800000 */
[----:B------:R-:W-:Y:S01]  /*7300*/  IMAD.WIDE.U32 R18, R7, -0x2daee0ad, RZ ;  /* 0xd2511f5307127825 */ /* 0x000fe200078e00ff */
[----:B------:R-:W-:Y:S01]  /*7310*/  LOP3.LUT R9, R17, UR20, R8, 0x96, !PT ;  /* 0x0000001411097c12 */ /* 0x000fe2000f8e9608 */
[----:B------:R-:W-:Y:S02]  /*7320*/  MUFU.EX2 R52, R52 ;  /* 0x0000003400347308 */ /* 0x000fe40000000800 */
[----:B------:R-:W-:Y:S01]  /*7330*/  FFMA.FTZ R209, R209, UR4, -R66 ;  /* 0x00000004d1d17c23 */ /* 0x000fe20008010842 */
[----:B------:R-:W-:Y:S01]  /*7340*/  IMAD.WIDE.U32 R12, R12, -0x326172a9, RZ ;  /* 0xcd9e8d570c0c7825 */ /* 0x000fe200078e00ff */
[----:B------:R-:W-:-:S03]  /*7350*/  LOP3.LUT R7, R19, UR18, R16, 0x96, !PT ;  /* 0x0000001213077c12 */ /* 0x000fc6000f8e9610 */
[----:B------:R-:W-:Y:S01]  /*7360*/  FFMA.FTZ R47, R189, UR4, -R60 ;  /* 0x00000004bd2f7c23 */ /* 0x000fe2000801083c */
[----:B-1----:R-:W-:Y:S01]  /*7370*/  FMNMX.FTZ R6, R6, R5, !PT ;  /* 0x0000000506067209 */ /* 0x002fe20007810000 */
[----:B------:R-:W-:Y:S01]  /*7380*/  IMAD.WIDE.U32 R200, R200, -0x2daee0ad, RZ ;  /* 0xd2511f53c8c87825 */ /* 0x000fe200078e00ff */
[----:B------:R-:W-:-:S03]  /*7390*/  LOP3.LUT R195, R13, UR19, R10, 0x96, !PT ;  /* 0x000000130dc37c12 */ /* 0x000fc6000f8e960a */
[----:B------:R-:W-:Y:S01]  /*73a0*/  FFMA.FTZ R46, R61, UR4, -R60 ;  /* 0x000000043d2e7c23 */ /* 0x000fe2000801083c */
[----:B---3--:R-:W-:Y:S01]  /*73b0*/  FMNMX.FTZ R36, R36, R4, !PT ;  /* 0x0000000424247209 */ /* 0x008fe20007810000 */
[----:B------:R-:W-:Y:S01]  /*73c0*/  IMAD.WIDE.U32 R10, R7, -0x326172a9, RZ ;  /* 0xcd9e8d57070a7825 */ /* 0x000fe200078e00ff */
[----:B------:R-:W-:Y:S01]  /*73d0*/  LOP3.LUT R8, R201, UR18, R14, 0x96, !PT ;  /* 0x00000012c9087c12 */ /* 0x000fe2000f8e960e */
[----:B------:R-:W1:Y:S01]  /*73e0*/  SHFL.BFLY PT, R7, R6, 0x1, 0x1f ;  /* 0x0c201f0006077f89 */ /* 0x000e6200000e0000 */
[----:B------:R-:W-:Y:S01]  /*73f0*/  FSETP.NEU.FTZ.AND P1, PT, R36, -INF , PT ;  /* 0xff8000002400780b */ /* 0x000fe20003f3d000 */
[----:B------:R-:W-:-:S04]  /*7400*/  IMAD.WIDE.U32 R20, R9, -0x326172a9, RZ ;  /* 0xcd9e8d5709147825 */ /* 0x000fc800078e00ff */
[----:B------:R-:W-:Y:S01]  /*7410*/  FMUL.FTZ R189, R36, UR4 ;  /* 0x0000000424bd7c20 */ /* 0x000fe20008410000 */
[----:B------:R-:W-:Y:S01]  /*7420*/  LOP3.LUT R13, R10, 0xffff, RZ, 0xc0, !PT ;  /* 0x0000ffff0a0d7812 */ /* 0x000fe200078ec0ff */
[----:B------:R-:W-:Y:S01]  /*7430*/  FFMA.FTZ R49, R57, UR4, -R60 ;  /* 0x0000000439317c23 */ /* 0x000fe2000801083c */
[----:B------:R-:W-:Y:S01]  /*7440*/  IMAD.WIDE.U32 R8, R8, -0x326172a9, RZ ;  /* 0xcd9e8d5708087825 */ /* 0x000fe200078e00ff */
[----:B------:R-:W-:-:S03]  /*7450*/  LOP3.LUT R14, R11, UR28, R20, 0x96, !PT ;  /* 0x0000001c0b0e7c12 */ /* 0x000fc6000f8e9614 */
[----:B------:R-:W-:Y:S01]  /*7460*/  FFMA.FTZ R48, R56, UR4, -R60 ;  /* 0x0000000438307c23 */ /* 0x000fe2000801083c */
[----:B------:R-:W-:Y:S01]  /*7470*/  FSEL R189, R189, RZ, P1 ;  /* 0x000000ffbdbd7208 */ /* 0x000fe20000800000 */
[----:B------:R-:W-:Y:S01]  /*7480*/  MUFU.EX2 R47, R47 ;  /* 0x0000002f002f7308 */ /* 0x000fe20000000800 */
[----:B------:R-:W-:Y:S01]  /*7490*/  LOP3.LUT R12, R9, UR28, R12, 0x96, !PT ;  /* 0x0000001c090c7c12 */ /* 0x000fe2000f8e960c */
[----:B------:R-:W-:Y:S01]  /*74a0*/  FFMA.FTZ R212, R212, UR4, -R60 ;  /* 0x00000004d4d47c23 */ /* 0x000fe2000801083c */
[----:B------:R-:W-:Y:S01]  /*74b0*/  LOP3.LUT R9, R8, 0xffff, RZ, 0xc0, !PT ;  /* 0x0000ffff08097812 */ /* 0x000fe200078ec0ff */
[--C-:B------:R-:W-:Y:S01]  /*74c0*/  FFMA.FTZ R45, R2, UR4, -R189.reuse ;  /* 0x00000004022d7c23 */ /* 0x100fe200080108bd */
[----:B------:R-:W-:Y:S01]  /*74d0*/  LOP3.LUT R5, R10, 0xff, RZ, 0xc0, !PT ;  /* 0x000000ff0a057812 */ /* 0x000fe200078ec0ff */
[--C-:B------:R-:W-:Y:S01]  /*74e0*/  FFMA.FTZ R42, R33, UR4, -R189.reuse ;  /* 0x00000004212a7c23 */ /* 0x100fe200080108bd */
[--C-:B------:R-:W-:Y:S01]  /*74f0*/  SHF.R.U32.HI R11, RZ, 0x10, R10.reuse ;  /* 0x00000010ff0b7819 */ /* 0x100fe2000001160a */
[----:B------:R-:W3:Y:S01]  /*7500*/  MUFU.EX2 R46, R46 ;  /* 0x0000002e002e7308 */ /* 0x000ee20000000800 */
[----:B------:R-:W-:Y:S01]  /*7510*/  SHF.R.U32.HI R4, RZ, 0x18, R10 ;  /* 0x00000018ff047819 */ /* 0x000fe2000001160a */
[--C-:B------:R-:W-:Y:S01]  /*7520*/  FFMA.FTZ R44, R39, UR4, -R189.reuse ;  /* 0x00000004272c7c23 */ /* 0x100fe200080108bd */
[----:B------:R-:W-:Y:S01]  /*7530*/  LOP3.LUT R10, R8, 0xff, RZ, 0xc0, !PT ;  /* 0x000000ff080a7812 */ /* 0x000fe200078ec0ff */
[----:B------:R-:W-:Y:S01]  /*7540*/  FFMA.FTZ R43, R38, UR4, -R189 ;  /* 0x00000004262b7c23 */ /* 0x000fe200080108bd */
[----:B------:R-:W-:Y:S01]  /*7550*/  SHF.R.U32.HI R9, RZ, 0x8, R9 ;  /* 0x00000008ff097819 */ /* 0x000fe20000011609 */
[----:B------:R-:W-:Y:S01]  /*7560*/  FFMA.FTZ R201, R238, UR4, -R189 ;  /* 0x00000004eec97c23 */ /* 0x000fe200080108bd */
[----:B------:R-:W-:Y:S01]  /*7570*/  SHF.R.U32.HI R2, RZ, 0x10, R8 ;  /* 0x00000010ff027819 */ /* 0x000fe20000011608 */
[----:B------:R-:W-:Y:S01]  /*7580*/  MUFU.EX2 R49, R49 ;  /* 0x0000003100317308 */ /* 0x000fe20000000800 */
[----:B------:R-:W-:Y:S01]  /*7590*/  PRMT R10, R10, 0x5410, R9 ;  /* 0x000054100a0a7816 */ /* 0x000fe20000000009 */
[----:B------:R-:W-:Y:S01]  /*75a0*/  FFMA.FTZ R197, R197, UR4, -R189 ;  /* 0x00000004c5c57c23 */ /* 0x000fe200080108bd */
[----:B------:R-:W-:Y:S01]  /*75b0*/  LOP3.LUT R9, R2, 0xff, RZ, 0xc0, !PT ;  /* 0x000000ff02097812 */ /* 0x000fe200078ec0ff */
[--C-:B------:R-:W-:Y:S01]  /*75c0*/  FFMA.FTZ R191, R191, UR4, -R60.reuse ;  /* 0x00000004bfbf7c23 */ /* 0x100fe2000801083c */
[----:B-1----:R-:W-:Y:S01]  /*75d0*/  FMNMX.FTZ R2, R6, R7, !PT ;  /* 0x0000000706027209 */ /* 0x002fe20007810000 */
[----:B------:R-:W-:Y:S01]  /*75e0*/  FFMA.FTZ R210, R210, UR4, -R60 ;  /* 0x00000004d2d27c23 */ /* 0x000fe2000801083c */
[----:B------:R-:W-:Y:S01]  /*75f0*/  LOP3.LUT R11, R11, 0xff, RZ, 0xc0, !PT ;  /* 0x000000ff0b0b7812 */ /* 0x000fe200078ec0ff */
[----:B------:R-:W1:Y:S01]  /*7600*/  MUFU.EX2 R48, R48 ;  /* 0x0000003000307308 */ /* 0x000e620000000800 */
[----:B------:R-:W-:Y:S01]  /*7610*/  SHF.R.U32.HI R13, RZ, 0x8, R13 ;  /* 0x00000008ff0d7819 */ /* 0x000fe2000001160d */
[----:B------:R-:W-:Y:S01]  /*7620*/  FMUL.FTZ R179, R2, UR4 ;  /* 0x0000000402b37c20 */ /* 0x000fe20008410000 */
[----:B------:R-:W-:Y:S01]  /*7630*/  SHF.R.U32.HI R8, RZ, 0x18, R8 ;  /* 0x00000018ff087819 */ /* 0x000fe20000011608 */
[--C-:B------:R-:W-:Y:S01]  /*7640*/  FFMA.FTZ R213, R213, UR4, -R189.reuse ;  /* 0x00000004d5d57c23 */ /* 0x100fe200080108bd */
[----:B------:R-:W-:Y:S01]  /*7650*/  PRMT R4, R11, 0x5410, R4 ;  /* 0x000054100b047816 */ /* 0x000fe20000000004 */
[----:B------:R-:W-:Y:S01]  /*7660*/  FFMA.FTZ R214, R214, UR4, -R189 ;  /* 0x00000004d6d67c23 */ /* 0x000fe200080108bd */
[----:B------:R-:W-:Y:S01]  /*7670*/  FSETP.NEU.FTZ.AND P0, PT, R2, -INF , PT ;  /* 0xff8000000200780b */ /* 0x000fe20003f1d000 */
[----:B------:R-:W-:Y:S01]  /*7680*/  MUFU.EX2 R45, R45 ;  /* 0x0000002d002d7308 */ /* 0x000fe20000000800 */
[----:B------:R-:W-:Y:S01]  /*7690*/  PRMT R5, R5, 0x5410, R13 ;  /* 0x0000541005057816 */ /* 0x000fe2000000000d */
[----:B------:R-:W-:Y:S01]  /*76a0*/  FFMA.FTZ R238, R239, UR4, -R189 ;  /* 0x00000004efee7c23 */ /* 0x000fe200080108bd */
[----:B------:R-:W-:Y:S01]  /*76b0*/  LOP3.LUT R11, R14, 0xffff, RZ, 0xc0, !PT ;  /* 0x0000ffff0e0b7812 */ /* 0x000fe200078ec0ff */
[--C-:B------:R-:W-:Y:S01]  /*76c0*/  FFMA.FTZ R177, R177, UR4, -R66.reuse ;  /* 0x00000004b1b17c23 */ /* 0x100fe20008010842 */
[----:B------:R-:W-:Y:S01]  /*76d0*/  LOP3.LUT R13, R12, 0xffff, RZ, 0xc0, !PT ;  /* 0x0000ffff0c0d7812 */ /* 0x000fe200078ec0ff */
[----:B------:R-:W-:Y:S01]  /*76e0*/  FFMA.FTZ R181, R181, UR4, -R66 ;  /* 0x00000004b5b57c23 */ /* 0x000fe20008010842 */
[----:B------:R-:W-:Y:S01]  /*76f0*/  PRMT R8, R9, 0x5410, R8 ;  /* 0x0000541009087816 */ /* 0x000fe20000000008 */
[----:B------:R-:W-:Y:S01]  /*7700*/  MUFU.EX2 R44, R44 ;  /* 0x0000002c002c7308 */ /* 0x000fe20000000800 */
[----:B------:R-:W-:Y:S01]  /*7710*/  SHF.R.U32.HI R15, RZ, 0x10, R14 ;  /* 0x00000010ff0f7819 */ /* 0x000fe2000001160e */
[--C-:B------:R-:W-:Y:S01]  /*7720*/  FFMA.FTZ R180, R180, UR4, -R60.reuse ;  /* 0x00000004b4b47c23 */ /* 0x100fe2000801083c */
[----:B------:R-:W-:Y:S01]  /*7730*/  FSEL R179, R179, RZ, P0 ;  /* 0x000000ffb3b37208 */ /* 0x000fe20000000000 */
[----:B------:R-:W-:Y:S01]  /*7740*/  FFMA.FTZ R182, R182, UR4, -R60 ;  /* 0x00000004b6b67c23 */ /* 0x000fe2000801083c */
[----:B------:R-:W-:Y:S01]  /*7750*/  SHF.R.U32.HI R9, RZ, 0x10, R12 ;  /* 0x00000010ff097819 */ /* 0x000fe2000001160c */
[----:B------:R-:W-:Y:S01]  /*7760*/  FFMA.FTZ R173, R173, UR4, -R66 ;  /* 0x00000004adad7c23 */ /* 0x000fe20008010842 */
[----:B------:R-:W-:Y:S01]  /*7770*/  SHF.R.U32.HI R7, RZ, 0x8, R11 ;  /* 0x00000008ff077819 */ /* 0x000fe2000001160b */
[--C-:B------:R-:W-:Y:S01]  /*7780*/  FFMA.FTZ R41, R32, UR4, -R179.reuse ;  /* 0x0000000420297c23 */ /* 0x100fe200080108b3 */
[----:B------:R-:W-:Y:S01]  /*7790*/  LOP3.LUT R6, R14, 0xff, RZ, 0xc0, !PT ;  /* 0x000000ff0e067812 */ /* 0x000fe200078ec0ff */
[----:B------:R-:W4:Y:S01]  /*77a0*/  LDSM.16.MT88.4 R32, [R217+0x9000] ;  /* 0x00900000d920783b */ /* 0x000f220000004200 */
[----:B------:R-:W-:Y:S01]  /*77b0*/  LOP3.LUT R11, R12, 0xff, RZ, 0xc0, !PT ;  /* 0x000000ff0c0b7812 */ /* 0x000fe200078ec0ff */
[----:B------:R-:W-:Y:S01]  /*77c0*/  FFMA.FTZ R40, R31, UR4, -R179 ;  /* 0x000000041f287c23 */ /* 0x000fe200080108b3 */
[----:B------:R-:W-:Y:S01]  /*77d0*/  SHF.R.U32.HI R13, RZ, 0x8, R13 ;  /* 0x00000008ff0d7819 */ /* 0x000fe2000001160d */
[--C-:B------:R-:W-:Y:S01]  /*77e0*/  FFMA.FTZ R39, R30, UR4, -R179.reuse ;  /* 0x000000041e277c23 */ /* 0x100fe200080108b3 */
[----:B------:R-:W-:Y:S01]  /*77f0*/  SHF.R.U32.HI R14, RZ, 0x18, R14 ;  /* 0x00000018ff0e7819 */ /* 0x000fe2000001160e */
[--C-:B------:R-:W-:Y:S01]  /*7800*/  FFMA.FTZ R38, R29, UR4, -R179.reuse ;  /* 0x000000041d267c23 */ /* 0x100fe200080108b3 */
[----:B------:R-:W-:Y:S01]  /*7810*/  SHF.R.U32.HI R12, RZ, 0x18, R12 ;  /* 0x00000018ff0c7819 */ /* 0x000fe2000001160c */
[----:B------:R-:W-:Y:S01]  /*7820*/  MUFU.EX2 R43, R43 ;  /* 0x0000002b002b7308 */ /* 0x000fe20000000800 */
[----:B------:R-:W-:Y:S01]  /*7830*/  LOP3.LUT R15, R15, 0xff, RZ, 0xc0, !PT ;  /* 0x000000ff0f0f7812 */ /* 0x000fe200078ec0ff */
[----:B------:R-:W-:Y:S01]  /*7840*/  LDSM.16.MT88.4 R28, [R217+0xa000] ;  /* 0x00a00000d91c783b */ /* 0x000fe20000004200 */
[----:B------:R-:W-:Y:S01]  /*7850*/  LOP3.LUT R9, R9, 0xff, RZ, 0xc0, !PT ;  /* 0x000000ff09097812 */ /* 0x000fe200078ec0ff */
[----:B------:R-:W-:Y:S01]  /*7860*/  FFMA.FTZ R198, R198, UR4, -R179 ;  /* 0x00000004c6c67c23 */ /* 0x000fe200080108b3 */
[----:B------:R-:W-:Y:S01]  /*7870*/  PRMT R6, R6, 0x5410, R7 ;  /* 0x0000541006067816 */ /* 0x000fe20000000007 */
[----:B------:R-:W-:Y:S01]  /*7880*/  FFMA.FTZ R199, R199, UR4, -R179 ;  /* 0x00000004c7c77c23 */ /* 0x000fe200080108b3 */
[----:B------:R-:W-:Y:S01]  /*7890*/  PRMT R11, R11, 0x5410, R13 ;  /* 0x000054100b0b7816 */ /* 0x000fe2000000000d */
[----:B------:R-:W5:Y:S01]  /*78a0*/  MUFU.EX2 R42, R42 ;  /* 0x0000002a002a7308 */ /* 0x000f620000000800 */
[----:B------:R-:W-:Y:S01]  /*78b0*/  FSEL R7, R0, RZ, P2 ;  /* 0x000000ff00077208 */ /* 0x000fe20001000000 */
[--C-:B------:R-:W-:Y:S01]  /*78c0*/  FFMA.FTZ R207, R207, UR4, -R179.reuse ;  /* 0x00000004cfcf7c23 */ /* 0x100fe200080108b3 */
[----:B------:R-:W-:Y:S01]  /*78d0*/  FSEL R13, R36, RZ, P1 ;  /* 0x000000ff240d7208 */ /* 0x000fe20000800000 */
[----:B------:R-:W-:Y:S01]  /*78e0*/  FFMA.FTZ R206, R206, UR4, -R179 ;  /* 0x00000004cece7c23 */ /* 0x000fe200080108b3 */
[----:B------:R-:W-:Y:S01]  /*78f0*/  PRMT R61, R164, 0x7054, R164 ;  /* 0x00007054a43d7816 */ /* 0x000fe200000000a4 */
[----:B------:R-:W-:Y:S01]  /*7900*/  FADD.FTZ R7, R168, -R7 ;  /* 0x80000007a8077221 */ /* 0x000fe20000010000 */
[----:B------:R-:W-:Y:S01]  /*7910*/  PRMT R14, R15, 0x5410, R14 ;  /* 0x000054100f0e7816 */ /* 0x000fe2000000000e */
[----:B------:R-:W-:Y:S01]  /*7920*/  FADD.FTZ R13, R166, -R13 ;  /* 0x8000000da60d7221 */ /* 0x000fe20000010000 */
[----:B------:R-:W-:Y:S01]  /*7930*/  PRMT R9, R9, 0x5410, R12 ;  /* 0x0000541009097816 */ /* 0x000fe2000000000c */
[----:B------:R-:W-:Y:S01]  /*7940*/  IMAD.MOV.U32 R166, RZ, RZ, R18 ;  /* 0x000000ffffa67224 */ /* 0x000fe200078e0012 */
[----:B------:R-:W-:Y:S01]  /*7950*/  FSEL R15, R37, RZ, P3 ;  /* 0x000000ff250f7208 */ /* 0x000fe20001800000 */
[----:B------:R-:W-:Y:S01]  /*7960*/  FMUL.FTZ R57, R7, UR4 ;  /* 0x0000000407397c20 */ /* 0x000fe20008410000 */
[----:B------:R-:W-:Y:S01]  /*7970*/  FSEL R12, R2, RZ, P0 ;  /* 0x000000ff020c7208 */ /* 0x000fe20000000000 */
[----:B------:R-:W-:Y:S01]  /*7980*/  MUFU.EX2 R41, R41 ;  /* 0x0000002900297308 */ /* 0x000fe20000000800 */
[--C-:B------:R-:W-:Y:S01]  /*7990*/  HSET2.LE.AND R5, R5, R61.reuse, PT ;  /* 0x0000003d05057233 */ /* 0x100fe20003803000 */
[----:B------:R-:W-:Y:S01]  /*79a0*/  FADD.FTZ R15, R167, -R15 ;  /* 0x8000000fa70f7221 */ /* 0x000fe20000010000 */
[--C-:B------:R-:W-:Y:S01]  /*79b0*/  HSET2.LE.AND R16, R6, R61.reuse, PT ;  /* 0x0000003d06107233 */ /* 0x100fe20003803000 */
[----:B------:R-:W-:Y:S01]  /*79c0*/  FADD.FTZ R12, R165, -R12 ;  /* 0x8000000ca50c7221 */ /* 0x000fe20000010000 */
[--C-:B------:R-:W-:Y:S01]  /*79d0*/  HSET2.LE.AND R4, R4, R61.reuse, PT ;  /* 0x0000003d04047233 */ /* 0x100fe20003803000 */
[----:B------:R-:W-:Y:S01]  /*79e0*/  FMUL.FTZ R15, R15, UR4 ;  /* 0x000000040f0f7c20 */ /* 0x000fe20008410000 */
[----:B--2---:R-:W-:Y:S01]  /*79f0*/  F2FP.BF16.F32.PACK_AB R6, R50, R51 ;  /* 0x000000333206723e */ /* 0x004fe200000010ff */
[----:B------:R-:W2:Y:S01]  /*7a00*/  MUFU.EX2 R40, R40 ;  /* 0x0000002800287308 */ /* 0x000ea20000000800 */
[----:B---3--:R-:W-:Y:S01]  /*7a10*/  F2FP.BF16.F32.PACK_AB R18, R46, R47 ;  /* 0x0000002f2e12723e */ /* 0x008fe200000010ff */
[----:B------:R-:W-:Y:S01]  /*7a20*/  FMUL.FTZ R13, R13, UR4 ;  /* 0x000000040d0d7c20 */ /* 0x000fe20008410000 */
[----:B------:R-:W-:Y:S01]  /*7a30*/  F2FP.BF16.F32.PACK_AB R17, R52, R53 ;  /* 0x000000353411723e */ /* 0x000fe200000010ff */
[----:B------:R-:W-:Y:S01]  /*7a40*/  FMUL.FTZ R12, R12, UR4 ;  /* 0x000000040c0c7c20 */ /* 0x000fe20008410000 */
[----:B------:R-:W-:Y:S01]  /*7a50*/  LOP3.LUT R6, R5, R6, RZ, 0xc0, !PT ;  /* 0x0000000605067212 */ /* 0x000fe200078ec0ff */
[----:B------:R-:W-:Y:S01]  /*7a60*/  IMAD.MOV.U32 R167, RZ, RZ, R19 ;  /* 0x000000ffffa77224 */ /* 0x000fe200078e0013 */
[----:B------:R-:W-:Y:S01]  /*7a70*/  LOP3.LUT R7, R4, R18, RZ, 0xc0, !PT ;  /* 0x0000001204077212 */ /* 0x000fe200078ec0ff */
[----:B------:R-:W-:Y:S01]  /*7a80*/  MUFU.EX2 R39, R39 ;  /* 0x0000002700277308 */ /* 0x000fe20000000800 */
[--C-:B------:R-:W-:Y:S01]  /*7a90*/  HSET2.LE.AND R5, R14, R61.reuse, PT ;  /* 0x0000003d0e057233 */ /* 0x100fe20003803000 */
[----:B------:R-:W-:Y:S01]  /*7aa0*/  FFMA.FTZ R175, R175, UR4, -R66 ;  /* 0x00000004afaf7c23 */ /* 0x000fe20008010842 */
[----:B------:R-:W-:Y:S01]  /*7ab0*/  LOP3.LUT R4, R16, R17, RZ, 0xc0, !PT ;  /* 0x0000001110047212 */ /* 0x000fe200078ec0ff */
[--C-:B------:R-:W-:Y:S01]  /*7ac0*/  FFMA.FTZ R174, R174, UR4, -R60.reuse ;  /* 0x00000004aeae7c23 */ /* 0x100fe2000801083c */
[----:B-1----:R-:W-:Y:S01]  /*7ad0*/  F2FP.BF16.F32.PACK_AB R14, R48, R49 ;  /* 0x00000031300e723e */ /* 0x002fe200000010ff */
[----:B------:R-:W1:Y:S01]  /*7ae0*/  LDSM.16.MT88.4 R16, [R216+0x9000] ;  /* 0x00900000d810783b */ /* 0x000e620000004200 */
[--C-:B------:R-:W-:Y:S01]  /*7af0*/  HSET2.LE.AND R10, R10, R61.reuse, PT ;  /* 0x0000003d0a0a7233 */ /* 0x100fe20003803000 */
[----:B------:R-:W3:Y:S01]  /*7b00*/  MUFU.EX2 R38, R38 ;  /* 0x0000002600267308 */ /* 0x000ee20000000800 */
[----:B------:R-:W-:Y:S01]  /*7b10*/  LOP3.LUT R5, R5, R14, RZ, 0xc0, !PT ;  /* 0x0000000e05057212 */ /* 0x000fe200078ec0ff */
[----:B------:R-:W-:Y:S01]  /*7b20*/  FFMA.FTZ R176, R176, UR4, -R60 ;  /* 0x00000004b0b07c23 */ /* 0x000fe2000801083c */
[--C-:B------:R-:W-:Y:S01]  /*7b30*/  HSET2.LE.AND R8, R8, R61.reuse, PT ;  /* 0x0000003d08087233 */ /* 0x100fe20003803000 */
[--C-:B------:R-:W-:Y:S01]  /*7b40*/  FFMA.FTZ R190, R190, UR4, -R189.reuse ;  /* 0x00000004bebe7c23 */ /* 0x100fe200080108bd */
[--C-:B------:R-:W-:Y:S01]  /*7b50*/  HSET2.LE.AND R11, R11, R61.reuse, PT ;  /* 0x0000003d0b0b7233 */ /* 0x100fe20003803000 */
[----:B------:R-:W-:Y:S01]  /*7b60*/  FFMA.FTZ R188, R188, UR4, -R189 ;  /* 0x00000004bcbc7c23 */ /* 0x000fe200080108bd */
[----:B------:R-:W-:Y:S01]  /*7b70*/  HSET2.LE.AND R9, R9, R61, PT ;  /* 0x0000003d09097233 */ /* 0x000fe20003803000 */
[----:B------:R-:W4:Y:S01]  /*7b80*/  MUFU.EX2 R57, R57 ;  /* 0x0000003900397308 */ /* 0x000f220000000800 */
[----:B-----5:R-:W-:Y:S01]  /*7b90*/  F2FP.BF16.F32.PACK_AB R26, R42, R43 ;  /* 0x0000002b2a1a723e */ /* 0x020fe200000010ff */
[--C-:B------:R-:W-:Y:S01]  /*7ba0*/  FFMA.FTZ R184, R184, UR4, -R179.reuse ;  /* 0x00000004b8b87c23 */ /* 0x100fe200080108b3 */
[----:B------:R-:W-:Y:S01]  /*7bb0*/  F2FP.BF16.F32.PACK_AB R24, R44, R45 ;  /* 0x0000002d2c18723e */ /* 0x000fe200000010ff */
[----:B------:R-:W-:Y:S01]  /*7bc0*/  FFMA.FTZ R178, R178, UR4, -R179 ;  /* 0x00000004b2b27c23 */ /* 0x000fe200080108b3 */
[----:B--2---:R-:W-:Y:S01]  /*7bd0*/  F2FP.BF16.F32.PACK_AB R25, R40, R41 ;  /* 0x000000292819723e */ /* 0x004fe200000010ff */
[--C-:B------:R-:W-:Y:S01]  /*7be0*/  FFMA.FTZ R187, R187, UR4, -R189.reuse ;  /* 0x00000004bbbb7c23 */ /* 0x100fe200080108bd */
[----:B------:R-:W-:Y:S01]  /*7bf0*/  LOP3.LUT R26, R10, R26, RZ, 0xc0, !PT ;  /* 0x0000001a0a1a7212 */ /* 0x000fe200078ec0ff */
[----:B------:R-:W2:Y:S01]  /*7c00*/  MUFU.EX2 R56, R15 ;  /* 0x0000000f00387308 */ /* 0x000ea20000000800 */
[----:B---3--:R-:W-:Y:S01]  /*7c10*/  F2FP.BF16.F32.PACK_AB R27, R38, R39 ;  /* 0x00000027261b723e */ /* 0x008fe200000010ff */
[----:B------:R-:W-:Y:S01]  /*7c20*/  FFMA.FTZ R186, R186, UR4, -R189 ;  /* 0x00000004baba7c23 */ /* 0x000fe200080108bd */
[----:B------:R-:W-:Y:S01]  /*7c30*/  LOP3.LUT R24, R11, R24, RZ, 0xc0, !PT ;  /* 0x000000180b187212 */ /* 0x000fe200078ec0ff */
[--C-:B------:R-:W-:Y:S01]  /*7c40*/  FFMA.FTZ R185, R185, UR4, -R179.reuse ;  /* 0x00000004b9b97c23 */ /* 0x100fe200080108b3 */
[----:B------:R-:W-:Y:S01]  /*7c50*/  LOP3.LUT R27, R8, R27, RZ, 0xc0, !PT ;  /* 0x0000001b081b7212 */ /* 0x000fe200078ec0ff */
[----:B------:R-:W-:Y:S01]  /*7c60*/  FFMA.FTZ R183, R183, UR4, -R179 ;  /* 0x00000004b7b77c23 */ /* 0x000fe200080108b3 */
[----:B------:R-:W-:Y:S01]  /*7c70*/  LOP3.LUT R25, R9, R25, RZ, 0xc0, !PT ;  /* 0x0000001909197212 */ /* 0x000fe200078ec0ff */
[----:B------:R-:W3:Y:S01]  /*7c80*/  MUFU.EX2 R55, R13 ;  /* 0x0000000d00377308 */ /* 0x000ee20000000800 */
[-C--:B----4-:R-:W-:Y:S01]  /*7c90*/  FMUL.FTZ R160, R160, R57.reuse ;  /* 0x00000039a0a07220 */ /* 0x090fe20000410000 */
[-C--:B------:R-:W-:Y:S01]  /*7ca0*/  FMUL.FTZ R161, R161, R57.reuse ;  /* 0x00000039a1a17220 */ /* 0x080fe20000410000 */
[----:B------:R-:W-:Y:S01]  /*7cb0*/  LDSM.16.MT88.4 R8, [R216+0xb000] ;  /* 0x00b00000d808783b */ /* 0x000fe20000004200 */
[-C--:B------:R-:W-:Y:S01]  /*7cc0*/  FMUL.FTZ R80, R80, R57.reuse ;  /* 0x0000003950507220 */ /* 0x080fe20000410000 */
[-C--:B------:R-:W-:Y:S01]  /*7cd0*/  FMUL.FTZ R81, R81, R57.reuse ;  /* 0x0000003951517220 */ /* 0x080fe20000410000 */
[-C--:B------:R-:W-:Y:S01]  /*7ce0*/  FMUL.FTZ R140, R140, R57.reuse ;  /* 0x000000398c8c7220 */ /* 0x080fe20000410000 */
[-C--:B------:R-:W-:Y:S01]  /*7cf0*/  FMUL.FTZ R141, R141, R57.reuse ;  /* 0x000000398d8d7220 */ /* 0x080fe20000410000 */
[----:B------:R4:W5:Y:S01]  /*7d00*/  MUFU.EX2 R54, R12 ;  /* 0x0000000c00367308 */ /* 0x0009620000000800 */
[-C--:B--2---:R-:W-:Y:S01]  /*7d10*/  FMUL.FTZ R162, R162, R56.reuse ;  /* 0x00000038a2a27220 */ /* 0x084fe20000410000 */
[-C--:B------:R-:W-:Y:S01]  /*7d20*/  FMUL.FTZ R163, R163, R56.reuse ;  /* 0x00000038a3a37220 */ /* 0x080fe20000410000 */
[-C--:B------:R-:W-:Y:S01]  /*7d30*/  FMUL.FTZ R82, R82, R56.reuse ;  /* 0x0000003852527220 */ /* 0x080fe20000410000 */
[-C--:B------:R-:W-:Y:S01]  /*7d40*/  FMUL.FTZ R83, R83, R56.reuse ;  /* 0x0000003853537220 */ /* 0x080fe20000410000 */
[-C--:B------:R-:W-:Y:S01]  /*7d50*/  FMUL.FTZ R142, R142, R56.reuse ;  /* 0x000000388e8e7220 */ /* 0x080fe20000410000 */
[----:B------:R-:W-:Y:S01]  /*7d60*/  FMUL.FTZ R143, R143, R56 ;  /* 0x000000388f8f7220 */ /* 0x000fe20000410000 */
[-C--:B------:R-:W-:Y:S01]  /*7d70*/  FMUL.FTZ R116, R116, R57.reuse ;  /* 0x0000003974747220 */ /* 0x080fe20000410000 */
[----:B------:R-:W-:Y:S01]  /*7d80*/  FMUL.FTZ R117, R117, R57 ;  /* 0x0000003975757220 */ /* 0x000fe20000410000 */
[-C--:B---3--:R-:W-:Y:S01]  /*7d90*/  FMUL.FTZ R156, R156, R55.reuse ;  /* 0x000000379c9c7220 */ /* 0x088fe20000410000 */
[-C--:B------:R-:W-:Y:S01]  /*7da0*/  FMUL.FTZ R157, R157, R55.reuse ;  /* 0x000000379d9d7220 */ /* 0x080fe20000410000 */
[C---:B------:R-:W-:Y:S01]  /*7db0*/  HMMA.16816.F32.BF16 R160, R4.reuse, R32, R160 ;  /* 0x0000002004a0723c */ /* 0x040fe200000418a0 */
[-C--:B------:R-:W-:Y:S01]  /*7dc0*/  FMUL.FTZ R76, R76, R55.reuse ;  /* 0x000000374c4c7220 */ /* 0x080fe20000410000 */
[-C--:B------:R-:W-:Y:S01]  /*7dd0*/  FMUL.FTZ R77, R77, R55.reuse ;  /* 0x000000374d4d7220 */ /* 0x080fe20000410000 */
[-C--:B------:R-:W-:Y:S01]  /*7de0*/  FMUL.FTZ R112, R112, R55.reuse ;  /* 0x0000003770707220 */ /* 0x080fe20000410000 */
[-C--:B------:R-:W-:Y:S01]  /*7df0*/  FMUL.FTZ R113, R113, R55.reuse ;  /* 0x0000003771717220 */ /* 0x080fe20000410000 */
[-C--:B------:R-:W-:Y:S01]  /*7e00*/  FMUL.FTZ R136, R136, R55.reuse ;  /* 0x0000003788887220 */ /* 0x080fe20000410000 */
[----:B----4-:R-:W2:Y:S01]  /*7e10*/  LDSM.16.MT88.4 R12, [R217+0xb000] ;  /* 0x00b00000d90c783b */ /* 0x010ea20000004200 */
[-C--:B-----5:R-:W-:Y:S01]  /*7e20*/  FMUL.FTZ R158, R158, R54.reuse ;  /* 0x000000369e9e7220 */ /* 0x0a0fe20000410000 */
[-C--:B------:R-:W-:Y:S01]  /*7e30*/  FMUL.FTZ R159, R159, R54.reuse ;  /* 0x000000369f9f7220 */ /* 0x080fe20000410000 */
[-C--:B------:R-:W-:Y:S01]  /*7e40*/  FMUL.FTZ R78, R78, R54.reuse ;  /* 0x000000364e4e7220 */ /* 0x080fe20000410000 */
[-C--:B------:R-:W-:Y:S01]  /*7e50*/  FMUL.FTZ R79, R79, R54.reuse ;  /* 0x000000364f4f7220 */ /* 0x080fe20000410000 */
[-C--:B------:R-:W-:Y:S01]  /*7e60*/  FMUL.FTZ R114, R114, R54.reuse ;  /* 0x0000003672727220 */ /* 0x080fe20000410000 */
[-C--:B------:R-:W-:Y:S01]  /*7e70*/  FMUL.FTZ R115, R115, R54.reuse ;  /* 0x0000003673737220 */ /* 0x080fe20000410000 */
[----:B-1----:R-:W-:Y:S01]  /*7e80*/  HMMA.16816.F32.BF16 R80, R4, R18, R80 ;  /* 0x000000120450723c */ /* 0x002fe20000041850 */
[-C--:B------:R-:W-:Y:S01]  /*7e90*/  FMUL.FTZ R137, R137, R55.reuse ;  /* 0x0000003789897220 */ /* 0x080fe20000410000 */
        /* <DEDUP_REMOVED lines=9> */
[----:B------:R-:W-:Y:S01]  /*7f30*/  FMUL.FTZ R68, R68, R57 ;  /* 0x0000003944447220 */ /* 0x000fe20000410000 */
[----:B------:R-:W-:Y:S01]  /*7f40*/  HMMA.16816.F32.BF16 R76, R24, R18, R76 ;  /* 0x00000012184c723c */ /* 0x000fe2000004184c */
[----:B------:R-:W-:-:S02]  /*7f50*/  IMAD.MOV.U32 R32, RZ, RZ, R20 ;  /* 0x000000ffff207224 */ /* 0x000fc400078e0014 */
[----:B------:R-:W-:Y:S01]  /*7f60*/  FMUL.FTZ R69, R69, R57 ;  /* 0x0000003945457220 */ /* 0x000fe20000410000 */
[----:B------:R-:W-:Y:S02]  /*7f70*/  IMAD.MOV.U32 R33, RZ, RZ, R21 ;  /* 0x000000ffff217224 */ /* 0x000fe400078e0015 */
[-C--:B------:R-:W-:Y:S01]  /*7f80*/  FMUL.FTZ R70, R70, R56.reuse ;  /* 0x0000003846467220 */ /* 0x080fe20000410000 */
[----:B------:R-:W1:Y:S01]  /*7f90*/  LDSM.16.MT88.4 R20, [R216+0xa000] ;  /* 0x00a00000d814783b */ /* 0x000e620000004200 */
[----:B------:R-:W-:Y:S01]  /*7fa0*/  FMUL.FTZ R71, R71, R56 ;  /* 0x0000003847477220 */ /* 0x000fe20000410000 */
[----:B------:R-:W-:Y:S01]  /*7fb0*/  IMAD.WIDE.U32 R18, R195, -0x2daee0ad, RZ ;  /* 0xd2511f53c3127825 */ /* 0x000fe200078e00ff */
[----:B------:R-:W-:Y:S03]  /*7fc0*/  MUFU.EX2 R201, R201 ;  /* 0x000000c900c97308 */ /* 0x000fe60000000800 */
        /* <DEDUP_REMOVED lines=14> */
[-C--:B--2---:R-:W-:Y:S01]  /*80b0*/  HMMA.16816.F32.BF16 R112, R24, R12.reuse, R112 ;  /* 0x0000000c1870723c */ /* 0x084fe20000041870 */
        /* <DEDUP_REMOVED lines=8> */
[-C--:B------:R-:W-:Y:S01]  /*8140*/  FMUL.FTZ R91, R91, R54.reuse ;  /* 0x000000365b5b7220 */ /* 0x080fe20000410000 */
[-C--:B------:R-:W-:Y:S01]  /*8150*/  FMUL.FTZ R94, R94, R54.reuse ;  /* 0x000000365e5e7220 */ /* 0x080fe20000410000 */
[-C--:B------:R-:W-:Y:S01]  /*8160*/  FMUL.FTZ R95, R95, R54.reuse ;  /* 0x000000365f5f7220 */ /* 0x080fe20000410000 */
[-C--:B------:R-:W-:Y:S01]  /*8170*/  HMMA.16816.F32.BF16 R136, R24, R14.reuse, R136 ;  /* 0x0000000e1888723c */ /* 0x080fe20000041888 */
[----:B------:R-:W-:Y:S01]  /*8180*/  LOP3.LUT R13, R19, UR5, R200, 0x96, !PT ;  /* 0x00000005130d7c12 */ /* 0x000fe2000f8e96c8 */
[----:B------:R-:W-:Y:S01]  /*8190*/  FFMA.FTZ R200, R204, UR4, -R189 ;  /* 0x00000004ccc87c23 */ /* 0x000fe200080108bd */
[-C--:B------:R-:W-:Y:S01]  /*81a0*/  FMUL.FTZ R145, R145, R55.reuse ;  /* 0x0000003791917220 */ /* 0x080fe20000410000 */
[-C--:B------:R-:W-:Y:S01]  /*81b0*/  FMUL.FTZ R106, R106, R54.reuse ;  /* 0x000000366a6a7220 */ /* 0x080fe20000410000 */
[-C--:B------:R-:W-:Y:S01]  /*81c0*/  FMUL.FTZ R107, R107, R54.reuse ;  /* 0x000000366b6b7220 */ /* 0x080fe20000410000 */
[C---:B------:R-:W-:Y:S01]  /*81d0*/  HMMA.16816.F32.BF16 R116, R4.reuse, R14, R116 ;  /* 0x0000000e0474723c */ /* 0x040fe20000041874 */
[-C--:B------:R-:W-:Y:S01]  /*81e0*/  FMUL.FTZ R146, R146, R54.reuse ;  /* 0x0000003692927220 */ /* 0x080fe20000410000 */
[----:B------:R-:W-:Y:S01]  /*81f0*/  MUFU.EX2 R200, R200 ;  /* 0x000000c800c87308 */ /* 0x000fe20000000800 */
[-C--:B------:R-:W-:Y:S01]  /*8200*/  FMUL.FTZ R147, R147, R54.reuse ;  /* 0x0000003693937220 */ /* 0x080fe20000410000 */
[-C--:B------:R-:W-:Y:S01]  /*8210*/  FMUL.FTZ R124, R124, R55.reuse ;  /* 0x000000377c7c7220 */ /* 0x080fe20000410000 */
[----:B------:R-:W-:Y:S01]  /*8220*/  FMUL.FTZ R125, R125, R55 ;  /* 0x000000377d7d7220 */ /* 0x000fe20000410000 */
[----:B------:R-:W-:Y:S01]  /*8230*/  HMMA.16816.F32.BF16 R68, R4, R16, R68 ;  /* 0x000000100444723c */ /* 0x000fe20000041844 */
[----:B------:R-:W-:Y:S01]  /*8240*/  LOP3.LUT R15, R18, 0xffff, RZ, 0xc0, !PT ;  /* 0x0000ffff120f7812 */ /* 0x000fe200078ec0ff */
[-C--:B------:R-:W-:Y:S01]  /*8250*/  FMUL.FTZ R126, R126, R54.reuse ;  /* 0x000000367e7e7220 */ /* 0x080fe20000410000 */
[----:B------:R-:W-:Y:S01]  /*8260*/  LOP3.LUT R14, R18, 0xff, RZ, 0xc0, !PT ;  /* 0x000000ff120e7812 */ /* 0x000fe200078ec0ff */
[----:B------:R-:W-:Y:S01]  /*8270*/  FMUL.FTZ R127, R127, R54 ;  /* 0x000000367f7f7220 */ /* 0x000fe20000410000 */
[----:B------:R-:W-:Y:S01]  /*8280*/  SHF.R.U32.HI R15, RZ, 0x8, R15 ;  /* 0x00000008ff0f7819 */ /* 0x000fe2000001160f */
[-C--:B------:R-:W-:Y:S01]  /*8290*/  FMUL.FTZ R84, R84, R57.reuse ;  /* 0x0000003954547220 */ /* 0x080fe20000410000 */
[--C-:B------:R-:W-:Y:S01]  /*82a0*/  SHF.R.U32.HI R16, RZ, 0x10, R18.reuse ;  /* 0x00000010ff107819 */ /* 0x100fe20000011612 */
[-C--:B------:R-:W-:Y:S01]  /*82b0*/  FMUL.FTZ R85, R85, R57.reuse ;  /* 0x0000003955557220 */ /* 0x080fe20000410000 */
[-C--:B------:R-:W-:Y:S01]  /*82c0*/  FMUL.FTZ R86, R86, R56.reuse ;  /* 0x0000003856567220 */ /* 0x080fe20000410000 */
[-C--:B------:R-:W-:Y:S01]  /*82d0*/  FMUL.FTZ R87, R87, R56.reuse ;  /* 0x0000003857577220 */ /* 0x080fe20000410000 */
[-C--:B------:R-:W-:Y:S01]  /*82e0*/  FMUL.FTZ R96, R96, R57.reuse ;  /* 0x0000003960607220 */ /* 0x080fe20000410000 */
[-C--:B------:R-:W-:Y:S01]  /*82f0*/  FMUL.FTZ R97, R97, R57.reuse ;  /* 0x0000003961617220 */ /* 0x080fe20000410000 */
[-C--:B------:R-:W-:Y:S01]  /*8300*/  FMUL.FTZ R98, R98, R56.reuse ;  /* 0x0000003862627220 */ /* 0x080fe20000410000 */
[-C--:B------:R-:W-:Y:S01]  /*8310*/  FMUL.FTZ R99, R99, R56.reuse ;  /* 0x0000003863637220 */ /* 0x080fe20000410000 */
[-C--:B------:R-:W-:Y:S01]  /*8320*/  HMMA.16816.F32.BF16 R120, R24, R8.reuse, R120 ;  /* 0x000000081878723c */ /* 0x080fe20000041878 */
[----:B------:R-:W-:Y:S01]  /*8330*/  PRMT R14, R14, 0x5410, R15 ;  /* 0x000054100e0e7816 */ /* 0x000fe2000000000f */
[-C--:B------:R-:W-:Y:S01]  /*8340*/  FMUL.FTZ R148, R148, R57.reuse ;  /* 0x0000003994947220 */ /* 0x080fe20000410000 */
[----:B------:R-:W-:Y:S01]  /*8350*/  SHF.R.U32.HI R12, RZ, 0x18, R18 ;  /* 0x00000018ff0c7819 */ /* 0x000fe20000011612 */
[-C--:B------:R-:W-:Y:S01]  /*8360*/  FMUL.FTZ R149, R149, R57.reuse ;  /* 0x0000003995957220 */ /* 0x080fe20000410000 */
[----:B------:R-:W-:Y:S01]  /*8370*/  LOP3.LUT R16, R16, 0xff, RZ, 0xc0, !PT ;  /* 0x000000ff10107812 */ /* 0x000fe200078ec0ff */
[----:B------:R-:W-:Y:S01]  /*8380*/  HMMA.16816.F32.BF16 R132, R4, R8, R132 ;  /* 0x000000080484723c */ /* 0x000fe20000041884 */
[-C--:B------:R-:W-:Y:S01]  /*8390*/  FMUL.FTZ R150, R150, R56.reuse ;  /* 0x0000003896967220 */ /* 0x080fe20000410000 */
[-C--:B------:R-:W-:Y:S01]  /*83a0*/  FMUL.FTZ R151, R151, R56.reuse ;  /* 0x0000003897977220 */ /* 0x080fe20000410000 */
[-C--:B------:R-:W-:Y:S01]  /*83b0*/  FMUL.FTZ R100, R100, R57.reuse ;  /* 0x0000003964647220 */ /* 0x080fe20000410000 */
[-C--:B------:R-:W-:Y:S01]  /*83c0*/  FMUL.FTZ R101, R101, R57.reuse ;  /* 0x0000003965657220 */ /* 0x080fe20000410000 */
[-C--:B------:R-:W-:Y:S01]  /*83d0*/  FMUL.FTZ R102, R102, R56.reuse ;  /* 0x0000003866667220 */ /* 0x080fe20000410000 */
[-C--:B------:R-:W-:Y:S01]  /*83e0*/  FMUL.FTZ R103, R103, R56.reuse ;  /* 0x0000003867677220 */ /* 0x080fe20000410000 */
[----:B------:R-:W-:Y:S01]  /*83f0*/  LOP3.LUT R9, R13, 0xffff, RZ, 0xc0, !PT ;  /* 0x0000ffff0d097812 */ /* 0x000fe200078ec0ff */
[-C--:B------:R-:W-:Y:S01]  /*8400*/  FMUL.FTZ R108, R108, R57.reuse ;  /* 0x000000396c6c7220 */ /* 0x080fe20000410000 */
[----:B------:R-:W-:Y:S01]  /*8410*/  SHF.R.U32.HI R8, RZ, 0x10, R13 ;  /* 0x00000010ff087819 */ /* 0x000fe2000001160d */
        /* <DEDUP_REMOVED lines=8> */
[----:B------:R-:W-:Y:S01]  /*84a0*/  PRMT R12, R16, 0x5410, R12 ;  /* 0x00005410100c7816 */ /* 0x000fe2000000000c */
[----:B------:R-:W-:Y:S01]  /*84b0*/  FFMA.FTZ R195, R231, UR4, -R189 ;  /* 0x00000004e7c37c23 */ /* 0x000fe200080108bd */
[----:B------:R-:W-:Y:S01]  /*84c0*/  SHF.R.U32.HI R9, RZ, 0x8, R9 ;  /* 0x00000008ff097819 */ /* 0x000fe20000011609 */
[----:B------:R-:W-:Y:S01]  /*84d0*/  LDSM.16.MT88.4 R16, [R217+0xa400] ;  /* 0x00a40000d910783b */ /* 0x000fe20000004200 */
[----:B------:R-:W-:Y:S01]  /*84e0*/  LOP3.LUT R8, R8, 0xff, RZ, 0xc0, !PT ;  /* 0x000000ff08087812 */ /* 0x000fe200078ec0ff */
[C---:B------:R-:W-:Y:S01]  /*84f0*/  HMMA.16816.F32.BF16 R88, R24.reuse, R28, R88 ;  /* 0x0000001c1858723c */ /* 0x040fe20000041858 */
[----:B------:R-:W-:Y:S01]  /*8500*/  HSET2.LE.AND R14, R14, R61, PT ;  /* 0x0000003d0e0e7233 */ /* 0x000fe20003803000 */
[----:B------:R-:W-:Y:S01]  /*8510*/  FFMA.FTZ R204, R243, UR4, -R179 ;  /* 0x00000004f3cc7c23 */ /* 0x000fe200080108b3 */
[----:B------:R-:W2:Y:S01]  /*8520*/  MUFU.EX2 R197, R197 ;  /* 0x000000c500c57308 */ /* 0x000ea20000000800 */
[----:B------:R-:W-:Y:S01]  /*8530*/  FFMA.FTZ R231, R240, UR4, -R60 ;  /* 0x00000004f0e77c23 */ /* 0x000fe2000801083c */
[----:B------:R-:W-:Y:S01]  /*8540*/  FFMA.FTZ R53, R237, R57, R53 ;  /* 0x00000039ed357223 */ /* 0x000fe20000010035 */
[C---:B------:R-:W-:Y:S01]  /*8550*/  HMMA.16816.F32.BF16 R92, R24.reuse, R30, R92 ;  /* 0x0000001e185c723c */ /* 0x040fe2000004185c */
[----:B------:R-:W-:Y:S01]  /*8560*/  FFMA.FTZ R49, R236, R56, R49 ;  /* 0x00000038ec317223 */ /* 0x000fe20000010031 */
[----:B------:R-:W-:Y:S01]  /*8570*/  FFMA.FTZ R45, R235, R55, R45 ;  /* 0x00000037eb2d7223 */ /* 0x000fe2000001002d */
[----:B------:R-:W-:Y:S01]  /*8580*/  FFMA.FTZ R41, R234, R54, R41 ;  /* 0x00000036ea297223 */ /* 0x000fe20000010029 */
[----:B------:R-:W-:Y:S01]  /*8590*/  FADD.FTZ R53, R52, R53 ;  /* 0x0000003534357221 */ /* 0x000fe20000010000 */
[----:B------:R-:W3:Y:S01]  /*85a0*/  MUFU.EX2 R195, R195 ;  /* 0x000000c300c37308 */ /* 0x000ee20000000800 */
[C---:B-1----:R-:W-:Y:S01]  /*85b0*/  HMMA.16816.F32.BF16 R104, R24.reuse, R20, R104 ;  /* 0x000000141868723c */ /* 0x042fe20000041868 */
[----:B------:R-:W-:Y:S01]  /*85c0*/  FADD.FTZ R49, R48, R49 ;  /* 0x0000003130317221 */ /* 0x000fe20000010000 */
[----:B------:R-:W-:Y:S01]  /*85d0*/  FADD.FTZ R45, R44, R45 ;  /* 0x0000002d2c2d7221 */ /* 0x000fe20000010000 */
[----:B------:R-:W-:Y:S01]  /*85e0*/  FADD.FTZ R41, R40, R41 ;  /* 0x0000002928297221 */ /* 0x000fe20000010000 */
[----:B------:R-:W-:Y:S01]  /*85f0*/  FADD.FTZ R53, R51, R53 ;  /* 0x0000003533357221 */ /* 0x000fe20000010000 */
[----:B------:R-:W-:Y:S01]  /*8600*/  FADD.FTZ R49, R47, R49 ;  /* 0x000000312f317221 */ /* 0x000fe20000010000 */
[C---:B------:R-:W-:Y:S01]  /*8610*/  HMMA.16816.F32.BF16 R144, R24.reuse, R22, R144 ;  /* 0x000000161890723c */ /* 0x040fe20000041890 */
[----:B------:R-:W1:Y:S01]  /*8620*/  MUFU.EX2 R204, R204 ;  /* 0x000000cc00cc7308 */ /* 0x000e620000000800 */
[----:B------:R-:W-:Y:S01]  /*8630*/  FADD.FTZ R45, R43, R45 ;  /* 0x0000002d2b2d7221 */ /* 0x000fe20000010000 */
[----:B------:R-:W-:Y:S01]  /*8640*/  FADD.FTZ R41, R39, R41 ;  /* 0x0000002927297221 */ /* 0x000fe20000010000 */
[----:B------:R-:W-:Y:S01]  /*8650*/  FADD.FTZ R53, R50, R53 ;  /* 0x0000003532357221 */ /* 0x000fe20000010000 */
[----:B------:R-:W-:Y:S01]  /*8660*/  FADD.FTZ R49, R46, R49 ;  /* 0x000000312e317221 */ /* 0x000fe20000010000 */
[----:B------:R-:W-:Y:S01]  /*8670*/  HMMA.16816.F32.BF16 R124, R24, R10, R124 ;  /* 0x0000000a187c723c */ /* 0x000fe2000004187c */
[----:B------:R-:W-:Y:S01]  /*8680*/  FADD.FTZ R45, R42, R45 ;  /* 0x0000002d2a2d7221 */ /* 0x000fe20000010000 */
[----:B------:R-:W-:Y:S01]  /*8690*/  FADD.FTZ R41, R38, R41 ;  /* 0x0000002926297221 */ /* 0x000fe20000010000 */
[----:B------:R-:W-:Y:S01]  /*86a0*/  MUFU.EX2 R211, R211 ;  /* 0x000000d300d37308 */ /* 0x000fe20000000800 */
[----:B------:R-:W-:Y:S01]  /*86b0*/  FFMA.FTZ R65, R65, UR4, -R66 ;  /* 0x0000000441417c23 */ /* 0x000fe20008010842 */
[----:B--2---:R-:W-:Y:S01]  /*86c0*/  FADD.FTZ R45, R197, R45 ;  /* 0x0000002dc52d7221 */ /* 0x004fe20000010000 */
[----:B------:R-:W-:Y:S01]  /*86d0*/  HMMA.16816.F32.BF16 R84, R4, R28, R84 ;  /* 0x0000001c0454723c */ /* 0x000fe20000041854 */
[----:B------:R-:W-:-:S02]  /*86e0*/  IMAD.MOV.U32 R26, RZ, RZ, R32 ;  /* 0x000000ffff1a7224 */ /* 0x000fc400078e0020 */
[----:B------:R-:W-:Y:S01]  /*86f0*/  FFMA.FTZ R64, R64, UR4, -R66 ;  /* 0x0000000440407c23 */ /* 0x000fe20008010842 */
[----:B------:R-:W-:Y:S02]  /*8700*/  IMAD.MOV.U32 R27, RZ, RZ, R33 ;  /* 0x000000ffff1b7224 */ /* 0x000fe400078e0021 */
[----:B---3--:R-:W-:Y:S01]  /*8710*/  FADD.FTZ R45, R195, R45 ;  /* 0x0000002dc32d7221 */ /* 0x008fe20000010000 */
[----:B------:R-:W-:Y:S01]  /*8720*/  IMAD.MOV.U32 R32, RZ, RZ, R202 ;  /* 0x000000ffff207224 */ /* 0x000fe200078e00ca */
[C---:B------:R-:W-:Y:S01]  /*8730*/  HMMA.16816.F32.BF16 R96, R4.reuse, R30, R96 ;  /* 0x0000001e0460723c */ /* 0x040fe20000041860 */
[----:B------:R-:W-:Y:S01]  /*8740*/  IMAD.MOV.U32 R33, RZ, RZ, R203 ;  /* 0x000000ffff217224 */ /* 0x000fe200078e00cb */
[----:B------:R-:W-:Y:S01]  /*8750*/  LOP3.LUT R28, R13, 0xff, RZ, 0xc0, !PT ;  /* 0x000000ff0d1c7812 */ /* 0x000fe200078ec0ff */
[----:B------:R-:W-:Y:S01]  /*8760*/  FFMA.FTZ R203, R252, UR4, -R179 ;  /* 0x00000004fccb7c23 */ /* 0x000fe200080108b3 */
[----:B------:R-:W-:Y:S01]  /*8770*/  SHF.R.U32.HI R29, RZ, 0x18, R13 ;  /* 0x00000018ff1d7819 */ /* 0x000fe2000001160d */
[--C-:B------:R-:W-:Y:S01]  /*8780*/  FFMA.FTZ R202, R205, UR4, -R179.reuse ;  /* 0x00000004cdca7c23 */ /* 0x100fe200080108b3 */
[C---:B------:R-:W-:Y:S01]  /*8790*/  HMMA.16816.F32.BF16 R148, R4.reuse, R34, R148 ;  /* 0x000000220494723c */ /* 0x040fe20000041894 */
[----:B------:R-:W-:Y:S01]  /*87a0*/  F2FP.BF16.F32.PACK_AB R30, R200, R201 ;  /* 0x000000c9c81e723e */ /* 0x000fe200000010ff */
[----:B------:R-:W-:Y:S01]  /*87b0*/  FFMA.FTZ R205, R242, UR4, -R179 ;  /* 0x00000004f2cd7c23 */ /* 0x000fe200080108b3 */
[----:B------:R-:W-:Y:S01]  /*87c0*/  PRMT R28, R28, 0x5410, R9 ;  /* 0x000054101c1c7816 */ /* 0x000fe20000000009 */
[----:B------:R-:W-:Y:S01]  /*87d0*/  MUFU.EX2 R203, R203 ;  /* 0x000000cb00cb7308 */ /* 0x000fe20000000800 */
[----:B------:R-:W-:Y:S01]  /*87e0*/  PRMT R29, R8, 0x5410, R29 ;  /* 0x00005410081d7816 */ /* 0x000fe2000000001d */
[C---:B------:R-:W-:Y:S01]  /*87f0*/  HMMA.16816.F32.BF16 R100, R4.reuse, R20, R100 ;  /* 0x000000140464723c */ /* 0x040fe20000041864 */
[----:B------:R-:W-:Y:S01]  /*8800*/  IMAD.MOV.U32 R34, RZ, RZ, R26 ;  /* 0x000000ffff227224 */ /* 0x000fe200078e001a */
[----:B------:R-:W-:Y:S01]  /*8810*/  LOP3.LUT R30, R14, R30, RZ, 0xc0, !PT ;  /* 0x0000001e0e1e7212 */ /* 0x000fe200078ec0ff */
[----:B------:R-:W-:Y:S01]  /*8820*/  IMAD.MOV.U32 R35, RZ, RZ, R27 ;  /* 0x000000ffff237224 */ /* 0x000fe200078e001b */
[--C-:B------:R-:W-:Y:S01]  /*8830*/  HSET2.LE.AND R31, R12, R61.reuse, PT ;  /* 0x0000003d0c1f7233 */ /* 0x100fe20003803000 */
[----:B------:R-:W2:Y:S01]  /*8840*/  LDSM.16.MT88.4 R24, [R217+0x9400] ;  /* 0x00940000d918783b */ /* 0x000ea20000004200 */
[C---:B------:R-:W-:Y:S01]  /*8850*/  HMMA.16816.F32.BF16 R108, R4.reuse, R22, R108 ;  /* 0x00000016046c723c */ /* 0x040fe2000004186c */
[----:B------:R-:W3:Y:S01]  /*8860*/  MUFU.EX2 R202, R202 ;  /* 0x000000ca00ca7308 */ /* 0x000ee20000000800 */
[----:B------:R-:W-:Y:S01]  /*8870*/  IMAD.MOV.U32 R242, RZ, RZ, R32 ;  /* 0x000000fffff27224 */ /* 0x000fe200078e0020 */
[----:B------:R-:W4:Y:S01]  /*8880*/  LDSM.16.MT88.4 R20, [R216+0x9400] ;  /* 0x00940000d814783b */ /* 0x000f220000004200 */
[--C-:B------:R-:W-:Y:S01]  /*8890*/  HSET2.LE.AND R28, R28, R61.reuse, PT ;  /* 0x0000003d1c1c7233 */ /* 0x100fe20003803000 */
[----:B------:R-:W-:Y:S01]  /*88a0*/  IMAD.MOV.U32 R243, RZ, RZ, R33 ;  /* 0x000000fffff37224 */ /* 0x000fe200078e0021 */
[----:B------:R-:W-:Y:S01]  /*88b0*/  HMMA.16816.F32.BF16 R128, R4, R10, R128 ;  /* 0x0000000a0480723c */ /* 0x000fe20000041880 */
[----:B------:R-:W5:Y:S01]  /*88c0*/  LDSM.16.MT88.4 R12, [R216+0xa400] ;  /* 0x00a40000d80c783b */ /* 0x000f620000004200 */
[----:B------:R-:W-:Y:S01]  /*88d0*/  HSET2.LE.AND R29, R29, R61, PT ;  /* 0x0000003d1d1d7233 */ /* 0x000fe20003803000 */
[----:B------:R-:W3:Y:S01]  /*88e0*/  MUFU.EX2 R205, R205 ;  /* 0x000000cd00cd7308 */ /* 0x000ee20000000800 */
[----:B-1----:R-:W-:Y:S01]  /*88f0*/  FADD.FTZ R41, R204, R41 ;  /* 0x00000029cc297221 */ /* 0x002fe20000010000 */
[----:B------:R-:W1:Y:S01]  /*8900*/  LDSM.16.MT88.4 R8, [R217+0xb400] ;  /* 0x00b40000d908783b */ /* 0x000e620000004200 */
[--C-:B------:R-:W-:Y:S01]  /*8910*/  FFMA.FTZ R172, R172, UR4, -R66.reuse ;  /* 0x00000004acac7c23 */ /* 0x100fe20008010842 */
[----:B------:R-:W-:Y:S01]  /*8920*/  FFMA.FTZ R67, R67, UR4, -R66 ;  /* 0x0000000443437c23 */ /* 0x000fe20008010842 */
[--C-:B------:R-:W-:Y:S01]  /*8930*/  FFMA.FTZ R63, R63, UR4, -R60.reuse ;  /* 0x000000043f3f7c23 */ /* 0x100fe2000801083c */
[----:B------:R-:W1:Y:S01]  /*8940*/  LDSM.16.MT88.4 R4, [R216+0xb400] ;  /* 0x00b40000d804783b */ /* 0x000e620000004200 */
[--C-:B------:R-:W-:Y:S01]  /*8950*/  FFMA.FTZ R62, R62, UR4, -R60.reuse ;  /* 0x000000043e3e7c23 */ /* 0x100fe2000801083c */
[----:B------:R-:W-:Y:S01]  /*8960*/  MUFU.EX2 R215, R215 ;  /* 0x000000d700d77308 */ /* 0x000fe20000000800 */
[----:B---3--:R-:W-:Y:S01]  /*8970*/  F2FP.BF16.F32.PACK_AB R32, R202, R203 ;  /* 0x000000cbca20723e */ /* 0x008fe200000010ff */
[--C-:B------:R-:W-:Y:S01]  /*8980*/  FFMA.FTZ R58, R58, UR4, -R60.reuse ;  /* 0x000000043a3a7c23 */ /* 0x100fe2000801083c */
[----:B------:R-:W-:Y:S01]  /*8990*/  FFMA.FTZ R59, R59, UR4, -R60 ;  /* 0x000000043b3b7c23 */ /* 0x000fe2000801083c */
[----:B------:R-:W-:Y:S01]  /*89a0*/  FADD.FTZ R45, R201, R45 ;  /* 0x0000002dc92d7221 */ /* 0x000fe20000010000 */
[----:B------:R-:W-:Y:S01]  /*89b0*/  LOP3.LUT R31, R31, R32, RZ, 0xc0, !PT ;  /* 0x000000201f1f7212 */ /* 0x000fe200078ec0ff */
[----:B------:R-:W-:Y:S01]  /*89c0*/  IMAD.MOV.U32 R168, RZ, RZ, R0 ;  /* 0x000000ffffa87224 */ /* 0x000fe200078e0000 */
[----:B------:R-:W-:Y:S01]  /*89d0*/  F2FP.BF16.F32.PACK_AB R32, R195, R197 ;  /* 0x000000c5c320723e */ /* 0x000fe200000010ff */
[----:B------:R-:W-:Y:S01]  /*89e0*/  MUFU.EX2 R212, R212 ;  /* 0x000000d400d47308 */ /* 0x000fe20000000800 */
[----:B------:R-:W-:Y:S01]  /*89f0*/  FADD.FTZ R41, R205, R41 ;  /* 0x00000029cd297221 */ /* 0x000fe20000010000 */
[----:B------:R-:W-:Y:S01]  /*8a00*/  FADD.FTZ R45, R200, R45 ;  /* 0x0000002dc82d7221 */ /* 0x000fe20000010000 */
[----:B------:R-:W-:-:S02]  /*8a10*/  LOP3.LUT R28, R28, R32, RZ, 0xc0, !PT ;  /* 0x000000201c1c7212 */ /* 0x000fc400078ec0ff */
[----:B------:R-:W-:Y:S01]  /*8a20*/  F2FP.BF16.F32.PACK_AB R32, R205, R204 ;  /* 0x000000cccd20723e */ /* 0x000fe200000010ff */
[----:B------:R-:W-:Y:S01]  /*8a30*/  FADD.FTZ R41, R203, R41 ;  /* 0x00000029cb297221 */ /* 0x000fe20000010000 */
[----:B------:R-:W-:Y:S01]  /*8a40*/  ISETP.GE.AND P0, PT, R3, 0x3, PT ;  /* 0x000000030300780c */ /* 0x000fe20003f06270 */
[----:B------:R-:W-:Y:S01]  /*8a50*/  MUFU.EX2 R231, R231 ;  /* 0x000000e700e77308 */ /* 0x000fe20000000800 */
[----:B------:R-:W-:Y:S01]  /*8a60*/  LOP3.LUT R29, R29, R32, RZ, 0xc0, !PT ;  /* 0x000000201d1d7212 */ /* 0x000fe200078ec0ff */
[----:B------:R-:W-:-:S06]  /*8a70*/  FADD.FTZ R41, R202, R41 ;  /* 0x00000029ca297221 */ /* 0x000fcc0000010000 */
[C---:B--2---:R-:W-:Y:S01]  /*8a80*/  HMMA.16816.F32.BF16 R156, R28.reuse, R24, R156 ;  /* 0x000000181c9c723c */ /* 0x044fe2000004189c */
[----:B------:R-:W2:Y:S03]  /*8a90*/  MUFU.EX2 R208, R208 ;  /* 0x000000d000d07308 */ /* 0x000ea60000000800 */
[----:B------:R-:W-:Y:S02]  /*8aa0*/  @P0 IMAD.MOV.U32 R168, RZ, RZ, R0 ;  /* 0x000000ffffa80224 */ /* 0x000fe400078e0000 */
[C---:B------:R-:W-:Y:S03]  /*8ab0*/  HMMA.16816.F32.BF16 R152, R28.reuse, R26, R152 ;  /* 0x0000001a1c98723c */ /* 0x040fe60000041898 */
[----:B------:R-:W3:Y:S03]  /*8ac0*/  MUFU.EX2 R209, R209 ;  /* 0x000000d100d17308 */ /* 0x000ee60000000800 */
[C---:B----4-:R-:W-:Y:S05]  /*8ad0*/  HMMA.16816.F32.BF16 R72, R28.reuse, R20, R72 ;  /* 0x000000141c48723c */ /* 0x050fea0000041848 */
[----:B------:R-:W4:Y:S01]  /*8ae0*/  MUFU.EX2 R191, R191 ;  /* 0x000000bf00bf7308 */ /* 0x000f220000000800 */
[----:B------:R-:W-:Y:S01]  /*8af0*/  HMMA.16816.F32.BF16 R76, R28, R22, R76 ;  /* 0x000000161c4c723c */ /* 0x000fe2000004184c */
[----:B--2---:R-:W-:-:S05]  /*8b00*/  FADD.FTZ R53, R208, R53 ;  /* 0x00000035d0357221 */ /* 0x004fca0000010000 */
[----:B------:R-:W-:Y:S01]  /*8b10*/  HMMA.16816.F32.BF16 R88, R28, R16, R88 ;  /* 0x000000101c58723c */ /* 0x000fe20000041858 */
[----:B------:R-:W2:Y:S01]  /*8b20*/  MUFU.EX2 R210, R210 ;  /* 0x000000d200d27308 */ /* 0x000ea20000000800 */
[----:B---3--:R-:W-:-:S04]  /*8b30*/  FADD.FTZ R53, R209, R53 ;  /* 0x00000035d1357221 */ /* 0x008fc80000010000 */
[C---:B------:R-:W-:Y:S01]  /*8b40*/  HMMA.16816.F32.BF16 R92, R28.reuse, R18, R92 ;  /* 0x000000121c5c723c */ /* 0x040fe2000004185c */
[----:B------:R-:W-:Y:S02]  /*8b50*/  FADD.FTZ R53, R211, R53 ;  /* 0x00000035d3357221 */ /* 0x000fe40000010000 */
[----:B------:R-:W3:Y:S01]  /*8b60*/  MUFU.EX2 R213, R213 ;  /* 0x000000d500d57308 */ /* 0x000ee20000000800 */
[----:B----4-:R-:W-:Y:S01]  /*8b70*/  FADD.FTZ R49, R191, R49 ;  /* 0x00000031bf317221 */ /* 0x010fe20000010000 */
[----:B------:R-:W-:Y:S01]  /*8b80*/  FADD.FTZ R53, R215, R53 ;  /* 0x00000035d7357221 */ /* 0x000fe20000010000 */
[C---:B-----5:R-:W-:Y:S05]  /*8b90*/  HMMA.16816.F32.BF16 R104, R28.reuse, R12, R104 ;  /* 0x0000000c1c68723c */ /* 0x060fea0000041868 */
[----:B------:R-:W4:Y:S01]  /*8ba0*/  MUFU.EX2 R214, R214 ;  /* 0x000000d600d67308 */ /* 0x000f220000000800 */
[----:B------:R-:W-:Y:S01]  /*8bb0*/  HMMA.16816.F32.BF16 R144, R28, R14, R144 ;  /* 0x0000000e1c90723c */ /* 0x000fe20000041890 */
[----:B--2---:R-:W-:-:S04]  /*8bc0*/  FADD.FTZ R49, R210, R49 ;  /* 0x00000031d2317221 */ /* 0x004fc80000010000 */
[----:B------:R-:W-:Y:S01]  /*8bd0*/  FADD.FTZ R49, R212, R49 ;  /* 0x00000031d4317221 */ /* 0x000fe20000010000 */
[----:B-1----:R-:W-:Y:S01]  /*8be0*/  HMMA.16816.F32.BF16 R112, R28, R8, R112 ;  /* 0x000000081c70723c */ /* 0x002fe20000041870 */
[----:B------:R-:W1:Y:S01]  /*8bf0*/  MUFU.EX2 R198, R198 ;  /* 0x000000c600c67308 */ /* 0x000e620000000800 */
[----:B---3--:R-:W-:Y:S01]  /*8c00*/  FADD.FTZ R45, R213, R45 ;  /* 0x0000002dd52d7221 */ /* 0x008fe20000010000 */
[----:B------:R-:W-:-:S03]  /*8c10*/  FADD.FTZ R49, R231, R49 ;  /* 0x00000031e7317221 */ /* 0x000fc60000010000 */
[C---:B------:R-:W-:Y:S03]  /*8c20*/  HMMA.16816.F32.BF16 R136, R28.reuse, R10, R136 ;  /* 0x0000000a1c88723c */ /* 0x040fe60000041888 */
[----:B------:R-:W2:Y:S01]  /*8c30*/  MUFU.EX2 R199, R199 ;  /* 0x000000c700c77308 */ /* 0x000ea20000000800 */
[----:B----4-:R-:W-:Y:S02]  /*8c40*/  FADD.FTZ R45, R214, R45 ;  /* 0x0000002dd62d7221 */ /* 0x010fe40000010000 */
[C---:B------:R-:W-:Y:S05]  /*8c50*/  HMMA.16816.F32.BF16 R120, R28.reuse, R4, R120 ;  /* 0x000000041c78723c */ /* 0x040fea0000041878 */
[----:B------:R-:W-:Y:S01]  /*8c60*/  MUFU.EX2 R238, R238 ;  /* 0x000000ee00ee7308 */ /* 0x000fe20000000800 */
[----:B------:R-:W-:Y:S01]  /*8c70*/  HMMA.16816.F32.BF16 R124, R28, R6, R124 ;  /* 0x000000061c7c723c */ /* 0x000fe2000004187c */
[----:B-1----:R-:W-:-:S06]  /*8c80*/  FADD.FTZ R41, R198, R41 ;  /* 0x00000029c6297221 */ /* 0x002fcc0000010000 */
[----:B------:R-:W-:Y:S01]  /*8c90*/  LOP3.LUT R28, R35, UR19, R242, 0x96, !PT ;  /* 0x00000013231c7c12 */ /* 0x000fe2000f8e96f2 */
[----:B------:R-:W1:Y:S01]  /*8ca0*/  MUFU.EX2 R207, R207 ;  /* 0x000000cf00cf7308 */ /* 0x000e620000000800 */
[----:B--2---:R-:W-:-:S03]  /*8cb0*/  FADD.FTZ R41, R199, R41 ;  /* 0x00000029c7297221 */ /* 0x004fc60000010000 */
[----:B------:R-:W-:-:S04]  /*8cc0*/  IMAD.WIDE.U32 R28, R28, -0x2daee0ad, RZ ;  /* 0xd2511f531c1c7825 */ /* 0x000fc800078e00ff */
[----:B------:R-:W2:Y:S01]  /*8cd0*/  MUFU.EX2 R206, R206 ;  /* 0x000000ce00ce7308 */ /* 0x000ea20000000800 */
[----:B------:R-:W-:Y:S01]  /*8ce0*/  LOP3.LUT R31, R29, UR5, R166, 0x96, !PT ;  /* 0x000000051d1f7c12 */ /* 0x000fe2000f8e96a6 */
[----:B------:R-:W-:Y:S01]  /*8cf0*/  IMAD.WIDE.U32 R166, R169, -0x2daee0ad, RZ ;  /* 0xd2511f53a9a67825 */ /* 0x000fe200078e00ff */
[C---:B------:R-:W-:Y:S02]  /*8d00*/  LOP3.LUT R32, R28.reuse, 0xffff, RZ, 0xc0, !PT ;  /* 0x0000ffff1c207812 */ /* 0x040fe400078ec0ff */
[--C-:B------:R-:W-:Y:S02]  /*8d10*/  SHF.R.U32.HI R29, RZ, 0x10, R28.reuse ;  /* 0x00000010ff1d7819 */ /* 0x100fe4000001161c */
[----:B------:R-:W-:Y:S01]  /*8d20*/  LOP3.LUT R30, R28, 0xff, RZ, 0xc0, !PT ;  /* 0x000000ff1c1e7812 */ /* 0x000fe200078ec0ff */
[----:B------:R-:W-:Y:S01]  /*8d30*/  MUFU.EX2 R177, R177 ;  /* 0x000000b100b17308 */ /* 0x000fe20000000800 */
[----:B------:R-:W-:Y:S01]  /*8d40*/  SHF.R.U32.HI R28, RZ, 0x18, R28 ;  /* 0x00000018ff1c7819 */ /* 0x000fe2000001161c */
[----:B-1----:R-:W-:Y:S01]  /*8d50*/  FADD.FTZ R41, R207, R41 ;  /* 0x00000029cf297221 */ /* 0x002fe20000010000 */
[----:B------:R-:W-:-:S02]  /*8d60*/  LOP3.LUT R29, R29, 0xff, RZ, 0xc0, !PT ;  /* 0x000000ff1d1d7812 */ /* 0x000fc400078ec0ff */
[----:B------:R-:W-:Y:S02]  /*8d70*/  SHF.R.U32.HI R32, RZ, 0x8, R32 ;  /* 0x00000008ff207819 */ /* 0x000fe40000011620 */
[----:B------:R-:W-:Y:S01]  /*8d80*/  PRMT R28, R29, 0x5410, R28 ;  /* 0x000054101d1c7816 */ /* 0x000fe2000000001c */
[----:B------:R-:W-:Y:S01]  /*8d90*/  MUFU.EX2 R181, R181 ;  /* 0x000000b500b57308 */ /* 0x000fe20000000800 */
[----:B------:R-:W-:Y:S01]  /*8da0*/  SHF.R.U32.HI R29, RZ, 0x10, R31 ;  /* 0x00000010ff1d7819 */ /* 0x000fe2000001161f */
[----:B--2---:R-:W-:Y:S01]  /*8db0*/  FADD.FTZ R41, R206, R41 ;  /* 0x00000029ce297221 */ /* 0x004fe20000010000 */
[----:B------:R-:W-:Y:S02]  /*8dc0*/  PRMT R30, R30, 0x5410, R32 ;  /* 0x000054101e1e7816 */ /* 0x000fe40000000020 */
[C---:B------:R-:W-:Y:S02]  /*8dd0*/  LOP3.LUT R33, R31.reuse, 0xffff, RZ, 0xc0, !PT ;  /* 0x0000ffff1f217812 */ /* 0x040fe400078ec0ff */
[----:B------:R-:W-:Y:S01]  /*8de0*/  LOP3.LUT R32, R31, 0xff, RZ, 0xc0, !PT ;  /* 0x000000ff1f207812 */ /* 0x000fe200078ec0ff */
[----:B------:R-:W-:Y:S01]  /*8df0*/  MUFU.EX2 R180, R180 ;  /* 0x000000b400b47308 */ /* 0x000fe20000000800 */
[----:B------:R-:W-:-:S02]  /*8e00*/  SHF.R.U32.HI R31, RZ, 0x18, R31 ;  /* 0x00000018ff1f7819 */ /* 0x000fc4000001161f */
[----:B------:R-:W-:Y:S02]  /*8e10*/  LOP3.LUT R29, R29, 0xff, RZ, 0xc0, !PT ;  /* 0x000000ff1d1d7812 */ /* 0x000fe400078ec0ff */
[----:B------:R-:W-:Y:S02]  /*8e20*/  HSET2.LE.AND R30, R30, R61, PT ;  /* 0x0000003d1e1e7233 */ /* 0x000fe40003803000 */
[----:B------:R-:W-:Y:S01]  /*8e30*/  PRMT R29, R29, 0x5410, R31 ;  /* 0x000054101d1d7816 */ /* 0x000fe2000000001f */
[----:B------:R-:W-:Y:S01]  /*8e40*/  MUFU.EX2 R182, R182 ;  /* 0x000000b600b67308 */ /* 0x000fe20000000800 */
[----:B------:R-:W-:Y:S02]  /*8e50*/  F2FP.BF16.F32.PACK_AB R31, R215, R211 ;  /* 0x000000d3d71f723e */ /* 0x000fe400000010ff */
[----:B------:R-:W-:Y:S02]  /*8e60*/  SHF.R.U32.HI R33, RZ, 0x8, R33 ;  /* 0x00000008ff217819 */ /* 0x000fe40000011621 */
[----:B------:R-:W-:-:S02]  /*8e70*/  LOP3.LUT R30, R30, R31, RZ, 0xc0, !PT ;  /* 0x0000001f1e1e7212 */ /* 0x000fc400078ec0ff */
[--C-:B------:R-:W-:Y:S01]  /*8e80*/  HSET2.LE.AND R28, R28, R61.reuse, PT ;  /* 0x0000003d1c1c7233 */ /* 0x100fe20003803000 */
[----:B------:R-:W1:Y:S01]  /*8e90*/  MUFU.EX2 R173, R173 ;  /* 0x000000ad00ad7308 */ /* 0x000e620000000800 */
[----:B------:R-:W-:Y:S02]  /*8ea0*/  PRMT R32, R32, 0x5410, R33 ;  /* 0x0000541020207816 */ /* 0x000fe40000000021 */
[----:B------:R-:W-:Y:S01]  /*8eb0*/  F2FP.BF16.F32.PACK_AB R31, R231, R212 ;  /* 0x000000d4e71f723e */ /* 0x000fe200000010ff */
[----:B------:R-:W-:Y:S01]  /*8ec0*/  @P0 VIADD R231, R3, 0xfffffffd ;  /* 0xfffffffd03e70836 */ /* 0x000fe20000000000 */
[--C-:B------:R-:W-:Y:S02]  /*8ed0*/  HSET2.LE.AND R29, R29, R61.reuse, PT ;  /* 0x0000003d1d1d7233 */ /* 0x100fe40003803000 */
[----:B------:R-:W-:Y:S01]  /*8ee0*/  LOP3.LUT R31, R28, R31, RZ, 0xc0, !PT ;  /* 0x0000001f1c1f7212 */ /* 0x000fe200078ec0ff */
[----:B------:R-:W2:Y:S01]  /*8ef0*/  MUFU.EX2 R175, R175 ;  /* 0x000000af00af7308 */ /* 0x000ea20000000800 */
[----:B------:R-:W-:-:S02]  /*8f00*/  HSET2.LE.AND R28, R32, R61, PT ;  /* 0x0000003d201c7233 */ /* 0x000fc40003803000 */
[----:B------:R-:W-:-:S04]  /*8f10*/  F2FP.BF16.F32.PACK_AB R32, R209, R208 ;  /* 0x000000d0d120723e */ /* 0x000fc800000010ff */
[----:B------:R-:W-:Y:S01]  /*8f20*/  LOP3.LUT R28, R28, R32, RZ, 0xc0, !PT ;  /* 0x000000201c1c7212 */ /* 0x000fe200078ec0ff */
[----:B------:R-:W3:Y:S01]  /*8f30*/  MUFU.EX2 R174, R174 ;  /* 0x000000ae00ae7308 */ /* 0x000ee20000000800 */
[----:B------:R-:W-:Y:S01]  /*8f40*/  F2FP.BF16.F32.PACK_AB R32, R210, R191 ;  /* 0x000000bfd220723e */ /* 0x000fe200000010ff */
[----:B-1----:R-:W-:-:S03]  /*8f50*/  FADD.FTZ R53, R173, R53 ;  /* 0x00000035ad357221 */ /* 0x002fc60000010000 */
[----:B------:R-:W-:Y:S02]  /*8f60*/  LOP3.LUT R29, R29, R32, RZ, 0xc0, !PT ;  /* 0x000000201d1d7212 */ /* 0x000fe400078ec0ff */
[----:B------:R-:W-:Y:S01]  /*8f70*/  F2FP.BF16.F32.PACK_AB R32, R214, R213 ;  /* 0x000000d5d620723e */ /* 0x000fe200000010ff */
[----:B------:R-:W1:Y:S01]  /*8f80*/  MUFU.EX2 R176, R176 ;  /* 0x000000b000b07308 */ /* 0x000e620000000800 */
[----:B--2---:R-:W-:-:S03]  /*8f90*/  FADD.FTZ R53, R175, R53 ;  /* 0x00000035af357221 */ /* 0x004fc60000010000 */
[----:B------:R-:W-:Y:S01]  /*8fa0*/  HMMA.16816.F32.BF16 R160, R28, R24, R160 ;  /* 0x000000181ca0723c */ /* 0x000fe200000418a0 */
[----:B------:R-:W-:-:S03]  /*8fb0*/  FADD.FTZ R53, R177, R53 ;  /* 0x00000035b1357221 */ /* 0x000fc60000010000 */
[----:B------:R-:W-:Y:S01]  /*8fc0*/  MUFU.EX2 R190, R190 ;  /* 0x000000be00be7308 */ /* 0x000fe20000000800 */
[----:B---3--:R-:W-:Y:S01]  /*8fd0*/  FADD.FTZ R49, R174, R49 ;  /* 0x00000031ae317221 */ /* 0x008fe20000010000 */
[C---:B------:R-:W-:Y:S01]  /*8fe0*/  HMMA.16816.F32.BF16 R148, R28.reuse, R26, R148 ;  /* 0x0000001a1c94723c */ /* 0x040fe20000041894 */
[----:B------:R-:W-:Y:S02]  /*8ff0*/  VIADD R24, R233, 0x1 ;  /* 0x00000001e9187836 */ /* 0x000fe40000000000 */
[----:B------:R-:W-:Y:S01]  /*9000*/  FFMA.FTZ R233, R241, UR4, -R189 ;  /* 0x00000004f1e97c23 */ /* 0x000fe200080108bd */
[----:B------:R-:W-:Y:S02]  /*9010*/  FADD.FTZ R53, R181, R53 ;  /* 0x00000035b5357221 */ /* 0x000fe40000010000 */
[----:B------:R-:W-:Y:S01]  /*9020*/  LOP3.LUT R24, R167, UR33, R24, 0x96, !PT ;  /* 0x00000021a7187c12 */ /* 0x000fe2000f8e9618 */
[----:B------:R-:W-:Y:S02]  /*9030*/  HMMA.16816.F32.BF16 R68, R28, R20, R68 ;  /* 0x000000141c44723c */ /* 0x000fe40000041844 */
[----:B------:R-:W2:Y:S01]  /*9040*/  MUFU.EX2 R233, R233 ;  /* 0x000000e900e97308 */ /* 0x000ea20000000800 */
[----:B-1----:R-:W-:Y:S01]  /*9050*/  FADD.FTZ R49, R176, R49 ;  /* 0x00000031b0317221 */ /* 0x002fe20000010000 */
[----:B------:R-:W-:-:S02]  /*9060*/  IMAD.WIDE.U32 R26, R24, -0x326172a9, RZ ;  /* 0xcd9e8d57181a7825 */ /* 0x000fc400078e00ff */
[C---:B------:R-:W-:Y:S02]  /*9070*/  HMMA.16816.F32.BF16 R100, R28.reuse, R12, R100 ;  /* 0x0000000c1c64723c */ /* 0x040fe40000041864 */
[----:B------:R-:W-:Y:S01]  /*9080*/  FADD.FTZ R49, R180, R49 ;  /* 0x00000031b4317221 */ /* 0x000fe20000010000 */
[----:B------:R-:W-:Y:S01]  /*9090*/  LOP3.LUT R250, R27, UR27, R250, 0x96, !PT ;  /* 0x0000001b1bfa7c12 */ /* 0x000fe2000f8e96fa */
[----:B------:R-:W1:Y:S01]  /*90a0*/  MUFU.EX2 R188, R188 ;  /* 0x000000bc00bc7308 */ /* 0x000e620000000800 */
[----:B------:R-:W-:Y:S01]  /*90b0*/  LOP3.LUT R20, R245, UR25, R26, 0x96, !PT ;  /* 0x00000019f5147c12 */ /* 0x000fe2000f8e961a */
[----:B------:R-:W-:Y:S01]  /*90c0*/  HMMA.16816.F32.BF16 R108, R28, R14, R108 ;  /* 0x0000000e1c6c723c */ /* 0x000fe2000004186c */
[----:B------:R-:W-:Y:S01]  /*90d0*/  FADD.FTZ R49, R182, R49 ;  /* 0x00000031b6317221 */ /* 0x000fe20000010000 */
[----:B------:R-:W-:-:S04]  /*90e0*/  IMAD.WIDE.U32 R250, R250, -0x2daee0ad, RZ ;  /* 0xd2511f53fafa7825 */ /* 0x000fc800078e00ff */
[----:B------:R-:W-:Y:S01]  /*90f0*/  IMAD.WIDE.U32 R20, R20, -0x2daee0ad, RZ ;  /* 0xd2511f5314147825 */ /* 0x000fe200078e00ff */
[----:B------:R-:W-:Y:S01]  /*9100*/  LOP3.LUT R248, R251, UR24, R248, 0x96, !PT ;  /* 0x00000018fbf87c12 */ /* 0x000fe2000f8e96f8 */
[----:B------:R-:W-:Y:S01]  /*9110*/  HMMA.16816.F32.BF16 R140, R28, R8, R140 ;  /* 0x000000081c8c723c */ /* 0x000fe2000004188c */
[----:B------:R-:W-:Y:S01]  /*9120*/  MUFU.EX2 R184, R184 ;  /* 0x000000b800b87308 */ /* 0x000fe20000000800 */
[----:B------:R-:W-:Y:S01]  /*9130*/  IMAD.MOV.U32 R251, RZ, RZ, R27 ;  /* 0x000000fffffb7224 */ /* 0x000fe200078e001b */
[----:B------:R-:W-:Y:S01]  /*9140*/  LOP3.LUT R166, R21, UR22, R250, 0x96, !PT ;  /* 0x0000001615a67c12 */ /* 0x000fe2000f8e96fa */
[----:B------:R-:W-:-:S04]  /*9150*/  IMAD.WIDE.U32 R248, R248, -0x326172a9, RZ ;  /* 0xcd9e8d57f8f87825 */ /* 0x000fc800078e00ff */
[----:B--2---:R-:W-:Y:S01]  /*9160*/  FADD.FTZ R45, R233, R45 ;  /* 0x0000002de92d7221 */ /* 0x004fe20000010000 */
[C---:B------:R-:W-:Y:S01]  /*9170*/  HMMA.16816.F32.BF16 R132, R28.reuse, R4, R132 ;  /* 0x000000041c84723c */ /* 0x040fe20000041884 */
[----:B------:R-:W-:Y:S01]  /*9180*/  LOP3.LUT R196, R251, UR27, R196, 0x96, !PT ;  /* 0x0000001bfbc47c12 */ /* 0x000fe2000f8e96c4 */
[----:B------:R-:W-:Y:S01]  /*9190*/  IMAD.WIDE.U32 R166, R166, -0x326172a9, RZ ;  /* 0xcd9e8d57a6a67825 */ /* 0x000fe200078e00ff */
[----:B------:R-:W-:Y:S01]  /*91a0*/  LOP3.LUT R244, R249, UR23, R244, 0x96, !PT ;  /* 0x00000017f9f47c12 */ /* 0x000fe2000f8e96f4 */
[----:B------:R-:W-:Y:S02]  /*91b0*/  MUFU.EX2 R178, R178 ;  /* 0x000000b200b27308 */ /* 0x000fe40000000800 */
[----:B------:R-:W-:Y:S01]  /*91c0*/  FADD.FTZ R45, R238, R45 ;  /* 0x0000002dee2d7221 */ /* 0x000fe20000010000 */
[----:B------:R-:W-:Y:S01]  /*91d0*/  HMMA.16816.F32.BF16 R116, R28, R10, R116 ;  /* 0x0000000a1c74723c */ /* 0x000fe20000041874 */
[----:B------:R-:W-:Y:S01]  /*91e0*/  LOP3.LUT R242, R167, UR21, R248, 0x96, !PT ;  /* 0x00000015a7f27c12 */ /* 0x000fe2000f8e96f8 */
[----:B------:R-:W-:-:S04]  /*91f0*/  IMAD.WIDE.U32 R244, R244, -0x2daee0ad, RZ ;  /* 0xd2511f53f4f47825 */ /* 0x000fc800078e00ff */
[----:B------:R-:W-:Y:S01]  /*9200*/  FADD.FTZ R45, R190, R45 ;  /* 0x0000002dbe2d7221 */ /* 0x000fe20000010000 */
[----:B------:R-:W-:Y:S01]  /*9210*/  IMAD.WIDE.U32 R242, R242, -0x2daee0ad, RZ ;  /* 0xd2511f53f2f27825 */ /* 0x000fe200078e00ff */
[----:B------:R-:W-:Y:S01]  /*9220*/  LOP3.LUT R240, R245, UR20, R20, 0x96, !PT ;  /* 0x00000014f5f07c12 */ /* 0x000fe2000f8e9614 */
[C---:B------:R-:W-:Y:S01]  /*9230*/  HMMA.16816.F32.BF16 R80, R28.reuse, R22, R80 ;  /* 0x000000161c50723c */ /* 0x040fe20000041850 */
[----:B------:R-:W-:Y:S01]  /*9240*/  LDSM.16.MT88.4 R20, [R216+0x9800] ;  /* 0x00980000d814783b */ /* 0x000fe20000004200 */
[----:B------:R-:W-:Y:S01]  /*9250*/  IMAD.MOV.U32 R250, RZ, RZ, R26 ;  /* 0x000000fffffa7224 */ /* 0x000fe200078e001a */
[----:B------:R-:W-:Y:S01]  /*9260*/  LOP3.LUT R12, R243, UR18, R244, 0x96, !PT ;  /* 0x00000012f30c7c12 */ /* 0x000fe2000f8e96f4 */
[----:B------:R-:W-:Y:S01]  /*9270*/  IMAD.WIDE.U32 R240, R240, -0x326172a9, RZ ;  /* 0xcd9e8d57f0f07825 */ /* 0x000fe200078e00ff */
[----:B------:R-:W2:Y:S01]  /*9280*/  LDSM.16.MT88.4 R24, [R217+0x9800] ;  /* 0x00980000d918783b */ /* 0x000ea20000004200 */
[----:B------:R-:W-:Y:S01]  /*9290*/  HMMA.16816.F32.BF16 R84, R28, R16, R84 ;  /* 0x000000101c54723c */ /* 0x000fe20000041854 */
[----:B------:R-:W3:Y:S01]  /*92a0*/  MUFU.EX2 R187, R187 ;  /* 0x000000bb00bb7308 */ /* 0x000ee20000000800 */
[----:B------:R-:W-:Y:S01]  /*92b0*/  IMAD.WIDE.U32 R14, R12, -0x326172a9, RZ ;  /* 0xcd9e8d570c0e7825 */ /* 0x000fe200078e00ff */
[----:B------:R-:W-:-:S03]  /*92c0*/  LOP3.LUT R166, R241, UR19, R166, 0x96, !PT ;  /* 0x00000013f1a67c12 */ /* 0x000fc6000f8e96a6 */
[----:B-1----:R-:W-:Y:S01]  /*92d0*/  FADD.FTZ R45, R188, R45 ;  /* 0x0000002dbc2d7221 */ /* 0x002fe20000010000 */
[C---:B------:R-:W-:Y:S01]  /*92e0*/  HMMA.16816.F32.BF16 R96, R28.reuse, R18, R96 ;  /* 0x000000121c60723c */ /* 0x040fe20000041860 */
[----:B------:R-:W-:Y:S01]  /*92f0*/  LOP3.LUT R9, R15, UR28, R240, 0x96, !PT ;  /* 0x0000001c0f097c12 */ /* 0x000fe2000f8e96f0 */
[----:B------:R-:W1:Y:S01]  /*9300*/  LDSM.16.MT88.4 R16, [R217+0xa800] ;  /* 0x00a80000d910783b */ /* 0x000e620000004200 */
[----:B------:R-:W-:Y:S01]  /*9310*/  LOP3.LUT R11, R14, 0xffff, RZ, 0xc0, !PT ;  /* 0x0000ffff0e0b7812 */ /* 0x000fe200078ec0ff */
[----:B------:R-:W-:Y:S01]  /*9320*/  IMAD.WIDE.U32 R244, R196, -0x2daee0ad, RZ ;  /* 0xd2511f53c4f47825 */ /* 0x000fe200078e00ff */
[C---:B------:R-:W-:Y:S01]  /*9330*/  LOP3.LUT R12, R9.reuse, 0xffff, RZ, 0xc0, !PT ;  /* 0x0000ffff090c7812 */ /* 0x040fe200078ec0ff */
[----:B------:R-:W-:Y:S01]  /*9340*/  HMMA.16816.F32.BF16 R128, R28, R6, R128 ;  /* 0x000000061c80723c */ /* 0x000fe20000041880 */
[----:B------:R-:W-:Y:S01]  /*9350*/  LOP3.LUT R8, R9, 0xff, RZ, 0xc0, !PT ;  /* 0x000000ff09087812 */ /* 0x000fe200078ec0ff */
[----:B------:R-:W-:Y:S01]  /*9360*/  IMAD.WIDE.U32 R166, R166, -0x2daee0ad, RZ ;  /* 0xd2511f53a6a67825 */ /* 0x000fe200078e00ff */
[----:B------:R-:W-:Y:S01]  /*9370*/  SHF.R.U32.HI R12, RZ, 0x8, R12 ;  /* 0x00000008ff0c7819 */ /* 0x000fe2000001160c */
[----:B------:R-:W4:Y:S01]  /*9380*/  MUFU.EX2 R186, R186 ;  /* 0x000000ba00ba7308 */ /* 0x000f220000000800 */
[----:B------:R-:W-:Y:S01]  /*9390*/  SHF.R.U32.HI R4, RZ, 0x10, R9 ;  /* 0x00000010ff047819 */ /* 0x000fe20000011609 */
[----:B---3--:R-:W-:Y:S01]  /*93a0*/  FADD.FTZ R45, R187, R45 ;  /* 0x0000002dbb2d7221 */ /* 0x008fe20000010000 */
[----:B------:R-:W-:-:S02]  /*93b0*/  PRMT R8, R8, 0x5410, R12 ;  /* 0x0000541008087816 */ /* 0x000fc4000000000c */
[--C-:B------:R-:W-:Y:S02]  /*93c0*/  SHF.R.U32.HI R10, RZ, 0x10, R14.reuse ;  /* 0x00000010ff0a7819 */ /* 0x100fe4000001160e */
[----:B------:R-:W-:Y:S01]  /*93d0*/  SHF.R.U32.HI R33, RZ, 0x18, R9 ;  /* 0x00000018ff217819 */ /* 0x000fe20000011609 */
[----:B------:R-:W3:Y:S01]  /*93e0*/  MUFU.EX2 R185, R185 ;  /* 0x000000b900b97308 */ /* 0x000ee20000000800 */
[----:B------:R-:W-:Y:S02]  /*93f0*/  LOP3.LUT R4, R4, 0xff, RZ, 0xc0, !PT ;  /* 0x000000ff04047812 */ /* 0x000fe400078ec0ff */
[----:B------:R-:W-:Y:S02]  /*9400*/  SHF.R.U32.HI R11, RZ, 0x8, R11 ;  /* 0x00000008ff0b7819 */ /* 0x000fe4000001160b */
[----:B------:R-:W-:Y:S02]  /*9410*/  LOP3.LUT R10, R10, 0xff, RZ, 0xc0, !PT ;  /* 0x000000ff0a0a7812 */ /* 0x000fe400078ec0ff */
[----:B------:R-:W-:Y:S01]  /*9420*/  HSET2.LE.AND R8, R8, R61, PT ;  /* 0x0000003d08087233 */ /* 0x000fe20003803000 */
[----:B------:R-:W5:Y:S01]  /*9430*/  MUFU.EX2 R183, R183 ;  /* 0x000000b700b77308 */ /* 0x000f620000000800 */
[----:B------:R-:W-:Y:S01]  /*9440*/  LOP3.LUT R34, R14, 0xff, RZ, 0xc0, !PT ;  /* 0x000000ff0e227812 */ /* 0x000fe200078ec0ff */
[----:B----4-:R-:W-:Y:S01]  /*9450*/  FADD.FTZ R235, R186, R45 ;  /* 0x0000002dbaeb7221 */ /* 0x010fe20000010000 */
[----:B------:R-:W-:-:S02]  /*9460*/  SHF.R.U32.HI R35, RZ, 0x18, R14 ;  /* 0x00000018ff237819 */ /* 0x000fc4000001160e */
[----:B------:R-:W-:Y:S01]  /*9470*/  PRMT R33, R4, 0x5410, R33 ;  /* 0x0000541004217816 */ /* 0x000fe20000000021 */
[----:B------:R-:W4:Y:S01]  /*9480*/  LDSM.16.MT88.4 R12, [R216+0xa800] ;  /* 0x00a80000d80c783b */ /* 0x000f220000004200 */
[----:B------:R-:W-:Y:S01]  /*9490*/  PRMT R34, R34, 0x5410, R11 ;  /* 0x0000541022227816 */ /* 0x000fe2000000000b */
[----:B------:R-:W-:Y:S01]  /*94a0*/  MUFU.EX2 R65, R65 ;  /* 0x0000004100417308 */ /* 0x000fe20000000800 */
[----:B------:R-:W-:Y:S01]  /*94b0*/  PRMT R35, R10, 0x5410, R35 ;  /* 0x000054100a237816 */ /* 0x000fe20000000023 */
[----:B------:R-:W-:Y:S01]  /*94c0*/  LDSM.16.MT88.4 R4, [R216+0xb800] ;  /* 0x00b80000d804783b */ /* 0x000fe20000004200 */
[----:B------:R-:W-:Y:S01]  /*94d0*/  LOP3.LUT R32, R8, R32, RZ, 0xc0, !PT ;  /* 0x0000002008207212 */ /* 0x000fe200078ec0ff */
[----:B---3--:R-:W-:Y:S01]  /*94e0*/  FADD.FTZ R41, R185, R41 ;  /* 0x00000029b9297221 */ /* 0x008fe20000010000 */
[--C-:B------:R-:W-:Y:S01]  /*94f0*/  HSET2.LE.AND R33, R33, R61.reuse, PT ;  /* 0x0000003d21217233 */ /* 0x100fe20003803000 */
[----:B------:R-:W3:Y:S01]  /*9500*/  LDSM.16.MT88.4 R8, [R217+0xb800] ;  /* 0x00b80000d908783b */ /* 0x000ee20000004200 */
[----:B------:R-:W-:Y:S01]  /*9510*/  F2FP.BF16.F32.PACK_AB R28, R199, R198 ;  /* 0x000000c6c71c723e */ /* 0x000fe200000010ff */
[----:B------:R-:W-:Y:S01]  /*9520*/  MUFU.EX2 R64, R64 ;  /* 0x0000004000407308 */ /* 0x000fe20000000800 */
[----:B------:R-:W-:Y:S01]  /*9530*/  HSET2.LE.AND R34, R34, R61, PT ;  /* 0x0000003d22227233 */ /* 0x000fe20003803000 */
[----:B-----5:R-:W-:Y:S01]  /*9540*/  FADD.FTZ R41, R183, R41 ;  /* 0x00000029b7297221 */ /* 0x020fe20000010000 */
[----:B------:R-:W-:-:S02]  /*9550*/  LOP3.LUT R33, R33, R28, RZ, 0xc0, !PT ;  /* 0x0000001c21217212 */ /* 0x000fc400078ec0ff */
[----:B------:R-:W-:Y:S01]  /*9560*/  F2FP.BF16.F32.PACK_AB R28, R238, R233 ;  /* 0x000000e9ee1c723e */ /* 0x000fe200000010ff */
[----:B------:R-:W-:Y:S01]  /*9570*/  FADD.FTZ R41, R184, R41 ;  /* 0x00000029b8297221 */ /* 0x000fe20000010000 */
[----:B------:R-:W-:Y:S01]  /*9580*/  HSET2.LE.AND R35, R35, R61, PT ;  /* 0x0000003d23237233 */ /* 0x000fe20003803000 */
[----:B------:R-:W5:Y:S01]  /*9590*/  MUFU.EX2 R172, R172 ;  /* 0x000000ac00ac7308 */ /* 0x000f620000000800 */
[----:B------:R-:W-:Y:S01]  /*95a0*/  LOP3.LUT R34, R34, R28, RZ, 0xc0, !PT ;  /* 0x0000001c22227212 */ /* 0x000fe200078ec0ff */
[----:B------:R-:W-:Y:S01]  /*95b0*/  FADD.FTZ R234, R178, R41 ;  /* 0x00000029b2ea7221 */ /* 0x000fe20000010000 */
[----:B------:R-:W-:Y:S02]  /*95c0*/  F2FP.BF16.F32.PACK_AB R28, R206, R207 ;  /* 0x000000cfce1c723e */ /* 0x000fe400000010ff */
[----:B------:R-:W-:Y:S02]  /*95d0*/  LOP3.LUT R194, R245, UR24, R194, 0x96, !PT ;  /* 0x00000018f5c27c12 */ /* 0x000fe4000f8e96c2 */
[----:B------:R-:W-:Y:S01]  /*95e0*/  LOP3.LUT R35, R35, R28, RZ, 0xc0, !PT ;  /* 0x0000001c23237212 */ /* 0x000fe200078ec0ff */
[----:B------:R-:W1:Y:S01]  /*95f0*/  MUFU.EX2 R67, R67 ;  /* 0x0000004300437308 */ /* 0x000e620000000800 */
[----:B------:R-:W-:Y:S01]  /*9600*/  LOP3.LUT R28, R193, UR25, R250, 0x96, !PT ;  /* 0x00000019c11c7c12 */ /* 0x000fe2000f8e96fa */
[----:B------:R-:W-:Y:S01]  /*9610*/  IMAD.WIDE.U32 R30, R194, -0x326172a9, RZ ;  /* 0xcd9e8d57c21e7825 */ /* 0x000fe200078e00ff */
[----:B------:R-:W-:-:S03]  /*9620*/  LOP3.LUT R242, R167, UR5, R242, 0x96, !PT ;  /* 0x00000005a7f27c12 */ /* 0x000fc6000f8e96f2 */
[----:B------:R-:W-:Y:S01]  /*9630*/  IMAD.WIDE.U32 R28, R28, -0x2daee0ad, RZ ;  /* 0xd2511f531c1c7825 */ /* 0x000fe200078e00ff */
[----:B------:R-:W-:Y:S01]  /*9640*/  LOP3.LUT R193, R31, UR23, R192, 0x96, !PT ;  /* 0x000000171fc17c12 */ /* 0x000fe2000f8e96c0 */
[----:B--2---:R-:W-:Y:S01]  /*9650*/  HMMA.16816.F32.BF16 R156, R32, R24, R156 ;  /* 0x00000018209c723c */ /* 0x004fe2000004189c */
[----:B------:R-:W2:Y:S01]  /*9660*/  MUFU.EX2 R63, R63 ;  /* 0x0000003f003f7308 */ /* 0x000ea20000000800 */
[----:B-----5:R-:W-:Y:S01]  /*9670*/  FADD.FTZ R53, R172, R53 ;  /* 0x00000035ac357221 */ /* 0x020fe20000010000 */
[----:B------:R-:W-:-:S03]  /*9680*/  LOP3.LUT R244, R29, UR22, R244, 0x96, !PT ;  /* 0x000000161df47c12 */ /* 0x000fc6000f8e96f4 */
[C---:B------:R-:W-:Y:S02]  /*9690*/  HMMA.16816.F32.BF16 R152, R32.reuse, R26, R152 ;  /* 0x0000001a2098723c */ /* 0x040fe40000041898 */
[----:B------:R-:W-:Y:S01]  /*96a0*/  IMAD.WIDE.U32 R244, R244, -0x326172a9, RZ ;  /* 0xcd9e8d57f4f47825 */ /* 0x000fe200078e00ff */
[----:B------:R-:W-:Y:S03]  /*96b0*/  MUFU.EX2 R62, R62 ;  /* 0x0000003e003e7308 */ /* 0x000fe60000000800 */
[----:B-1----:R-:W-:Y:S01]  /*96c0*/  FADD.FTZ R53, R67, R53 ;  /* 0x0000003543357221 */ /* 0x002fe20000010000 */
[C---:B------:R-:W-:Y:S01]  /*96d0*/  HMMA.16816.F32.BF16 R72, R32.reuse, R20, R72 ;  /* 0x000000142048723c */ /* 0x040fe20000041848 */
[----:B------:R-:W-:Y:S02]  /*96e0*/  LOP3.LUT R192, R245, UR21, R30, 0x96, !PT ;  /* 0x00000015f5c07c12 */ /* 0x000fe4000f8e961e */
[----:B------:R-:W-:Y:S01]  /*96f0*/  FADD.FTZ R53, R65, R53 ;  /* 0x0000003541357221 */ /* 0x000fe20000010000 */
[----:B------:R-:W-:Y:S02]  /*9700*/  MUFU.EX2 R58, R58 ;  /* 0x0000003a003a7308 */ /* 0x000fe40000000800 */
[----:B------:R-:W-:Y:S01]  /*9710*/  HMMA.16816.F32.BF16 R76, R32, R22, R76 ;  /* 0x00000016204c723c */ /* 0x000fe2000004184c */
[----:B--2---:R-:W-:Y:S01]  /*9720*/  FADD.FTZ R49, R63, R49 ;  /* 0x000000313f317221 */ /* 0x004fe20000010000 */
[----:B------:R-:W-:-:S04]  /*9730*/  FADD.FTZ R237, R64, R53 ;  /* 0x0000003540ed7221 */ /* 0x000fc80000010000 */
[C---:B------:R-:W-:Y:S01]  /*9740*/  HMMA.16816.F32.BF16 R88, R32.reuse, R16, R88 ;  /* 0x000000102058723c */ /* 0x040fe20000041858 */
[----:B------:R-:W1:Y:S05]  /*9750*/  MUFU.EX2 R59, R59 ;  /* 0x0000003b003b7308 */ /* 0x000e6a0000000800 */
[C---:B------:R-:W-:Y:S06]  /*9760*/  HMMA.16816.F32.BF16 R92, R32.reuse, R18, R92 ;  /* 0x00000012205c723c */ /* 0x040fec000004185c */
[C---:B----4-:R-:W-:Y:S06]  /*9770*/  HMMA.16816.F32.BF16 R104, R32.reuse, R12, R104 ;  /* 0x0000000c2068723c */ /* 0x050fec0000041868 */
[----:B------:R-:W-:Y:S01]  /*9780*/  HMMA.16816.F32.BF16 R144, R32, R14, R144 ;  /* 0x0000000e2090723c */ /* 0x000fe20000041890 */
[----:B-1----:R-:W-:-:S04]  /*9790*/  FADD.FTZ R49, R59, R49 ;  /* 0x000000313b317221 */ /* 0x002fc80000010000 */
[----:B------:R-:W-:Y:S01]  /*97a0*/  FADD.FTZ R49, R62, R49 ;  /* 0x000000313e317221 */ /* 0x000fe20000010000 */
[----:B---3--:R-:W-:Y:S03]  /*97b0*/  HMMA.16816.F32.BF16 R112, R32, R8, R112 ;  /* 0x000000082070723c */ /* 0x008fe60000041870 */
[----:B------:R-:W-:-:S03]  /*97c0*/  FADD.FTZ R236, R58, R49 ;  /* 0x000000313aec7221 */ /* 0x000fc60000010000 */
[C---:B------:R-:W-:Y:S06]  /*97d0*/  HMMA.16816.F32.BF16 R136, R32.reuse, R10, R136 ;  /* 0x0000000a2088723c */ /* 0x040fec0000041888 */
[C---:B------:R-:W-:Y:S06]  /*97e0*/  HMMA.16816.F32.BF16 R120, R32.reuse, R4, R120 ;  /* 0x000000042078723c */ /* 0x040fec0000041878 */
[----:B------:R-:W-:Y:S07]  /*97f0*/  HMMA.16816.F32.BF16 R124, R32, R6, R124 ;  /* 0x00000006207c723c */ /* 0x000fee000004187c */
[----:B------:R-:W-:Y:S01]  /*9800*/  IMAD.WIDE.U32 R32, R193, -0x2daee0ad, RZ ;  /* 0xd2511f53c1207825 */ /* 0x000fe200078e00ff */
[----:B------:R-:W-:-:S03]  /*9810*/  F2FP.BF16.F32.PACK_AB R34, R186, R187 ;  /* 0x000000bbba22723e */ /* 0x000fc600000010ff */
[----:B------:R-:W-:Y:S01]  /*9820*/  IMAD.WIDE.U32 R192, R192, -0x2daee0ad, RZ ;  /* 0xd2511f53c0c07825 */ /* 0x000fe200078e00ff */
[----:B------:R-:W-:-:S04]  /*9830*/  LOP3.LUT R248, R33, UR20, R28, 0x96, !PT ;  /* 0x0000001421f87c12 */ /* 0x000fc8000f8e961c */
[----:B------:R-:W-:Y:S01]  /*9840*/  LOP3.LUT R32, R193, UR18, R32, 0x96, !PT ;  /* 0x00000012c1207c12 */ /* 0x000fe2000f8e9620 */
[----:B------:R-:W-:-:S04]  /*9850*/  IMAD.WIDE.U32 R248, R248, -0x326172a9, RZ ;  /* 0xcd9e8d57f8f87825 */ /* 0x000fc800078e00ff */
[----:B------:R-:W-:-:S03]  /*9860*/  IMAD.WIDE.U32 R32, R32, -0x326172a9, RZ ;  /* 0xcd9e8d5720207825 */ /* 0x000fc600078e00ff */
[C---:B------:R-:W-:Y:S02]  /*9870*/  LOP3.LUT R28, R32.reuse, 0xffff, RZ, 0xc0, !PT ;  /* 0x0000ffff201c7812 */ /* 0x040fe400078ec0ff */
[----:B------:R-:W-:Y:S02]  /*9880*/  LOP3.LUT R30, R32, 0xff, RZ, 0xc0, !PT ;  /* 0x000000ff201e7812 */ /* 0x000fe400078ec0ff */
[----:B------:R-:W-:Y:S02]  /*9890*/  SHF.R.U32.HI R28, RZ, 0x8, R28 ;  /* 0x00000008ff1c7819 */ /* 0x000fe4000001161c */
[----:B------:R-:W-:Y:S02]  /*98a0*/  SHF.R.U32.HI R29, RZ, 0x18, R32 ;  /* 0x00000018ff1d7819 */ /* 0x000fe40000011620 */
[----:B------:R-:W-:Y:S02]  /*98b0*/  PRMT R30, R30, 0x5410, R28 ;  /* 0x000054101e1e7816 */ /* 0x000fe4000000001c */
[----:B------:R-:W-:-:S02]  /*98c0*/  SHF.R.U32.HI R28, RZ, 0x10, R32 ;  /* 0x00000010ff1c7819 */ /* 0x000fc40000011620 */
[----:B------:R-:W-:Y:S02]  /*98d0*/  LOP3.LUT R31, R33, UR28, R248, 0x96, !PT ;  /* 0x0000001c211f7c12 */ /* 0x000fe4000f8e96f8 */
[----:B------:R-:W-:Y:S02]  /*98e0*/  LOP3.LUT R28, R28, 0xff, RZ, 0xc0, !PT ;  /* 0x000000ff1c1c7812 */ /* 0x000fe400078ec0ff */
[C---:B------:R-:W-:Y:S02]  /*98f0*/  LOP3.LUT R33, R31.reuse, 0xffff, RZ, 0xc0, !PT ;  /* 0x0000ffff1f217812 */ /* 0x040fe400078ec0ff */
[----:B------:R-:W-:Y:S02]  /*9900*/  PRMT R28, R28, 0x5410, R29 ;  /* 0x000054101c1c7816 */ /* 0x000fe4000000001d */
[----:B------:R-:W-:Y:S02]  /*9910*/  SHF.R.U32.HI R29, RZ, 0x10, R31 ;  /* 0x00000010ff1d7819 */ /* 0x000fe4000001161f */
[----:B------:R-:W-:-:S02]  /*9920*/  LOP3.LUT R32, R31, 0xff, RZ, 0xc0, !PT ;  /* 0x000000ff1f207812 */ /* 0x000fc400078ec0ff */
[----:B------:R-:W-:Y:S02]  /*9930*/  SHF.R.U32.HI R31, RZ, 0x18, R31 ;  /* 0x00000018ff1f7819 */ /* 0x000fe4000001161f */
[----:B------:R-:W-:Y:S02]  /*9940*/  LOP3.LUT R29, R29, 0xff, RZ, 0xc0, !PT ;  /* 0x000000ff1d1d7812 */ /* 0x000fe400078ec0ff */
[----:B------:R-:W-:Y:S02]  /*9950*/  HSET2.LE.AND R30, R30, R61, PT ;  /* 0x0000003d1e1e7233 */ /* 0x000fe40003803000 */
[----:B------:R-:W-:Y:S02]  /*9960*/  PRMT R29, R29, 0x5410, R31 ;  /* 0x000054101d1d7816 */ /* 0x000fe4000000001f */
[----:B------:R-:W-:Y:S02]  /*9970*/  F2FP.BF16.F32.PACK_AB R31, R181, R177 ;  /* 0x000000b1b51f723e */ /* 0x000fe400000010ff */
[----:B------:R-:W-:-:S02]  /*9980*/  SHF.R.U32.HI R33, RZ, 0x8, R33 ;  /* 0x00000008ff217819 */ /* 0x000fc40000011621 */
[----:B------:R-:W-:Y:S02]  /*9990*/  LOP3.LUT R30, R30, R31, RZ, 0xc0, !PT ;  /* 0x0000001f1e1e7212 */ /* 0x000fe400078ec0ff */
[--C-:B------:R-:W-:Y:S02]  /*99a0*/  HSET2.LE.AND R28, R28, R61.reuse, PT ;  /* 0x0000003d1c1c7233 */ /* 0x100fe40003803000 */
[----:B------:R-:W-:Y:S02]  /*99b0*/  PRMT R32, R32, 0x5410, R33 ;  /* 0x0000541020207816 */ /* 0x000fe40000000021 */
[----:B------:R-:W-:Y:S02]  /*99c0*/  F2FP.BF16.F32.PACK_AB R31, R182, R180 ;  /* 0x000000b4b61f723e */ /* 0x000fe400000010ff */
[----:B------:R-:W-:Y:S02]  /*99d0*/  HSET2.LE.AND R29, R29, R61, PT ;  /* 0x0000003d1d1d7233 */ /* 0x000fe40003803000 */
[----:B------:R-:W-:-:S02]  /*99e0*/  LOP3.LUT R31, R28, R31, RZ, 0xc0, !PT ;  /* 0x0000001f1c1f7212 */ /* 0x000fc400078ec0ff */
[----:B------:R-:W-:Y:S02]  /*99f0*/  HSET2.LE.AND R28, R32, R61, PT ;  /* 0x0000003d201c7233 */ /* 0x000fe40003803000 */
[----:B------:R-:W-:Y:S02]  /*9a00*/  F2FP.BF16.F32.PACK_AB R32, R175, R173 ;  /* 0x000000adaf20723e */ /* 0x000fe400000010ff */
[----:B------:R-:W-:Y:S02]  /*9a10*/  F2FP.BF16.F32.PACK_AB R33, R183, R185 ;  /* 0x000000b9b721723e */ /* 0x000fe400000010ff */
[----:B------:R-:W-:Y:S02]  /*9a20*/  LOP3.LUT R28, R28, R32, RZ, 0xc0, !PT ;  /* 0x000000201c1c7212 */ /* 0x000fe400078ec0ff */
[----:B------:R-:W-:-:S04]  /*9a30*/  F2FP.BF16.F32.PACK_AB R32, R176, R174 ;  /* 0x000000aeb020723e */ /* 0x000fc800000010ff */
[----:B------:R-:W-:-:S07]  /*9a40*/  LOP3.LUT R29, R29, R32, RZ, 0xc0, !PT ;  /* 0x000000201d1d7212 */ /* 0x000fce00078ec0ff */
[C---:B------:R-:W-:Y:S06]  /*9a50*/  HMMA.16816.F32.BF16 R84, R28.reuse, R16, R84 ;  /* 0x000000101c54723c */ /* 0x040fec0000041854 */
        /* <DEDUP_REMOVED lines=30> */
[----:B------:R-:W-:-:S02]  /*9c40*/  F2FP.BF16.F32.PACK_AB R4, R178, R184 ;  /* 0x000000b8b204723e */ /* 0x000fc400000010ff */
[----:B------:R-:W-:Y:S02]  /*9c50*/  LOP3.LUT R166, R249, UR19, R244, 0x96, !PT ;  /* 0x00000013f9a67c12 */ /* 0x000fe4000f8e96f4 */
[----:B------:R-:W-:Y:S01]  /*9c60*/  LOP3.LUT R32, R32, R10, RZ, 0xc0, !PT ;  /* 0x0000000a20207212 */ /* 0x000fe200078ec0ff */
[C---:B------:R-:W-:Y:S01]  /*9c70*/  HMMA.16816.F32.BF16 R80, R28.reuse, R22, R80 ;  /* 0x000000161c50723c */ /* 0x040fe20000041850 */
[----:B------:R-:W-:Y:S01]  /*9c80*/  LOP3.LUT R33, R8, R33, RZ, 0xc0, !PT ;  /* 0x0000002108217212 */ /* 0x000fe200078ec0ff */
[----:B------:R-:W2:Y:S01]  /*9c90*/  LDSM.16.MT88.4 R20, [R216+0x9c00] ;  /* 0x009c0000d814783b */ /* 0x000ea20000004200 */
[----:B------:R-:W-:Y:S01]  /*9ca0*/  LOP3.LUT R34, R12, R34, RZ, 0xc0, !PT ;  /* 0x000000220c227212 */ /* 0x000fe200078ec0ff */
[----:B------:R-:W-:Y:S01]  /*9cb0*/  IMAD.WIDE.U32 R166, R166, -0x2daee0ad, RZ ;  /* 0xd2511f53a6a67825 */ /* 0x000fe200078e00ff */
[----:B------:R-:W-:Y:S01]  /*9cc0*/  LOP3.LUT R35, R35, R4, RZ, 0xc0, !PT ;  /* 0x0000000423237212 */ /* 0x000fe200078ec0ff */
[----:B------:R-:W-:Y:S01]  /*9cd0*/  HMMA.16816.F32.BF16 R96, R28, R18, R96 ;  /* 0x000000121c60723c */ /* 0x000fe20000041860 */
[----:B------:R-:W3:Y:S02]  /*9ce0*/  LDSM.16.MT88.4 R16, [R217+0xac00] ;  /* 0x00ac0000d910783b */ /* 0x000ee40000004200 */
[----:B------:R-:W-:-:S02]  /*9cf0*/  LOP3.LUT R192, R167, UR5, R192, 0x96, !PT ;  /* 0x00000005a7c07c12 */ /* 0x000fc4000f8e96c0 */
[----:B------:R-:W4:Y:S01]  /*9d00*/  LDSM.16.MT88.4 R12, [R216+0xac00] ;  /* 0x00ac0000d80c783b */ /* 0x000f220000004200 */
[----:B------:R-:W-:Y:S01]  /*9d10*/  HMMA.16816.F32.BF16 R128, R28, R6, R128 ;  /* 0x000000061c80723c */ /* 0x000fe20000041880 */
[C---:B------:R-:W-:Y:S02]  /*9d20*/  LOP3.LUT R66, R192.reuse, 0xffff, RZ, 0xc0, !PT ;  /* 0x0000ffffc0427812 */ /* 0x040fe400078ec0ff */
[----:B------:R-:W5:Y:S01]  /*9d30*/  LDSM.16.MT88.4 R8, [R217+0xbc00] ;  /* 0x00bc0000d908783b */ /* 0x000f620000004200 */
[----:B------:R-:W-:Y:S02]  /*9d40*/  LOP3.LUT R60, R192, 0xff, RZ, 0xc0, !PT ;  /* 0x000000ffc03c7812 */ /* 0x000fe400078ec0ff */
[----:B------:R-:W-:Y:S01]  /*9d50*/  SHF.R.U32.HI R66, RZ, 0x8, R66 ;  /* 0x00000008ff427819 */ /* 0x000fe20000011642 */
[----:B------:R-:W5:Y:S01]  /*9d60*/  LDSM.16.MT88.4 R4, [R216+0xbc00] ;  /* 0x00bc0000d804783b */ /* 0x000f620000004200 */
[C---:B------:R-:W-:Y:S01]  /*9d70*/  LOP3.LUT R31, R166.reuse, 0xffff, RZ, 0xc0, !PT ;  /* 0x0000ffffa61f7812 */ /* 0x040fe200078ec0ff */
[--C-:B------:R-:W-:Y:S01]  /*9d80*/  IMAD.MOV.U32 R167, RZ, RZ, R37.reuse ;  /* 0x000000ffffa77224 */ /* 0x100fe200078e0025 */
[----:B------:R-:W-:Y:S01]  /*9d90*/  LOP3.LUT R28, R166, 0xff, RZ, 0xc0, !PT ;  /* 0x000000ffa61c7812 */ /* 0x000fe200078ec0ff */
[----:B------:R-:W-:Y:S01]  /*9da0*/  @P0 IMAD.MOV.U32 R167, RZ, RZ, R37 ;  /* 0x000000ffffa70224 */ /* 0x000fe200078e0025 */
[----:B------:R-:W-:-:S02]  /*9db0*/  SHF.R.U32.HI R30, RZ, 0x10, R166 ;  /* 0x00000010ff1e7819 */ /* 0x000fc400000116a6 */
[----:B------:R-:W-:Y:S02]  /*9dc0*/  SHF.R.U32.HI R31, RZ, 0x8, R31 ;  /* 0x00000008ff1f7819 */ /* 0x000fe4000001161f */
[----:B------:R-:W-:Y:S02]  /*9dd0*/  SHF.R.U32.HI R165, RZ, 0x10, R192 ;  /* 0x00000010ffa57819 */ /* 0x000fe400000116c0 */
[----:B------:R-:W-:Y:S01]  /*9de0*/  SHF.R.U32.HI R29, RZ, 0x18, R166 ;  /* 0x00000018ff1d7819 */ /* 0x000fe200000116a6 */
[C---:B-1----:R-:W-:Y:S01]  /*9df0*/  HMMA.16816.F32.BF16 R156, R32.reuse, R24, R156 ;  /* 0x00000018209c723c */ /* 0x042fe2000004189c */
[----:B------:R-:W-:Y:S01]  /*9e00*/  LOP3.LUT R30, R30, 0xff, RZ, 0xc0, !PT ;  /* 0x000000ff1e1e7812 */ /* 0x000fe200078ec0ff */
[--C-:B------:R-:W-:Y:S01]  /*9e10*/  IMAD.MOV.U32 R166, RZ, RZ, R36.reuse ;  /* 0x000000ffffa67224 */ /* 0x100fe200078e0024 */
[----:B------:R-:W-:Y:S01]  /*9e20*/  PRMT R28, R28, 0x5410, R31 ;  /* 0x000054101c1c7816 */ /* 0x000fe2000000001f */
[----:B------:R-:W-:Y:S01]  /*9e30*/  @P0 IMAD.MOV.U32 R166, RZ, RZ, R36 ;  /* 0x000000ffffa60224 */ /* 0x000fe200078e0024 */
[----:B------:R-:W-:Y:S01]  /*9e40*/  PRMT R60, R60, 0x5410, R66 ;  /* 0x000054103c3c7816 */ /* 0x000fe20000000042 */
[----:B------:R-:W-:Y:S01]  /*9e50*/  HMMA.16816.F32.BF16 R152, R32, R26, R152 ;  /* 0x0000001a2098723c */ /* 0x000fe20000041898 */
[----:B------:R-:W-:-:S02]  /*9e60*/  SHF.R.U32.HI R192, RZ, 0x18, R192 ;  /* 0x00000018ffc07819 */ /* 0x000fc400000116c0 */
[----:B------:R-:W-:Y:S02]  /*9e70*/  LOP3.LUT R165, R165, 0xff, RZ, 0xc0, !PT ;  /* 0x000000ffa5a57812 */ /* 0x000fe400078ec0ff */
[----:B------:R-:W-:Y:S01]  /*9e80*/  PRMT R29, R30, 0x5410, R29 ;  /* 0x000054101e1d7816 */ /* 0x000fe2000000001d */
[C---:B--2---:R-:W-:Y:S01]  /*9e90*/  HMMA.16816.F32.BF16 R72, R32.reuse, R20, R72 ;  /* 0x000000142048723c */ /* 0x044fe20000041848 */
[--C-:B------:R-:W-:Y:S02]  /*9ea0*/  HSET2.LE.AND R30, R28, R61.reuse, PT ;  /* 0x0000003d1c1e7233 */ /* 0x100fe40003803000 */
[----:B------:R-:W-:Y:S02]  /*9eb0*/  PRMT R165, R165, 0x5410, R192 ;  /* 0x00005410a5a57816 */ /* 0x000fe400000000c0 */
[----:B------:R-:W-:Y:S01]  /*9ec0*/  HSET2.LE.AND R28, R60, R61, PT ;  /* 0x0000003d3c1c7233 */ /* 0x000fe20003803000 */
[----:B------:R-:W-:Y:S01]  /*9ed0*/  HMMA.16816.F32.BF16 R76, R32, R22, R76 ;  /* 0x00000016204c723c */ /* 0x000fe2000004184c */
[----:B------:R-:W-:-:S02]  /*9ee0*/  F2FP.BF16.F32.PACK_AB R60, R64, R65 ;  /* 0x00000041403c723e */ /* 0x000fc400000010ff */
[--C-:B------:R-:W-:Y:S02]  /*9ef0*/  HSET2.LE.AND R31, R29, R61.reuse, PT ;  /* 0x0000003d1d1f7233 */ /* 0x100fe40003803000 */
[----:B------:R-:W-:Y:S01]  /*9f00*/  HSET2.LE.AND R29, R165, R61, PT ;  /* 0x0000003da51d7233 */ /* 0x000fe20003803000 */
[C---:B---3--:R-:W-:Y:S01]  /*9f10*/  HMMA.16816.F32.BF16 R88, R32.reuse, R16, R88 ;  /* 0x000000102058723c */ /* 0x048fe20000041858 */
[----:B------:R-:W-:Y:S01]  /*9f20*/  LOP3.LUT R30, R30, R60, RZ, 0xc0, !PT ;  /* 0x0000003c1e1e7212 */ /* 0x000fe200078ec0ff */
[--C-:B------:R-:W-:Y:S01]  /*9f30*/  IMAD.MOV.U32 R165, RZ, RZ, R2.reuse ;  /* 0x000000ffffa57224 */ /* 0x100fe200078e0002 */
[----:B------:R-:W-:Y:S01]  /*9f40*/  F2FP.BF16.F32.PACK_AB R61, R58, R62 ;  /* 0x0000003e3a3d723e */ /* 0x000fe200000010ff */
[----:B------:R-:W-:Y:S01]  /*9f50*/  @P0 IMAD.MOV.U32 R165, RZ, RZ, R2 ;  /* 0x000000ffffa50224 */ /* 0x000fe200078e0002 */
[----:B------:R-:W-:Y:S01]  /*9f60*/  F2FP.BF16.F32.PACK_AB R66, R67, R172 ;  /* 0x000000ac4342723e */ /* 0x000fe200000010ff */
[----:B------:R-:W-:Y:S01]  /*9f70*/  HMMA.16816.F32.BF16 R92, R32, R18, R92 ;  /* 0x00000012205c723c */ /* 0x000fe2000004185c */
[----:B------:R-:W-:-:S02]  /*9f80*/  F2FP.BF16.F32.PACK_AB R60, R59, R63 ;  /* 0x0000003f3b3c723e */ /* 0x000fc400000010ff */
[----:B------:R-:W-:Y:S02]  /*9f90*/  LOP3.LUT R31, R31, R61, RZ, 0xc0, !PT ;  /* 0x0000003d1f1f7212 */ /* 0x000fe400078ec0ff */
[----:B------:R-:W-:Y:S01]  /*9fa0*/  LOP3.LUT R28, R28, R66, RZ, 0xc0, !PT ;  /* 0x000000421c1c7212 */ /* 0x000fe200078ec0ff */
[----:B----4-:R-:W-:Y:S01]  /*9fb0*/  HMMA.16816.F32.BF16 R104, R32, R12, R104 ;  /* 0x0000000c2068723c */ /* 0x010fe20000041868 */
[----:B------:R-:W-:-:S05]  /*9fc0*/  LOP3.LUT R29, R29, R60, RZ, 0xc0, !PT ;  /* 0x0000003c1d1d7212 */ /* 0x000fca00078ec0ff */
        /* <DEDUP_REMOVED lines=19> */
.L_x_364:
[----:B------:R-:W-:-:S07]  /*a100*/  IADD3 R231, R230, -0x1, RZ ;  /* 0xffffffffe6e77810 */ /* 0x000fce0007ffe0ff */
.L_x_366:
[----:B------:R-:W-:-:S13]  /*a110*/  ISETP.GE.AND P0, PT, R231, RZ, PT ;  /* 0x000000ffe700720c */ /* 0x000fda0003f06270 */
[----:B------:R-:W-:Y:S05]  /*a120*/  @!P0 BRA `(.L_x_367) ;  /* 0x0000004000688947 */ /* 0x000fea0003800000 */
[----:B------:R-:W-:Y:S01]  /*a130*/  IMAD.WIDE.U32 R242, R232, -0x326172a9, RZ ;  /* 0xcd9e8d57e8f27825 */ /* 0x000fe200078e00ff */
[----:B------:R-:W-:Y:S01]  /*a140*/  USHF.L.U64.HI UR12, UR10, 0x5, UR11 ;  /* 0x000000050a0c7899 */ /* 0x000fe2000801020b */
[----:B------:R-:W-:Y:S01]  /*a150*/  PRMT R230, R164, 0x7054, R164 ;  /* 0x00007054a4e67816 */ /* 0x000fe200000000a4 */
[----:B------:R-:W-:Y:S01]  /*a160*/  USHF.L.U32 UR10, UR10, 0x5, URZ ;  /* 0x000000050a0a7899 */ /* 0x000fe2000800063f */
[----:B------:R-:W-:Y:S01]  /*a170*/  IMAD.WIDE.U32 R238, R171, -0x326172a9, RZ ;  /* 0xcd9e8d57abee7825 */ /* 0x000fe200078e00ff */
[-C--:B------:R-:W-:Y:S01]  /*a180*/  LOP3.LUT R240, R243, R170.reuse, RZ, 0x3c, !PT ;  /* 0x000000aaf3f07212 */ /* 0x080fe200078e3cff */
[----:B------:R-:W-:Y:S01]  /*a190*/  ULDC UR4, c[0x0][0x2ec] ;  /* 0x0000bb0000047ab9 */ /* 0x000fe20000000800 */
[----:B------:R-:W-:Y:S01]  /*a1a0*/  MOV R164, R167 ;  /* 0x000000a700a47202 */ /* 0x000fe20000000f00 */
[----:B------:R-:W-:Y:S01]  /*a1b0*/  IMAD.WIDE.U32 R244, R169, -0x2daee0ad, RZ ;  /* 0xd2511f53a9f47825 */ /* 0x000fe200078e00ff */
[----:B------:R-:W-:Y:S01]  /*a1c0*/  LOP3.LUT R232, R239, R170, RZ, 0x3c, !PT ;  /* 0x000000aaefe87212 */ /* 0x000fe200078e3cff */
[----:B------:R-:W-:Y:S01]  /*a1d0*/  USHF.L.U64.HI UR12, UR10, 0x1, UR12 ;  /* 0x000000010a0c7899 */ /* 0x000fe2000801020c */
[----:B------:R-:W-:Y:S01]  /*a1e0*/  MOV R3, R168 ;  /* 0x000000a800037202 */ /* 0x000fe20000000f00 */
[----:B------:R-:W-:Y:S01]  /*a1f0*/  IMAD.WIDE.U32 R240, R240, -0x2daee0ad, RZ ;  /* 0xd2511f53f0f07825 */ /* 0x000fe200078e00ff */
[----:B------:R-:W-:Y:S01]  /*a200*/  MOV R2, R165 ;  /* 0x000000a500027202 */ /* 0x000fe20000000f00 */
[----:B------:R-:W-:Y:S01]  /*a210*/  USHF.L.U32 UR13, UR10, 0x1, URZ ;  /* 0x000000010a0d7899 */ /* 0x000fe2000800063f */
[----:B------:R-:W-:Y:S01]  /*a220*/  MOV R0, R166 ;  /* 0x000000a600007202 */ /* 0x000fe20000000f00 */
[----:B------:R-:W-:Y:S01]  /*a230*/  IMAD.WIDE.U32 R232, R232, -0x2daee0ad, RZ ;  /* 0xd2511f53e8e87825 */ /* 0x000fe200078e00ff */
[----:B------:R-:W-:Y:S01]  /*a240*/  MOV R226, R246 ;  /* 0x000000f600e27202 */ /* 0x000fe20000000f00 */
[----:B------:R-:W-:Y:S01]  /*a250*/  ULDC.64 UR10, c[0x0][0x220] ;  /* 0x00008800000a7ab9 */ /* 0x000fe20000000a00 */
[----:B------:R-:W-:Y:S01]  /*a260*/  ULDC.64 UR6, c[0x0][0x218] ;  /* 0x0000860000067ab9 */ /* 0x000fe20000000a00 */
[----:B------:R-:W-:Y:S01]  /*a270*/  ULDC.64 UR8, c[0x0][0x248] ;  /* 0x0000920000087ab9 */ /* 0x000fe20000000a00 */
[----:B------:R-:W-:Y:S05]  /*a280*/  BRA `(.L_x_368) ;  /* 0x00000000005c7947 */ /* 0x000fea0003800000 */
.L_x_370:
[----:B------:R-:W-:Y:S04]  /*a290*/  VIADD R166, R231, 0xffffffff ;  /* 0xffffffffe7a67836 */ /* 0x000fe80000000000 */
[C---:B------:R-:W-:Y:S01]  /*a2a0*/  IMAD.WIDE.U32 R170, R166.reuse, UR8, RZ ;  /* 0x00000008a6aa7c25 */ /* 0x040fe2000f8e00ff */
[----:B------:R-:W-:Y:S05]  /*a2b0*/  SHF.R.S32.HI R165, RZ, 0x1f, R166 ;  /* 0x0000001fffa57819 */ /* 0x000fea00000114a6 */
[----:B------:R-:W-:Y:S04]  /*a2c0*/  IMAD R165, R165, UR8, RZ ;  /* 0x00000008a5a57c24 */ /* 0x000fe8000f8e02ff */
        /* <DEDUP_REMOVED lines=19> */
.L_x_368:
[----:B------:R-:W-:Y:S04]  /*a400*/  DEPBAR.LE SB0, 0x0 ;  /* 0x000080000000791a */ /* 0x000fe80000000000 */
[----:B------:R-:W-:Y:S01]  /*a410*/  BAR.SYNC.DEFER_BLOCKING 0x0 ;  /* 0x0000000000007b1d */ /* 0x000fe20000010000 */
[----:B------:R-:W-:Y:S01]  /*a420*/  SHF.R.S32.HI R5, RZ, 0x1f, R231 ;  /* 0x0000001fff057819 */ /* 0x000fe200000114e7 */
[C---:B------:R-:W-:Y:S02]  /*a430*/  IMAD R4, R231.reuse, UR16, RZ ;  /* 0x00000010e7047c24 */ /* 0x040fe4000f8e02ff */
[----:B------:R-:W-:Y:S04]  /*a440*/  IMAD.WIDE.U32 R6, R231, UR17, R226 ;  /* 0x00000011e7067c25 */ /* 0x000fe8000f8e00e2 */
[----:B------:R-:W-:Y:S01]  /*a450*/  IMAD R4, R5, UR17, R4 ;  /* 0x0000001105047c24 */ /* 0x000fe2000f8e0204 */
[----:B------:R-:W-:Y:S03]  /*a460*/  LEA R8, P1, R6, UR10, 0x1 ;  /* 0x0000000a06087c11 */ /* 0x000fe6000f8208ff */
[----:B------:R-:W-:Y:S01]  /*a470*/  IMAD.IADD R4, R7, 0x1, R4 ;  /* 0x0000000107047824 */ /* 0x000fe200078e0204 */
[----:B------:R-:W-:Y:S04]  /*a480*/  IADD3 R10, P0, R8, UR13, RZ ;  /* 0x0000000d080a7c10 */ /* 0x000fe8000ff1e0ff */
[----:B------:R-:W-:Y:S04]  /*a490*/  LEA.HI.X R9, R6, UR11, R4, 0x1, P1 ;  /* 0x0000000b06097c11 */ /* 0x000fe800088f0c04 */
[----:B------:R-:W-:Y:S02]  /*a4a0*/  IADD3.X R11, R9, UR12, RZ, P0, !PT ;  /* 0x0000000c090b7c10 */ /* 0x000fe400087fe4ff */
        /* <DEDUP_REMOVED lines=12> */
[----:B------:R-:W1:Y:S06]  /*a570*/  LDSM.16.M88.4 R60, [R221+0x1000] ;  /* 0x00100000dd3c783b */ /* 0x000e6c0000000200 */
[----:B------:R-:W3:Y:S06]  /*a580*/  LDSM.16.M88.4 R32, [R220+0x400] ;  /* 0x00040000dc20783b */ /* 0x000eec0000000200 */
[----:B------:R-:W0:Y:S06]  /*a590*/  LDGDEPBAR ;  /* 0x00000000000079af */ /* 0x000e2c0000000000 */
[----:B------:R-:W4:Y:S06]  /*a5a0*/  LDSM.16.M88.4 R48, [R220+0x800] ;  /* 0x00080000dc30783b */ /* 0x000f2c0000000200 */
[----:B------:R-:W5:Y:S06]  /*a5b0*/  LDSM.16.M88.4 R168, [R220+0xc00] ;  /* 0x000c0000dca8783b */ /* 0x000f6c0000000200 */
[----:B------:R-:W-:Y:S01]  /*a5c0*/  LDSM.16.M88.4 R172, [R219] ;  /* 0x00000000dbac783b */ /* 0x000fe20000000200 */
[-C--:B--2---:R-:W-:Y:S05]  /*a5d0*/  HMMA.16816.F32.BF16 R4, R64, R16.reuse, RZ ;  /* 0x000000104004723c */ /* 0x084fea00000418ff */
[----:B------:R-:W2:Y:S01]  /*a5e0*/  LDSM.16.M88.4 R176, [R218] ;  /* 0x00000000dab0783b */ /* 0x000ea20000000200 */
[C---:B-1----:R-:W-:Y:S05]  /*a5f0*/  HMMA.16816.F32.BF16 R8, R60.reuse, R16, RZ ;  /* 0x000000103c08723c */ /* 0x042fea00000418ff */
[----:B------:R-:W1:Y:S01]  /*a600*/  LDSM.16.M88.4 R180, [R219+0x1000] ;  /* 0x00100000dbb4783b */ /* 0x000e620000000200 */
[-C--:B------:R-:W-:Y:S05]  /*a610*/  HMMA.16816.F32.BF16 R12, R60, R18.reuse, RZ ;  /* 0x000000123c0c723c */ /* 0x080fea00000418ff */
[----:B------:R-:W1:Y:S01]  /*a620*/  LDSM.16.M88.4 R184, [R218+0x400] ;  /* 0x00040000dab8783b */ /* 0x000e620000000200 */
[C---:B------:R-:W-:Y:S05]  /*a630*/  HMMA.16816.F32.BF16 R16, R64.reuse, R18, RZ ;  /* 0x000000124010723c */ /* 0x040fea00000418ff */
[----:B------:R-:W1:Y:S01]  /*a640*/  LDSM.16.M88.4 R188, [R218+0x800] ;  /* 0x00080000dabc783b */ /* 0x000e620000000200 */
[-C--:B---3--:R-:W-:Y:S05]  /*a650*/  HMMA.16816.F32.BF16 R20, R64, R32.reuse, RZ ;  /* 0x000000204014723c */ /* 0x088fea00000418ff */
[----:B------:R-:W3:Y:S01]  /*a660*/  LDSM.16.M88.4 R192, [R218+0xc00] ;  /* 0x000c0000dac0783b */ /* 0x000ee20000000200 */
[C---:B------:R-:W-:Y:S05]  /*a670*/  HMMA.16816.F32.BF16 R24, R60.reuse, R32, RZ ;  /* 0x000000203c18723c */ /* 0x040fea00000418ff */
[----:B------:R-:W-:Y:S01]  /*a680*/  LDSM.16.M88.4 R196, [R220+0x1000] ;  /* 0x00100000dcc4783b */ /* 0x000fe20000000200 */
[-C--:B------:R-:W-:Y:S05]  /*a690*/  HMMA.16816.F32.BF16 R28, R60, R34.reuse, RZ ;  /* 0x000000223c1c723c */ /* 0x080fea00000418ff */
[----:B------:R-:W-:Y:S01]  /*a6a0*/  LDSM.16.M88.4 R200, [R221+0x3000] ;  /* 0x00300000ddc8783b */ /* 0x000fe20000000200 */
[C---:B------:R-:W-:Y:S05]  /*a6b0*/  HMMA.16816.F32.BF16 R32, R64.reuse, R34, RZ ;  /* 0x000000224020723c */ /* 0x040fea00000418ff */
[----:B------:R-:W-:Y:S01]  /*a6c0*/  LDSM.16.M88.4 R204, [R219+0x2000] ;  /* 0x00200000dbcc783b */ /* 0x000fe20000000200 */
[-C--:B----4-:R-:W-:Y:S05]  /*a6d0*/  HMMA.16816.F32.BF16 R36, R64, R48.reuse, RZ ;  /* 0x000000304024723c */ /* 0x090fea00000418ff */
[----:B------:R-:W-:Y:S01]  /*a6e0*/  LDSM.16.M88.4 R208, [R218+0x1000] ;  /* 0x00100000dad0783b */ /* 0x000fe20000000200 */
[C---:B------:R-:W-:Y:S05]  /*a6f0*/  HMMA.16816.F32.BF16 R40, R60.reuse, R48, RZ ;  /* 0x000000303c28723c */ /* 0x040fea00000418ff */
[----:B------:R-:W-:Y:S01]  /*a700*/  LDSM.16.M88.4 R212, [R219+0x3000] ;  /* 0x00300000dbd4783b */ /* 0x000fe20000000200 */
[-C--:B------:R-:W-:Y:S06]  /*a710*/  HMMA.16816.F32.BF16 R44, R60, R50.reuse, RZ ;  /* 0x000000323c2c723c */ /* 0x080fec00000418ff */
[C---:B------:R-:W-:Y:S06]  /*a720*/  HMMA.16816.F32.BF16 R48, R64.reuse, R50, RZ ;  /* 0x000000324030723c */ /* 0x040fec00000418ff */
[-C--:B-----5:R-:W-:Y:S06]  /*a730*/  HMMA.16816.F32.BF16 R52, R64, R168.reuse, RZ ;  /* 0x000000a84034723c */ /* 0x0a0fec00000418ff */
[C---:B------:R-:W-:Y:S06]  /*a740*/  HMMA.16816.F32.BF16 R56, R60.reuse, R168, RZ ;  /* 0x000000a83c38723c */ /* 0x040fec00000418ff */
[-C--:B------:R-:W-:Y:S06]  /*a750*/  HMMA.16816.F32.BF16 R60, R60, R170.reuse, RZ ;  /* 0x000000aa3c3c723c */ /* 0x080fec00000418ff */
[----:B------:R-:W-:Y:S01]  /*a760*/  HMMA.16816.F32.BF16 R64, R64, R170, RZ ;  /* 0x000000aa4040723c */ /* 0x000fe200000418ff */
[----:B------:R-:W4:Y:S05]  /*a770*/  LDSM.16.M88.4 R168, [R221+0x2000] ;  /* 0x00200000dda8783b */ /* 0x000f2a0000000200 */
[-C--:B--2---:R-:W-:Y:S06]  /*a780*/  HMMA.16816.F32.BF16 R4, R172, R176.reuse, R4 ;  /* 0x000000b0ac04723c */ /* 0x084fec0000041804 */
        /* <DEDUP_REMOVED lines=13> */
[----:B------:R-:W5:Y:S05]  /*a860*/  LDSM.16.M88.4 R188, [R220+0x1c00] ;  /* 0x001c0000dcbc783b */ /* 0x000f6a0000000200 */
[-C--:B---3--:R-:W-:Y:S06]  /*a870*/  HMMA.16816.F32.BF16 R52, R172, R192.reuse, R52 ;  /* 0x000000c0ac34723c */ /* 0x088fec0000041834 */
[C---:B------:R-:W-:Y:S06]  /*a880*/  HMMA.16816.F32.BF16 R56, R180.reuse, R192, R56 ;  /* 0x000000c0b438723c */ /* 0x040fec0000041838 */
[-C--:B------:R-:W-:Y:S01]  /*a890*/  HMMA.16816.F32.BF16 R60, R180, R194.reuse, R60 ;  /* 0x000000c2b43c723c */ /* 0x080fe2000004183c */
[----:B------:R-:W-:Y:S05]  /*a8a0*/  LDSM.16.M88.4 R180, [R218+0x1800] ;  /* 0x00180000dab4783b */ /* 0x000fea0000000200 */
[----:B------:R-:W-:Y:S01]  /*a8b0*/  HMMA.16816.F32.BF16 R64, R172, R194, R64 ;  /* 0x000000c2ac40723c */ /* 0x000fe20000041840 */
[----:B------:R-:W3:Y:S05]  /*a8c0*/  LDSM.16.M88.4 R172, [R218+0x1400] ;  /* 0x00140000daac783b */ /* 0x000eea0000000200 */
[-C--:B----4-:R-:W-:Y:S01]  /*a8d0*/  HMMA.16816.F32.BF16 R4, R168, R196.reuse, R4 ;  /* 0x000000c4a804723c */ /* 0x090fe20000041804 */
[----:B------:R-:W-:Y:S05]  /*a8e0*/  LDSM.16.M88.4 R192, [R220+0x2c00] ;  /* 0x002c0000dcc0783b */ /* 0x000fea0000000200 */
        /* <DEDUP_REMOVED lines=12> */
[C---:B------:R-:W-:Y:S01]  /*a9b0*/  HMMA.16816.F32.BF16 R48, R168.reuse, R186, R48 ;  /* 0x000000baa830723c */ /* 0x040fe20000041830 */
[----:B------:R-:W-:Y:S05]  /*a9c0*/  LDSM.16.M88.4 R184, [R220+0x2000] ;  /* 0x00200000dcb8783b */ /* 0x000fea0000000200 */
[-C--:B-----5:R-:W-:Y:S06]  /*a9d0*/  HMMA.16816.F32.BF16 R52, R168, R188.reuse, R52 ;  /* 0x000000bca834723c */ /* 0x0a0fec0000041834 */
[C---:B------:R-:W-:Y:S06]  /*a9e0*/  HMMA.16816.F32.BF16 R56, R200.reuse, R188, R56 ;  /* 0x000000bcc838723c */ /* 0x040fec0000041838 */
[-C--:B------:R-:W-:Y:S01]  /*a9f0*/  HMMA.16816.F32.BF16 R60, R200, R190.reuse, R60 ;  /* 0x000000bec83c723c */ /* 0x080fe2000004183c */
[----:B------:R-:W-:Y:S05]  /*aa00*/  LDSM.16.M88.4 R200, [R218+0x2000] ;  /* 0x00200000dac8783b */ /* 0x000fea0000000200 */
[----:B------:R-:W-:Y:S01]  /*aa10*/  HMMA.16816.F32.BF16 R64, R168, R190, R64 ;  /* 0x000000bea840723c */ /* 0x000fe20000041840 */
[----:B------:R-:W2:Y:S05]  /*aa20*/  LDSM.16.M88.4 R168, [R221+0x4000] ;  /* 0x00400000dda8783b */ /* 0x000eaa0000000200 */
[-C--:B------:R-:W-:Y:S01]  /*aa30*/  HMMA.16816.F32.BF16 R4, R204, R208.reuse, R4 ;  /* 0x000000d0cc04723c */ /* 0x080fe20000041804 */
[----:B------:R-:W4:Y:S05]  /*aa40*/  LDSM.16.M88.4 R188, [R221+0x5000] ;  /* 0x00500000ddbc783b */ /* 0x000f2a0000000200 */
        /* <DEDUP_REMOVED lines=17> */
[----:B------:R-:W-:Y:S01]  /*ab60*/  HMMA.16816.F32.BF16 R64, R204, R178, R64 ;  /* 0x000000b2cc40723c */ /* 0x000fe20000041840 */
[----:B------:R-:W1:Y:S05]  /*ab70*/  LDSM.16.M88.4 R176, [R218+0x2400] ;  /* 0x00240000dab0783b */ /* 0x000e6a0000000200 */
[-C--:B--2---:R-:W-:Y:S06]  /*ab80*/  HMMA.16816.F32.BF16 R4, R168, R184.reuse, R4 ;  /* 0x000000b8a804723c */ /* 0x084fec0000041804 */
[C---:B----4-:R-:W-:Y:S06]  /*ab90*/  HMMA.16816.F32.BF16 R8, R188.reuse, R184, R8 ;  /* 0x000000b8bc08723c */ /* 0x050fec0000041808 */
[-C--:B------:R-:W-:Y:S06]  /*aba0*/  HMMA.16816.F32.BF16 R12, R188, R186.reuse, R12 ;  /* 0x000000babc0c723c */ /* 0x080fec000004180c */
[C---:B------:R-:W-:Y:S01]  /*abb0*/  HMMA.16816.F32.BF16 R16, R168.reuse, R186, R16 ;  /* 0x000000baa810723c */ /* 0x040fe20000041810 */
[----:B------:R-:W2:Y:S05]  /*abc0*/  LDSM.16.M88.4 R184, [R218+0x2800] ;  /* 0x00280000dab8783b */ /* 0x000eaa0000000200 */
[-C--:B---3--:R-:W-:Y:S06]  /*abd0*/  HMMA.16816.F32.BF16 R20, R168, R172.reuse, R20 ;  /* 0x000000aca814723c */ /* 0x088fec0000041814 */
[C---:B------:R-:W-:Y:S06]  /*abe0*/  HMMA.16816.F32.BF16 R24, R188.reuse, R172, R24 ;  /* 0x000000acbc18723c */ /* 0x040fec0000041818 */
[-C--:B------:R-:W-:Y:S06]  /*abf0*/  HMMA.16816.F32.BF16 R28, R188, R174.reuse, R28 ;  /* 0x000000aebc1c723c */ /* 0x080fec000004181c */
[C---:B------:R-:W-:Y:S06]  /*ac00*/  HMMA.16816.F32.BF16 R32, R168.reuse, R174, R32 ;  /* 0x000000aea820723c */ /* 0x040fec0000041820 */
[-C--:B-----5:R-:W-:Y:S06]  /*ac10*/  HMMA.16816.F32.BF16 R36, R168, R180.reuse, R36 ;  /* 0x000000b4a824723c */ /* 0x0a0fec0000041824 */
[C---:B------:R-:W-:Y:S06]  /*ac20*/  HMMA.16816.F32.BF16 R40, R188.reuse, R180, R40 ;  /* 0x000000b4bc28723c */ /* 0x040fec0000041828 */
[-C--:B------:R-:W-:Y:S06]  /*ac30*/  HMMA.16816.F32.BF16 R44, R188, R182.reuse, R44 ;  /* 0x000000b6bc2c723c */ /* 0x080fec000004182c */
[C---:B------:R-:W-:Y:S06]  /*ac40*/  HMMA.16816.F32.BF16 R48, R168.reuse, R182, R48 ;  /* 0x000000b6a830723c */ /* 0x040fec0000041830 */
        /* <DEDUP_REMOVED lines=8> */
[C---:B------:R-:W-:Y:S06]  /*acd0*/  HMMA.16816.F32.BF16 R8, R208.reuse, R200, R8 ;  /* 0x000000c8d008723c */ /* 0x040fec0000041808 */
[-C--:B------:R-:W-:Y:S06]  /*ace0*/  HMMA.16816.F32.BF16 R12, R208, R202.reuse, R12 ;  /* 0x000000cad00c723c */ /* 0x080fec000004180c */
[C---:B------:R-:W-:Y:S06]  /*acf0*/  HMMA.16816.F32.BF16 R16, R196.reuse, R202, R16 ;  /* 0x000000cac410723c */ /* 0x040fec0000041810 */
        /* <DEDUP_REMOVED lines=14> */
[C---:B------:R-:W-:Y:S05]  /*ade0*/  HMMA.16816.F32.BF16 R48, R196.reuse, R186, R48 ;  /* 0x000000bac430723c */ /* 0x040fea0000041830 */
[----:B------:R-:W-:Y:S01]  /*adf0*/  FMNMX.FTZ R165, R19, R165, !PT ;  /* 0x000000a513a57209 */ /* 0x000fe20007810000 */
[-C--:B---3--:R-:W-:Y:S05]  /*ae00*/  HMMA.16816.F32.BF16 R52, R196, R168.reuse, R52 ;  /* 0x000000a8c434723c */ /* 0x088fea0000041834 */
        /* <DEDUP_REMOVED lines=28> */
.L_x_369:
[----:B------:R-:W-:Y:S01]  /*afd0*/  FMNMX.FTZ R166, R8, R0, !PT ;  /* 0x0000000008a67209 */ /* 0x000fe20007810000 */
[----:B-1----:R-:W1:Y:S01]  /*afe0*/  SHFL.BFLY PT, R170, R168, 0x2, 0x1f ;  /* 0x0c401f00a8aa7f89 */ /* 0x002e6200000e0000 */
[----:B------:R-:W-:Y:S01]  /*aff0*/  FMNMX.FTZ R169, R10, R2, !PT ;  /* 0x000000020aa97209 */ /* 0x000fe20007810000 */
[----:B------:R-:W-:Y:S01]  /*b000*/  IMAD.SHL.U32 R213, R231, 0x2, RZ ;  /* 0x00000002e7d57824 */ /* 0x000fe200078e00ff */
[----:B------:R-:W-:Y:S05]  /*b010*/  FMNMX.FTZ R166, R9, R166, !PT ;  /* 0x000000a609a67209 */ /* 0x000fea0007810000 */
[----:B------:R-:W2:Y:S01]  /*b020*/  SHFL.BFLY PT, R165, R167, 0x2, 0x1f ;  /* 0x0c401f00a7a57f89 */ /* 0x000ea200000e0000 */
[----:B------:R-:W-:Y:S01]  /*b030*/  FMNMX.FTZ R169, R11, R169, !PT ;  /* 0x000000a90ba97209 */ /* 0x000fe20007810000 */
[----:B------:R-:W-:Y:S01]  /*b040*/  VIADD R231, R231, 0xffffffff ;  /* 0xffffffffe7e77836 */ /* 0x000fe20000000000 */
[----:B------:R-:W-:Y:S05]  /*b050*/  FMNMX.FTZ R166, R12, R166, !PT ;  /* 0x000000a60ca67209 */ /* 0x000fea0007810000 */
[----:B------:R-:W-:Y:S01]  /*b060*/  LDSM.16.MT88.4 R184, [R216+0x9000] ;  /* 0x00900000d8b8783b */ /* 0x000fe20000004200 */
        /* <DEDUP_REMOVED lines=28> */
[C---:B------:R-:W-:Y:S01]  /*b230*/  FADD.FTZ R165, -R168.reuse, R3 ;  /* 0x00000003a8a57221 */ /* 0x040fe20000010100 */
[----:B------:R-:W-:Y:S01]  /*b240*/  FMNMX.FTZ R166, R61, R166, !PT ;  /* 0x000000a63da67209 */ /* 0x000fe20007810000 */
[C---:B------:R-:W-:Y:S01]  /*b250*/  FMUL.FTZ R204, R168.reuse, UR4 ;  /* 0x00000004a8cc7c20 */ /* 0x040fe20008410000 */
[----:B------:R-:W-:Y:S01]  /*b260*/  FSETP.NEU.FTZ.AND P1, PT, R168, -INF , PT ;  /* 0xff800000a800780b */ /* 0x000fe20003f3d000 */
[----:B------:R-:W-:Y:S01]  /*b270*/  FMUL.FTZ R165, R165, UR4 ;  /* 0x00000004a5a57c20 */ /* 0x000fe20008410000 */
[C---:B------:R-:W-:Y:S01]  /*b280*/  FADD.FTZ R3, -R167.reuse, R164 ;  /* 0x000000a4a7037221 */ /* 0x040fe20000010100 */
[----:B------:R-:W1:Y:S01]  /*b290*/  SHFL.BFLY PT, R171, R166, 0x2, 0x1f ;  /* 0x0c401f00a6ab7f89 */ /* 0x000e6200000e0000 */
[----:B------:R-:W-:Y:S01]  /*b2a0*/  FSEL R204, R204, RZ, P1 ;  /* 0x000000ffcccc7208 */ /* 0x000fe20000800000 */
[----:B------:R2:W3:Y:S01]  /*b2b0*/  MUFU.EX2 R164, R165 ;  /* 0x000000a500a47308 */ /* 0x0004e20000000800 */
[C---:B------:R-:W-:Y:S01]  /*b2c0*/  FMUL.FTZ R203, R167.reuse, UR4 ;  /* 0x00000004a7cb7c20 */ /* 0x040fe20008410000 */
[----:B------:R-:W-:Y:S01]  /*b2d0*/  FSETP.NEU.FTZ.AND P1, PT, R167, -INF , PT ;  /* 0xff800000a700780b */ /* 0x000fe20003f3d000 */
[----:B------:R-:W-:Y:S01]  /*b2e0*/  FMUL.FTZ R3, R3, UR4 ;  /* 0x0000000403037c20 */ /* 0x000fe20008410000 */
[----:B------:R-:W-:Y:S01]  /*b2f0*/  LOP3.LUT R246, R241, UR26, R244, 0x96, !PT ;  /* 0x0000001af1f67c12 */ /* 0x000fe2000f8e96f4 */
[--C-:B------:R-:W-:Y:S01]  /*b300*/  FFMA.FTZ R170, R17, UR4, -R204.reuse ;  /* 0x0000000411aa7c23 */ /* 0x100fe200080108cc */
[----:B------:R-:W-:Y:S01]  /*b310*/  FSEL R203, R203, RZ, P1 ;  /* 0x000000ffcbcb7208 */ /* 0x000fe20000800000 */
[----:B------:R-:W-:Y:S01]  /*b320*/  FFMA.FTZ R189, R4, UR4, -R204 ;  /* 0x0000000404bd7c23 */ /* 0x000fe200080108cc */
[----:B------:R-:W-:Y:S01]  /*b330*/  LOP3.LUT R214, R233, UR26, R244, 0x96, !PT ;  /* 0x0000001ae9d67c12 */ /* 0x000fe2000f8e96f4 */
[----:B------:R-:W-:Y:S04]  /*b340*/  IMAD.WIDE.U32 R246, R246, -0x326172a9, RZ ;  /* 0xcd9e8d57f6f67825 */ /* 0x000fe800078e00ff */
[--C-:B------:R-:W-:Y:S01]  /*b350*/  FFMA.FTZ R190, R5, UR4, -R204.reuse ;  /* 0x0000000405be7c23 */ /* 0x100fe200080108cc */
[----:B------:R-:W-:Y:S01]  /*b360*/  MUFU.EX2 R170, R170 ;  /* 0x000000aa00aa7308 */ /* 0x000fe20000000800 */
[--C-:B------:R-:W-:Y:S01]  /*b370*/  FFMA.FTZ R18, R18, UR4, -R203.reuse ;  /* 0x0000000412127c23 */ /* 0x100fe200080108cb */
[----:B------:R-:W-:Y:S04]  /*b380*/  IMAD.WIDE.U32 R214, R214, -0x326172a9, RZ ;  /* 0xcd9e8d57d6d67825 */ /* 0x000fe800078e00ff */
[--C-:B------:R-:W-:Y:S01]  /*b390*/  FFMA.FTZ R188, R19, UR4, -R203.reuse ;  /* 0x0000000413bc7c23 */ /* 0x100fe200080108cb */
[----:B------:R-:W-:Y:S01]  /*b3a0*/  FFMA.FTZ R194, R6, UR4, -R203 ;  /* 0x0000000406c27c23 */ /* 0x000fe200080108cb */
[----:B--2---:R-:W-:Y:S01]  /*b3b0*/  FMNMX.FTZ R165, R58, R169, !PT ;  /* 0x000000a93aa57209 */ /* 0x004fe20007810000 */
[----:B------:R-:W-:Y:S01]  /*b3c0*/  FFMA.FTZ R169, R16, UR4, -R204 ;  /* 0x0000000410a97c23 */ /* 0x000fe200080108cc */
[----:B------:R-:W-:Y:S01]  /*b3d0*/  LOP3.LUT R16, R245, UR33, R213, 0x96, !PT ;  /* 0x00000021f5107c12 */ /* 0x000fe2000f8e96d5 */
[----:B------:R-:W-:Y:S01]  /*b3e0*/  FFMA.FTZ R193, R7, UR4, -R203 ;  /* 0x0000000407c17c23 */ /* 0x000fe200080108cb */
[----:B------:R-:W-:Y:S01]  /*b3f0*/  FMNMX.FTZ R165, R59, R165, !PT ;  /* 0x000000a53ba57209 */ /* 0x000fe20007810000 */
[----:B------:R-:W-:Y:S01]  /*b400*/  MUFU.EX2 R188, R188 ;  /* 0x000000bc00bc7308 */ /* 0x000fe20000000800 */
[----:B-1----:R-:W-:Y:S01]  /*b410*/  FMNMX.FTZ R166, R166, R171, !PT ;  /* 0x000000aba6a67209 */ /* 0x002fe20007810000 */
[----:B------:R-:W-:Y:S01]  /*b420*/  IMAD.WIDE.U32 R248, R16, -0x326172a9, RZ ;  /* 0xcd9e8d5710f87825 */ /* 0x000fe200078e00ff */
[----:B------:R-:W-:Y:S03]  /*b430*/  FMNMX.FTZ R165, R62, R165, !PT ;  /* 0x000000a53ea57209 */ /* 0x000fe60007810000 */
[C---:B---3--:R-:W-:Y:S01]  /*b440*/  FMUL.FTZ R68, R164.reuse, R68 ;  /* 0x00000044a4447220 */ /* 0x048fe20000410000 */
[C---:B------:R-:W-:Y:S01]  /*b450*/  FMUL.FTZ R69, R164.reuse, R69 ;  /* 0x00000045a4457220 */ /* 0x040fe20000410000 */
[----:B------:R-:W-:Y:S02]  /*b460*/  FMNMX.FTZ R165, R63, R165, !PT ;  /* 0x000000a53fa57209 */ /* 0x000fe40007810000 */
[----:B------:R1:W-:Y:S01]  /*b470*/  MUFU.EX2 R171, R18 ;  /* 0x0000001200ab7308 */ /* 0x0003e20000000800 */
[C---:B------:R-:W-:Y:S01]  /*b480*/  LOP3.LUT R173, R249.reuse, UR27, R242, 0x96, !PT ;  /* 0x0000001bf9ad7c12 */ /* 0x040fe2000f8e96f2 */
[C---:B------:R-:W-:Y:S01]  /*b490*/  FMUL.FTZ R80, R164.reuse, R80 ;  /* 0x00000050a4507220 */ /* 0x040fe20000410000 */
[----:B------:R-:W-:Y:S01]  /*b4a0*/  LOP3.LUT R17, R249, UR27, R238, 0x96, !PT ;  /* 0x0000001bf9117c12 */ /* 0x000fe2000f8e96ee */
[----:B------:R-:W2:Y:S01]  /*b4b0*/  SHFL.BFLY PT, R16, R165, 0x2, 0x1f ;  /* 0x0c401f00a5107f89 */ /* 0x000ea200000e0000 */
[--C-:B------:R-:W-:Y:S01]  /*b4c0*/  LOP3.LUT R172, R247, UR25, R248.reuse, 0x96, !PT ;  /* 0x00000019f7ac7c12 */ /* 0x100fe2000f8e96f8 */
[----:B------:R-:W-:Y:S01]  /*b4d0*/  IMAD.WIDE.U32 R250, R173, -0x2daee0ad, RZ ;  /* 0xd2511f53adfa7825 */ /* 0x000fe200078e00ff */
[----:B------:R-:W-:Y:S03]  /*b4e0*/  LOP3.LUT R248, R215, UR25, R248, 0x96, !PT ;  /* 0x00000019d7f87c12 */ /* 0x000fe6000f8e96f8 */
[----:B------:R-:W-:Y:S01]  /*b4f0*/  MUFU.EX2 R169, R169 ;  /* 0x000000a900a97308 */ /* 0x000fe20000000800 */
[C---:B------:R-:W-:Y:S01]  /*b500*/  FMUL.FTZ R81, R164.reuse, R81 ;  /* 0x00000051a4517220 */ /* 0x040fe20000410000 */
[----:B------:R-:W-:Y:S01]  /*b510*/  IMAD.WIDE.U32 R208, R17, -0x2daee0ad, RZ ;  /* 0xd2511f5311d07825 */ /* 0x000fe200078e00ff */
[----:B------:R-:W-:Y:S01]  /*b520*/  LOP3.LUT R19, R251, UR24, R240, 0x96, !PT ;  /* 0x00000018fb137c12 */ /* 0x000fe2000f8e96f0 */
[----:B------:R-:W3:Y:S02]  /*b530*/  SHFL.BFLY PT, R17, R166, 0x1, 0x1f ;  /* 0x0c201f00a6117f89 */ /* 0x000ee400000e0000 */
[----:B------:R-:W-:Y:S01]  /*b540*/  FMUL.FTZ R84, R164, R84 ;  /* 0x00000054a4547220 */ /* 0x000fe20000410000 */
[----:B------:R-:W-:Y:S04]  /*b550*/  IMAD.WIDE.U32 R172, R172, -0x2daee0ad, RZ ;  /* 0xd2511f53acac7825 */ /* 0x000fe800078e00ff */
[----:B------:R-:W-:Y:S01]  /*b560*/  FMUL.FTZ R85, R164, R85 ;  /* 0x00000055a4557220 */ /* 0x000fe20000410000 */
[----:B------:R-:W-:Y:S01]  /*b570*/  MUFU.EX2 R189, R189 ;  /* 0x000000bd00bd7308 */ /* 0x000fe20000000800 */
[----:B-1----:R-:W-:Y:S01]  /*b580*/  LOP3.LUT R18, R209, UR24, R232, 0x96, !PT ;  /* 0x00000018d1127c12 */ /* 0x002fe2000f8e96e8 */
[----:B------:R-:W-:Y:S01]  /*b590*/  IMAD.WIDE.U32 R248, R248, -0x2daee0ad, RZ ;  /* 0xd2511f53f8f87825 */ /* 0x000fe200078e00ff */
[----:B------:R-:W-:Y:S03]  /*b5a0*/  LOP3.LUT R250, R173, UR22, R250, 0x96, !PT ;  /* 0x00000016adfa7c12 */ /* 0x000fe6000f8e96fa */
[C---:B------:R-:W-:Y:S01]  /*b5b0*/  FMUL.FTZ R96, R164.reuse, R96 ;  /* 0x00000060a4607220 */ /* 0x040fe20000410000 */
[----:B------:R-:W-:Y:S01]  /*b5c0*/  IMAD.WIDE.U32 R210, R19, -0x326172a9, RZ ;  /* 0xcd9e8d5713d27825 */ /* 0x000fe200078e00ff */
[----:B------:R-:W-:Y:S02]  /*b5d0*/  LOP3.LUT R208, R249, UR22, R208, 0x96, !PT ;  /* 0x00000016f9d07c12 */ /* 0x000fe4000f8e96d0 */
[----:B------:R-:W-:Y:S01]  /*b5e0*/  MUFU.EX2 R190, R190 ;  /* 0x000000be00be7308 */ /* 0x000fe20000000800 */
[----:B------:R-:W-:Y:S01]  /*b5f0*/  FMUL.FTZ R97, R164, R97 ;  /* 0x00000061a4617220 */ /* 0x000fe20000410000 */
[----:B------:R-:W-:Y:S04]  /*b600*/  IMAD.WIDE.U32 R250, R250, -0x326172a9, RZ ;  /* 0xcd9e8d57fafa7825 */ /* 0x000fe800078e00ff */
[----:B------:R-:W-:Y:S01]  /*b610*/  FMUL.FTZ R100, R164, R100 ;  /* 0x00000064a4647220 */ /* 0x000fe20000410000 */
[----:B--2---:R-:W-:Y:S01]  /*b620*/  FMNMX.FTZ R4, R165, R16, !PT ;  /* 0x00000010a5047209 */ /* 0x004fe20007810000 */
[----:B------:R-:W-:Y:S01]  /*b630*/  IMAD.WIDE.U32 R208, R208, -0x326172a9, RZ ;  /* 0xcd9e8d57d0d07825 */ /* 0x000fe200078e00ff */
[----:B------:R-:W-:Y:S01]  /*b640*/  LOP3.LUT R16, R211, UR23, R246, 0x96, !PT ;  /* 0x00000017d3107c12 */ /* 0x000fe2000f8e96f6 */
[----:B------:R-:W-:Y:S01]  /*b650*/  MUFU.EX2 R194, R194 ;  /* 0x000000c200c27308 */ /* 0x000fe20000000800 */
[----:B------:R-:W-:Y:S01]  /*b660*/  LOP3.LUT R210, R251, UR21, R210, 0x96, !PT ;  /* 0x00000015fbd27c12 */ /* 0x000fe2000f8e96d2 */
[----:B------:R-:W1:Y:S01]  /*b670*/  SHFL.BFLY PT, R165, R4, 0x1, 0x1f ;  /* 0x0c201f0004a57f89 */ /* 0x000e6200000e0000 */
[----:B------:R-:W-:Y:S01]  /*b680*/  IMAD.WIDE.U32 R206, R18, -0x326172a9, RZ ;  /* 0xcd9e8d5712ce7825 */ /* 0x000fe200078e00ff */
[----:B---3--:R-:W-:Y:S03]  /*b690*/  FMNMX.FTZ R166, R166, R17, !PT ;  /* 0x00000011a6a67209 */ /* 0x008fe60007810000 */
[----:B------:R-:W-:Y:S01]  /*b6a0*/  FMUL.FTZ R101, R164, R101 ;  /* 0x00000065a4657220 */ /* 0x000fe20000410000 */
[----:B------:R-:W-:Y:S01]  /*b6b0*/  IMAD.WIDE.U32 R18, R16, -0x2daee0ad, RZ ;  /* 0xd2511f5310127825 */ /* 0x000fe200078e00ff */
[----:B------:R-:W-:Y:S01]  /*b6c0*/  LOP3.LUT R206, R209, UR21, R206, 0x96, !PT ;  /* 0x00000015d1ce7c12 */ /* 0x000fe2000f8e96ce */
[----:B------:R-:W-:Y:S01]  /*b6d0*/  MUFU.EX2 R193, R193 ;  /* 0x000000c100c17308 */ /* 0x000fe20000000800 */
[----:B------:R-:W-:Y:S01]  /*b6e0*/  LOP3.LUT R16, R207, UR23, R214, 0x96, !PT ;  /* 0x00000017cf107c12 */ /* 0x000fe2000f8e96d6 */
[----:B------:R-:W-:Y:S01]  /*b6f0*/  IMAD.WIDE.U32 R210, R210, -0x2daee0ad, RZ ;  /* 0xd2511f53d2d27825 */ /* 0x000fe200078e00ff */
[----:B------:R-:W-:Y:S03]  /*b700*/  LOP3.LUT R5, R19, UR20, R172, 0x96, !PT ;  /* 0x0000001413057c12 */ /* 0x000fe6000f8e96ac */
[----:B------:R-:W-:Y:S01]  /*b710*/  FMUL.FTZ R202, R166, UR4 ;  /* 0x00000004a6ca7c20 */ /* 0x000fe20008410000 */
[----:B------:R-:W-:Y:S01]  /*b720*/  IMAD.WIDE.U32 R16, R16, -0x2daee0ad, RZ ;  /* 0xd2511f5310107825 */ /* 0x000fe200078e00ff */
[----:B------:R-:W-:Y:S02]  /*b730*/  LOP3.LUT R6, R211, UR18, R18, 0x96, !PT ;  /* 0x00000012d3067c12 */ /* 0x000fe4000f8e9612 */
[----:B------:R-:W2:Y:S01]  /*b740*/  MUFU.EX2 R3, R3 ;  /* 0x0000000300037308 */ /* 0x000ea20000000800 */
[----:B------:R-:W-:Y:S01]  /*b750*/  FSETP.NEU.FTZ.AND P1, PT, R166, -INF , PT ;  /* 0xff800000a600780b */ /* 0x000fe20003f3d000 */
[----:B------:R-:W-:Y:S01]  /*b760*/  IMAD.WIDE.U32 R206, R206, -0x2daee0ad, RZ ;  /* 0xd2511f53cece7825 */ /* 0x000fe200078e00ff */
[----:B------:R-:W-:Y:S02]  /*b770*/  LOP3.LUT R248, R17, UR20, R248, 0x96, !PT ;  /* 0x0000001411f87c12 */ /* 0x000fe4000f8e96f8 */
[----:B------:R-:W-:Y:S01]  /*b780*/  FSEL R202, R202, RZ, P1 ;  /* 0x000000ffcaca7208 */ /* 0x000fe20000800000 */
[----:B------:R-:W-:Y:S01]  /*b790*/  IMAD.WIDE.U32 R18, R6, -0x326172a9, RZ ;  /* 0xcd9e8d5706127825 */ /* 0x000fe200078e00ff */
[----:B------:R-:W-:Y:S02]  /*b7a0*/  LOP3.LUT R16, R207, UR18, R16, 0x96, !PT ;  /* 0x00000012cf107c12 */ /* 0x000fe4000f8e9610 */
[----:B-1----:R-:W-:Y:S01]  /*b7b0*/  FMNMX.FTZ R165, R4, R165, !PT ;  /* 0x000000a504a57209 */ /* 0x002fe20007810000 */
[----:B------:R-:W-:Y:S01]  /*b7c0*/  IMAD.WIDE.U32 R176, R5, -0x326172a9, RZ ;  /* 0xcd9e8d5705b07825 */ /* 0x000fe200078e00ff */
[----:B------:R-:W-:Y:S02]  /*b7d0*/  SHF.R.U32.HI R7, RZ, 0x10, R18 ;  /* 0x00000010ff077819 */ /* 0x000fe40000011612 */
[----:B------:R-:W-:Y:S01]  /*b7e0*/  LOP3.LUT R4, R18, 0xffff, RZ, 0xc0, !PT ;  /* 0x0000ffff12047812 */ /* 0x000fe200078ec0ff */
[----:B------:R-:W-:Y:S01]  /*b7f0*/  IMAD.WIDE.U32 R16, R16, -0x326172a9, RZ ;  /* 0xcd9e8d5710107825 */ /* 0x000fe200078e00ff */
[----:B------:R-:W-:Y:S02]  /*b800*/  LOP3.LUT R5, R19, UR28, R176, 0x96, !PT ;  /* 0x0000001c13057c12 */ /* 0x000fe4000f8e96b0 */
[----:B------:R-:W-:Y:S01]  /*b810*/  SHF.R.U32.HI R175, RZ, 0x18, R18 ;  /* 0x00000018ffaf7819 */ /* 0x000fe20000011612 */
[----:B------:R-:W-:Y:S01]  /*b820*/  FFMA.FTZ R192, R13, UR4, -R202 ;  /* 0x000000040dc07c23 */ /* 0x000fe200080108ca */
[----:B------:R-:W-:Y:S01]  /*b830*/  LOP3.LUT R7, R7, 0xff, RZ, 0xc0, !PT ;  /* 0x000000ff07077812 */ /* 0x000fe200078ec0ff */
[C---:B------:R-:W-:Y:S01]  /*b840*/  FMUL.FTZ R201, R165.reuse, UR4 ;  /* 0x00000004a5c97c20 */ /* 0x040fe20008410000 */
[----:B------:R-:W-:Y:S01]  /*b850*/  LOP3.LUT R174, R18, 0xff, RZ, 0xc0, !PT ;  /* 0x000000ff12ae7812 */ /* 0x000fe200078ec0ff */
[----:B------:R-:W-:Y:S01]  /*b860*/  IMAD.WIDE.U32 R248, R248, -0x326172a9, RZ ;  /* 0xcd9e8d57f8f87825 */ /* 0x000fe200078e00ff */
[----:B------:R-:W-:Y:S01]  /*b870*/  SHF.R.U32.HI R6, RZ, 0x10, R16 ;  /* 0x00000010ff067819 */ /* 0x000fe20000011610 */
[----:B------:R-:W-:Y:S01]  /*b880*/  MUFU.EX2 R192, R192 ;  /* 0x000000c000c07308 */ /* 0x000fe20000000800 */
[----:B------:R-:W-:Y:S01]  /*b890*/  SHF.R.U32.HI R13, RZ, 0x8, R4 ;  /* 0x00000008ff0d7819 */ /* 0x000fe20000011604 */
[----:B------:R-:W-:Y:S01]  /*b8a0*/  IMAD.MOV.U32 R18, RZ, RZ, R176 ;  /* 0x000000ffff127224 */ /* 0x000fe200078e00b0 */
[----:B------:R-:W-:Y:S01]  /*b8b0*/  FSETP.NEU.FTZ.AND P1, PT, R165, -INF , PT ;  /* 0xff800000a500780b */ /* 0x000fe20003f3d000 */
[----:B------:R-:W-:Y:S01]  /*b8c0*/  IMAD.MOV.U32 R19, RZ, RZ, R177 ;  /* 0x000000ffff137224 */ /* 0x000fe200078e00b1 */
[----:B------:R-:W-:Y:S01]  /*b8d0*/  SHF.R.U32.HI R173, RZ, 0x10, R5 ;  /* 0x00000010ffad7819 */ /* 0x000fe20000011605 */
[----:B------:R-:W1:Y:S01]  /*b8e0*/  LDSM.16.MT88.4 R176, [R217+0x9000] ;  /* 0x00900000d9b0783b */ /* 0x000e620000004200 */
[----:B------:R-:W-:Y:S01]  /*b8f0*/  PRMT R175, R7, 0x5410, R175 ;  /* 0x0000541007af7816 */ /* 0x000fe200000000af */
[--C-:B------:R-:W-:Y:S01]  /*b900*/  FFMA.FTZ R191, R12, UR4, -R202.reuse ;  /* 0x000000040cbf7c23 */ /* 0x100fe200080108ca */
[C---:B------:R-:W-:Y:S01]  /*b910*/  LOP3.LUT R7, R5.reuse, 0xffff, RZ, 0xc0, !PT ;  /* 0x0000ffff05077812 */ /* 0x040fe200078ec0ff */
[--C-:B------:R-:W-:Y:S01]  /*b920*/  FFMA.FTZ R198, R8, UR4, -R202.reuse ;  /* 0x0000000408c67c23 */ /* 0x100fe200080108ca */
[----:B------:R-:W-:Y:S01]  /*b930*/  LOP3.LUT R172, R5, 0xff, RZ, 0xc0, !PT ;  /* 0x000000ff05ac7812 */ /* 0x000fe200078ec0ff */
[----:B------:R-:W-:Y:S01]  /*b940*/  FFMA.FTZ R197, R9, UR4, -R202 ;  /* 0x0000000409c57c23 */ /* 0x000fe200080108ca */
[----:B------:R-:W-:Y:S01]  /*b950*/  FSEL R201, R201, RZ, P1 ;  /* 0x000000ffc9c97208 */ /* 0x000fe20000800000 */
[----:B------:R-:W-:Y:S01]  /*b960*/  MUFU.EX2 R191, R191 ;  /* 0x000000bf00bf7308 */ /* 0x000fe20000000800 */
[----:B------:R-:W-:Y:S01]  /*b970*/  SHF.R.U32.HI R183, RZ, 0x18, R16 ;  /* 0x00000018ffb77819 */ /* 0x000fe20000011610 */
[----:B--2---:R-:W-:Y:S01]  /*b980*/  FMUL.FTZ R70, R3, R70 ;  /* 0x0000004603467220 */ /* 0x004fe20000410000 */
[----:B------:R-:W-:Y:S01]  /*b990*/  PRMT R174, R174, 0x5410, R13 ;  /* 0x00005410aeae7816 */ /* 0x000fe2000000000d */
[--C-:B------:R-:W-:Y:S01]  /*b9a0*/  FFMA.FTZ R195, R14, UR4, -R201.reuse ;  /* 0x000000040ec37c23 */ /* 0x100fe200080108c9 */
[----:B------:R-:W-:Y:S01]  /*b9b0*/  LOP3.LUT R6, R6, 0xff, RZ, 0xc0, !PT ;  /* 0x000000ff06067812 */ /* 0x000fe200078ec0ff */
[----:B------:R-:W-:Y:S01]  /*b9c0*/  FFMA.FTZ R196, R15, UR4, -R201 ;  /* 0x000000040fc47c23 */ /* 0x000fe200080108c9 */
[----:B------:R-:W-:Y:S01]  /*b9d0*/  SHF.R.U32.HI R5, RZ, 0x18, R5 ;  /* 0x00000018ff057819 */ /* 0x000fe20000011605 */
[--C-:B------:R-:W-:Y:S01]  /*b9e0*/  FFMA.FTZ R200, R10, UR4, -R201.reuse ;  /* 0x000000040ac87c23 */ /* 0x100fe200080108c9 */
[----:B------:R-:W-:Y:S01]  /*b9f0*/  LOP3.LUT R173, R173, 0xff, RZ, 0xc0, !PT ;  /* 0x000000ffadad7812 */ /* 0x000fe200078ec0ff */
[----:B------:R-:W-:Y:S01]  /*ba00*/  FFMA.FTZ R199, R11, UR4, -R201 ;  /* 0x000000040bc77c23 */ /* 0x000fe200080108c9 */
[----:B------:R-:W-:Y:S01]  /*ba10*/  LOP3.LUT R4, R17, UR28, R248, 0x96, !PT ;  /* 0x0000001c11047c12 */ /* 0x000fe2000f8e96f8 */
[----:B------:R-:W-:Y:S01]  /*ba20*/  MUFU.EX2 R195, R195 ;  /* 0x000000c300c37308 */ /* 0x000fe20000000800 */
[----:B------:R-:W-:Y:S01]  /*ba30*/  PRMT R183, R6, 0x5410, R183 ;  /* 0x0000541006b77816 */ /* 0x000fe200000000b7 */
[----:B------:R-:W-:Y:S01]  /*ba40*/  FMUL.FTZ R71, R3, R71 ;  /* 0x0000004703477220 */ /* 0x000fe20000410000 */
[----:B------:R-:W-:Y:S01]  /*ba50*/  PRMT R173, R173, 0x5410, R5 ;  /* 0x00005410adad7816 */ /* 0x000fe20000000005 */
[C---:B------:R-:W-:Y:S01]  /*ba60*/  FMUL.FTZ R82, R3.reuse, R82 ;  /* 0x0000005203527220 */ /* 0x040fe20000410000 */
[--C-:B------:R-:W-:Y:S01]  /*ba70*/  HSET2.LE.AND R174, R174, R230.reuse, PT ;  /* 0x000000e6aeae7233 */ /* 0x100fe20003803000 */
[C---:B------:R-:W-:Y:S01]  /*ba80*/  FMUL.FTZ R83, R3.reuse, R83 ;  /* 0x0000005303537220 */ /* 0x040fe20000410000 */
[C---:B------:R-:W-:Y:S03]  /*ba90*/  LOP3.LUT R6, R4.reuse, 0xffff, RZ, 0xc0, !PT ;  /* 0x0000ffff04067812 */ /* 0x040fe600078ec0ff */
[----:B------:R-:W-:Y:S01]  /*baa0*/  MUFU.EX2 R196, R196 ;  /* 0x000000c400c47308 */ /* 0x000fe20000000800 */
[--C-:B------:R-:W-:Y:S01]  /*bab0*/  SHF.R.U32.HI R5, RZ, 0x10, R4.reuse ;  /* 0x00000010ff057819 */ /* 0x100fe20000011604 */
[C---:B------:R-:W-:Y:S01]  /*bac0*/  FMUL.FTZ R86, R3.reuse, R86 ;  /* 0x0000005603567220 */ /* 0x040fe20000410000 */
[----:B------:R-:W-:Y:S01]  /*bad0*/  LOP3.LUT R180, R4, 0xff, RZ, 0xc0, !PT ;  /* 0x000000ff04b47812 */ /* 0x000fe200078ec0ff */
[C---:B------:R-:W-:Y:S01]  /*bae0*/  FMUL.FTZ R87, R3.reuse, R87 ;  /* 0x0000005703577220 */ /* 0x040fe20000410000 */
[----:B------:R-:W-:Y:S01]  /*baf0*/  SHF.R.U32.HI R181, RZ, 0x18, R4 ;  /* 0x00000018ffb57819 */ /* 0x000fe20000011604 */
[C---:B------:R-:W-:Y:S01]  /*bb00*/  FMUL.FTZ R98, R3.reuse, R98 ;  /* 0x0000006203627220 */ /* 0x040fe20000410000 */
[----:B------:R-:W-:Y:S03]  /*bb10*/  F2FP.BF16.F32.PACK_AB R4, R170, R169 ;  /* 0x000000a9aa04723e */ /* 0x000fe600000010ff */
[----:B------:R-:W-:Y:S01]  /*bb20*/  MUFU.EX2 R198, R198 ;  /* 0x000000c600c67308 */ /* 0x000fe20000000800 */
[----:B------:R-:W-:Y:S01]  /*bb30*/  SHF.R.U32.HI R7, RZ, 0x8, R7 ;  /* 0x00000008ff077819 */ /* 0x000fe20000011607 */
[----:B------:R-:W-:Y:S01]  /*bb40*/  FMUL.FTZ R99, R3, R99 ;  /* 0x0000006303637220 */ /* 0x000fe20000410000 */
[----:B------:R-:W-:Y:S01]  /*bb50*/  LOP3.LUT R174, R174, R4, RZ, 0xc0, !PT ;  /* 0x00000004aeae7212 */ /* 0x000fe200078ec0ff */
[----:B------:R-:W-:Y:S01]  /*bb60*/  FADD.FTZ R4, -R166, R0 ;  /* 0x00000000a6047221 */ /* 0x000fe20000010100 */
[----:B------:R-:W-:Y:S01]  /*bb70*/  FADD.FTZ R0, -R165, R2 ;  /* 0x00000002a5007221 */ /* 0x000fe20000010100 */
[----:B------:R-:W-:Y:S01]  /*bb80*/  LOP3.LUT R12, R16, 0xffff, RZ, 0xc0, !PT ;  /* 0x0000ffff100c7812 */ /* 0x000fe200078ec0ff */
[----:B------:R-:W-:Y:S03]  /*bb90*/  FMUL.FTZ R17, R164, R149 ;  /* 0x00000095a4117220 */ /* 0x000fe60000410000 */
[----:B------:R-:W-:Y:S01]  /*bba0*/  MUFU.EX2 R197, R197 ;  /* 0x000000c500c57308 */ /* 0x000fe20000000800 */
[----:B------:R-:W-:Y:S01]  /*bbb0*/  FMUL.FTZ R2, R4, UR4 ;  /* 0x0000000404027c20 */ /* 0x000fe20008410000 */
[----:B------:R-:W-:Y:S01]  /*bbc0*/  FMUL.FTZ R0, R0, UR4 ;  /* 0x0000000400007c20 */ /* 0x000fe20008410000 */
[----:B------:R-:W-:Y:S01]  /*bbd0*/  PRMT R172, R172, 0x5410, R7 ;  /* 0x00005410acac7816 */ /* 0x000fe20000000007 */
[C---:B------:R-:W-:Y:S01]  /*bbe0*/  FMUL.FTZ R102, R3.reuse, R102 ;  /* 0x0000006603667220 */ /* 0x040fe20000410000 */
[----:B------:R-:W-:Y:S01]  /*bbf0*/  LOP3.LUT R182, R16, 0xff, RZ, 0xc0, !PT ;  /* 0x000000ff10b67812 */ /* 0x000fe200078ec0ff */
[----:B------:R-:W-:Y:S01]  /*bc00*/  FMUL.FTZ R16, R164, R148 ;  /* 0x00000094a4107220 */ /* 0x000fe20000410000 */
[----:B------:R-:W-:Y:S03]  /*bc10*/  SHF.R.U32.HI R12, RZ, 0x8, R12 ;  /* 0x00000008ff0c7819 */ /* 0x000fe6000001160c */
[----:B------:R-:W-:Y:S01]  /*bc20*/  MUFU.EX2 R200, R200 ;  /* 0x000000c800c87308 */ /* 0x000fe20000000800 */
[----:B------:R-:W-:Y:S01]  /*bc30*/  SHF.R.U32.HI R6, RZ, 0x8, R6 ;  /* 0x00000008ff067819 */ /* 0x000fe20000011606 */
[----:B------:R-:W-:Y:S01]  /*bc40*/  FMUL.FTZ R103, R3, R103 ;  /* 0x0000006703677220 */ /* 0x000fe20000410000 */
[----:B------:R-:W-:Y:S01]  /*bc50*/  LOP3.LUT R5, R5, 0xff, RZ, 0xc0, !PT ;  /* 0x000000ff05057812 */ /* 0x000fe200078ec0ff */
[--C-:B------:R-:W-:Y:S01]  /*bc60*/  FFMA.FTZ R59, R59, UR4, -R201.reuse ;  /* 0x000000043b3b7c23 */ /* 0x100fe200080108c9 */
[----:B------:R-:W-:Y:S01]  /*bc70*/  PRMT R182, R182, 0x5410, R12 ;  /* 0x00005410b6b67816 */ /* 0x000fe2000000000c */
[----:B------:R-:W-:Y:S01]  /*bc80*/  FFMA.FTZ R62, R62, UR4, -R201 ;  /* 0x000000043e3e7c23 */ /* 0x000fe200080108c9 */
[--C-:B------:R-:W-:Y:S03]  /*bc90*/  HSET2.LE.AND R175, R175, R230.reuse, PT ;  /* 0x000000e6afaf7233 */ /* 0x100fe60003803000 */
[----:B------:R-:W-:Y:S01]  /*bca0*/  MUFU.EX2 R199, R199 ;  /* 0x000000c700c77308 */ /* 0x000fe20000000800 */
[--C-:B------:R-:W-:Y:S01]  /*bcb0*/  HSET2.LE.AND R172, R172, R230.reuse, PT ;  /* 0x000000e6acac7233 */ /* 0x100fe20003803000 */
[C---:B------:R-:W-:Y:S01]  /*bcc0*/  FMUL.FTZ R108, R164.reuse, R108 ;  /* 0x0000006ca46c7220 */ /* 0x040fe20000410000 */
[--C-:B------:R-:W-:Y:S01]  /*bcd0*/  HSET2.LE.AND R173, R173, R230.reuse, PT ;  /* 0x000000e6adad7233 */ /* 0x100fe20003803000 */
[----:B------:R-:W-:Y:S01]  /*bce0*/  FMUL.FTZ R109, R164, R109 ;  /* 0x0000006da46d7220 */ /* 0x000fe20000410000 */
[----:B------:R-:W-:Y:S01]  /*bcf0*/  PRMT R180, R180, 0x5410, R6 ;  /* 0x00005410b4b47816 */ /* 0x000fe20000000006 */
[----:B------:R-:W-:Y:S01]  /*bd00*/  FMUL.FTZ R110, R3, R110 ;  /* 0x0000006e036e7220 */ /* 0x000fe20000410000 */
[----:B------:R-:W-:Y:S03]  /*bd10*/  PRMT R181, R5, 0x5410, R181 ;  /* 0x0000541005b57816 */ /* 0x000fe600000000b5 */
[----:B------:R-:W2:Y:S01]  /*bd20*/  MUFU.EX2 R2, R2 ;  /* 0x0000000200027308 */ /* 0x000ea20000000800 */
[----:B------:R-:W-:Y:S01]  /*bd30*/  F2FP.BF16.F32.PACK_AB R6, R188, R171 ;  /* 0x000000abbc06723e */ /* 0x000fe200000010ff */
[----:B------:R-:W-:Y:S01]  /*bd40*/  FMUL.FTZ R111, R3, R111 ;  /* 0x0000006f036f7220 */ /* 0x000fe20000410000 */
[----:B------:R-:W-:Y:S01]  /*bd50*/  F2FP.BF16.F32.PACK_AB R5, R190, R189 ;  /* 0x000000bdbe05723e */ /* 0x000fe200000010ff */
[--C-:B------:R-:W-:Y:S01]  /*bd60*/  FFMA.FTZ R205, R24, UR4, -R202.reuse ;  /* 0x0000000418cd7c23 */ /* 0x100fe200080108ca */
[----:B------:R-:W-:Y:S01]  /*bd70*/  F2FP.BF16.F32.PACK_AB R4, R193, R194 ;  /* 0x000000c2c104723e */ /* 0x000fe200000010ff */
[--C-:B------:R-:W-:Y:S01]  /*bd80*/  FFMA.FTZ R207, R26, UR4, -R201.reuse ;  /* 0x000000041acf7c23 */ /* 0x100fe200080108c9 */
[----:B------:R-:W-:Y:S03]  /*bd90*/  LOP3.LUT R175, R175, R6, RZ, 0xc0, !PT ;  /* 0x00000006afaf7212 */ /* 0x000fe600078ec0ff */
[----:B------:R-:W3:Y:S01]  /*bda0*/  MUFU.EX2 R0, R0 ;  /* 0x0000000000007308 */ /* 0x000ee20000000800 */
[----:B------:R-:W-:Y:S01]  /*bdb0*/  LOP3.LUT R172, R172, R5, RZ, 0xc0, !PT ;  /* 0x00000005acac7212 */ /* 0x000fe200078ec0ff */
[----:B------:R-:W-:Y:S01]  /*bdc0*/  FFMA.FTZ R209, R28, UR4, -R202 ;  /* 0x000000041cd17c23 */ /* 0x000fe200080108ca */
[----:B------:R-:W-:Y:S01]  /*bdd0*/  LOP3.LUT R173, R173, R4, RZ, 0xc0, !PT ;  /* 0x00000004adad7212 */ /* 0x000fe200078ec0ff */
[--C-:B------:R-:W-:Y:S01]  /*bde0*/  FFMA.FTZ R211, R30, UR4, -R201.reuse ;  /* 0x000000041ed37c23 */ /* 0x100fe200080108c9 */
[--C-:B------:R-:W-:Y:S01]  /*bdf0*/  HSET2.LE.AND R182, R182, R230.reuse, PT ;  /* 0x000000e6b6b67233 */ /* 0x100fe20003803000 */
[----:B------:R-:W-:Y:S01]  /*be00*/  FFMA.FTZ R212, R31, UR4, -R201 ;  /* 0x000000041fd47c23 */ /* 0x000fe200080108c9 */
[--C-:B------:R-:W-:Y:S01]  /*be10*/  HSET2.LE.AND R183, R183, R230.reuse, PT ;  /* 0x000000e6b7b77233 */ /* 0x100fe20003803000 */
[----:B------:R-:W-:Y:S01]  /*be20*/  FMUL.FTZ R28, R164, R132 ;  /* 0x00000084a41c7220 */ /* 0x000fe20000410000 */
[--C-:B------:R-:W-:Y:S01]  /*be30*/  HSET2.LE.AND R180, R180, R230.reuse, PT ;  /* 0x000000e6b4b47233 */ /* 0x100fe20003803000 */
[C---:B--2---:R-:W-:Y:S01]  /*be40*/  FMUL.FTZ R8, R2.reuse, R156 ;  /* 0x0000009c02087220 */ /* 0x044fe20000410000 */
[--C-:B------:R-:W-:Y:S01]  /*be50*/  HSET2.LE.AND R181, R181, R230.reuse, PT ;  /* 0x000000e6b5b57233 */ /* 0x100fe20003803000 */
[----:B------:R-:W-:Y:S01]  /*be60*/  FMUL.FTZ R9, R2, R157 ;  /* 0x0000009d02097220 */ /* 0x000fe20000410000 */
[----:B------:R-:W-:Y:S01]  /*be70*/  F2FP.BF16.F32.PACK_AB R7, R192, R191 ;  /* 0x000000bfc007723e */ /* 0x000fe200000010ff */
[----:B------:R-:W-:Y:S01]  /*be80*/  FMUL.FTZ R12, R2, R152 ;  /* 0x00000098020c7220 */ /* 0x000fe20000410000 */
[----:B------:R-:W-:Y:S01]  /*be90*/  F2FP.BF16.F32.PACK_AB R6, R196, R195 ;  /* 0x000000c3c406723e */ /* 0x000fe200000010ff */
[----:B------:R-:W-:Y:S01]  /*bea0*/  FMUL.FTZ R13, R2, R153 ;  /* 0x00000099020d7220 */ /* 0x000fe20000410000 */
[----:B------:R-:W-:Y:S01]  /*beb0*/  F2FP.BF16.F32.PACK_AB R5, R197, R198 ;  /* 0x000000c6c505723e */ /* 0x000fe200000010ff */
[C---:B---3--:R-:W-:Y:S01]  /*bec0*/  FMUL.FTZ R10, R0.reuse, R158 ;  /* 0x0000009e000a7220 */ /* 0x048fe20000410000 */
[----:B------:R-:W-:Y:S01]  /*bed0*/  F2FP.BF16.F32.PACK_AB R4, R199, R200 ;  /* 0x000000c8c704723e */ /* 0x000fe200000010ff */
[----:B------:R-:W-:Y:S01]  /*bee0*/  FMUL.FTZ R11, R0, R159 ;  /* 0x0000009f000b7220 */ /* 0x000fe20000410000 */
[----:B------:R-:W-:Y:S01]  /*bef0*/  LOP3.LUT R182, R182, R7, RZ, 0xc0, !PT ;  /* 0x00000007b6b67212 */ /* 0x000fe200078ec0ff */
[----:B------:R-:W-:Y:S01]  /*bf00*/  FMUL.FTZ R7, R3, R163 ;  /* 0x000000a303077220 */ /* 0x000fe20000410000 */
[----:B------:R-:W-:Y:S01]  /*bf10*/  LOP3.LUT R183, R183, R6, RZ, 0xc0, !PT ;  /* 0x00000006b7b77212 */ /* 0x000fe200078ec0ff */
[----:B------:R-:W-:Y:S01]  /*bf20*/  FMUL.FTZ R6, R3, R162 ;  /* 0x000000a203067220 */ /* 0x000fe20000410000 */
[----:B------:R-:W-:Y:S01]  /*bf30*/  LOP3.LUT R180, R180, R5, RZ, 0xc0, !PT ;  /* 0x00000005b4b47212 */ /* 0x000fe200078ec0ff */
[C---:B------:R-:W-:Y:S01]  /*bf40*/  FMUL.FTZ R5, R164.reuse, R161 ;  /* 0x000000a1a4057220 */ /* 0x040fe20000410000 */
[----:B------:R-:W-:Y:S01]  /*bf50*/  LOP3.LUT R181, R181, R4, RZ, 0xc0, !PT ;  /* 0x00000004b5b57212 */ /* 0x000fe200078ec0ff */
[----:B------:R-:W-:Y:S01]  /*bf60*/  FMUL.FTZ R4, R164, R160 ;  /* 0x000000a0a4047220 */ /* 0x000fe20000410000 */
[C---:B------:R-:W-:Y:S01]  /*bf70*/  FMUL.FTZ R14, R0.reuse, R154 ;  /* 0x0000009a000e7220 */ /* 0x040fe20000410000 */
[----:B------:R-:W-:Y:S01]  /*bf80*/  FMUL.FTZ R15, R0, R155 ;  /* 0x0000009b000f7220 */ /* 0x000fe20000410000 */
[----:B------:R-:W-:Y:S01]  /*bf90*/  IMAD.MOV.U32 R160, RZ, RZ, R18 ;  /* 0x000000ffffa07224 */ /* 0x000fe200078e0012 */
[----:B------:R-:W2:Y:S01]  /*bfa0*/  LDSM.16.MT88.4 R152, [R217+0xa000] ;  /* 0x00a00000d998783b */ /* 0x000ea20000004200 */
[C---:B------:R-:W-:Y:S01]  /*bfb0*/  FMUL.FTZ R18, R3.reuse, R150 ;  /* 0x0000009603127220 */ /* 0x040fe20000410000 */
[----:B------:R-:W-:Y:S01]  /*bfc0*/  IMAD.MOV.U32 R161, RZ, RZ, R19 ;  /* 0x000000ffffa17224 */ /* 0x000fe200078e0013 */
[-C--:B-1----:R-:W-:Y:S01]  /*bfd0*/  HMMA.16816.F32.BF16 R4, R172, R176.reuse, R4 ;  /* 0x000000b0ac04723c */ /* 0x082fe20000041804 */
[----:B------:R-:W-:Y:S04]  /*bfe0*/  MUFU.EX2 R211, R211 ;  /* 0x000000d300d37308 */ /* 0x000fe80000000800 */
[----:B------:R-:W-:Y:S01]  /*bff0*/  FMUL.FTZ R19, R3, R151 ;  /* 0x0000009703137220 */ /* 0x000fe20000410000 */
[C---:B------:R-:W-:Y:S01]  /*c000*/  HMMA.16816.F32.BF16 R8, R180.reuse, R176, R8 ;  /* 0x000000b0b408723c */ /* 0x040fe20000041808 */
[----:B------:R-:W1:Y:S04]  /*c010*/  LDSM.16.MT88.4 R148, [R216+0xa000] ;  /* 0x00a00000d894783b */ /* 0x000e680000004200 */
[----:B------:R-:W-:Y:S01]  /*c020*/  MUFU.EX2 R212, R212 ;  /* 0x000000d400d47308 */ /* 0x000fe20000000800 */
[C---:B------:R-:W-:Y:S01]  /*c030*/  FMUL.FTZ R92, R2.reuse, R92 ;  /* 0x0000005c025c7220 */ /* 0x040fe20000410000 */
[-C--:B------:R-:W-:Y:S04]  /*c040*/  HMMA.16816.F32.BF16 R12, R180, R178.reuse, R12 ;  /* 0x000000b2b40c723c */ /* 0x080fe8000004180c */
[C---:B------:R-:W-:Y:S02]  /*c050*/  FMUL.FTZ R93, R2.reuse, R93 ;  /* 0x0000005d025d7220 */ /* 0x040fe40000410000 */
[C---:B------:R-:W-:Y:S02]  /*c060*/  HMMA.16816.F32.BF16 R16, R172.reuse, R178, R16 ;  /* 0x000000b2ac10723c */ /* 0x040fe40000041810 */
[----:B------:R-:W-:Y:S03]  /*c070*/  MUFU.EX2 R209, R209 ;  /* 0x000000d100d17308 */ /* 0x000fe60000000800 */
[C---:B------:R-:W-:Y:S01]  /*c080*/  FMUL.FTZ R72, R2.reuse, R72 ;  /* 0x0000004802487220 */ /* 0x040fe20000410000 */
[-C--:B------:R-:W-:Y:S06]  /*c090*/  HMMA.16816.F32.BF16 R68, R172, R184.reuse, R68 ;  /* 0x000000b8ac44723c */ /* 0x080fec0000041844 */
[----:B------:R-:W-:Y:S01]  /*c0a0*/  MUFU.EX2 R205, R205 ;  /* 0x000000cd00cd7308 */ /* 0x000fe20000000800 */
[----:B------:R-:W-:Y:S01]  /*c0b0*/  FMUL.FTZ R73, R2, R73 ;  /* 0x0000004902497220 */ /* 0x000fe20000410000 */
[C---:B------:R-:W-:Y:S03]  /*c0c0*/  FMUL.FTZ R74, R0.reuse, R74 ;  /* 0x0000004a004a7220 */ /* 0x040fe60000410000 */
[----:B------:R-:W-:Y:S01]  /*c0d0*/  FMUL.FTZ R75, R0, R75 ;  /* 0x0000004b004b7220 */ /* 0x000fe20000410000 */
[C---:B------:R-:W-:Y:S01]  /*c0e0*/  FMUL.FTZ R76, R2.reuse, R76 ;  /* 0x0000004c024c7220 */ /* 0x040fe20000410000 */
[----:B------:R-:W-:Y:S01]  /*c0f0*/  FMUL.FTZ R77, R2, R77 ;  /* 0x0000004d024d7220 */ /* 0x000fe20000410000 */
[C---:B------:R-:W-:Y:S01]  /*c100*/  FMUL.FTZ R78, R0.reuse, R78 ;  /* 0x0000004e004e7220 */ /* 0x040fe20000410000 */
[C---:B------:R-:W-:Y:S03]  /*c110*/  FMUL.FTZ R79, R0.reuse, R79 ;  /* 0x0000004f004f7220 */ /* 0x040fe60000410000 */
[C---:B------:R-:W-:Y:S01]  /*c120*/  HMMA.16816.F32.BF16 R72, R180.reuse, R184, R72 ;  /* 0x000000b8b448723c */ /* 0x040fe20000041848 */
[----:B------:R-:W-:Y:S03]  /*c130*/  MUFU.EX2 R207, R207 ;  /* 0x000000cf00cf7308 */ /* 0x000fe60000000800 */
[C---:B------:R-:W-:Y:S01]  /*c140*/  FMUL.FTZ R94, R0.reuse, R94 ;  /* 0x0000005e005e7220 */ /* 0x040fe20000410000 */
[----:B------:R-:W-:Y:S01]  /*c150*/  FMUL.FTZ R95, R0, R95 ;  /* 0x0000005f005f7220 */ /* 0x000fe20000410000 */
[-C--:B------:R-:W-:Y:S05]  /*c160*/  HMMA.16816.F32.BF16 R76, R180, R186.reuse, R76 ;  /* 0x000000bab44c723c */ /* 0x080fea000004184c */
[----:B------:R-:W-:Y:S01]  /*c170*/  LOP3.LUT R156, R161, UR19, R250, 0x96, !PT ;  /* 0x00000013a19c7c12 */ /* 0x000fe2000f8e96fa */
[C---:B------:R-:W-:Y:S05]  /*c180*/  HMMA.16816.F32.BF16 R80, R172.reuse, R186, R80 ;  /* 0x000000baac50723c */ /* 0x040fea0000041850 */
[C---:B------:R-:W-:Y:S01]  /*c190*/  FMUL.FTZ R88, R2.reuse, R88 ;  /* 0x0000005802587220 */ /* 0x040fe20000410000 */
[-C--:B--2---:R-:W-:Y:S05]  /*c1a0*/  HMMA.16816.F32.BF16 R84, R172, R152.reuse, R84 ;  /* 0x00000098ac54723c */ /* 0x084fea0000041854 */
[----:B------:R-:W-:Y:S01]  /*c1b0*/  FMUL.FTZ R89, R2, R89 ;  /* 0x0000005902597220 */ /* 0x000fe20000410000 */
[C---:B------:R-:W-:Y:S01]  /*c1c0*/  FMUL.FTZ R90, R0.reuse, R90 ;  /* 0x0000005a005a7220 */ /* 0x040fe20000410000 */
[----:B------:R-:W-:Y:S01]  /*c1d0*/  FMUL.FTZ R91, R0, R91 ;  /* 0x0000005b005b7220 */ /* 0x000fe20000410000 */
[--C-:B------:R-:W-:Y:S03]  /*c1e0*/  FFMA.FTZ R250, R47, UR4, -R201.reuse ;  /* 0x000000042ffa7c23 */ /* 0x100fe600080108c9 */
[----:B------:R-:W-:Y:S01]  /*c1f0*/  LOP3.LUT R160, R249, UR19, R208, 0x96, !PT ;  /* 0x00000013f9a07c12 */ /* 0x000fe2000f8e96d0 */
[----:B------:R-:W-:Y:S01]  /*c200*/  FFMA.FTZ R249, R46, UR4, -R201 ;  /* 0x000000042ef97c23 */ /* 0x000fe200080108c9 */
[----:B------:R-:W-:Y:S01]  /*c210*/  FFMA.FTZ R185, R21, UR4, -R204 ;  /* 0x0000000415b97c23 */ /* 0x000fe200080108cc */
[C---:B------:R-:W-:Y:S01]  /*c220*/  HMMA.16816.F32.BF16 R88, R180.reuse, R152, R88 ;  /* 0x00000098b458723c */ /* 0x040fe20000041858 */
[----:B------:R-:W-:Y:S03]  /*c230*/  MUFU.EX2 R250, R250 ;  /* 0x000000fa00fa7308 */ /* 0x000fe60000000800 */
[----:B------:R-:W-:Y:S01]  /*c240*/  FMUL.FTZ R21, R164, R141 ;  /* 0x0000008da4157220 */ /* 0x000fe20000410000 */
[----:B------:R-:W-:Y:S01]  /*c250*/  IMAD.WIDE.U32 R160, R160, -0x2daee0ad, RZ ;  /* 0xd2511f53a0a07825 */ /* 0x000fe200078e00ff */
[-C--:B------:R-:W-:Y:S05]  /*c260*/  HMMA.16816.F32.BF16 R92, R180, R154.reuse, R92 ;  /* 0x0000009ab45c723c */ /* 0x080fea000004185c */
[----:B------:R-:W-:Y:S01]  /*c270*/  MUFU.EX2 R249, R249 ;  /* 0x000000f900f97308 */ /* 0x000fe20000000800 */
[----:B------:R-:W-:Y:S01]  /*c280*/  SHF.R.U32.HI R152, RZ, 0x10, R160 ;  /* 0x00000010ff987819 */ /* 0x000fe200000116a0 */
[C---:B------:R-:W-:Y:S04]  /*c290*/  HMMA.16816.F32.BF16 R96, R172.reuse, R154, R96 ;  /* 0x0000009aac60723c */ /* 0x040fe80000041860 */
[C---:B------:R-:W-:Y:S02]  /*c2a0*/  FMUL.FTZ R104, R2.reuse, R104 ;  /* 0x0000006802687220 */ /* 0x040fe40000410000 */
[-C--:B-1----:R-:W-:Y:S02]  /*c2b0*/  HMMA.16816.F32.BF16 R100, R172, R148.reuse, R100 ;  /* 0x00000094ac64723c */ /* 0x082fe40000041864 */
[----:B------:R-:W-:Y:S03]  /*c2c0*/  MUFU.EX2 R185, R185 ;  /* 0x000000b900b97308 */ /* 0x000fe60000000800 */
[----:B------:R-:W-:Y:S01]  /*c2d0*/  FMUL.FTZ R105, R2, R105 ;  /* 0x0000006902697220 */ /* 0x000fe20000410000 */
[C---:B------:R-:W-:Y:S01]  /*c2e0*/  FMUL.FTZ R106, R0.reuse, R106 ;  /* 0x0000006a006a7220 */ /* 0x040fe20000410000 */
[----:B------:R-:W-:Y:S01]  /*c2f0*/  FMUL.FTZ R107, R0, R107 ;  /* 0x0000006b006b7220 */ /* 0x000fe20000410000 */
[----:B------:R-:W-:Y:S03]  /*c300*/  LOP3.LUT R206, R161, UR5, R206, 0x96, !PT ;  /* 0x00000005a1ce7c12 */ /* 0x000fe6000f8e96ce */
[----:B------:R-:W-:Y:S04]  /*c310*/  IMAD.WIDE.U32 R156, R156, -0x2daee0ad, RZ ;  /* 0xd2511f539c9c7825 */ /* 0x000fe800078e00ff */
[----:B------:R-:W-:Y:S01]  /*c320*/  FFMA.FTZ R186, R22, UR4, -R203 ;  /* 0x0000000416ba7c23 */ /* 0x000fe200080108cb */
[C---:B------:R-:W-:Y:S04]  /*c330*/  HMMA.16816.F32.BF16 R104, R180.reuse, R148, R104 ;  /* 0x00000094b468723c */ /* 0x040fe80000041868 */
[C---:B------:R-:W-:Y:S01]  /*c340*/  LOP3.LUT R153, R156.reuse, 0xffff, RZ, 0xc0, !PT ;  /* 0x0000ffff9c997812 */ /* 0x040fe200078ec0ff */
[--C-:B------:R-:W-:Y:S01]  /*c350*/  FFMA.FTZ R177, R33, UR4, -R204.reuse ;  /* 0x0000000421b17c23 */ /* 0x100fe200080108cc */
[----:B------:R-:W-:Y:S01]  /*c360*/  LOP3.LUT R158, R156, 0xff, RZ, 0xc0, !PT ;  /* 0x000000ff9c9e7812 */ /* 0x000fe200078ec0ff */
[--C-:B------:R-:W-:Y:S01]  /*c370*/  FFMA.FTZ R176, R32, UR4, -R204.reuse ;  /* 0x0000000420b07c23 */ /* 0x100fe200080108cc */
[----:B------:R-:W-:Y:S01]  /*c380*/  SHF.R.U32.HI R153, RZ, 0x8, R153 ;  /* 0x00000008ff997819 */ /* 0x000fe20000011699 */
[----:B------:R-:W-:Y:S02]  /*c390*/  MUFU.EX2 R186, R186 ;  /* 0x000000ba00ba7308 */ /* 0x000fe40000000800 */
[----:B------:R-:W-:Y:S01]  /*c3a0*/  LOP3.LUT R148, R152, 0xff, RZ, 0xc0, !PT ;  /* 0x000000ff98947812 */ /* 0x000fe200078ec0ff */
[----:B------:R-:W-:Y:S01]  /*c3b0*/  FFMA.FTZ R184, R20, UR4, -R204 ;  /* 0x0000000414b87c23 */ /* 0x000fe200080108cc */
[----:B------:R-:W-:Y:S01]  /*c3c0*/  PRMT R158, R158, 0x5410, R153 ;  /* 0x000054109e9e7816 */ /* 0x000fe20000000099 */
[--C-:B------:R-:W-:Y:S01]  /*c3d0*/  FFMA.FTZ R178, R34, UR4, -R203.reuse ;  /* 0x0000000422b27c23 */ /* 0x100fe200080108cb */
[----:B------:R-:W1:Y:S01]  /*c3e0*/  LDSM.16.MT88.4 R152, [R217+0xb000] ;  /* 0x00b00000d998783b */ /* 0x000e620000004200 */
[----:B------:R-:W-:Y:S01]  /*c3f0*/  SHF.R.U32.HI R159, RZ, 0x10, R156 ;  /* 0x00000010ff9f7819 */ /* 0x000fe2000001169c */
[--C-:B------:R-:W-:Y:S01]  /*c400*/  FFMA.FTZ R179, R35, UR4, -R203.reuse ;  /* 0x0000000423b37c23 */ /* 0x100fe200080108cb */
[----:B------:R-:W-:Y:S01]  /*c410*/  LOP3.LUT R210, R157, UR5, R210, 0x96, !PT ;  /* 0x000000059dd27c12 */ /* 0x000fe2000f8e96d2 */
[C---:B------:R-:W-:Y:S01]  /*c420*/  FMUL.FTZ R34, R0.reuse, R146 ;  /* 0x0000009200227220 */ /* 0x040fe20000410000 */
[----:B------:R-:W-:Y:S01]  /*c430*/  SHF.R.U32.HI R157, RZ, 0x18, R156 ;  /* 0x00000018ff9d7819 */ /* 0x000fe2000001169c */
[----:B------:R-:W-:Y:S01]  /*c440*/  FMUL.FTZ R35, R0, R147 ;  /* 0x0000009300237220 */ /* 0x000fe20000410000 */
[----:B------:R-:W-:Y:S01]  /*c450*/  LOP3.LUT R33, R159, 0xff, RZ, 0xc0, !PT ;  /* 0x000000ff9f217812 */ /* 0x000fe200078ec0ff */
[----:B------:R-:W-:Y:S01]  /*c460*/  FFMA.FTZ R187, R23, UR4, -R203 ;  /* 0x0000000417bb7c23 */ /* 0x000fe200080108cb */
[C---:B------:R-:W-:Y:S01]  /*c470*/  LOP3.LUT R32, R160.reuse, 0xffff, RZ, 0xc0, !PT ;  /* 0x0000ffffa0207812 */ /* 0x040fe200078ec0ff */
[C---:B------:R-:W-:Y:S01]  /*c480*/  FMUL.FTZ R22, R3.reuse, R142 ;  /* 0x0000008e03167220 */ /* 0x040fe20000410000 */
[----:B------:R-:W-:Y:S01]  /*c490*/  LOP3.LUT R159, R160, 0xff, RZ, 0xc0, !PT ;  /* 0x000000ffa09f7812 */ /* 0x000fe200078ec0ff */
[----:B------:R-:W-:Y:S01]  /*c4a0*/  FMUL.FTZ R23, R3, R143 ;  /* 0x0000008f03177220 */ /* 0x000fe20000410000 */
[----:B------:R-:W-:Y:S01]  /*c4b0*/  SHF.R.U32.HI R156, RZ, 0x18, R160 ;  /* 0x00000018ff9c7819 */ /* 0x000fe200000116a0 */
[----:B------:R-:W-:Y:S01]  /*c4c0*/  MUFU.EX2 R176, R176 ;  /* 0x000000b000b07308 */ /* 0x000fe20000000800 */
[----:B------:R-:W-:Y:S01]  /*c4d0*/  LOP3.LUT R160, R210, 0xffff, RZ, 0xc0, !PT ;  /* 0x0000ffffd2a07812 */ /* 0x000fe200078ec0ff */
[----:B------:R-:W-:Y:S01]  /*c4e0*/  FMUL.FTZ R112, R2, R112 ;  /* 0x0000007002707220 */ /* 0x000fe20000410000 */
[----:B------:R-:W-:Y:S01]  /*c4f0*/  LOP3.LUT R20, R210, 0xff, RZ, 0xc0, !PT ;  /* 0x000000ffd2147812 */ /* 0x000fe200078ec0ff */
[----:B------:R-:W-:Y:S01]  /*c500*/  FMUL.FTZ R113, R2, R113 ;  /* 0x0000007102717220 */ /* 0x000fe20000410000 */
[----:B------:R-:W-:Y:S01]  /*c510*/  SHF.R.U32.HI R160, RZ, 0x8, R160 ;  /* 0x00000008ffa07819 */ /* 0x000fe200000116a0 */
[----:B------:R-:W-:Y:S01]  /*c520*/  FMUL.FTZ R114, R0, R114 ;  /* 0x0000007200727220 */ /* 0x000fe20000410000 */
[----:B------:R-:W-:Y:S01]  /*c530*/  PRMT R157, R33, 0x5410, R157 ;  /* 0x00005410219d7816 */ /* 0x000fe2000000009d */
[C---:B------:R-:W-:Y:S01]  /*c540*/  FMUL.FTZ R33, R2.reuse, R145 ;  /* 0x0000009102217220 */ /* 0x040fe20000410000 */
[----:B------:R-:W-:Y:S01]  /*c550*/  SHF.R.U32.HI R149, RZ, 0x8, R32 ;  /* 0x00000008ff957819 */ /* 0x000fe20000011620 */
[----:B------:R-:W-:Y:S01]  /*c560*/  FMUL.FTZ R32, R2, R144 ;  /* 0x0000009002207220 */ /* 0x000fe20000410000 */
[----:B------:R-:W-:Y:S01]  /*c570*/  PRMT R144, R20, 0x5410, R160 ;  /* 0x0000541014907816 */ /* 0x000fe200000000a0 */
[----:B------:R-:W-:Y:S01]  /*c580*/  FFMA.FTZ R208, R27, UR4, -R201 ;  /* 0x000000041bd07c23 */ /* 0x000fe200080108c9 */
[----:B------:R-:W-:Y:S01]  /*c590*/  SHF.R.U32.HI R20, RZ, 0x10, R206 ;  /* 0x00000010ff147819 */ /* 0x000fe200000116ce */
[----:B------:R-:W-:Y:S01]  /*c5a0*/  FMUL.FTZ R30, R3, R134 ;  /* 0x00000086031e7220 */ /* 0x000fe20000410000 */
[----:B------:R-:W-:Y:S01]  /*c5b0*/  PRMT R147, R159, 0x5410, R149 ;  /* 0x000054109f937816 */ /* 0x000fe20000000095 */
[----:B------:R-:W-:Y:S01]  /*c5c0*/  FMUL.FTZ R31, R3, R135 ;  /* 0x00000087031f7220 */ /* 0x000fe20000410000 */
[-C--:B------:R-:W-:Y:S01]  /*c5d0*/  HMMA.16816.F32.BF16 R32, R180, R150.reuse, R32 ;  /* 0x00000096b420723c */ /* 0x080fe20000041820 */
[----:B------:R-:W2:Y:S02]  /*c5e0*/  MUFU.EX2 R177, R177 ;  /* 0x000000b100b17308 */ /* 0x000ea40000000800 */
[----:B------:R-:W-:Y:S01]  /*c5f0*/  LOP3.LUT R24, R20, 0xff, RZ, 0xc0, !PT ;  /* 0x000000ff14187812 */ /* 0x000fe200078ec0ff */
[----:B------:R-:W-:Y:S01]  /*c600*/  FMUL.FTZ R20, R164, R140 ;  /* 0x0000008ca4147220 */ /* 0x000fe20000410000 */
[--C-:B------:R-:W-:Y:S01]  /*c610*/  HSET2.LE.AND R144, R144, R230.reuse, PT ;  /* 0x000000e690907233 */ /* 0x100fe20003803000 */
[C---:B------:R-:W-:Y:S01]  /*c620*/  HMMA.16816.F32.BF16 R108, R172.reuse, R150, R108 ;  /* 0x00000096ac6c723c */ /* 0x040fe2000004186c */
[----:B------:R-:W3:Y:S04]  /*c630*/  LDSM.16.MT88.4 R140, [R216+0xb000] ;  /* 0x00b00000d88c783b */ /* 0x000ee80000004200 */
[----:B------:R-:W-:Y:S01]  /*c640*/  MUFU.EX2 R178, R178 ;  /* 0x000000b200b27308 */ /* 0x000fe20000000800 */
[----:B------:R-:W-:Y:S01]  /*c650*/  SHF.R.U32.HI R146, RZ, 0x10, R210 ;  /* 0x00000010ff927819 */ /* 0x000fe200000116d2 */
[-C--:B-1----:R-:W-:Y:S08]  /*c660*/  HMMA.16816.F32.BF16 R20, R172, R152.reuse, R20 ;  /* 0x00000098ac14723c */ /* 0x082ff00000041814 */
[----:B------:R-:W1:Y:S03]  /*c670*/  MUFU.EX2 R179, R179 ;  /* 0x000000b300b37308 */ /* 0x000e660000000800 */
[----:B------:R-:W-:Y:S01]  /*c680*/  LOP3.LUT R145, R206, 0xffff, RZ, 0xc0, !PT ;  /* 0x0000ffffce917812 */ /* 0x000fe200078ec0ff */
[----:B------:R-:W-:Y:S01]  /*c690*/  FMUL.FTZ R115, R0, R115 ;  /* 0x0000007300737220 */ /* 0x000fe20000410000 */
[----:B------:R-:W-:Y:S02]  /*c6a0*/  PRMT R156, R148, 0x5410, R156 ;  /* 0x00005410949c7816 */ /* 0x000fe4000000009c */
[----:B------:R-:W-:Y:S01]  /*c6b0*/  SHF.R.U32.HI R150, RZ, 0x18, R210 ;  /* 0x00000018ff967819 */ /* 0x000fe200000116d2 */
[----:B------:R-:W-:Y:S02]  /*c6c0*/  FFMA.FTZ R210, R29, UR4, -R202 ;  /* 0x000000041dd27c23 */ /* 0x000fe400080108ca */
[----:B------:R-:W4:Y:S01]  /*c6d0*/  MUFU.EX2 R184, R184 ;  /* 0x000000b800b87308 */ /* 0x000f220000000800 */
[C---:B------:R-:W-:Y:S04]  /*c6e0*/  HMMA.16816.F32.BF16 R112, R180.reuse, R152, R112 ;  /* 0x00000098b470723c */ /* 0x040fe80000041870 */
[----:B------:R-:W-:Y:S01]  /*c6f0*/  LOP3.LUT R149, R206, 0xff, RZ, 0xc0, !PT ;  /* 0x000000ffce957812 */ /* 0x000fe200078ec0ff */
[C---:B------:R-:W-:Y:S01]  /*c700*/  FMUL.FTZ R26, R0.reuse, R138 ;  /* 0x0000008a001a7220 */ /* 0x040fe20000410000 */
[----:B------:R-:W-:Y:S01]  /*c710*/  SHF.R.U32.HI R148, RZ, 0x18, R206 ;  /* 0x00000018ff947819 */ /* 0x000fe200000116ce */
[----:B------:R-:W-:Y:S01]  /*c720*/  FMUL.FTZ R27, R0, R139 ;  /* 0x0000008b001b7220 */ /* 0x000fe20000410000 */
[----:B------:R-:W-:Y:S01]  /*c730*/  LOP3.LUT R146, R146, 0xff, RZ, 0xc0, !PT ;  /* 0x000000ff92927812 */ /* 0x000fe200078ec0ff */
[----:B------:R-:W5:Y:S02]  /*c740*/  MUFU.EX2 R187, R187 ;  /* 0x000000bb00bb7308 */ /* 0x000f640000000800 */
[----:B------:R-:W-:Y:S01]  /*c750*/  SHF.R.U32.HI R145, RZ, 0x8, R145 ;  /* 0x00000008ff917819 */ /* 0x000fe20000011691 */
[----:B------:R-:W-:Y:S01]  /*c760*/  FFMA.FTZ R206, R25, UR4, -R202 ;  /* 0x0000000419ce7c23 */ /* 0x000fe200080108ca */
[----:B------:R-:W-:Y:S01]  /*c770*/  PRMT R150, R146, 0x5410, R150 ;  /* 0x0000541092967816 */ /* 0x000fe20000000096 */
[----:B------:R-:W-:Y:S01]  /*c780*/  FMUL.FTZ R25, R2, R137 ;  /* 0x0000008902197220 */ /* 0x000fe20000410000 */
[----:B------:R-:W-:Y:S01]  /*c790*/  PRMT R149, R149, 0x5410, R145 ;  /* 0x0000541095957816 */ /* 0x000fe20000000091 */
[----:B------:R-:W-:Y:S01]  /*c7a0*/  FMUL.FTZ R116, R164, R116 ;  /* 0x00000074a4747220 */ /* 0x000fe20000410000 */
[----:B------:R-:W-:Y:S01]  /*c7b0*/  PRMT R148, R24, 0x5410, R148 ;  /* 0x0000541018947816 */ /* 0x000fe20000000094 */
[----:B------:R-:W-:Y:S01]  /*c7c0*/  FMUL.FTZ R24, R2, R136 ;  /* 0x0000008802187220 */ /* 0x000fe20000410000 */
[--C-:B------:R-:W-:Y:S01]  /*c7d0*/  HSET2.LE.AND R146, R158, R230.reuse, PT ;  /* 0x000000e69e927233 */ /* 0x100fe20003803000 */
[C---:B------:R-:W-:Y:S01]  /*c7e0*/  FMUL.FTZ R117, R164.reuse, R117 ;  /* 0x00000075a4757220 */ /* 0x040fe20000410000 */
[--C-:B------:R-:W-:Y:S01]  /*c7f0*/  HSET2.LE.AND R145, R157, R230.reuse, PT ;  /* 0x000000e69d917233 */ /* 0x100fe20003803000 */
[----:B------:R-:W-:Y:S01]  /*c800*/  FMUL.FTZ R118, R3, R118 ;  /* 0x0000007603767220 */ /* 0x000fe20000410000 */
[----:B--2---:R-:W-:Y:S01]  /*c810*/  F2FP.BF16.F32.PACK_AB R138, R177, R176 ;  /* 0x000000b0b18a723e */ /* 0x004fe200000010ff */
[----:B------:R-:W-:Y:S01]  /*c820*/  FMUL.FTZ R119, R3, R119 ;  /* 0x0000007703777220 */ /* 0x000fe20000410000 */
[-C--:B------:R-:W-:Y:S01]  /*c830*/  HMMA.16816.F32.BF16 R24, R180, R154.reuse, R24 ;  /* 0x0000009ab418723c */ /* 0x080fe20000041818 */
[----:B------:R-:W-:Y:S02]  /*c840*/  MUFU.EX2 R158, R59 ;  /* 0x0000003b009e7308 */ /* 0x000fe40000000800 */
[----:B-1----:R-:W-:Y:S01]  /*c850*/  F2FP.BF16.F32.PACK_AB R139, R179, R178 ;  /* 0x000000b2b38b723e */ /* 0x002fe200000010ff */
[----:B------:R-:W-:Y:S01]  /*c860*/  FMUL.FTZ R29, R164, R133 ;  /* 0x00000085a41d7220 */ /* 0x000fe20000410000 */
[----:B----4-:R-:W-:Y:S01]  /*c870*/  F2FP.BF16.F32.PACK_AB R136, R185, R184 ;  /* 0x000000b8b988723e */ /* 0x010fe200000010ff */
[C---:B------:R-:W-:Y:S05]  /*c880*/  HMMA.16816.F32.BF16 R116, R172.reuse, R154, R116 ;  /* 0x0000009aac74723c */ /* 0x040fea0000041874 */
[----:B------:R-:W1:Y:S01]  /*c890*/  MUFU.EX2 R210, R210 ;  /* 0x000000d200d27308 */ /* 0x000e620000000800 */
[----:B------:R-:W-:Y:S01]  /*c8a0*/  LOP3.LUT R138, R146, R138, RZ, 0xc0, !PT ;  /* 0x0000008a928a7212 */ /* 0x000fe200078ec0ff */
[-C--:B---3--:R-:W-:Y:S04]  /*c8b0*/  HMMA.16816.F32.BF16 R28, R172, R140.reuse, R28 ;  /* 0x0000008cac1c723c */ /* 0x088fe8000004181c */
[----:B------:R-:W-:Y:S01]  /*c8c0*/  LOP3.LUT R139, R145, R139, RZ, 0xc0, !PT ;  /* 0x0000008b918b7212 */ /* 0x000fe200078ec0ff */
[----:B------:R-:W-:Y:S01]  /*c8d0*/  FMUL.FTZ R120, R2, R120 ;  /* 0x0000007802787220 */ /* 0x000fe20000410000 */
[----:B------:R-:W-:Y:S01]  /*c8e0*/  LOP3.LUT R136, R144, R136, RZ, 0xc0, !PT ;  /* 0x0000008890887212 */ /* 0x000fe200078ec0ff */
[----:B------:R-:W-:Y:S01]  /*c8f0*/  FMUL.FTZ R121, R2, R121 ;  /* 0x0000007902797220 */ /* 0x000fe20000410000 */
[----:B------:R-:W2:Y:S03]  /*c900*/  MUFU.EX2 R206, R206 ;  /* 0x000000ce00ce7308 */ /* 0x000ea60000000800 */
[--C-:B------:R-:W-:Y:S01]  /*c910*/  HSET2.LE.AND R152, R147, R230.reuse, PT ;  /* 0x000000e693987233 */ /* 0x100fe20003803000 */
[C---:B------:R-:W-:Y:S01]  /*c920*/  FMUL.FTZ R122, R0.reuse, R122 ;  /* 0x0000007a007a7220 */ /* 0x040fe20000410000 */
[----:B------:R-:W3:Y:S01]  /*c930*/  LDSM.16.MT88.4 R144, [R217+0x9400] ;  /* 0x00940000d990783b */ /* 0x000ee20000004200 */
[----:B------:R-:W-:Y:S01]  /*c940*/  FMUL.FTZ R123, R0, R123 ;  /* 0x0000007b007b7220 */ /* 0x000fe20000410000 */
[C---:B------:R-:W-:Y:S01]  /*c950*/  FMUL.FTZ R124, R2.reuse, R124 ;  /* 0x0000007c027c7220 */ /* 0x040fe20000410000 */
[----:B------:R-:W-:Y:S02]  /*c960*/  FMUL.FTZ R125, R2, R125 ;  /* 0x0000007d027d7220 */ /* 0x000fe40000410000 */
[----:B------:R-:W4:Y:S01]  /*c970*/  MUFU.EX2 R208, R208 ;  /* 0x000000d000d07308 */ /* 0x000f220000000800 */
[C---:B------:R-:W-:Y:S01]  /*c980*/  FMUL.FTZ R126, R0.reuse, R126 ;  /* 0x0000007e007e7220 */ /* 0x040fe20000410000 */
[----:B------:R-:W-:Y:S01]  /*c990*/  FMUL.FTZ R127, R0, R127 ;  /* 0x0000007f007f7220 */ /* 0x000fe20000410000 */
[--C-:B------:R-:W-:Y:S01]  /*c9a0*/  HSET2.LE.AND R137, R150, R230.reuse, PT ;  /* 0x000000e696897233 */ /* 0x100fe20003803000 */
[C---:B------:R-:W-:Y:S04]  /*c9b0*/  HMMA.16816.F32.BF16 R120, R180.reuse, R140, R120 ;  /* 0x0000008cb478723c */ /* 0x040fe80000041878 */
[--C-:B------:R-:W-:Y:S01]  /*c9c0*/  HSET2.LE.AND R154, R149, R230.reuse, PT ;  /* 0x000000e6959a7233 */ /* 0x100fe20003803000 */
[C---:B------:R-:W-:Y:S01]  /*c9d0*/  FMUL.FTZ R128, R164.reuse, R128 ;  /* 0x00000080a4807220 */ /* 0x040fe20000410000 */
[-C--:B------:R-:W-:Y:S05]  /*c9e0*/  HMMA.16816.F32.BF16 R124, R180, R142.reuse, R124 ;  /* 0x0000008eb47c723c */ /* 0x080fea000004187c */
[--C-:B------:R-:W-:Y:S01]  /*c9f0*/  HSET2.LE.AND R153, R148, R230.reuse, PT ;  /* 0x000000e694997233 */ /* 0x100fe20003803000 */
[----:B------:R-:W-:Y:S01]  /*ca00*/  FMUL.FTZ R129, R164, R129 ;  /* 0x00000081a4817220 */ /* 0x000fe20000410000 */
[----:B------:R-:W4:Y:S01]  /*ca10*/  LDSM.16.MT88.4 R148, [R216+0x9400] ;  /* 0x00940000d894783b */ /* 0x000f220000004200 */
[C---:B------:R-:W-:Y:S03]  /*ca20*/  FMUL.FTZ R130, R3.reuse, R130 ;  /* 0x0000008203827220 */ /* 0x040fe60000410000 */
[----:B------:R-:W-:Y:S01]  /*ca30*/  FMUL.FTZ R131, R3, R131 ;  /* 0x0000008303837220 */ /* 0x000fe20000410000 */
[----:B-----5:R-:W-:Y:S01]  /*ca40*/  F2FP.BF16.F32.PACK_AB R134, R187, R186 ;  /* 0x000000babb86723e */ /* 0x020fe200000010ff */
[----:B------:R-:W-:Y:S01]  /*ca50*/  FFMA.FTZ R181, R37, UR4, -R204 ;  /* 0x0000000425b57c23 */ /* 0x000fe200080108cc */
[----:B-1----:R-:W-:Y:S01]  /*ca60*/  F2FP.BF16.F32.PACK_AB R135, R210, R209 ;  /* 0x000000d1d287723e */ /* 0x002fe200000010ff */
[--C-:B------:R-:W-:Y:S01]  /*ca70*/  FFMA.FTZ R182, R38, UR4, -R203.reuse ;  /* 0x0000000426b67c23 */ /* 0x100fe200080108cb */
[----:B------:R-:W-:Y:S01]  /*ca80*/  LOP3.LUT R137, R137, R134, RZ, 0xc0, !PT ;  /* 0x0000008689897212 */ /* 0x000fe200078ec0ff */
[--C-:B------:R-:W-:Y:S01]  /*ca90*/  FFMA.FTZ R183, R39, UR4, -R203.reuse ;  /* 0x0000000427b77c23 */ /* 0x100fe200080108cb */
[----:B------:R-:W-:Y:S01]  /*caa0*/  HMMA.16816.F32.BF16 R128, R172, R142, R128 ;  /* 0x0000008eac80723c */ /* 0x000fe20000041880 */
[----:B------:R-:W-:Y:S03]  /*cab0*/  MUFU.EX2 R181, R181 ;  /* 0x000000b500b57308 */ /* 0x000fe60000000800 */
[----:B------:R-:W-:Y:S01]  /*cac0*/  LOP3.LUT R134, R152, R135, RZ, 0xc0, !PT ;  /* 0x0000008798867212 */ /* 0x000fe200078ec0ff */
[----:B------:R-:W-:Y:S01]  /*cad0*/  FFMA.FTZ R248, R45, UR4, -R202 ;  /* 0x000000042df87c23 */ /* 0x000fe200080108ca */
[--C-:B------:R-:W-:Y:S01]  /*cae0*/  HSET2.LE.AND R135, R156, R230.reuse, PT ;  /* 0x000000e69c877233 */ /* 0x100fe20003803000 */
[--C-:B------:R-:W-:Y:S01]  /*caf0*/  FFMA.FTZ R175, R50, UR4, -R203.reuse ;  /* 0x0000000432af7c23 */ /* 0x100fe200080108cb */
[-C--:B---3--:R-:W-:Y:S03]  /*cb00*/  HMMA.16816.F32.BF16 R4, R136, R144.reuse, R4 ;  /* 0x000000908804723c */ /* 0x088fe60000041804 */
[----:B------:R-:W-:Y:S02]  /*cb10*/  MUFU.EX2 R182, R182 ;  /* 0x000000b600b67308 */ /* 0x000fe40000000800 */
[----:B------:R-:W-:Y:S01]  /*cb20*/  F2FP.BF16.F32.PACK_AB R140, R212, R211 ;  /* 0x000000d3d48c723e */ /* 0x000fe200000010ff */
[----:B------:R-:W-:Y:S01]  /*cb30*/  VIADD R213, R213, 0x1 ;  /* 0x00000001d5d57836 */ /* 0x000fe20000000000 */
[----:B--2---:R-:W-:Y:S01]  /*cb40*/  F2FP.BF16.F32.PACK_AB R132, R206, R205 ;  /* 0x000000cdce84723e */ /* 0x004fe200000010ff */
[--C-:B------:R-:W-:Y:S05]  /*cb50*/  FFMA.FTZ R172, R48, UR4, -R204.reuse ;  /* 0x0000000430ac7c23 */ /* 0x100fea00080108cc */
[----:B------:R-:W-:Y:S01]  /*cb60*/  MUFU.EX2 R248, R248 ;  /* 0x000000f800f87308 */ /* 0x000fe20000000800 */
[----:B----4-:R-:W-:Y:S01]  /*cb70*/  F2FP.BF16.F32.PACK_AB R133, R208, R207 ;  /* 0x000000cfd085723e */ /* 0x010fe200000010ff */
[----:B------:R-:W-:Y:S01]  /*cb80*/  FFMA.FTZ R173, R49, UR4, -R204 ;  /* 0x0000000431ad7c23 */ /* 0x000fe200080108cc */
[----:B------:R-:W-:Y:S01]  /*cb90*/  LOP3.LUT R135, R135, R140, RZ, 0xc0, !PT ;  /* 0x0000008c87877212 */ /* 0x000fe200078ec0ff */
[--C-:B------:R-:W-:Y:S01]  /*cba0*/  FFMA.FTZ R174, R51, UR4, -R203.reuse ;  /* 0x0000000433ae7c23 */ /* 0x100fe200080108cb */
[----:B------:R-:W-:Y:S01]  /*cbb0*/  LOP3.LUT R132, R154, R132, RZ, 0xc0, !PT ;  /* 0x000000849a847212 */ /* 0x000fe200078ec0ff */
[----:B------:R-:W1:Y:S01]  /*cbc0*/  LDSM.16.MT88.4 R140, [R217+0xa400] ;  /* 0x00a40000d98c783b */ /* 0x000e620000004200 */
[----:B------:R-:W-:Y:S01]  /*cbd0*/  LOP3.LUT R133, R153, R133, RZ, 0xc0, !PT ;  /* 0x0000008599857212 */ /* 0x000fe200078ec0ff */
[--C-:B------:R-:W-:Y:S01]  /*cbe0*/  FFMA.FTZ R66, R66, UR4, -R203.reuse ;  /* 0x0000000442427c23 */ /* 0x100fe200080108cb */
[----:B------:R-:W-:Y:S01]  /*cbf0*/  FFMA.FTZ R67, R67, UR4, -R203 ;  /* 0x0000000443437c23 */ /* 0x000fe200080108cb */
[----:B------:R-:W-:Y:S01]  /*cc00*/  FFMA.FTZ R57, R57, UR4, -R202 ;  /* 0x0000000439397c23 */ /* 0x000fe200080108ca */
[----:B------:R-:W-:Y:S01]  /*cc10*/  FFMA.FTZ R58, R58, UR4, -R201 ;  /* 0x000000043a3a7c23 */ /* 0x000fe200080108c9 */
[----:B------:R-:W-:Y:S01]  /*cc20*/  FFMA.FTZ R252, R65, UR4, -R204 ;  /* 0x0000000441fc7c23 */ /* 0x000fe200080108cc */
[--C-:B------:R-:W-:Y:S01]  /*cc30*/  FFMA.FTZ R65, R56, UR4, -R202.reuse ;  /* 0x0000000438417c23 */ /* 0x100fe200080108ca */
[C---:B------:R-:W-:Y:S01]  /*cc40*/  HMMA.16816.F32.BF16 R8, R132.reuse, R144, R8 ;  /* 0x000000908408723c */ /* 0x040fe20000041808 */
[----:B------:R-:W-:Y:S03]  /*cc50*/  MUFU.EX2 R160, R57 ;  /* 0x0000003900a07308 */ /* 0x000fe60000000800 */
[----:B------:R-:W-:Y:S01]  /*cc60*/  FFMA.FTZ R60, R60, UR4, -R202 ;  /* 0x000000043c3c7c23 */ /* 0x000fe200080108ca */
[----:B------:R-:W-:Y:S01]  /*cc70*/  LOP3.LUT R156, R245, UR33, R213, 0x96, !PT ;  /* 0x00000021f59c7c12 */ /* 0x000fe2000f8e96d5 */
[-C--:B------:R-:W-:Y:S05]  /*cc80*/  HMMA.16816.F32.BF16 R12, R132, R146.reuse, R12 ;  /* 0x00000092840c723c */ /* 0x080fea000004180c */
[----:B------:R-:W-:Y:S01]  /*cc90*/  MUFU.EX2 R161, R65 ;  /* 0x0000004100a17308 */ /* 0x000fe20000000800 */
[----:B------:R-:W-:Y:S01]  /*cca0*/  IMAD.WIDE.U32 R156, R156, -0x326172a9, RZ ;  /* 0xcd9e8d579c9c7825 */ /* 0x000fe200078e00ff */
[C---:B------:R-:W-:Y:S04]  /*ccb0*/  HMMA.16816.F32.BF16 R16, R136.reuse, R146, R16 ;  /* 0x000000928810723c */ /* 0x040fe80000041810 */
[C---:B------:R-:W-:Y:S02]  /*ccc0*/  LOP3.LUT R144, R157.reuse, UR27, R242, 0x96, !PT ;  /* 0x0000001b9d907c12 */ /* 0x040fe4000f8e96f2 */
[-C--:B------:R-:W-:Y:S02]  /*ccd0*/  HMMA.16816.F32.BF16 R68, R136, R148.reuse, R68 ;  /* 0x000000948844723c */ /* 0x080fe40000041844 */
[----:B------:R-:W-:Y:S03]  /*cce0*/  MUFU.EX2 R159, R58 ;  /* 0x0000003a009f7308 */ /* 0x000fe60000000800 */
[----:B------:R-:W-:Y:S01]  /*ccf0*/  LOP3.LUT R48, R157, UR27, R238, 0x96, !PT ;  /* 0x0000001b9d307c12 */ /* 0x000fe2000f8e96ee */
[C---:B------:R-:W-:Y:S06]  /*cd00*/  HMMA.16816.F32.BF16 R72, R132.reuse, R148, R72 ;  /* 0x000000948448723c */ /* 0x040fec0000041848 */
[----:B------:R-:W-:Y:S01]  /*cd10*/  MUFU.EX2 R172, R172 ;  /* 0x000000ac00ac7308 */ /* 0x000fe20000000800 */
[----:B------:R-:W-:Y:S01]  /*cd20*/  FFMA.FTZ R213, R40, UR4, -R202 ;  /* 0x0000000428d57c23 */ /* 0x000fe200080108ca */
[-C--:B------:R-:W-:Y:S03]  /*cd30*/  HMMA.16816.F32.BF16 R76, R132, R150.reuse, R76 ;  /* 0x00000096844c723c */ /* 0x080fe6000004184c */
[----:B------:R-:W-:Y:S03]  /*cd40*/  IMAD.WIDE.U32 R148, R144, -0x2daee0ad, RZ ;  /* 0xd2511f5390947825 */ /* 0x000fe600078e00ff */
[C---:B------:R-:W-:Y:S01]  /*cd50*/  HMMA.16816.F32.BF16 R80, R136.reuse, R150, R80 ;  /* 0x000000968850723c */ /* 0x040fe20000041850 */
[----:B------:R-:W2:Y:S01]  /*cd60*/  LDSM.16.MT88.4 R144, [R216+0xa400] ;  /* 0x00a40000d890783b */ /* 0x000ea20000004200 */
[----:B------:R-:W-:Y:S03]  /*cd70*/  MUFU.EX2 R213, R213 ;  /* 0x000000d500d57308 */ /* 0x000fe60000000800 */
[----:B------:R-:W-:Y:S01]  /*cd80*/  LOP3.LUT R49, R149, UR24, R240, 0x96, !PT ;  /* 0x0000001895317c12 */ /* 0x000fe2000f8e96f0 */
[-C--:B-1----:R-:W-:Y:S06]  /*cd90*/  HMMA.16816.F32.BF16 R84, R136, R140.reuse, R84 ;  /* 0x0000008c8854723c */ /* 0x082fec0000041854 */
[----:B------:R-:W1:Y:S05]  /*cda0*/  MUFU.EX2 R173, R173 ;  /* 0x000000ad00ad7308 */ /* 0x000e6a0000000800 */
[----:B------:R-:W-:Y:S01]  /*cdb0*/  IMAD.WIDE.U32 R150, R48, -0x2daee0ad, RZ ;  /* 0xd2511f5330967825 */ /* 0x000fe200078e00ff */
[C---:B------:R-:W-:Y:S04]  /*cdc0*/  HMMA.16816.F32.BF16 R88, R132.reuse, R140, R88 ;  /* 0x0000008c8458723c */ /* 0x040fe80000041858 */
[----:B------:R-:W-:Y:S02]  /*cdd0*/  LOP3.LUT R48, R151, UR24, R232, 0x96, !PT ;  /* 0x0000001897307c12 */ /* 0x000fe4000f8e96e8 */
[-C--:B------:R-:W-:Y:S01]  /*cde0*/  HMMA.16816.F32.BF16 R92, R132, R142.reuse, R92 ;  /* 0x0000008e845c723c */ /* 0x080fe2000004185c */
[----:B------:R-:W-:Y:S04]  /*cdf0*/  MUFU.EX2 R175, R175 ;  /* 0x000000af00af7308 */ /* 0x000fe80000000800 */
[--C-:B------:R-:W-:Y:S01]  /*ce00*/  LOP3.LUT R154, R247, UR25, R156.reuse, 0x96, !PT ;  /* 0x00000019f79a7c12 */ /* 0x100fe2000f8e969c */
[C---:B------:R-:W-:Y:S05]  /*ce10*/  HMMA.16816.F32.BF16 R96, R136.reuse, R142, R96 ;  /* 0x0000008e8860723c */ /* 0x040fea0000041860 */
[----:B------:R-:W3:Y:S01]  /*ce20*/  MUFU.EX2 R174, R174 ;  /* 0x000000ae00ae7308 */ /* 0x000ee20000000800 */
[----:B------:R-:W-:Y:S01]  /*ce30*/  IMAD.WIDE.U32 R152, R49, -0x326172a9, RZ ;  /* 0xcd9e8d5731987825 */ /* 0x000fe200078e00ff */
[----:B------:R-:W-:Y:S04]  /*ce40*/  LOP3.LUT R156, R215, UR25, R156, 0x96, !PT ;  /* 0x00000019d79c7c12 */ /* 0x000fe8000f8e969c */
[----:B------:R-:W-:Y:S01]  /*ce50*/  FFMA.FTZ R180, R36, UR4, -R204 ;  /* 0x0000000424b47c23 */ /* 0x000fe200080108cc */
[----:B------:R-:W-:Y:S01]  /*ce60*/  IMAD.WIDE.U32 R140, R48, -0x326172a9, RZ ;  /* 0xcd9e8d57308c7825 */ /* 0x000fe200078e00ff */
[----:B------:R-:W-:Y:S01]  /*ce70*/  LOP3.LUT R246, R153, UR23, R246, 0x96, !PT ;  /* 0x0000001799f67c12 */ /* 0x000fe2000f8e96f6 */
[----:B------:R-:W4:Y:S02]  /*ce80*/  LDSM.16.MT88.4 R48, [R217+0xb400] ;  /* 0x00b40000d930783b */ /* 0x000f240000004200 */
[----:B------:R-:W-:Y:S01]  /*ce90*/  FFMA.FTZ R52, R52, UR4, -R204 ;  /* 0x0000000434347c23 */ /* 0x000fe200080108cc */
[----:B------:R-:W-:Y:S01]  /*cea0*/  IMAD.WIDE.U32 R154, R154, -0x2daee0ad, RZ ;  /* 0xd2511f539a9a7825 */ /* 0x000fe200078e00ff */
[----:B------:R-:W-:Y:S01]  /*ceb0*/  LOP3.LUT R214, R141, UR23, R214, 0x96, !PT ;  /* 0x000000178dd67c12 */ /* 0x000fe2000f8e96d6 */
[-C--:B--2---:R-:W-:Y:S01]  /*cec0*/  HMMA.16816.F32.BF16 R100, R136, R144.reuse, R100 ;  /* 0x000000908864723c */ /* 0x084fe20000041864 */
[----:B------:R-:W-:Y:S02]  /*ced0*/  MUFU.EX2 R162, R52 ;  /* 0x0000003400a27308 */ /* 0x000fe40000000800 */
[----:B------:R-:W-:Y:S01]  /*cee0*/  LOP3.LUT R148, R155, UR22, R148, 0x96, !PT ;  /* 0x000000169b947c12 */ /* 0x000fe2000f8e9694 */
[----:B------:R-:W-:Y:S04]  /*cef0*/  IMAD.WIDE.U32 R156, R156, -0x2daee0ad, RZ ;  /* 0xd2511f539c9c7825 */ /* 0x000fe800078e00ff */
[----:B------:R-:W-:Y:S01]  /*cf00*/  FFMA.FTZ R54, R54, UR4, -R203 ;  /* 0x0000000436367c23 */ /* 0x000fe200080108cb */
[C---:B------:R-:W-:Y:S03]  /*cf10*/  HMMA.16816.F32.BF16 R104, R132.reuse, R144, R104 ;  /* 0x000000908468723c */ /* 0x040fe60000041868 */
[----:B------:R-:W-:Y:S01]  /*cf20*/  MUFU.EX2 R163, R54 ;  /* 0x0000003600a37308 */ /* 0x000fe20000000800 */
[----:B------:R-:W-:Y:S02]  /*cf30*/  IMAD.WIDE.U32 R148, R148, -0x326172a9, RZ ;  /* 0xcd9e8d5794947825 */ /* 0x000fe400078e00ff */
[-C--:B------:R-:W-:Y:S05]  /*cf40*/  HMMA.16816.F32.BF16 R32, R132, R146.reuse, R32 ;  /* 0x000000928420723c */ /* 0x080fea0000041820 */
[----:B------:R-:W-:Y:S01]  /*cf50*/  LOP3.LUT R150, R157, UR22, R150, 0x96, !PT ;  /* 0x000000169d967c12 */ /* 0x000fe2000f8e9696 */
[C---:B------:R-:W-:Y:S01]  /*cf60*/  HMMA.16816.F32.BF16 R108, R136.reuse, R146, R108 ;  /* 0x00000092886c723c */ /* 0x040fe2000004186c */
[----:B------:R-:W-:Y:S04]  /*cf70*/  MUFU.EX2 R252, R252 ;  /* 0x000000fc00fc7308 */ /* 0x000fe80000000800 */
[----:B------:R-:W-:Y:S01]  /*cf80*/  LOP3.LUT R152, R149, UR21, R152, 0x96, !PT ;  /* 0x0000001595987c12 */ /* 0x000fe2000f8e9698 */
[----:B------:R-:W-:Y:S05]  /*cf90*/  IMAD.WIDE.U32 R150, R150, -0x326172a9, RZ ;  /* 0xcd9e8d5796967825 */ /* 0x000fea00078e00ff */
[----:B------:R-:W-:Y:S01]  /*cfa0*/  FFMA.FTZ R251, R64, UR4, -R204 ;  /* 0x0000000440fb7c23 */ /* 0x000fe200080108cc */
[----:B------:R-:W2:Y:S01]  /*cfb0*/  MUFU.EX2 R180, R180 ;  /* 0x000000b400b47308 */ /* 0x000ea20000000800 */
[----:B------:R-:W-:Y:S01]  /*cfc0*/  IMAD.WIDE.U32 R246, R246, -0x2daee0ad, RZ ;  /* 0xd2511f53f6f67825 */ /* 0x000fe200078e00ff */
[----:B------:R-:W-:Y:S03]  /*cfd0*/  LOP3.LUT R140, R151, UR21, R140, 0x96, !PT ;  /* 0x00000015978c7c12 */ /* 0x000fe6000f8e968c */
[----:B------:R-:W-:Y:S01]  /*cfe0*/  FFMA.FTZ R204, R53, UR4, -R204 ;  /* 0x0000000435cc7c23 */ /* 0x000fe200080108cc */
[----:B------:R-:W-:Y:S01]  /*cff0*/  IMAD.WIDE.U32 R152, R152, -0x2daee0ad, RZ ;  /* 0xd2511f5398987825 */ /* 0x000fe200078e00ff */
[----:B------:R-:W-:Y:S03]  /*d000*/  LOP3.LUT R155, R247, UR20, R154, 0x96, !PT ;  /* 0x00000014f79b7c12 */ /* 0x000fe6000f8e969a */
[----:B------:R-:W-:Y:S01]  /*d010*/  MUFU.EX2 R251, R251 ;  /* 0x000000fb00fb7308 */ /* 0x000fe20000000800 */
[-C--:B----4-:R-:W-:Y:S03]  /*d020*/  HMMA.16816.F32.BF16 R20, R136, R48.reuse, R20 ;  /* 0x000000308814723c */ /* 0x090fe60000041814 */
[----:B------:R-:W-:Y:S01]  /*d030*/  IMAD.WIDE.U32 R214, R214, -0x2daee0ad, RZ ;  /* 0xd2511f53d6d67825 */ /* 0x000fe200078e00ff */
[----:B------:R-:W-:Y:S02]  /*d040*/  LOP3.LUT R36, R153, UR18, R246, 0x96, !PT ;  /* 0x0000001299247c12 */ /* 0x000fe4000f8e96f6 */
[C---:B------:R-:W-:Y:S03]  /*d050*/  HMMA.16816.F32.BF16 R112, R132.reuse, R48, R112 ;  /* 0x000000308470723c */ /* 0x040fe60000041870 */
[----:B------:R-:W-:Y:S02]  /*d060*/  MUFU.EX2 R204, R204 ;  /* 0x000000cc00cc7308 */ /* 0x000fe40000000800 */
[----:B------:R-:W-:Y:S01]  /*d070*/  IMAD.WIDE.U32 R140, R140, -0x2daee0ad, RZ ;  /* 0xd2511f538c8c7825 */ /* 0x000fe200078e00ff */
[-C--:B------:R-:W-:Y:S07]  /*d080*/  HMMA.16816.F32.BF16 R24, R132, R50.reuse, R24 ;  /* 0x000000328418723c */ /* 0x080fee0000041818 */
[----:B------:R-:W4:Y:S01]  /*d090*/  MUFU.EX2 R183, R183 ;  /* 0x000000b700b77308 */ /* 0x000f220000000800 */
[----:B------:R-:W-:Y:S01]  /*d0a0*/  LOP3.LUT R154, R215, UR20, R156, 0x96, !PT ;  /* 0x00000014d79a7c12 */ /* 0x000fe2000f8e969c */
[C---:B------:R-:W-:Y:S04]  /*d0b0*/  HMMA.16816.F32.BF16 R116, R136.reuse, R50, R116 ;  /* 0x000000328874723c */ /* 0x040fe80000041874 */
[----:B------:R-:W-:Y:S01]  /*d0c0*/  IMAD.WIDE.U32 R156, R36, -0x326172a9, RZ ;  /* 0xcd9e8d57249c7825 */ /* 0x000fe200078e00ff */
[----:B------:R-:W-:Y:S03]  /*d0d0*/  LOP3.LUT R36, R141, UR18, R214, 0x96, !PT ;  /* 0x000000128d247c12 */ /* 0x000fe6000f8e96d6 */
[--C-:B------:R-:W-:Y:S03]  /*d0e0*/  FFMA.FTZ R215, R43, UR4, -R201.reuse ;  /* 0x000000042bd77c23 */ /* 0x100fe600080108c9 */
[----:B------:R-:W-:Y:S01]  /*d0f0*/  IMAD.WIDE.U32 R142, R155, -0x326172a9, RZ ;  /* 0xcd9e8d579b8e7825 */ /* 0x000fe200078e00ff */
[----:B------:R-:W-:Y:S02]  /*d100*/  SHF.R.U32.HI R151, RZ, 0x10, R156 ;  /* 0x00000010ff977819 */ /* 0x000fe4000001169c */
[C---:B------:R-:W-:Y:S01]  /*d110*/  LOP3.LUT R155, R156.reuse, 0xffff, RZ, 0xc0, !PT ;  /* 0x0000ffff9c9b7812 */ /* 0x040fe200078ec0ff */
[----:B------:R-:W-:Y:S01]  /*d120*/  FFMA.FTZ R214, R41, UR4, -R202 ;  /* 0x0000000429d67c23 */ /* 0x000fe200080108ca */
[----:B------:R-:W-:Y:S01]  /*d130*/  LOP3.LUT R153, R156, 0xff, RZ, 0xc0, !PT ;  /* 0x000000ff9c997812 */ /* 0x000fe200078ec0ff */
[--C-:B------:R-:W-:Y:S01]  /*d140*/  FFMA.FTZ R246, R42, UR4, -R201.reuse ;  /* 0x000000042af67c23 */ /* 0x100fe200080108c9 */
[----:B------:R-:W-:Y:S01]  /*d150*/  LOP3.LUT R149, R157, UR28, R142, 0x96, !PT ;  /* 0x0000001c9d957c12 */ /* 0x000fe2000f8e968e */
[----:B------:R-:W-:Y:S01]  /*d160*/  IMAD.WIDE.U32 R144, R154, -0x326172a9, RZ ;  /* 0xcd9e8d579a907825 */ /* 0x000fe200078e00ff */
[----:B------:R-:W-:Y:S01]  /*d170*/  SHF.R.U32.HI R141, RZ, 0x18, R156 ;  /* 0x00000018ff8d7819 */ /* 0x000fe2000001169c */
[----:B------:R-:W5:Y:S01]  /*d180*/  MUFU.EX2 R214, R214 ;  /* 0x000000d600d67308 */ /* 0x000f620000000800 */
[----:B------:R-:W-:Y:S01]  /*d190*/  LOP3.LUT R48, R149, 0xffff, RZ, 0xc0, !PT ;  /* 0x0000ffff95307812 */ /* 0x000fe200078ec0ff */
[----:B------:R-:W-:Y:S01]  /*d1a0*/  IMAD.WIDE.U32 R156, R36, -0x326172a9, RZ ;  /* 0xcd9e8d57249c7825 */ /* 0x000fe200078e00ff */
[----:B------:R-:W-:Y:S01]  /*d1b0*/  LOP3.LUT R43, R151, 0xff, RZ, 0xc0, !PT ;  /* 0x000000ff972b7812 */ /* 0x000fe200078ec0ff */
[----:B------:R-:W1:Y:S01]  /*d1c0*/  LDSM.16.MT88.4 R36, [R216+0xb400] ;  /* 0x00b40000d824783b */ /* 0x000e620000004200 */
[----:B------:R-:W-:Y:S01]  /*d1d0*/  SHF.R.U32.HI R48, RZ, 0x8, R48 ;  /* 0x00000008ff307819 */ /* 0x000fe20000011630 */
[----:B------:R-:W-:Y:S01]  /*d1e0*/  FFMA.FTZ R201, R63, UR4, -R201 ;  /* 0x000000043fc97c23 */ /* 0x000fe200080108c9 */
[----:B------:R-:W-:Y:S01]  /*d1f0*/  SHF.R.U32.HI R147, RZ, 0x10, R156 ;  /* 0x00000010ff937819 */ /* 0x000fe2000001169c */
[----:B------:R-:W-:Y:S01]  /*d200*/  FFMA.FTZ R247, R44, UR4, -R202 ;  /* 0x000000042cf77c23 */ /* 0x000fe200080108ca */
[----:B------:R-:W-:Y:S01]  /*d210*/  SHF.R.U32.HI R41, RZ, 0x18, R156 ;  /* 0x00000018ff297819 */ /* 0x000fe2000001169c */
[----:B------:R-:W-:Y:S01]  /*d220*/  FFMA.FTZ R202, R61, UR4, -R202 ;  /* 0x000000043dca7c23 */ /* 0x000fe200080108ca */
[----:B------:R-:W-:Y:S01]  /*d230*/  LOP3.LUT R147, R147, 0xff, RZ, 0xc0, !PT ;  /* 0x000000ff93937812 */ /* 0x000fe200078ec0ff */
[----:B------:R-:W-:Y:S01]  /*d240*/  MUFU.EX2 R246, R246 ;  /* 0x000000f600f67308 */ /* 0x000fe20000000800 */
[----:B------:R-:W-:Y:S01]  /*d250*/  LOP3.LUT R42, R149, 0xff, RZ, 0xc0, !PT ;  /* 0x000000ff952a7812 */ /* 0x000fe200078ec0ff */
[----:B------:R-:W-:Y:S01]  /*d260*/  FFMA.FTZ R203, R55, UR4, -R203 ;  /* 0x0000000437cb7c23 */ /* 0x000fe200080108cb */
[----:B------:R-:W-:Y:S01]  /*d270*/  PRMT R43, R43, 0x5410, R141 ;  /* 0x000054102b2b7816 */ /* 0x000fe2000000008d */
[----:B------:R-:W-:Y:S01]  /*d280*/  FFMA.FTZ R189, R164, R237, R189 ;  /* 0x000000eda4bd7223 */ /* 0x000fe200000100bd */
[----:B------:R-:W-:Y:S01]  /*d290*/  PRMT R141, R147, 0x5410, R41 ;  /* 0x00005410938d7816 */ /* 0x000fe20000000029 */
[----:B------:R-:W-:Y:S01]  /*d2a0*/  IMAD.MOV.U32 R164, RZ, RZ, R167 ;  /* 0x000000ffffa47224 */ /* 0x000fe200078e00a7 */
[----:B------:R-:W-:Y:S03]  /*d2b0*/  PRMT R41, R42, 0x5410, R48 ;  /* 0x000054102a297816 */ /* 0x000fe60000000030 */
[----:B------:R-:W5:Y:S01]  /*d2c0*/  MUFU.EX2 R215, R215 ;  /* 0x000000d700d77308 */ /* 0x000f620000000800 */
[--C-:B------:R-:W-:Y:S01]  /*d2d0*/  SHF.R.U32.HI R48, RZ, 0x10, R149.reuse ;  /* 0x00000010ff307819 */ /* 0x100fe20000011695 */
[----:B------:R-:W-:Y:S01]  /*d2e0*/  FFMA.FTZ R194, R3, R236, R194 ;  /* 0x000000ec03c27223 */ /* 0x000fe200000100c2 */
[----:B------:R-:W-:Y:S01]  /*d2f0*/  LOP3.LUT R146, R156, 0xffff, RZ, 0xc0, !PT ;  /* 0x0000ffff9c927812 */ /* 0x000fe200078ec0ff */
[----:B------:R-:W-:Y:S01]  /*d300*/  FFMA.FTZ R198, R2, R235, R198 ;  /* 0x000000eb02c67223 */ /* 0x000fe200000100c6 */
[----:B------:R-:W-:Y:S01]  /*d310*/  LOP3.LUT R45, R48, 0xff, RZ, 0xc0, !PT ;  /* 0x000000ff302d7812 */ /* 0x000fe200078ec0ff */
[----:B------:R-:W-:Y:S01]  /*d320*/  FFMA.FTZ R200, R0, R234, R200 ;  /* 0x000000ea00c87223 */ /* 0x000fe200000100c8 */
[----:B------:R-:W5:Y:S01]  /*d330*/  LDSM.16.MT88.4 R48, [R217+0x9800] ;  /* 0x00980000d930783b */ /* 0x000f620000004200 */
[----:B------:R-:W-:Y:S02]  /*d340*/  LOP3.LUT R144, R157, UR28, R144, 0x96, !PT ;  /* 0x0000001c9d907c12 */ /* 0x000fe4000f8e9690 */
[----:B------:R-:W5:Y:S01]  /*d350*/  MUFU.EX2 R247, R247 ;  /* 0x000000f700f77308 */ /* 0x000f620000000800 */
[----:B------:R-:W-:Y:S01]  /*d360*/  SHF.R.U32.HI R149, RZ, 0x18, R149 ;  /* 0x00000018ff957819 */ /* 0x000fe20000011695 */
[----:B------:R-:W-:Y:S01]  /*d370*/  FADD.FTZ R189, R190, R189 ;  /* 0x000000bdbebd7221 */ /* 0x000fe20000010000 */
[----:B------:R-:W-:Y:S01]  /*d380*/  SHF.R.U32.HI R44, RZ, 0x10, R144 ;  /* 0x00000010ff2c7819 */ /* 0x000fe20000011690 */
[----:B------:R-:W-:Y:S01]  /*d390*/  FADD.FTZ R194, R193, R194 ;  /* 0x000000c2c1c27221 */ /* 0x000fe20000010000 */
[----:B------:R-:W-:Y:S01]  /*d3a0*/  PRMT R149, R45, 0x5410, R149 ;  /* 0x000054102d957816 */ /* 0x000fe20000000095 */
[----:B------:R-:W-:Y:S01]  /*d3b0*/  FADD.FTZ R198, R197, R198 ;  /* 0x000000c6c5c67221 */ /* 0x000fe20000010000 */
[----:B------:R-:W-:Y:S03]  /*d3c0*/  LOP3.LUT R44, R44, 0xff, RZ, 0xc0, !PT ;  /* 0x000000ff2c2c7812 */ /* 0x000fe600078ec0ff */
[----:B------:R-:W-:Y:S01]  /*d3d0*/  MUFU.EX2 R157, R62 ;  /* 0x0000003e009d7308 */ /* 0x000fe20000000800 */
[----:B------:R-:W-:Y:S01]  /*d3e0*/  LOP3.LUT R142, R156, 0xff, RZ, 0xc0, !PT ;  /* 0x000000ff9c8e7812 */ /* 0x000fe200078ec0ff */
[----:B------:R-:W-:Y:S01]  /*d3f0*/  FADD.FTZ R200, R199, R200 ;  /* 0x000000c8c7c87221 */ /* 0x000fe20000010000 */
[----:B------:R-:W-:Y:S01]  /*d400*/  SHF.R.U32.HI R146, RZ, 0x8, R146 ;  /* 0x00000008ff927819 */ /* 0x000fe20000011692 */
[----:B------:R-:W-:Y:S01]  /*d410*/  FADD.FTZ R189, R169, R189 ;  /* 0x000000bda9bd7221 */ /* 0x000fe20000010000 */
[----:B------:R-:W-:Y:S01]  /*d420*/  SHF.R.U32.HI R40, RZ, 0x8, R155 ;  /* 0x00000008ff287819 */ /* 0x000fe2000001169b */
[----:B------:R-:W-:Y:S01]  /*d430*/  FADD.FTZ R194, R171, R194 ;  /* 0x000000c2abc27221 */ /* 0x000fe20000010000 */
[-C--:B-1----:R-:W-:Y:S03]  /*d440*/  HMMA.16816.F32.BF16 R28, R136, R36.reuse, R28 ;  /* 0x00000024881c723c */ /* 0x082fe6000004181c */
[----:B------:R1:W-:Y:S01]  /*d450*/  MUFU.EX2 R154, R66 ;  /* 0x00000042009a7308 */ /* 0x0003e20000000800 */
[----:B------:R-:W-:Y:S01]  /*d460*/  PRMT R142, R142, 0x5410, R146 ;  /* 0x000054108e8e7816 */ /* 0x000fe20000000092 */
[----:B------:R-:W-:Y:S01]  /*d470*/  FADD.FTZ R198, R191, R198 ;  /* 0x000000c6bfc67221 */ /* 0x000fe20000010000 */
[C---:B------:R-:W-:Y:S01]  /*d480*/  LOP3.LUT R42, R144.reuse, 0xffff, RZ, 0xc0, !PT ;  /* 0x0000ffff902a7812 */ /* 0x040fe200078ec0ff */
[C---:B------:R-:W-:Y:S06]  /*d490*/  HMMA.16816.F32.BF16 R120, R132.reuse, R36, R120 ;  /* 0x000000248478723c */ /* 0x040fec0000041878 */
[----:B------:R1:W1:Y:S01]  /*d4a0*/  MUFU.EX2 R156, R67 ;  /* 0x00000043009c7308 */ /* 0x0002620000000800 */
[----:B------:R-:W-:Y:S01]  /*d4b0*/  LOP3.LUT R146, R144, 0xff, RZ, 0xc0, !PT ;  /* 0x000000ff90927812 */ /* 0x000fe200078ec0ff */
[-C--:B------:R-:W-:Y:S03]  /*d4c0*/  HMMA.16816.F32.BF16 R124, R132, R38.reuse, R124 ;  /* 0x00000026847c723c */ /* 0x080fe6000004187c */
[----:B------:R-:W-:Y:S03]  /*d4d0*/  SHF.R.U32.HI R144, RZ, 0x18, R144 ;  /* 0x00000018ff907819 */ /* 0x000fe60000011690 */
[----:B------:R-:W-:Y:S02]  /*d4e0*/  HMMA.16816.F32.BF16 R128, R136, R38, R128 ;  /* 0x000000268880723c */ /* 0x000fe40000041880 */
[----:B------:R1:W1:Y:S03]  /*d4f0*/  MUFU.EX2 R155, R60 ;  /* 0x0000003c009b7308 */ /* 0x0002660000000800 */
[----:B------:R-:W-:Y:S01]  /*d500*/  PRMT R40, R153, 0x5410, R40 ;  /* 0x0000541099287816 */ /* 0x000fe20000000028 */
[----:B------:R-:W-:Y:S01]  /*d510*/  FADD.FTZ R200, R195, R200 ;  /* 0x000000c8c3c87221 */ /* 0x000fe20000010000 */
[----:B------:R-:W-:Y:S01]  /*d520*/  SHF.R.U32.HI R42, RZ, 0x8, R42 ;  /* 0x00000008ff2a7819 */ /* 0x000fe2000001162a */
[----:B------:R-:W-:Y:S04]  /*d530*/  FADD.FTZ R189, R170, R189 ;  /* 0x000000bdaabd7221 */ /* 0x000fe80000010000 */
[----:B------:R-:W1:Y:S01]  /*d540*/  MUFU.EX2 R203, R203 ;  /* 0x000000cb00cb7308 */ /* 0x000e620000000800 */
[----:B------:R-:W-:Y:S01]  /*d550*/  PRMT R144, R44, 0x5410, R144 ;  /* 0x000054102c907816 */ /* 0x000fe20000000090 */
[----:B------:R-:W-:Y:S01]  /*d560*/  FADD.FTZ R194, R188, R194 ;  /* 0x000000c2bcc27221 */ /* 0x000fe20000010000 */
[----:B------:R-:W1:Y:S01]  /*d570*/  LDSM.16.MT88.4 R44, [R216+0x9800] ;  /* 0x00980000d82c783b */ /* 0x000e620000004200 */
[----:B------:R-:W-:Y:S01]  /*d580*/  PRMT R146, R146, 0x5410, R42 ;  /* 0x0000541092927816 */ /* 0x000fe2000000002a */
[----:B------:R-:W-:Y:S01]  /*d590*/  FADD.FTZ R198, R192, R198 ;  /* 0x000000c6c0c67221 */ /* 0x000fe20000010000 */
[--C-:B------:R-:W-:Y:S04]  /*d5a0*/  HSET2.LE.AND R42, R40, R230.reuse, PT ;  /* 0x000000e6282a7233 */ /* 0x100fe80003803000 */
[----:B------:R-:W1:Y:S01]  /*d5b0*/  MUFU.EX2 R201, R201 ;  /* 0x000000c900c97308 */ /* 0x000e620000000800 */
[--C-:B------:R-:W-:Y:S01]  /*d5c0*/  HSET2.LE.AND R40, R41, R230.reuse, PT ;  /* 0x000000e629287233 */ /* 0x100fe20003803000 */
[----:B------:R-:W-:Y:S01]  /*d5d0*/  FADD.FTZ R200, R196, R200 ;  /* 0x000000c8c4c87221 */ /* 0x000fe20000010000 */
[--C-:B------:R-:W-:Y:S01]  /*d5e0*/  HSET2.LE.AND R41, R149, R230.reuse, PT ;  /* 0x000000e695297233 */ /* 0x100fe20003803000 */
[----:B------:R-:W-:Y:S01]  /*d5f0*/  FADD.FTZ R189, R184, R189 ;  /* 0x000000bdb8bd7221 */ /* 0x000fe20000010000 */
[--C-:B------:R-:W-:Y:S01]  /*d600*/  HSET2.LE.AND R43, R43, R230.reuse, PT ;  /* 0x000000e62b2b7233 */ /* 0x100fe20003803000 */
[----:B------:R-:W-:Y:S01]  /*d610*/  FADD.FTZ R194, R186, R194 ;  /* 0x000000c2bac27221 */ /* 0x000fe20000010000 */
[----:B------:R-:W-:Y:S03]  /*d620*/  F2FP.BF16.F32.PACK_AB R133, R173, R172 ;  /* 0x000000acad85723e */ /* 0x000fe600000010ff */
[----:B------:R-:W1:Y:S01]  /*d630*/  MUFU.EX2 R202, R202 ;  /* 0x000000ca00ca7308 */ /* 0x000e620000000800 */
[----:B---3--:R-:W-:Y:S01]  /*d640*/  F2FP.BF16.F32.PACK_AB R132, R174, R175 ;  /* 0x000000afae84723e */ /* 0x008fe200000010ff */
[----:B------:R-:W-:Y:S01]  /*d650*/  FADD.FTZ R198, R205, R198 ;  /* 0x000000c6cdc67221 */ /* 0x000fe20000010000 */
[----:B--2---:R-:W-:Y:S01]  /*d660*/  F2FP.BF16.F32.PACK_AB R37, R181, R180 ;  /* 0x000000b4b525723e */ /* 0x004fe200000010ff */
[----:B------:R-:W-:Y:S01]  /*d670*/  FADD.FTZ R200, R207, R200 ;  /* 0x000000c8cfc87221 */ /* 0x000fe20000010000 */
[----:B----4-:R-:W-:Y:S01]  /*d680*/  F2FP.BF16.F32.PACK_AB R36, R183, R182 ;  /* 0x000000b6b724723e */ /* 0x010fe200000010ff */
        /* <DEDUP_REMOVED lines=9> */
[--C-:B------:R-:W-:Y:S01]  /*d720*/  HSET2.LE.AND R38, R142, R230.reuse, PT ;  /* 0x000000e68e267233 */ /* 0x100fe20003803000 */
[----:B------:R-:W-:Y:S01]  /*d730*/  FADD.FTZ R194, R178, R194 ;  /* 0x000000c2b2c27221 */ /* 0x000fe20000010000 */
[--C-:B------:R-:W-:Y:S01]  /*d740*/  HSET2.LE.AND R39, R141, R230.reuse, PT ;  /* 0x000000e68d277233 */ /* 0x100fe20003803000 */
[----:B------:R-:W-:Y:S01]  /*d750*/  FADD.FTZ R198, R209, R198 ;  /* 0x000000c6d1c67221 */ /* 0x000fe20000010000 */
[--C-:B------:R-:W-:Y:S01]  /*d760*/  HSET2.LE.AND R36, R146, R230.reuse, PT ;  /* 0x000000e692247233 */ /* 0x100fe20003803000 */
[-C--:B-----5:R-:W-:Y:S05]  /*d770*/  HMMA.16816.F32.BF16 R4, R40, R48.reuse, R4 ;  /* 0x000000302804723c */ /* 0x0a0fea0000041804 */
[--C-:B------:R-:W-:Y:S01]  /*d780*/  HSET2.LE.AND R37, R144, R230.reuse, PT ;  /* 0x000000e690257233 */ /* 0x100fe20003803000 */
[----:B------:R-:W-:Y:S01]  /*d790*/  FADD.FTZ R200, R211, R200 ;  /* 0x000000c8d3c87221 */ /* 0x000fe20000010000 */
        /* <DEDUP_REMOVED lines=16> */
[----:B------:R-:W2:Y:S01]  /*d8a0*/  LDSM.16.MT88.4 R132, [R217+0xa800] ;  /* 0x00a80000d984783b */ /* 0x000ea20000004200 */
[----:B-1----:R-:W-:Y:S01]  /*d8b0*/  LOP3.LUT R66, R145, UR19, R150, 0x96, !PT ;  /* 0x0000001391427c12 */ /* 0x002fe2000f8e9696 */
[----:B------:R-:W-:Y:S01]  /*d8c0*/  FADD.FTZ R189, R181, R189 ;  /* 0x000000bdb5bd7221 */ /* 0x000fe20000010000 */
[----:B------:R-:W-:Y:S01]  /*d8d0*/  LOP3.LUT R142, R143, UR19, R148, 0x96, !PT ;  /* 0x000000138f8e7c12 */ /* 0x000fe2000f8e9694 */
[----:B------:R-:W-:Y:S01]  /*d8e0*/  FADD.FTZ R194, R183, R194 ;  /* 0x000000c2b7c27221 */ /* 0x000fe20000010000 */
[C---:B------:R-:W-:Y:S03]  /*d8f0*/  HMMA.16816.F32.BF16 R8, R36.reuse, R48, R8 ;  /* 0x000000302408723c */ /* 0x040fe60000041808 */
[----:B------:R-:W-:Y:S01]  /*d900*/  LDSM.16.MT88.4 R148, [R217+0x9c00] ;  /* 0x009c0000d994783b */ /* 0x000fe20000004200 */
[----:B------:R-:W-:Y:S04]  /*d910*/  IMAD.WIDE.U32 R66, R66, -0x2daee0ad, RZ ;  /* 0xd2511f5342427825 */ /* 0x000fe800078e00ff */
[----:B------:R-:W-:Y:S01]  /*d920*/  FADD.FTZ R198, R214, R198 ;  /* 0x000000c6d6c67221 */ /* 0x000fe20000010000 */
[-C--:B------:R-:W-:Y:S03]  /*d930*/  HMMA.16816.F32.BF16 R12, R36, R50.reuse, R12 ;  /* 0x00000032240c723c */ /* 0x080fe6000004180c */
[----:B------:R-:W-:Y:S03]  /*d940*/  LOP3.LUT R53, R66, 0xffff, RZ, 0xc0, !PT ;  /* 0x0000ffff42357812 */ /* 0x000fe600078ec0ff */
[C---:B------:R-:W-:Y:S01]  /*d950*/  HMMA.16816.F32.BF16 R16, R40.reuse, R50, R16 ;  /* 0x000000322810723c */ /* 0x040fe20000041810 */
[----:B------:R-:W1:Y:S04]  /*d960*/  LDSM.16.MT88.4 R48, [R216+0xa800] ;  /* 0x00a80000d830783b */ /* 0x000e680000004200 */
[----:B------:R-:W-:Y:S01]  /*d970*/  SHF.R.U32.HI R56, RZ, 0x10, R66 ;  /* 0x00000010ff387819 */ /* 0x000fe20000011642 */
[-C--:B------:R-:W-:Y:S05]  /*d980*/  HMMA.16816.F32.BF16 R68, R40, R44.reuse, R68 ;  /* 0x0000002c2844723c */ /* 0x080fea0000041844 */
[----:B------:R-:W-:Y:S01]  /*d990*/  LOP3.LUT R140, R67, UR5, R140, 0x96, !PT ;  /* 0x00000005438c7c12 */ /* 0x000fe2000f8e968c */
[C---:B------:R-:W-:Y:S05]  /*d9a0*/  HMMA.16816.F32.BF16 R72, R36.reuse, R44, R72 ;  /* 0x0000002c2448723c */ /* 0x040fea0000041848 */
[----:B------:R-:W-:Y:S01]  /*d9b0*/  LOP3.LUT R56, R56, 0xff, RZ, 0xc0, !PT ;  /* 0x000000ff38387812 */ /* 0x000fe200078ec0ff */
[-C--:B------:R-:W-:Y:S05]  /*d9c0*/  HMMA.16816.F32.BF16 R76, R36, R46.reuse, R76 ;  /* 0x0000002e244c723c */ /* 0x080fea000004184c */
[----:B------:R-:W-:Y:S01]  /*d9d0*/  LOP3.LUT R57, R140, 0xffff, RZ, 0xc0, !PT ;  /* 0x0000ffff8c397812 */ /* 0x000fe200078ec0ff */
[C---:B------:R-:W-:Y:S01]  /*d9e0*/  HMMA.16816.F32.BF16 R80, R40.reuse, R46, R80 ;  /* 0x0000002e2850723c */ /* 0x040fe20000041850 */
[----:B------:R-:W3:Y:S04]  /*d9f0*/  LDSM.16.MT88.4 R44, [R217+0xb800] ;  /* 0x00b80000d92c783b */ /* 0x000ee80000004200 */
[----:B------:R-:W-:Y:S01]  /*da00*/  SHF.R.U32.HI R57, RZ, 0x8, R57 ;  /* 0x00000008ff397819 */ /* 0x000fe20000011639 */
[-C--:B--2---:R-:W-:Y:S05]  /*da10*/  HMMA.16816.F32.BF16 R84, R40, R132.reuse, R84 ;  /* 0x000000842854723c */ /* 0x084fea0000041854 */
[----:B------:R-:W-:Y:S01]  /*da20*/  IMAD.WIDE.U32 R142, R142, -0x2daee0ad, RZ ;  /* 0xd2511f538e8e7825 */ /* 0x000fe200078e00ff */
[C---:B------:R-:W-:Y:S05]  /*da30*/  HMMA.16816.F32.BF16 R88, R36.reuse, R132, R88 ;  /* 0x000000842458723c */ /* 0x040fea0000041858 */
[----:B------:R-:W-:Y:S01]  /*da40*/  LOP3.LUT R64, R142, 0xffff, RZ, 0xc0, !PT ;  /* 0x0000ffff8e407812 */ /* 0x000fe200078ec0ff */
[-C--:B------:R-:W-:Y:S05]  /*da50*/  HMMA.16816.F32.BF16 R92, R36, R134.reuse, R92 ;  /* 0x00000086245c723c */ /* 0x080fea000004185c */
[----:B------:R-:W-:Y:S01]  /*da60*/  SHF.R.U32.HI R133, RZ, 0x18, R66 ;  /* 0x00000018ff857819 */ /* 0x000fe20000011642 */
[C---:B------:R-:W-:Y:S05]  /*da70*/  HMMA.16816.F32.BF16 R96, R40.reuse, R134, R96 ;  /* 0x000000862860723c */ /* 0x040fea0000041860 */
[----:B------:R-:W-:Y:S01]  /*da80*/  SHF.R.U32.HI R64, RZ, 0x8, R64 ;  /* 0x00000008ff407819 */ /* 0x000fe20000011640 */
[-C--:B-1----:R-:W-:Y:S05]  /*da90*/  HMMA.16816.F32.BF16 R100, R40, R48.reuse, R100 ;  /* 0x000000302864723c */ /* 0x082fea0000041864 */
[----:B------:R-:W-:Y:S01]  /*daa0*/  LOP3.LUT R134, R66, 0xff, RZ, 0xc0, !PT ;  /* 0x000000ff42867812 */ /* 0x000fe200078ec0ff */
[C---:B------:R-:W-:Y:S05]  /*dab0*/  HMMA.16816.F32.BF16 R104, R36.reuse, R48, R104 ;  /* 0x000000302468723c */ /* 0x040fea0000041868 */
[----:B------:R-:W-:Y:S01]  /*dac0*/  LOP3.LUT R54, R142, 0xff, RZ, 0xc0, !PT ;  /* 0x000000ff8e367812 */ /* 0x000fe200078ec0ff */
[-C--:B------:R-:W-:Y:S05]  /*dad0*/  HMMA.16816.F32.BF16 R32, R36, R50.reuse, R32 ;  /* 0x000000322420723c */ /* 0x080fea0000041820 */
[----:B------:R-:W-:Y:S01]  /*dae0*/  PRMT R54, R54, 0x5410, R64 ;  /* 0x0000541036367816 */ /* 0x000fe20000000040 */
[C---:B------:R-:W-:Y:S01]  /*daf0*/  HMMA.16816.F32.BF16 R108, R40.reuse, R50, R108 ;  /* 0x00000032286c723c */ /* 0x040fe2000004186c */
[----:B------:R-:W1:Y:S04]  /*db00*/  LDSM.16.MT88.4 R48, [R216+0xb800] ;  /* 0x00b80000d830783b */ /* 0x000e680000004200 */
[----:B------:R-:W-:Y:S01]  /*db10*/  PRMT R133, R56, 0x5410, R133 ;  /* 0x0000541038857816 */ /* 0x000fe20000000085 */
[-C--:B---3--:R-:W-:Y:S03]  /*db20*/  HMMA.16816.F32.BF16 R20, R40, R44.reuse, R20 ;  /* 0x0000002c2814723c */ /* 0x088fe60000041814 */
[----:B------:R-:W-:Y:S02]  /*db30*/  LDSM.16.MT88.4 R64, [R216+0xac00] ;  /* 0x00ac0000d840783b */ /* 0x000fe40000004200 */
[----:B------:R-:W-:Y:S01]  /*db40*/  LOP3.LUT R56, R140, 0xff, RZ, 0xc0, !PT ;  /* 0x000000ff8c387812 */ /* 0x000fe200078ec0ff */
[C---:B------:R-:W-:Y:S05]  /*db50*/  HMMA.16816.F32.BF16 R112, R36.reuse, R44, R112 ;  /* 0x0000002c2470723c */ /* 0x040fea0000041870 */
[----:B------:R-:W-:Y:S01]  /*db60*/  PRMT R60, R56, 0x5410, R57 ;  /* 0x00005410383c7816 */ /* 0x000fe20000000039 */
[-C--:B------:R-:W-:Y:S05]  /*db70*/  HMMA.16816.F32.BF16 R24, R36, R46.reuse, R24 ;  /* 0x0000002e2418723c */ /* 0x080fea0000041818 */
[----:B------:R-:W-:Y:S01]  /*db80*/  F2FP.BF16.F32.PACK_AB R44, R252, R251 ;  /* 0x000000fbfc2c723e */ /* 0x000fe200000010ff */
[C---:B------:R-:W-:Y:S05]  /*db90*/  HMMA.16816.F32.BF16 R116, R40.reuse, R46, R116 ;  /* 0x0000002e2874723c */ /* 0x040fea0000041874 */
[----:B------:R-:W-:Y:S01]  /*dba0*/  SHF.R.U32.HI R52, RZ, 0x10, R142 ;  /* 0x00000010ff347819 */ /* 0x000fe2000001168e */
[----:B------:R-:W-:Y:S01]  /*dbb0*/  IMAD.MOV.U32 R2, RZ, RZ, R165 ;  /* 0x000000ffff027224 */ /* 0x000fe200078e00a5 */
[----:B------:R-:W-:Y:S01]  /*dbc0*/  LOP3.LUT R152, R143, UR5, R152, 0x96, !PT ;  /* 0x000000058f987c12 */ /* 0x000fe2000f8e9698 */
[----:B------:R-:W-:Y:S03]  /*dbd0*/  FADD.FTZ R200, R215, R200 ;  /* 0x000000c8d7c87221 */ /* 0x000fe60000010000 */
[----:B------:R-:W-:Y:S01]  /*dbe0*/  SHF.R.U32.HI R53, RZ, 0x8, R53 ;  /* 0x00000008ff357819 */ /* 0x000fe20000011635 */
[----:B------:R-:W-:Y:S01]  /*dbf0*/  FADD.FTZ R189, R172, R189 ;  /* 0x000000bdacbd7221 */ /* 0x000fe20000010000 */
[----:B------:R-:W-:Y:S01]  /*dc00*/  LOP3.LUT R58, R152, 0xffff, RZ, 0xc0, !PT ;  /* 0x0000ffff983a7812 */ /* 0x000fe200078ec0ff */
[----:B------:R-:W-:Y:S01]  /*dc10*/  FADD.FTZ R194, R175, R194 ;  /* 0x000000c2afc27221 */ /* 0x000fe20000010000 */
[----:B------:R-:W-:Y:S01]  /*dc20*/  F2FP.BF16.F32.PACK_AB R47, R156, R154 ;  /* 0x0000009a9c2f723e */ /* 0x000fe200000010ff */
[----:B------:R-:W-:Y:S01]  /*dc30*/  FADD.FTZ R198, R247, R198 ;  /* 0x000000c6f7c67221 */ /* 0x000fe20000010000 */
[-C--:B-1----:R-:W-:Y:S03]  /*dc40*/  HMMA.16816.F32.BF16 R28, R40, R48.reuse, R28 ;  /* 0x00000030281c723c */ /* 0x082fe6000004181c */
[----:B------:R-:W-:Y:S01]  /*dc50*/  LOP3.LUT R52, R52, 0xff, RZ, 0xc0, !PT ;  /* 0x000000ff34347812 */ /* 0x000fe200078ec0ff */
[----:B------:R-:W-:Y:S01]  /*dc60*/  FADD.FTZ R200, R249, R200 ;  /* 0x000000c8f9c87221 */ /* 0x000fe20000010000 */
[----:B------:R-:W-:Y:S01]  /*dc70*/  SHF.R.U32.HI R55, RZ, 0x18, R142 ;  /* 0x00000018ff377819 */ /* 0x000fe2000001168e */
[C---:B------:R-:W-:Y:S05]  /*dc80*/  HMMA.16816.F32.BF16 R120, R36.reuse, R48, R120 ;  /* 0x000000302478723c */ /* 0x040fea0000041878 */
[----:B------:R-:W-:Y:S01]  /*dc90*/  PRMT R134, R134, 0x5410, R53 ;  /* 0x0000541086867816 */ /* 0x000fe20000000035 */
[-C--:B------:R-:W-:Y:S05]  /*dca0*/  HMMA.16816.F32.BF16 R124, R36, R50.reuse, R124 ;  /* 0x00000032247c723c */ /* 0x080fea000004187c */
[----:B------:R-:W-:Y:S01]  /*dcb0*/  SHF.R.U32.HI R53, RZ, 0x10, R152 ;  /* 0x00000010ff357819 */ /* 0x000fe20000011698 */
[----:B------:R-:W-:Y:S05]  /*dcc0*/  HMMA.16816.F32.BF16 R128, R40, R50, R128 ;  /* 0x000000322880723c */ /* 0x000fea0000041880 */
[----:B------:R-:W-:Y:S01]  /*dcd0*/  PRMT R55, R52, 0x5410, R55 ;  /* 0x0000541034377816 */ /* 0x000fe20000000037 */
[----:B------:R-:W-:Y:S01]  /*dce0*/  IMAD.MOV.U32 R39, RZ, RZ, R157 ;  /* 0x000000ffff277224 */ /* 0x000fe200078e009d */
[----:B------:R-:W-:Y:S01]  /*dcf0*/  SHF.R.U32.HI R58, RZ, 0x8, R58 ;  /* 0x00000008ff3a7819 */ /* 0x000fe2000001163a */
[----:B------:R-:W-:Y:S03]  /*dd00*/  IMAD.MOV.U32 R50, RZ, RZ, R161 ;  /* 0x000000ffff327224 */ /* 0x000fe600078e00a1 */
[----:B------:R-:W-:Y:S01]  /*dd10*/  LOP3.LUT R52, R152, 0xff, RZ, 0xc0, !PT ;  /* 0x000000ff98347812 */ /* 0x000fe200078ec0ff */
[----:B------:R-:W-:Y:S01]  /*dd20*/  IMAD.MOV.U32 R43, RZ, RZ, R163 ;  /* 0x000000ffff2b7224 */ /* 0x000fe200078e00a3 */
[----:B------:R-:W-:Y:S01]  /*dd30*/  SHF.R.U32.HI R152, RZ, 0x18, R152 ;  /* 0x00000018ff987819 */ /* 0x000fe20000011698 */
[----:B------:R-:W-:Y:S01]  /*dd40*/  IMAD.MOV.U32 R42, RZ, RZ, R162 ;  /* 0x000000ffff2a7224 */ /* 0x000fe200078e00a2 */
[----:B------:R-:W-:Y:S01]  /*dd50*/  LOP3.LUT R53, R53, 0xff, RZ, 0xc0, !PT ;  /* 0x000000ff35357812 */ /* 0x000fe200078ec0ff */
[----:B------:R-:W-:Y:S01]  /*dd60*/  IMAD.MOV.U32 R36, RZ, RZ, R158 ;  /* 0x000000ffff247224 */ /* 0x000fe200078e009e */
[----:B------:R-:W-:Y:S01]  /*dd70*/  SHF.R.U32.HI R135, RZ, 0x10, R140 ;  /* 0x00000010ff877819 */ /* 0x000fe2000001168c */
[----:B------:R-:W-:Y:S01]  /*dd80*/  IMAD.MOV.U32 R51, RZ, RZ, R159 ;  /* 0x000000ffff337224 */ /* 0x000fe200078e009f */
[----:B------:R-:W-:Y:S01]  /*dd90*/  PRMT R52, R52, 0x5410, R58 ;  /* 0x0000541034347816 */ /* 0x000fe2000000003a */
[----:B------:R-:W-:Y:S01]  /*dda0*/  IMAD.MOV.U32 R38, RZ, RZ, R155 ;  /* 0x000000ffff267224 */ /* 0x000fe200078e009b */
[--C-:B------:R-:W-:Y:S01]  /*ddb0*/  HSET2.LE.AND R54, R54, R230.reuse, PT ;  /* 0x000000e636367233 */ /* 0x100fe20003803000 */
[----:B------:R-:W1:Y:S01]  /*ddc0*/  LDSM.16.MT88.4 R56, [R216+0x9c00] ;  /* 0x009c0000d838783b */ /* 0x000e620000004200 */
[----:B------:R-:W-:Y:S01]  /*ddd0*/  PRMT R53, R53, 0x5410, R152 ;  /* 0x0000541035357816 */ /* 0x000fe20000000098 */
[----:B------:R-:W-:Y:S01]  /*dde0*/  IMAD.MOV.U32 R37, RZ, RZ, R154 ;  /* 0x000000ffff257224 */ /* 0x000fe200078e009a */
[----:B------:R-:W-:Y:S01]  /*ddf0*/  SHF.R.U32.HI R140, RZ, 0x18, R140 ;  /* 0x00000018ff8c7819 */ /* 0x000fe2000001168c */
[----:B------:R-:W-:Y:S01]  /*de00*/  FADD.FTZ R189, R173, R189 ;  /* 0x000000bdadbd7221 */ /* 0x000fe20000010000 */
[----:B------:R-:W-:Y:S01]  /*de10*/  LOP3.LUT R135, R135, 0xff, RZ, 0xc0, !PT ;  /* 0x000000ff87877812 */ /* 0x000fe200078ec0ff */
[----:B------:R-:W-:Y:S01]  /*de20*/  FADD.FTZ R194, R174, R194 ;  /* 0x000000c2aec27221 */ /* 0x000fe20000010000 */
[--C-:B------:R-:W-:Y:S01]  /*de30*/  HSET2.LE.AND R55, R55, R230.reuse, PT ;  /* 0x000000e637377233 */ /* 0x100fe20003803000 */
        /* <DEDUP_REMOVED lines=8> */
[----:B------:R-:W-:Y:S01]  /*dec0*/  FADD.FTZ R198, R50, R198 ;  /* 0x000000c632c67221 */ /* 0x000fe20000010000 */
[C---:B------:R-:W-:Y:S01]  /*ded0*/  F2FP.BF16.F32.PACK_AB R46, R204.reuse, R162 ;  /* 0x000000a2cc2e723e */ /* 0x040fe200000010ff */
[----:B------:R-:W2:Y:S01]  /*dee0*/  LDSM.16.MT88.4 R60, [R217+0xac00] ;  /* 0x00ac0000d93c783b */ /* 0x000ea20000004200 */
[----:B------:R-:W-:Y:S01]  /*def0*/  F2FP.BF16.F32.PACK_AB R45, R203, R163 ;  /* 0x000000a3cb2d723e */ /* 0x000fe200000010ff */
[----:B------:R-:W-:Y:S01]  /*df00*/  FADD.FTZ R200, R51, R200 ;  /* 0x000000c833c87221 */ /* 0x000fe20000010000 */
[----:B------:R-:W-:Y:S01]  /*df10*/  PRMT R135, R135, 0x5410, R140 ;  /* 0x0000541087877816 */ /* 0x000fe2000000008c */
[----:B------:R-:W-:Y:S01]  /*df20*/  FADD.FTZ R189, R204, R189 ;  /* 0x000000bdccbd7221 */ /* 0x000fe20000010000 */
[----:B------:R-:W-:Y:S01]  /*df30*/  F2FP.BF16.F32.PACK_AB R132, R160, R161 ;  /* 0x000000a1a084723e */ /* 0x000fe200000010ff */
[----:B------:R-:W-:Y:S01]  /*df40*/  FADD.FTZ R194, R203, R194 ;  /* 0x000000c2cbc27221 */ /* 0x000fe20000010000 */
[----:B------:R-:W-:Y:S01]  /*df50*/  LOP3.LUT R55, R55, R47, RZ, 0xc0, !PT ;  /* 0x0000002f37377212 */ /* 0x000fe200078ec0ff */
[----:B------:R-:W-:Y:S01]  /*df60*/  FADD.FTZ R200, R36, R200 ;  /* 0x000000c824c87221 */ /* 0x000fe20000010000 */
[--C-:B------:R-:W-:Y:S01]  /*df70*/  HSET2.LE.AND R47, R133, R230.reuse, PT ;  /* 0x000000e6852f7233 */ /* 0x100fe20003803000 */
[----:B------:R-:W-:Y:S01]  /*df80*/  FADD.FTZ R189, R251, R189 ;  /* 0x000000bdfbbd7221 */ /* 0x000fe20000010000 */
[----:B------:R-:W-:Y:S01]  /*df90*/  LOP3.LUT R52, R52, R46, RZ, 0xc0, !PT ;  /* 0x0000002e34347212 */ /* 0x000fe200078ec0ff */
[----:B------:R-:W-:Y:S01]  /*dfa0*/  FADD.FTZ R194, R37, R194 ;  /* 0x000000c225c27221 */ /* 0x000fe20000010000 */
[----:B------:R-:W-:Y:S01]  /*dfb0*/  LOP3.LUT R53, R53, R45, RZ, 0xc0, !PT ;  /* 0x0000002d35357212 */ /* 0x000fe200078ec0ff */
[----:B------:R-:W-:Y:S01]  /*dfc0*/  FADD.FTZ R200, R39, R200 ;  /* 0x000000c827c87221 */ /* 0x000fe20000010000 */
[C---:B------:R-:W-:Y:S01]  /*dfd0*/  F2FP.BF16.F32.PACK_AB R48, R201.reuse, R157 ;  /* 0x0000009dc930723e */ /* 0x040fe200000010ff */
[----:B------:R-:W-:Y:S01]  /*dfe0*/  FADD.FTZ R237, R252, R189 ;  /* 0x000000bdfced7221 */ /* 0x000fe20000010000 */
[----:B------:R-:W-:Y:S01]  /*dff0*/  LOP3.LUT R44, R44, R132, RZ, 0xc0, !PT ;  /* 0x000000842c2c7212 */ /* 0x000fe200078ec0ff */
[----:B------:R-:W-:Y:S01]  /*e000*/  FADD.FTZ R234, R201, R200 ;  /* 0x000000c8c9ea7221 */ /* 0x000fe20000010000 */
[--C-:B------:R-:W-:Y:S01]  /*e010*/  HSET2.LE.AND R46, R134, R230.reuse, PT ;  /* 0x000000e6862e7233 */ /* 0x100fe20003803000 */
[----:B------:R-:W-:Y:S01]  /*e020*/  IMAD.MOV.U32 R3, RZ, RZ, R168 ;  /* 0x000000ffff037224 */ /* 0x000fe200078e00a8 */
[----:B------:R-:W-:Y:S01]  /*e030*/  HSET2.LE.AND R45, R135, R230, PT ;  /* 0x000000e6872d7233 */ /* 0x000fe20003803000 */
[----:B------:R-:W-:Y:S01]  /*e040*/  IMAD.MOV.U32 R0, RZ, RZ, R166 ;  /* 0x000000ffff007224 */ /* 0x000fe200078e00a6 */
[----:B------:R-:W-:Y:S02]  /*e050*/  F2FP.BF16.F32.PACK_AB R132, R158, R159 ;  /* 0x0000009f9e84723e */ /* 0x000fe400000010ff */
[----:B------:R-:W-:Y:S02]  /*e060*/  F2FP.BF16.F32.PACK_AB R49, R202, R155 ;  /* 0x0000009bca31723e */ /* 0x000fe400000010ff */
[----:B------:R-:W-:Y:S01]  /*e070*/  LOP3.LUT R47, R47, R48, RZ, 0xc0, !PT ;  /* 0x000000302f2f7212 */ /* 0x000fe200078ec0ff */
[----:B------:R-:W-:Y:S01]  /*e080*/  IMAD.MOV.U32 R48, RZ, RZ, R160 ;  /* 0x000000ffff307224 */ /* 0x000fe200078e00a0 */
[----:B------:R-:W-:Y:S01]  /*e090*/  LOP3.LUT R45, R45, R132, RZ, 0xc0, !PT ;  /* 0x000000842d2d7212 */ /* 0x000fe200078ec0ff */
[-C--:B------:R-:W-:Y:S01]  /*e0a0*/  HMMA.16816.F32.BF16 R160, R52, R148.reuse, R4 ;  /* 0x0000009434a0723c */ /* 0x080fe20000041804 */
[----:B------:R-:W3:Y:S04]  /*e0b0*/  LDSM.16.MT88.4 R4, [R217+0xbc00] ;  /* 0x00bc0000d904783b */ /* 0x000ee80000004200 */
[----:B------:R-:W-:Y:S01]  /*e0c0*/  LOP3.LUT R46, R46, R49, RZ, 0xc0, !PT ;  /* 0x000000312e2e7212 */ /* 0x000fe200078ec0ff */
[----:B------:R-:W-:Y:S02]  /*e0d0*/  IMAD.MOV.U32 R49, RZ, RZ, R156 ;  /* 0x000000ffff317224 */ /* 0x000fe400078e009c */
[----:B------:R-:W-:Y:S04]  /*e0e0*/  FADD.FTZ R198, R48, R198 ;  /* 0x000000c630c67221 */ /* 0x000fe80000010000 */
[----:B------:R-:W-:Y:S01]  /*e0f0*/  FADD.FTZ R198, R38, R198 ;  /* 0x000000c626c67221 */ /* 0x000fe20000010000 */
[C---:B------:R-:W-:Y:S01]  /*e100*/  HMMA.16816.F32.BF16 R156, R44.reuse, R148, R8 ;  /* 0x000000942c9c723c */ /* 0x040fe20000041808 */
[----:B------:R-:W4:Y:S03]  /*e110*/  LDSM.16.MT88.4 R8, [R216+0xbc00] ;  /* 0x00bc0000d808783b */ /* 0x000f260000004200 */
[----:B------:R-:W-:Y:S01]  /*e120*/  FADD.FTZ R236, R49, R194 ;  /* 0x000000c231ec7221 */ /* 0x000fe20000010000 */
[----:B------:R-:W-:Y:S01]  /*e130*/  FADD.FTZ R235, R202, R198 ;  /* 0x000000c6caeb7221 */ /* 0x000fe20000010000 */
[-C--:B------:R-:W-:Y:S06]  /*e140*/  HMMA.16816.F32.BF16 R152, R44, R150.reuse, R12 ;  /* 0x000000962c98723c */ /* 0x080fec000004180c */
[C---:B------:R-:W-:Y:S06]  /*e150*/  HMMA.16816.F32.BF16 R148, R52.reuse, R150, R16 ;  /* 0x000000963494723c */ /* 0x040fec0000041810 */
[-C--:B-1----:R-:W-:Y:S06]  /*e160*/  HMMA.16816.F32.BF16 R68, R52, R56.reuse, R68 ;  /* 0x000000383444723c */ /* 0x082fec0000041844 */
        /* <DEDUP_REMOVED lines=15> */
[-C--:B----4-:R-:W-:Y:S06]  /*e260*/  HMMA.16816.F32.BF16 R132, R52, R8.reuse, R28 ;  /* 0x000000083484723c */ /* 0x090fec000004181c */
[C---:B------:R-:W-:Y:S06]  /*e270*/  HMMA.16816.F32.BF16 R120, R44.reuse, R8, R120 ;  /* 0x000000082c78723c */ /* 0x040fec0000041878 */
[-C--:B------:R-:W-:Y:S06]  /*e280*/  HMMA.16816.F32.BF16 R124, R44, R10.reuse, R124 ;  /* 0x0000000a2c7c723c */ /* 0x080fec000004187c */
[----:B------:R-:W-:Y:S01]  /*e290*/  HMMA.16816.F32.BF16 R128, R52, R10, R128 ;  /* 0x0000000a3480723c */ /* 0x000fe20000041880 */
[----:B------:R-:W-:Y:S11]  /*e2a0*/  @!UPT UIADD3 URZ, URZ, URZ, URZ ;  /* 0x0000003f3f3ff290 */ /* 0x000ff6000fffe03f */
[----:B------:R-:W-:Y:S01]  /*e2b0*/  @!UPT UIADD3 URZ, URZ, URZ, URZ ;  /* 0x0000003f3f3ff290 */ /* 0x000fe2000fffe03f */
[----:B------:R-:W-:Y:S11]  /*e2c0*/  @P0 BRA `(.L_x_368) ;  /* 0xffffffc0004c0947 */ /* 0x000ff6000383ffff */
.L_x_367:
[----:B------:R-:W1:Y:S01]  /*e2d0*/  SHFL.BFLY PT, R2, R237, 0x2, 0x1f ;  /* 0x0c401f00ed027f89 */ /* 0x000e6200000e0000 */
[----:B------:R-:W-:Y:S01]  /*e2e0*/  MOV R12, 0x3f800000 ;  /* 0x3f800000000c7802 */ /* 0x000fe20000000f00 */
[----:B------:R-:W-:Y:S01]  /*e2f0*/  ULDC UR4, c[0x0][0x38c] ;  /* 0x0000e30000047ab9 */ /* 0x000fe20000000800 */
[----:B------:R-:W-:Y:S01]  /*e300*/  MOV R13, 0x3f800000 ;  /* 0x3f800000000d7802 */ /* 0x000fe20000000f00 */
[----:B------:R-:W2:Y:S01]  /*e310*/  SHFL.BFLY PT, R0, R236, 0x2, 0x1f ;  /* 0x0c401f00ec007f89 */ /* 0x000ea200000e0000 */
[----:B------:R-:W-:Y:S01]  /*e320*/  UMOV UR5, 0x400 ;  /* 0x0000040000057882 */ /* 0x000fe20000000000 */
[----:B------:R-:W-:Y:S01]  /*e330*/  S2UR UR11, SR_CTAID.Y ;  /* 0x00000000000b79c3 */ /* 0x000fe20000002600 */
[----:B------:R-:W-:Y:S01]  /*e340*/  UMOV UR14, URZ ;  /* 0x0000003f000e7c82 */ /* 0x000fe20008000000 */
[----:B------:R-:W3:Y:S01]  /*e350*/  SHFL.BFLY PT, R10, R235, 0x2, 0x1f ;  /* 0x0c401f00eb0a7f89 */ /* 0x000ee200000e0000 */
[----:B------:R-:W-:Y:S01]  /*e360*/  UMOV UR15, URZ ;  /* 0x0000003f000f7c82 */ /* 0x000fe20008000000 */
[----:B------:R-:W-:Y:S01]  /*e370*/  BSSY B0, `(.L_x_371) ;  /* 0x000016d000007945 */ /* 0x000fe20003800000 */
[----:B------:R-:W-:Y:S01]  /*e380*/  MOV R18, 0x7f800000 ;  /* 0x7f80000000127802 */ /* 0x000fe20000000f00 */
[----:B------:R-:W4:Y:S01]  /*e390*/  SHFL.BFLY PT, R4, R234, 0x2, 0x1f ;  /* 0x0c401f00ea047f89 */ /* 0x000f2200000e0000 */
[----:B------:R-:W-:Y:S01]  /*e3a0*/  MOV R16, 0x7f800000 ;  /* 0x7f80000000107802 */ /* 0x000fe20000000f00 */
[----:B------:R-:W-:Y:S01]  /*e3b0*/  S2UR UR10, SR_CTAID.X ;  /* 0x00000000000a79c3 */ /* 0x000fe20000002500 */
[----:B------:R-:W-:Y:S01]  /*e3c0*/  MOV R17, 0x7f800000 ;  /* 0x7f80000000117802 */ /* 0x000fe20000000f00 */
[----:B-1----:R-:W-:-:S02]  /*e3d0*/  FADD.FTZ R237, R2, R237 ;  /* 0x000000ed02ed7221 */ /* 0x002fc40000010000 */
[----:B------:R-:W1:Y:S01]  /*e3e0*/  S2R R2, SR_TID.X ;  /* 0x0000000000027919 */ /* 0x000e620000002100 */
[----:B--2---:R-:W-:Y:S02]  /*e3f0*/  FADD.FTZ R236, R0, R236 ;  /* 0x000000ec00ec7221 */ /* 0x004fe40000010000 */
[----:B------:R-:W2:Y:S01]  /*e400*/  S2R R0, SR_TID.X ;  /* 0x0000000000007919 */ /* 0x000ea20000002100 */
[----:B---3--:R-:W-:Y:S01]  /*e410*/  FADD.FTZ R10, R10, R235 ;  /* 0x000000eb0a0a7221 */ /* 0x008fe20000010000 */
[----:B------:R-:W3:Y:S01]  /*e420*/  SHFL.BFLY PT, R3, R237, 0x1, 0x1f ;  /* 0x0c201f00ed037f89 */ /* 0x000ee200000e0000 */
[----:B----4-:R-:W-:-:S03]  /*e430*/  FADD.FTZ R234, R4, R234 ;  /* 0x000000ea04ea7221 */ /* 0x010fc60000010000 */
[----:B------:R-:W4:Y:S04]  /*e440*/  SHFL.BFLY PT, R11, R236, 0x1, 0x1f ;  /* 0x0c201f00ec0b7f89 */ /* 0x000f2800000e0000 */
[----:B------:R-:W5:Y:S04]  /*e450*/  SHFL.BFLY PT, R4, R10, 0x1, 0x1f ;  /* 0x0c201f000a047f89 */ /* 0x000f6800000e0000 */
[----:B------:R-:W5:Y:S01]  /*e460*/  SHFL.BFLY PT, R14, R234, 0x1, 0x1f ;  /* 0x0c201f00ea0e7f89 */ /* 0x000f6200000e0000 */
[----:B-1----:R-:W-:Y:S01]  /*e470*/  SHF.R.S32.HI R9, RZ, 0x1f, R2 ;  /* 0x0000001fff097819 */ /* 0x002fe20000011402 */
[----:B---3--:R-:W-:Y:S01]  /*e480*/  FADD.FTZ R3, R237, R3 ;  /* 0x00000003ed037221 */ /* 0x008fe20000010000 */
[----:B--2---:R-:W-:Y:S01]  /*e490*/  SHF.R.S32.HI R5, RZ, 0x1f, R0 ;  /* 0x0000001fff057819 */ /* 0x004fe20000011400 */
[----:B----4-:R-:W-:Y:S01]  /*e4a0*/  FADD.FTZ R11, R236, R11 ;  /* 0x0000000bec0b7221 */ /* 0x010fe20000010000 */
[CC--:B------:R-:W-:Y:S01]  /*e4b0*/  LEA.HI R8, R9.reuse, R2.reuse, RZ, 0x5 ;  /* 0x0000000209087211 */ /* 0x0c0fe200078f28ff */
[----:B-----5:R-:W-:Y:S01]  /*e4c0*/  FADD.FTZ R10, R10, R4 ;  /* 0x000000040a0a7221 */ /* 0x020fe20000010000 */
[----:B------:R-:W-:-:S02]  /*e4d0*/  LEA.HI R9, R9, R2, RZ, 0x2 ;  /* 0x0000000209097211 */ /* 0x000fc400078f10ff */
[----:B------:R-:W-:Y:S01]  /*e4e0*/  LEA.HI R5, R5, R0, RZ, 0x2 ;  /* 0x0000000005057211 */ /* 0x000fe200078f10ff */
[----:B------:R-:W-:Y:S01]  /*e4f0*/  FADD.FTZ R14, R234, R14 ;  /* 0x0000000eea0e7221 */ /* 0x000fe20000010000 */
[----:B------:R-:W-:Y:S02]  /*e500*/  FSETP.NE.FTZ.AND P5, PT, R3, RZ, PT ;  /* 0x000000ff0300720b */ /* 0x000fe40003fb5000 */
[----:B------:R-:W-:Y:S02]  /*e510*/  FSETP.NE.FTZ.AND P4, PT, R11, RZ, PT ;  /* 0x000000ff0b00720b */ /* 0x000fe40003f95000 */
[----:B------:R-:W-:Y:S02]  /*e520*/  FSETP.NE.FTZ.AND P3, PT, R10, RZ, PT ;  /* 0x000000ff0a00720b */ /* 0x000fe40003f75000 */
[----:B------:R-:W-:Y:S02]  /*e530*/  FSETP.NE.FTZ.AND P2, PT, R14, RZ, PT ;  /* 0x000000ff0e00720b */ /* 0x000fe40003f55000 */
[----:B------:R-:W-:-:S02]  /*e540*/  LOP3.LUT R6, R8, 0xffffffe0, RZ, 0xc0, !PT ;  /* 0xffffffe008067812 */ /* 0x000fc400078ec0ff */
[----:B------:R-:W-:Y:S02]  /*e550*/  LOP3.LUT R7, R9, 0xfffffffc, RZ, 0xc0, !PT ;  /* 0xfffffffc09077812 */ /* 0x000fe400078ec0ff */
[----:B------:R-:W-:Y:S01]  /*e560*/  LOP3.LUT R4, R5, 0xfffffffc, RZ, 0xc0, !PT ;  /* 0xfffffffc05047812 */ /* 0x000fe200078ec0ff */
[----:B------:R-:W1:Y:S01]  /*e570*/  @P5 MUFU.RCP R12, R3 ;  /* 0x00000003000c5308 */ /* 0x000e620000001000 */
[-C--:B------:R-:W-:Y:S02]  /*e580*/  IADD3 R6, -R6, R2.reuse, RZ ;  /* 0x0000000206067210 */ /* 0x080fe40007ffe1ff */
[----:B------:R-:W-:Y:S02]  /*e590*/  IADD3 R7, -R7, R2, RZ ;  /* 0x0000000207077210 */ /* 0x000fe40007ffe1ff */
[----:B------:R-:W-:Y:S02]  /*e5a0*/  IADD3 R4, -R4, R0, RZ ;  /* 0x0000000004047210 */ /* 0x000fe40007ffe1ff */
[----:B------:R-:W-:Y:S01]  /*e5b0*/  MOV R0, 0x3f800000 ;  /* 0x3f80000000007802 */ /* 0x000fe20000000f00 */
[----:B------:R-:W2:Y:S01]  /*e5c0*/  @P4 MUFU.RCP R13, R11 ;  /* 0x0000000b000d4308 */ /* 0x000ea20000001000 */
[----:B------:R-:W-:-:S02]  /*e5d0*/  MOV R2, 0x3f800000 ;  /* 0x3f80000000027802 */ /* 0x000fc40000000f00 */
[----:B------:R-:W-:Y:S02]  /*e5e0*/  SHF.R.S32.HI R9, RZ, 0x2, R9 ;  /* 0x00000002ff097819 */ /* 0x000fe40000011409 */
[----:B------:R-:W-:Y:S02]  /*e5f0*/  LOP3.LUT P6, RZ, R6, 0x3, RZ, 0xc0, !PT ;  /* 0x0000000306ff7812 */ /* 0x000fe400078cc0ff */
[----:B------:R-:W-:Y:S01]  /*e600*/  SHF.R.S32.HI R6, RZ, 0x1f, R9 ;  /* 0x0000001fff067819 */ /* 0x000fe20000011409 */
[----:B------:R-:W3:Y:S01]  /*e610*/  @P3 MUFU.RCP R0, R10 ;  /* 0x0000000a00003308 */ /* 0x000ee20000001000 */
[----:B-1----:R-:W-:Y:S01]  /*e620*/  FMUL.FTZ R12, R12, UR4 ;  /* 0x000000040c0c7c20 */ /* 0x002fe20008410000 */
[----:B------:R-:W-:Y:S02]  /*e630*/  SHF.R.S32.HI R8, RZ, 0x5, R8 ;  /* 0x00000005ff087819 */ /* 0x000fe40000011408 */
[----:B------:R-:W-:Y:S01]  /*e640*/  LEA.HI R6, R6, R9, RZ, 0x3 ;  /* 0x0000000906067211 */ /* 0x000fe200078f18ff */
[----:B------:R-:W-:Y:S01]  /*e650*/  FMUL.FTZ R160, R12, R160 ;  /* 0x000000a00ca07220 */ /* 0x000fe20000410000 */
[----:B------:R-:W-:Y:S01]  /*e660*/  LEA R7, R8, R7, 0x8 ;  /* 0x0000000708077211 */ /* 0x000fe200078e40ff */
[----:B------:R-:W-:Y:S01]  /*e670*/  FMUL.FTZ R161, R12, R161 ;  /* 0x000000a10ca17220 */ /* 0x000fe20000410000 */
[----:B------:R-:W1:Y:S01]  /*e680*/  @P2 MUFU.RCP R2, R14 ;  /* 0x0000000e00022308 */ /* 0x000e620000001000 */
[----:B------:R-:W-:Y:S01]  /*e690*/  LOP3.LUT R6, R6, 0xfffffff8, RZ, 0xc0, !PT ;  /* 0xfffffff806067812 */ /* 0x000fe200078ec0ff */
[----:B--2---:R-:W-:Y:S01]  /*e6a0*/  FMUL.FTZ R13, R13, UR4 ;  /* 0x000000040d0d7c20 */ /* 0x004fe20008410000 */
[C---:B------:R-:W-:Y:S01]  /*e6b0*/  FMUL.FTZ R148, R12.reuse, R148 ;  /* 0x000000940c947220 */ /* 0x040fe20000410000 */
[----:B------:R-:W-:Y:S01]  /*e6c0*/  FMUL.FTZ R149, R12, R149 ;  /* 0x000000950c957220 */ /* 0x000fe20000410000 */
[----:B------:R-:W-:Y:S01]  /*e6d0*/  IADD3 R6, R9, -R6, RZ ;  /* 0x8000000609067210 */ /* 0x000fe20007ffe0ff */
[C---:B------:R-:W-:Y:S01]  /*e6e0*/  FMUL.FTZ R162, R13.reuse, R162 ;  /* 0x000000a20da27220 */ /* 0x040fe20000410000 */
[C---:B------:R-:W-:Y:S01]  /*e6f0*/  FMUL.FTZ R163, R13.reuse, R163 ;  /* 0x000000a30da37220 */ /* 0x040fe20000410000 */
[C---:B------:R-:W-:Y:S01]  /*e700*/  FMUL.FTZ R150, R13.reuse, R150 ;  /* 0x000000960d967220 */ /* 0x040fe20000410000 */
[----:B---3--:R-:W-:Y:S01]  /*e710*/  FMUL.FTZ R0, R0, UR4 ;  /* 0x0000000400007c20 */ /* 0x008fe20008410000 */
[----:B------:R-:W-:Y:S01]  /*e720*/  LEA.HI R9, R6, R6, RZ, 0x1 ;  /* 0x0000000606097211 */ /* 0x000fe200078f08ff */
[----:B------:R-:W-:Y:S01]  /*e730*/  FMUL.FTZ R151, R13, R151 ;  /* 0x000000970d977220 */ /* 0x000fe20000410000 */
[----:B------:R-:W-:Y:S01]  /*e740*/  FMUL.FTZ R68, R12, R68 ;  /* 0x000000440c447220 */ /* 0x000fe20000410000 */
[C---:B------:R-:W-:Y:S01]  /*e750*/  FMUL.FTZ R156, R0.reuse, R156 ;  /* 0x0000009c009c7220 */ /* 0x040fe20000410000 */
[----:B------:R-:W-:Y:S01]  /*e760*/  LOP3.LUT R15, R9, 0x3fffffe, RZ, 0xc0, !PT ;  /* 0x03fffffe090f7812 */ /* 0x000fe200078ec0ff */
[----:B------:R-:W-:Y:S01]  /*e770*/  FMUL.FTZ R157, R0, R157 ;  /* 0x0000009d009d7220 */ /* 0x000fe20000410000 */
[----:B------:R-:W-:Y:S01]  /*e780*/  SHF.R.S32.HI R9, RZ, 0x1, R9 ;  /* 0x00000001ff097819 */ /* 0x000fe20000011409 */
[----:B-1----:R-:W-:Y:S01]  /*e790*/  FMUL.FTZ R2, R2, UR4 ;  /* 0x0000000402027c20 */ /* 0x002fe20008410000 */
[----:B------:R-:W1:Y:S01]  /*e7a0*/  S2UR UR4, SR_CgaCtaId ;  /* 0x00000000000479c3 */ /* 0x000e620000008800 */
[----:B------:R-:W-:Y:S01]  /*e7b0*/  IADD3 R15, R6, -R15, RZ ;  /* 0x8000000f060f7210 */ /* 0x000fe20007ffe0ff */
[----:B------:R-:W-:Y:S01]  /*e7c0*/  FMUL.FTZ R152, R0, R152 ;  /* 0x0000009800987220 */ /* 0x000fe20000410000 */
[----:B------:R-:W-:Y:S01]  /*e7d0*/  SHF.L.U32 R6, R9, 0x6, RZ ;  /* 0x0000000609067819 */ /* 0x000fe200000006ff */
[C---:B------:R-:W-:Y:S01]  /*e7e0*/  FMUL.FTZ R158, R2.reuse, R158 ;  /* 0x0000009e029e7220 */ /* 0x040fe20000410000 */
[----:B------:R-:W-:Y:S01]  /*e7f0*/  LEA R7, R15, R7, 0x4 ;  /* 0x000000070f077211 */ /* 0x000fe200078e20ff */
[----:B------:R-:W-:Y:S01]  /*e800*/  FMUL.FTZ R159, R2, R159 ;  /* 0x0000009f029f7220 */ /* 0x000fe20000410000 */
[----:B------:R-:W-:Y:S01]  /*e810*/  LOP3.LUT R6, R6, 0xc0, RZ, 0xc0, !PT ;  /* 0x000000c006067812 */ /* 0x000fe200078ec0ff */
[----:B------:R-:W-:Y:S01]  /*e820*/  FMUL.FTZ R153, R0, R153 ;  /* 0x0000009900997220 */ /* 0x000fe20000410000 */
[----:B------:R-:W-:Y:S01]  /*e830*/  LOP3.LUT R15, R9, 0x1, RZ, 0xc0, !PT ;  /* 0x00000001090f7812 */ /* 0x000fe200078ec0ff */
[----:B------:R-:W-:Y:S01]  /*e840*/  FMUL.FTZ R154, R2, R154 ;  /* 0x0000009a029a7220 */ /* 0x000fe20000410000 */
[----:B------:R-:W-:Y:S01]  /*e850*/  LEA.HI R6, R6, R6, RZ, 0x1d ;  /* 0x0000000606067211 */ /* 0x000fe200078fe8ff */
[----:B------:R-:W-:Y:S01]  /*e860*/  FMUL.FTZ R155, R2, R155 ;  /* 0x0000009b029b7220 */ /* 0x000fe20000410000 */
[----:B------:R-:W-:Y:S01]  /*e870*/  ISETP.NE.U32.AND P1, PT, R15, 0x1, PT ;  /* 0x000000010f00780c */ /* 0x000fe20003f25070 */
[C---:B------:R-:W-:Y:S01]  /*e880*/  FMUL.FTZ R69, R12.reuse, R69 ;  /* 0x000000450c457220 */ /* 0x040fe20000410000 */
[----:B------:R-:W-:Y:S01]  /*e890*/  LEA R6, R7, R6, 0x1 ;  /* 0x0000000607067211 */ /* 0x000fe200078e08ff */
[----:B------:R-:W-:Y:S01]  /*e8a0*/  FMUL.FTZ R70, R13, R70 ;  /* 0x000000460d467220 */ /* 0x000fe20000410000 */
[----:B------:R-:W-:Y:S01]  /*e8b0*/  LOP3.LUT P0, RZ, R9, 0x2, RZ, 0xc0, !PT ;  /* 0x0000000209ff7812 */ /* 0x000fe2000780c0ff */
[C---:B------:R-:W-:Y:S01]  /*e8c0*/  FMUL.FTZ R71, R13.reuse, R71 ;  /* 0x000000470d477220 */ /* 0x040fe20000410000 */
[----:B------:R-:W-:Y:S01]  /*e8d0*/  MOV R9, 0x20 ;  /* 0x0000002000097802 */ /* 0x000fe20000000f00 */
[C---:B------:R-:W-:Y:S01]  /*e8e0*/  FMUL.FTZ R80, R12.reuse, R80 ;  /* 0x000000500c507220 */ /* 0x040fe20000410000 */
[----:B------:R-:W-:Y:S01]  /*e8f0*/  FMUL.FTZ R81, R12, R81 ;  /* 0x000000510c517220 */ /* 0x000fe20000410000 */
[C---:B------:R-:W-:Y:S01]  /*e900*/  FMUL.FTZ R82, R13.reuse, R82 ;  /* 0x000000520d527220 */ /* 0x040fe20000410000 */
[----:B------:R-:W-:Y:S01]  /*e910*/  FMUL.FTZ R83, R13, R83 ;  /* 0x000000530d537220 */ /* 0x000fe20000410000 */
[----:B-1----:R-:W-:Y:S01]  /*e920*/  ULEA UR4, UR4, UR5, 0x18 ;  /* 0x0000000504047291 */ /* 0x002fe2000f8ec03f */
[----:B------:R-:W-:Y:S01]  /*e930*/  F2FP.BF16.F32.PACK_AB R160, R161, R160 ;  /* 0x000000a0a1a0723e */ /* 0x000fe200000010ff */
[C---:B------:R-:W-:Y:S01]  /*e940*/  FMUL.FTZ R72, R0.reuse, R72 ;  /* 0x0000004800487220 */ /* 0x040fe20000410000 */
[----:B------:R-:W-:Y:S01]  /*e950*/  F2FP.BF16.F32.PACK_AB R162, R163, R162 ;  /* 0x000000a2a3a2723e */ /* 0x000fe200000010ff */
[----:B------:R-:W-:Y:S01]  /*e960*/  FMUL.FTZ R73, R0, R73 ;  /* 0x0000004900497220 */ /* 0x000fe20000410000 */
[----:B------:R-:W-:Y:S01]  /*e970*/  SEL R9, R9, 0xffffffe0, !P0 ;  /* 0xffffffe009097807 */ /* 0x000fe20004000000 */
[----:B------:R-:W-:Y:S01]  /*e980*/  FMUL.FTZ R74, R2, R74 ;  /* 0x0000004a024a7220 */ /* 0x000fe20000410000 */
[----:B------:R-:W-:Y:S01]  /*e990*/  LEA R6, R6, UR4, 0x1 ;  /* 0x0000000406067c11 */ /* 0x000fe2000f8e08ff */
[----:B------:R-:W-:Y:S01]  /*e9a0*/  FMUL.FTZ R75, R2, R75 ;  /* 0x0000004b024b7220 */ /* 0x000fe20000410000 */
[----:B------:R-:W-:Y:S01]  /*e9b0*/  F2FP.BF16.F32.PACK_AB R148, R149, R148 ;  /* 0x000000949594723e */ /* 0x000fe200000010ff */
[----:B------:R-:W-:Y:S01]  /*e9c0*/  FMUL.FTZ R76, R0, R76 ;  /* 0x0000004c004c7220 */ /* 0x000fe20000410000 */
[----:B------:R-:W-:Y:S01]  /*e9d0*/  IADD3 R7, R6, -0x10, RZ ;  /* 0xfffffff006077810 */ /* 0x000fe20007ffe0ff */
[----:B------:R-:W-:Y:S01]  /*e9e0*/  FMUL.FTZ R77, R0, R77 ;  /* 0x0000004d004d7220 */ /* 0x000fe20000410000 */
[----:B------:R-:W-:Y:S01]  /*e9f0*/  F2FP.BF16.F32.PACK_AB R150, R151, R150 ;  /* 0x000000969796723e */ /* 0x000fe200000010ff */
[----:B------:R-:W-:Y:S01]  /*ea00*/  FMUL.FTZ R78, R2, R78 ;  /* 0x0000004e024e7220 */ /* 0x000fe20000410000 */
[----:B------:R-:W-:Y:S01]  /*ea10*/  @P1 IADD3 R7, R6, 0x10, RZ ;  /* 0x0000001006071810 */ /* 0x000fe20007ffe0ff */
[----:B------:R-:W-:Y:S01]  /*ea20*/  FMUL.FTZ R79, R2, R79 ;  /* 0x0000004f024f7220 */ /* 0x000fe20000410000 */
[----:B------:R-:W-:Y:S01]  /*ea30*/  F2FP.BF16.F32.PACK_AB R156, R157, R156 ;  /* 0x0000009c9d9c723e */ /* 0x000fe200000010ff */
[C---:B------:R-:W-:Y:S01]  /*ea40*/  FMUL.FTZ R84, R12.reuse, R84 ;  /* 0x000000540c547220 */ /* 0x040fe20000410000 */
[----:B------:R-:W-:Y:S01]  /*ea50*/  F2FP.BF16.F32.PACK_AB R158, R159, R158 ;  /* 0x0000009e9f9e723e */ /* 0x000fe200000010ff */
[C---:B------:R-:W-:Y:S01]  /*ea60*/  FMUL.FTZ R85, R12.reuse, R85 ;  /* 0x000000550c557220 */ /* 0x040fe20000410000 */
[C---:B------:R-:W-:Y:S01]  /*ea70*/  FMUL.FTZ R86, R13.reuse, R86 ;  /* 0x000000560d567220 */ /* 0x040fe20000410000 */
[----:B------:R-:W-:Y:S01]  /*ea80*/  FMUL.FTZ R87, R13, R87 ;  /* 0x000000570d577220 */ /* 0x000fe20000410000 */
[----:B------:R-:W-:Y:S01]  /*ea90*/  F2FP.BF16.F32.PACK_AB R152, R153, R152 ;  /* 0x000000989998723e */ /* 0x000fe200000010ff */
[C---:B------:R-:W-:Y:S01]  /*eaa0*/  FMUL.FTZ R96, R12.reuse, R96 ;  /* 0x000000600c607220 */ /* 0x040fe20000410000 */
[----:B------:R-:W-:Y:S01]  /*eab0*/  F2FP.BF16.F32.PACK_AB R154, R155, R154 ;  /* 0x0000009a9b9a723e */ /* 0x000fe200000010ff */
[----:B------:R-:W-:Y:S01]  /*eac0*/  FMUL.FTZ R97, R12, R97 ;  /* 0x000000610c617220 */ /* 0x000fe20000410000 */
[C---:B------:R-:W-:Y:S01]  /*ead0*/  FMUL.FTZ R98, R13.reuse, R98 ;  /* 0x000000620d627220 */ /* 0x040fe20000410000 */
[----:B------:R-:W-:Y:S01]  /*eae0*/  FMUL.FTZ R99, R13, R99 ;  /* 0x000000630d637220 */ /* 0x000fe20000410000 */
[----:B------:R-:W-:Y:S01]  /*eaf0*/  F2FP.BF16.F32.PACK_AB R68, R69, R68 ;  /* 0x000000444544723e */ /* 0x000fe200000010ff */
[C---:B------:R-:W-:Y:S01]  /*eb00*/  FMUL.FTZ R88, R0.reuse, R88 ;  /* 0x0000005800587220 */ /* 0x040fe20000410000 */
[----:B------:R-:W-:Y:S01]  /*eb10*/  F2FP.BF16.F32.PACK_AB R70, R71, R70 ;  /* 0x000000464746723e */ /* 0x000fe200000010ff */
[----:B------:R-:W-:Y:S01]  /*eb20*/  FMUL.FTZ R89, R0, R89 ;  /* 0x0000005900597220 */ /* 0x000fe20000410000 */
[----:B------:R-:W-:Y:S01]  /*eb30*/  IADD3 R15, R6, R9, RZ ;  /* 0x00000009060f7210 */ /* 0x000fe20007ffe0ff */
[C---:B------:R-:W-:Y:S01]  /*eb40*/  FMUL.FTZ R90, R2.reuse, R90 ;  /* 0x0000005a025a7220 */ /* 0x040fe20000410000 */
[----:B------:R-:W-:Y:S01]  /*eb50*/  FMUL.FTZ R91, R2, R91 ;  /* 0x0000005b025b7220 */ /* 0x000fe20000410000 */
[----:B------:R-:W-:Y:S01]  /*eb60*/  F2FP.BF16.F32.PACK_AB R80, R81, R80 ;  /* 0x000000505150723e */ /* 0x000fe200000010ff */
[----:B------:R-:W-:Y:S01]  /*eb70*/  STS [R6], R160 ;  /* 0x000000a006007388 */ /* 0x000fe20000000800 */
[----:B------:R-:W-:Y:S01]  /*eb80*/  F2FP.BF16.F32.PACK_AB R82, R83, R82 ;  /* 0x000000525352723e */ /* 0x000fe200000010ff */
[C---:B------:R-:W-:Y:S01]  /*eb90*/  FMUL.FTZ R92, R0.reuse, R92 ;  /* 0x0000005c005c7220 */ /* 0x040fe20000410000 */
[----:B------:R-:W-:Y:S01]  /*eba0*/  IADD3 R9, R9, R7, RZ ;  /* 0x0000000709097210 */ /* 0x000fe20007ffe0ff */
[----:B------:R-:W-:Y:S01]  /*ebb0*/  STS [R6+0x200], R162 ;  /* 0x000200a206007388 */ /* 0x000fe20000000800 */
[----:B------:R-:W-:Y:S01]  /*ebc0*/  FMUL.FTZ R93, R0, R93 ;  /* 0x0000005d005d7220 */ /* 0x000fe20000410000 */
[C---:B------:R-:W-:Y:S01]  /*ebd0*/  FMUL.FTZ R94, R2.reuse, R94 ;  /* 0x0000005e025e7220 */ /* 0x040fe20000410000 */
[----:B------:R-:W-:Y:S01]  /*ebe0*/  FMUL.FTZ R95, R2, R95 ;  /* 0x0000005f025f7220 */ /* 0x000fe20000410000 */
[----:B------:R-:W-:Y:S01]  /*ebf0*/  F2FP.BF16.F32.PACK_AB R72, R73, R72 ;  /* 0x000000484948723e */ /* 0x000fe200000010ff */
[----:B------:R-:W-:Y:S01]  /*ec00*/  STS [R7], R148 ;  /* 0x0000009407007388 */ /* 0x000fe20000000800 */
[----:B------:R-:W-:Y:S01]  /*ec10*/  F2FP.BF16.F32.PACK_AB R74, R75, R74 ;  /* 0x0000004a4b4a723e */ /* 0x000fe200000010ff */
        /* <DEDUP_REMOVED lines=22> */
[----:B------:R-:W-:Y:S01]  /*ed80*/  STS [R15], R68 ;  /* 0x000000440f007388 */ /* 0x000fe20000000800 */
        /* <DEDUP_REMOVED lines=49> */
[----:B------:R-:W-:Y:S01]  /*f0a0*/  @UP0 ULDC.64 UR8, c[0x0][0x2c0] ;  /* 0x0000b00000080ab9 */ /* 0x000fe20000000a00 */
[----:B------:R-:W-:Y:S01]  /*f0b0*/  F2FP.BF16.F32.PACK_AB R112, R113, R112 ;  /* 0x000000707170723e */ /* 0x000fe200000010ff */
[----:B------:R-:W-:Y:S01]  /*f0c0*/  STS [R6+0x3200], R90 ;  /* 0x0032005a06007388 */ /* 0x000fe20000000800 */
[----:B------:R-:W-:Y:S01]  /*f0d0*/  F2FP.BF16.F32.PACK_AB R114, R115, R114 ;  /* 0x000000727372723e */ /* 0x000fe200000010ff */
[C---:B------:R-:W-:Y:S01]  /*f0e0*/  FMUL.FTZ R138, R2.reuse, R138 ;  /* 0x0000008a028a7220 */ /* 0x040fe20000410000 */
[----:B------:R-:W-:Y:S01]  /*f0f0*/  FMUL.FTZ R139, R2, R139 ;  /* 0x0000008b028b7220 */ /* 0x000fe20000410000 */
[----:B------:R-:W-:Y:S01]  /*f100*/  STS [R7+0x3000], R92 ;  /* 0x0030005c07007388 */ /* 0x000fe20000000800 */
[C---:B------:R-:W-:Y:S01]  /*f110*/  FMUL.FTZ R132, R12.reuse, R132 ;  /* 0x000000840c847220 */ /* 0x040fe20000410000 */
[C---:B------:R-:W-:Y:S01]  /*f120*/  FMUL.FTZ R133, R12.reuse, R133 ;  /* 0x000000850c857220 */ /* 0x040fe20000410000 */
[C---:B------:R-:W-:Y:S01]  /*f130*/  FMUL.FTZ R128, R12.reuse, R128 ;  /* 0x000000800c807220 */ /* 0x040fe20000410000 */
[----:B------:R-:W-:Y:S01]  /*f140*/  STS [R7+0x3200], R94 ;  /* 0x0032005e07007388 */ /* 0x000fe20000000800 */
[C---:B------:R-:W-:Y:S01]  /*f150*/  FMUL.FTZ R134, R13.reuse, R134 ;  /* 0x000000860d867220 */ /* 0x040fe20000410000 */
[C---:B------:R-:W-:Y:S01]  /*f160*/  FMUL.FTZ R135, R13.reuse, R135 ;  /* 0x000000870d877220 */ /* 0x040fe20000410000 */
[C---:B------:R-:W-:Y:S01]  /*f170*/  FMUL.FTZ R130, R13.reuse, R130 ;  /* 0x000000820d827220 */ /* 0x040fe20000410000 */
[----:B------:R-:W-:Y:S01]  /*f180*/  STS [R15+0x2000], R100 ;  /* 0x002000640f007388 */ /* 0x000fe20000000800 */
[----:B------:R-:W-:Y:S01]  /*f190*/  FMUL.FTZ R12, R12, R129 ;  /* 0x000000810c0c7220 */ /* 0x000fe20000410000 */
[----:B------:R-:W-:Y:S01]  /*f1a0*/  FMUL.FTZ R13, R13, R131 ;  /* 0x000000830d0d7220 */ /* 0x000fe20000410000 */
[----:B------:R-:W-:Y:S01]  /*f1b0*/  @UP0 UIMAD UR13, UR9, UR8, URZ ;  /* 0x00000008090d02a4 */ /* 0x000fe2000f8e023f */
[----:B------:R-:W-:Y:S01]  /*f1c0*/  STS [R15+0x2200], R102 ;  /* 0x002200660f007388 */ /* 0x000fe20000000800 */
[C---:B------:R-:W-:Y:S01]  /*f1d0*/  FMUL.FTZ R120, R0.reuse, R120 ;  /* 0x0000007800787220 */ /* 0x040fe20000410000 */
[C---:B------:R-:W-:Y:S01]  /*f1e0*/  FMUL.FTZ R121, R0.reuse, R121 ;  /* 0x0000007900797220 */ /* 0x040fe20000410000 */
[----:B------:R-:W-:Y:S01]  /*f1f0*/  FMUL.FTZ R124, R0, R124 ;  /* 0x0000007c007c7220 */ /* 0x000fe20000410000 */
[----:B------:R-:W-:Y:S01]  /*f200*/  STS [R9+0x2000], R108 ;  /* 0x0020006c09007388 */ /* 0x000fe20000000800 */
[C---:B------:R-:W-:Y:S01]  /*f210*/  FMUL.FTZ R122, R2.reuse, R122 ;  /* 0x0000007a027a7220 */ /* 0x040fe20000410000 */
[C---:B------:R-:W-:Y:S01]  /*f220*/  FMUL.FTZ R123, R2.reuse, R123 ;  /* 0x0000007b027b7220 */ /* 0x040fe20000410000 */
[----:B------:R-:W-:Y:S01]  /*f230*/  FMUL.FTZ R126, R2, R126 ;  /* 0x0000007e027e7220 */ /* 0x000fe20000410000 */
[----:B------:R-:W-:Y:S01]  /*f240*/  STS [R9+0x2200], R110 ;  /* 0x0022006e09007388 */ /* 0x000fe20000000800 */
[----:B------:R-:W1:Y:S01]  /*f250*/  S2UR UR8, SR_CTAID.Z ;  /* 0x00000000000879c3 */ /* 0x000e620000002700 */
[----:B------:R-:W-:Y:S01]  /*f260*/  FMUL.FTZ R0, R0, R125 ;  /* 0x0000007d00007220 */ /* 0x000fe20000410000 */
[----:B------:R-:W-:Y:S01]  /*f270*/  FMUL.FTZ R2, R2, R127 ;  /* 0x0000007f02027220 */ /* 0x000fe20000410000 */
[----:B------:R-:W-:Y:S01]  /*f280*/  STS [R15+0x3000], R104 ;  /* 0x003000680f007388 */ /* 0x000fe20000000800 */
[----:B------:R-:W-:Y:S01]  /*f290*/  ULDC.U8 UR5, c[0x0][0x3d8] ;  /* 0x0000f60000057ab9 */ /* 0x000fe20000000000 */
[----:B------:R-:W-:Y:S01]  /*f2a0*/  F2FP.BF16.F32.PACK_AB R136, R137, R136 ;  /* 0x000000888988723e */ /* 0x000fe200000010ff */
[----:B------:R-:W-:Y:S01]  /*f2b0*/  UISETP.NE.AND UP1, UPT, UR5, URZ, UPT ;  /* 0x0000003f0500728c */ /* 0x000fe2000bf25270 */
[----:B------:R-:W-:Y:S01]  /*f2c0*/  STS [R15+0x3200], R106 ;  /* 0x0032006a0f007388 */ /* 0x000fe20000000800 */
[----:B------:R-:W-:Y:S01]  /*f2d0*/  F2FP.BF16.F32.PACK_AB R138, R139, R138 ;  /* 0x0000008a8b8a723e */ /* 0x000fe200000010ff */
[----:B------:R-:W-:Y:S01]  /*f2e0*/  @!UP0 ULDC UR6, c[0x0][0x2e4] ;  /* 0x0000b90000068ab9 */ /* 0x000fe20000000800 */
[----:B------:R-:W-:Y:S01]  /*f2f0*/  F2FP.BF16.F32.PACK_AB R132, R133, R132 ;  /* 0x000000848584723e */ /* 0x000fe200000010ff */
[----:B------:R-:W-:Y:S01]  /*f300*/  STS [R9+0x3000], R144 ;  /* 0x0030009009007388 */ /* 0x000fe20000000800 */
[----:B------:R-:W-:Y:S01]  /*f310*/  F2FP.BF16.F32.PACK_AB R134, R135, R134 ;  /* 0x000000868786723e */ /* 0x000fe200000010ff */
[----:B------:R-:W-:Y:S01]  /*f320*/  @!UP0 ULDC UR9, c[0x0][0x2c4] ;  /* 0x0000b10000098ab9 */ /* 0x000fe20000000800 */
[----:B------:R-:W-:Y:S01]  /*f330*/  F2FP.BF16.F32.PACK_AB R12, R12, R128 ;  /* 0x000000800c0c723e */ /* 0x000fe200000010ff */
[----:B------:R-:W-:Y:S01]  /*f340*/  STS [R9+0x3200], R146 ;  /* 0x0032009209007388 */ /* 0x000fe20000000800 */
[----:B------:R-:W-:Y:S01]  /*f350*/  F2FP.BF16.F32.PACK_AB R13, R13, R130 ;  /* 0x000000820d0d723e */ /* 0x000fe200000010ff */
[----:B------:R-:W-:Y:S01]  /*f360*/  UISETP.NE.OR UP2, UPT, UR4, URZ, !UP1 ;  /* 0x0000003f0400728c */ /* 0x000fe2000cf45670 */
[----:B------:R-:W-:Y:S01]  /*f370*/  F2FP.BF16.F32.PACK_AB R120, R121, R120 ;  /* 0x000000787978723e */ /* 0x000fe200000010ff */
[----:B------:R-:W-:Y:S01]  /*f380*/  STS [R6+0x4000], R140 ;  /* 0x0040008c06007388 */ /* 0x000fe20000000800 */
[----:B------:R-:W-:Y:S01]  /*f390*/  F2FP.BF16.F32.PACK_AB R122, R123, R122 ;  /* 0x0000007a7b7a723e */ /* 0x000fe200000010ff */
[----:B------:R-:W-:Y:S01]  /*f3a0*/  @!UP0 USEL UR13, UR9, UR6, !UP1 ;  /* 0x00000006090d8287 */ /* 0x000fe2000c800000 */
[----:B------:R-:W-:Y:S01]  /*f3b0*/  F2FP.BF16.F32.PACK_AB R0, R0, R124 ;  /* 0x0000007c0000723e */ /* 0x000fe200000010ff */
[----:B------:R-:W-:Y:S01]  /*f3c0*/  STS [R6+0x4200], R142 ;  /* 0x0042008e06007388 */ /* 0x000fe20000000800 */
[----:B------:R-:W-:Y:S01]  /*f3d0*/  F2FP.BF16.F32.PACK_AB R2, R2, R126 ;  /* 0x0000007e0202723e */ /* 0x000fe200000010ff */
[----:B------:R-:W-:Y:S01]  /*f3e0*/  @!UP0 ULDC UR4, c[0x0][0x270] ;  /* 0x00009c0000048ab9 */ /* 0x000fe20000000800 */
[----:B------:R-:W-:Y:S01]  /*f3f0*/  @UP0 UMOV UR7, 0x1 ;  /* 0x0000000100070882 */ /* 0x000fe20000000000 */
[----:B------:R-:W-:Y:S01]  /*f400*/  STS [R7+0x4000], R116 ;  /* 0x0040007407007388 */ /* 0x000fe20000000800 */
[----:B------:R-:W-:Y:S01]  /*f410*/  @!UP0 UIMAD UR7, UR13, UR4, URZ ;  /* 0x000000040d0782a4 */ /* 0x000fe2000f8e023f */
[----:B------:R-:W2:Y:S01]  /*f420*/  @P4 MUFU.LG2 R11, R11 ;  /* 0x0000000b000b4308 */ /* 0x000ea20000000c00 */
[----:B------:R-:W-:Y:S01]  /*f430*/  @UP0 ULDC UR12, c[0x0][0x2c0] ;  /* 0x0000b000000c0ab9 */ /* 0x000fe20000000800 */
[----:B------:R-:W-:Y:S01]  /*f440*/  STS [R7+0x4200], R118 ;  /* 0x0042007607007388 */ /* 0x000fe20000000800 */
[----:B------:R-:W-:Y:S01]  /*f450*/  UIMAD UR6, UR11, UR7, URZ ;  /* 0x000000070b0672a4 */ /* 0x000fe2000f8e023f */
[----:B------:R-:W-:-:S02]  /*f460*/  @!UP2 ULDC UR5, c[0x0][0x2c4] ;  /* 0x0000b1000005aab9 */ /* 0x000fc40000000800 */
[----:B------:R-:W-:Y:S01]  /*f470*/  STS [R6+0x5000], R112 ;  /* 0x0050007006007388 */ /* 0x000fe20000000800 */
[----:B------:R-:W-:Y:S01]  /*f480*/  @!UP0 UMOV UR12, 0x1 ;  /* 0x00000001000c8882 */ /* 0x000fe20000000000 */
[----:B------:R-:W3:Y:S01]  /*f490*/  @P2 MUFU.LG2 R14, R14 ;  /* 0x0000000e000e2308 */ /* 0x000ee20000000c00 */
[----:B------:R-:W-:Y:S01]  /*f4a0*/  @!UP2 UIMAD UR5, UR11, UR5, URZ ;  /* 0x000000050b05a2a4 */ /* 0x000fe2000f8e023f */
[----:B------:R4:W-:Y:S01]  /*f4b0*/  STS [R6+0x5200], R114 ;  /* 0x0052007206007388 */ /* 0x0009e20000000800 */
[----:B------:R-:W-:Y:S02]  /*f4c0*/  USEL UR6, UR6, URZ, UP2 ;  /* 0x0000003f06067287 */ /* 0x000fe40009000000 */
[----:B------:R-:W-:Y:S01]  /*f4d0*/  UIMAD UR4, UR10, UR12, URZ ;  /* 0x0000000c0a0472a4 */ /* 0x000fe2000f8e023f */
[----:B------:R-:W-:Y:S01]  /*f4e0*/  STS [R7+0x5000], R136 ;  /* 0x0050008807007388 */ /* 0x000fe20000000800 */
[----:B-1----:R-:W-:Y:S02]  /*f4f0*/  UIMAD UR13, UR8, UR13, UR6 ;  /* 0x0000000d080d72a4 */ /* 0x002fe4000f8e0206 */
[----:B------:R-:W-:Y:S01]  /*f500*/  USHF.L.U32 UR7, UR4, 0x7, URZ ;  /* 0x0000000704077899 */ /* 0x000fe2000800063f */
[----:B------:R-:W-:Y:S01]  /*f510*/  STS [R7+0x5200], R138 ;  /* 0x0052008a07007388 */ /* 0x000fe20000000800 */
[----:B------:R-:W-:Y:S01]  /*f520*/  @!UP2 UMOV UR14, UR5 ;  /* 0x00000005000eac82 */ /* 0x000fe20008000000 */
[----:B------:R-:W-:Y:S01]  /*f530*/  USHF.R.S32.HI UR6, URZ, 0x1f, UR13 ;  /* 0x0000001f3f067899 */ /* 0x000fe2000801140d */
[----:B--2---:R-:W-:Y:S01]  /*f540*/  @P4 FMUL.FTZ R11, R11, 0.69314718246459960938 ;  /* 0x3f3172180b0b4820 */ /* 0x004fe20000410000 */
[----:B------:R-:W-:Y:S01]  /*f550*/  STS [R15+0x4000], R132 ;  /* 0x004000840f007388 */ /* 0x000fe20000000800 */
[----:B------:R-:W-:-:S02]  /*f560*/  @!UP2 USHF.R.S32.HI UR15, URZ, 0x1f, UR5 ;  /* 0x0000001f3f0fa899 */ /* 0x000fc40008011405 */
[----:B------:R-:W-:Y:S01]  /*f570*/  USHF.R.S32.HI UR4, URZ, 0x1f, UR7 ;  /* 0x0000001f3f047899 */ /* 0x000fe20008011407 */
[----:B------:R-:W-:Y:S01]  /*f580*/  STS [R15+0x4200], R134 ;  /* 0x004200860f007388 */ /* 0x000fe20000000800 */
[----:B------:R-:W-:Y:S01]  /*f590*/  UIADD3 UR13, UP1, UP0, UR7, UR14, UR13 ;  /* 0x0000000e070d7290 */ /* 0x000fe2000f83e00d */
[----:B---3--:R-:W-:Y:S02]  /*f5a0*/  @P2 FMUL.FTZ R14, R14, 0.69314718246459960938 ;  /* 0x3f3172180e0e2820 */ /* 0x008fe40000410000 */
[----:B------:R-:W-:Y:S01]  /*f5b0*/  STS [R9+0x4000], R12 ;  /* 0x0040000c09007388 */ /* 0x000fe20000000800 */
[----:B------:R-:W-:-:S03]  /*f5c0*/  UIADD3.X UR14, UR4, UR15, UR6, UP1, UP0 ;  /* 0x0000000f040e7290 */ /* 0x000fc60008fe0406 */
[----:B------:R1:W-:Y:S01]  /*f5d0*/  STS [R9+0x4200], R13 ;  /* 0x0042000d09007388 */ /* 0x0003e20000000800 */
[----:B----4-:R2:W3:Y:S03]  /*f5e0*/  @P5 MUFU.LG2 R6, R3 ;  /* 0x0000000300065308 */ /* 0x0104e60000000c00 */
[----:B------:R-:W-:Y:S04]  /*f5f0*/  STS [R15+0x5000], R120 ;  /* 0x005000780f007388 */ /* 0x000fe80000000800 */
[----:B------:R-:W-:Y:S04]  /*f600*/  STS [R15+0x5200], R122 ;  /* 0x0052007a0f007388 */ /* 0x000fe80000000800 */
[----:B------:R4:W-:Y:S04]  /*f610*/  STS [R9+0x5000], R0 ;  /* 0x0050000009007388 */ /* 0x0009e80000000800 */
[----:B------:R5:W-:Y:S01]  /*f620*/  STS [R9+0x5200], R2 ;  /* 0x0052000209007388 */ /* 0x000be20000000800 */
[----:B--2---:R-:W2:Y:S01]  /*f630*/  @P5 LDC R3, c[0x0][0x2e8] ;  /* 0x0000ba00ff035b82 */ /* 0x004ea20000000800 */
[----:B---3--:R-:W-:Y:S01]  /*f640*/  @P5 FMUL.FTZ R6, R6, 0.69314718246459960938 ;  /* 0x3f31721806065820 */ /* 0x008fe20000410000 */
[----:B-1----:R-:W1:Y:S06]  /*f650*/  @P3 MUFU.LG2 R13, R10 ;  /* 0x0000000a000d3308 */ /* 0x002e6c0000000c00 */
[----:B------:R-:W3:Y:S01]  /*f660*/  @P4 LDC R12, c[0x0][0x2e8] ;  /* 0x0000ba00ff0c4b82 */ /* 0x000ee20000000800 */
[----:B----4-:R-:W-:-:S07]  /*f670*/  MOV R0, 0x7f800000 ;  /* 0x7f80000000007802 */ /* 0x010fce0000000f00 */
[----:B-----5:R-:W4:Y:S01]  /*f680*/  @P2 LDC R9, c[0x0][0x2e8] ;  /* 0x0000ba00ff092b82 */ /* 0x020f220000000800 */
[----:B--2---:R-:W-:Y:S01]  /*f690*/  @P5 FFMA.FTZ R0, R168, R3, R6 ;  /* 0x00000003a8005223 */ /* 0x004fe20000010006 */
[----:B-1----:R-:W-:-:S06]  /*f6a0*/  @P3 FMUL.FTZ R13, R13, 0.69314718246459960938 ;  /* 0x3f3172180d0d3820 */ /* 0x002fcc0000410000 */
[----:B------:R-:W1:Y:S01]  /*f6b0*/  @P3 LDC R10, c[0x0][0x2e8] ;  /* 0x0000ba00ff0a3b82 */ /* 0x000e620000000800 */
[----:B---3--:R-:W-:-:S07]  /*f6c0*/  @P4 FFMA.FTZ R18, R167, R12, R11 ;  /* 0x0000000ca7124223 */ /* 0x008fce000001000b */
[----:B------:R-:W2:Y:S08]  /*f6d0*/  LDC.64 R6, c[0x0][0x290] ;  /* 0x0000a400ff067b82 */ /* 0x000eb00000000a00 */
[----:B------:R-:W3:Y:S01]  /*f6e0*/  LDC.64 R2, c[0x0][0x2a0] ;  /* 0x0000a800ff027b82 */ /* 0x000ee20000000a00 */
[----:B----4-:R-:W-:Y:S01]  /*f6f0*/  @P2 FFMA.FTZ R17, R165, R9, R14 ;  /* 0x00000009a5112223 */ /* 0x010fe2000001000e */
[----:B-1----:R-:W-:-:S06]  /*f700*/  @P3 FFMA.FTZ R16, R166, R10, R13 ;  /* 0x0000000aa6103223 */ /* 0x002fcc000001000d */
[----:B------:R-:W-:Y:S06]  /*f710*/  BAR.SYNC.DEFER_BLOCKING 0x0 ;  /* 0x0000000000007b1d */ /* 0x000fec0000010000 */
[----:B------:R-:W-:Y:S05]  /*f720*/  @P6 BRA `(.L_x_372) ;  /* 0x0000000000c46947 */ /* 0x000fea0003800000 */
[----:B------:R-:W1:Y:S01]  /*f730*/  S2R R10, SR_TID.X ;  /* 0x00000000000a7919 */ /* 0x000e620000002100 */
[----:B------:R-:W-:Y:S01]  /*f740*/  SHF.R.S32.HI R11, RZ, 0x1f, R8 ;  /* 0x0000001fff0b7819 */ /* 0x000fe20000011408 */
[----:B------:R-:W-:-:S03]  /*f750*/  UIMAD UR4, UR10, -0x80, UR9 ;  /* 0xffffff800a0478a4 */ /* 0x000fc6000f8e0209 */
        /* <DEDUP_REMOVED lines=19> */
[----:B------:R-:W-:-:S03]  /*f890*/  @!P6 IMAD R19, R19, UR12, RZ ;  /* 0x0000000c1313ec24 */ /* 0x000fc6000f8e02ff */
[----:B------:R-:W-:Y:S02]  /*f8a0*/  @!P5 IMAD R23, R23, UR12, RZ ;  /* 0x0000000c1717dc24 */ /* 0x000fe4000f8e02ff */
[----:B------:R-:W-:Y:S01]  /*f8b0*/  @!P6 IADD3 R20, P0, R19, UR13, RZ ;  /* 0x0000000d1314ec10 */ /* 0x000fe2000ff1e0ff */
[----:B------:R-:W-:Y:S01]  /*f8c0*/  @!P4 IMAD R22, R22, UR12, RZ ;  /* 0x0000000c1616cc24 */ /* 0x000fe2000f8e02ff */
[----:B------:R-:W4:Y:S01]  /*f8d0*/  @!P5 LDC.64 R12, c[0x0][0x2b0] ;  /* 0x0000ac00ff0cdb82 */ /* 0x000f220000000a00 */
[----:B------:R-:W-:Y:S01]  /*f8e0*/  @!P3 IMAD R21, R21, UR12, RZ ;  /* 0x0000000c1515bc24 */ /* 0x000fe2000f8e02ff */
[----:B------:R-:W-:-:S06]  /*f8f0*/  @!P6 LEA.HI.X.SX32 R19, R19, UR14, 0x1, P0 ;  /* 0x0000000e1313ec11 */ /* 0x000fcc00080f0eff */
[----:B------:R-:W5:Y:S08]  /*f900*/  @!P4 LDC.64 R10, c[0x0][0x2b0] ;  /* 0x0000ac00ff0acb82 */ /* 0x000f700000000a00 */
[----:B------:R-:W2:Y:S01]  /*f910*/  @!P3 LDC.64 R8, c[0x0][0x2b0] ;  /* 0x0000ac00ff08bb82 */ /* 0x000ea20000000a00 */
[----:B-1----:R-:W-:Y:S02]  /*f920*/  @!P6 LEA R24, P1, R20, R14, 0x2 ;  /* 0x0000000e1418e211 */ /* 0x002fe400078210ff */
[----:B------:R-:W-:-:S02]  /*f930*/  @!P5 IADD3 R14, P0, R23, UR13, RZ ;  /* 0x0000000d170edc10 */ /* 0x000fc4000ff1e0ff */
[----:B------:R-:W-:Y:S02]  /*f940*/  @!P6 LEA.HI.X R25, R20, R15, R19, 0x2, P1 ;  /* 0x0000000f1419e211 */ /* 0x000fe400008f1413 */
[----:B------:R-:W-:Y:S02]  /*f950*/  @!P5 LEA.HI.X.SX32 R23, R23, UR14, 0x1, P0 ;  /* 0x0000000e1717dc11 */ /* 0x000fe400080f0eff */
[----:B----4-:R-:W-:Y:S01]  /*f960*/  @!P5 LEA R26, P2, R14, R12, 0x2 ;  /* 0x0000000c0e1ad211 */ /* 0x010fe200078410ff */
[----:B------:R1:W-:Y:S01]  /*f970*/  @!P6 STG.E desc[UR30][R24.64], R0 ;  /* 0x000000001800e986 */ /* 0x0003e2000c10191e */
[C---:B------:R-:W-:Y:S02]  /*f980*/  @!P4 IADD3 R12, P1, R22.reuse, UR13, RZ ;  /* 0x0000000d160ccc10 */ /* 0x040fe4000ff3e0ff */
[----:B------:R-:W-:Y:S02]  /*f990*/  @!P3 IADD3 R15, P0, R21, UR13, RZ ;  /* 0x0000000d150fbc10 */ /* 0x000fe4000ff1e0ff */
[----:B------:R-:W-:-:S02]  /*f9a0*/  @!P4 LEA.HI.X.SX32 R22, R22, UR14, 0x1, P1 ;  /* 0x0000000e1616cc11 */ /* 0x000fc400088f0eff */
[----:B------:R-:W-:Y:S02]  /*f9b0*/  @!P3 LEA.HI.X.SX32 R21, R21, UR14, 0x1, P0 ;  /* 0x0000000e1515bc11 */ /* 0x000fe400080f0eff */
[----:B-----5:R-:W-:Y:S02]  /*f9c0*/  @!P4 LEA R10, P1, R12, R10, 0x2 ;  /* 0x0000000a0c0ac211 */ /* 0x020fe400078210ff */
[----:B------:R-:W-:Y:S02]  /*f9d0*/  @!P5 LEA.HI.X R27, R14, R13, R23, 0x2, P2 ;  /* 0x0000000d0e1bd211 */ /* 0x000fe400010f1417 */
[----:B------:R-:W-:Y:S02]  /*f9e0*/  @!P4 LEA.HI.X R11, R12, R11, R22, 0x2, P1 ;  /* 0x0000000b0c0bc211 */ /* 0x000fe400008f1416 */
[C---:B--2---:R-:W-:Y:S01]  /*f9f0*/  @!P3 LEA R8, P0, R15.reuse, R8, 0x2 ;  /* 0x000000080f08b211 */ /* 0x044fe200078010ff */
[----:B------:R1:W-:Y:S03]  /*fa00*/  @!P5 STG.E desc[UR30][R26.64], R18 ;  /* 0x000000121a00d986 */ /* 0x0003e6000c10191e */
[----:B------:R-:W-:Y:S01]  /*fa10*/  @!P3 LEA.HI.X R9, R15, R9, R21, 0x2, P0 ;  /* 0x000000090f09b211 */ /* 0x000fe200000f1415 */
[----:B------:R1:W-:Y:S04]  /*fa20*/  @!P4 STG.E desc[UR30][R10.64], R16 ;  /* 0x000000100a00c986 */ /* 0x0003e8000c10191e */
[----:B------:R1:W-:Y:S04]  /*fa30*/  @!P3 STG.E desc[UR30][R8.64], R17 ;  /* 0x000000110800b986 */ /* 0x0003e8000c10191e */
.L_x_372:
[----:B------:R-:W-:Y:S05]  /*fa40*/  BSYNC B0 ;  /* 0x0000000000007941 */ /* 0x000fea0003800000 */
.L_x_371:
[----:B------:R-:W-:Y:S01]  /*fa50*/  IMAD.SHL.U32 R4, R4, 0x8, RZ ;  /* 0x0000000804047824 */ /* 0x000fe200078e00ff */
[----:B------:R-:W-:Y:S01]  /*fa60*/  USHF.R.S32.HI UR4, URZ, 0x1f, UR11 ;  /* 0x0000001f3f047899 */ /* 0x000fe2000801140b */
[----:B------:R-:W-:Y:S01]  /*fa70*/  SHF.R.S32.HI R52, RZ, 0x2, R5 ;  /* 0x00000002ff347819 */ /* 0x000fe20000011405 */
[----:B------:R-:W4:Y:S01]  /*fa80*/  LDS.128 R44, [R223] ;  /* 0x00000000df2c7984 */ /* 0x000f220000000c00 */
[----:B------:R-:W-:Y:S01]  /*fa90*/  ULDC.64 UR6, c[0x0][0x298] ;  /* 0x0000a60000067ab9 */ /* 0x000fe20000000a00 */
[--C-:B------:R-:W-:Y:S02]  /*faa0*/  SHF.R.S32.HI R5, RZ, 0x1f, R4.reuse ;  /* 0x0000001fff057819 */ /* 0x100fe40000011404 */
[C---:B-12---:R-:W-:Y:S01]  /*fab0*/  IMAD R0, R6.reuse, UR4, RZ ;  /* 0x0000000406007c24 */ /* 0x046fe2000f8e02ff */
[----:B------:R-:W1:Y:S01]  /*fac0*/  LDS.128 R12, [R223+0x4000] ;  /* 0x00400000df0c7984 */ /* 0x000e620000000c00 */
[----:B------:R-:W-:Y:S01]  /*fad0*/  USHF.R.S32.HI UR4, URZ, 0x1f, UR8 ;  /* 0x0000001f3f047899 */ /* 0x000fe20008011408 */
[----:B------:R-:W-:Y:S01]  /*fae0*/  IMAD.WIDE.U32 R4, R6, UR11, R4 ;  /* 0x0000000b06047c25 */ /* 0x000fe2000f8e0004 */
[----:B------:R-:W-:Y:S01]  /*faf0*/  SHF.R.S32.HI R53, RZ, 0x1f, R52 ;  /* 0x0000001fff357819 */ /* 0x000fe20000011434 */
[----:B------:R-:W2:Y:S02]  /*fb00*/  LDS.128 R28, [R223+0x2000] ;  /* 0x00200000df1c7984 */ /* 0x000ea40000000c00 */
[----:B------:R-:W-:-:S02]  /*fb10*/  IMAD R7, R7, UR11, R0 ;  /* 0x0000000b07077c24 */ /* 0x000fc4000f8e0200 */
[----:B---3--:R-:W-:Y:S01]  /*fb20*/  IMAD R0, R2, UR4, RZ ;  /* 0x0000000402007c24 */ /* 0x008fe2000f8e02ff */
[----:B------:R-:W3:Y:S01]  /*fb30*/  LDS.128 R40, [R223+0x800] ;  /* 0x00080000df287984 */ /* 0x000ee20000000c00 */
[----:B------:R-:W-:Y:S01]  /*fb40*/  IMAD.WIDE R52, R222, 0x80, R52 ;  /* 0x00000080de347825 */ /* 0x000fe200078e0234 */
[----:B------:R-:W-:Y:S01]  /*fb50*/  IADD3 R5, R5, R7, RZ ;  /* 0x0000000705057210 */ /* 0x000fe20007ffe0ff */
[----:B------:R-:W-:Y:S01]  /*fb60*/  ULDC.64 UR4, c[0x0][0x280] ;  /* 0x0000a00000047ab9 */ /* 0x000fe20000000a00 */
[----:B------:R-:W5:Y:S01]  /*fb70*/  LDS.128 R24, [R223+0x2800] ;  /* 0x00280000df187984 */ /* 0x000f620000000c00 */
[----:B------:R-:W-:Y:S02]  /*fb80*/  IMAD R3, R3, UR8, R0 ;  /* 0x0000000803037c24 */ /* 0x000fe4000f8e0200 */
[----:B------:R-:W-:Y:S01]  /*fb90*/  IMAD.WIDE.U32 R54, R2, UR8, R4 ;  /* 0x0000000802367c25 */ /* 0x000fe2000f8e0004 */
[----:B------:R-:W5:Y:S03]  /*fba0*/  LDS.128 R8, [R223+0x4800] ;  /* 0x00480000df087984 */ /* 0x000f660000000c00 */
[----:B------:R-:W-:Y:S01]  /*fbb0*/  IMAD.IADD R3, R55, 0x1, R3 ;  /* 0x0000000137037824 */ /* 0x000fe200078e0203 */
[----:B------:R-:W5:Y:S01]  /*fbc0*/  LDS.128 R36, [R223+0x1000] ;  /* 0x00100000df247984 */ /* 0x000f620000000c00 */
[----:B------:R-:W-:Y:S01]  /*fbd0*/  MOV R2, R54 ;  /* 0x0000003600027202 */ /* 0x000fe20000000f00 */
[----:B------:R-:W-:-:S02]  /*fbe0*/  IMAD R0, R53, UR6, RZ ;  /* 0x0000000635007c24 */ /* 0x000fc4000f8e02ff */
[----:B------:R-:W5:Y:S02]  /*fbf0*/  LDS.128 R20, [R223+0x3000] ;  /* 0x00300000df147984 */ /* 0x000f640000000c00 */
[C---:B------:R-:W-:Y:S02]  /*fc00*/  IMAD.WIDE.U32 R2, R52.reuse, UR6, R2 ;  /* 0x0000000634027c25 */ /* 0x040fe4000f8e0002 */
[----:B------:R-:W5:Y:S02]  /*fc10*/  LDS.128 R4, [R223+0x5000] ;  /* 0x00500000df047984 */ /* 0x000f640000000c00 */
[----:B------:R-:W-:Y:S01]  /*fc20*/  IMAD R0, R52, UR7, R0 ;  /* 0x0000000734007c24 */ /* 0x000fe2000f8e0200 */
[C---:B------:R-:W-:Y:S01]  /*fc30*/  LEA R52, P0, R2.reuse, UR4, 0x1 ;  /* 0x0000000402347c11 */ /* 0x040fe2000f8008ff */
[----:B------:R-:W5:Y:S01]  /*fc40*/  LDS.128 R32, [R223+0x1800] ;  /* 0x00180000df207984 */ /* 0x000f620000000c00 */
[----:B------:R-:W-:Y:S01]  /*fc50*/  USHF.L.U32 UR4, UR6, 0x6, URZ ;  /* 0x0000000606047899 */ /* 0x000fe2000800063f */
[----:B------:R-:W-:Y:S01]  /*fc60*/  IMAD.IADD R0, R3, 0x1, R0 ;  /* 0x0000000103007824 */ /* 0x000fe200078e0200 */
[----:B------:R-:W-:Y:S01]  /*fc70*/  USHF.L.U64.HI UR6, UR6, 0x6, UR7 ;  /* 0x0000000606067899 */ /* 0x000fe20008010207 */
[----:B------:R-:W5:Y:S03]  /*fc80*/  LDS.128 R16, [R223+0x3800] ;  /* 0x00380000df107984 */ /* 0x000f660000000c00 */
[----:B------:R-:W-:Y:S01]  /*fc90*/  LEA.HI.X R53, R2, UR5, R0, 0x1, P0 ;  /* 0x0000000502357c11 */ /* 0x000fe200080f0c00 */
[----:B------:R-:W5:Y:S01]  /*fca0*/  LDS.128 R48, [R223+0x5800] ;  /* 0x00580000df307984 */ /* 0x000f620000000c00 */
[----:B------:R-:W-:-:S03]  /*fcb0*/  IADD3 R2, P0, R52, UR4, RZ ;  /* 0x0000000434027c10 */ /* 0x000fc6000ff1e0ff */
[----:B----4-:R4:W-:Y:S01]  /*fcc0*/  STG.E.128 desc[UR30][R52.64], R44 ;  /* 0x0000002c34007986 */ /* 0x0109e2000c101d1e */
[----:B------:R-:W-:-:S03]  /*fcd0*/  IADD3.X R3, R53, UR6, RZ, P0, !PT ;  /* 0x0000000635037c10 */ /* 0x000fc600087fe4ff */
[----:B-1----:R1:W-:Y:S04]  /*fce0*/  STG.E.128 desc[UR30][R52.64+0x80], R12 ;  /* 0x0000800c34007986 */ /* 0x0023e8000c101d1e */
[----:B--2---:R-:W-:Y:S04]  /*fcf0*/  STG.E.128 desc[UR30][R52.64+0x40], R28 ;  /* 0x0000401c34007986 */ /* 0x004fe8000c101d1e */
[----:B---3--:R-:W-:Y:S04]  /*fd00*/  STG.E.128 desc[UR30][R2.64], R40 ;  /* 0x0000002802007986 */ /* 0x008fe8000c101d1e */
[----:B-----5:R-:W-:Y:S04]  /*fd10*/  STG.E.128 desc[UR30][R2.64+0x40], R24 ;  /* 0x0000401802007986 */ /* 0x020fe8000c101d1e */
[----:B------:R-:W-:Y:S01]  /*fd20*/  STG.E.128 desc[UR30][R2.64+0x80], R8 ;  /* 0x0000800802007986 */ /* 0x000fe2000c101d1e */
[----:B----4-:R-:W-:-:S04]  /*fd30*/  IADD3 R44, P0, R2, UR4, RZ ;  /* 0x00000004022c7c10 */ /* 0x010fc8000ff1e0ff */
[----:B------:R-:W-:Y:S02]  /*fd40*/  IADD3.X R45, R3, UR6, RZ, P0, !PT ;  /* 0x00000006032d7c10 */ /* 0x000fe400087fe4ff */
[----:B-1----:R-:W-:-:S03]  /*fd50*/  IADD3 R12, P0, R44, UR4, RZ ;  /* 0x000000042c0c7c10 */ /* 0x002fc6000ff1e0ff */
[----:B------:R-:W-:Y:S01]  /*fd60*/  STG.E.128 desc[UR30][R44.64], R36 ;  /* 0x000000242c007986 */ /* 0x000fe2000c101d1e */
[----:B------:R-:W-:-:S03]  /*fd70*/  IADD3.X R13, R45, UR6, RZ, P0, !PT ;  /* 0x000000062d0d7c10 */ /* 0x000fc600087fe4ff */
[----:B------:R-:W-:Y:S04]  /*fd80*/  STG.E.128 desc[UR30][R44.64+0x40], R20 ;  /* 0x000040142c007986 */ /* 0x000fe8000c101d1e */
[----:B------:R-:W-:Y:S04]  /*fd90*/  STG.E.128 desc[UR30][R44.64+0x80], R4 ;  /* 0x000080042c007986 */ /* 0x000fe8000c101d1e */
[----:B------:R-:W-:Y:S04]  /*fda0*/  STG.E.128 desc[UR30][R12.64], R32 ;  /* 0x000000200c007986 */ /* 0x000fe8000c101d1e */
[----:B------:R-:W-:Y:S04]  /*fdb0*/  STG.E.128 desc[UR30][R12.64+0x40], R16 ;  /* 0x000040100c007986 */ /* 0x000fe8000c101d1e */
[----:B------:R-:W-:Y:S01]  /*fdc0*/  STG.E.128 desc[UR30][R12.64+0x80], R48 ;  /* 0x000080300c007986 */ /* 0x000fe2000c101d1e */
[----:B------:R-:W-:Y:S05]  /*fdd0*/  EXIT ;  /* 0x000000000000794d */ /* 0x000fea0003800000 */
.L_x_362:
[----:B------:R-:W-:Y:S01]  /*fde0*/  LEA.HI R2, R14, R122, RZ, 0x2 ;  /* 0x0000007a0e027211 */ /* 0x000fe200078f10ff */
[----:B------:R-:W-:Y:S01]  /*fdf0*/  ULDC.64 UR4, c[0x0][0x290] ;  /* 0x0000a40000047ab9 */ /* 0x000fe20000000a00 */
[----:B------:R-:W-:Y:S01]  /*fe00*/  SHF.R.S32.HI R3, RZ, 0x1f, R12 ;  /* 0x0000001fff037819 */ /* 0x000fe2000001140c */
[----:B------:R-:W-:Y:S01]  /*fe10*/  ULDC.U8 UR9, c[0x0][0x3d9] ;  /* 0x0000f64000097ab9 */ /* 0x000fe20000000000 */
[----:B------:R-:W-:Y:S01]  /*fe20*/  LOP3.LUT R4, R2, 0x1ffffffc, RZ, 0xc0, !PT ;  /* 0x1ffffffc02047812 */ /* 0x000fe200078ec0ff */
[----:B------:R-:W-:Y:S01]  /*fe30*/  UISETP.NE.AND UP1, UPT, UR9, URZ, UPT ;  /* 0x0000003f0900728c */ /* 0x000fe2000bf25270 */
[----:B------:R-:W-:Y:S01]  /*fe40*/  SHF.R.S32.HI R0, RZ, 0x1f, R11 ;  /* 0x0000001fff007819 */ /* 0x000fe2000001140b */
[----:B------:R-:W-:Y:S01]  /*fe50*/  IMAD R3, R3, UR4, RZ ;  /* 0x0000000403037c24 */ /* 0x000fe2000f8e02ff */
[----:B------:R-:W-:Y:S01]  /*fe60*/  ULDC.U8 UR10, c[0x0][0x3d8] ;  /* 0x0000f600000a7ab9 */ /* 0x000fe20000000000 */
[----:B------:R-:W-:Y:S01]  /*fe70*/  IMAD.IADD R4, R122, 0x1, -R4 ;  /* 0x000000017a047824 */ /* 0x000fe200078e0a04 */
[----:B------:R-:W-:Y:S01]  /*fe80*/  SHF.R.S32.HI R2, RZ, 0x2, R2 ;  /* 0x00000002ff027819 */ /* 0x000fe20000011402 */
[----:B------:R-:W-:Y:S01]  /*fe90*/  IMAD R3, R12, UR5, R3 ;  /* 0x000000050c037c24 */ /* 0x000fe2000f8e0203 */
[----:B------:R-:W-:Y:S01]  /*fea0*/  ULDC.64 UR6, c[0x0][0x298] ;  /* 0x0000a60000067ab9 */ /* 0x000fe20000000a00 */
[----:B------:R-:W-:Y:S01]  /*feb0*/  IMAD.SHL.U32 R4, R4, 0x8, RZ ;  /* 0x0000000804047824 */ /* 0x000fe200078e00ff */
[----:B------:R-:W-:Y:S01]  /*fec0*/  ISETP.NE.AND P0, PT, RZ, UR10, PT ;  /* 0x0000000aff007c0c */ /* 0x000fe2000bf05270 */
[----:B------:R-:W-:Y:S01]  /*fed0*/  BSSY B0, `(.L_x_373) ;  /* 0x000004f000007945 */ /* 0x000fe20003800000 */
[----:B------:R-:W-:Y:S01]  /*fee0*/  @!UP1 UISETP.NE.AND UP0, UPT, UR10, URZ, UPT ;  /* 0x0000003f0a00928c */ /* 0x000fe2000bf05270 */
[----:B------:R-:W-:Y:S01]  /*fef0*/  LOP3.LUT P3, RZ, R122, 0x3, RZ, 0xc0, !PT ;  /* 0x000000037aff7812 */ /* 0x000fe2000786c0ff */
[----:B------:R-:W-:Y:S01]  /*ff00*/  @UP1 ULDC UR11, c[0x0][0x2c0] ;  /* 0x0000b000000b1ab9 */ /* 0x000fe20000000800 */
[--C-:B------:R-:W-:Y:S01]  /*ff10*/  SHF.R.S32.HI R5, RZ, 0x1f, R4.reuse ;  /* 0x0000001fff057819 */ /* 0x100fe20000011404 */
[----:B------:R-:W-:Y:S01]  /*ff20*/  @UP1 UIMAD UR11, UR19, UR11, URZ ;  /* 0x0000000b130b12a4 */ /* 0x000fe2000f8e023f */
[----:B------:R-:W-:Y:S01]  /*ff30*/  ISETP.EQ.AND P0, PT, RZ, UR9, P0 ;  /* 0x00000009ff007c0c */ /* 0x000fe20008702270 */
[----:B------:R-:W-:Y:S01]  /*ff40*/  IMAD.WIDE.U32 R4, R12, UR4, R4 ;  /* 0x000000040c047c25 */ /* 0x000fe2000f8e0004 */
[----:B------:R-:W-:-:S03]  /*ff50*/  ULDC.64 UR4, c[0x0][0x2a0] ;  /* 0x0000a80000047ab9 */ /* 0x000fc60000000a00 */
[----:B------:R-:W-:Y:S01]  /*ff60*/  IMAD.IADD R5, R3, 0x1, R5 ;  /* 0x0000000103057824 */ /* 0x000fe200078e0205 */
[----:B------:R-:W-:Y:S01]  /*ff70*/  SHF.R.S32.HI R3, RZ, 0x1f, R2 ;  /* 0x0000001fff037819 */ /* 0x000fe20000011402 */
[----:B------:R-:W-:Y:S02]  /*ff80*/  IMAD R0, R0, UR4, RZ ;  /* 0x0000000400007c24 */ /* 0x000fe4000f8e02ff */
[C---:B------:R-:W-:Y:S01]  /*ff90*/  IMAD.WIDE.U32 R4, R11.reuse, UR4, R4 ;  /* 0x000000040b047c25 */ /* 0x040fe2000f8e0004 */
[----:B------:R-:W-:Y:S02]  /*ffa0*/  @!UP1 ULDC UR4, c[0x0][0x2e4] ;  /* 0x0000b90000049ab9 */ /* 0x000fe40000000800 */
[----:B------:R-:W-:Y:S01]  /*ffb0*/  @!UP1 USEL UR11, UR19, UR4, !UP0 ;  /* 0x00000004130b9287 */ /* 0x000fe2000c000000 */
[----:B------:R-:W-:Y:S02]  /*ffc0*/  IMAD R0, R11, UR5, R0 ;  /* 0x000000050b007c24 */ /* 0x000fe4000f8e0200 */
[----:B------:R-:W-:Y:S01]  /*ffd0*/  IMAD.WIDE R6, R222, 0x80, R2 ;  /* 0x00000080de067825 */ /* 0x000fe200078e0202 */
[----:B------:R-:W-:Y:S01]  /*ffe0*/  @UP1 UMOV UR4, 0x1 ;  /* 0x0000000100041882 */ /* 0x000fe20000000000 */
[----:B------:R-:W-:-:S02]  /*fff0*/  @!UP1 UIMAD UR4, UR11, UR8, URZ ;  /* 0x000000080b0492a4 */ /* 0x000fc4000f8e023f */
[----:B------:R-:W-:Y:S02]  /*10000*/  IMAD.IADD R9, R0, 0x1, R5 ;  /* 0x0000000100097824 */ /* 0x000fe400078e0205 */
[----:B------:R-:W-:Y:S02]  /*10010*/  IMAD R0, R7, UR6, RZ ;  /* 0x0000000607007c24 */ /* 0x000fe4000f8e02ff */
[----:B------:R-:W-:Y:S02]  /*10020*/  IMAD.MOV.U32 R8, RZ, RZ, R4 ;  /* 0x000000ffff087224 */ /* 0x000fe400078e0004 */
[----:B------:R-:W-:Y:S01]  /*10030*/  IMAD R5, R12, UR4, RZ ;  /* 0x000000040c057c24 */ /* 0x000fe2000f8e02ff */
[----:B------:R-:W-:Y:S01]  /*10040*/  ULDC.64 UR4, c[0x0][0x280] ;  /* 0x0000a00000047ab9 */ /* 0x000fe20000000a00 */
[C---:B------:R-:W-:Y:S01]  /*10050*/  IMAD R0, R6.reuse, UR7, R0 ;  /* 0x0000000706007c24 */ /* 0x040fe2000f8e0200 */
[----:B------:R-:W-:Y:S01]  /*10060*/  USHF.L.U64.HI UR7, UR6, 0x6, UR7 ;  /* 0x0000000606077899 */ /* 0x000fe20008010207 */
[----:B------:R-:W-:Y:S01]  /*10070*/  IMAD.WIDE.U32 R6, R6, UR6, R8 ;  /* 0x0000000606067c25 */ /* 0x000fe2000f8e0008 */
[----:B------:R-:W-:-:S02]  /*10080*/  SEL R5, R5, RZ, !P0 ;  /* 0x000000ff05057207 */ /* 0x000fc40004000000 */
[----:B------:R-:W-:Y:S01]  /*10090*/  IADD3 R8, -R124, UR19, RZ ;  /* 0x000000137c087c10 */ /* 0x000fe2000fffe1ff */
[----:B------:R-:W-:Y:S01]  /*100a0*/  IMAD.IADD R0, R0, 0x1, R7 ;  /* 0x0000000100007824 */ /* 0x000fe200078e0207 */
[----:B------:R-:W-:Y:S01]  /*100b0*/  LEA R4, P1, R6, UR4, 0x1 ;  /* 0x0000000406047c11 */ /* 0x000fe2000f8208ff */
[----:B------:R-:W-:Y:S01]  /*100c0*/  IMAD R12, R12, UR19, RZ ;  /* 0x000000130c0c7c24 */ /* 0x000fe2000f8e02ff */
[----:B------:R-:W-:Y:S01]  /*100d0*/  USHF.L.U32 UR4, UR6, 0x6, URZ ;  /* 0x0000000606047899 */ /* 0x000fe2000800063f */
[----:B------:R-:W-:Y:S01]  /*100e0*/  IMAD R11, R11, UR11, R5 ;  /* 0x0000000b0b0b7c24 */ /* 0x000fe2000f8e0205 */
[----:B------:R-:W-:Y:S01]  /*100f0*/  LEA.HI.X R5, R6, UR5, R0, 0x1, P1 ;  /* 0x0000000506057c11 */ /* 0x000fe200088f0c00 */
[----:B------:R-:W-:Y:S01]  /*10100*/  @UP1 ULDC UR6, c[0x0][0x2c0] ;  /* 0x0000b00000061ab9 */ /* 0x000fe20000000800 */
[----:B------:R-:W-:Y:S01]  /*10110*/  @!UP1 UMOV UR6, 0x1 ;  /* 0x0000000100069882 */ /* 0x000fe20000000000 */
[----:B------:R-:W-:Y:S01]  /*10120*/  SHF.R.S32.HI R0, RZ, 0x1f, R12 ;  /* 0x0000001fff007819 */ /* 0x000fe2000001140c */
[----:B------:R-:W-:Y:S01]  /*10130*/  IMAD R124, R124, UR6, RZ ;  /* 0x000000067c7c7c24 */ /* 0x000fe2000f8e02ff */
[----:B------:R-:W-:Y:S01]  /*10140*/  SEL R12, R12, RZ, P0 ;  /* 0x000000ff0c0c7207 */ /* 0x000fe20000000000 */
[----:B------:R-:W-:Y:S01]  /*10150*/  STG.E.128 desc[UR30][R4.64], RZ ;  /* 0x000000ff04007986 */ /* 0x000fe2000c101d1e */
[----:B------:R-:W-:Y:S01]  /*10160*/  SEL R0, R0, RZ, P0 ;  /* 0x000000ff00007207 */ /* 0x000fe20000000000 */
[----:B------:R-:W-:Y:S01]  /*10170*/  VIADD R7, R2, 0x20 ;  /* 0x0000002002077836 */ /* 0x000fe20000000000 */
[--C-:B------:R-:W-:Y:S01]  /*10180*/  IADD3 R12, P2, P1, R124, R12, R11.reuse ;  /* 0x0000000c7c0c7210 */ /* 0x100fe2000795e00b */
[----:B------:R-:W-:Y:S01]  /*10190*/  STG.E.128 desc[UR30][R4.64+0x40], RZ ;  /* 0x000040ff04007986 */ /* 0x000fe2000c101d1e */
[----:B------:R-:W-:Y:S01]  /*101a0*/  SHF.R.S32.HI R124, RZ, 0x1f, R124 ;  /* 0x0000001fff7c7819 */ /* 0x000fe2000001147c */
[----:B------:R-:W-:Y:S01]  /*101b0*/  VIADD R6, R2, 0x40 ;  /* 0x0000004002067836 */ /* 0x000fe20000000000 */
[----:B------:R-:W-:Y:S01]  /*101c0*/  SHF.R.S32.HI R11, RZ, 0x1f, R11 ;  /* 0x0000001fff0b7819 */ /* 0x000fe2000001140b */
[----:B------:R1:W-:Y:S01]  /*101d0*/  STG.E.128 desc[UR30][R4.64+0x80], RZ ;  /* 0x000080ff04007986 */ /* 0x0003e2000c101d1e */
[----:B------:R-:W-:Y:S01]  /*101e0*/  IADD3 R10, P0, R4, UR4, RZ ;  /* 0x00000004040a7c10 */ /* 0x000fe2000ff1e0ff */
[----:B------:R-:W-:Y:S01]  /*101f0*/  VIADD R9, R2, 0x60 ;  /* 0x0000006002097836 */ /* 0x000fe20000000000 */
[----:B------:R-:W-:-:S02]  /*10200*/  IADD3.X R0, R124, R0, R11, P2, P1 ;  /* 0x000000007c007210 */ /* 0x000fc400017e240b */
[----:B------:R-:W-:Y:S02]  /*10210*/  IADD3.X R11, R5, UR7, RZ, P0, !PT ;  /* 0x00000007050b7c10 */ /* 0x000fe400087fe4ff */
[----:B------:R-:W-:Y:S02]  /*10220*/  IADD3 R14, P0, R10, UR4, RZ ;  /* 0x000000040a0e7c10 */ /* 0x000fe4000ff1e0ff */
[-C--:B------:R-:W-:Y:S01]  /*10230*/  ISETP.GE.OR P6, PT, R2, R8.reuse, P3 ;  /* 0x000000080200720c */ /* 0x080fe20001fc6670 */
[----:B------:R2:W-:Y:S01]  /*10240*/  STG.E.128 desc[UR30][R10.64], RZ ;  /* 0x000000ff0a007986 */ /* 0x0005e2000c101d1e */
[----:B------:R-:W-:Y:S02]  /*10250*/  IADD3.X R15, R11, UR7, RZ, P0, !PT ;  /* 0x000000070b0f7c10 */ /* 0x000fe400087fe4ff */
[-C--:B------:R-:W-:Y:S01]  /*10260*/  ISETP.GE.OR P5, PT, R7, R8.reuse, P3 ;  /* 0x000000080700720c */ /* 0x080fe20001fa6670 */
[----:B------:R2:W-:Y:S01]  /*10270*/  STG.E.128 desc[UR30][R10.64+0x40], RZ ;  /* 0x000040ff0a007986 */ /* 0x0005e2000c101d1e */
[----:B------:R-:W-:-:S02]  /*10280*/  ISETP.GE.OR P4, PT, R6, R8, P3 ;  /* 0x000000080600720c */ /* 0x000fc40001f86670 */
[----:B------:R-:W-:Y:S01]  /*10290*/  ISETP.GE.OR P3, PT, R9, R8, P3 ;  /* 0x000000080900720c */ /* 0x000fe20001f66670 */
[----:B------:R2:W-:Y:S04]  /*102a0*/  STG.E.128 desc[UR30][R10.64+0x80], RZ ;  /* 0x000080ff0a007986 */ /* 0x0005e8000c101d1e */
[----:B------:R2:W-:Y:S01]  /*102b0*/  STG.E.128 desc[UR30][R14.64], RZ ;  /* 0x000000ff0e007986 */ /* 0x0005e2000c101d1e */
[----:B-1----:R-:W-:-:S03]  /*102c0*/  IADD3 R4, P0, R14, UR4, RZ ;  /* 0x000000040e047c10 */ /* 0x002fc6000ff1e0ff */
[----:B------:R2:W-:Y:S01]  /*102d0*/  STG.E.128 desc[UR30][R14.64+0x40], RZ ;  /* 0x000040ff0e007986 */ /* 0x0005e2000c101d1e */
[----:B------:R-:W-:-:S03]  /*102e0*/  IADD3.X R5, R15, UR7, RZ, P0, !PT ;  /* 0x000000070f057c10 */ /* 0x000fc600087fe4ff */
[----:B------:R2:W-:Y:S04]  /*102f0*/  STG.E.128 desc[UR30][R14.64+0x80], RZ ;  /* 0x000080ff0e007986 */ /* 0x0005e8000c101d1e */
[----:B------:R2:W-:Y:S04]  /*10300*/  STG.E.128 desc[UR30][R4.64], RZ ;  /* 0x000000ff04007986 */ /* 0x0005e8000c101d1e */
[----:B------:R2:W-:Y:S04]  /*10310*/  STG.E.128 desc[UR30][R4.64+0x40], RZ ;  /* 0x000040ff04007986 */ /* 0x0005e8000c101d1e */
[----:B------:R2:W-:Y:S01]  /*10320*/  STG.E.128 desc[UR30][R4.64+0x80], RZ ;  /* 0x000080ff04007986 */ /* 0x0005e2000c101d1e */
[----:B------:R-:W-:Y:S05]  /*10330*/  @P6 BRA `(.L_x_374) ;  /* 0x0000000000206947 */ /* 0x000fea0003800000 */
[----:B------:R-:W-:Y:S01]  /*10340*/  IMAD R2, R2, UR6, RZ ;  /* 0x0000000602027c24 */ /* 0x000fe2000f8e02ff */
[----:B------:R-:W-:-:S04]  /*10350*/  ULDC.64 UR4, c[0x0][0x2b0] ;  /* 0x0000ac0000047ab9 */ /* 0x000fc80000000a00 */
[----:B------:R-:W-:-:S04]  /*10360*/  IADD3 R3, P0, R2, R12, RZ ;  /* 0x0000000c02037210 */ /* 0x000fc80007f1e0ff */
[----:B------:R-:W-:Y:S02]  /*10370*/  LEA.HI.X.SX32 R2, R2, R0, 0x1, P0 ;  /* 0x0000000002027211 */ /* 0x000fe400000f0eff */
[----:B--2---:R-:W-:-:S04]  /*10380*/  LEA R4, P0, R3, UR4, 0x2 ;  /* 0x0000000403047c11 */ /* 0x004fc8000f8010ff */
[----:B------:R-:W-:Y:S01]  /*10390*/  LEA.HI.X R5, R3, UR5, R2, 0x2, P0 ;  /* 0x0000000503057c11 */ /* 0x000fe200080f1402 */
[----:B------:R-:W-:-:S05]  /*103a0*/  IMAD.MOV.U32 R2, RZ, RZ, 0x7f800000 ;  /* 0x7f800000ff027424 */ /* 0x000fca00078e00ff */
[----:B------:R1:W-:Y:S03]  /*103b0*/  STG.E desc[UR30][R4.64], R2 ;  /* 0x0000000204007986 */ /* 0x0003e6000c10191e */
.L_x_374:
[----:B------:R-:W-:Y:S05]  /*103c0*/  BSYNC B0 ;  /* 0x0000000000007941 */ /* 0x000fea0003800000 */
.L_x_373:
[----:B------:R-:W-:Y:S04]  /*103d0*/  BSSY B0, `(.L_x_375) ;  /* 0x000000a000007945 */ /* 0x000fe80003800000 */
[----:B------:R-:W-:Y:S05]  /*103e0*/  @P5 BRA `(.L_x_376) ;  /* 0x0000000000205947 */ /* 0x000fea0003800000 */
[----:B-1----:R-:W-:Y:S01]  /*103f0*/  IMAD R2, R7, UR6, RZ ;  /* 0x0000000607027c24 */ /* 0x002fe2000f8e02ff */
[----:B------:R-:W-:-:S04]  /*10400*/  ULDC.64 UR4, c[0x0][0x2b0] ;  /* 0x0000ac0000047ab9 */ /* 0x000fc80000000a00 */
[----:B------:R-:W-:-:S04]  /*10410*/  IADD3 R3, P0, R2, R12, RZ ;  /* 0x0000000c02037210 */ /* 0x000fc80007f1e0ff */
[----:B------:R-:W-:Y:S02]  /*10420*/  LEA.HI.X.SX32 R2, R2, R0, 0x1, P0 ;  /* 0x0000000002027211 */ /* 0x000fe400000f0eff */
[----:B--2---:R-:W-:-:S04]  /*10430*/  LEA R4, P0, R3, UR4, 0x2 ;  /* 0x0000000403047c11 */ /* 0x004fc8000f8010ff */
[----:B------:R-:W-:Y:S01]  /*10440*/  LEA.HI.X R5, R3, UR5, R2, 0x2, P0 ;  /* 0x0000000503057c11 */ /* 0x000fe200080f1402 */
[----:B------:R-:W-:-:S05]  /*10450*/  IMAD.MOV.U32 R2, RZ, RZ, 0x7f800000 ;  /* 0x7f800000ff027424 */ /* 0x000fca00078e00ff */
[----:B------:R3:W-:Y:S03]  /*10460*/  STG.E desc[UR30][R4.64], R2 ;  /* 0x0000000204007986 */ /* 0x0007e6000c10191e */
.L_x_376:
[----:B------:R-:W-:Y:S05]  /*10470*/  BSYNC B0 ;  /* 0x0000000000007941 */ /* 0x000fea0003800000 */
.L_x_375:
[----:B------:R-:W-:Y:S04]  /*10480*/  BSSY B0, `(.L_x_377) ;  /* 0x000000a000007945 */ /* 0x000fe80003800000 */
[----:B------:R-:W-:Y:S05]  /*10490*/  @P4 BRA `(.L_x_378) ;  /* 0x0000000000204947 */ /* 0x000fea0003800000 */
[----:B-1-3--:R-:W-:Y:S01]  /*104a0*/  IMAD R2, R6, UR6, RZ ;  /* 0x0000000606027c24 */ /* 0x00afe2000f8e02ff */
[----:B------:R-:W-:-:S04]  /*104b0*/  ULDC.64 UR4, c[0x0][0x2b0] ;  /* 0x0000ac0000047ab9 */ /* 0x000fc80000000a00 */
[----:B------:R-:W-:-:S04]  /*104c0*/  IADD3 R3, P0, R2, R12, RZ ;  /* 0x0000000c02037210 */ /* 0x000fc80007f1e0ff */
[----:B------:R-:W-:Y:S02]  /*104d0*/  LEA.HI.X.SX32 R2, R2, R0, 0x1, P0 ;  /* 0x0000000002027211 */ /* 0x000fe400000f0eff */
[----:B--2---:R-:W-:-:S04]  /*104e0*/  LEA R4, P0, R3, UR4, 0x2 ;  /* 0x0000000403047c11 */ /* 0x004fc8000f8010ff */
[----:B------:R-:W-:Y:S01]  /*104f0*/  LEA.HI.X R5, R3, UR5, R2, 0x2, P0 ;  /* 0x0000000503057c11 */ /* 0x000fe200080f1402 */
[----:B------:R-:W-:-:S05]  /*10500*/  IMAD.MOV.U32 R2, RZ, RZ, 0x7f800000 ;  /* 0x7f800000ff027424 */ /* 0x000fca00078e00ff */
[----:B------:R4:W-:Y:S03]  /*10510*/  STG.E desc[UR30][R4.64], R2 ;  /* 0x0000000204007986 */ /* 0x0009e6000c10191e */
.L_x_378:
[----:B------:R-:W-:Y:S05]  /*10520*/  BSYNC B0 ;  /* 0x0000000000007941 */ /* 0x000fea0003800000 */
.L_x_377:
[----:B------:R-:W-:Y:S05]  /*10530*/  @P3 EXIT ;  /* 0x000000000000394d */ /* 0x000fea0003800000 */
[----:B------:R-:W-:Y:S01]  /*10540*/  IMAD R9, R9, UR6, RZ ;  /* 0x0000000609097c24 */ /* 0x000fe2000f8e02ff */
[----:B------:R-:W-:-:S04]  /*10550*/  ULDC.64 UR4, c[0x0][0x2b0] ;  /* 0x0000ac0000047ab9 */ /* 0x000fc80000000a00 */
[----:B------:R-:W-:-:S04]  /*10560*/  IADD3 R12, P0, R9, R12, RZ ;  /* 0x0000000c090c7210 */ /* 0x000fc80007f1e0ff */
[----:B------:R-:W-:Y:S02]  /*10570*/  LEA.HI.X.SX32 R0, R9, R0, 0x1, P0 ;  /* 0x0000000009007211 */ /* 0x000fe400000f0eff */
[----:B-1-34-:R-:W-:-:S04]  /*10580*/  LEA R2, P0, R12, UR4, 0x2 ;  /* 0x000000040c027c11 */ /* 0x01afc8000f8010ff */
[----:B------:R-:W-:Y:S01]  /*10590*/  LEA.HI.X R3, R12, UR5, R0, 0x2, P0 ;  /* 0x000000050c037c11 */ /* 0x000fe200080f1400 */
[----:B------:R-:W-:-:S05]  /*105a0*/  IMAD.MOV.U32 R0, RZ, RZ, 0x7f800000 ;  /* 0x7f800000ff007424 */ /* 0x000fca00078e00ff */
[----:B------:R-:W-:Y:S01]  /*105b0*/  STG.E desc[UR30][R2.64], R0 ;  /* 0x0000000002007986 */ /* 0x000fe2000c10191e */
[----:B------:R-:W-:Y:S05]  /*105c0*/  EXIT ;  /* 0x000000000000794d */ /* 0x000fea0003800000 */
.L_x_379:
        /* <DEDUP_REMOVED lines=11> */
.L_x_1150:


//--------------------- .text._ZN5flash16flash_fwd_kernelI23Flash_fwd_kernel_traitsILi96ELi128ELi64ELi4ELb0ELb0EN7cutlass10bfloat16_tE19Flash_kernel_traitsILi96ELi128ELi64ELi4ES3_EELb0ELb1ELb0ELb0ELb1ELb1ELb1ELb0EEEvNS_16Flash_fwd_paramsE --------------------------
	.section	.text._ZN5flash16flash_fwd_kernelI23Flash_fwd_kernel_traitsILi96ELi128ELi64ELi4ELb0ELb0EN7cutlass10bfloat16_tE19Flash_kernel_traitsILi96ELi128ELi64ELi4ES3_EELb0ELb1ELb0ELb0ELb1ELb1ELb1ELb0EEEvNS_16Flash_fwd_paramsE,"ax",@progbits
	.align	128
        .global         _ZN5flash16flash_fwd_kernelI23Flash_fwd_kernel_traitsILi96ELi128ELi64ELi4ELb0ELb0EN7cutlass10bfloat16_tE19Flash_kernel_traitsILi96ELi128ELi64ELi4ES3_EELb0ELb1ELb0ELb0ELb1ELb1ELb1ELb0EEEvNS_16Flash_fwd_paramsE
        .type           _ZN5flash16flash_fwd_kernelI23Flash_fwd_kernel_traitsILi96ELi128ELi64ELi4ELb0ELb0EN7cutlass10bfloat16_tE19Flash_kernel_traitsILi96ELi128ELi64ELi4ES3_EELb0ELb1ELb0ELb0ELb1ELb1ELb1ELb0EEEvNS_16Flash_fwd_paramsE,@function
        .size           _ZN5flash16flash_fwd_kernelI23Flash_fwd_kernel_traitsILi96ELi128ELi64ELi4ELb0ELb0EN7cutlass10bfloat16_tE19Flash_kernel_traitsILi96ELi128ELi64ELi4ES3_EELb0ELb1ELb0ELb0ELb1ELb1ELb1ELb0EEEvNS_16Flash_fwd_paramsE,(.L_x_1151 - _ZN5flash16flash_fwd_kernelI23Flash_fwd_kernel_traitsILi96ELi128ELi64ELi4ELb0ELb0EN7cutlass10bfloat16_tE19Flash_kernel_traitsILi96ELi128ELi64ELi4ES3_EELb0ELb1ELb0ELb0ELb1ELb1ELb1ELb0EEEvNS_16Flash_fwd_paramsE)
        .other          _ZN5flash16flash_fwd_kernelI23Flash_fwd_kernel_traitsILi96ELi128ELi64ELi4ELb0ELb0EN7cutlass10bfloat16_tE19Flash_kernel_traitsILi96ELi128ELi64ELi4ES3_EELb0ELb1ELb0ELb0ELb1ELb1ELb1ELb0EEEvNS_16Flash_fwd_paramsE,@"STO_CUDA_ENTRY STV_DEFAULT"
_ZN5flash16flash_fwd_kernelI23Flash_fwd_kernel_traitsILi96ELi128ELi64ELi4ELb0ELb0EN7cutlass10bfloat16_tE19Flash_kernel_traitsILi96ELi128ELi64ELi4ES3_EELb0ELb1ELb0ELb0ELb1ELb1ELb1ELb0EEEvNS_16Flash_fwd_paramsE:
.text._ZN5flash16flash_fwd_kernelI23Flash_fwd_kernel_traitsILi96ELi128ELi64ELi4ELb0ELb0EN7cutlass10bfloat16_tE19Flash_kernel_traitsILi96ELi128ELi64ELi4ES3_EELb0ELb1ELb0ELb0ELb1ELb1ELb1ELb0EEEvNS_16Flash_fwd_paramsE:
        /* <DEDUP_REMOVED lines=14> */
[----:B---3--:R-:W-:-:S05]  /*00e0*/  @P0 IMAD.WIDE R4, R23, 0x4, R2 ;  /* 0x0000000417040825 */ /* 0x008fca00078e0202 */
[----:B------:R2:W3:Y:S01]  /*00f0*/  @P0 LDG.E R8, desc[UR12][R4.64] ;  /* 0x0000000c04080981 */ /* 0x0004e2000c1e1900 */
[----:B-1----:R-:W-:-:S05]  /*0100*/  @P2 IMAD.WIDE R2, R23, 0x4, R6 ;  /* 0x0000000417022825 */ /* 0x002fca00078e0206 */
[----:B------:R-:W3:Y:S01]  /*0110*/  @P2 LDG.E R0, desc[UR12][R2.64] ;  /* 0x0000000c02002981 */ /* 0x000ee2000c1e1900 */
[----:B------:R-:W1:Y:S01]  /*0120*/  S2R R16, SR_CTAID.X ;  /* 0x0000000000107919 */ /* 0x000e620000002500 */
[----:B--2---:R-:W2:Y:S08]  /*0130*/  @!P2 LDC.64 R4, c[0x0][0x2c8] ;  /* 0x0000b200ff04ab82 */ /* 0x004eb00000000a00 */
[----:B------:R-:W4:Y:S01]  /*0140*/  @!P2 LDC.64 R2, c[0x0][0x318] ;  /* 0x0000c600ff02ab82 */ /* 0x000f220000000a00 */
[----:B-1----:R-:W-:-:S05]  /*0150*/  IMAD.SHL.U32 R184, R16, 0x80, RZ ;  /* 0x0000008010b87824 */ /* 0x002fca00078e00ff */
[----:B------:R-:W-:Y:S02]  /*0160*/  ISETP.GE.AND P1, PT, R184, UR15, PT ;  /* 0x0000000fb8007c0c */ /* 0x000fe4000bf26270 */
[----:B----4-:R-:W-:-:S04]  /*0170*/  @!P2 ISETP.NE.U32.AND P0, PT, R2, RZ, PT ;  /* 0x000000ff0200a20c */ /* 0x010fc80003f05070 */
[----:B------:R-:W-:Y:S01]  /*0180*/  @!P2 ISETP.NE.AND.EX P0, PT, R3, RZ, PT, P0 ;  /* 0x000000ff0300a20c */ /* 0x000fe20003f05300 */
[----:B---3--:R-:W-:-:S03]  /*0190*/  @P2 IMAD.IADD R140, R0, 0x1, -R8 ;  /* 0x00000001008c2824 */ /* 0x008fc600078e0a08 */
[----:B--2---:R-:W-:-:S03]  /*01a0*/  @!P2 SEL R0, R5, RZ, P0 ;  /* 0x000000ff0500a207 */ /* 0x004fc60000000000 */
        /* <DEDUP_REMOVED lines=27> */
[----:B------:R-:W-:Y:S01]  /*0360*/  LOP3.LUT R7, R3, 0xfffffffc, RZ, 0xc0, !PT ;  /* 0xfffffffc03077812 */ /* 0x000fe200078ec0ff */
[----:B------:R-:W-:Y:S01]  /*0370*/  ULDC.64 UR8, c[0x0][0x210] ;  /* 0x0000840000087ab9 */ /* 0x000fe20000000a00 */
[----:B------:R-:W-:Y:S01]  /*0380*/  SHF.R.S32.HI R2, RZ, 0x2, R3 ;  /* 0x00000002ff027819 */ /* 0x000fe20000011403 */
[----:B------:R-:W-:Y:S01]  /*0390*/  VIADD R141, R244, 0xffffffff ;  /* 0xfffffffff48d7836 */ /* 0x000fe20000000000 */
[----:B------:R-:W-:Y:S01]  /*03a0*/  SHF.R.S32.HI R6, RZ, 0x3, R21 ;  /* 0x00000003ff067819 */ /* 0x000fe20000011415 */
[----:B------:R-:W-:Y:S01]  /*03b0*/  IMAD.IADD R7, R182, 0x1, -R7 ;  /* 0x00000001b6077824 */ /* 0x000fe200078e0a07 */
[----:B------:R-:W-:Y:S01]  /*03c0*/  IADD3 R13, P0, R2, R8, RZ ;  /* 0x00000008020d7210 */ /* 0x000fe20007f1e0ff */
[----:B------:R-:W3:Y:S01]  /*03d0*/  S2UR UR16, SR_CgaCtaId ;  /* 0x00000000001079c3 */ /* 0x000ee20000008800 */
[-C--:B------:R-:W-:Y:S01]  /*03e0*/  LEA.HI R10, R12, R182.reuse, RZ, 0x4 ;  /* 0x000000b60c0a7211 */ /* 0x080fe200078f20ff */
[----:B------:R-:W-:Y:S01]  /*03f0*/  IMAD.SHL.U32 R6, R6, 0x40, RZ ;  /* 0x0000004006067824 */ /* 0x000fe200078e00ff */
[----:B------:R-:W-:Y:S01]  /*0400*/  LEA.HI R183, R12, R182, RZ, 0x5 ;  /* 0x000000b60cb77211 */ /* 0x000fe200078f28ff */
[----:B------:R-:W-:Y:S01]  /*0410*/  IMAD.SHL.U32 R26, R7, 0x8, RZ ;  /* 0x00000008071a7824 */ /* 0x000fe200078e00ff */
[----:B------:R-:W-:Y:S01]  /*0420*/  SHF.R.S32.HI R11, RZ, 0x4, R10 ;  /* 0x00000004ff0b7819 */ /* 0x000fe2000001140a */
[----:B------:R-:W-:Y:S01]  /*0430*/  IMAD R12, R22, UR6, RZ ;  /* 0x00000006160c7c24 */ /* 0x000fe2000f8e02ff */
[----:B------:R-:W-:Y:S01]  /*0440*/  SHF.R.S32.HI R181, RZ, 0x5, R183 ;  /* 0x00000005ffb57819 */ /* 0x000fe200000114b7 */
[----:B------:R-:W4:Y:S01]  /*0450*/  LDC.64 R246, c[0x0][0x250] ;  /* 0x00009400fff67b82 */ /* 0x000f220000000a00 */
[----:B-1----:R-:W-:Y:S01]  /*0460*/  IABS R0, R24 ;  /* 0x0000001800007213 */ /* 0x002fe20000000000 */
[----:B------:R-:W-:Y:S01]  /*0470*/  IMAD R12, R23, UR7, R12 ;  /* 0x00000007170c7c24 */ /* 0x000fe2000f8e020c */
[----:B------:R-:W-:-:S02]  /*0480*/  LEA.HI R9, R10, R11, RZ, 0x1 ;  /* 0x0000000b0a097211 */ /* 0x000fc400078f08ff */
[----:B------:R-:W-:Y:S01]  /*0490*/  SHF.R.S32.HI R27, RZ, 0x1f, R26 ;  /* 0x0000001fff1b7819 */ /* 0x000fe2000001141a */
[----:B------:R-:W-:Y:S01]  /*04a0*/  IMAD.MOV.U32 R14, RZ, RZ, R0 ;  /* 0x000000ffff0e7224 */ /* 0x000fe200078e0000 */
[C---:B--2---:R-:W-:Y:S01]  /*04b0*/  SHF.L.U64.HI R188, R248.reuse, 0x6, R249 ;  /* 0x00000006f8bc7819 */ /* 0x044fe200000102f9 */
[----:B------:R-:W-:Y:S02]  /*04c0*/  IMAD.SHL.U32 R185, R248, 0x40, RZ ;  /* 0x00000040f8b97824 */ /* 0x000fe400078e00ff */
[----:B------:R-:W1:Y:S08]  /*04d0*/  I2F.RP R0, R14 ;  /* 0x0000000e00007306 */ /* 0x000e700000209400 */
[----:B-1----:R-:W1:Y:S02]  /*04e0*/  MUFU.RCP R0, R0 ;  /* 0x0000000000007308 */ /* 0x002e640000001000 */
[----:B-1----:R-:W-:Y:S01]  /*04f0*/  VIADD R4, R0, 0xffffffe ;  /* 0x0ffffffe00047836 */ /* 0x002fe20000000000 */
[----:B------:R-:W-:-:S02]  /*0500*/  LEA.HI R0, R3, R2, RZ, 0x1 ;  /* 0x0000000203007211 */ /* 0x000fc400078f08ff */
[----:B------:R-:W-:-:S03]  /*0510*/  SHF.R.S32.HI R3, RZ, 0x1f, R2 ;  /* 0x0000001fff037819 */ /* 0x000fc60000011402 */
[----:B------:R1:W2:Y:S01]  /*0520*/  F2I.FTZ.U32.TRUNC.NTZ R5, R4 ;  /* 0x0000000400057305 */ /* 0x0002a2000021f000 */
[----:B------:R-:W-:Y:S01]  /*0530*/  LEA.HI.X.SX32 R15, R8, R3, 0x1, P0 ;  /* 0x00000003080f7211 */ /* 0x000fe200000f0eff */
[----:B------:R-:W-:Y:S01]  /*0540*/  IMAD.WIDE R28, R16, 0x80, R2 ;  /* 0x00000080101c7825 */ /* 0x000fe200078e0202 */
[----:B------:R-:W-:-:S04]  /*0550*/  LOP3.LUT R3, R9, 0xfffffffe, RZ, 0xc0, !PT ;  /* 0xfffffffe09037812 */ /* 0x000fc800078ec0ff */
[----:B------:R5:W-:Y:S01]  /*0560*/  STL.64 [R1+0x58], R28 ;  /* 0x0000581c01007387 */ /* 0x000be20000100a00 */
[----:B------:R-:W-:Y:S02]  /*0570*/  IMAD.IADD R18, R11, 0x1, -R3 ;  /* 0x000000010b127824 */ /* 0x000fe400078e0a03 */
[----:B------:R-:W-:Y:S01]  /*0580*/  IMAD R3, R22, UR4, RZ ;  /* 0x0000000416037c24 */ /* 0x000fe2000f8e02ff */
[----:B------:R4:W-:Y:S01]  /*0590*/  STL.64 [R1+0x50], R26 ;  /* 0x0000501a01007387 */ /* 0x0009e20000100a00 */
[----:B-1----:R-:W-:Y:S02]  /*05a0*/  LOP3.LUT R4, R0, 0x7fffffe, RZ, 0xc0, !PT ;  /* 0x07fffffe00047812 */ /* 0x002fe400078ec0ff */
[----:B------:R-:W-:Y:S01]  /*05b0*/  LOP3.LUT R0, R6, 0xc0, RZ, 0xc0, !PT ;  /* 0x000000c006007812 */ /* 0x000fe200078ec0ff */
[----:B------:R-:W-:Y:S01]  /*05c0*/  STL [R1+0x4c], R188 ;  /* 0x00004cbc01007387 */ /* 0x000fe20000100800 */
[----:B------:R-:W-:Y:S01]  /*05d0*/  IABS R6, R17 ;  /* 0x0000001100067213 */ /* 0x000fe20000000000 */
[----:B------:R-:W-:Y:S01]  /*05e0*/  IMAD.IADD R7, R2, 0x1, -R4 ;  /* 0x0000000102077824 */ /* 0x000fe200078e0a04 */
[----:B------:R-:W-:-:S02]  /*05f0*/  LOP3.LUT R4, R0, 0x18, R26, 0xf8, !PT ;  /* 0x0000001800047812 */ /* 0x000fc400078ef81a */
[----:B--2---:R-:W-:Y:S01]  /*0600*/  IADD3 R2, RZ, -R5, RZ ;  /* 0x80000005ff027210 */ /* 0x004fe20007ffe0ff */
[----:B------:R-:W-:Y:S01]  /*0610*/  IMAD R7, R181, 0x8, R7 ;  /* 0x00000008b5077824 */ /* 0x000fe200078e0207 */
[----:B------:R-:W-:-:S04]  /*0620*/  SHF.R.U32.HI R0, RZ, 0x3, R0 ;  /* 0x00000003ff007819 */ /* 0x000fc80000011600 */
[----:B------:R-:W-:Y:S01]  /*0630*/  LOP3.LUT R230, R4, R0, RZ, 0x3c, !PT ;  /* 0x0000000004e67212 */ /* 0x000fe200078e3cff */
[----:B------:R-:W-:Y:S01]  /*0640*/  IMAD R0, R2, R14, RZ ;  /* 0x0000000e02007224 */ /* 0x000fe200078e02ff */
[----:B------:R-:W-:Y:S01]  /*0650*/  LOP3.LUT R2, R10, 0xfffffff0, RZ, 0xc0, !PT ;  /* 0xfffffff00a027812 */ /* 0x000fe200078ec0ff */
[----:B------:R-:W-:Y:S02]  /*0660*/  IMAD.MOV.U32 R4, RZ, RZ, RZ ;  /* 0x000000ffff047224 */ /* 0x000fe400078e00ff */
[----:B------:R-:W-:Y:S02]  /*0670*/  IMAD.MOV.U32 R10, RZ, RZ, R6 ;  /* 0x000000ffff0a7224 */ /* 0x000fe400078e0006 */
[----:B------:R-:W-:-:S04]  /*0680*/  IMAD.HI.U32 R5, R5, R0, R4 ;  /* 0x0000000005057227 */ /* 0x000fc800078e0004 */
[----:B------:R-:W-:Y:S02]  /*0690*/  IMAD.IADD R0, R182, 0x1, -R2 ;  /* 0x00000001b6007824 */ /* 0x000fe400078e0a02 */
[----:B------:R-:W-:-:S03]  /*06a0*/  IMAD.HI.U32 R8, R5, R10, RZ ;  /* 0x0000000a05087227 */ /* 0x000fc600078e00ff */
[----:B------:R-:W-:Y:S01]  /*06b0*/  SHF.R.S32.HI R6, RZ, 0x1f, R0 ;  /* 0x0000001fff067819 */ /* 0x000fe20000011400 */
[C---:B------:R-:W-:Y:S01]  /*06c0*/  IMAD R4, R23.reuse, UR5, R3 ;  /* 0x0000000517047c24 */ /* 0x040fe2000f8e0203 */
[-C--:B------:R-:W-:Y:S01]  /*06d0*/  LEA.HI R9, R0, R0.reuse, RZ, 0x1 ;  /* 0x0000000000097211 */ /* 0x080fe200078f08ff */
[----:B------:R-:W-:Y:S01]  /*06e0*/  IMAD.WIDE.U32 R2, R23, UR4, R26 ;  /* 0x0000000417027c25 */ /* 0x000fe2000f8e001a */
[----:B------:R-:W-:Y:S01]  /*06f0*/  LEA.HI R20, R6, R0, RZ, 0x3 ;  /* 0x0000000006147211 */ /* 0x000fe200078f18ff */
[----:B------:R-:W-:Y:S01]  /*0700*/  ULDC.64 UR4, c[0x0][0x258] ;  /* 0x0000960000047ab9 */ /* 0x000fe20000000a00 */
[----:B------:R-:W-:Y:S01]  /*0710*/  LOP3.LUT R5, R9, 0x7fffffe, RZ, 0xc0, !PT ;  /* 0x07fffffe09057812 */ /* 0x000fe200078ec0ff */
[----:B------:R-:W-:Y:S01]  /*0720*/  IMAD.MOV R6, RZ, RZ, -R8 ;  /* 0x000000ffff067224 */ /* 0x000fe200078e0a08 */
[----:B------:R-:W-:Y:S01]  /*0730*/  SHF.R.S32.HI R11, RZ, 0x1, R9 ;  /* 0x00000001ff0b7819 */ /* 0x000fe20000011409 */
[----:B------:R-:W-:Y:S01]  /*0740*/  IMAD.IADD R3, R3, 0x1, R4 ;  /* 0x0000000103037824 */ /* 0x000fe200078e0204 */
[----:B------:R-:W-:Y:S01]  /*0750*/  LOP3.LUT R4, R21, 0xfffffff8, RZ, 0xc0, !PT ;  /* 0xfffffff815047812 */ /* 0x000fe200078ec0ff */
[----:B------:R-:W-:Y:S01]  /*0760*/  IMAD R6, R14, R6, R10 ;  /* 0x000000060e067224 */ /* 0x000fe200078e020a */
[----:B------:R-:W-:Y:S01]  /*0770*/  IADD3 R180, R0, -R5, RZ ;  /* 0x8000000500b47210 */ /* 0x000fe20007ffe0ff */
[----:B------:R-:W-:Y:S01]  /*0780*/  IMAD.WIDE.U32 R2, R17, UR4, R2 ;  /* 0x0000000411027c25 */ /* 0x000fe2000f8e0002 */
[----:B------:R-:W-:-:S02]  /*0790*/  SHF.R.S32.HI R5, RZ, 0x1f, R17 ;  /* 0x0000001fff057819 */ /* 0x000fc40000011411 */
[----:B------:R-:W-:Y:S01]  /*07a0*/  ISETP.GT.U32.AND P2, PT, R14, R6, PT ;  /* 0x000000060e00720c */ /* 0x000fe20003f44070 */
[----:B------:R-:W-:Y:S01]  /*07b0*/  IMAD.IADD R0, R182, 0x1, -R4 ;  /* 0x00000001b6007824 */ /* 0x000fe200078e0a04 */
[----:B------:R-:W-:Y:S01]  /*07c0*/  LOP3.LUT R10, R17, R24, RZ, 0x3c, !PT ;  /* 0x00000018110a7212 */ /* 0x000fe200078e3cff */
[----:B------:R-:W-:Y:S01]  /*07d0*/  IMAD R5, R5, UR4, RZ ;  /* 0x0000000405057c24 */ /* 0x000fe2000f8e02ff */
[----:B------:R-:W-:Y:S01]  /*07e0*/  SHF.R.S32.HI R9, RZ, 0x1f, R9 ;  /* 0x0000001fff097819 */ /* 0x000fe20000011409 */
[----:B------:R-:W-:Y:S01]  /*07f0*/  IMAD.U32 R230, R7, 0x20, R230 ;  /* 0x0000002007e67824 */ /* 0x000fe200078e00e6 */
[----:B------:R-:W-:Y:S01]  /*0800*/  LEA.HI R16, R0, R0, RZ, 0x1 ;  /* 0x0000000000107211 */ /* 0x000fe200078f08ff */
[----:B------:R-:W-:Y:S01]  /*0810*/  IMAD R5, R17, UR5, R5 ;  /* 0x0000000511057c24 */ /* 0x000fe2000f8e0205 */
[----:B------:R-:W-:Y:S01]  /*0820*/  ISETP.GE.AND P1, PT, R10, RZ, PT ;  /* 0x000000ff0a00720c */ /* 0x000fe20003f26270 */
[----:B------:R-:W-:Y:S01]  /*0830*/  UMOV UR5, 0x400 ;  /* 0x0000040000057882 */ /* 0x000fe20000000000 */
[----:B------:R-:W-:Y:S01]  /*0840*/  LOP3.LUT R4, R16, 0x3fffffe, RZ, 0xc0, !PT ;  /* 0x03fffffe10047812 */ /* 0x000fe200078ec0ff */
[----:B------:R-:W-:Y:S01]  /*0850*/  IMAD.IADD R3, R3, 0x1, R5 ;  /* 0x0000000103037824 */ /* 0x000fe200078e0205 */
[----:B---3--:R-:W-:Y:S01]  /*0860*/  ULEA UR5, UR16, UR5, 0x18 ;  /* 0x0000000510057291 */ /* 0x008fe2000f8ec03f */
[----:B------:R-:W-:Y:S01]  /*0870*/  @!P2 IMAD.IADD R6, R6, 0x1, -R14 ;  /* 0x000000010606a824 */ /* 0x000fe200078e0a0e */
[----:B------:R-:W-:Y:S01]  /*0880*/  LEA.HI R9, R9, R11, RZ, 0x2 ;  /* 0x0000000b09097211 */ /* 0x000fe200078f10ff */
[----:B------:R-:W-:Y:S01]  /*0890*/  IMAD.IADD R19, R0, 0x1, -R4 ;  /* 0x0000000100137824 */ /* 0x000fe200078e0a04 */
[----:B------:R-:W-:Y:S01]  /*08a0*/  USHF.L.U32 UR4, UR10, 0x6, URZ ;  /* 0x000000060a047899 */ /* 0x000fe2000800063f */
[----:B------:R-:W-:Y:S01]  /*08b0*/  IMAD R0, R15, R248, RZ ;  /* 0x000000f80f007224 */ /* 0x000fe200078e02ff */
[----:B------:R-:W-:Y:S01]  /*08c0*/  ISETP.GE.U32.AND P0, PT, R6, R14, PT ;  /* 0x0000000e0600720c */ /* 0x000fe20003f06070 */
[----:B------:R-:W-:Y:S01]  /*08d0*/  IMAD.WIDE.U32 R4, R13, R248, R26 ;  /* 0x000000f80d047225 */ /* 0x000fe200078e001a */
[----:B------:R-:W-:-:S02]  /*08e0*/  LEA R230, R230, UR5, 0x1 ;  /* 0x00000005e6e67c11 */ /* 0x000fc4000f8e08ff */
[----:B------:R-:W-:Y:S01]  /*08f0*/  SHF.R.S32.HI R14, RZ, 0x1f, R141 ;  /* 0x0000001fff0e7819 */ /* 0x000fe2000001148d */
[----:B------:R-:W-:Y:S01]  /*0900*/  IMAD R0, R13, R249, R0 ;  /* 0x000000f90d007224 */ /* 0x000fe200078e0200 */
[----:B------:R-:W-:Y:S01]  /*0910*/  SHF.R.S32.HI R16, RZ, 0x1, R16 ;  /* 0x00000001ff107819 */ /* 0x000fe20000011410 */
[----:B------:R-:W-:Y:S01]  /*0920*/  @!P2 VIADD R8, R8, 0x1 ;  /* 0x000000010808a836 */ /* 0x000fe20000000000 */
[----:B------:R-:W-:Y:S01]  /*0930*/  ISETP.NE.AND P2, PT, R24, RZ, PT ;  /* 0x000000ff1800720c */ /* 0x000fe20003f45270 */
[----:B------:R-:W-:Y:S01]  /*0940*/  IMAD.WIDE.U32 R6, R28, UR10, R2 ;  /* 0x0000000a1c067c25 */ /* 0x000fe2000f8e0002 */
[----:B------:R-:W-:-:S03]  /*0950*/  IADD3 R5, R5, R0, RZ ;  /* 0x0000000005057210 */ /* 0x000fc60007ffe0ff */
[----:B------:R-:W-:Y:S01]  /*0960*/  IMAD R0, R29, UR10, RZ ;  /* 0x0000000a1d007c24 */ /* 0x000fe2000f8e02ff */
[----:B------:R-:W-:Y:S01]  /*0970*/  USHF.L.U64.HI UR10, UR10, 0x6, UR11 ;  /* 0x000000060a0a7899 */ /* 0x000fe2000801020b */
[----:B------:R-:W-:Y:S01]  /*0980*/  @P0 VIADD R8, R8, 0x1 ;  /* 0x0000000108080836 */ /* 0x000fe20000000000 */
[----:B------:R-:W-:Y:S01]  /*0990*/  LEA R2, P0, R6, UR8, 0x1 ;  /* 0x0000000806027c11 */ /* 0x000fe2000f8008ff */
[----:B------:R-:W-:Y:S02]  /*09a0*/  IMAD R0, R28, UR11, R0 ;  /* 0x0000000b1c007c24 */ /* 0x000fe4000f8e0200 */
[----:B------:R-:W-:Y:S02]  /*09b0*/  IMAD.MOV.U32 R10, RZ, RZ, R8 ;  /* 0x000000ffff0a7224 */ /* 0x000fe400078e0008 */
[----:B------:R-:W-:Y:S01]  /*09c0*/  IMAD.IADD R3, R7, 0x1, R0 ;  /* 0x0000000107037824 */ /* 0x000fe200078e0200 */
[----:B------:R-:W-:Y:S01]  /*09d0*/  LOP3.LUT R0, R9, 0xfffffffc, RZ, 0xc0, !PT ;  /* 0xfffffffc09007812 */ /* 0x000fe200078ec0ff */
[----:B------:R-:W-:Y:S01]  /*09e0*/  IMAD.WIDE.U32 R4, R23, UR6, R4 ;  /* 0x0000000617047c25 */ /* 0x000fe2000f8e0004 */
[----:B------:R-:W-:-:S02]  /*09f0*/  ULDC.64 UR6, c[0x0][0x260] ;  /* 0x0000980000067ab9 */ /* 0x000fc40000000a00 */
[----:B------:R-:W-:Y:S01]  /*0a00*/  LEA.HI.X R3, R6, UR9, R3, 0x1, P0 ;  /* 0x0000000906037c11 */ /* 0x000fe200080f0c03 */
[----:B------:R-:W-:Y:S01]  /*0a10*/  @!P1 IMAD.MOV R10, RZ, RZ, -R10 ;  /* 0x000000ffff0a9224 */ /* 0x000fe200078e0a0a */
[----:B------:R-:W-:Y:S01]  /*0a20*/  @!P2 LOP3.LUT R10, RZ, R24, RZ, 0x33, !PT ;  /* 0x00000018ff0aa212 */ /* 0x000fe200078e33ff */
[----:B------:R-:W-:Y:S01]  /*0a30*/  IMAD.IADD R5, R5, 0x1, R12 ;  /* 0x0000000105057824 */ /* 0x000fe200078e020c */
[----:B------:R-:W-:Y:S01]  /*0a40*/  IADD3 R17, R11, -R0, RZ ;  /* 0x800000000b117210 */ /* 0x000fe20007ffe0ff */
[----:B------:R-:W-:Y:S01]  /*0a50*/  @!PT LDS RZ, [RZ] ;  /* 0x00000000fffff984 */ /* 0x000fe20000000800 */
[----:B------:R-:W-:Y:S01]  /*0a60*/  @!PT LDS RZ, [RZ] ;  /* 0x00000000fffff984 */ /* 0x000fe20000000800 */
[----:B------:R-:W-:Y:S01]  /*0a70*/  @!PT LDS RZ, [RZ] ;  /* 0x00000000fffff984 */ /* 0x000fe20000000800 */
[----:B------:R-:W-:Y:S01]  /*0a80*/  LDGSTS.E.BYPASS.LTC128B.128 [R230], desc[UR12][R2.64] ;  /* 0x0000000002e67fae */ /* 0x000fe2000b901d4c */
[----:B------:R-:W-:Y:S01]  /*0a90*/  SHF.R.S32.HI R12, RZ, 0x1f, R10 ;  /* 0x0000001fff0c7819 */ /* 0x000fe2000001140a */
[----:B-----5:R-:W-:Y:S01]  /*0aa0*/  IMAD.WIDE.U32 R28, R10, UR6, R4 ;  /* 0x000000060a1c7c25 */ /* 0x020fe2000f8e0004 */
[----:B------:R-:W-:Y:S01]  /*0ab0*/  ULDC.64 UR8, c[0x0][0x218] ;  /* 0x0000860000087ab9 */ /* 0x000fe20000000a00 */
[----:B------:R-:W-:Y:S01]  /*0ac0*/  LDGSTS.E.BYPASS.LTC128B.128 [R230+0x2000], desc[UR12][R2.64+0x40] ;  /* 0x0200004002e67fae */ /* 0x000fe2000b901d4c */
[----:B------:R-:W-:Y:S01]  /*0ad0*/  LOP3.LUT P1, RZ, R17, 0x2, RZ, 0xc0, !PT ;  /* 0x0000000211ff7812 */ /* 0x000fe2000782c0ff */
[----:B------:R-:W-:-:S02]  /*0ae0*/  IMAD R0, R12, UR6, RZ ;  /* 0x000000060c007c24 */ /* 0x000fc4000f8e02ff */
[----:B------:R1:W-:Y:S01]  /*0af0*/  LDGSTS.E.BYPASS.LTC128B.128 [R230+0x4000], desc[UR12][R2.64+0x80] ;  /* 0x0400008002e67fae */ /* 0x0003e2000b901d4c */
[----:B------:R-:W-:Y:S02]  /*0b00*/  IMAD.MOV.U32 R186, RZ, RZ, R28 ;  /* 0x000000ffffba7224 */ /* 0x000fe400078e001c */
[----:B------:R-:W-:Y:S01]  /*0b10*/  IMAD R6, R10, UR7, R0 ;  /* 0x000000070a067c24 */ /* 0x000fe2000f8e0200 */
[----:B------:R-:W-:Y:S01]  /*0b20*/  ULDC.64 UR6, c[0x0][0x238] ;  /* 0x00008e0000067ab9 */ /* 0x000fe20000000a00 */
[----:B------:R-:W-:Y:S01]  /*0b30*/  IMAD R0, R188, R141, RZ ;  /* 0x0000008dbc007224 */ /* 0x000fe200078e02ff */
[----:B------:R-:W-:Y:S01]  /*0b40*/  STL.64 [R1+0x40], R28 ;  /* 0x0000401c01007387 */ /* 0x000fe20000100a00 */
[----:B------:R-:W-:Y:S02]  /*0b50*/  IMAD.IADD R187, R29, 0x1, R6 ;  /* 0x000000011dbb7824 */ /* 0x000fe400078e0206 */
[-C--:B------:R-:W-:Y:S01]  /*0b60*/  IMAD R0, R14, R185.reuse, R0 ;  /* 0x000000b90e007224 */ /* 0x080fe200078e0200 */
[----:B------:R-:W-:Y:S01]  /*0b70*/  STL [R1+0x34], R185 ;  /* 0x000034b901007387 */ /* 0x000fe20000100800 */
[----:B------:R-:W-:-:S03]  /*0b80*/  IMAD.WIDE.U32 R8, R141, R185, R186 ;  /* 0x000000b98d087225 */ /* 0x000fc600078e00ba */
[----:B------:R-:W-:Y:S01]  /*0b90*/  STL.64 [R1+0x38], R186 ;  /* 0x000038ba01007387 */ /* 0x000fe20000100a00 */
[----:B----4-:R-:W-:Y:S01]  /*0ba0*/  IMAD R11, R15, R246, RZ ;  /* 0x000000f60f0b7224 */ /* 0x010fe200078e02ff */
[----:B------:R-:W-:Y:S01]  /*0bb0*/  IADD3 R0, R9, R0, RZ ;  /* 0x0000000009007210 */ /* 0x000fe20007ffe0ff */
[----:B------:R-:W-:Y:S01]  /*0bc0*/  IMAD.SHL.U32 R15, R246, 0x40, RZ ;  /* 0x00000040f60f7824 */ /* 0x000fe200078e00ff */
[----:B-1----:R-:W-:-:S04]  /*0bd0*/  IADD3 R2, P0, R2, UR4, RZ ;  /* 0x0000000402027c10 */ /* 0x002fc8000ff1e0ff */
[----:B------:R-:W-:Y:S02]  /*0be0*/  IADD3.X R3, R3, UR10, RZ, P0, !PT ;  /* 0x0000000a03037c10 */ /* 0x000fe400087fe4ff */
[----:B------:R-:W-:-:S03]  /*0bf0*/  IADD3 R4, P0, R2, UR4, RZ ;  /* 0x0000000402047c10 */ /* 0x000fc6000ff1e0ff */
[----:B------:R-:W-:Y:S01]  /*0c00*/  LDGSTS.E.BYPASS.LTC128B.128 [R230+0x800], desc[UR12][R2.64] ;  /* 0x0080000002e67fae */ /* 0x000fe2000b901d4c */
[----:B------:R-:W-:Y:S02]  /*0c10*/  IADD3.X R5, R3, UR10, RZ, P0, !PT ;  /* 0x0000000a03057c10 */ /* 0x000fe400087fe4ff */
[----:B------:R-:W-:Y:S01]  /*0c20*/  IADD3 R6, P0, R4, UR4, RZ ;  /* 0x0000000404067c10 */ /* 0x000fe2000ff1e0ff */
[----:B------:R-:W-:Y:S01]  /*0c30*/  LDGSTS.E.BYPASS.LTC128B.128 [R230+0x2800], desc[UR12][R2.64+0x40] ;  /* 0x0280004002e67fae */ /* 0x000fe2000b901d4c */
[----:B------:R-:W-:Y:S02]  /*0c40*/  UIADD3 UR4, UR5, 0x6000, URZ ;  /* 0x0000600005047890 */ /* 0x000fe4000fffe03f */
[----:B------:R-:W-:Y:S01]  /*0c50*/  IADD3.X R7, R5, UR10, RZ, P0, !PT ;  /* 0x0000000a05077c10 */ /* 0x000fe200087fe4ff */
[----:B------:R1:W-:Y:S04]  /*0c60*/  LDGSTS.E.BYPASS.LTC128B.128 [R230+0x4800], desc[UR12][R2.64+0x80] ;  /* 0x0480008002e67fae */ /* 0x0003e8000b901d4c */
[----:B------:R-:W-:Y:S04]  /*0c70*/  LDGSTS.E.BYPASS.LTC128B.128 [R230+0x1000], desc[UR12][R4.64] ;  /* 0x0100000004e67fae */ /* 0x000fe8000b901d4c */
[----:B------:R-:W-:Y:S04]  /*0c80*/  LDGSTS.E.BYPASS.LTC128B.128 [R230+0x3000], desc[UR12][R4.64+0x40] ;  /* 0x0300004004e67fae */ /* 0x000fe8000b901d4c */
[----:B------:R2:W-:Y:S04]  /*0c90*/  LDGSTS.E.BYPASS.LTC128B.128 [R230+0x5000], desc[UR12][R4.64+0x80] ;  /* 0x0500008004e67fae */ /* 0x0005e8000b901d4c */
[----:B------:R-:W-:Y:S04]  /*0ca0*/  LDGSTS.E.BYPASS.LTC128B.128 [R230+0x1800], desc[UR12][R6.64] ;  /* 0x0180000006e67fae */ /* 0x000fe8000b901d4c */
[----:B------:R-:W-:Y:S04]  /*0cb0*/  LDGSTS.E.BYPASS.LTC128B.128 [R230+0x3800], desc[UR12][R6.64+0x40] ;  /* 0x0380004006e67fae */ /* 0x000fe8000b901d4c */
[----:B------:R3:W-:Y:S01]  /*0cc0*/  LDGSTS.E.BYPASS.LTC128B.128 [R230+0x5800], desc[UR12][R6.64+0x80] ;  /* 0x0580008006e67fae */ /* 0x0007e2000b901d4c */
[----:B-1----:R-:W-:-:S04]  /*0cd0*/  LEA R2, P0, R8, UR8, 0x1 ;  /* 0x0000000808027c11 */ /* 0x002fc8000f8008ff */
[----:B------:R-:W-:Y:S01]  /*0ce0*/  LEA.HI.X R3, R8, UR9, R0, 0x1, P0 ;  /* 0x0000000908037c11 */ /* 0x000fe200080f0c00 */
[----:B------:R-:W-:Y:S01]  /*0cf0*/  IMAD R0, R13, R247, R11 ;  /* 0x000000f70d007224 */ /* 0x000fe200078e020b */
[----:B------:R-:W-:-:S03]  /*0d00*/  SHF.L.U64.HI R11, R246, 0x6, R247 ;  /* 0x00000006f60b7819 */ /* 0x000fc600000102f7 */
[----:B------:R-:W-:Y:S01]  /*0d10*/  LDGSTS.E.BYPASS.LTC128B.128 [R230+0x6000], desc[UR12][R2.64] ;  /* 0x0600000002e67fae */ /* 0x000fe2000b901d4c */
[----:B--2---:R-:W-:-:S03]  /*0d20*/  IMAD.WIDE.U32 R4, R13, R246, R26 ;  /* 0x000000f60d047225 */ /* 0x004fc600078e001a */
[----:B------:R-:W-:Y:S01]  /*0d30*/  LDGSTS.E.BYPASS.LTC128B.128 [R230+0x7000], desc[UR12][R2.64+0x40] ;  /* 0x0700004002e67fae */ /* 0x000fe2000b901d4c */
[----:B------:R-:W-:-:S03]  /*0d40*/  IMAD.IADD R5, R5, 0x1, R0 ;  /* 0x0000000105057824 */ /* 0x000fc600078e0200 */
[----:B------:R1:W-:Y:S01]  /*0d50*/  LDGSTS.E.BYPASS.LTC128B.128 [R230+0x8000], desc[UR12][R2.64+0x80] ;  /* 0x0800008002e67fae */ /* 0x0003e2000b901d4c */
[----:B------:R-:W-:Y:S02]  /*0d60*/  IMAD R0, R22, UR6, RZ ;  /* 0x0000000616007c24 */ /* 0x000fe4000f8e02ff */
[C---:B------:R-:W-:Y:S01]  /*0d70*/  IMAD.WIDE.U32 R4, R23.reuse, UR6, R4 ;  /* 0x0000000617047c25 */ /* 0x040fe2000f8e0004 */
[----:B------:R-:W-:Y:S03]  /*0d80*/  STL [R1+0x48], R11 ;  /* 0x0000480b01007387 */ /* 0x000fe60000100800 */
[----:B------:R-:W-:Y:S01]  /*0d90*/  IMAD R0, R23, UR7, R0 ;  /* 0x0000000717007c24 */ /* 0x000fe2000f8e0200 */
[----:B------:R-:W-:Y:S01]  /*0da0*/  ULDC.64 UR6, c[0x0][0x268] ;  /* 0x00009a0000067ab9 */ /* 0x000fe20000000a00 */
[----:B---3--:R-:W-:Y:S01]  /*0db0*/  IMAD R6, R11, R141, RZ ;  /* 0x0000008d0b067224 */ /* 0x008fe200078e02ff */
[----:B------:R-:W-:Y:S01]  /*0dc0*/  STL [R1+0x30], R15 ;  /* 0x0000300f01007387 */ /* 0x000fe20000100800 */
[----:B------:R-:W-:-:S02]  /*0dd0*/  IMAD.IADD R5, R5, 0x1, R0 ;  /* 0x0000000105057824 */ /* 0x000fc400078e0200 */
[----:B------:R-:W-:Y:S02]  /*0de0*/  IMAD R0, R12, UR6, RZ ;  /* 0x000000060c007c24 */ /* 0x000fe4000f8e02ff */
[----:B------:R-:W-:-:S04]  /*0df0*/  IMAD.WIDE.U32 R26, R10, UR6, R4 ;  /* 0x000000060a1a7c25 */ /* 0x000fc8000f8e0004 */
[----:B------:R-:W-:Y:S01]  /*0e00*/  IMAD.SHL.U32 R4, R17, 0x40, RZ ;  /* 0x0000004011047824 */ /* 0x000fe200078e00ff */
[----:B------:R-:W-:Y:S01]  /*0e10*/  STL.64 [R1+0x60], R26 ;  /* 0x0000601a01007387 */ /* 0x000fe20000100a00 */
[----:B------:R-:W-:Y:S02]  /*0e20*/  IMAD.MOV.U32 R24, RZ, RZ, R26 ;  /* 0x000000ffff187224 */ /* 0x000fe400078e001a */
[----:B------:R-:W-:Y:S01]  /*0e30*/  IMAD R9, R14, R15, R6 ;  /* 0x0000000f0e097224 */ /* 0x000fe200078e0206 */
[----:B------:R-:W-:Y:S02]  /*0e40*/  SHF.L.U32 R6, R18, 0x3, RZ ;  /* 0x0000000312067819 */ /* 0x000fe400000006ff */
[----:B------:R-:W-:Y:S02]  /*0e50*/  LOP3.LUT R4, R4, 0xc0, RZ, 0xc0, !PT ;  /* 0x000000c004047812 */ /* 0x000fe400078ec0ff */
[----:B-1----:R-:W-:Y:S02]  /*0e60*/  IADD3 R2, P0, R185, R2, RZ ;  /* 0x00000002b9027210 */ /* 0x002fe40007f1e0ff */
[----:B------:R-:W-:-:S02]  /*0e70*/  LOP3.LUT R6, R4, 0x8, R6, 0xf8, !PT ;  /* 0x0000000804067812 */ /* 0x000fc400078ef806 */
[----:B------:R-:W-:Y:S01]  /*0e80*/  SHF.R.U32.HI R5, RZ, 0x3, R4 ;  /* 0x00000003ff057819 */ /* 0x000fe20000011604 */
[----:B------:R-:W-:-:S03]  /*0e90*/  IMAD.X R3, R188, 0x1, R3, P0 ;  /* 0x00000001bc037824 */ /* 0x000fc600000e0603 */
[----:B------:R-:W-:Y:S02]  /*0ea0*/  LOP3.LUT R143, R6, R5, RZ, 0x3c, !PT ;  /* 0x00000005068f7212 */ /* 0x000fe400078e3cff */
[----:B------:R-:W-:Y:S04]  /*0eb0*/  LDGSTS.E.BYPASS.LTC128B.128 [R230+0x6800], desc[UR12][R2.64] ;  /* 0x0680000002e67fae */ /* 0x000fe8000b901d4c */
[----:B------:R-:W-:Y:S04]  /*0ec0*/  LDGSTS.E.BYPASS.LTC128B.128 [R230+0x7800], desc[UR12][R2.64+0x40] ;  /* 0x0780004002e67fae */ /* 0x000fe8000b901d4c */
[----:B------:R1:W-:Y:S04]  /*0ed0*/  LDGSTS.E.BYPASS.LTC128B.128 [R230+0x8800], desc[UR12][R2.64+0x80] ;  /* 0x0880008002e67fae */ /* 0x0003e8000b901d4c */
[----:B------:R-:W0:Y:S01]  /*0ee0*/  LDGDEPBAR ;  /* 0x00000000000079af */ /* 0x000e220000000000 */
[----:B-1----:R-:W-:Y:S01]  /*0ef0*/  IMAD R3, R10, UR7, R0 ;  /* 0x000000070a037c24 */ /* 0x002fe2000f8e0200 */
[----:B------:R-:W-:-:S04]  /*0f00*/  DEPBAR.LE SB0, 0x0 ;  /* 0x000080000000791a */ /* 0x000fc80000000000 */
[----:B------:R-:W-:Y:S01]  /*0f10*/  IMAD.SHL.U32 R2, R20, 0x20, RZ ;  /* 0x0000002014027824 */ /* 0x000fe200078e00ff */
[----:B------:R-:W-:Y:S01]  /*0f20*/  ULDC.64 UR6, c[0x0][0x220] ;  /* 0x0000880000067ab9 */ /* 0x000fe20000000a00 */
[----:B------:R-:W-:Y:S02]  /*0f30*/  IMAD.SHL.U32 R0, R16, 0x40, RZ ;  /* 0x0000004010007824 */ /* 0x000fe400078e00ff */
[----:B------:R-:W-:Y:S01]  /*0f40*/  IMAD.IADD R25, R27, 0x1, R3 ;  /* 0x000000011b197824 */ /* 0x000fe200078e0203 */
[----:B------:R-:W-:Y:S01]  /*0f50*/  LOP3.LUT R142, R2, 0xffffff00, RZ, 0xc0, !PT ;  /* 0xffffff00028e7812 */ /* 0x000fe200078ec0ff */
[----:B------:R-:W-:Y:S01]  /*0f60*/  IMAD R10, R18, 0x8, R19 ;  /* 0x00000008120a7824 */ /* 0x000fe200078e0213 */
[----:B------:R-:W-:Y:S01]  /*0f70*/  LOP3.LUT R0, R0, 0xc0, RZ, 0xc0, !PT ;  /* 0x000000c000007812 */ /* 0x000fe200078ec0ff */
[----:B------:R-:W-:Y:S01]  /*0f80*/  IMAD.WIDE.U32 R2, R141, R15, R24 ;  /* 0x0000000f8d027225 */ /* 0x000fe200078e0018 */
[----:B------:R1:W-:Y:S02]  /*0f90*/  STL.64 [R1+0x8], R24 ;  /* 0x0000081801007387 */ /* 0x0003e40000100a00 */
[----:B------:R-:W-:-:S02]  /*0fa0*/  LOP3.LUT R8, R0, 0x8, R21, 0xf8, !PT ;  /* 0x0000000800087812 */ /* 0x000fc400078ef815 */
[----:B------:R-:W-:Y:S01]  /*0fb0*/  SHF.R.U32.HI R7, RZ, 0x3, R0 ;  /* 0x00000003ff077819 */ /* 0x000fe20000011600 */
[----:B------:R-:W-:Y:S01]  /*0fc0*/  STL [R1], R141 ;  /* 0x0000008d01007387 */ /* 0x000fe20000100800 */
[----:B------:R-:W-:Y:S01]  /*0fd0*/  IADD3 R0, R3, R9, RZ ;  /* 0x0000000903007210 */ /* 0x000fe20007ffe0ff */
[----:B------:R-:W-:Y:S01]  /*0fe0*/  IMAD R3, R181, 0x200, R142 ;  /* 0x00000200b5037824 */ /* 0x000fe200078e028e */
[----:B------:R-:W-:Y:S01]  /*0ff0*/  BAR.SYNC.DEFER_BLOCKING 0x0 ;  /* 0x0000000000007b1d */ /* 0x000fe20000010000 */
[----:B------:R-:W-:Y:S02]  /*1000*/  LEA R4, P0, R2, UR6, 0x1 ;  /* 0x0000000602047c11 */ /* 0x000fe4000f8008ff */
[----:B------:R-:W-:Y:S02]  /*1010*/  LOP3.LUT R7, R8, R7, RZ, 0x3c, !PT ;  /* 0x0000000708077212 */ /* 0x000fe400078e3cff */
[----:B------:R-:W-:Y:S01]  /*1020*/  LEA.HI.X R5, R2, UR7, R0, 0x1, P0 ;  /* 0x0000000702057c11 */ /* 0x000fe200080f0c00 */
[----:B------:R-:W-:Y:S01]  /*1030*/  IMAD R2, R180, 0x20, R3 ;  /* 0x00000020b4027824 */ /* 0x000fe200078e0203 */
[----:B------:R-:W-:Y:S01]  /*1040*/  IADD3 R6, P0, R15, R4, RZ ;  /* 0x000000040f067210 */ /* 0x000fe20007f1e0ff */
[----:B------:R-:W-:Y:S01]  /*1050*/  IMAD.U32 R0, R10, 0x20, R7 ;  /* 0x000000200a007824 */ /* 0x000fe200078e0007 */
[----:B------:R-:W-:Y:S01]  /*1060*/  MOV R3, 0x20 ;  /* 0x0000002000037802 */ /* 0x000fe20000000f00 */
[----:B------:R-:W-:-:S02]  /*1070*/  IMAD.IADD R2, R143, 0x1, R2 ;  /* 0x000000018f027824 */ /* 0x000fc400078e0202 */
[----:B------:R-:W-:Y:S01]  /*1080*/  IMAD.X R7, R11, 0x1, R5, P0 ;  /* 0x000000010b077824 */ /* 0x000fe200000e0605 */
[----:B------:R-:W-:Y:S02]  /*1090*/  LOP3.LUT P0, RZ, R16, 0x2, RZ, 0xc0, !PT ;  /* 0x0000000210ff7812 */ /* 0x000fe4000780c0ff */
[----:B------:R-:W-:Y:S02]  /*10a0*/  LEA R228, R2, UR5, 0x1 ;  /* 0x0000000502e47c11 */ /* 0x000fe4000f8e08ff */
[C---:B------:R-:W-:Y:S02]  /*10b0*/  SEL R2, R3.reuse, 0xffffffe0, !P0 ;  /* 0xffffffe003027807 */ /* 0x040fe40004000000 */
[C---:B-1----:R-:W-:Y:S02]  /*10c0*/  LEA R24, R0.reuse, UR5, 0x1 ;  /* 0x0000000500187c11 */ /* 0x042fe4000f8e08ff */
[----:B------:R-:W-:Y:S02]  /*10d0*/  SEL R3, R3, 0xffffffe0, !P1 ;  /* 0xffffffe003037807 */ /* 0x000fe40004800000 */
[----:B------:R-:W-:Y:S01]  /*10e0*/  LEA R227, R0, UR4, 0x1 ;  /* 0x0000000400e37c11 */ /* 0x000fe2000f8e08ff */
[----:B------:R-:W-:Y:S01]  /*10f0*/  @!PT LDS RZ, [RZ] ;  /* 0x00000000fffff984 */ /* 0x000fe20000000800 */
[----:B------:R-:W-:Y:S01]  /*1100*/  @!PT LDS RZ, [RZ] ;  /* 0x00000000fffff984 */ /* 0x000fe20000000800 */
[----:B------:R-:W-:Y:S01]  /*1110*/  @!PT LDS RZ, [RZ] ;  /* 0x00000000fffff984 */ /* 0x000fe20000000800 */
[----:B------:R-:W-:Y:S01]  /*1120*/  LDGSTS.E.BYPASS.LTC128B.128 [R230+0x9000], desc[UR12][R4.64] ;  /* 0x0900000004e67fae */ /* 0x000fe2000b901d4c */
[----:B------:R-:W-:Y:S01]  /*1130*/  ULDC UR4, c[0x0][0x39c] ;  /* 0x0000e70000047ab9 */ /* 0x000fe20000000800 */
[----:B------:R-:W-:-:S02]  /*1140*/  IMAD.IADD R229, R228, 0x1, R3 ;  /* 0x00000001e4e57824 */ /* 0x000fc400078e0203 */
[----:B------:R-:W-:Y:S01]  /*1150*/  LDGSTS.E.BYPASS.LTC128B.128 [R230+0xa000], desc[UR12][R4.64+0x40] ;  /* 0x0a00004004e67fae */ /* 0x000fe2000b901d4c */
[----:B------:R-:W-:-:S03]  /*1160*/  IMAD.IADD R226, R227, 0x1, R2 ;  /* 0x00000001e3e27824 */ /* 0x000fc600078e0202 */
[----:B------:R-:W-:Y:S04]  /*1170*/  LDGSTS.E.BYPASS.LTC128B.128 [R230+0xb000], desc[UR12][R4.64+0x80] ;  /* 0x0b00008004e67fae */ /* 0x000fe8000b901d4c */
[----:B------:R-:W-:Y:S04]  /*1180*/  LDGSTS.E.BYPASS.LTC128B.128 [R230+0x9800], desc[UR12][R6.64] ;  /* 0x0980000006e67fae */ /* 0x000fe8000b901d4c */
[----:B------:R-:W-:Y:S04]  /*1190*/  LDGSTS.E.BYPASS.LTC128B.128 [R230+0xa800], desc[UR12][R6.64+0x40] ;  /* 0x0a80004006e67fae */ /* 0x000fe8000b901d4c */
[----:B------:R1:W-:Y:S04]  /*11a0*/  LDGSTS.E.BYPASS.LTC128B.128 [R230+0xb800], desc[UR12][R6.64+0x80] ;  /* 0x0b80008006e67fae */ /* 0x0003e8000b901d4c */
[----:B------:R-:W-:Y:S04]  /*11b0*/  LDSM.16.M88.4 R8, [R228] ;  /* 0x00000000e408783b */ /* 0x000fe80000000200 */
[----:B------:R-:W2:Y:S04]  /*11c0*/  LDSM.16.M88.4 R12, [R24+0x6000] ;  /* 0x00600000180c783b */ /* 0x000ea80000000200 */
[----:B------:R-:W-:Y:S04]  /*11d0*/  LDSM.16.M88.4 R40, [R229] ;  /* 0x00000000e528783b */ /* 0x000fe80000000200 */
[----:B------:R-:W-:Y:S04]  /*11e0*/  LDSM.16.M88.4 R48, [R226] ;  /* 0x00000000e230783b */ /* 0x000fe80000000200 */
[----:B------:R-:W3:Y:S04]  /*11f0*/  LDSM.16.M88.4 R28, [R24+0x6800] ;  /* 0x00680000181c783b */ /* 0x000ee80000000200 */
[----:B------:R-:W-:Y:S04]  /*1200*/  LDSM.16.M88.4 R44, [R24+0x6c00] ;  /* 0x006c0000182c783b */ /* 0x000fe80000000200 */
[----:B-1----:R-:W1:Y:S04]  /*1210*/  LDSM.16.M88.4 R4, [R228+0x1000] ;  /* 0x00100000e404783b */ /* 0x002e680000000200 */
[----:B------:R-:W4:Y:S04]  /*1220*/  LDSM.16.M88.4 R16, [R24+0x6400] ;  /* 0x006400001810783b */ /* 0x000f280000000200 */
[----:B------:R-:W-:Y:S04]  /*1230*/  LDSM.16.M88.4 R76, [R24+0x7000] ;  /* 0x00700000184c783b */ /* 0x000fe80000000200 */
[----:B------:R-:W5:Y:S04]  /*1240*/  LDSM.16.M88.4 R36, [R228+0x2000] ;  /* 0x00200000e424783b */ /* 0x000f680000000200 */
[----:B------:R-:W5:Y:S01]  /*1250*/  LDSM.16.M88.4 R20, [R229+0x1000] ;  /* 0x00100000e514783b */ /* 0x000f620000000200 */
[C---:B--2---:R-:W-:Y:S03]  /*1260*/  HMMA.16816.F32.BF16 R52, R8.reuse, R12, RZ ;  /* 0x0000000c0834723c */ /* 0x044fe600000418ff */
[----:B------:R-:W2:Y:S04]  /*1270*/  LDSM.16.M88.4 R92, [R226+0x800] ;  /* 0x00080000e25c783b */ /* 0x000ea80000000200 */
[----:B------:R-:W2:Y:S01]  /*1280*/  LDSM.16.M88.4 R84, [R226+0xc00] ;  /* 0x000c0000e254783b */ /* 0x000ea20000000200 */
[C---:B------:R-:W-:Y:S03]  /*1290*/  HMMA.16816.F32.BF16 R108, R8.reuse, R14, RZ ;  /* 0x0000000e086c723c */ /* 0x040fe600000418ff */
[----:B------:R-:W-:Y:S03]  /*12a0*/  LDSM.16.M88.4 R88, [R226+0x1000] ;  /* 0x00100000e258783b */ /* 0x000fe60000000200 */
[C---:B---3--:R-:W-:Y:S01]  /*12b0*/  HMMA.16816.F32.BF16 R120, R8.reuse, R28, RZ ;  /* 0x0000001c0878723c */ /* 0x048fe200000418ff */
[----:B------:R-:W-:Y:S04]  /*12c0*/  LDSM.16.M88.4 R32, [R228+0x3000] ;  /* 0x00300000e420783b */ /* 0x000fe80000000200 */
[----:B------:R-:W-:Y:S01]  /*12d0*/  LDSM.16.M88.4 R80, [R226+0x400] ;  /* 0x00040000e250783b */ /* 0x000fe20000000200 */
[----:B------:R-:W-:Y:S03]  /*12e0*/  HMMA.16816.F32.BF16 R128, R8, R30, RZ ;  /* 0x0000001e0880723c */ /* 0x000fe600000418ff */
[----:B------:R-:W0:Y:S03]  /*12f0*/  LDGDEPBAR ;  /* 0x00000000000079af */ /* 0x000e260000000000 */
[C---:B-1----:R-:W-:Y:S06]  /*1300*/  HMMA.16816.F32.BF16 R56, R4.reuse, R12, RZ ;  /* 0x0000000c0438723c */ /* 0x042fec00000418ff */
[----:B------:R-:W-:Y:S06]  /*1310*/  HMMA.16816.F32.BF16 R72, R4, R14, RZ ;  /* 0x0000000e0448723c */ /* 0x000fec00000418ff */
[----:B------:R-:W-:Y:S01]  /*1320*/  HMMA.16816.F32.BF16 R12, R40, R48, R52 ;  /* 0x00000030280c723c */ /* 0x000fe20000041834 */
[----:B------:R-:W-:Y:S05]  /*1330*/  LDSM.16.M88.4 R52, [R24+0x7400] ;  /* 0x007400001834783b */ /* 0x000fea0000000200 */
[C---:B------:R-:W-:Y:S06]  /*1340*/  HMMA.16816.F32.BF16 R64, R4.reuse, R28, RZ ;  /* 0x0000001c0440723c */ /* 0x040fec00000418ff */
[C---:B------:R-:W-:Y:S01]  /*1350*/  HMMA.16816.F32.BF16 R104, R4.reuse, R30, RZ ;  /* 0x0000001e0468723c */ /* 0x040fe200000418ff */
[----:B------:R-:W1:Y:S05]  /*1360*/  LDSM.16.M88.4 R28, [R229+0x2000] ;  /* 0x00200000e51c783b */ /* 0x000e6a0000000200 */
[C---:B------:R-:W-:Y:S06]  /*1370*/  HMMA.16816.F32.BF16 R60, R4.reuse, R44, RZ ;  /* 0x0000002c043c723c */ /* 0x040fec00000418ff */
[----:B------:R-:W-:Y:S06]  /*1380*/  HMMA.16816.F32.BF16 R96, R4, R46, RZ ;  /* 0x0000002e0460723c */ /* 0x000fec00000418ff */
[C---:B------:R-:W-:Y:S06]  /*1390*/  HMMA.16816.F32.BF16 R112, R8.reuse, R44, RZ ;  /* 0x0000002c0870723c */ /* 0x040fec00000418ff */
[----:B------:R-:W-:Y:S06]  /*13a0*/  HMMA.16816.F32.BF16 R164, R8, R46, RZ ;  /* 0x0000002e08a4723c */ /* 0x000fec00000418ff */
[C---:B----4-:R-:W-:Y:S06]  /*13b0*/  HMMA.16816.F32.BF16 R68, R4.reuse, R16, RZ ;  /* 0x000000100444723c */ /* 0x050fec00000418ff */
[----:B------:R-:W-:Y:S06]  /*13c0*/  HMMA.16816.F32.BF16 R100, R4, R18, RZ ;  /* 0x000000120464723c */ /* 0x000fec00000418ff */
[----:B-----5:R-:W-:Y:S01]  /*13d0*/  HMMA.16816.F32.BF16 R44, R36, R76, R12 ;  /* 0x0000004c242c723c */ /* 0x020fe2000004180c */
[----:B------:R-:W-:Y:S05]  /*13e0*/  LDSM.16.M88.4 R12, [R228+0x4000] ;  /* 0x00400000e40c783b */ /* 0x000fea0000000200 */
[C---:B------:R-:W-:Y:S01]  /*13f0*/  HMMA.16816.F32.BF16 R4, R20.reuse, R48, R56 ;  /* 0x000000301404723c */ /* 0x040fe20000041838 */
[----:B------:R-:W-:Y:S05]  /*1400*/  LDSM.16.M88.4 R56, [R226+0x2000] ;  /* 0x00200000e238783b */ /* 0x000fea0000000200 */
[----:B--2---:R-:W-:Y:S01]  /*1410*/  HMMA.16816.F32.BF16 R172, R20, R92, R64 ;  /* 0x0000005c14ac723c */ /* 0x004fe20000041840 */
[----:B------:R-:W2:Y:S05]  /*1420*/  LDSM.16.M88.4 R64, [R24+0x8000] ;  /* 0x008000001840783b */ /* 0x000eaa0000000200 */
[C---:B------:R-:W-:Y:S06]  /*1430*/  HMMA.16816.F32.BF16 R116, R8.reuse, R16, RZ ;  /* 0x000000100874723c */ /* 0x040fec00000418ff */
[----:B------:R-:W-:Y:S01]  /*1440*/  HMMA.16816.F32.BF16 R124, R8, R18, RZ ;  /* 0x00000012087c723c */ /* 0x000fe200000418ff */
[----:B------:R-:W3:Y:S04]  /*1450*/  LDSM.16.M88.4 R16, [R229+0x3000] ;  /* 0x00300000e510783b */ /* 0x000ee80000000200 */
[----:B------:R-:W-:Y:S01]  /*1460*/  LDSM.16.M88.4 R8, [R228+0x5000] ;  /* 0x00500000e408783b */ /* 0x000fe20000000200 */
[----:B------:R-:W-:Y:S06]  /*1470*/  HMMA.16816.F32.BF16 R168, R20, R84, R60 ;  /* 0x0000005414a8723c */ /* 0x000fec000004183c */
[----:B-1----:R-:W-:Y:S06]  /*1480*/  HMMA.16816.F32.BF16 R44, R28, R88, R44 ;  /* 0x000000581c2c723c */ /* 0x002fec000004182c */
[----:B------:R-:W-:Y:S06]  /*1490*/  HMMA.16816.F32.BF16 R144, R20, R50, R72 ;  /* 0x000000321490723c */ /* 0x000fec0000041848 */
[----:B------:R-:W-:Y:S01]  /*14a0*/  HMMA.16816.F32.BF16 R60, R32, R76, R4 ;  /* 0x0000004c203c723c */ /* 0x000fe20000041804 */
[----:B------:R-:W1:Y:S05]  /*14b0*/  LDSM.16.M88.4 R4, [R229+0x4000] ;  /* 0x00400000e504783b */ /* 0x000e6a0000000200 */
[----:B------:R-:W-:Y:S01]  /*14c0*/  HMMA.16816.F32.BF16 R72, R40, R50, R108 ;  /* 0x000000322848723c */ /* 0x000fe2000004186c */
[----:B------:R-:W4:Y:S05]  /*14d0*/  LDSM.16.M88.4 R48, [R24+0x7800] ;  /* 0x007800001830783b */ /* 0x000f2a0000000200 */
[C---:B------:R-:W-:Y:S06]  /*14e0*/  HMMA.16816.F32.BF16 R176, R20.reuse, R80, R68 ;  /* 0x0000005014b0723c */ /* 0x040fec0000041844 */
[C---:B------:R-:W-:Y:S06]  /*14f0*/  HMMA.16816.F32.BF16 R156, R20.reuse, R82, R100 ;  /* 0x00000052149c723c */ /* 0x040fec0000041864 */
[C---:B------:R-:W-:Y:S01]  /*1500*/  HMMA.16816.F32.BF16 R152, R20.reuse, R94, R104 ;  /* 0x0000005e1498723c */ /* 0x040fe20000041868 */
[----:B------:R-:W-:Y:S05]  /*1510*/  LDSM.16.M88.4 R104, [R226+0x1800] ;  /* 0x00180000e268783b */ /* 0x000fea0000000200 */
[----:B------:R-:W-:Y:S01]  /*1520*/  HMMA.16816.F32.BF16 R160, R20, R86, R96 ;  /* 0x0000005614a0723c */ /* 0x000fe20000041860 */
[----:B------:R-:W5:Y:S05]  /*1530*/  LDSM.16.M88.4 R20, [R24+0x7c00] ;  /* 0x007c00001814783b */ /* 0x000f6a0000000200 */
[----:B--2---:R-:W-:Y:S01]  /*1540*/  HMMA.16816.F32.BF16 R108, R12, R64, R44 ;  /* 0x000000400c6c723c */ /* 0x004fe2000004182c */
[----:B------:R-:W2:Y:S05]  /*1550*/  LDSM.16.M88.4 R44, [R229+0x5000] ;  /* 0x00500000e52c783b */ /* 0x000eaa0000000200 */
[----:B---3--:R-:W-:Y:S01]  /*1560*/  HMMA.16816.F32.BF16 R68, R16, R88, R60 ;  /* 0x000000581044723c */ /* 0x008fe2000004183c */
[----:B------:R-:W3:Y:S05]  /*1570*/  LDSM.16.M88.4 R60, [R226+0x1400] ;  /* 0x00140000e23c783b */ /* 0x000eea0000000200 */
[----:B------:R-:W-:Y:S06]  /*1580*/  HMMA.16816.F32.BF16 R132, R40, R84, R112 ;  /* 0x000000542884723c */ /* 0x000fec0000041870 */
[----:B------:R-:W-:Y:S06]  /*1590*/  HMMA.16816.F32.BF16 R112, R36, R78, R72 ;  /* 0x0000004e2470723c */ /* 0x000fec0000041848 */
[C---:B------:R-:W-:Y:S06]  /*15a0*/  HMMA.16816.F32.BF16 R136, R40.reuse, R92, R120 ;  /* 0x0000005c2888723c */ /* 0x040fec0000041878 */
[C---:B------:R-:W-:Y:S01]  /*15b0*/  HMMA.16816.F32.BF16 R120, R40.reuse, R82, R124 ;  /* 0x000000522878723c */ /* 0x040fe2000004187c */
[----:B------:R-:W3:Y:S05]  /*15c0*/  LDSM.16.M88.4 R124, [R226+0x1c00] ;  /* 0x001c0000e27c783b */ /* 0x000eea0000000200 */
[C---:B------:R-:W-:Y:S06]  /*15d0*/  HMMA.16816.F32.BF16 R148, R40.reuse, R80, R116 ;  /* 0x000000502894723c */ /* 0x040fec0000041874 */
[----:B------:R-:W-:Y:S06]  /*15e0*/  HMMA.16816.F32.BF16 R100, R40, R86, R164 ;  /* 0x000000562864723c */ /* 0x000fec00000418a4 */
[----:B------:R-:W-:Y:S06]  /*15f0*/  HMMA.16816.F32.BF16 R84, R32, R78, R144 ;  /* 0x0000004e2054723c */ /* 0x000fec0000041890 */
[----:B------:R-:W-:Y:S06]  /*1600*/  HMMA.16816.F32.BF16 R128, R40, R94, R128 ;  /* 0x0000005e2880723c */ /* 0x000fec0000041880 */
[----:B-1----:R-:W-:Y:S06]  /*1610*/  HMMA.16816.F32.BF16 R116, R4, R56, R108 ;  /* 0x000000380474723c */ /* 0x002fec000004186c */
[----:B------:R-:W-:Y:S06]  /*1620*/  HMMA.16816.F32.BF16 R40, R8, R64, R68 ;  /* 0x000000400828723c */ /* 0x000fec0000041844 */
[C---:B------:R-:W-:Y:S06]  /*1630*/  HMMA.16816.F32.BF16 R96, R32.reuse, R52, R176 ;  /* 0x000000342060723c */ /* 0x040fec00000418b0 */
[C---:B----4-:R-:W-:Y:S06]  /*1640*/  HMMA.16816.F32.BF16 R80, R32.reuse, R48, R172 ;  /* 0x000000302050723c */ /* 0x050fec00000418ac */
[----:B-----5:R-:W-:Y:S01]  /*1650*/  HMMA.16816.F32.BF16 R72, R32, R20, R168 ;  /* 0x000000142048723c */ /* 0x020fe200000418a8 */
[----:B------:R-:W-:-:S04]  /*1660*/  FMUL.FTZ R0, R116, UR4 ;  /* 0x0000000474007c20 */ /* 0x000fc80008410000 */
[----:B------:R1:W-:Y:S01]  /*1670*/  MUFU.TANH R145, R0 ;  /* 0x0000000000917308 */ /* 0x0003e20000002400 */
[C---:B------:R-:W-:Y:S06]  /*1680*/  HMMA.16816.F32.BF16 R92, R32.reuse, R54, R156 ;  /* 0x00000036205c723c */ /* 0x040fec000004189c */
[C---:B------:R-:W-:Y:S06]  /*1690*/  HMMA.16816.F32.BF16 R76, R32.reuse, R50, R152 ;  /* 0x00000032204c723c */ /* 0x040fec0000041898 */
[----:B------:R-:W-:Y:S01]  /*16a0*/  HMMA.16816.F32.BF16 R108, R32, R22, R160 ;  /* 0x00000016206c723c */ /* 0x000fe200000418a0 */
[----:B-1----:R-:W-:-:S05]  /*16b0*/  FMUL.FTZ R0, R117, UR4 ;  /* 0x0000000475007c20 */ /* 0x002fca0008410000 */
[----:B------:R-:W-:Y:S01]  /*16c0*/  HMMA.16816.F32.BF16 R68, R28, R90, R112 ;  /* 0x0000005a1c44723c */ /* 0x000fe20000041870 */
[----:B------:R1:W4:Y:S05]  /*16d0*/  MUFU.TANH R144, R0 ;  /* 0x0000000000907308 */ /* 0x00032a0000002400 */
[----:B------:R-:W-:Y:S06]  /*16e0*/  HMMA.16816.F32.BF16 R112, R36, R52, R148 ;  /* 0x000000342470723c */ /* 0x000fec0000041894 */
[----:B------:R-:W-:Y:S06]  /*16f0*/  HMMA.16816.F32.BF16 R32, R16, R90, R84 ;  /* 0x0000005a1020723c */ /* 0x000fec0000041854 */
[----:B------:R-:W-:Y:S01]  /*1700*/  HMMA.16816.F32.BF16 R120, R36, R54, R120 ;  /* 0x000000362478723c */ /* 0x000fe20000041878 */
[----:B-1----:R-:W-:-:S05]  /*1710*/  FMUL.FTZ R0, R118, UR4 ;  /* 0x0000000476007c20 */ /* 0x002fca0008410000 */
[C---:B------:R-:W-:Y:S01]  /*1720*/  HMMA.16816.F32.BF16 R52, R36.reuse, R48, R136 ;  /* 0x000000302434723c */ /* 0x040fe20000041888 */
[----:B------:R1:W-:Y:S05]  /*1730*/  MUFU.TANH R139, R0 ;  /* 0x00000000008b7308 */ /* 0x0003ea0000002400 */
[----:B------:R-:W-:Y:S06]  /*1740*/  HMMA.16816.F32.BF16 R128, R36, R50, R128 ;  /* 0x000000322480723c */ /* 0x000fec0000041880 */
[----:B--2---:R-:W-:Y:S06]  /*1750*/  HMMA.16816.F32.BF16 R48, R44, R56, R40 ;  /* 0x000000382c30723c */ /* 0x004fec0000041828 */
[----:B---3--:R-:W-:Y:S01]  /*1760*/  HMMA.16816.F32.BF16 R96, R16, R60, R96 ;  /* 0x0000003c1060723c */ /* 0x008fe20000041860 */
[----:B-1----:R-:W-:-:S04]  /*1770*/  FMUL.FTZ R0, R119, UR4 ;  /* 0x0000000477007c20 */ /* 0x002fc80008410000 */
[----:B------:R1:W-:Y:S01]  /*1780*/  MUFU.TANH R138, R0 ;  /* 0x00000000008a7308 */ /* 0x0003e20000002400 */
[C---:B------:R-:W-:Y:S06]  /*1790*/  HMMA.16816.F32.BF16 R92, R16.reuse, R62, R92 ;  /* 0x0000003e105c723c */ /* 0x040fec000004185c */
[C---:B------:R-:W-:Y:S06]  /*17a0*/  HMMA.16816.F32.BF16 R80, R16.reuse, R104, R80 ;  /* 0x000000681050723c */ /* 0x040fec0000041850 */
[----:B------:R-:W-:Y:S01]  /*17b0*/  HMMA.16816.F32.BF16 R84, R16, R106, R76 ;  /* 0x0000006a1054723c */ /* 0x000fe2000004184c */
[----:B-1----:R-:W-:-:S05]  /*17c0*/  FMUL.FTZ R0, R48, UR4 ;  /* 0x0000000430007c20 */ /* 0x002fca0008410000 */
[C---:B------:R-:W-:Y:S06]  /*17d0*/  HMMA.16816.F32.BF16 R88, R16.reuse, R124, R72 ;  /* 0x0000007c1058723c */ /* 0x040fec0000041848 */
[----:B------:R-:W-:Y:S01]  /*17e0*/  HMMA.16816.F32.BF16 R108, R16, R126, R108 ;  /* 0x0000007e106c723c */ /* 0x000fe2000004186c */
[----:B------:R-:W1:Y:S05]  /*17f0*/  LDSM.16.M88.4 R16, [R24+0x8400] ;  /* 0x008400001810783b */ /* 0x000e6a0000000200 */
[----:B------:R-:W-:Y:S06]  /*1800*/  HMMA.16816.F32.BF16 R40, R12, R66, R68 ;  /* 0x000000420c28723c */ /* 0x000fec0000041844 */
[C---:B------:R-:W-:Y:S06]  /*1810*/  HMMA.16816.F32.BF16 R132, R36.reuse, R20, R132 ;  /* 0x000000142484723c */ /* 0x040fec0000041884 */
[----:B------:R-:W-:Y:S01]  /*1820*/  HMMA.16816.F32.BF16 R100, R36, R22, R100 ;  /* 0x000000162464723c */ /* 0x000fe20000041864 */
[----:B------:R-:W2:Y:S05]  /*1830*/  LDSM.16.M88.4 R20, [R226+0x2400] ;  /* 0x00240000e214783b */ /* 0x000eaa0000000200 */
[----:B------:R-:W-:Y:S01]  /*1840*/  HMMA.16816.F32.BF16 R36, R28, R60, R112 ;  /* 0x0000003c1c24723c */ /* 0x000fe20000041870 */
[----:B------:R3:W-:Y:S05]  /*1850*/  MUFU.TANH R114, R0 ;  /* 0x0000000000727308 */ /* 0x0007ea0000002400 */
[----:B------:R-:W-:Y:S06]  /*1860*/  HMMA.16816.F32.BF16 R32, R8, R66, R32 ;  /* 0x000000420820723c */ /* 0x000fec0000041820 */
[----:B------:R-:W-:Y:S01]  /*1870*/  HMMA.16816.F32.BF16 R40, R4, R58, R40 ;  /* 0x0000003a0428723c */ /* 0x000fe20000041828 */
[----:B---3--:R-:W-:-:S05]  /*1880*/  FMUL.FTZ R0, R49, UR4 ;  /* 0x0000000431007c20 */ /* 0x008fca0008410000 */
[----:B------:R-:W-:Y:S01]  /*1890*/  HMMA.16816.F32.BF16 R60, R28, R62, R120 ;  /* 0x0000003e1c3c723c */ /* 0x000fe20000041878 */
[----:B------:R3:W-:Y:S05]  /*18a0*/  MUFU.TANH R113, R0 ;  /* 0x0000000000717308 */ /* 0x0007ea0000002400 */
[----:B-1----:R-:W-:Y:S06]  /*18b0*/  HMMA.16816.F32.BF16 R36, R12, R16, R36 ;  /* 0x000000100c24723c */ /* 0x002fec0000041824 */
[----:B------:R-:W-:Y:S01]  /*18c0*/  HMMA.16816.F32.BF16 R56, R44, R58, R32 ;  /* 0x0000003a2c38723c */ /* 0x000fe20000041820 */
[----:B------:R-:W-:Y:S04]  /*18d0*/  LDSM.16.M88.4 R32, [R24+0x8800] ;  /* 0x008800001820783b */ /* 0x000fe80000000200 */
[----:B------:R-:W1:Y:S01]  /*18e0*/  LDSM.16.M88.4 R24, [R24+0x8c00] ;  /* 0x008c00001818783b */ /* 0x000e620000000200 */
[----:B------:R-:W-:Y:S01]  /*18f0*/  HMMA.16816.F32.BF16 R76, R28, R104, R52 ;  /* 0x000000681c4c723c */ /* 0x000fe20000041834 */
[----:B---3--:R-:W-:-:S04]  /*1900*/  FMUL.FTZ R0, R50, UR4 ;  /* 0x0000000432007c20 */ /* 0x008fc80008410000 */
[----:B------:R3:W-:Y:S01]  /*1910*/  MUFU.TANH R115, R0 ;  /* 0x0000000000737308 */ /* 0x0007e20000002400 */
[----:B------:R-:W-:Y:S06]  /*1920*/  HMMA.16816.F32.BF16 R52, R8, R18, R92 ;  /* 0x000000120834723c */ /* 0x000fec000004185c */
[----:B--2---:R-:W-:Y:S06]  /*1930*/  HMMA.16816.F32.BF16 R36, R4, R20, R36 ;  /* 0x000000140424723c */ /* 0x004fec0000041824 */
[----:B------:R-:W-:Y:S01]  /*1940*/  HMMA.16816.F32.BF16 R104, R28, R106, R128 ;  /* 0x0000006a1c68723c */ /* 0x000fe20000041880 */
[----:B---3--:R-:W-:-:S05]  /*1950*/  FMUL.FTZ R0, R51, UR4 ;  /* 0x0000000433007c20 */ /* 0x008fca0008410000 */
[----:B------:R-:W-:Y:S01]  /*1960*/  HMMA.16816.F32.BF16 R48, R8, R16, R96 ;  /* 0x000000100830723c */ /* 0x000fe20000041860 */
[----:B------:R2:W-:Y:S05]  /*1970*/  MUFU.TANH R112, R0 ;  /* 0x0000000000707308 */ /* 0x0005ea0000002400 */
[----:B------:R-:W-:Y:S06]  /*1980*/  HMMA.16816.F32.BF16 R16, R12, R18, R60 ;  /* 0x000000120c10723c */ /* 0x000fec000004183c */
[C---:B------:R-:W-:Y:S06]  /*1990*/  HMMA.16816.F32.BF16 R72, R28.reuse, R124, R132 ;  /* 0x0000007c1c48723c */ /* 0x040fec0000041884 */
[----:B------:R-:W-:Y:S01]  /*19a0*/  HMMA.16816.F32.BF16 R64, R28, R126, R100 ;  /* 0x0000007e1c40723c */ /* 0x000fe20000041864 */
[----:B--2---:R-:W-:-:S04]  /*19b0*/  FMUL.FTZ R0, R40, UR4 ;  /* 0x0000000428007c20 */ /* 0x004fc80008410000 */
[----:B------:R2:W3:Y:S01]  /*19c0*/  MUFU.TANH R119, R0 ;  /* 0x0000000000777308 */ /* 0x0004e20000002400 */
[----:B------:R-:W-:Y:S06]  /*19d0*/  HMMA.16816.F32.BF16 R28, R44, R20, R48 ;  /* 0x000000142c1c723c */ /* 0x000fec0000041830 */
[----:B------:R-:W-:Y:S01]  /*19e0*/  HMMA.16816.F32.BF16 R48, R4, R22, R16 ;  /* 0x000000160430723c */ /* 0x000fe20000041810 */
[----:B------:R-:W5:Y:S05]  /*19f0*/  LDSM.16.M88.4 R16, [R226+0x2800] ;  /* 0x00280000e210783b */ /* 0x000f6a0000000200 */
[----:B-1----:R-:W-:Y:S01]  /*1a00*/  HMMA.16816.F32.BF16 R68, R8, R24, R88 ;  /* 0x000000180844723c */ /* 0x002fe20000041858 */
[----:B--2---:R-:W-:-:S05]  /*1a10*/  FMUL.FTZ R0, R41, UR4 ;  /* 0x0000000429007c20 */ /* 0x004fca0008410000 */
[----:B------:R-:W-:Y:S01]  /*1a20*/  HMMA.16816.F32.BF16 R20, R44, R22, R52 ;  /* 0x000000162c14723c */ /* 0x000fe20000041834 */
[----:B------:R1:W2:Y:S05]  /*1a30*/  MUFU.TANH R118, R0 ;  /* 0x0000000000767308 */ /* 0x0002aa0000002400 */
[C---:B------:R-:W-:Y:S06]  /*1a40*/  HMMA.16816.F32.BF16 R60, R8.reuse, R34, R84 ;  /* 0x00000022083c723c */ /* 0x040fec0000041854 */
[----:B------:R-:W-:Y:S01]  /*1a50*/  HMMA.16816.F32.BF16 R84, R8, R26, R108 ;  /* 0x0000001a0854723c */ /* 0x000fe2000004186c */
[----:B-1----:R-:W-:-:S04]  /*1a60*/  FMUL.FTZ R0, R42, UR4 ;  /* 0x000000042a007c20 */ /* 0x002fc80008410000 */
[----:B------:R1:W-:Y:S07]  /*1a70*/  MUFU.TANH R117, R0 ;  /* 0x0000000000757308 */ /* 0x0003ee0000002400 */
[----:B------:R-:W-:-:S06]  /*1a80*/  FMUL.FTZ R2, R23, UR4 ;  /* 0x0000000417027c20 */ /* 0x000fcc0008410000 */
[----:B-----5:R-:W-:Y:S01]  /*1a90*/  HMMA.16816.F32.BF16 R60, R44, R18, R60 ;  /* 0x000000122c3c723c */ /* 0x020fe2000004183c */
[----:B-1----:R-:W-:Y:S02]  /*1aa0*/  FMUL.FTZ R0, R43, UR4 ;  /* 0x000000042b007c20 */ /* 0x002fe40008410000 */
[----:B------:R-:W1:Y:S01]  /*1ab0*/  LDSM.16.M88.4 R40, [R226+0x2c00] ;  /* 0x002c0000e228783b */ /* 0x000e620000000200 */
[----:B------:R-:W-:-:S04]  /*1ac0*/  DEPBAR.LE SB0, 0x0 ;  /* 0x000080000000791a */ /* 0x000fc80000000000 */
[----:B------:R5:W-:Y:S02]  /*1ad0*/  MUFU.TANH R116, R0 ;  /* 0x0000000000747308 */ /* 0x000be40000002400 */
[----:B-----5:R-:W-:-:S06]  /*1ae0*/  FMUL.FTZ R0, R56, UR4 ;  /* 0x0000000438007c20 */ /* 0x020fcc0008410000 */
[----:B------:R5:W-:Y:S01]  /*1af0*/  MUFU.TANH R97, R0 ;  /* 0x0000000000617308 */ /* 0x000be20000002400 */
[----:B-1----:R-:W-:Y:S01]  /*1b00*/  HMMA.16816.F32.BF16 R52, R44, R40, R68 ;  /* 0x000000282c34723c */ /* 0x002fe20000041844 */
[----:B-----5:R-:W-:-:S06]  /*1b10*/  FMUL.FTZ R0, R57, UR4 ;  /* 0x0000000439007c20 */ /* 0x020fcc0008410000 */
[----:B------:R1:W-:Y:S02]  /*1b20*/  MUFU.TANH R96, R0 ;  /* 0x0000000000607308 */ /* 0x0003e40000002400 */
[----:B-1----:R-:W-:-:S06]  /*1b30*/  FMUL.FTZ R0, R58, UR4 ;  /* 0x000000043a007c20 */ /* 0x002fcc0008410000 */
[----:B------:R1:W-:Y:S02]  /*1b40*/  MUFU.TANH R93, R0 ;  /* 0x00000000005d7308 */ /* 0x0003e40000002400 */
[----:B-1----:R-:W-:Y:S02]  /*1b50*/  FMUL.FTZ R0, R59, UR4 ;  /* 0x000000043b007c20 */ /* 0x002fe40008410000 */
[----:B------:R-:W-:Y:S04]  /*1b60*/  HMMA.16816.F32.BF16 R56, R8, R32, R80 ;  /* 0x000000200838723c */ /* 0x000fe80000041850 */
[----:B------:R1:W-:Y:S02]  /*1b70*/  MUFU.TANH R92, R0 ;  /* 0x00000000005c7308 */ /* 0x0003e40000002400 */
[----:B------:R-:W-:Y:S01]  /*1b80*/  HMMA.16816.F32.BF16 R8, R12, R24, R72 ;  /* 0x000000180c08723c */ /* 0x000fe20000041848 */
[----:B-1----:R-:W-:-:S05]  /*1b90*/  FMUL.FTZ R0, R36, UR4 ;  /* 0x0000000424007c20 */ /* 0x002fca0008410000 */
[----:B------:R1:W5:Y:S02]  /*1ba0*/  MUFU.TANH R95, R0 ;  /* 0x00000000005f7308 */ /* 0x0003640000002400 */
[----:B-1----:R-:W-:-:S06]  /*1bb0*/  FMUL.FTZ R0, R37, UR4 ;  /* 0x0000000425007c20 */ /* 0x002fcc0008410000 */
[----:B------:R1:W5:Y:S02]  /*1bc0*/  MUFU.TANH R130, R0 ;  /* 0x0000000000827308 */ /* 0x0003640000002400 */
[----:B-1----:R-:W-:-:S06]  /*1bd0*/  FMUL.FTZ R0, R38, UR4 ;  /* 0x0000000426007c20 */ /* 0x002fcc0008410000 */
[----:B------:R1:W-:Y:S02]  /*1be0*/  MUFU.TANH R98, R0 ;  /* 0x0000000000627308 */ /* 0x0003e40000002400 */
[----:B-1----:R-:W-:Y:S02]  /*1bf0*/  FMUL.FTZ R0, R39, UR4 ;  /* 0x0000000427007c20 */ /* 0x002fe40008410000 */
[C---:B------:R-:W-:Y:S04]  /*1c00*/  HMMA.16816.F32.BF16 R36, R12.reuse, R32, R76 ;  /* 0x000000200c24723c */ /* 0x040fe8000004184c */
[----:B------:R1:W-:Y:S02]  /*1c10*/  MUFU.TANH R99, R0 ;  /* 0x0000000000637308 */ /* 0x0003e40000002400 */
[C---:B------:R-:W-:Y:S06]  /*1c20*/  HMMA.16816.F32.BF16 R32, R12.reuse, R34, R104 ;  /* 0x000000220c20723c */ /* 0x040fec0000041868 */
[----:B------:R-:W-:Y:S06]  /*1c30*/  HMMA.16816.F32.BF16 R12, R12, R26, R64 ;  /* 0x0000001a0c0c723c */ /* 0x000fec0000041840 */
[----:B------:R-:W-:Y:S01]  /*1c40*/  HMMA.16816.F32.BF16 R76, R4, R40, R8 ;  /* 0x00000028044c723c */ /* 0x000fe20000041808 */
[----:B-1----:R-:W-:-:S04]  /*1c50*/  FMUL.FTZ R0, R28, UR4 ;  /* 0x000000041c007c20 */ /* 0x002fc80008410000 */
[----:B------:R1:W-:Y:S01]  /*1c60*/  MUFU.TANH R89, R0 ;  /* 0x0000000000597308 */ /* 0x0003e20000002400 */
[C---:B------:R-:W-:Y:S06]  /*1c70*/  HMMA.16816.F32.BF16 R24, R4.reuse, R16, R36 ;  /* 0x000000100418723c */ /* 0x040fec0000041824 */
[C---:B------:R-:W-:Y:S06]  /*1c80*/  HMMA.16816.F32.BF16 R64, R4.reuse, R18, R32 ;  /* 0x000000120440723c */ /* 0x040fec0000041820 */
[----:B------:R-:W-:Y:S01]  /*1c90*/  HMMA.16816.F32.BF16 R72, R4, R42, R12 ;  /* 0x0000002a0448723c */ /* 0x000fe2000004180c */
[----:B-1----:R-:W-:-:S06]  /*1ca0*/  FMUL.FTZ R0, R29, UR4 ;  /* 0x000000041d007c20 */ /* 0x002fcc0008410000 */
[----:B------:R-:W-:Y:S01]  /*1cb0*/  IMAD R4, R181, 0x10, R184 ;  /* 0x00000010b5047824 */ /* 0x000fe200078e02b8 */
[----:B------:R1:W-:Y:S04]  /*1cc0*/  MUFU.TANH R88, R0 ;  /* 0x0000000000587308 */ /* 0x0003e80000002400 */
[----:B------:R-:W-:Y:S01]  /*1cd0*/  FMUL.FTZ R7, R27, UR4 ;  /* 0x000000041b077c20 */ /* 0x000fe20008410000 */
[----:B------:R-:W-:-:S03]  /*1ce0*/  FMUL.FTZ R6, R26, UR4 ;  /* 0x000000041a067c20 */ /* 0x000fc60008410000 */
[----:B------:R-:W-:Y:S08]  /*1cf0*/  MUFU.TANH R105, R7 ;  /* 0x0000000700697308 */ /* 0x000ff00000002400 */
[----:B------:R-:W-:Y:S01]  /*1d00*/  MUFU.TANH R100, R6 ;  /* 0x0000000600647308 */ /* 0x000fe20000002400 */
[----:B-1----:R-:W-:-:S07]  /*1d10*/  FMUL.FTZ R0, R30, UR4 ;  /* 0x000000041e007c20 */ /* 0x002fce0008410000 */
[----:B------:R1:W-:Y:S02]  /*1d20*/  MUFU.TANH R83, R0 ;  /* 0x0000000000537308 */ /* 0x0003e40000002400 */
[----:B-1----:R-:W-:-:S06]  /*1d30*/  FMUL.FTZ R0, R31, UR4 ;  /* 0x000000041f007c20 */ /* 0x002fcc0008410000 */
[----:B------:R1:W-:Y:S02]  /*1d40*/  MUFU.TANH R90, R0 ;  /* 0x00000000005a7308 */ /* 0x0003e40000002400 */
[----:B-1----:R-:W-:-:S06]  /*1d50*/  FMUL.FTZ R0, R48, UR4 ;  /* 0x0000000430007c20 */ /* 0x002fcc0008410000 */
        /* <DEDUP_REMOVED lines=8> */
[----:B------:R-:W-:Y:S06]  /*1de0*/  HMMA.16816.F32.BF16 R44, R44, R42, R84 ;  /* 0x0000002a2c2c723c */ /* 0x000fec0000041854 */
[----:B------:R4:W-:Y:S01]  /*1df0*/  MUFU.TANH R91, R0 ;  /* 0x00000000005b7308 */ /* 0x0009e20000002400 */
[----:B-1----:R-:W-:-:S07]  /*1e00*/  FMUL.FTZ R2, R24, UR4 ;  /* 0x0000000418027c20 */ /* 0x002fce0008410000 */
[----:B------:R-:W1:Y:S01]  /*1e10*/  MUFU.TANH R12, R2 ;  /* 0x00000002000c7308 */ /* 0x000e620000002400 */
[----:B----4-:R-:W-:-:S07]  /*1e20*/  FMUL.FTZ R0, R20, UR4 ;  /* 0x0000000414007c20 */ /* 0x010fce0008410000 */
[----:B------:R4:W-:Y:S02]  /*1e30*/  MUFU.TANH R81, R0 ;  /* 0x0000000000517308 */ /* 0x0009e40000002400 */
[----:B----4-:R-:W-:-:S06]  /*1e40*/  FMUL.FTZ R0, R21, UR4 ;  /* 0x0000000415007c20 */ /* 0x010fcc0008410000 */
[----:B------:R4:W-:Y:S02]  /*1e50*/  MUFU.TANH R80, R0 ;  /* 0x0000000000507308 */ /* 0x0009e40000002400 */
[----:B----4-:R-:W-:-:S06]  /*1e60*/  FMUL.FTZ R0, R22, UR4 ;  /* 0x0000000416007c20 */ /* 0x010fcc0008410000 */
[----:B------:R4:W-:Y:S02]  /*1e70*/  MUFU.TANH R82, R0 ;  /* 0x0000000000527308 */ /* 0x0009e40000002400 */
[----:B----4-:R-:W-:-:S05]  /*1e80*/  LOP3.LUT R0, R183, 0xffffffe0, RZ, 0xc0, !PT ;  /* 0xffffffe0b7007812 */ /* 0x010fca00078ec0ff */
[C---:B------:R-:W-:Y:S02]  /*1e90*/  IMAD.IADD R0, R182.reuse, 0x1, -R0 ;  /* 0x00000001b6007824 */ /* 0x040fe400078e0a00 */
[----:B------:R-:W-:-:S03]  /*1ea0*/  IMAD.SHL.U32 R182, R182, 0x2, RZ ;  /* 0x00000002b6b67824 */ /* 0x000fc600078e00ff */
[----:B------:R-:W-:Y:S02]  /*1eb0*/  SHF.R.S32.HI R5, RZ, 0x1f, R0 ;  /* 0x0000001fff057819 */ /* 0x000fe40000011400 */
[----:B------:R-:W-:Y:S02]  /*1ec0*/  LOP3.LUT R189, R182, 0x6, RZ, 0xc0, !PT ;  /* 0x00000006b6bd7812 */ /* 0x000fe400078ec0ff */
[----:B------:R-:W-:Y:S01]  /*1ed0*/  LEA.HI R2, R5, R0, RZ, 0x2 ;  /* 0x0000000005027211 */ /* 0x000fe200078f10ff */
[----:B------:R-:W-:Y:S01]  /*1ee0*/  FMUL.FTZ R5, R25, UR4 ;  /* 0x0000000419057c20 */ /* 0x000fe20008410000 */
[----:B------:R-:W-:Y:S02]  /*1ef0*/  LEA R0, R141, R189, 0x6 ;  /* 0x000000bd8d007211 */ /* 0x000fe400078e30ff */
[----:B------:R-:W-:Y:S01]  /*1f00*/  SHF.R.S32.HI R2, RZ, 0x2, R2 ;  /* 0x00000002ff027819 */ /* 0x000fe20000011402 */
[----:B------:R-:W4:Y:S01]  /*1f10*/  MUFU.TANH R11, R5 ;  /* 0x00000005000b7308 */ /* 0x000f220000002400 */
[C---:B------:R-:W-:Y:S01]  /*1f20*/  IADD3 R25, R0.reuse, 0x18, RZ ;  /* 0x0000001800197810 */ /* 0x040fe20007ffe0ff */
[----:B------:R-:W-:-:S02]  /*1f30*/  VIADD R29, R0, 0x1 ;  /* 0x00000001001d7836 */ /* 0x000fc40000000000 */
[----:B------:R3:W-:Y:S01]  /*1f40*/  STL [R1+0x68], R2 ;  /* 0x0000680201007387 */ /* 0x0007e20000100800 */
[C---:B------:R-:W-:Y:S02]  /*1f50*/  VIADD R27, R0.reuse, 0x8 ;  /* 0x00000008001b7836 */ /* 0x040fe40000000000 */
[C---:B------:R-:W-:Y:S02]  /*1f60*/  VIADD R26, R0.reuse, 0x9 ;  /* 0x00000009001a7836 */ /* 0x040fe40000000000 */
[C---:B------:R-:W-:Y:S02]  /*1f70*/  VIADD R24, R0.reuse, 0x10 ;  /* 0x0000001000187836 */ /* 0x040fe40000000000 */
[C---:B------:R-:W-:Y:S02]  /*1f80*/  VIADD R23, R0.reuse, 0x11 ;  /* 0x0000001100177836 */ /* 0x040fe40000000000 */
[C---:B------:R-:W-:Y:S02]  /*1f90*/  VIADD R22, R0.reuse, 0x19 ;  /* 0x0000001900167836 */ /* 0x040fe40000000000 */
[----:B------:R-:W-:-:S02]  /*1fa0*/  VIADD R16, R0, 0x20 ;  /* 0x0000002000107836 */ /* 0x000fc40000000000 */
[C---:B------:R-:W-:Y:S02]  /*1fb0*/  VIADD R15, R0.reuse, 0x21 ;  /* 0x00000021000f7836 */ /* 0x040fe40000000000 */
[C---:B------:R-:W-:Y:S02]  /*1fc0*/  VIADD R28, R0.reuse, 0x28 ;  /* 0x00000028001c7836 */ /* 0x040fe40000000000 */
[C---:B------:R-:W-:Y:S02]  /*1fd0*/  VIADD R31, R0.reuse, 0x30 ;  /* 0x00000030001f7836 */ /* 0x040fe40000000000 */
[C---:B------:R-:W-:Y:S02]  /*1fe0*/  VIADD R30, R0.reuse, 0x29 ;  /* 0x00000029001e7836 */ /* 0x040fe40000000000 */
[C---:B------:R-:W-:Y:S02]  /*1ff0*/  VIADD R36, R0.reuse, 0x38 ;  /* 0x0000003800247836 */ /* 0x040fe40000000000 */
[----:B------:R-:W-:Y:S01]  /*2000*/  VIADD R32, R0, 0x31 ;  /* 0x0000003100207836 */ /* 0x000fe20000000000 */
[----:B---3--:R-:W-:Y:S01]  /*2010*/  IADD3 R2, R4, 0x1, R2 ;  /* 0x0000000104027810 */ /* 0x008fe20007ffe002 */
[----:B------:R-:W-:Y:S01]  /*2020*/  FMUL.FTZ R4, R76, UR4 ;  /* 0x000000044c047c20 */ /* 0x000fe20008410000 */
[----:B------:R-:W-:-:S02]  /*2030*/  VIADD R37, R0, 0x39 ;  /* 0x0000003900257836 */ /* 0x000fc40000000000 */
[----:B------:R-:W-:Y:S01]  /*2040*/  IADD3 R2, R140, -UR15, R2 ;  /* 0x8000000f8c027c10 */ /* 0x000fe2000fffe002 */
[----:B------:R3:W-:Y:S03]  /*2050*/  MUFU.TANH R8, R4 ;  /* 0x0000000400087308 */ /* 0x0007e60000002400 */
[----:B------:R-:W-:Y:S01]  /*2060*/  IADD3 R14, R2, UR14, RZ ;  /* 0x0000000e020e7c10 */ /* 0x000fe2000fffe0ff */
[----:B------:R-:W-:-:S03]  /*2070*/  FMUL.FTZ R2, R64, UR4 ;  /* 0x0000000440027c20 */ /* 0x000fc60008410000 */
[----:B------:R-:W-:Y:S01]  /*2080*/  VIMNMX R21, R14, R140, PT ;  /* 0x0000008c0e157248 */ /* 0x000fe20003fe0100 */
[----:B------:R2:W4:Y:S01]  /*2090*/  MUFU.TANH R9, R2 ;  /* 0x0000000200097308 */ /* 0x0005220000002400 */
[----:B------:R-:W-:Y:S02]  /*20a0*/  BAR.SYNC.DEFER_BLOCKING 0x0 ;  /* 0x0000000000007b1d */ /* 0x000fe40000010000 */
[-C--:B------:R-:W-:Y:S02]  /*20b0*/  ISETP.GE.AND P2, PT, R29, R21.reuse, PT ;  /* 0x000000151d00720c */ /* 0x080fe40003f46270 */
[-C--:B------:R-:W-:Y:S02]  /*20c0*/  ISETP.GE.AND P3, PT, R0, R21.reuse, PT ;  /* 0x000000150000720c */ /* 0x080fe40003f66270 */
[----:B------:R-:W-:Y:S02]  /*20d0*/  ISETP.GE.AND P1, PT, R27, R21, PT ;  /* 0x000000151b00720c */ /* 0x000fe40003f26270 */
[----:B------:R-:W-:Y:S01]  /*20e0*/  FSEL R57, R144, -INF , !P2 ;  /* 0xff80000090397808 */ /* 0x000fe20005000000 */
[----:B---3--:R-:W-:Y:S01]  /*20f0*/  FMUL.FTZ R4, R77, UR4 ;  /* 0x000000044d047c20 */ /* 0x008fe20008410000 */
[----:B------:R-:W-:-:S02]  /*2100*/  FSEL R56, R145, -INF , !P3 ;  /* 0xff80000091387808 */ /* 0x000fc40005800000 */
[-C--:B------:R-:W-:Y:S01]  /*2110*/  ISETP.GE.AND P0, PT, R26, R21.reuse, PT ;  /* 0x000000151a00720c */ /* 0x080fe20003f06270 */
[----:B------:R3:W-:Y:S01]  /*2120*/  MUFU.TANH R7, R4 ;  /* 0x0000000400077308 */ /* 0x0007e20000002400 */
[----:B------:R-:W-:Y:S01]  /*2130*/  FSEL R64, R119, -INF , !P1 ;  /* 0xff80000077407808 */ /* 0x000fe20004800000 */
[----:B--2---:R-:W-:Y:S01]  /*2140*/  FMUL.FTZ R2, R65, UR4 ;  /* 0x0000000441027c20 */ /* 0x004fe20008410000 */
[----:B------:R-:W-:Y:S02]  /*2150*/  ISETP.GE.AND P2, PT, R24, R21, PT ;  /* 0x000000151800720c */ /* 0x000fe40003f46270 */
[----:B------:R-:W-:-:S03]  /*2160*/  FSEL R103, R118, -INF , !P0 ;  /* 0xff80000076677808 */ /* 0x000fc60004000000 */
[----:B------:R2:W4:Y:S01]  /*2170*/  MUFU.TANH R10, R2 ;  /* 0x00000002000a7308 */ /* 0x0005220000002400 */
[-C--:B------:R-:W-:Y:S02]  /*2180*/  ISETP.GE.AND P1, PT, R23, R21.reuse, PT ;  /* 0x000000151700720c */ /* 0x080fe40003f26270 */
[----:B-----5:R-:W-:Y:S02]  /*2190*/  FSEL R106, R95, -INF , !P2 ;  /* 0xff8000005f6a7808 */ /* 0x020fe40005000000 */
[-C--:B------:R-:W-:Y:S02]  /*21a0*/  ISETP.GE.AND P0, PT, R25, R21.reuse, PT ;  /* 0x000000151900720c */ /* 0x080fe40003f06270 */
[----:B------:R-:W-:Y:S02]  /*21b0*/  FSEL R130, R130, -INF , !P1 ;  /* 0xff80000082827808 */ /* 0x000fe40004800000 */
[----:B------:R-:W-:Y:S01]  /*21c0*/  ISETP.GE.AND P2, PT, R22, R21, PT ;  /* 0x000000151600720c */ /* 0x000fe20003f46270 */
[----:B---3--:R-:W-:Y:S01]  /*21d0*/  FMUL.FTZ R4, R72, UR4 ;  /* 0x0000000448047c20 */ /* 0x008fe20008410000 */
[----:B------:R-:W-:-:S02]  /*21e0*/  FSEL R137, R137, -INF , !P0 ;  /* 0xff80000089897808 */ /* 0x000fc40004000000 */
[----:B------:R-:W-:Y:S01]  /*21f0*/  ISETP.GE.AND P1, PT, R16, R21, PT ;  /* 0x000000151000720c */ /* 0x000fe20003f26270 */
[----:B------:R3:W5:Y:S01]  /*2200*/  MUFU.TANH R5, R4 ;  /* 0x0000000400057308 */ /* 0x0007620000002400 */
[----:B------:R-:W-:Y:S02]  /*2210*/  FSEL R136, R136, -INF , !P2 ;  /* 0xff80000088887808 */ /* 0x000fe40005000000 */
[----:B--2---:R-:W-:Y:S02]  /*2220*/  FMNMX.FTZ R2, R56, R57, !PT ;  /* 0x0000003938027209 */ /* 0x004fe40007810000 */
[----:B------:R-:W-:Y:S02]  /*2230*/  ISETP.GE.AND P0, PT, R15, R21, PT ;  /* 0x000000150f00720c */ /* 0x000fe40003f06270 */
[----:B------:R-:W-:Y:S02]  /*2240*/  FMNMX.FTZ R2, R64, R2, !PT ;  /* 0x0000000240027209 */ /* 0x000fe40007810000 */
[----:B-1----:R-:W-:-:S02]  /*2250*/  FSEL R172, R12, -INF , !P1 ;  /* 0xff8000000cac7808 */ /* 0x002fc40004800000 */
[----:B------:R-:W-:Y:S02]  /*2260*/  FMNMX.FTZ R2, R103, R2, !PT ;  /* 0x0000000267027209 */ /* 0x000fe40007810000 */
[-C--:B------:R-:W-:Y:S02]  /*2270*/  ISETP.GE.AND P2, PT, R28, R21.reuse, PT ;  /* 0x000000151c00720c */ /* 0x080fe40003f46270 */
[----:B------:R-:W-:Y:S02]  /*2280*/  FMNMX.FTZ R2, R106, R2, !PT ;  /* 0x000000026a027209 */ /* 0x000fe40007810000 */
[----:B----4-:R-:W-:Y:S01]  /*2290*/  FSEL R177, R11, -INF , !P0 ;  /* 0xff8000000bb17808 */ /* 0x010fe20004000000 */
[----:B---3--:R-:W-:Y:S01]  /*22a0*/  FMUL.FTZ R4, R73, UR4 ;  /* 0x0000000449047c20 */ /* 0x008fe20008410000 */
[----:B------:R-:W-:Y:S01]  /*22b0*/  FMNMX.FTZ R2, R130, R2, !PT ;  /* 0x0000000282027209 */ /* 0x000fe20007810000 */
[----:B------:R-:W-:Y:S01]  /*22c0*/  FMUL.FTZ R11, R50, UR4 ;  /* 0x00000004320b7c20 */ /* 0x000fe20008410000 */
[----:B------:R-:W-:Y:S01]  /*22d0*/  ISETP.GE.AND P0, PT, R31, R21, PT ;  /* 0x000000151f00720c */ /* 0x000fe20003f06270 */
[----:B------:R1:W2:Y:S01]  /*22e0*/  MUFU.TANH R6, R4 ;  /* 0x0000000400067308 */ /* 0x0002a20000002400 */
[----:B------:R-:W-:-:S02]  /*22f0*/  FMNMX.FTZ R2, R137, R2, !PT ;  /* 0x0000000289027209 */ /* 0x000fc40007810000 */
[----:B------:R-:W-:Y:S02]  /*2300*/  ISETP.GE.AND P1, PT, R30, R21, PT ;  /* 0x000000151e00720c */ /* 0x000fe40003f26270 */
[----:B------:R-:W-:Y:S02]  /*2310*/  FMNMX.FTZ R2, R136, R2, !PT ;  /* 0x0000000288027209 */ /* 0x000fe40007810000 */
[----:B------:R-:W-:Y:S02]  /*2320*/  FSEL R178, R9, -INF , !P2 ;  /* 0xff80000009b27808 */ /* 0x000fe40005000000 */
[----:B------:R-:W-:Y:S02]  /*2330*/  FMNMX.FTZ R2, R172, R2, !PT ;  /* 0x00000002ac027209 */ /* 0x000fe40007810000 */
[----:B------:R-:W-:Y:S02]  /*2340*/  FSEL R192, R8, -INF , !P0 ;  /* 0xff80000008c07808 */ /* 0x000fe40004000000 */
[----:B------:R-:W-:-:S02]  /*2350*/  FMNMX.FTZ R2, R177, R2, !PT ;  /* 0x00000002b1027209 */ /* 0x000fc40007810000 */
[----:B------:R-:W-:Y:S01]  /*2360*/  FSEL R179, R10, -INF , !P1 ;  /* 0xff8000000ab37808 */ /* 0x000fe20004800000 */
[----:B-1----:R-:W-:Y:S01]  /*2370*/  FMUL.FTZ R4, R48, UR4 ;  /* 0x0000000430047c20 */ /* 0x002fe20008410000 */
[----:B------:R-:W-:Y:S02]  /*2380*/  FMNMX.FTZ R2, R178, R2, !PT ;  /* 0x00000002b2027209 */ /* 0x000fe40007810000 */
[-C--:B------:R-:W-:Y:S01]  /*2390*/  ISETP.GE.AND P0, PT, R36, R21.reuse, PT ;  /* 0x000000152400720c */ /* 0x080fe20003f06270 */
[----:B------:R1:W3:Y:S01]  /*23a0*/  MUFU.TANH R41, R4 ;  /* 0x0000000400297308 */ /* 0x0002e20000002400 */
[----:B------:R-:W-:Y:S02]  /*23b0*/  ISETP.GE.AND P1, PT, R32, R21, PT ;  /* 0x000000152000720c */ /* 0x000fe40003f26270 */
[----:B------:R-:W-:Y:S02]  /*23c0*/  FMNMX.FTZ R2, R179, R2, !PT ;  /* 0x00000002b3027209 */ /* 0x000fe40007810000 */
[----:B-----5:R-:W-:-:S02]  /*23d0*/  FSEL R194, R5, -INF , !P0 ;  /* 0xff80000005c27808 */ /* 0x020fc40004000000 */
[----:B------:R-:W-:Y:S02]  /*23e0*/  ISETP.NE.AND P0, PT, R244, 0x1, PT ;  /* 0x00000001f400780c */ /* 0x000fe40003f05270 */
[----:B------:R-:W-:Y:S02]  /*23f0*/  FSEL R193, R7, -INF , !P1 ;  /* 0xff80000007c17808 */ /* 0x000fe40004800000 */
[----:B------:R-:W-:Y:S02]  /*2400*/  FMNMX.FTZ R2, R192, R2, !PT ;  /* 0x00000002c0027209 */ /* 0x000fe40007810000 */
[----:B------:R-:W-:Y:S02]  /*2410*/  ISETP.GE.AND P1, PT, R37, R21, PT ;  /* 0x000000152500720c */ /* 0x000fe40003f26270 */
[----:B------:R-:W-:Y:S01]  /*2420*/  FMNMX.FTZ R2, R193, R2, !PT ;  /* 0x00000002c1027209 */ /* 0x000fe20007810000 */
[----:B-1----:R-:W-:Y:S01]  /*2430*/  FMUL.FTZ R4, R49, UR4 ;  /* 0x0000000431047c20 */ /* 0x002fe20008410000 */
[----:B--2---:R-:W-:-:S02]  /*2440*/  FSEL R219, R6, -INF , !P1 ;  /* 0xff80000006db7808 */ /* 0x004fc40004800000 */
[----:B------:R-:W-:Y:S01]  /*2450*/  FMNMX.FTZ R2, R194, R2, !PT ;  /* 0x00000002c2027209 */ /* 0x000fe20007810000 */
[----:B------:R1:W2:Y:S03]  /*2460*/  MUFU.TANH R18, R4 ;  /* 0x0000000400127308 */ /* 0x0002a60000002400 */
[----:B------:R-:W-:Y:S01]  /*2470*/  FMNMX.FTZ R10, R219, R2, !PT ;  /* 0x00000002db0a7209 */ /* 0x000fe20007810000 */
[----:B---3--:R-:W-:Y:S06]  /*2480*/  @!P0 BRA `(.L_x_381) ;  /* 0x0000000000588947 */ /* 0x008fec0003800000 */
[----:B------:R-:W-:Y:S02]  /*2490*/  VIADD R2, R244, 0xfffffffe ;  /* 0xfffffffef4027836 */ /* 0x000fe40000000000 */
[----:B------:R-:W-:Y:S02]  /*24a0*/  IMAD.SHL.U32 R7, R248, 0x20, RZ ;  /* 0x00000020f8077824 */ /* 0x000fe400078e00ff */
[----:B-1----:R-:W-:Y:S01]  /*24b0*/  IMAD R4, R188, R2, RZ ;  /* 0x00000002bc047224 */ /* 0x002fe200078e02ff */
[----:B------:R-:W-:Y:S01]  /*24c0*/  SHF.R.S32.HI R5, RZ, 0x1f, R2 ;  /* 0x0000001fff057819 */ /* 0x000fe20000011402 */
[----:B------:R-:W-:-:S04]  /*24d0*/  IMAD.WIDE.U32 R8, R2, R185, R186 ;  /* 0x000000b902087225 */ /* 0x000fc800078e00ba */
[----:B------:R-:W-:Y:S01]  /*24e0*/  IMAD R2, R5, R185, R4 ;  /* 0x000000b905027224 */ /* 0x000fe200078e0204 */
[----:B------:R-:W-:-:S03]  /*24f0*/  LEA R4, P1, R8, UR8, 0x1 ;  /* 0x0000000808047c11 */ /* 0x000fc6000f8208ff */
[----:B------:R-:W-:Y:S01]  /*2500*/  IMAD.IADD R2, R9, 0x1, R2 ;  /* 0x0000000109027824 */ /* 0x000fe200078e0202 */
[----:B------:R-:W-:Y:S02]  /*2510*/  SHF.L.U64.HI R9, R248, 0x5, R249 ;  /* 0x00000005f8097819 */ /* 0x000fe400000102f9 */
        /* <DEDUP_REMOVED lines=13> */
.L_x_381:
[----:B------:R-:W4:Y:S01]  /*25f0*/  SHFL.BFLY PT, R8, R10, 0x2, 0x1f ;  /* 0x0c401f000a087f89 */ /* 0x000f2200000e0000 */
[--C-:B------:R-:W-:Y:S01]  /*2600*/  VIADDMNMX R20, R14, 0x40, R140.reuse, PT ;  /* 0x000000400e147846 */ /* 0x100fe2000380018c */
[----:B------:R-:W-:Y:S01]  /*2610*/  FMUL.FTZ R2, R51, UR4 ;  /* 0x0000000433027c20 */ /* 0x000fe20008410000 */
[----:B---3--:R-:W-:Y:S01]  /*2620*/  FMUL.FTZ R6, R62, UR4 ;  /* 0x000000043e067c20 */ /* 0x008fe20008410000 */
[----:B------:R-:W-:Y:S01]  /*2630*/  FMUL.FTZ R12, R45, UR4 ;  /* 0x000000042d0c7c20 */ /* 0x000fe20008410000 */
[-C--:B------:R-:W-:Y:S01]  /*2640*/  ISETP.GE.AND P6, PT, R27, R20.reuse, PT ;  /* 0x000000141b00720c */ /* 0x080fe20003fc6270 */
[----:B------:R3:W-:Y:S01]  /*2650*/  MUFU.TANH R50, R2 ;  /* 0x0000000200327308 */ /* 0x0007e20000002400 */
[-C--:B------:R-:W-:Y:S01]  /*2660*/  ISETP.GE.AND P4, PT, R29, R20.reuse, PT ;  /* 0x000000141d00720c */ /* 0x080fe20003f86270 */
[----:B-1----:R-:W-:Y:S01]  /*2670*/  FMUL.FTZ R4, R60, UR4 ;  /* 0x000000043c047c20 */ /* 0x002fe20008410000 */
[----:B------:R-:W-:Y:S01]  /*2680*/  FSEL R33, R97, -INF , !P6 ;  /* 0xff80000061217808 */ /* 0x000fe20007000000 */
[----:B------:R-:W-:Y:S01]  /*2690*/  FMUL.FTZ R7, R61, UR4 ;  /* 0x000000043d077c20 */ /* 0x000fe20008410000 */
[-C--:B------:R-:W-:Y:S01]  /*26a0*/  ISETP.GE.AND P6, PT, R0, R20.reuse, PT ;  /* 0x000000140000720c */ /* 0x080fe20003fc6270 */
[----:B------:R-:W-:Y:S01]  /*26b0*/  FMUL.FTZ R5, R63, UR4 ;  /* 0x000000043f057c20 */ /* 0x000fe20008410000 */
[----:B------:R-:W-:Y:S01]  /*26c0*/  FSEL R34, R113, -INF , !P4 ;  /* 0xff80000071227808 */ /* 0x000fe20006000000 */
[----:B------:R-:W-:Y:S01]  /*26d0*/  MUFU.TANH R45, R6 ;  /* 0x00000006002d7308 */ /* 0x000fe20000002400 */
[----:B------:R-:W-:Y:S01]  /*26e0*/  VIADDMNMX R19, R14, 0x48, R140, PT ;  /* 0x000000480e137846 */ /* 0x000fe2000380018c */
[----:B------:R-:W-:Y:S01]  /*26f0*/  FMUL.FTZ R9, R54, UR4 ;  /* 0x0000000436097c20 */ /* 0x000fe20008410000 */
[-C--:B------:R-:W-:Y:S01]  /*2700*/  ISETP.GE.AND P2, PT, R26, R20.reuse, PT ;  /* 0x000000141a00720c */ /* 0x080fe20003f46270 */
[----:B------:R-:W-:Y:S01]  /*2710*/  FMUL.FTZ R13, R55, UR4 ;  /* 0x00000004370d7c20 */ /* 0x000fe20008410000 */
[----:B------:R-:W-:Y:S01]  /*2720*/  ISETP.GE.AND P0, PT, R29, R19, PT ;  /* 0x000000131d00720c */ /* 0x000fe20003f06270 */
[----:B------:R-:W-:Y:S01]  /*2730*/  FMUL.FTZ R46, R46, UR4 ;  /* 0x000000042e2e7c20 */ /* 0x000fe20008410000 */
[----:B------:R-:W-:Y:S01]  /*2740*/  ISETP.GE.AND P1, PT, R24, R20, PT ;  /* 0x000000141800720c */ /* 0x000fe20003f26270 */
[----:B------:R1:W5:Y:S01]  /*2750*/  MUFU.TANH R48, R4 ;  /* 0x0000000400307308 */ /* 0x0003620000002400 */
[----:B---3--:R-:W-:Y:S01]  /*2760*/  FMUL.FTZ R2, R52, UR4 ;  /* 0x0000000434027c20 */ /* 0x008fe20008410000 */
[----:B----4-:R-:W-:Y:S01]  /*2770*/  FMNMX.FTZ R8, R10, R8, !PT ;  /* 0x000000080a087209 */ /* 0x010fe20007810000 */
[----:B------:R-:W-:Y:S01]  /*2780*/  FMUL.FTZ R47, R47, UR4 ;  /* 0x000000042f2f7c20 */ /* 0x000fe20008410000 */
[----:B------:R-:W-:Y:S01]  /*2790*/  FSEL R10, R114, -INF , !P6 ;  /* 0xff800000720a7808 */ /* 0x000fe20007000000 */
[----:B------:R-:W-:Y:S01]  /*27a0*/  ULDC UR10, c[0x0][0x2ec] ;  /* 0x0000bb00000a7ab9 */ /* 0x000fe20000000800 */
[----:B------:R-:W-:Y:S01]  /*27b0*/  FSEL R35, R96, -INF , !P2 ;  /* 0xff80000060237808 */ /* 0x000fe20005000000 */
[----:B------:R-:W-:Y:S01]  /*27c0*/  SHFL.BFLY PT, R104, R8, 0x1, 0x1f ;  /* 0x0c201f0008687f89 */ /* 0x000fe200000e0000 */
[----:B------:R3:W-:Y:S01]  /*27d0*/  MUFU.TANH R6, R2 ;  /* 0x0000000200067308 */ /* 0x0007e20000002400 */
[----:B------:R-:W-:-:S02]  /*27e0*/  FSEL R38, R112, -INF , !P0 ;  /* 0xff80000070267808 */ /* 0x000fc40004000000 */
[-C--:B------:R-:W-:Y:S02]  /*27f0*/  ISETP.GE.AND P0, PT, R23, R20.reuse, PT ;  /* 0x000000141700720c */ /* 0x080fe40003f06270 */
[----:B------:R-:W-:Y:S02]  /*2800*/  FSEL R43, R89, -INF , !P1 ;  /* 0xff800000592b7808 */ /* 0x000fe40004800000 */
[-C--:B------:R-:W-:Y:S01]  /*2810*/  ISETP.GE.AND P5, PT, R26, R19.reuse, PT ;  /* 0x000000131a00720c */ /* 0x080fe20003fa6270 */
[----:B------:R-:W4:Y:S01]  /*2820*/  MUFU.TANH R7, R7 ;  /* 0x0000000700077308 */ /* 0x000f220000002400 */
[----:B------:R-:W-:Y:S01]  /*2830*/  ISETP.GE.AND P6, PT, R25, R20, PT ;  /* 0x000000141900720c */ /* 0x000fe20003fc6270 */
[----:B-1----:R-:W-:Y:S01]  /*2840*/  FMUL.FTZ R4, R53, UR4 ;  /* 0x0000000435047c20 */ /* 0x002fe20008410000 */
[----:B------:R-:W-:Y:S02]  /*2850*/  FSEL R42, R88, -INF , !P0 ;  /* 0xff800000582a7808 */ /* 0x000fe40004000000 */
[----:B------:R-:W-:-:S02]  /*2860*/  ISETP.GE.AND P4, PT, R24, R19, PT ;  /* 0x000000131800720c */ /* 0x000fc40003f86270 */
[----:B------:R-:W-:Y:S01]  /*2870*/  FSEL R40, R92, -INF , !P5 ;  /* 0xff8000005c287808 */ /* 0x000fe20006800000 */
[----:B------:R1:W-:Y:S01]  /*2880*/  MUFU.TANH R17, R11 ;  /* 0x0000000b00117308 */ /* 0x0003e20000002400 */
[----:B---3--:R-:W-:Y:S02]  /*2890*/  FMNMX.FTZ R2, R10, R34, !PT ;  /* 0x000000220a027209 */ /* 0x008fe40007810000 */
[----:B------:R-:W-:Y:S02]  /*28a0*/  ISETP.GE.AND P5, PT, R22, R20, PT ;  /* 0x000000141600720c */ /* 0x000fe40003fa6270 */
[----:B------:R-:W-:Y:S02]  /*28b0*/  FMNMX.FTZ R2, R33, R2, !PT ;  /* 0x0000000221027209 */ /* 0x000fe40007810000 */
[----:B------:R-:W-:Y:S01]  /*28c0*/  FSEL R60, R81, -INF , !P6 ;  /* 0xff800000513c7808 */ /* 0x000fe20007000000 */
[----:B------:R-:W-:Y:S01]  /*28d0*/  MUFU.TANH R49, R5 ;  /* 0x0000000500317308 */ /* 0x000fe20000002400 */
[----:B------:R-:W-:-:S02]  /*28e0*/  FMNMX.FTZ R2, R35, R2, !PT ;  /* 0x0000000223027209 */ /* 0x000fc40007810000 */
[----:B------:R-:W-:Y:S02]  /*28f0*/  FSEL R61, R83, -INF , !P4 ;  /* 0xff800000533d7808 */ /* 0x000fe40006000000 */
[----:B------:R-:W-:Y:S02]  /*2900*/  FMNMX.FTZ R2, R43, R2, !PT ;  /* 0x000000022b027209 */ /* 0x000fe40007810000 */
[----:B------:R-:W-:Y:S01]  /*2910*/  ISETP.GE.AND P4, PT, R16, R20, PT ;  /* 0x000000141000720c */ /* 0x000fe20003f86270 */
[----:B------:R3:W-:Y:S01]  /*2920*/  MUFU.TANH R5, R4 ;  /* 0x0000000400057308 */ /* 0x0007e20000002400 */
[----:B------:R-:W-:Y:S01]  /*2930*/  FMNMX.FTZ R2, R42, R2, !PT ;  /* 0x000000022a027209 */ /* 0x000fe20007810000 */
[----:B-1----:R-:W-:Y:S01]  /*2940*/  FMUL.FTZ R11, R44, UR4 ;  /* 0x000000042c0b7c20 */ /* 0x002fe20008410000 */
[----:B------:R-:W-:Y:S02]  /*2950*/  FSEL R59, R80, -INF , !P5 ;  /* 0xff800000503b7808 */ /* 0x000fe40006800000 */
[----:B------:R-:W-:-:S02]  /*2960*/  ISETP.GE.AND P5, PT, R28, R20, PT ;  /* 0x000000141c00720c */ /* 0x000fc40003fa6270 */
[----:B------:R-:W-:Y:S01]  /*2970*/  FMNMX.FTZ R2, R60, R2, !PT ;  /* 0x000000023c027209 */ /* 0x000fe20007810000 */
[----:B------:R-:W1:Y:S01]  /*2980*/  MUFU.TANH R11, R11 ;  /* 0x0000000b000b7308 */ /* 0x000e620000002400 */
[----:B------:R-:W-:Y:S02]  /*2990*/  FSEL R131, R41, -INF , !P4 ;  /* 0xff80000029837808 */ /* 0x000fe40006000000 */
[-C--:B------:R-:W-:Y:S02]  /*29a0*/  ISETP.GE.AND P6, PT, R15, R20.reuse, PT ;  /* 0x000000140f00720c */ /* 0x080fe40003fc6270 */
[----:B------:R-:W-:Y:S02]  /*29b0*/  ISETP.GE.AND P4, PT, R30, R20, PT ;  /* 0x000000141e00720c */ /* 0x000fe40003f86270 */
[----:B------:R-:W-:Y:S01]  /*29c0*/  FMNMX.FTZ R2, R59, R2, !PT ;  /* 0x000000023b027209 */ /* 0x000fe20007810000 */
[----:B------:R-:W1:Y:S01]  /*29d0*/  MUFU.TANH R12, R12 ;  /* 0x0000000c000c7308 */ /* 0x000e620000002400 */
[----:B-----5:R-:W-:-:S02]  /*29e0*/  FSEL R135, R48, -INF , !P5 ;  /* 0xff80000030877808 */ /* 0x020fc40006800000 */
[-C--:B------:R-:W-:Y:S02]  /*29f0*/  ISETP.GE.AND P5, PT, R0, R19.reuse, PT ;  /* 0x000000130000720c */ /* 0x080fe40003fa6270 */
[----:B--2---:R-:W-:Y:S02]  /*2a00*/  FSEL R133, R18, -INF , !P6 ;  /* 0xff80000012857808 */ /* 0x004fe40007000000 */
[----:B------:R-:W-:Y:S01]  /*2a10*/  FMNMX.FTZ R2, R131, R2, !PT ;  /* 0x0000000283027209 */ /* 0x000fe20007810000 */
[----:B------:R2:W5:Y:S01]  /*2a20*/  MUFU.TANH R44, R9 ;  /* 0x00000009002c7308 */ /* 0x0005620000002400 */
[----:B----4-:R-:W-:Y:S02]  /*2a30*/  FSEL R134, R7, -INF , !P4 ;  /* 0xff80000007867808 */ /* 0x010fe40006000000 */
[----:B------:R-:W-:Y:S02]  /*2a40*/  ISETP.GE.AND P3, PT, R27, R19, PT ;  /* 0x000000131b00720c */ /* 0x000fe40003f66270 */
[----:B------:R-:W-:-:S02]  /*2a50*/  FSEL R7, R115, -INF , !P5 ;  /* 0xff80000073077808 */ /* 0x000fc40006800000 */
[----:B---3--:R-:W-:Y:S01]  /*2a60*/  FMNMX.FTZ R4, R133, R2, !PT ;  /* 0x0000000285047209 */ /* 0x008fe20007810000 */
[----:B------:R-:W3:Y:S01]  /*2a70*/  MUFU.TANH R13, R13 ;  /* 0x0000000d000d7308 */ /* 0x000ee20000002400 */
[----:B------:R-:W-:Y:S02]  /*2a80*/  FSEL R39, R93, -INF , !P3 ;  /* 0xff8000005d277808 */ /* 0x000fe40005800000 */
[----:B------:R-:W-:Y:S02]  /*2a90*/  FMNMX.FTZ R2, R7, R38, !PT ;  /* 0x0000002607027209 */ /* 0x000fe40007810000 */
[----:B------:R-:W-:Y:S02]  /*2aa0*/  ISETP.GE.AND P3, PT, R23, R19, PT ;  /* 0x000000131700720c */ /* 0x000fe40003f66270 */
[----:B------:R-:W-:Y:S01]  /*2ab0*/  FMNMX.FTZ R2, R39, R2, !PT ;  /* 0x0000000227027209 */ /* 0x000fe20007810000 */
[----:B------:R-:W4:Y:S01]  /*2ac0*/  MUFU.TANH R46, R46 ;  /* 0x0000002e002e7308 */ /* 0x000f220000002400 */
[----:B------:R-:W-:-:S02]  /*2ad0*/  ISETP.GE.AND P6, PT, R31, R20, PT ;  /* 0x000000141f00720c */ /* 0x000fc40003fc6270 */
[----:B------:R-:W-:Y:S02]  /*2ae0*/  FMNMX.FTZ R2, R40, R2, !PT ;  /* 0x0000000228027209 */ /* 0x000fe40007810000 */
[----:B------:R-:W-:Y:S02]  /*2af0*/  ISETP.GE.AND P5, PT, R36, R20, PT ;  /* 0x000000142400720c */ /* 0x000fe40003fa6270 */
[----:B------:R-:W-:Y:S01]  /*2b00*/  FMNMX.FTZ R4, R135, R4, !PT ;  /* 0x0000000487047209 */ /* 0x000fe20007810000 */
[----:B------:R-:W4:Y:S01]  /*2b10*/  MUFU.TANH R47, R47 ;  /* 0x0000002f002f7308 */ /* 0x000f220000002400 */
[----:B------:R-:W-:Y:S02]  /*2b20*/  ISETP.GE.AND P2, PT, R25, R19, PT ;  /* 0x000000131900720c */ /* 0x000fe40003f46270 */
[----:B--2---:R-:W-:Y:S02]  /*2b30*/  FSEL R9, R90, -INF , !P3 ;  /* 0xff8000005a097808 */ /* 0x004fe40005800000 */
[----:B------:R-:W-:-:S02]  /*2b40*/  FMNMX.FTZ R2, R61, R2, !PT ;  /* 0x000000023d027209 */ /* 0x000fc40007810000 */
[----:B------:R-:W-:Y:S02]  /*2b50*/  FSEL R175, R6, -INF , !P6 ;  /* 0xff80000006af7808 */ /* 0x000fe40007000000 */
[-C--:B------:R-:W-:Y:S02]  /*2b60*/  ISETP.GE.AND P4, PT, R32, R20.reuse, PT ;  /* 0x000000142000720c */ /* 0x080fe40003f86270 */
[----:B------:R-:W-:Y:S02]  /*2b70*/  ISETP.GE.AND P6, PT, R37, R20, PT ;  /* 0x000000142500720c */ /* 0x000fe40003fc6270 */
[----:B------:R-:W-:Y:S02]  /*2b80*/  FMNMX.FTZ R4, R134, R4, !PT ;  /* 0x0000000486047209 */ /* 0x000fe40007810000 */
[----:B-1----:R-:W-:Y:S02]  /*2b90*/  FSEL R212, R11, -INF , !P5 ;  /* 0xff8000000bd47808 */ /* 0x002fe40006800000 */
[----:B------:R-:W-:-:S02]  /*2ba0*/  ISETP.GE.AND P1, PT, R22, R19, PT ;  /* 0x000000131600720c */ /* 0x000fc40003f26270 */
[----:B------:R-:W-:Y:S02]  /*2bb0*/  FSEL R11, R82, -INF , !P2 ;  /* 0xff800000520b7808 */ /* 0x000fe40005000000 */
[----:B------:R-:W-:Y:S02]  /*2bc0*/  FMNMX.FTZ R2, R9, R2, !PT ;  /* 0x0000000209027209 */ /* 0x000fe40007810000 */
[----:B------:R-:W-:Y:S02]  /*2bd0*/  FSEL R176, R5, -INF , !P4 ;  /* 0xff80000005b07808 */ /* 0x000fe40006000000 */
[----:B------:R-:W-:Y:S02]  /*2be0*/  FMNMX.FTZ R4, R175, R4, !PT ;  /* 0x00000004af047209 */ /* 0x000fe40007810000 */
[----:B------:R-:W-:Y:S02]  /*2bf0*/  FSEL R215, R12, -INF , !P6 ;  /* 0xff8000000cd77808 */ /* 0x000fe40007000000 */
[----:B------:R-:W-:-:S02]  /*2c00*/  ISETP.GE.AND P0, PT, R16, R19, PT ;  /* 0x000000131000720c */ /* 0x000fc40003f06270 */
[----:B------:R-:W-:Y:S02]  /*2c10*/  FSEL R12, R58, -INF , !P1 ;  /* 0xff8000003a0c7808 */ /* 0x000fe40004800000 */
[----:B------:R-:W-:Y:S02]  /*2c20*/  FMNMX.FTZ R2, R11, R2, !PT ;  /* 0x000000020b027209 */ /* 0x000fe40007810000 */
[----:B------:R-:W-:Y:S02]  /*2c30*/  FMNMX.FTZ R4, R176, R4, !PT ;  /* 0x00000004b0047209 */ /* 0x000fe40007810000 */
[----:B------:R-:W-:Y:S02]  /*2c40*/  ISETP.GE.AND P2, PT, R15, R19, PT ;  /* 0x000000130f00720c */ /* 0x000fe40003f46270 */
[----:B------:R-:W-:Y:S02]  /*2c50*/  FSEL R107, R17, -INF , !P0 ;  /* 0xff800000116b7808 */ /* 0x000fe40004000000 */
[----:B------:R-:W-:-:S02]  /*2c60*/  FMNMX.FTZ R2, R12, R2, !PT ;  /* 0x000000020c027209 */ /* 0x000fc40007810000 */
[----:B------:R-:W-:Y:S02]  /*2c70*/  FMNMX.FTZ R4, R212, R4, !PT ;  /* 0x00000004d4047209 */ /* 0x000fe40007810000 */
[-C--:B------:R-:W-:Y:S02]  /*2c80*/  ISETP.GE.AND P1, PT, R28, R19.reuse, PT ;  /* 0x000000131c00720c */ /* 0x080fe40003f26270 */
[----:B------:R-:W-:Y:S02]  /*2c90*/  FSEL R128, R50, -INF , !P2 ;  /* 0xff80000032807808 */ /* 0x000fe40005000000 */
[----:B------:R-:W-:Y:S02]  /*2ca0*/  FMNMX.FTZ R2, R107, R2, !PT ;  /* 0x000000026b027209 */ /* 0x000fe40007810000 */
[----:B------:R-:W-:Y:S01]  /*2cb0*/  FMNMX.FTZ R102, R215, R4, !PT ;  /* 0x00000004d7667209 */ /* 0x000fe20007810000 */
[----:B------:R-:W-:Y:S01]  /*2cc0*/  FMUL.FTZ R4, R66, UR4 ;  /* 0x0000000442047c20 */ /* 0x000fe20008410000 */
[----:B------:R-:W-:-:S02]  /*2cd0*/  ISETP.GE.AND P2, PT, R30, R19, PT ;  /* 0x000000131e00720c */ /* 0x000fc40003f46270 */
[----:B------:R-:W-:Y:S01]  /*2ce0*/  FSEL R129, R45, -INF , !P1 ;  /* 0xff8000002d817808 */ /* 0x000fe20004800000 */
[----:B------:R-:W1:Y:S01]  /*2cf0*/  SHFL.BFLY PT, R5, R102, 0x2, 0x1f ;  /* 0x0c401f0066057f89 */ /* 0x000e6200000e0000 */
[----:B------:R-:W-:Y:S01]  /*2d00*/  FMNMX.FTZ R2, R128, R2, !PT ;  /* 0x0000000280027209 */ /* 0x000fe20007810000 */
[----:B------:R2:W-:Y:S01]  /*2d10*/  MUFU.TANH R65, R4 ;  /* 0x0000000400417308 */ /* 0x0005e20000002400 */
[-C--:B------:R-:W-:Y:S02]  /*2d20*/  ISETP.GE.AND P0, PT, R31, R19.reuse, PT ;  /* 0x000000131f00720c */ /* 0x080fe40003f06270 */
[----:B------:R-:W-:Y:S02]  /*2d30*/  FSEL R132, R49, -INF , !P2 ;  /* 0xff80000031847808 */ /* 0x000fe40005000000 */
[----:B------:R-:W-:Y:S02]  /*2d40*/  FMNMX.FTZ R2, R129, R2, !PT ;  /* 0x0000000281027209 */ /* 0x000fe40007810000 */
[----:B------:R-:W-:-:S02]  /*2d50*/  ISETP.GE.AND P1, PT, R32, R19, PT ;  /* 0x000000132000720c */ /* 0x000fc40003f26270 */
[----:B-----5:R-:W-:Y:S02]  /*2d60*/  FSEL R173, R44, -INF , !P0 ;  /* 0xff8000002cad7808 */ /* 0x020fe40004000000 */
[----:B------:R-:W-:Y:S02]  /*2d70*/  FMNMX.FTZ R2, R132, R2, !PT ;  /* 0x0000000284027209 */ /* 0x000fe40007810000 */
[-C--:B------:R-:W-:Y:S02]  /*2d80*/  ISETP.GE.AND P2, PT, R36, R19.reuse, PT ;  /* 0x000000132400720c */ /* 0x080fe40003f46270 */
[----:B---3--:R-:W-:Y:S02]  /*2d90*/  FSEL R174, R13, -INF , !P1 ;  /* 0xff8000000dae7808 */ /* 0x008fe40004800000 */
[----:B------:R-:W-:Y:S01]  /*2da0*/  FMNMX.FTZ R2, R173, R2, !PT ;  /* 0x00000002ad027209 */ /* 0x000fe20007810000 */
[----:B--2---:R-:W-:Y:S01]  /*2db0*/  FMUL.FTZ R4, R67, UR4 ;  /* 0x0000000443047c20 */ /* 0x004fe20008410000 */
[----:B------:R-:W-:-:S02]  /*2dc0*/  ISETP.GE.AND P0, PT, R37, R19, PT ;  /* 0x000000132500720c */ /* 0x000fc40003f06270 */
[----:B----4-:R-:W-:Y:S01]  /*2dd0*/  FSEL R213, R46, -INF , !P2 ;  /* 0xff8000002ed57808 */ /* 0x010fe20005000000 */
[----:B------:R2:W-:Y:S01]  /*2de0*/  MUFU.TANH R63, R4 ;  /* 0x00000004003f7308 */ /* 0x0005e20000002400 */
[----:B------:R-:W-:Y:S02]  /*2df0*/  FMNMX.FTZ R2, R174, R2, !PT ;  /* 0x00000002ae027209 */ /* 0x000fe40007810000 */
[----:B------:R-:W-:Y:S02]  /*2e00*/  FSEL R218, R47, -INF , !P0 ;  /* 0xff8000002fda7808 */ /* 0x000fe40004000000 */
[----:B------:R-:W-:Y:S01]  /*2e10*/  FMNMX.FTZ R101, R213, R2, !PT ;  /* 0x00000002d5657209 */ /* 0x000fe20007810000 */
[----:B------:R-:W-:Y:S01]  /*2e20*/  FMUL.FTZ R2, R78, UR4 ;  /* 0x000000044e027c20 */ /* 0x000fe20008410000 */
[----:B-1----:R-:W-:Y:S02]  /*2e30*/  FMNMX.FTZ R102, R102, R5, !PT ;  /* 0x0000000566667209 */ /* 0x002fe40007810000 */
[----:B------:R-:W-:Y:S01]  /*2e40*/  FMNMX.FTZ R101, R218, R101, !PT ;  /* 0x00000065da657209 */ /* 0x000fe20007810000 */
[----:B------:R1:W3:Y:S01]  /*2e50*/  MUFU.TANH R62, R2 ;  /* 0x00000002003e7308 */ /* 0x0002e20000002400 */
[----:B------:R-:W-:Y:S01]  /*2e60*/  FMNMX.FTZ R104, R8, R104, !PT ;  /* 0x0000006808687209 */ /* 0x000fe20007810000 */
[----:B------:R-:W4:Y:S01]  /*2e70*/  SHFL.BFLY PT, R5, R102, 0x1, 0x1f ;  /* 0x0c201f0066057f89 */ /* 0x000f2200000e0000 */
[----:B------:R-:W-:-:S02]  /*2e80*/  VIADDMNMX R18, R14, 0x8, R140, PT ;  /* 0x000000080e127846 */ /* 0x000fc4000380018c */
[----:B------:R-:W-:Y:S01]  /*2e90*/  FSETP.NEU.FTZ.AND P0, PT, R104, -INF , PT ;  /* 0xff8000006800780b */ /* 0x000fe20003f1d000 */
[----:B------:R-:W5:Y:S01]  /*2ea0*/  SHFL.BFLY PT, R6, R101, 0x2, 0x1f ;  /* 0x0c401f0065067f89 */ /* 0x000f6200000e0000 */
[----:B--2---:R-:W-:Y:S01]  /*2eb0*/  FMUL.FTZ R4, R75, UR4 ;  /* 0x000000044b047c20 */ /* 0x004fe20008410000 */
[-C--:B------:R-:W-:Y:S02]  /*2ec0*/  ISETP.GE.AND P3, PT, R29, R18.reuse, PT ;  /* 0x000000121d00720c */ /* 0x080fe40003f66270 */
[-C--:B------:R-:W-:Y:S01]  /*2ed0*/  ISETP.GE.AND P1, PT, R26, R18.reuse, PT ;  /* 0x000000121a00720c */ /* 0x080fe20003f26270 */
[----:B------:R-:W-:Y:S01]  /*2ee0*/  MUFU.TANH R68, R4 ;  /* 0x0000000400447308 */ /* 0x000fe20000002400 */
[-C--:B------:R-:W-:Y:S02]  /*2ef0*/  ISETP.GE.AND P2, PT, R27, R18.reuse, PT ;  /* 0x000000121b00720c */ /* 0x080fe40003f46270 */
[----:B------:R-:W-:Y:S02]  /*2f00*/  FSEL R58, R138, -INF , !P3 ;  /* 0xff8000008a3a7808 */ /* 0x000fe40005800000 */
[-C--:B------:R-:W-:Y:S01]  /*2f10*/  ISETP.GE.AND P6, PT, R23, R18.reuse, PT ;  /* 0x000000121700720c */ /* 0x080fe20003fc6270 */
[----:B-1----:R-:W-:Y:S01]  /*2f20*/  FMUL.FTZ R2, R79, UR4 ;  /* 0x000000044f027c20 */ /* 0x002fe20008410000 */
[----:B------:R-:W-:-:S02]  /*2f30*/  ISETP.GE.AND P3, PT, R16, R18, PT ;  /* 0x000000121000720c */ /* 0x000fc40003f66270 */
[-C--:B------:R-:W-:Y:S01]  /*2f40*/  ISETP.GE.AND P5, PT, R25, R18.reuse, PT ;  /* 0x000000121900720c */ /* 0x080fe20003fa6270 */
[----:B------:R1:W2:Y:S01]  /*2f50*/  MUFU.TANH R41, R2 ;  /* 0x0000000200297308 */ /* 0x0002a20000002400 */
[----:B------:R-:W-:Y:S02]  /*2f60*/  FSEL R14, R99, -INF , !P6 ;  /* 0xff800000630e7808 */ /* 0x000fe40007000000 */
[----:B------:R-:W-:Y:S02]  /*2f70*/  ISETP.GE.AND P4, PT, R22, R18, PT ;  /* 0x000000121600720c */ /* 0x000fe40003f86270 */
[----:B----4-:R-:W-:Y:S02]  /*2f80*/  FMNMX.FTZ R102, R102, R5, !PT ;  /* 0x0000000566667209 */ /* 0x010fe40007810000 */
[----:B------:R-:W-:Y:S02]  /*2f90*/  FSEL R13, R94, -INF , !P5 ;  /* 0xff8000005e0d7808 */ /* 0x000fe40006800000 */
[----:B-----5:R-:W-:Y:S01]  /*2fa0*/  FMNMX.FTZ R101, R101, R6, !PT ;  /* 0x0000000665657209 */ /* 0x020fe20007810000 */
[----:B------:R-:W-:Y:S01]  /*2fb0*/  FMUL.FTZ R17, R102, UR10 ;  /* 0x0000000a66117c20 */ /* 0x000fe20008410000 */
[----:B------:R-:W-:Y:S01]  /*2fc0*/  IMAD R6, R180, 0x20, R142 ;  /* 0x00000020b4067824 */ /* 0x000fe200078e028e */
[----:B------:R-:W-:-:S02]  /*2fd0*/  FSEL R22, R91, -INF , !P4 ;  /* 0xff8000005b167808 */ /* 0x000fc40006000000 */
[----:B------:R-:W4:Y:S01]  /*2fe0*/  SHFL.BFLY PT, R5, R101, 0x1, 0x1f ;  /* 0x0c201f0065057f89 */ /* 0x000f2200000e0000 */
[----:B------:R-:W-:Y:S01]  /*2ff0*/  FSEL R100, R100, -INF , !P3 ;  /* 0xff80000064647808 */ /* 0x000fe20005800000 */
[----:B-1----:R-:W-:Y:S01]  /*3000*/  FMUL.FTZ R2, R74, UR4 ;  /* 0x000000044a027c20 */ /* 0x002fe20008410000 */
[-C--:B------:R-:W-:Y:S02]  /*3010*/  ISETP.GE.AND P6, PT, R31, R18.reuse, PT ;  /* 0x000000121f00720c */ /* 0x080fe40003fc6270 */
[-C--:B------:R-:W-:Y:S01]  /*3020*/  ISETP.GE.AND P5, PT, R32, R18.reuse, PT ;  /* 0x000000122000720c */ /* 0x080fe20003fa6270 */
[----:B------:R1:W5:Y:S01]  /*3030*/  MUFU.TANH R69, R2 ;  /* 0x0000000200457308 */ /* 0x0003620000002400 */
[----:B---3--:R-:W-:Y:S02]  /*3040*/  FSEL R250, R62, -INF , !P6 ;  /* 0xff8000003efa7808 */ /* 0x008fe40007000000 */
[----:B------:R-:W-:Y:S02]  /*3050*/  ISETP.GE.AND P4, PT, R36, R18, PT ;  /* 0x000000122400720c */ /* 0x000fe40003f86270 */
[----:B--2---:R-:W-:-:S02]  /*3060*/  FSEL R251, R41, -INF , !P5 ;  /* 0xff80000029fb7808 */ /* 0x004fc40006800000 */
[----:B------:R-:W-:-:S04]  /*3070*/  ISETP.GE.AND P3, PT, R37, R18, PT ;  /* 0x000000122500720c */ /* 0x000fc80003f66270 */
[----:B------:R-:W-:Y:S01]  /*3080*/  FSEL R195, R68, -INF , !P3 ;  /* 0xff80000044c37808 */ /* 0x000fe20005800000 */
[----:B-1----:R-:W-:Y:S01]  /*3090*/  FMUL.FTZ R2, R104, UR10 ;  /* 0x0000000a68027c20 */ /* 0x002fe20008410000 */
[----:B----4-:R-:W-:Y:S02]  /*30a0*/  FMNMX.FTZ R101, R101, R5, !PT ;  /* 0x0000000565657209 */ /* 0x010fe40007810000 */
[----:B-----5:R-:W-:Y:S02]  /*30b0*/  FSEL R252, R69, -INF , !P4 ;  /* 0xff80000045fc7808 */ /* 0x020fe40006000000 */
[----:B------:R-:W-:Y:S01]  /*30c0*/  FSEL R2, R2, RZ, P0 ;  /* 0x000000ff02027208 */ /* 0x000fe20000000000 */
[----:B------:R-:W-:Y:S01]  /*30d0*/  FMUL.FTZ R16, R101, UR10 ;  /* 0x0000000a65107c20 */ /* 0x000fe20008410000 */
[----:B------:R-:W-:-:S03]  /*30e0*/  FSETP.NEU.FTZ.AND P0, PT, R102, -INF , PT ;  /* 0xff8000006600780b */ /* 0x000fc60003f1d000 */
[----:B------:R-:W-:Y:S01]  /*30f0*/  FFMA.FTZ R4, R56, UR10, -R2 ;  /* 0x0000000a38047c23 */ /* 0x000fe20008010802 */
[----:B------:R-:W-:Y:S02]  /*3100*/  FSEL R17, R17, RZ, P0 ;  /* 0x000000ff11117208 */ /* 0x000fe40000000000 */
[-C--:B------:R-:W-:Y:S01]  /*3110*/  ISETP.GE.AND P0, PT, R24, R18.reuse, PT ;  /* 0x000000121800720c */ /* 0x080fe20003f06270 */
[----:B------:R1:W-:Y:S01]  /*3120*/  MUFU.EX2 R141, R4 ;  /* 0x00000004008d7308 */ /* 0x0003e20000000800 */
[----:B------:R-:W-:Y:S01]  /*3130*/  FSEL R56, R116, -INF , !P1 ;  /* 0xff80000074387808 */ /* 0x000fe20004800000 */
[--C-:B------:R-:W-:Y:S01]  /*3140*/  FFMA.FTZ R8, R42, UR10, -R17.reuse ;  /* 0x0000000a2a087c23 */ /* 0x100fe20008010811 */
[----:B------:R-:W-:Y:S01]  /*3150*/  ISETP.GE.AND P1, PT, R0, R18, PT ;  /* 0x000000120000720c */ /* 0x000fe20003f26270 */
[----:B------:R-:W-:Y:S01]  /*3160*/  FFMA.FTZ R0, R35, UR10, -R17 ;  /* 0x0000000a23007c23 */ /* 0x000fe20008010811 */
[----:B------:R-:W-:Y:S02]  /*3170*/  FSEL R23, R98, -INF , !P0 ;  /* 0xff80000062177808 */ /* 0x000fe40004000000 */
[----:B------:R-:W-:Y:S01]  /*3180*/  FSETP.NEU.FTZ.AND P0, PT, R101, -INF , PT ;  /* 0xff8000006500780b */ /* 0x000fe20003f1d000 */
[----:B------:R2:W-:Y:S03]  /*3190*/  MUFU.EX2 R239, R0 ;  /* 0x0000000000ef7308 */ /* 0x0005e60000000800 */
[----:B------:R-:W-:-:S02]  /*31a0*/  FSEL R16, R16, RZ, P0 ;  /* 0x000000ff10107208 */ /* 0x000fc40000000000 */
[----:B------:R-:W-:-:S03]  /*31b0*/  ISETP.GE.AND P0, PT, R30, R18, PT ;  /* 0x000000121e00720c */ /* 0x000fc60003f06270 */
[----:B------:R-:W-:Y:S01]  /*31c0*/  MUFU.EX2 R233, R8 ;  /* 0x0000000800e97308 */ /* 0x000fe20000000800 */
[----:B-1----:R-:W-:Y:S01]  /*31d0*/  FFMA.FTZ R4, R57, UR10, -R2 ;  /* 0x0000000a39047c23 */ /* 0x002fe20008010802 */
[----:B------:R-:W-:Y:S02]  /*31e0*/  FSEL R57, R117, -INF , !P2 ;  /* 0xff80000075397808 */ /* 0x000fe40005000000 */
[----:B------:R-:W-:Y:S02]  /*31f0*/  ISETP.GE.AND P2, PT, R15, R18, PT ;  /* 0x000000120f00720c */ /* 0x000fe40003f46270 */
[----:B------:R-:W-:Y:S02]  /*3200*/  FSEL R15, R139, -INF , !P1 ;  /* 0xff8000008b0f7808 */ /* 0x000fe40004800000 */
[----:B------:R1:W-:Y:S01]  /*3210*/  MUFU.EX2 R120, R4 ;  /* 0x0000000400787308 */ /* 0x0003e20000000800 */
[----:B--2---:R-:W-:Y:S01]  /*3220*/  IMAD.IADD R0, R143, 0x1, R6 ;  /* 0x000000018f007824 */ /* 0x004fe200078e0206 */
[----:B------:R-:W-:-:S02]  /*3230*/  FMNMX.FTZ R5, R15, R58, !PT ;  /* 0x0000003a0f057209 */ /* 0x000fc40007810000 */
[----:B------:R-:W-:Y:S02]  /*3240*/  ISETP.GE.AND P1, PT, R28, R18, PT ;  /* 0x000000121c00720c */ /* 0x000fe40003f26270 */
[----:B------:R-:W-:Y:S02]  /*3250*/  FMNMX.FTZ R5, R57, R5, !PT ;  /* 0x0000000539057209 */ /* 0x000fe40007810000 */
[----:B------:R-:W-:Y:S01]  /*3260*/  LEA R224, R0, UR5, 0x1 ;  /* 0x0000000500e07c11 */ /* 0x000fe2000f8e08ff */
[----:B------:R-:W-:Y:S01]  /*3270*/  FFMA.FTZ R0, R38, UR10, -R16 ;  /* 0x0000000a26007c23 */ /* 0x000fe20008010810 */
[----:B------:R-:W-:Y:S02]  /*3280*/  FSEL R105, R105, -INF , !P2 ;  /* 0xff80000069697808 */ /* 0x000fe40005000000 */
[----:B------:R-:W-:Y:S01]  /*3290*/  FSEL R243, R65, -INF , !P1 ;  /* 0xff80000041f37808 */ /* 0x000fe20004800000 */
[----:B------:R-:W-:Y:S01]  /*32a0*/  MUFU.EX2 R235, R0 ;  /* 0x0000000000eb7308 */ /* 0x000fe20000000800 */
[----:B------:R-:W-:-:S02]  /*32b0*/  IMAD.IADD R225, R3, 0x1, R224 ;  /* 0x0000000103e17824 */ /* 0x000fc400078e02e0 */
[----:B------:R-:W-:Y:S01]  /*32c0*/  FFMA.FTZ R3, R39, UR10, -R16 ;  /* 0x0000000a27037c23 */ /* 0x000fe20008010810 */
[----:B------:R-:W-:Y:S01]  /*32d0*/  FSEL R245, R63, -INF , !P0 ;  /* 0xff8000003ff57808 */ /* 0x000fe20004000000 */
[--C-:B-1----:R-:W-:Y:S01]  /*32e0*/  FFMA.FTZ R4, R10, UR10, -R17.reuse ;  /* 0x0000000a0a047c23 */ /* 0x102fe20008010811 */
[----:B------:R-:W1:Y:S03]  /*32f0*/  LDSM.16.MT88.4 R52, [R224+0xa000] ;  /* 0x00a00000e034783b */ /* 0x000e660000004200 */
[----:B------:R2:W-:Y:S01]  /*3300*/  MUFU.EX2 R242, R4 ;  /* 0x0000000400f27308 */ /* 0x0005e20000000800 */
[----:B------:R-:W3:Y:S04]  /*3310*/  LDSM.16.MT88.4 R44, [R224+0x9000] ;  /* 0x00900000e02c783b */ /* 0x000ee80000004200 */
[----:B------:R-:W4:Y:S03]  /*3320*/  LDSM.16.MT88.4 R48, [R225+0x9000] ;  /* 0x00900000e130783b */ /* 0x000f260000004200 */
[----:B------:R5:W-:Y:S01]  /*3330*/  MUFU.EX2 R236, R3 ;  /* 0x0000000300ec7308 */ /* 0x000be20000000800 */
[----:B------:R-:W-:Y:S04]  /*3340*/  LDSM.16.MT88.4 R84, [R224+0xb000] ;  /* 0x00b00000e054783b */ /* 0x000fe80000004200 */
[----:B------:R-:W-:Y:S01]  /*3350*/  LDSM.16.MT88.4 R108, [R225+0xb000] ;  /* 0x00b00000e16c783b */ /* 0x000fe20000004200 */
[----:B--2---:R-:W-:-:S03]  /*3360*/  FFMA.FTZ R4, R34, UR10, -R17 ;  /* 0x0000000a22047c23 */ /* 0x004fc60008010811 */
[----:B------:R-:W-:Y:S01]  /*3370*/  LDSM.16.MT88.4 R92, [R224+0xa400] ;  /* 0x00a40000e05c783b */ /* 0x000fe20000004200 */
[----:B------:R2:W-:Y:S03]  /*3380*/  MUFU.EX2 R241, R4 ;  /* 0x0000000400f17308 */ /* 0x0005e60000000800 */
[----:B------:R-:W-:Y:S01]  /*3390*/  LDSM.16.MT88.4 R80, [R224+0x9400] ;  /* 0x00940000e050783b */ /* 0x000fe20000004200 */
[----:B-----5:R-:W-:-:S03]  /*33a0*/  FFMA.FTZ R3, R40, UR10, -R16 ;  /* 0x0000000a28037c23 */ /* 0x020fc60008010810 */
[----:B------:R-:W-:Y:S01]  /*33b0*/  LDSM.16.MT88.4 R88, [R225+0x9400] ;  /* 0x00940000e158783b */ /* 0x000fe20000004200 */
[----:B------:R5:W-:Y:S03]  /*33c0*/  MUFU.EX2 R237, R3 ;  /* 0x0000000300ed7308 */ /* 0x000be60000000800 */
[----:B------:R-:W-:Y:S04]  /*33d0*/  LDSM.16.MT88.4 R112, [R225+0xa400] ;  /* 0x00a40000e170783b */ /* 0x000fe80000004200 */
[----:B------:R-:W-:Y:S01]  /*33e0*/  LDSM.16.MT88.4 R124, [R225+0xb400] ;  /* 0x00b40000e17c783b */ /* 0x000fe20000004200 */
[----:B--2---:R-:W-:-:S04]  /*33f0*/  FFMA.FTZ R4, R33, UR10, -R17 ;  /* 0x0000000a21047c23 */ /* 0x004fc80008010811 */
[----:B------:R2:W1:Y:S01]  /*3400*/  MUFU.EX2 R240, R4 ;  /* 0x0000000400f07308 */ /* 0x0004620000000800 */
[----:B-----5:R-:W-:Y:S02]  /*3410*/  FFMA.FTZ R3, R64, UR10, -R2 ;  /* 0x0000000a40037c23 */ /* 0x020fe40008010802 */
[----:B------:R-:W5:Y:S05]  /*3420*/  LDSM.16.MT88.4 R64, [R225+0xa000] ;  /* 0x00a00000e140783b */ /* 0x000f6a0000004200 */
[----:B------:R-:W-:Y:S01]  /*3430*/  MUFU.EX2 R186, R3 ;  /* 0x0000000300ba7308 */ /* 0x000fe20000000800 */
[----:B--2---:R-:W-:Y:S01]  /*3440*/  FFMA.FTZ R4, R7, UR10, -R16 ;  /* 0x0000000a07047c23 */ /* 0x004fe20008010810 */
[----:B-1----:R-:W-:-:S02]  /*3450*/  F2FP.BF16.F32.PACK_AB R6, R239, R240 ;  /* 0x000000f0ef06723e */ /* 0x002fc400000010ff */
[----:B------:R-:W-:-:S04]  /*3460*/  F2FP.BF16.F32.PACK_AB R7, R237, R236 ;  /* 0x000000eced07723e */ /* 0x000fc800000010ff */
[----:B------:R1:W2:Y:S02]  /*3470*/  MUFU.EX2 R238, R4 ;  /* 0x0000000400ee7308 */ /* 0x0002a40000000800 */
[----:B-1----:R-:W-:Y:S02]  /*3480*/  FMNMX.FTZ R4, R56, R5, !PT ;  /* 0x0000000538047209 */ /* 0x002fe40007810000 */
[----:B--2---:R-:W-:Y:S02]  /*3490*/  F2FP.BF16.F32.PACK_AB R5, R235, R238 ;  /* 0x000000eeeb05723e */ /* 0x004fe400000010ff */
[----:B------:R-:W-:-:S04]  /*34a0*/  FMNMX.FTZ R4, R23, R4, !PT ;  /* 0x0000000417047209 */ /* 0x000fc80007810000 */
[----:B------:R-:W-:Y:S02]  /*34b0*/  FMNMX.FTZ R0, R14, R4, !PT ;  /* 0x000000040e007209 */ /* 0x000fe40007810000 */
[----:B------:R-:W-:Y:S02]  /*34c0*/  F2FP.BF16.F32.PACK_AB R4, R241, R242 ;  /* 0x000000f2f104723e */ /* 0x000fe400000010ff */
[----:B------:R-:W-:-:S04]  /*34d0*/  FMNMX.FTZ R0, R13, R0, !PT ;  /* 0x000000000d007209 */ /* 0x000fc80007810000 */
[----:B------:R-:W-:Y:S01]  /*34e0*/  FMNMX.FTZ R0, R22, R0, !PT ;  /* 0x0000000016007209 */ /* 0x000fe20007810000 */
[----:B------:R-:W-:Y:S03]  /*34f0*/  HMMA.16816.F32.BF16 R24, R4, R54, RZ ;  /* 0x000000360418723c */ /* 0x000fe600000418ff */
[----:B------:R-:W-:-:S03]  /*3500*/  FMNMX.FTZ R0, R100, R0, !PT ;  /* 0x0000000064007209 */ /* 0x000fc60007810000 */
[----:B---3--:R-:W-:Y:S01]  /*3510*/  HMMA.16816.F32.BF16 R116, R4, R44, RZ ;  /* 0x0000002c0474723c */ /* 0x008fe200000418ff */
[----:B------:R-:W-:-:S04]  /*3520*/  FMNMX.FTZ R0, R105, R0, !PT ;  /* 0x0000000069007209 */ /* 0x000fc80007810000 */
[----:B------:R-:W-:Y:S01]  /*3530*/  FMNMX.FTZ R0, R243, R0, !PT ;  /* 0x00000000f3007209 */ /* 0x000fe20007810000 */
[C---:B----4-:R-:W-:Y:S03]  /*3540*/  HMMA.16816.F32.BF16 R96, R4.reuse, R48, RZ ;  /* 0x000000300460723c */ /* 0x050fe600000418ff */
[----:B------:R-:W-:Y:S01]  /*3550*/  FMNMX.FTZ R3, R245, R0, !PT ;  /* 0x00000000f5037209 */ /* 0x000fe20007810000 */
[--C-:B------:R-:W-:Y:S02]  /*3560*/  FFMA.FTZ R0, R43, UR10, -R17.reuse ;  /* 0x0000000a2b007c23 */ /* 0x100fe40008010811 */
[C---:B------:R-:W-:Y:S01]  /*3570*/  HMMA.16816.F32.BF16 R76, R4.reuse, R52, RZ ;  /* 0x00000034044c723c */ /* 0x040fe200000418ff */
[----:B------:R-:W-:Y:S01]  /*3580*/  FMNMX.FTZ R3, R250, R3, !PT ;  /* 0x00000003fa037209 */ /* 0x000fe20007810000 */
[----:B------:R1:W2:Y:S04]  /*3590*/  MUFU.EX2 R231, R0 ;  /* 0x0000000000e77308 */ /* 0x0002a80000000800 */
[C---:B-----5:R-:W-:Y:S06]  /*35a0*/  HMMA.16816.F32.BF16 R72, R4.reuse, R64, RZ ;  /* 0x000000400448723c */ /* 0x060fec00000418ff */
[C---:B------:R-:W-:Y:S06]  /*35b0*/  HMMA.16816.F32.BF16 R40, R4.reuse, R84, RZ ;  /* 0x000000540428723c */ /* 0x040fec00000418ff */
[----:B------:R-:W-:Y:S01]  /*35c0*/  HMMA.16816.F32.BF16 R68, R4, R108, RZ ;  /* 0x0000006c0444723c */ /* 0x000fe200000418ff */
[----:B-1----:R-:W-:Y:S01]  /*35d0*/  FMNMX.FTZ R0, R251, R3, !PT ;  /* 0x00000003fb007209 */ /* 0x002fe20007810000 */
[----:B------:R-:W-:-:S03]  /*35e0*/  FFMA.FTZ R3, R60, UR10, -R17 ;  /* 0x0000000a3c037c23 */ /* 0x000fc60008010811 */
[----:B------:R-:W-:Y:S01]  /*35f0*/  FMNMX.FTZ R0, R252, R0, !PT ;  /* 0x00000000fc007209 */ /* 0x000fe20007810000 */
[----:B------:R1:W-:Y:S01]  /*3600*/  MUFU.EX2 R232, R3 ;  /* 0x0000000300e87308 */ /* 0x0003e20000000800 */
[----:B------:R-:W-:Y:S02]  /*3610*/  HMMA.16816.F32.BF16 R32, R4, R46, RZ ;  /* 0x0000002e0420723c */ /* 0x000fe400000418ff */
[----:B------:R-:W-:-:S04]  /*3620*/  FMNMX.FTZ R0, R195, R0, !PT ;  /* 0x00000000c3007209 */ /* 0x000fc80007810000 */
[C---:B------:R-:W-:Y:S01]  /*3630*/  HMMA.16816.F32.BF16 R28, R4.reuse, R50, RZ ;  /* 0x00000032041c723c */ /* 0x040fe200000418ff */
[----:B------:R-:W3:Y:S05]  /*3640*/  SHFL.BFLY PT, R8, R0, 0x2, 0x1f ;  /* 0x0c401f0000087f89 */ /* 0x000eea00000e0000 */
[----:B------:R-:W-:Y:S01]  /*3650*/  HMMA.16816.F32.BF16 R36, R4, R86, RZ ;  /* 0x000000560424723c */ /* 0x000fe200000418ff */
[----:B-1----:R-:W-:-:S04]  /*3660*/  FFMA.FTZ R3, R59, UR10, -R17 ;  /* 0x0000000a3b037c23 */ /* 0x002fc80008010811 */
[----:B------:R1:W4:Y:S01]  /*3670*/  MUFU.EX2 R234, R3 ;  /* 0x0000000300ea7308 */ /* 0x0003220000000800 */
[----:B---3--:R-:W-:Y:S02]  /*3680*/  FMNMX.FTZ R0, R0, R8, !PT ;  /* 0x0000000800007209 */ /* 0x008fe40007810000 */
[----:B--2---:R-:W-:Y:S01]  /*3690*/  F2FP.BF16.F32.PACK_AB R8, R233, R231 ;  /* 0x000000e7e908723e */ /* 0x004fe200000010ff */
[--C-:B-1----:R-:W-:Y:S01]  /*36a0*/  FFMA.FTZ R3, R61, UR10, -R16.reuse ;  /* 0x0000000a3d037c23 */ /* 0x102fe20008010810 */
[----:B----4-:R-:W-:Y:S01]  /*36b0*/  F2FP.BF16.F32.PACK_AB R10, R234, R232 ;  /* 0x000000e8ea0a723e */ /* 0x010fe200000010ff */
[C---:B------:R-:W-:Y:S02]  /*36c0*/  HMMA.16816.F32.BF16 R60, R4.reuse, R66, RZ ;  /* 0x00000042043c723c */ /* 0x040fe400000418ff */
[----:B------:R1:W-:Y:S04]  /*36d0*/  MUFU.EX2 R220, R3 ;  /* 0x0000000300dc7308 */ /* 0x0003e80000000800 */
[----:B------:R-:W-:Y:S01]  /*36e0*/  HMMA.16816.F32.BF16 R4, R4, R110, RZ ;  /* 0x0000006e0404723c */ /* 0x000fe200000418ff */
[----:B-1----:R-:W-:-:S04]  /*36f0*/  FFMA.FTZ R3, R9, UR10, -R16 ;  /* 0x0000000a09037c23 */ /* 0x002fc80008010810 */
[----:B------:R1:W2:Y:S02]  /*3700*/  MUFU.EX2 R221, R3 ;  /* 0x0000000300dd7308 */ /* 0x0002a40000000800 */
[----:B-1----:R-:W-:Y:S01]  /*3710*/  FFMA.FTZ R3, R11, UR10, -R16 ;  /* 0x0000000a0b037c23 */ /* 0x002fe20008010810 */
[----:B--2---:R-:W-:-:S05]  /*3720*/  F2FP.BF16.F32.PACK_AB R9, R221, R220 ;  /* 0x000000dcdd09723e */ /* 0x004fca00000010ff */
[----:B------:R1:W-:Y:S02]  /*3730*/  MUFU.EX2 R223, R3 ;  /* 0x0000000300df7308 */ /* 0x0003e40000000800 */
[----:B-1----:R-:W-:Y:S02]  /*3740*/  FFMA.FTZ R3, R12, UR10, -R16 ;  /* 0x0000000a0c037c23 */ /* 0x002fe40008010810 */
[----:B------:R-:W1:Y:S04]  /*3750*/  SHFL.BFLY PT, R12, R0, 0x1, 0x1f ;  /* 0x0c201f00000c7f89 */ /* 0x000e6800000e0000 */
[----:B------:R2:W3:Y:S02]  /*3760*/  MUFU.EX2 R222, R3 ;  /* 0x0000000300de7308 */ /* 0x0004e40000000800 */
[----:B--2---:R-:W-:Y:S01]  /*3770*/  FFMA.FTZ R3, R103, UR10, -R2 ;  /* 0x0000000a67037c23 */ /* 0x004fe20008010802 */
[----:B---3--:R-:W-:-:S05]  /*3780*/  F2FP.BF16.F32.PACK_AB R11, R222, R223 ;  /* 0x000000dfde0b723e */ /* 0x008fca00000010ff */
[----:B------:R2:W-:Y:S01]  /*3790*/  MUFU.EX2 R184, R3 ;  /* 0x0000000300b87308 */ /* 0x0005e20000000800 */
[----:B-1----:R-:W-:Y:S01]  /*37a0*/  FMNMX.FTZ R103, R0, R12, !PT ;  /* 0x0000000c00677209 */ /* 0x002fe20007810000 */
[C---:B------:R-:W-:Y:S03]  /*37b0*/  HMMA.16816.F32.BF16 R152, R8.reuse, R94, R24 ;  /* 0x0000005e0898723c */ /* 0x040fe60000041818 */
[C---:B------:R-:W-:Y:S01]  /*37c0*/  FSETP.NEU.FTZ.AND P0, PT, R103.reuse, -INF , PT ;  /* 0xff8000006700780b */ /* 0x040fe20003f1d000 */
[----:B------:R-:W-:Y:S02]  /*37d0*/  FMUL.FTZ R0, R103, UR10 ;  /* 0x0000000a67007c20 */ /* 0x000fe40008410000 */
[----:B------:R-:W-:Y:S03]  /*37e0*/  HMMA.16816.F32.BF16 R164, R8, R80, R116 ;  /* 0x0000005008a4723c */ /* 0x000fe60000041874 */
[----:B------:R-:W-:-:S02]  /*37f0*/  FSEL R0, R0, RZ, P0 ;  /* 0x000000ff00007208 */ /* 0x000fc40000000000 */
[----:B------:R-:W-:Y:S01]  /*3800*/  ISETP.GE.AND P0, PT, R244, 0x2, PT ;  /* 0x00000002f400780c */ /* 0x000fe20003f06270 */
[C---:B------:R-:W-:Y:S01]  /*3810*/  HMMA.16816.F32.BF16 R156, R8.reuse, R88, R96 ;  /* 0x00000058089c723c */ /* 0x040fe20000041860 */
[----:B--2---:R-:W-:Y:S01]  /*3820*/  FFMA.FTZ R3, R106, UR10, -R2 ;  /* 0x0000000a6a037c23 */ /* 0x004fe20008010802 */
[----:B------:R-:W-:Y:S02]  /*3830*/  IMAD.MOV.U32 R106, RZ, RZ, R120 ;  /* 0x000000ffff6a7224 */ /* 0x000fe400078e0078 */
[----:B------:R-:W1:Y:S01]  /*3840*/  LDSM.16.MT88.4 R120, [R224+0xb400] ;  /* 0x00b40000e078783b */ /* 0x000e620000004200 */
[----:B------:R2:W-:Y:S01]  /*3850*/  MUFU.EX2 R59, R3 ;  /* 0x00000003003b7308 */ /* 0x0005e20000000800 */
[C---:B------:R-:W-:Y:S06]  /*3860*/  HMMA.16816.F32.BF16 R144, R8.reuse, R92, R76 ;  /* 0x0000005c0890723c */ /* 0x040fec000004184c */
[C---:B------:R-:W-:Y:S06]  /*3870*/  HMMA.16816.F32.BF16 R160, R8.reuse, R112, R72 ;  /* 0x0000007008a0723c */ /* 0x040fec0000041848 */
[----:B------:R-:W-:Y:S01]  /*3880*/  HMMA.16816.F32.BF16 R148, R8, R82, R32 ;  /* 0x000000520894723c */ /* 0x000fe20000041820 */
[----:B--2---:R-:W-:Y:S01]  /*3890*/  FFMA.FTZ R3, R130, UR10, -R2 ;  /* 0x0000000a82037c23 */ /* 0x004fe20008010802 */
[----:B------:R-:W-:-:S04]  /*38a0*/  IMAD.MOV.U32 R130, RZ, RZ, R141 ;  /* 0x000000ffff827224 */ /* 0x000fc800078e008d */
[----:B------:R-:W-:Y:S01]  /*38b0*/  HMMA.16816.F32.BF16 R168, R8, R114, R60 ;  /* 0x0000007208a8723c */ /* 0x000fe2000004183c */
[----:B------:R2:W-:Y:S01]  /*38c0*/  MUFU.EX2 R138, R3 ;  /* 0x00000003008a7308 */ /* 0x0005e20000000800 */
[----:B------:R-:W-:-:S04]  /*38d0*/  F2FP.BF16.F32.PACK_AB R12, R106, R130 ;  /* 0x000000826a0c723e */ /* 0x000fc800000010ff */
[C---:B------:R-:W-:Y:S06]  /*38e0*/  HMMA.16816.F32.BF16 R140, R8.reuse, R124, R68 ;  /* 0x0000007c088c723c */ /* 0x040fec0000041844 */
[----:B------:R-:W-:Y:S01]  /*38f0*/  HMMA.16816.F32.BF16 R180, R8, R126, R4 ;  /* 0x0000007e08b4723c */ /* 0x000fe20000041804 */
[----:B--2---:R-:W-:-:S05]  /*3900*/  FFMA.FTZ R3, R137, UR10, -R2 ;  /* 0x0000000a89037c23 */ /* 0x004fca0008010802 */
[C---:B-1----:R-:W-:Y:S01]  /*3910*/  HMMA.16816.F32.BF16 R188, R8.reuse, R120, R40 ;  /* 0x0000007808bc723c */ /* 0x042fe20000041828 */
[----:B------:R1:W-:Y:S05]  /*3920*/  MUFU.EX2 R187, R3 ;  /* 0x0000000300bb7308 */ /* 0x0003ea0000000800 */
[----:B------:R-:W-:Y:S01]  /*3930*/  HMMA.16816.F32.BF16 R116, R8, R122, R36 ;  /* 0x0000007a0874723c */ /* 0x000fe20000041824 */
[----:B-1----:R-:W-:-:S04]  /*3940*/  FFMA.FTZ R3, R136, UR10, -R2 ;  /* 0x0000000a88037c23 */ /* 0x002fc80008010802 */
[----:B------:R1:W-:Y:S02]  /*3950*/  MUFU.EX2 R185, R3 ;  /* 0x0000000300b97308 */ /* 0x0003e40000000800 */
[----:B-1----:R-:W-:-:S06]  /*3960*/  FFMA.FTZ R3, R15, UR10, -R0 ;  /* 0x0000000a0f037c23 */ /* 0x002fcc0008010800 */
[----:B------:R1:W-:Y:S02]  /*3970*/  MUFU.EX2 R217, R3 ;  /* 0x0000000300d97308 */ /* 0x0003e40000000800 */
[----:B-1----:R-:W-:-:S06]  /*3980*/  FFMA.FTZ R3, R58, UR10, -R0 ;  /* 0x0000000a3a037c23 */ /* 0x002fcc0008010800 */
[----:B------:R1:W-:Y:S02]  /*3990*/  MUFU.EX2 R211, R3 ;  /* 0x0000000300d37308 */ /* 0x0003e40000000800 */
[----:B-1----:R-:W-:-:S06]  /*39a0*/  FFMA.FTZ R3, R57, UR10, -R0 ;  /* 0x0000000a39037c23 */ /* 0x002fcc0008010800 */
[----:B------:R1:W-:Y:S02]  /*39b0*/  MUFU.EX2 R209, R3 ;  /* 0x0000000300d17308 */ /* 0x0003e40000000800 */
[----:B-1----:R-:W-:-:S06]  /*39c0*/  FFMA.FTZ R3, R56, UR10, -R0 ;  /* 0x0000000a38037c23 */ /* 0x002fcc0008010800 */
[----:B------:R1:W2:Y:S02]  /*39d0*/  MUFU.EX2 R210, R3 ;  /* 0x0000000300d27308 */ /* 0x0002a40000000800 */
[----:B-1----:R-:W-:Y:S01]  /*39e0*/  FFMA.FTZ R3, R23, UR10, -R0 ;  /* 0x0000000a17037c23 */ /* 0x002fe20008010800 */
[----:B--2---:R-:W-:Y:S01]  /*39f0*/  F2FP.BF16.F32.PACK_AB R15, R210, R209 ;  /* 0x000000d1d20f723e */ /* 0x004fe200000010ff */
[----:B------:R-:W-:-:S04]  /*3a00*/  IMAD.MOV.U32 R23, RZ, RZ, R138 ;  /* 0x000000ffff177224 */ /* 0x000fc800078e008a */
[----:B------:R1:W-:Y:S01]  /*3a10*/  MUFU.EX2 R214, R3 ;  /* 0x0000000300d67308 */ /* 0x0003e20000000800 */
[----:B------:R-:W-:Y:S01]  /*3a20*/  HMMA.16816.F32.BF16 R136, R8, R90, R28 ;  /* 0x0000005a0888723c */ /* 0x000fe2000004181c */
[----:B------:R-:W-:Y:S01]  /*3a30*/  F2FP.BF16.F32.PACK_AB R4, R23, R59 ;  /* 0x0000003b1704723e */ /* 0x000fe200000010ff */
[----:B-1----:R-:W-:Y:S01]  /*3a40*/  FFMA.FTZ R3, R14, UR10, -R0 ;  /* 0x0000000a0e037c23 */ /* 0x002fe20008010800 */
[----:B------:R-:W-:-:S04]  /*3a50*/  F2FP.BF16.F32.PACK_AB R14, R184, R186 ;  /* 0x000000bab80e723e */ /* 0x000fc800000010ff */
[----:B------:R1:W2:Y:S02]  /*3a60*/  MUFU.EX2 R216, R3 ;  /* 0x0000000300d87308 */ /* 0x0002a40000000800 */
[----:B-1----:R-:W-:Y:S01]  /*3a70*/  FFMA.FTZ R3, R13, UR10, -R0 ;  /* 0x0000000a0d037c23 */ /* 0x002fe20008010800 */
[----:B------:R-:W-:Y:S02]  /*3a80*/  F2FP.BF16.F32.PACK_AB R13, R211, R217 ;  /* 0x000000d9d30d723e */ /* 0x000fe400000010ff */
[----:B--2---:R-:W-:-:S03]  /*3a90*/  F2FP.BF16.F32.PACK_AB R5, R216, R214 ;  /* 0x000000d6d805723e */ /* 0x004fc600000010ff */
[----:B------:R1:W-:Y:S02]  /*3aa0*/  MUFU.EX2 R208, R3 ;  /* 0x0000000300d07308 */ /* 0x0003e40000000800 */
[C---:B------:R-:W-:Y:S06]  /*3ab0*/  HMMA.16816.F32.BF16 R24, R12.reuse, R44, RZ ;  /* 0x0000002c0c18723c */ /* 0x040fec00000418ff */
[C---:B------:R-:W-:Y:S06]  /*3ac0*/  HMMA.16816.F32.BF16 R44, R12.reuse, R46, RZ ;  /* 0x0000002e0c2c723c */ /* 0x040fec00000418ff */
[----:B------:R-:W-:Y:S01]  /*3ad0*/  HMMA.16816.F32.BF16 R8, R12, R48, RZ ;  /* 0x000000300c08723c */ /* 0x000fe200000418ff */
[----:B-1----:R-:W-:Y:S01]  /*3ae0*/  FFMA.FTZ R3, R22, UR10, -R0 ;  /* 0x0000000a16037c23 */ /* 0x002fe20008010800 */
[----:B------:R-:W-:-:S03]  /*3af0*/  IMAD.MOV.U32 R22, RZ, RZ, R187 ;  /* 0x000000ffff167224 */ /* 0x000fc600078e00bb */
[----:B------:R1:W2:Y:S01]  /*3b00*/  MUFU.EX2 R203, R3 ;  /* 0x0000000300cb7308 */ /* 0x0002a20000000800 */
[----:B------:R-:W-:Y:S01]  /*3b10*/  HMMA.16816.F32.BF16 R40, R12, R108, RZ ;  /* 0x0000006c0c28723c */ /* 0x000fe200000418ff */
[----:B------:R-:W-:-:S05]  /*3b20*/  F2FP.BF16.F32.PACK_AB R6, R185, R22 ;  /* 0x00000016b906723e */ /* 0x000fca00000010ff */
[----:B------:R-:W-:Y:S01]  /*3b30*/  HMMA.16816.F32.BF16 R28, R12, R52, RZ ;  /* 0x000000340c1c723c */ /* 0x000fe200000418ff */
[----:B------:R-:W-:Y:S02]  /*3b40*/  IMAD.MOV.U32 R108, RZ, RZ, R186 ;  /* 0x000000ffff6c7224 */ /* 0x000fe400078e00ba */
[----:B------:R-:W-:-:S03]  /*3b50*/  IMAD.MOV.U32 R109, RZ, RZ, R59 ;  /* 0x000000ffff6d7224 */ /* 0x000fc600078e003b */
[----:B------:R-:W-:Y:S01]  /*3b60*/  HMMA.16816.F32.BF16 R60, R12, R110, RZ ;  /* 0x0000006e0c3c723c */ /* 0x000fe200000418ff */
[----:B-1----:R-:W-:Y:S01]  /*3b70*/  FFMA.FTZ R3, R172, UR10, -R2 ;  /* 0x0000000aac037c23 */ /* 0x002fe20008010802 */
[----:B--2---:R-:W-:-:S04]  /*3b80*/  F2FP.BF16.F32.PACK_AB R7, R203, R208 ;  /* 0x000000d0cb07723e */ /* 0x004fc800000010ff */
[----:B------:R-:W-:Y:S01]  /*3b90*/  HMMA.16816.F32.BF16 R36, R12, R84, RZ ;  /* 0x000000540c24723c */ /* 0x000fe200000418ff */
[----:B------:R-:W-:Y:S01]  /*3ba0*/  IMAD.MOV.U32 R110, RZ, RZ, R23 ;  /* 0x000000ffff6e7224 */ /* 0x000fe200078e0017 */
[----:B------:R1:W2:Y:S01]  /*3bb0*/  MUFU.EX2 R56, R3 ;  /* 0x0000000300387308 */ /* 0x0002a20000000800 */
[----:B------:R-:W-:-:S03]  /*3bc0*/  IMAD.MOV.U32 R23, RZ, RZ, R195 ;  /* 0x000000ffff177224 */ /* 0x000fc600078e00c3 */
[C---:B------:R-:W-:Y:S06]  /*3bd0*/  HMMA.16816.F32.BF16 R76, R4.reuse, R88, R8 ;  /* 0x00000058044c723c */ /* 0x040fec0000041808 */
[C---:B------:R-:W-:Y:S01]  /*3be0*/  HMMA.16816.F32.BF16 R204, R4.reuse, R124, R40 ;  /* 0x0000007c04cc723c */ /* 0x040fe20000041828 */
[----:B------:R-:W-:Y:S01]  /*3bf0*/  IMAD.MOV.U32 R11, RZ, RZ, R184 ;  /* 0x000000ffff0b7224 */ /* 0x000fe200078e00b8 */
[----:B------:R-:W-:Y:S04]  /*3c00*/  LDSM.16.MT88.4 R40, [R225+0xa800] ;  /* 0x00a80000e128783b */ /* 0x000fe80000004200 */
[----:B------:R-:W-:Y:S01]  /*3c10*/  HMMA.16816.F32.BF16 R72, R4, R92, R28 ;  /* 0x0000005c0448723c */ /* 0x000fe2000004181c */
[----:B-1----:R-:W-:Y:S01]  /*3c20*/  FFMA.FTZ R3, R131, UR10, -R17 ;  /* 0x0000000a83037c23 */ /* 0x002fe20008010811 */
[----:B------:R-:W-:Y:S01]  /*3c30*/  LDSM.16.MT88.4 R28, [R224+0xa800] ;  /* 0x00a80000e01c783b */ /* 0x000fe20000004200 */
[----:B------:R-:W-:-:S02]  /*3c40*/  IMAD.MOV.U32 R125, RZ, RZ, R11 ;  /* 0x000000ffff7d7224 */ /* 0x000fc400078e000b */
[----:B------:R1:W-:Y:S01]  /*3c50*/  MUFU.EX2 R202, R3 ;  /* 0x0000000300ca7308 */ /* 0x0003e20000000800 */
[C---:B------:R-:W-:Y:S06]  /*3c60*/  HMMA.16816.F32.BF16 R32, R12.reuse, R64, RZ ;  /* 0x000000400c20723c */ /* 0x040fec00000418ff */
[C---:B------:R-:W-:Y:S06]  /*3c70*/  HMMA.16816.F32.BF16 R48, R12.reuse, R50, RZ ;  /* 0x000000320c30723c */ /* 0x040fec00000418ff */
[----:B------:R-:W-:Y:S01]  /*3c80*/  HMMA.16816.F32.BF16 R52, R12, R54, RZ ;  /* 0x000000360c34723c */ /* 0x000fe200000418ff */
[----:B-1----:R-:W-:-:S05]  /*3c90*/  FFMA.FTZ R3, R133, UR10, -R17 ;  /* 0x0000000a85037c23 */ /* 0x002fca0008010811 */
[C---:B------:R-:W-:Y:S01]  /*3ca0*/  HMMA.16816.F32.BF16 R64, R12.reuse, R66, RZ ;  /* 0x000000420c40723c */ /* 0x040fe200000418ff */
[----:B------:R1:W3:Y:S05]  /*3cb0*/  MUFU.EX2 R201, R3 ;  /* 0x0000000300c97308 */ /* 0x0002ea0000000800 */
[----:B------:R-:W-:Y:S01]  /*3cc0*/  HMMA.16816.F32.BF16 R84, R12, R86, RZ ;  /* 0x000000560c54723c */ /* 0x000fe200000418ff */
[----:B------:R-:W-:Y:S05]  /*3cd0*/  LDSM.16.MT88.4 R12, [R224+0x9800] ;  /* 0x00980000e00c783b */ /* 0x000fea0000004200 */
[C---:B------:R-:W-:Y:S01]  /*3ce0*/  HMMA.16816.F32.BF16 R196, R4.reuse, R120, R36 ;  /* 0x0000007804c4723c */ /* 0x040fe20000041824 */
[----:B------:R-:W4:Y:S05]  /*3cf0*/  LDSM.16.MT88.4 R36, [R224+0xb800] ;  /* 0x00b80000e024783b */ /* 0x000f2a0000004200 */
[C---:B------:R-:W-:Y:S01]  /*3d00*/  HMMA.16816.F32.BF16 R96, R4.reuse, R80, R24 ;  /* 0x000000500460723c */ /* 0x040fe20000041818 */
[----:B-1----:R-:W-:Y:S01]  /*3d10*/  FFMA.FTZ R3, R135, UR10, -R17 ;  /* 0x0000000a87037c23 */ /* 0x002fe20008010811 */
[----:B--2---:R-:W-:Y:S01]  /*3d20*/  IMAD.MOV.U32 R135, RZ, RZ, R56 ;  /* 0x000000ffff877224 */ /* 0x004fe200078e0038 */
[----:B------:R-:W1:Y:S02]  /*3d30*/  LDSM.16.MT88.4 R24, [R225+0x9800] ;  /* 0x00980000e118783b */ /* 0x000e640000004200 */
[----:B------:R2:W-:Y:S01]  /*3d40*/  MUFU.EX2 R200, R3 ;  /* 0x0000000300c87308 */ /* 0x0005e20000000800 */
[----:B------:R-:W-:Y:S01]  /*3d50*/  HMMA.16816.F32.BF16 R56, R4, R82, R44 ;  /* 0x000000520438723c */ /* 0x000fe2000004182c */
[----:B------:R-:W-:-:S02]  /*3d60*/  IMAD.MOV.U32 R80, RZ, RZ, R106 ;  /* 0x000000ffff507224 */ /* 0x000fc400078e006a */
[----:B------:R-:W-:Y:S02]  /*3d70*/  IMAD.MOV.U32 R81, RZ, RZ, R130 ;  /* 0x000000ffff517224 */ /* 0x000fe400078e0082 */
[----:B------:R-:W-:Y:S01]  /*3d80*/  IMAD.MOV.U32 R133, RZ, RZ, R80 ;  /* 0x000000ffff857224 */ /* 0x000fe200078e0050 */
[----:B------:R-:W-:Y:S01]  /*3d90*/  MOV R80, R109 ;  /* 0x0000006d00507202 */ /* 0x000fe20000000f00 */
[----:B------:R-:W-:Y:S01]  /*3da0*/  IMAD.MOV.U32 R83, RZ, RZ, R108 ;  /* 0x000000ffff537224 */ /* 0x000fe200078e006c */
[C---:B------:R-:W-:Y:S01]  /*3db0*/  HMMA.16816.F32.BF16 R68, R4.reuse, R112, R32 ;  /* 0x000000700444723c */ /* 0x040fe20000041820 */
[----:B------:R-:W-:Y:S01]  /*3dc0*/  IMAD.MOV.U32 R108, RZ, RZ, R185 ;  /* 0x000000ffff6c7224 */ /* 0x000fe200078e00b9 */
[----:B------:R-:W5:Y:S01]  /*3dd0*/  LDSM.16.MT88.4 R32, [R225+0xb800] ;  /* 0x00b80000e120783b */ /* 0x000f620000004200 */
[----:B------:R-:W-:Y:S02]  /*3de0*/  IMAD.MOV.U32 R92, RZ, RZ, R81 ;  /* 0x000000ffff5c7224 */ /* 0x000fe400078e0051 */
[----:B------:R-:W-:Y:S01]  /*3df0*/  IMAD.MOV.U32 R81, RZ, RZ, R110 ;  /* 0x000000ffff517224 */ /* 0x000fe200078e006e */
[----:B------:R-:W-:Y:S01]  /*3e00*/  HMMA.16816.F32.BF16 R44, R4, R94, R52 ;  /* 0x0000005e042c723c */ /* 0x000fe20000041834 */
[----:B--2---:R-:W-:Y:S01]  /*3e10*/  FFMA.FTZ R3, R134, UR10, -R17 ;  /* 0x0000000a86037c23 */ /* 0x004fe20008010811 */
[----:B------:R-:W-:-:S03]  /*3e20*/  IMAD.MOV.U32 R134, RZ, RZ, R108 ;  /* 0x000000ffff867224 */ /* 0x000fc600078e006c */
[----:B------:R2:W4:Y:S01]  /*3e30*/  MUFU.EX2 R187, R3 ;  /* 0x0000000300bb7308 */ /* 0x0005220000000800 */
[C---:B------:R-:W-:Y:S06]  /*3e40*/  HMMA.16816.F32.BF16 R48, R4.reuse, R90, R48 ;  /* 0x0000005a0430723c */ /* 0x040fec0000041830 */
[C---:B------:R-:W-:Y:S06]  /*3e50*/  HMMA.16816.F32.BF16 R64, R4.reuse, R114, R64 ;  /* 0x000000720440723c */ /* 0x040fec0000041840 */
[----:B------:R-:W-:Y:S01]  /*3e60*/  HMMA.16816.F32.BF16 R52, R4, R122, R84 ;  /* 0x0000007a0434723c */ /* 0x000fe20000041854 */
[----:B--2---:R-:W-:-:S05]  /*3e70*/  FFMA.FTZ R3, R107, UR10, -R16 ;  /* 0x0000000a6b037c23 */ /* 0x004fca0008010810 */
[----:B------:R-:W-:Y:S01]  /*3e80*/  HMMA.16816.F32.BF16 R60, R4, R126, R60 ;  /* 0x0000007e043c723c */ /* 0x000fe2000004183c */
[----:B------:R2:W-:Y:S06]  /*3e90*/  MUFU.EX2 R186, R3 ;  /* 0x0000000300ba7308 */ /* 0x0005ec0000000800 */
[----:B---3--:R-:W-:Y:S02]  /*3ea0*/  F2FP.BF16.F32.PACK_AB R4, R201, R202 ;  /* 0x000000cac904723e */ /* 0x008fe400000010ff */
[----:B----4-:R-:W-:Y:S01]  /*3eb0*/  F2FP.BF16.F32.PACK_AB R6, R187, R200 ;  /* 0x000000c8bb06723e */ /* 0x010fe200000010ff */
[----:B--2---:R-:W-:-:S04]  /*3ec0*/  FFMA.FTZ R3, R128, UR10, -R16 ;  /* 0x0000000a80037c23 */ /* 0x004fc80008010810 */
[----:B------:R2:W3:Y:S02]  /*3ed0*/  MUFU.EX2 R185, R3 ;  /* 0x0000000300b97308 */ /* 0x0004e40000000800 */
[----:B--2---:R-:W-:Y:S01]  /*3ee0*/  FFMA.FTZ R3, R129, UR10, -R16 ;  /* 0x0000000a81037c23 */ /* 0x004fe20008010810 */
[----:B---3--:R-:W-:-:S05]  /*3ef0*/  F2FP.BF16.F32.PACK_AB R5, R185, R186 ;  /* 0x000000bab905723e */ /* 0x008fca00000010ff */
[----:B------:R2:W-:Y:S02]  /*3f00*/  MUFU.EX2 R184, R3 ;  /* 0x0000000300b87308 */ /* 0x0005e40000000800 */
[----:B--2---:R-:W-:-:S06]  /*3f10*/  FFMA.FTZ R3, R132, UR10, -R16 ;  /* 0x0000000a84037c23 */ /* 0x004fcc0008010810 */
[----:B------:R2:W3:Y:S02]  /*3f20*/  MUFU.EX2 R111, R3 ;  /* 0x00000003006f7308 */ /* 0x0004e40000000800 */
[----:B--2---:R-:W-:Y:S01]  /*3f30*/  FFMA.FTZ R3, R177, UR10, -R2 ;  /* 0x0000000ab1037c23 */ /* 0x004fe20008010802 */
[----:B---3--:R-:W-:-:S05]  /*3f40*/  F2FP.BF16.F32.PACK_AB R7, R111, R184 ;  /* 0x000000b86f07723e */ /* 0x008fca00000010ff */
[----:B------:R2:W-:Y:S02]  /*3f50*/  MUFU.EX2 R124, R3 ;  /* 0x00000003007c7308 */ /* 0x0005e40000000800 */
[C---:B------:R-:W-:Y:S06]  /*3f60*/  HMMA.16816.F32.BF16 R88, R4.reuse, R38, R116 ;  /* 0x000000260458723c */ /* 0x040fec0000041874 */
[C---:B------:R-:W-:Y:S06]  /*3f70*/  HMMA.16816.F32.BF16 R120, R4.reuse, R14, R148 ;  /* 0x0000000e0478723c */ /* 0x040fec0000041894 */
[----:B------:R-:W-:Y:S01]  /*3f80*/  HMMA.16816.F32.BF16 R112, R4, R12, R164 ;  /* 0x0000000c0470723c */ /* 0x000fe200000418a4 */
[----:B--2---:R-:W-:-:S04]  /*3f90*/  FFMA.FTZ R3, R178, UR10, -R2 ;  /* 0x0000000ab2037c23 */ /* 0x004fc80008010802 */
[----:B------:R2:W-:Y:S01]  /*3fa0*/  MUFU.EX2 R93, R3 ;  /* 0x00000003005d7308 */ /* 0x0005e20000000800 */
[C---:B-1----:R-:W-:Y:S01]  /*3fb0*/  HMMA.16816.F32.BF16 R128, R4.reuse, R24, R156 ;  /* 0x000000180480723c */ /* 0x042fe2000004189c */
[----:B------:R-:W-:Y:S05]  /*3fc0*/  LDSM.16.MT88.4 R156, [R224+0xac00] ;  /* 0x00ac0000e09c783b */ /* 0x000fea0000004200 */
[C---:B------:R-:W-:Y:S06]  /*3fd0*/  HMMA.16816.F32.BF16 R144, R4.reuse, R28, R144 ;  /* 0x0000001c0490723c */ /* 0x040fec0000041890 */
[----:B------:R-:W-:Y:S01]  /*3fe0*/  HMMA.16816.F32.BF16 R160, R4, R40, R160 ;  /* 0x0000002804a0723c */ /* 0x000fe200000418a0 */
[----:B--2---:R-:W-:-:S05]  /*3ff0*/  FFMA.FTZ R3, R179, UR10, -R2 ;  /* 0x0000000ab3037c23 */ /* 0x004fca0008010802 */
[C---:B------:R-:W-:Y:S01]  /*4000*/  HMMA.16816.F32.BF16 R188, R4.reuse, R36, R188 ;  /* 0x0000002404bc723c */ /* 0x040fe200000418bc */
[----:B------:R1:W-:Y:S05]  /*4010*/  MUFU.EX2 R172, R3 ;  /* 0x0000000300ac7308 */ /* 0x0003ea0000000800 */
[C---:B------:R-:W-:Y:S06]  /*4020*/  HMMA.16816.F32.BF16 R136, R4.reuse, R26, R136 ;  /* 0x0000001a0488723c */ /* 0x040fec0000041888 */
[C---:B------:R-:W-:Y:S06]  /*4030*/  HMMA.16816.F32.BF16 R152, R4.reuse, R30, R152 ;  /* 0x0000001e0498723c */ /* 0x040fec0000041898 */
[----:B------:R-:W-:Y:S01]  /*4040*/  HMMA.16816.F32.BF16 R168, R4, R42, R168 ;  /* 0x0000002a04a8723c */ /* 0x000fe200000418a8 */
[----:B-1----:R-:W-:-:S04]  /*4050*/  FFMA.FTZ R3, R192, UR10, -R2 ;  /* 0x0000000ac0037c23 */ /* 0x002fc80008010802 */
[----:B------:R1:W2:Y:S01]  /*4060*/  MUFU.EX2 R8, R3 ;  /* 0x0000000300087308 */ /* 0x0002a20000000800 */
[----:B-----5:R-:W-:Y:S01]  /*4070*/  HMMA.16816.F32.BF16 R180, R4, R34, R180 ;  /* 0x0000002204b4723c */ /* 0x020fe200000418b4 */
[----:B-1----:R-:W-:-:S06]  /*4080*/  FFMA.FTZ R3, R193, UR10, -R2 ;  /* 0x0000000ac1037c23 */ /* 0x002fcc0008010802 */
[----:B------:R1:W-:Y:S02]  /*4090*/  MUFU.EX2 R9, R3 ;  /* 0x0000000300097308 */ /* 0x0003e40000000800 */
[--C-:B-1----:R-:W-:Y:S01]  /*40a0*/  FFMA.FTZ R3, R194, UR10, -R2.reuse ;  /* 0x0000000ac2037c23 */ /* 0x102fe20008010802 */
[----:B------:R-:W-:Y:S01]  /*40b0*/  FFMA.FTZ R2, R219, UR10, -R2 ;  /* 0x0000000adb027c23 */ /* 0x000fe20008010802 */
[----:B------:R-:W-:Y:S01]  /*40c0*/  HMMA.16816.F32.BF16 R192, R4, R32, R140 ;  /* 0x0000002004c0723c */ /* 0x000fe2000004188c */
[----:B------:R-:W-:Y:S03]  /*40d0*/  LDSM.16.MT88.4 R4, [R225+0xbc00] ;  /* 0x00bc0000e104783b */ /* 0x000fe60000004200 */
[----:B------:R1:W3:Y:S01]  /*40e0*/  MUFU.EX2 R10, R3 ;  /* 0x00000003000a7308 */ /* 0x0002e20000000800 */
[----:B------:R-:W-:Y:S07]  /*40f0*/  LDSM.16.MT88.4 R140, [R225+0x9c00] ;  /* 0x009c0000e18c783b */ /* 0x000fee0000004200 */
[----:B------:R4:W-:Y:S01]  /*4100*/  MUFU.EX2 R219, R2 ;  /* 0x0000000200db7308 */ /* 0x0009e20000000800 */
[----:B-1----:R-:W-:-:S07]  /*4110*/  FFMA.FTZ R3, R100, UR10, -R0 ;  /* 0x0000000a64037c23 */ /* 0x002fce0008010800 */
[----:B------:R1:W-:Y:S01]  /*4120*/  MUFU.EX2 R100, R3 ;  /* 0x0000000300647308 */ /* 0x0003e20000000800 */
[----:B----4-:R-:W-:Y:S01]  /*4130*/  FFMA.FTZ R2, R250, UR10, -R0 ;  /* 0x0000000afa027c23 */ /* 0x010fe20008010800 */
[----:B--2---:R-:W-:Y:S01]  /*4140*/  IMAD.MOV.U32 R250, RZ, RZ, R8 ;  /* 0x000000fffffa7224 */ /* 0x004fe200078e0008 */
[----:B------:R-:W-:-:S05]  /*4150*/  F2FP.BF16.F32.PACK_AB R8, R124, R135 ;  /* 0x000000877c08723e */ /* 0x000fca00000010ff */
[----:B------:R2:W-:Y:S01]  /*4160*/  MUFU.EX2 R110, R2 ;  /* 0x00000002006e7308 */ /* 0x0005e20000000800 */
[----:B-1----:R-:W-:-:S07]  /*4170*/  FFMA.FTZ R3, R105, UR10, -R0 ;  /* 0x0000000a69037c23 */ /* 0x002fce0008010800 */
[----:B------:R1:W4:Y:S01]  /*4180*/  MUFU.EX2 R106, R3 ;  /* 0x00000003006a7308 */ /* 0x0003220000000800 */
[----:B--2---:R-:W-:-:S07]  /*4190*/  FFMA.FTZ R2, R175, UR10, -R17 ;  /* 0x0000000aaf027c23 */ /* 0x004fce0008010811 */
[----:B------:R2:W-:Y:S01]  /*41a0*/  MUFU.EX2 R107, R2 ;  /* 0x00000002006b7308 */ /* 0x0005e20000000800 */
[----:B-1----:R-:W-:Y:S01]  /*41b0*/  FFMA.FTZ R3, R243, UR10, -R0 ;  /* 0x0000000af3037c23 */ /* 0x002fe20008010800 */
[----:B---3--:R-:W-:Y:S01]  /*41c0*/  IMAD.MOV.U32 R243, RZ, RZ, R10 ;  /* 0x000000fffff37224 */ /* 0x008fe200078e000a */
[----:B------:R-:W-:-:S05]  /*41d0*/  F2FP.BF16.F32.PACK_AB R10, R172, R93 ;  /* 0x0000005dac0a723e */ /* 0x000fca00000010ff */
[----:B------:R1:W-:Y:S01]  /*41e0*/  MUFU.EX2 R108, R3 ;  /* 0x00000003006c7308 */ /* 0x0003e20000000800 */
[----:B--2---:R-:W-:-:S07]  /*41f0*/  FFMA.FTZ R2, R176, UR10, -R17 ;  /* 0x0000000ab0027c23 */ /* 0x004fce0008010811 */
[----:B------:R2:W-:Y:S01]  /*4200*/  MUFU.EX2 R105, R2 ;  /* 0x0000000200697308 */ /* 0x0005e20000000800 */
[----:B-1----:R-:W-:Y:S01]  /*4210*/  FFMA.FTZ R3, R245, UR10, -R0 ;  /* 0x0000000af5037c23 */ /* 0x002fe20008010800 */
[----:B------:R-:W-:Y:S01]  /*4220*/  IMAD.MOV.U32 R245, RZ, RZ, R9 ;  /* 0x000000fffff57224 */ /* 0x000fe200078e0009 */
[----:B----4-:R-:W-:-:S05]  /*4230*/  F2FP.BF16.F32.PACK_AB R9, R106, R100 ;  /* 0x000000646a09723e */ /* 0x010fca00000010ff */
[----:B------:R-:W1:Y:S01]  /*4240*/  MUFU.EX2 R109, R3 ;  /* 0x00000003006d7308 */ /* 0x000e620000000800 */
[----:B--2---:R-:W-:Y:S01]  /*4250*/  FFMA.FTZ R2, R212, UR10, -R17 ;  /* 0x0000000ad4027c23 */ /* 0x004fe20008010811 */
[----:B------:R-:W-:Y:S01]  /*4260*/  IMAD.MOV.U32 R212, RZ, RZ, R133 ;  /* 0x000000ffffd47224 */ /* 0x000fe200078e0085 */
[----:B-1----:R-:W-:Y:S01]  /*4270*/  F2FP.BF16.F32.PACK_AB R11, R109, R108 ;  /* 0x0000006c6d0b723e */ /* 0x002fe200000010ff */
[----:B------:R-:W-:Y:S01]  /*4280*/  IMAD.MOV.U32 R3, RZ, RZ, R92 ;  /* 0x000000ffff037224 */ /* 0x000fe200078e005c */
[----:B------:R-:W-:-:S05]  /*4290*/  F2FP.BF16.F32.PACK_AB R92, R105, R107 ;  /* 0x0000006b695c723e */ /* 0x000fca00000010ff */
[C---:B------:R-:W-:Y:S01]  /*42a0*/  HMMA.16816.F32.BF16 R176, R8.reuse, R14, R56 ;  /* 0x0000000e08b0723c */ /* 0x040fe20000041838 */
[----:B------:R1:W-:Y:S05]  /*42b0*/  MUFU.EX2 R56, R2 ;  /* 0x0000000200387308 */ /* 0x0003ea0000000800 */
[C---:B------:R-:W-:Y:S01]  /*42c0*/  HMMA.16816.F32.BF16 R116, R8.reuse, R12, R96 ;  /* 0x0000000c0874723c */ /* 0x040fe20000041860 */
[----:B------:R-:W-:Y:S02]  /*42d0*/  IMAD.MOV.U32 R57, RZ, RZ, R135 ;  /* 0x000000ffff397224 */ /* 0x000fe400078e0087 */
[----:B------:R-:W-:Y:S02]  /*42e0*/  IMAD.MOV.U32 R58, RZ, RZ, R93 ;  /* 0x000000ffff3a7224 */ /* 0x000fe400078e005d */
[----:B------:R-:W-:Y:S01]  /*42f0*/  IMAD.MOV.U32 R59, RZ, RZ, R172 ;  /* 0x000000ffff3b7224 */ /* 0x000fe200078e00ac */
[----:B------:R-:W-:Y:S01]  /*4300*/  HMMA.16816.F32.BF16 R164, R8, R40, R68 ;  /* 0x0000002808a4723c */ /* 0x000fe20000041844 */
[----:B------:R-:W-:-:S02]  /*4310*/  IMAD.MOV.U32 R96, RZ, RZ, R134 ;  /* 0x000000ffff607224 */ /* 0x000fc400078e0086 */
[----:B------:R-:W-:Y:S02]  /*4320*/  IMAD.MOV.U32 R99, RZ, RZ, R83 ;  /* 0x000000ffff637224 */ /* 0x000fe400078e0053 */
[----:B------:R-:W-:Y:S02]  /*4330*/  IMAD.MOV.U32 R97, RZ, RZ, R125 ;  /* 0x000000ffff617224 */ /* 0x000fe400078e007d */
[----:B-1----:R-:W-:Y:S01]  /*4340*/  FFMA.FTZ R2, R215, UR10, -R17 ;  /* 0x0000000ad7027c23 */ /* 0x002fe20008010811 */
[C---:B------:R-:W-:Y:S01]  /*4350*/  HMMA.16816.F32.BF16 R132, R8.reuse, R24, R76 ;  /* 0x000000180884723c */ /* 0x040fe2000004184c */
[----:B------:R-:W-:Y:S02]  /*4360*/  IMAD.MOV.U32 R98, RZ, RZ, R124 ;  /* 0x000000ffff627224 */ /* 0x000fe400078e007c */
[----:B------:R-:W1:Y:S03]  /*4370*/  LDSM.16.MT88.4 R124, [R224+0x9c00] ;  /* 0x009c0000e07c783b */ /* 0x000e660000004200 */
[----:B------:R-:W-:Y:S01]  /*4380*/  HMMA.16816.F32.BF16 R48, R8, R26, R48 ;  /* 0x0000001a0830723c */ /* 0x000fe20000041830 */
[----:B------:R-:W-:Y:S01]  /*4390*/  IMAD.MOV.U32 R76, RZ, RZ, R23 ;  /* 0x000000ffff4c7224 */ /* 0x000fe200078e0017 */
[----:B------:R-:W-:Y:S01]  /*43a0*/  MOV R77, R22 ;  /* 0x00000016004d7202 */ /* 0x000fe20000000f00 */
[----:B------:R2:W3:Y:S01]  /*43b0*/  MUFU.EX2 R23, R2 ;  /* 0x0000000200177308 */ /* 0x0004e20000000800 */
[----:B------:R-:W-:-:S02]  /*43c0*/  IMAD.MOV.U32 R79, RZ, RZ, R80 ;  /* 0x000000ffff4f7224 */ /* 0x000fc400078e0050 */
[----:B------:R-:W-:Y:S01]  /*43d0*/  IMAD.MOV.U32 R78, RZ, RZ, R81 ;  /* 0x000000ffff4e7224 */ /* 0x000fe200078e0051 */
[C---:B------:R-:W-:Y:S01]  /*43e0*/  HMMA.16816.F32.BF16 R148, R8.reuse, R28, R72 ;  /* 0x0000001c0894723c */ /* 0x040fe20000041848 */
[----:B------:R-:W4:Y:S01]  /*43f0*/  LDSM.16.MT88.4 R80, [R224+0xbc00] ;  /* 0x00bc0000e050783b */ /* 0x000f220000004200 */
[----:B------:R-:W-:Y:S02]  /*4400*/  IMAD.MOV.U32 R26, RZ, RZ, R97 ;  /* 0x000000ffff1a7224 */ /* 0x000fe400078e0061 */
[----:B------:R-:W-:Y:S01]  /*4410*/  IMAD.MOV.U32 R25, RZ, RZ, R96 ;  /* 0x000000ffff197224 */ /* 0x000fe200078e0060 */
[----:B------:R-:W-:Y:S01]  /*4420*/  F2FP.BF16.F32.PACK_AB R96, R245, R250 ;  /* 0x000000faf560723e */ /* 0x000fe200000010ff */
[----:B------:R-:W-:Y:S01]  /*4430*/  HMMA.16816.F32.BF16 R44, R8, R30, R44 ;  /* 0x0000001e082c723c */ /* 0x000fe2000004182c */
[----:B------:R-:W-:Y:S02]  /*4440*/  IMAD.MOV.U32 R28, RZ, RZ, R212 ;  /* 0x000000ffff1c7224 */ /* 0x000fe400078e00d4 */
[----:B------:R-:W-:-:S02]  /*4450*/  IMAD.MOV.U32 R29, RZ, RZ, R99 ;  /* 0x000000ffff1d7224 */ /* 0x000fc400078e0063 */
[----:B------:R-:W-:Y:S01]  /*4460*/  FADD.FTZ R3, R3, R28 ;  /* 0x0000001c03037221 */ /* 0x000fe20000010000 */
[C---:B------:R-:W-:Y:S01]  /*4470*/  HMMA.16816.F32.BF16 R64, R8.reuse, R42, R64 ;  /* 0x0000002a0840723c */ /* 0x040fe20000041840 */
[----:B--2---:R-:W-:Y:S01]  /*4480*/  FFMA.FTZ R2, R173, UR10, -R16 ;  /* 0x0000000aad027c23 */ /* 0x004fe20008010810 */
[----:B------:R-:W-:Y:S01]  /*4490*/  IMAD.MOV.U32 R212, RZ, RZ, R57 ;  /* 0x000000ffffd47224 */ /* 0x000fe200078e0039 */
[----:B---3--:R-:W-:Y:S01]  /*44a0*/  F2FP.BF16.F32.PACK_AB R94, R23, R56 ;  /* 0x00000038175e723e */ /* 0x008fe200000010ff */
[----:B------:R-:W-:Y:S01]  /*44b0*/  IMAD.MOV.U32 R57, RZ, RZ, R98 ;  /* 0x000000ffff397224 */ /* 0x000fe200078e0062 */
[----:B------:R2:W-:Y:S01]  /*44c0*/  MUFU.EX2 R22, R2 ;  /* 0x0000000200167308 */ /* 0x0005e20000000800 */
[----:B------:R-:W-:Y:S01]  /*44d0*/  HMMA.16816.F32.BF16 R68, R8, R36, R196 ;  /* 0x000000240844723c */ /* 0x000fe200000418c4 */
[----:B------:R-:W-:Y:S01]  /*44e0*/  F2FP.BF16.F32.PACK_AB R98, R219, R243 ;  /* 0x000000f3db62723e */ /* 0x000fe200000010ff */
[----:B------:R-:W-:Y:S02]  /*44f0*/  IMAD.MOV.U32 R27, RZ, RZ, R79 ;  /* 0x000000ffff1b7224 */ /* 0x000fe400078e004f */
[----:B------:R-:W-:-:S02]  /*4500*/  IMAD.MOV.U32 R24, RZ, RZ, R77 ;  /* 0x000000ffff187224 */ /* 0x000fc400078e004d */
[----:B------:R-:W-:Y:S01]  /*4510*/  HMMA.16816.F32.BF16 R52, R8, R38, R52 ;  /* 0x000000260834723c */ /* 0x000fe20000041834 */
[----:B------:R-:W-:-:S05]  /*4520*/  IMAD.MOV.U32 R215, RZ, RZ, R78 ;  /* 0x000000ffffd77224 */ /* 0x000fca00078e004e */
[----:B------:R-:W-:Y:S01]  /*4530*/  HMMA.16816.F32.BF16 R84, R8, R32, R204 ;  /* 0x000000200854723c */ /* 0x000fe200000418cc */
[----:B--2---:R-:W-:-:S05]  /*4540*/  FFMA.FTZ R2, R174, UR10, -R16 ;  /* 0x0000000aae027c23 */ /* 0x004fca0008010810 */
[----:B------:R-:W-:Y:S01]  /*4550*/  HMMA.16816.F32.BF16 R60, R8, R34, R60 ;  /* 0x00000022083c723c */ /* 0x000fe2000004183c */
[----:B------:R-:W2:Y:S01]  /*4560*/  LDSM.16.MT88.4 R172, [R225+0xac00] ;  /* 0x00ac0000e1ac783b */ /* 0x000ea20000004200 */
[----:B------:R3:W5:Y:S05]  /*4570*/  MUFU.EX2 R15, R2 ;  /* 0x00000002000f7308 */ /* 0x00076a0000000800 */
[----:B------:R-:W-:Y:S01]  /*4580*/  FADD.FTZ R8, R238, R235 ;  /* 0x000000ebee087221 */ /* 0x000fe20000010000 */
[----:B------:R-:W-:-:S03]  /*4590*/  FADD.FTZ R9, R29, R3 ;  /* 0x000000031d097221 */ /* 0x000fc60000010000 */
[----:B------:R-:W-:Y:S01]  /*45a0*/  FADD.FTZ R8, R236, R8 ;  /* 0x00000008ec087221 */ /* 0x000fe20000010000 */
[----:B------:R-:W-:-:S04]  /*45b0*/  FADD.FTZ R9, R26, R9 ;  /* 0x000000091a097221 */ /* 0x000fc80000010000 */
[----:B------:R-:W-:Y:S01]  /*45c0*/  FADD.FTZ R9, R27, R9 ;  /* 0x000000091b097221 */ /* 0x000fe20000010000 */
[----:B---3--:R-:W-:Y:S01]  /*45d0*/  FFMA.FTZ R2, R213, UR10, -R16 ;  /* 0x0000000ad5027c23 */ /* 0x008fe20008010810 */
[----:B-----5:R-:W-:-:S03]  /*45e0*/  F2FP.BF16.F32.PACK_AB R93, R15, R22 ;  /* 0x000000160f5d723e */ /* 0x020fc600000010ff */
[----:B------:R3:W-:Y:S02]  /*45f0*/  MUFU.EX2 R17, R2 ;  /* 0x0000000200117308 */ /* 0x0007e40000000800 */
[----:B---3--:R-:W-:-:S06]  /*4600*/  FFMA.FTZ R2, R218, UR10, -R16 ;  /* 0x0000000ada027c23 */ /* 0x008fcc0008010810 */
[----:B------:R3:W5:Y:S02]  /*4610*/  MUFU.EX2 R14, R2 ;  /* 0x00000002000e7308 */ /* 0x0007640000000800 */
[----:B---3--:R-:W-:Y:S01]  /*4620*/  FFMA.FTZ R2, R251, UR10, -R0 ;  /* 0x0000000afb027c23 */ /* 0x008fe20008010800 */
[----:B-----5:R-:W-:-:S05]  /*4630*/  F2FP.BF16.F32.PACK_AB R95, R14, R17 ;  /* 0x000000110e5f723e */ /* 0x020fca00000010ff */
[----:B------:R3:W5:Y:S02]  /*4640*/  MUFU.EX2 R13, R2 ;  /* 0x00000002000d7308 */ /* 0x0007640000000800 */
[C---:B-1----:R-:W-:Y:S06]  /*4650*/  HMMA.16816.F32.BF16 R112, R92.reuse, R124, R112 ;  /* 0x0000007c5c70723c */ /* 0x042fec0000041870 */
[C---:B------:R-:W-:Y:S06]  /*4660*/  HMMA.16816.F32.BF16 R120, R92.reuse, R126, R120 ;  /* 0x0000007e5c78723c */ /* 0x040fec0000041878 */
[C---:B------:R-:W-:Y:S01]  /*4670*/  HMMA.16816.F32.BF16 R128, R92.reuse, R140, R128 ;  /* 0x0000008c5c80723c */ /* 0x040fe20000041880 */
[--C-:B---3--:R-:W-:Y:S01]  /*4680*/  FFMA.FTZ R2, R252, UR10, -R0.reuse ;  /* 0x0000000afc027c23 */ /* 0x108fe20008010800 */
[----:B------:R-:W-:Y:S01]  /*4690*/  FFMA.FTZ R0, R76, UR10, -R0 ;  /* 0x0000000a4c007c23 */ /* 0x000fe20008010800 */
[----:B-----5:R-:W-:Y:S01]  /*46a0*/  F2FP.BF16.F32.PACK_AB R97, R13, R110 ;  /* 0x0000006e0d61723e */ /* 0x020fe200000010ff */
[----:B------:R-:W-:Y:S01]  /*46b0*/  IMAD.SHL.U32 R252, R246, 0x20, RZ ;  /* 0x00000020f6fc7824 */ /* 0x000fe200078e00ff */
[----:B------:R1:W-:Y:S01]  /*46c0*/  MUFU.EX2 R12, R2 ;  /* 0x00000002000c7308 */ /* 0x0003e20000000800 */
[C---:B----4-:R-:W-:Y:S06]  /*46d0*/  HMMA.16816.F32.BF16 R76, R92.reuse, R82, R88 ;  /* 0x000000525c4c723c */ /* 0x050fec0000041858 */
[C---:B------:R-:W-:Y:S01]  /*46e0*/  HMMA.16816.F32.BF16 R88, R92.reuse, R4, R192 ;  /* 0x000000045c58723c */ /* 0x040fe200000418c0 */
[----:B------:R3:W4:Y:S05]  /*46f0*/  MUFU.EX2 R10, R0 ;  /* 0x00000000000a7308 */ /* 0x00072a0000000800 */
[----:B------:R-:W-:Y:S01]  /*4700*/  HMMA.16816.F32.BF16 R136, R92, R142, R136 ;  /* 0x0000008e5c88723c */ /* 0x000fe20000041888 */
[----:B-1----:R-:W-:-:S05]  /*4710*/  FADD.FTZ R2, R242, R241 ;  /* 0x000000f1f2027221 */ /* 0x002fca0000010000 */
[----:B------:R-:W-:Y:S01]  /*4720*/  HMMA.16816.F32.BF16 R144, R92, R156, R144 ;  /* 0x0000009c5c90723c */ /* 0x000fe20000041890 */
[----:B---3--:R-:W-:Y:S01]  /*4730*/  FADD.FTZ R0, R217, R211 ;  /* 0x000000d3d9007221 */ /* 0x008fe20000010000 */
[----:B----4-:R-:W-:-:S04]  /*4740*/  F2FP.BF16.F32.PACK_AB R99, R10, R12 ;  /* 0x0000000c0a63723e */ /* 0x010fc800000010ff */
[----:B------:R-:W-:Y:S01]  /*4750*/  HMMA.16816.F32.BF16 R152, R92, R158, R152 ;  /* 0x0000009e5c98723c */ /* 0x000fe20000041898 */
[----:B------:R-:W-:Y:S01]  /*4760*/  FADD.FTZ R3, R209, R0 ;  /* 0x00000000d1037221 */ /* 0x000fe20000010000 */
[----:B------:R-:W-:-:S03]  /*4770*/  FADD.FTZ R0, R240, R2 ;  /* 0x00000002f0007221 */ /* 0x000fc60000010000 */
[----:B------:R-:W-:Y:S01]  /*4780*/  FADD.FTZ R3, R210, R3 ;  /* 0x00000003d2037221 */ /* 0x000fe20000010000 */
[----:B------:R-:W-:Y:S01]  /*4790*/  FADD.FTZ R2, R239, R0 ;  /* 0x00000000ef027221 */ /* 0x000fe20000010000 */
[----:B------:R-:W-:Y:S01]  /*47a0*/  FADD.FTZ R0, R237, R8 ;  /* 0x00000008ed007221 */ /* 0x000fe20000010000 */
[----:B------:R-:W-:Y:S01]  /*47b0*/  HMMA.16816.F32.BF16 R84, R96, R4, R84 ;  /* 0x000000046054723c */ /* 0x000fe20000041854 */
[----:B------:R-:W-:Y:S01]  /*47c0*/  FADD.FTZ R8, R214, R3 ;  /* 0x00000003d6087221 */ /* 0x000fe20000010000 */
[----:B------:R-:W-:-:S04]  /*47d0*/  FADD.FTZ R3, R215, R9 ;  /* 0x00000009d7037221 */ /* 0x000fc80000010000 */
[C---:B--2---:R-:W-:Y:S01]  /*47e0*/  HMMA.16816.F32.BF16 R160, R92.reuse, R172, R160 ;  /* 0x000000ac5ca0723c */ /* 0x044fe200000418a0 */
[----:B------:R-:W-:Y:S01]  /*47f0*/  FADD.FTZ R5, R231, R2 ;  /* 0x00000002e7057221 */ /* 0x000fe20000010000 */
[----:B------:R-:W-:Y:S01]  /*4800*/  FADD.FTZ R4, R220, R0 ;  /* 0x00000000dc047221 */ /* 0x000fe20000010000 */
[----:B------:R-:W-:Y:S01]  /*4810*/  FADD.FTZ R2, R216, R8 ;  /* 0x00000008d8027221 */ /* 0x000fe20000010000 */
[----:B------:R-:W-:Y:S01]  /*4820*/  SHF.L.U64.HI R8, R246, 0x5, R247 ;  /* 0x00000005f6087819 */ /* 0x000fe200000102f7 */
[----:B------:R-:W-:Y:S01]  /*4830*/  FADD.FTZ R0, R233, R5 ;  /* 0x00000005e9007221 */ /* 0x000fe20000010000 */
        /* <DEDUP_REMOVED lines=41> */
[C---:B------:R-:W-:Y:S01]  /*4ad0*/  HMMA.16816.F32.BF16 R168, R92.reuse, R174, R168 ;  /* 0x000000ae5ca8723c */ /* 0x040fe200000418a8 */
[----:B------:R1:W-:Y:S04]  /*4ae0*/  STL [R1+0x10], R5 ;  /* 0x0000100501007387 */ /* 0x0003e80000100800 */
[----:B------:R1:W-:Y:S01]  /*4af0*/  STL [R1+0x14], R4 ;  /* 0x0000140401007387 */ /* 0x0003e20000100800 */
[----:B------:R-:W-:Y:S03]  /*4b00*/  HMMA.16816.F32.BF16 R72, R92, R80, R188 ;  /* 0x000000505c48723c */ /* 0x000fe600000418bc */
[----:B------:R1:W-:Y:S03]  /*4b10*/  STL [R1+0x18], R2 ;  /* 0x0000180201007387 */ /* 0x0003e60000100800 */
[C---:B------:R-:W-:Y:S01]  /*4b20*/  HMMA.16816.F32.BF16 R116, R96.reuse, R124, R116 ;  /* 0x0000007c6074723c */ /* 0x040fe20000041874 */
        /* <DEDUP_REMOVED lines=11> */
[-C--:B------:R-:W-:Y:S06]  /*4be0*/  HMMA.16816.F32.BF16 R92, R92, R6.reuse, R180 ;  /* 0x000000065c5c723c */ /* 0x080fec00000418b4 */
[----:B------:R-:W-:Y:S01]  /*4bf0*/  HMMA.16816.F32.BF16 R96, R96, R6, R60 ;  /* 0x000000066060723c */ /* 0x000fe2000004183c */
[----:B------:R-:W-:-:S08]  /*4c00*/  NOP ;  /* 0x0000000000007918 */ /* 0x000fd00000000000 */
[----:B-1----:R-:W-:-:S15]  /*4c10*/  @!P0 BRA `(.L_x_382) ;  /* 0x0000004400708947 */ /* 0x002fde0003800000 */
[----:B------:R-:W2:Y:S04]  /*4c20*/  LDL R245, [R1+0x48] ;  /* 0x0000480001f57983 */ /* 0x000ea80000100800 */
[----:B------:R-:W3:Y:S04]  /*4c30*/  LDL.64 R58, [R1+0x8] ;  /* 0x00000800013a7983 */ /* 0x000ee80000100a00 */
[----:B------:R-:W3:Y:S01]  /*4c40*/  LDL R243, [R1+0x30] ;  /* 0x0000300001f37983 */ /* 0x000ee20000100800 */
[----:B------:R-:W-:Y:S01]  /*4c50*/  VIADD R4, R244, 0xfffffffe ;  /* 0xfffffffef4047836 */ /* 0x000fe20000000000 */
[----:B------:R-:W-:-:S04]  /*4c60*/  DEPBAR.LE SB0, 0x0 ;  /* 0x000080000000791a */ /* 0x000fc80000000000 */
[----:B------:R-:W-:Y:S01]  /*4c70*/  SHF.R.S32.HI R0, RZ, 0x1f, R4 ;  /* 0x0000001fff007819 */ /* 0x000fe20000011404 */
[----:B------:R1:W-:Y:S01]  /*4c80*/  STL [R1], R4 ;  /* 0x0000000401007387 */ /* 0x0003e20000100800 */
[----:B------:R-:W-:Y:S01]  /*4c90*/  BAR.SYNC.DEFER_BLOCKING 0x0 ;  /* 0x0000000000007b1d */ /* 0x000fe20000010000 */
[----:B--2---:R-:W-:Y:S02]  /*4ca0*/  IMAD R2, R245, R4, RZ ;  /* 0x00000004f5027224 */ /* 0x004fe400078e02ff */
[----:B---3--:R-:W-:-:S04]  /*4cb0*/  IMAD.WIDE.U32 R6, R4, R243, R58 ;  /* 0x000000f304067225 */ /* 0x008fc800078e003a */
[----:B------:R-:W-:Y:S01]  /*4cc0*/  IMAD R0, R0, R243, R2 ;  /* 0x000000f300007224 */ /* 0x000fe200078e0202 */
[----:B------:R-:W-:-:S03]  /*4cd0*/  LEA R2, P1, R6, UR6, 0x1 ;  /* 0x0000000606027c11 */ /* 0x000fc6000f8208ff */
[----:B------:R-:W-:Y:S01]  /*4ce0*/  IMAD.IADD R0, R7, 0x1, R0 ;  /* 0x0000000107007824 */ /* 0x000fe200078e0200 */
[----:B-1----:R-:W-:-:S04]  /*4cf0*/  LEA R4, P0, R252, R2, 0x1 ;  /* 0x00000002fc047211 */ /* 0x002fc800078008ff */
[----:B------:R-:W-:-:S04]  /*4d00*/  LEA.HI.X R3, R6, UR7, R0, 0x1, P1 ;  /* 0x0000000706037c11 */ /* 0x000fc800088f0c00 */
[----:B------:R-:W-:Y:S01]  /*4d10*/  LEA.HI.X R5, R252, R3, R8, 0x1, P0 ;  /* 0x00000003fc057211 */ /* 0x000fe200000f0c08 */
[----:B------:R-:W-:Y:S01]  /*4d20*/  @!PT LDS RZ, [RZ] ;  /* 0x00000000fffff984 */ /* 0x000fe20000000800 */
[----:B------:R-:W-:Y:S01]  /*4d30*/  @!PT LDS RZ, [RZ] ;  /* 0x00000000fffff984 */ /* 0x000fe20000000800 */
[----:B------:R-:W-:Y:S01]  /*4d40*/  @!PT LDS RZ, [RZ] ;  /* 0x00000000fffff984 */ /* 0x000fe20000000800 */
[----:B------:R-:W-:Y:S04]  /*4d50*/  LDGSTS.E.BYPASS.LTC128B.128 [R230+0x9000], desc[UR12][R2.64] ;  /* 0x0900000002e67fae */ /* 0x000fe8000b901d4c */
[----:B------:R-:W-:Y:S04]  /*4d60*/  LDGSTS.E.BYPASS.LTC128B.128 [R230+0xa000], desc[UR12][R2.64+0x40] ;  /* 0x0a00004002e67fae */ /* 0x000fe8000b901d4c */
[----:B------:R1:W-:Y:S04]  /*4d70*/  LDGSTS.E.BYPASS.LTC128B.128 [R230+0xb000], desc[UR12][R2.64+0x80] ;  /* 0x0b00008002e67fae */ /* 0x0003e8000b901d4c */
[----:B------:R-:W-:Y:S04]  /*4d80*/  LDGSTS.E.BYPASS.LTC128B.128 [R230+0x9800], desc[UR12][R4.64] ;  /* 0x0980000004e67fae */ /* 0x000fe8000b901d4c */
[----:B------:R-:W-:Y:S04]  /*4d90*/  LDGSTS.E.BYPASS.LTC128B.128 [R230+0xa800], desc[UR12][R4.64+0x40] ;  /* 0x0a80004004e67fae */ /* 0x000fe8000b901d4c */
[----:B------:R2:W-:Y:S04]  /*4da0*/  LDGSTS.E.BYPASS.LTC128B.128 [R230+0xb800], desc[UR12][R4.64+0x80] ;  /* 0x0b80008004e67fae */ /* 0x0005e8000b901d4c */
[----:B------:R-:W-:Y:S04]  /*4db0*/  LDSM.16.M88.4 R40, [R228] ;  /* 0x00000000e428783b */ /* 0x000fe80000000200 */
[----:B------:R-:W3:Y:S04]  /*4dc0*/  LDSM.16.M88.4 R8, [R227] ;  /* 0x00000000e308783b */ /* 0x000ee80000000200 */
[----:B------:R-:W4:Y:S04]  /*4dd0*/  LDSM.16.M88.4 R36, [R228+0x1000] ;  /* 0x00100000e424783b */ /* 0x000f280000000200 */
[----:B------:R-:W5:Y:S04]  /*4de0*/  LDSM.16.M88.4 R48, [R227+0x400] ;  /* 0x00040000e330783b */ /* 0x000f680000000200 */
[----:B------:R-:W-:Y:S04]  /*4df0*/  LDSM.16.M88.4 R32, [R229] ;  /* 0x00000000e520783b */ /* 0x000fe80000000200 */
[----:B------:R-:W5:Y:S04]  /*4e00*/  LDSM.16.M88.4 R44, [R226] ;  /* 0x00000000e22c783b */ /* 0x000f680000000200 */
[----:B------:R-:W5:Y:S04]  /*4e10*/  LDSM.16.M88.4 R28, [R229+0x1000] ;  /* 0x00100000e51c783b */ /* 0x000f680000000200 */
[----:B------:R-:W5:Y:S04]  /*4e20*/  LDSM.16.M88.4 R56, [R226+0x400] ;  /* 0x00040000e238783b */ /* 0x000f680000000200 */
[----:B------:R-:W-:Y:S04]  /*4e30*/  LDSM.16.M88.4 R12, [R228+0x3000] ;  /* 0x00300000e40c783b */ /* 0x000fe80000000200 */
[----:B------:R-:W5:Y:S04]  /*4e40*/  LDSM.16.M88.4 R52, [R227+0x1000] ;  /* 0x00100000e334783b */ /* 0x000f680000000200 */
[----:B------:R-:W5:Y:S01]  /*4e50*/  LDSM.16.M88.4 R24, [R228+0x2000] ;  /* 0x00200000e418783b */ /* 0x000f620000000200 */
[-C--:B---3--:R-:W-:Y:S03]  /*4e60*/  HMMA.16816.F32.BF16 R108, R40, R8.reuse, RZ ;  /* 0x00000008286c723c */ /* 0x088fe600000418ff */
[----:B------:R-:W3:Y:S01]  /*4e70*/  LDSM.16.M88.4 R64, [R227+0x1400] ;  /* 0x00140000e340783b */ /* 0x000ee20000000200 */
[----:B-1----:R-:W1:Y:S02]  /*4e80*/  S2R R3, SR_TID.X ;  /* 0x0000000000037919 */ /* 0x002e640000002100 */
[C---:B----4-:R-:W-:Y:S01]  /*4e90*/  HMMA.16816.F32.BF16 R60, R36.reuse, R8, RZ ;  /* 0x00000008243c723c */ /* 0x050fe200000418ff */
[----:B------:R-:W0:Y:S05]  /*4ea0*/  LDGDEPBAR ;  /* 0x00000000000079af */ /* 0x000e2a0000000000 */
[-C--:B--2---:R-:W-:Y:S06]  /*4eb0*/  HMMA.16816.F32.BF16 R4, R36, R10.reuse, RZ ;  /* 0x0000000a2404723c */ /* 0x084fec00000418ff */
[C---:B------:R-:W-:Y:S06]  /*4ec0*/  HMMA.16816.F32.BF16 R8, R40.reuse, R10, RZ ;  /* 0x0000000a2808723c */ /* 0x040fec00000418ff */
[----:B-----5:R-:W-:Y:S06]  /*4ed0*/  HMMA.16816.F32.BF16 R180, R40, R48, RZ ;  /* 0x0000003028b4723c */ /* 0x020fec00000418ff */
[----:B------:R-:W-:Y:S06]  /*4ee0*/  HMMA.16816.F32.BF16 R200, R32, R44, R108 ;  /* 0x0000002c20c8723c */ /* 0x000fec000004186c */
[----:B------:R-:W-:Y:S01]  /*4ef0*/  HMMA.16816.F32.BF16 R196, R36, R48, RZ ;  /* 0x0000003024c4723c */ /* 0x000fe200000418ff */
[----:B-1----:R-:W-:-:S05]  /*4f00*/  IMAD.SHL.U32 R3, R3, 0x2, RZ ;  /* 0x0000000203037824 */ /* 0x002fca00078e00ff */
[----:B------:R-:W-:Y:S01]  /*4f10*/  HMMA.16816.F32.BF16 R176, R36, R50, RZ ;  /* 0x0000003224b0723c */ /* 0x000fe200000418ff */
[----:B------:R-:W-:-:S05]  /*4f20*/  LOP3.LUT R3, R3, 0x6, RZ, 0xc0, !PT ;  /* 0x0000000603037812 */ /* 0x000fca00078ec0ff */
[----:B------:R-:W-:Y:S01]  /*4f30*/  HMMA.16816.F32.BF16 R108, R40, R50, RZ ;  /* 0x00000032286c723c */ /* 0x000fe200000418ff */
[----:B------:R-:W-:Y:S05]  /*4f40*/  LDSM.16.M88.4 R48, [R226+0x1400] ;  /* 0x00140000e230783b */ /* 0x000fea0000000200 */
[C---:B------:R-:W-:Y:S01]  /*4f50*/  HMMA.16816.F32.BF16 R192, R28.reuse, R44, R60 ;  /* 0x0000002c1cc0723c */ /* 0x040fe2000004183c */
[----:B------:R-:W-:Y:S05]  /*4f60*/  LDSM.16.M88.4 R60, [R226+0x1000] ;  /* 0x00100000e23c783b */ /* 0x000fea0000000200 */
[-C--:B------:R-:W-:Y:S01]  /*4f70*/  HMMA.16816.F32.BF16 R188, R28, R46.reuse, R4 ;  /* 0x0000002e1cbc723c */ /* 0x080fe20000041804 */
[----:B------:R-:W1:Y:S05]  /*4f80*/  LDSM.16.M88.4 R4, [R229+0x3000] ;  /* 0x00300000e504783b */ /* 0x000e6a0000000200 */
[C---:B------:R-:W-:Y:S01]  /*4f90*/  HMMA.16816.F32.BF16 R184, R32.reuse, R46, R8 ;  /* 0x0000002e20b8723c */ /* 0x040fe20000041808 */
[----:B------:R-:W2:Y:S05]  /*4fa0*/  LDSM.16.M88.4 R8, [R229+0x2000] ;  /* 0x00200000e508783b */ /* 0x000eaa0000000200 */
        /* <DEDUP_REMOVED lines=9> */
[----:B------:R-:W-:Y:S04]  /*5040*/  LDSM.16.M88.4 R52, [R228+0x5000] ;  /* 0x00500000e434783b */ /* 0x000fe80000000200 */
[----:B------:R-:W-:Y:S01]  /*5050*/  LDSM.16.M88.4 R184, [R227+0x2400] ;  /* 0x00240000e3b8783b */ /* 0x000fe20000000200 */
[-C--:B---3--:R-:W-:Y:S03]  /*5060*/  HMMA.16816.F32.BF16 R192, R24, R64.reuse, R44 ;  /* 0x0000004018c0723c */ /* 0x088fe6000004182c */
[----:B------:R-:W3:Y:S03]  /*5070*/  LDSM.16.M88.4 R44, [R227+0x2000] ;  /* 0x00200000e32c783b */ /* 0x000ee60000000200 */
[C---:B------:R-:W-:Y:S06]  /*5080*/  HMMA.16816.F32.BF16 R208, R12.reuse, R64, R208 ;  /* 0x000000400cd0723c */ /* 0x040fec00000418d0 */
[-C--:B------:R-:W-:Y:S06]  /*5090*/  HMMA.16816.F32.BF16 R204, R12, R66.reuse, R204 ;  /* 0x000000420ccc723c */ /* 0x080fec00000418cc */
[----:B------:R-:W-:Y:S06]  /*50a0*/  HMMA.16816.F32.BF16 R188, R24, R66, R108 ;  /* 0x0000004218bc723c */ /* 0x000fec000004186c */
[-C--:B-1----:R-:W-:Y:S06]  /*50b0*/  HMMA.16816.F32.BF16 R180, R4, R60.reuse, R180 ;  /* 0x0000003c04b4723c */ /* 0x082fec00000418b4 */
[----:B--2---:R-:W-:Y:S06]  /*50c0*/  HMMA.16816.F32.BF16 R108, R8, R60, R200 ;  /* 0x0000003c086c723c */ /* 0x004fec00000418c8 */
[-C--:B------:R-:W-:Y:S06]  /*50d0*/  HMMA.16816.F32.BF16 R64, R4, R62.reuse, R196 ;  /* 0x0000003e0440723c */ /* 0x080fec00000418c4 */
[C---:B------:R-:W-:Y:S01]  /*50e0*/  HMMA.16816.F32.BF16 R60, R8.reuse, R62, R176 ;  /* 0x0000003e083c723c */ /* 0x040fe200000418b0 */
[----:B------:R-:W1:Y:S05]  /*50f0*/  LDSM.16.M88.4 R176, [R227+0xc00] ;  /* 0x000c0000e3b0783b */ /* 0x000e6a0000000200 */
[----:B------:R-:W-:Y:S06]  /*5100*/  HMMA.16816.F32.BF16 R192, R8, R48, R192 ;  /* 0x0000003008c0723c */ /* 0x000fec00000418c0 */
[----:B------:R-:W-:Y:S06]  /*5110*/  HMMA.16816.F32.BF16 R232, R4, R50, R204 ;  /* 0x0000003204e8723c */ /* 0x000fec00000418cc */
[-C--:B---3--:R-:W-:Y:S01]  /*5120*/  HMMA.16816.F32.BF16 R212, R52, R44.reuse, R180 ;  /* 0x0000002c34d4723c */ /* 0x088fe200000418b4 */
[----:B------:R-:W-:Y:S05]  /*5130*/  LDSM.16.M88.4 R180, [R226+0x2400] ;  /* 0x00240000e2b4783b */ /* 0x000fea0000000200 */
[----:B------:R-:W-:Y:S01]  /*5140*/  HMMA.16816.F32.BF16 R204, R56, R44, R108 ;  /* 0x0000002c38cc723c */ /* 0x000fe2000004186c */
[----:B------:R-:W-:Y:S05]  /*5150*/  LDSM.16.M88.4 R108, [R226+0xc00] ;  /* 0x000c0000e26c783b */ /* 0x000fea0000000200 */
[-C--:B------:R-:W-:Y:S01]  /*5160*/  HMMA.16816.F32.BF16 R200, R52, R46.reuse, R64 ;  /* 0x0000002e34c8723c */ /* 0x080fe20000041840 */
[----:B------:R-:W-:Y:S05]  /*5170*/  LDSM.16.M88.4 R64, [R227+0x800] ;  /* 0x00080000e340783b */ /* 0x000fea0000000200 */
[----:B------:R-:W-:Y:S01]  /*5180*/  HMMA.16816.F32.BF16 R196, R56, R46, R60 ;  /* 0x0000002e38c4723c */ /* 0x000fe2000004183c */
[----:B------:R-:W-:Y:S04]  /*5190*/  LDSM.16.M88.4 R44, [R229+0x5000] ;  /* 0x00500000e52c783b */ /* 0x000fe80000000200 */
[----:B------:R-:W2:Y:S01]  /*51a0*/  LDSM.16.M88.4 R60, [R226+0x2000] ;  /* 0x00200000e23c783b */ /* 0x000ea20000000200 */
[----:B------:R-:W-:Y:S06]  /*51b0*/  HMMA.16816.F32.BF16 R208, R4, R48, R208 ;  /* 0x0000003004d0723c */ /* 0x000fec00000418d0 */
[----:B------:R-:W-:Y:S01]  /*51c0*/  HMMA.16816.F32.BF16 R216, R8, R50, R188 ;  /* 0x0000003208d8723c */ /* 0x000fe200000418bc */
[----:B------:R-:W3:Y:S05]  /*51d0*/  LDSM.16.M88.4 R48, [R229+0x4000] ;  /* 0x00400000e530783b */ /* 0x000eea0000000200 */
[----:B------:R-:W-:Y:S06]  /*51e0*/  HMMA.16816.F32.BF16 R220, R56, R184, R192 ;  /* 0x000000b838dc723c */ /* 0x000fec00000418c0 */
[-C--:B-1----:R-:W-:Y:S06]  /*51f0*/  HMMA.16816.F32.BF16 R192, R40, R176.reuse, RZ ;  /* 0x000000b028c0723c */ /* 0x082fec00000418ff */
[----:B------:R-:W-:Y:S06]  /*5200*/  HMMA.16816.F32.BF16 R188, R36, R176, RZ ;  /* 0x000000b024bc723c */ /* 0x000fec00000418ff */
[-C--:B------:R-:W-:Y:S06]  /*5210*/  HMMA.16816.F32.BF16 R236, R56, R186.reuse, R216 ;  /* 0x000000ba38ec723c */ /* 0x080fec00000418d8 */
[----:B------:R-:W-:Y:S06]  /*5220*/  HMMA.16816.F32.BF16 R240, R52, R186, R232 ;  /* 0x000000ba34f0723c */ /* 0x000fec00000418e8 */
[C---:B--2---:R-:W-:Y:S06]  /*5230*/  HMMA.16816.F32.BF16 R216, R44.reuse, R60, R212 ;  /* 0x0000003c2cd8723c */ /* 0x044fec00000418d4 */
[-C--:B------:R-:W-:Y:S06]  /*5240*/  HMMA.16816.F32.BF16 R232, R44, R62.reuse, R200 ;  /* 0x0000003e2ce8723c */ /* 0x080fec00000418c8 */
[C---:B---3--:R-:W-:Y:S06]  /*5250*/  HMMA.16816.F32.BF16 R212, R48.reuse, R62, R196 ;  /* 0x0000003e30d4723c */ /* 0x048fec00000418c4 */
[----:B------:R-:W-:Y:S06]  /*5260*/  HMMA.16816.F32.BF16 R204, R48, R60, R204 ;  /* 0x0000003c30cc723c */ /* 0x000fec00000418cc */
[-C--:B------:R-:W-:Y:S06]  /*5270*/  HMMA.16816.F32.BF16 R200, R32, R108.reuse, R192 ;  /* 0x0000006c20c8723c */ /* 0x080fec00000418c0 */
[----:B------:R-:W-:Y:S06]  /*5280*/  HMMA.16816.F32.BF16 R196, R28, R108, R188 ;  /* 0x0000006c1cc4723c */ /* 0x000fec00000418bc */
[C---:B------:R-:W-:Y:S06]  /*5290*/  HMMA.16816.F32.BF16 R192, R36.reuse, R64, RZ ;  /* 0x0000004024c0723c */ /* 0x040fec00000418ff */
[----:B------:R-:W-:Y:S01]  /*52a0*/  HMMA.16816.F32.BF16 R188, R36, R66, RZ ;  /* 0x0000004224bc723c */ /* 0x000fe200000418ff */
[----:B------:R-:W-:-:S04]  /*52b0*/  FMUL.FTZ R0, R204, UR4 ;  /* 0x00000004cc007c20 */ /* 0x000fc80008410000 */
[----:B------:R1:W-:Y:S01]  /*52c0*/  MUFU.TANH R245, R0 ;  /* 0x0000000000f57308 */ /* 0x0003e20000002400 */
[----:B------:R-:W-:Y:S01]  /*52d0*/  HMMA.16816.F32.BF16 R60, R36, R178, RZ ;  /* 0x000000b2243c723c */ /* 0x000fe200000418ff */
[----:B------:R-:W2:Y:S05]  /*52e0*/  LDSM.16.M88.4 R36, [R226+0x800] ;  /* 0x00080000e224783b */ /* 0x000eaa0000000200 */
[----:B------:R-:W-:Y:S06]  /*52f0*/  HMMA.16816.F32.BF16 R208, R52, R184, R208 ;  /* 0x000000b834d0723c */ /* 0x000fec00000418d0 */
[----:B------:R-:W-:Y:S01]  /*5300*/  HMMA.16816.F32.BF16 R184, R40, R64, RZ ;  /* 0x0000004028b8723c */ /* 0x000fe200000418ff */
[----:B-1----:R-:W-:-:S05]  /*5310*/  FMUL.FTZ R0, R205, UR4 ;  /* 0x00000004cd007c20 */ /* 0x002fca0008410000 */
[C---:B------:R-:W-:Y:S01]  /*5320*/  HMMA.16816.F32.BF16 R64, R40.reuse, R66, RZ ;  /* 0x000000422840723c */ /* 0x040fe200000418ff */
[----:B------:R1:W-:Y:S05]  /*5330*/  MUFU.TANH R231, R0 ;  /* 0x0000000000e77308 */ /* 0x0003ea0000002400 */
[----:B------:R-:W-:Y:S06]  /*5340*/  HMMA.16816.F32.BF16 R176, R40, R178, RZ ;  /* 0x000000b228b0723c */ /* 0x000fec00000418ff */
[----:B------:R-:W-:Y:S06]  /*5350*/  HMMA.16816.F32.BF16 R40, R28, R110, R60 ;  /* 0x0000006e1c28723c */ /* 0x000fec000004183c */
[----:B------:R-:W-:Y:S01]  /*5360*/  HMMA.16816.F32.BF16 R220, R48, R180, R220 ;  /* 0x000000b430dc723c */ /* 0x000fe200000418dc */
[----:B-1----:R-:W-:-:S04]  /*5370*/  FMUL.FTZ R0, R206, UR4 ;  /* 0x00000004ce007c20 */ /* 0x002fc80008410000 */
[----:B------:R1:W3:Y:S01]  /*5380*/  MUFU.TANH R247, R0 ;  /* 0x0000000000f77308 */ /* 0x0002e20000002400 */
[C---:B--2---:R-:W-:Y:S06]  /*5390*/  HMMA.16816.F32.BF16 R192, R28.reuse, R36, R192 ;  /* 0x000000241cc0723c */ /* 0x044fec00000418c0 */
[----:B------:R-:W-:Y:S01]  /*53a0*/  HMMA.16816.F32.BF16 R188, R28, R38, R188 ;  /* 0x000000261cbc723c */ /* 0x000fe200000418bc */
[----:B------:R-:W2:Y:S05]  /*53b0*/  LDSM.16.M88.4 R28, [R227+0x1c00] ;  /* 0x001c0000e31c783b */ /* 0x000eaa0000000200 */
[----:B------:R-:W-:Y:S01]  /*53c0*/  HMMA.16816.F32.BF16 R60, R32, R36, R184 ;  /* 0x00000024203c723c */ /* 0x000fe200000418b8 */
[----:B-1----:R-:W-:-:S05]  /*53d0*/  FMUL.FTZ R0, R207, UR4 ;  /* 0x00000004cf007c20 */ /* 0x002fca0008410000 */
[C---:B------:R-:W-:Y:S01]  /*53e0*/  HMMA.16816.F32.BF16 R64, R32.reuse, R38, R64 ;  /* 0x000000262040723c */ /* 0x040fe20000041840 */
[----:B------:R-:W1:Y:S01]  /*53f0*/  LDSM.16.M88.4 R36, [R227+0x1800] ;  /* 0x00180000e324783b */ /* 0x000e620000000200 */
[----:B------:R4:W-:Y:S04]  /*5400*/  MUFU.TANH R246, R0 ;  /* 0x0000000000f67308 */ /* 0x0009e80000002400 */
[----:B------:R-:W-:Y:S06]  /*5410*/  HMMA.16816.F32.BF16 R32, R32, R110, R176 ;  /* 0x0000006e2020723c */ /* 0x000fec00000418b0 */
[----:B------:R-:W-:Y:S01]  /*5420*/  HMMA.16816.F32.BF16 R208, R44, R180, R208 ;  /* 0x000000b42cd0723c */ /* 0x000fe200000418d0 */
[----:B----4-:R-:W-:-:S04]  /*5430*/  FMUL.FTZ R0, R216, UR4 ;  /* 0x00000004d8007c20 */ /* 0x010fc80008410000 */
[----:B------:R4:W-:Y:S01]  /*5440*/  MUFU.TANH R251, R0 ;  /* 0x0000000000fb7308 */ /* 0x0009e20000002400 */
[----:B--2---:R-:W-:-:S12]  /*5450*/  HMMA.16816.F32.BF16 R184, R12, R28, R196 ;  /* 0x0000001c0cb8723c */ /* 0x004fd800000418c4 */
[----:B------:R-:W-:Y:S01]  /*5460*/  HMMA.16816.F32.BF16 R176, R24, R30, R32 ;  /* 0x0000001e18b0723c */ /* 0x000fe20000041820 */
[----:B------:R-:W2:Y:S01]  /*5470*/  LDSM.16.M88.4 R32, [R226+0x1c00] ;  /* 0x001c0000e220783b */ /* 0x000ea20000000200 */
[----:B----4-:R-:W-:-:S04]  /*5480*/  FMUL.FTZ R0, R217, UR4 ;  /* 0x00000004d9007c20 */ /* 0x010fc80008410000 */
[C---:B-1----:R-:W-:Y:S01]  /*5490*/  HMMA.16816.F32.BF16 R192, R12.reuse, R36, R192 ;  /* 0x000000240cc0723c */ /* 0x042fe200000418c0 */
[----:B------:R1:W-:Y:S05]  /*54a0*/  MUFU.TANH R250, R0 ;  /* 0x0000000000fa7308 */ /* 0x0003ea0000002400 */
[C---:B------:R-:W-:Y:S06]  /*54b0*/  HMMA.16816.F32.BF16 R188, R12.reuse, R38, R188 ;  /* 0x000000260cbc723c */ /* 0x040fec00000418bc */
[----:B------:R-:W-:Y:S01]  /*54c0*/  HMMA.16816.F32.BF16 R40, R12, R30, R40 ;  /* 0x0000001e0c28723c */ /* 0x000fe20000041828 */
[----:B------:R-:W4:Y:S05]  /*54d0*/  LDSM.16.M88.4 R12, [R226+0x1800] ;  /* 0x00180000e20c783b */ /* 0x000f2a0000000200 */
[----:B------:R-:W-:Y:S01]  /*54e0*/  HMMA.16816.F32.BF16 R60, R24, R36, R60 ;  /* 0x00000024183c723c */ /* 0x000fe2000004183c */
[----:B-1----:R-:W-:-:S04]  /*54f0*/  FMUL.FTZ R0, R218, UR4 ;  /* 0x00000004da007c20 */ /* 0x002fc80008410000 */
[----:B------:R1:W-:Y:S01]  /*5500*/  MUFU.TANH R218, R0 ;  /* 0x0000000000da7308 */ /* 0x0003e20000002400 */
[----:B------:R-:W-:Y:S06]  /*5510*/  HMMA.16816.F32.BF16 R64, R24, R38, R64 ;  /* 0x000000261840723c */ /* 0x000fec0000041840 */
[----:B------:R-:W-:Y:S06]  /*5520*/  HMMA.16816.F32.BF16 R36, R48, R182, R236 ;  /* 0x000000b63024723c */ /* 0x000fec00000418ec */
[----:B------:R-:W-:Y:S01]  /*5530*/  HMMA.16816.F32.BF16 R108, R24, R28, R200 ;  /* 0x0000001c186c723c */ /* 0x000fe200000418c8 */
[----:B------:R-:W5:Y:S01]  /*5540*/  LDSM.16.M88.4 R24, [R227+0x2800] ;  /* 0x00280000e318783b */ /* 0x000f620000000200 */
[----:B-1----:R-:W-:-:S03]  /*5550*/  FMUL.FTZ R0, R212, UR4 ;  /* 0x00000004d4007c20 */ /* 0x002fc60008410000 */
[----:B------:R-:W1:Y:S01]  /*5560*/  LDSM.16.M88.4 R28, [R226+0x2800] ;  /* 0x00280000e21c783b */ /* 0x000e620000000200 */
[C---:B--2---:R-:W-:Y:S01]  /*5570*/  HMMA.16816.F32.BF16 R196, R4.reuse, R32, R184 ;  /* 0x0000002004c4723c */ /* 0x044fe200000418b8 */
[----:B------:R2:W-:Y:S05]  /*5580*/  MUFU.TANH R100, R0 ;  /* 0x0000000000647308 */ /* 0x0005ea0000002400 */
[C---:B------:R-:W-:Y:S06]  /*5590*/  HMMA.16816.F32.BF16 R184, R4.reuse, R34, R40 ;  /* 0x0000002204b8723c */ /* 0x040fec0000041828 */
[C---:B----4-:R-:W-:Y:S06]  /*55a0*/  HMMA.16816.F32.BF16 R192, R4.reuse, R12, R192 ;  /* 0x0000000c04c0723c */ /* 0x050fec00000418c0 */
[----:B------:R-:W-:Y:S01]  /*55b0*/  HMMA.16816.F32.BF16 R188, R4, R14, R188 ;  /* 0x0000000e04bc723c */ /* 0x000fe200000418bc */
[----:B--2---:R-:W-:-:S04]  /*55c0*/  FMUL.FTZ R0, R213, UR4 ;  /* 0x00000004d5007c20 */ /* 0x004fc80008410000 */
[----:B------:R2:W-:Y:S01]  /*55d0*/  MUFU.TANH R105, R0 ;  /* 0x0000000000697308 */ /* 0x0005e20000002400 */
[C---:B------:R-:W-:Y:S06]  /*55e0*/  HMMA.16816.F32.BF16 R4, R8.reuse, R12, R60 ;  /* 0x0000000c0804723c */ /* 0x040fec000004183c */
[C---:B------:R-:W-:Y:S06]  /*55f0*/  HMMA.16816.F32.BF16 R12, R8.reuse, R14, R64 ;  /* 0x0000000e080c723c */ /* 0x040fec0000041840 */
[----:B------:R-:W-:Y:S01]  /*5600*/  HMMA.16816.F32.BF16 R60, R8, R32, R108 ;  /* 0x00000020083c723c */ /* 0x000fe2000004186c */
[----:B--2---:R-:W-:-:S05]  /*5610*/  FMUL.FTZ R0, R214, UR4 ;  /* 0x00000004d6007c20 */ /* 0x004fca0008410000 */
[----:B------:R-:W-:Y:S01]  /*5620*/  HMMA.16816.F32.BF16 R64, R8, R34, R176 ;  /* 0x000000220840723c */ /* 0x000fe200000418b0 */
[----:B------:R2:W-:Y:S05]  /*5630*/  MUFU.TANH R16, R0 ;  /* 0x0000000000107308 */ /* 0x0005ea0000002400 */
[----:B-----5:R-:W-:Y:S06]  /*5640*/  HMMA.16816.F32.BF16 R8, R52, R24, R192 ;  /* 0x000000183408723c */ /* 0x020fec00000418c0 */
[----:B------:R-:W-:Y:S06]  /*5650*/  HMMA.16816.F32.BF16 R12, R56, R26, R12 ;  /* 0x0000001a380c723c */ /* 0x000fec000004180c */
[----:B------:R-:W-:Y:S01]  /*5660*/  HMMA.16816.F32.BF16 R180, R44, R182, R240 ;  /* 0x000000b62cb4723c */ /* 0x000fe200000418f0 */
[----:B--2---:R-:W-:-:S04]  /*5670*/  FMUL.FTZ R0, R215, UR4 ;  /* 0x00000004d7007c20 */ /* 0x004fc80008410000 */
[----:B------:R2:W4:-:S13]  /*5680*/  MUFU.TANH R106, R0 ;  /* 0x00000000006a7308 */ /* 0x00051a0000002400 */
[----:B-1----:R-:W-:Y:S01]  /*5690*/  HMMA.16816.F32.BF16 R32, R48, R30, R12 ;  /* 0x0000001e3020723c */ /* 0x002fe2000004180c */
[----:B--2---:R-:W-:-:S05]  /*56a0*/  FMUL.FTZ R0, R232, UR4 ;  /* 0x00000004e8007c20 */ /* 0x004fca0008410000 */
[----:B------:R-:W-:Y:S01]  /*56b0*/  HMMA.16816.F32.BF16 R12, R44, R28, R8 ;  /* 0x0000001c2c0c723c */ /* 0x000fe20000041808 */
[----:B------:R-:W-:Y:S01]  /*56c0*/  LDSM.16.M88.4 R8, [R226+0x2c00] ;  /* 0x002c0000e208783b */ /* 0x000fe20000000200 */
[----:B------:R1:W2:Y:S01]  /*56d0*/  MUFU.TANH R107, R0 ;  /* 0x00000000006b7308 */ /* 0x0002a20000002400 */
[----:B------:R-:W-:Y:S01]  /*56e0*/  FMUL.FTZ R180, R180, UR4 ;  /* 0x00000004b4b47c20 */ /* 0x000fe20008410000 */
[----:B------:R-:W-:Y:S01]  /*56f0*/  FMUL.FTZ R182, R182, UR4 ;  /* 0x00000004b6b67c20 */ /* 0x000fe20008410000 */
[----:B------:R-:W-:Y:S01]  /*5700*/  FMUL.FTZ R181, R181, UR4 ;  /* 0x00000004b5b57c20 */ /* 0x000fe20008410000 */
[----:B------:R-:W-:-:S04]  /*5710*/  FMUL.FTZ R183, R183, UR4 ;  /* 0x00000004b7b77c20 */ /* 0x000fc80008410000 */
[----:B------:R-:W-:Y:S08]  /*5720*/  MUFU.TANH R206, R180 ;  /* 0x000000b400ce7308 */ /* 0x000ff00000002400 */
[----:B------:R-:W-:Y:S01]  /*5730*/  MUFU.TANH R192, R182 ;  /* 0x000000b600c07308 */ /* 0x000fe20000002400 */
[----:B-1----:R-:W-:Y:S01]  /*5740*/  FMUL.FTZ R0, R233, UR4 ;  /* 0x00000004e9007c20 */ /* 0x002fe20008410000 */
[----:B------:R-:W-:Y:S01]  /*5750*/  FMUL.FTZ R33, R33, UR4 ;  /* 0x0000000421217c20 */ /* 0x000fe20008410000 */
[----:B------:R-:W-:-:S03]  /*5760*/  FMUL.FTZ R32, R32, UR4 ;  /* 0x0000000420207c20 */ /* 0x000fc60008410000 */
[----:B------:R-:W-:Y:S01]  /*5770*/  FMUL.FTZ R12, R12, UR4 ;  /* 0x000000040c0c7c20 */ /* 0x000fe20008410000 */
[----:B------:R-:W-:Y:S01]  /*5780*/  FMUL.FTZ R13, R13, UR4 ;  /* 0x000000040d0d7c20 */ /* 0x000fe20008410000 */
[----:B------:R1:W5:Y:S01]  /*5790*/  MUFU.TANH R214, R0 ;  /* 0x0000000000d67308 */ /* 0x0003620000002400 */
[----:B------:R-:W-:-:S07]  /*57a0*/  FMUL.FTZ R14, R14, UR4 ;  /* 0x000000040e0e7c20 */ /* 0x000fce0008410000 */
[----:B------:R-:W-:Y:S08]  /*57b0*/  MUFU.TANH R176, R33 ;  /* 0x0000002100b07308 */ /* 0x000ff00000002400 */
[----:B------:R-:W-:Y:S01]  /*57c0*/  MUFU.TANH R205, R181 ;  /* 0x000000b500cd7308 */ /* 0x000fe20000002400 */
[----:B-1----:R-:W-:-:S07]  /*57d0*/  FMUL.FTZ R0, R219, UR4 ;  /* 0x00000004db007c20 */ /* 0x002fce0008410000 */
[----:B------:R1:W-:Y:S08]  /*57e0*/  MUFU.TANH R217, R0 ;  /* 0x0000000000d97308 */ /* 0x0003f00000002400 */
[----:B------:R-:W-:Y:S08]  /*57f0*/  MUFU.TANH R181, R32 ;  /* 0x0000002000b57308 */ /* 0x000ff00000002400 */
[----:B------:R-:W-:Y:S01]  /*5800*/  MUFU.TANH R32, R13 ;  /* 0x0000000d00207308 */ /* 0x000fe20000002400 */
[----:B-1----:R-:W-:-:S07]  /*5810*/  FMUL.FTZ R0, R234, UR4 ;  /* 0x00000004ea007c20 */ /* 0x002fce0008410000 */
[----:B------:R1:W5:Y:S08]  /*5820*/  MUFU.TANH R216, R0 ;  /* 0x0000000000d87308 */ /* 0x0003700000002400 */
[----:B------:R-:W-:Y:S08]  /*5830*/  MUFU.TANH R183, R183 ;  /* 0x000000b700b77308 */ /* 0x000ff00000002400 */
[----:B------:R-:W-:Y:S01]  /*5840*/  MUFU.TANH R14, R14 ;  /* 0x0000000e000e7308 */ /* 0x000fe20000002400 */
[----:B-1----:R-:W-:-:S07]  /*5850*/  FMUL.FTZ R0, R235, UR4 ;  /* 0x00000004eb007c20 */ /* 0x002fce0008410000 */
[----:B------:R1:W-:Y:S02]  /*5860*/  MUFU.TANH R215, R0 ;  /* 0x0000000000d77308 */ /* 0x0003e40000002400 */
[----:B-1----:R-:W-:-:S06]  /*5870*/  FMUL.FTZ R0, R220, UR4 ;  /* 0x00000004dc007c20 */ /* 0x002fcc0008410000 */
        /* <DEDUP_REMOVED lines=10> */
[----:B------:R1:W5:Y:S02]  /*5920*/  MUFU.TANH R202, R0 ;  /* 0x0000000000ca7308 */ /* 0x0003640000002400 */
[----:B-1----:R-:W-:-:S06]  /*5930*/  FMUL.FTZ R0, R38, UR4 ;  /* 0x0000000426007c20 */ /* 0x002fcc0008410000 */
[----:B------:R1:W-:Y:S02]  /*5940*/  MUFU.TANH R203, R0 ;  /* 0x0000000000cb7308 */ /* 0x0003e40000002400 */
[----:B-1----:R-:W-:Y:S02]  /*5950*/  FMUL.FTZ R0, R39, UR4 ;  /* 0x0000000427007c20 */ /* 0x002fe40008410000 */
[----:B------:R-:W-:Y:S01]  /*5960*/  HMMA.16816.F32.BF16 R36, R56, R24, R4 ;  /* 0x000000183824723c */ /* 0x000fe20000041804 */
[----:B------:R-:W1:Y:S03]  /*5970*/  LDSM.16.M88.4 R4, [R227+0x2c00] ;  /* 0x002c0000e304783b */ /* 0x000e660000000200 */
[----:B------:R3:W5:Y:S01]  /*5980*/  MUFU.TANH R204, R0 ;  /* 0x0000000000cc7308 */ /* 0x0007620000002400 */
[----:B------:R-:W-:-:S04]  /*5990*/  DEPBAR.LE SB0, 0x0 ;  /* 0x000080000000791a */ /* 0x000fc80000000000 */
[----:B---3--:R-:W-:-:S04]  /*59a0*/  FMUL.FTZ R0, R208, UR4 ;  /* 0x00000004d0007c20 */ /* 0x008fc80008410000 */
[----:B------:R3:W5:Y:S11]  /*59b0*/  MUFU.TANH R207, R0 ;  /* 0x0000000000cf7308 */ /* 0x0007760000002400 */
[----:B------:R-:W-:Y:S06]  /*59c0*/  HMMA.16816.F32.BF16 R40, R48, R28, R36 ;  /* 0x0000001c3028723c */ /* 0x000fec0000041824 */
[----:B------:R-:W-:Y:S01]  /*59d0*/  HMMA.16816.F32.BF16 R36, R52, R26, R188 ;  /* 0x0000001a3424723c */ /* 0x000fe200000418bc */
[----:B------:R-:W-:-:S06]  /*59e0*/  FMUL.FTZ R29, R34, UR4 ;  /* 0x00000004221d7c20 */ /* 0x000fcc0008410000 */
[----:B------:R-:W-:Y:S01]  /*59f0*/  MUFU.TANH R29, R29 ;  /* 0x0000001d001d7308 */ /* 0x000fe20000002400 */
[----:B---3--:R-:W-:Y:S01]  /*5a00*/  FMUL.FTZ R0, R209, UR4 ;  /* 0x00000004d1007c20 */ /* 0x008fe20008410000 */
[-C--:B-1----:R-:W-:Y:S06]  /*5a10*/  HMMA.16816.F32.BF16 R24, R56, R4.reuse, R60 ;  /* 0x000000043818723c */ /* 0x082fec000004183c */
[----:B------:R1:W3:Y:S01]  /*5a20*/  MUFU.TANH R208, R0 ;  /* 0x0000000000d07308 */ /* 0x0002e20000002400 */
[----:B------:R-:W-:Y:S02]  /*5a30*/  HMMA.16816.F32.BF16 R108, R52, R4, R196 ;  /* 0x00000004346c723c */ /* 0x000fe400000418c4 */
[----:B------:R-:W-:Y:S01]  /*5a40*/  FMUL.FTZ R41, R41, UR4 ;  /* 0x0000000429297c20 */ /* 0x000fe20008410000 */
[----:B------:R-:W-:Y:S01]  /*5a50*/  FMUL.FTZ R40, R40, UR4 ;  /* 0x0000000428287c20 */ /* 0x000fe20008410000 */
[----:B------:R-:W-:Y:S01]  /*5a60*/  FMUL.FTZ R42, R42, UR4 ;  /* 0x000000042a2a7c20 */ /* 0x000fe20008410000 */
[----:B------:R-:W-:-:S02]  /*5a70*/  FMUL.FTZ R43, R43, UR4 ;  /* 0x000000042b2b7c20 */ /* 0x000fc40008410000 */
[----:B------:R-:W-:Y:S01]  /*5a80*/  MUFU.TANH R180, R41 ;  /* 0x0000002900b47308 */ /* 0x000fe20000002400 */
[-C--:B------:R-:W-:Y:S06]  /*5a90*/  HMMA.16816.F32.BF16 R52, R52, R6.reuse, R184 ;  /* 0x000000063434723c */ /* 0x080fec00000418b8 */
[----:B------:R-:W-:Y:S01]  /*5aa0*/  HMMA.16816.F32.BF16 R56, R56, R6, R64 ;  /* 0x000000063838723c */ /* 0x000fe20000041840 */
[----:B------:R-:W3:Y:S01]  /*5ab0*/  MUFU.TANH R182, R40 ;  /* 0x0000002800b67308 */ /* 0x000ee20000002400 */
[----:B-1----:R-:W-:-:S04]  /*5ac0*/  FMUL.FTZ R0, R210, UR4 ;  /* 0x00000004d2007c20 */ /* 0x002fc80008410000 */
[----:B------:R-:W-:Y:S03]  /*5ad0*/  HMMA.16816.F32.BF16 R36, R44, R30, R36 ;  /* 0x0000001e2c24723c */ /* 0x000fe60000041824 */
[----:B------:R1:W3:Y:S03]  /*5ae0*/  MUFU.TANH R201, R0 ;  /* 0x0000000000c97308 */ /* 0x0002e60000002400 */
[----:B------:R-:W-:Y:S01]  /*5af0*/  HMMA.16816.F32.BF16 R24, R48, R8, R24 ;  /* 0x000000083018723c */ /* 0x000fe20000041818 */
[----:B------:R-:W-:-:S04]  /*5b00*/  FMUL.FTZ R30, R35, UR4 ;  /* 0x00000004231e7c20 */ /* 0x000fc80008410000 */
[----:B------:R-:W-:Y:S01]  /*5b10*/  MUFU.TANH R63, R42 ;  /* 0x0000002a003f7308 */ /* 0x000fe20000002400 */
[-C--:B------:R-:W-:Y:S06]  /*5b20*/  HMMA.16816.F32.BF16 R52, R44, R10.reuse, R52 ;  /* 0x0000000a2c34723c */ /* 0x080fec0000041834 */
[----:B------:R-:W-:Y:S01]  /*5b30*/  HMMA.16816.F32.BF16 R56, R48, R10, R56 ;  /* 0x0000000a3038723c */ /* 0x000fe20000041838 */
[----:B------:R4:W-:Y:S01]  /*5b40*/  MUFU.TANH R31, R12 ;  /* 0x0000000c001f7308 */ /* 0x0009e20000002400 */
[----:B-1----:R-:W-:-:S04]  /*5b50*/  FMUL.FTZ R0, R211, UR4 ;  /* 0x00000004d3007c20 */ /* 0x002fc80008410000 */
[----:B------:R-:W-:Y:S01]  /*5b60*/  FMUL.FTZ R13, R37, UR4 ;  /* 0x00000004250d7c20 */ /* 0x000fe20008410000 */
[----:B------:R-:W-:Y:S02]  /*5b70*/  HMMA.16816.F32.BF16 R108, R44, R8, R108 ;  /* 0x000000082c6c723c */ /* 0x000fe4000004186c */
[----:B------:R1:W3:Y:S03]  /*5b80*/  MUFU.TANH R200, R0 ;  /* 0x0000000000c87308 */ /* 0x0002e60000002400 */
[----:B------:R-:W-:Y:S02]  /*5b90*/  FMUL.FTZ R11, R24, UR4 ;  /* 0x00000004180b7c20 */ /* 0x000fe40008410000 */
[----:B------:R-:W-:-:S03]  /*5ba0*/  FMUL.FTZ R8, R25, UR4 ;  /* 0x0000000419087c20 */ /* 0x000fc60008410000 */
[----:B------:R-:W2:Y:S01]  /*5bb0*/  MUFU.TANH R43, R43 ;  /* 0x0000002b002b7308 */ /* 0x000ea20000002400 */
[----:B----4-:R-:W-:Y:S01]  /*5bc0*/  FMUL.FTZ R12, R15, UR4 ;  /* 0x000000040f0c7c20 */ /* 0x010fe20008410000 */
[----:B------:R-:W-:-:S06]  /*5bd0*/  FMUL.FTZ R15, R38, UR4 ;  /* 0x00000004260f7c20 */ /* 0x000fcc0008410000 */
[----:B------:R-:W4:Y:S01]  /*5be0*/  MUFU.TANH R30, R30 ;  /* 0x0000001e001e7308 */ /* 0x000f220000002400 */
[----:B-1----:R-:W-:-:S04]  /*5bf0*/  VIADD R0, R244, 0xfffffffe ;  /* 0xfffffffef4007836 */ /* 0x002fc80000000000 */
[----:B------:R-:W-:-:S03]  /*5c00*/  IMAD R0, R0, 0x40, R3 ;  /* 0x0000004000007824 */ /* 0x000fc600078e0203 */
[----:B------:R-:W1:Y:S01]  /*5c10*/  MUFU.TANH R13, R13 ;  /* 0x0000000d000d7308 */ /* 0x000e620000002400 */
[C---:B------:R-:W-:Y:S01]  /*5c20*/  VIADD R2, R0.reuse, 0x1 ;  /* 0x0000000100027836 */ /* 0x040fe20000000000 */
[CC--:B------:R-:W-:Y:S01]  /*5c30*/  ISETP.GE.AND P2, PT, R0.reuse, R18.reuse, PT ;  /* 0x000000120000720c */ /* 0x0c0fe20003f46270 */
[C---:B------:R-:W-:Y:S01]  /*5c40*/  VIADD R3, R0.reuse, 0x8 ;  /* 0x0000000800037836 */ /* 0x040fe20000000000 */
[CC--:B------:R-:W-:Y:S01]  /*5c50*/  ISETP.GE.AND P4, PT, R0.reuse, R21.reuse, PT ;  /* 0x000000150000720c */ /* 0x0c0fe20003f86270 */
[----:B------:R-:W-:Y:S01]  /*5c60*/  VIADD R4, R0, 0x11 ;  /* 0x0000001100047836 */ /* 0x000fe20000000000 */
[----:B------:R-:W-:Y:S01]  /*5c70*/  ISETP.GE.AND P0, PT, R2, R21, PT ;  /* 0x000000150200720c */ /* 0x000fe20003f06270 */
[----:B------:R-:W-:Y:S01]  /*5c80*/  VIADD R7, R0, 0x28 ;  /* 0x0000002800077836 */ /* 0x000fe20000000000 */
[C---:B------:R-:W-:Y:S01]  /*5c90*/  ISETP.GE.AND P3, PT, R2.reuse, R18, PT ;  /* 0x000000120200720c */ /* 0x040fe20003f66270 */
[----:B------:R-:W1:Y:S01]  /*5ca0*/  MUFU.TANH R12, R12 ;  /* 0x0000000c000c7308 */ /* 0x000e620000002400 */
[----:B------:R-:W-:Y:S01]  /*5cb0*/  ISETP.GE.AND P1, PT, R2, R20, PT ;  /* 0x000000140200720c */ /* 0x000fe20003f26270 */
[----:B------:R-:W-:Y:S01]  /*5cc0*/  VIADD R6, R0, 0x29 ;  /* 0x0000002900067836 */ /* 0x000fe20000000000 */
[----:B------:R-:W-:Y:S01]  /*5cd0*/  ISETP.GE.AND P5, PT, R2, R19, PT ;  /* 0x000000130200720c */ /* 0x000fe20003fa6270 */
[----:B------:R-:W-:Y:S01]  /*5ce0*/  VIADD R2, R0, 0x9 ;  /* 0x0000000900027836 */ /* 0x000fe20000000000 */
[----:B------:R-:W-:-:S02]  /*5cf0*/  FSEL R60, R247, -INF , !P2 ;  /* 0xff800000f73c7808 */ /* 0x000fc40005000000 */
[----:B------:R-:W-:Y:S01]  /*5d00*/  FSEL R41, R231, -INF , !P0 ;  /* 0xff800000e7297808 */ /* 0x000fe20004000000 */
[----:B------:R-:W1:Y:S01]  /*5d10*/  MUFU.TANH R15, R15 ;  /* 0x0000000f000f7308 */ /* 0x000e620000002400 */
[-C--:B------:R-:W-:Y:S02]  /*5d20*/  ISETP.GE.AND P2, PT, R2, R18.reuse, PT ;  /* 0x000000120200720c */ /* 0x080fe40003f46270 */
[C---:B------:R-:W-:Y:S02]  /*5d30*/  ISETP.GE.AND P6, PT, R3.reuse, R21, PT ;  /* 0x000000150300720c */ /* 0x040fe40003fc6270 */
[----:B------:R-:W-:Y:S02]  /*5d40*/  ISETP.GE.AND P0, PT, R3, R18, PT ;  /* 0x000000120300720c */ /* 0x000fe40003f06270 */
[----:B------:R-:W-:Y:S01]  /*5d50*/  FSEL R179, R106, -INF , !P2 ;  /* 0xff8000006ab37808 */ /* 0x000fe20005000000 */
[----:B------:R-:W1:Y:S01]  /*5d60*/  MUFU.TANH R11, R11 ;  /* 0x0000000b000b7308 */ /* 0x000e620000002400 */
[----:B------:R-:W-:Y:S01]  /*5d70*/  FSEL R40, R245, -INF , !P4 ;  /* 0xff800000f5287808 */ /* 0x000fe20006000000 */
[----:B------:R-:W-:Y:S01]  /*5d80*/  BAR.SYNC.DEFER_BLOCKING 0x0 ;  /* 0x0000000000007b1d */ /* 0x000fe20000010000 */
[----:B------:R-:W-:-:S02]  /*5d90*/  ISETP.GE.AND P2, PT, R0, R20, PT ;  /* 0x000000140000720c */ /* 0x000fc40003f46270 */
[----:B------:R-:W-:Y:S02]  /*5da0*/  ISETP.GE.AND P4, PT, R2, R21, PT ;  /* 0x000000150200720c */ /* 0x000fe40003f86270 */
[----:B------:R-:W-:Y:S02]  /*5db0*/  FSEL R100, R100, -INF , !P6 ;  /* 0xff80000064647808 */ /* 0x000fe40007000000 */
[----:B------:R-:W-:Y:S02]  /*5dc0*/  FSEL R177, R246, -INF , !P3 ;  /* 0xff800000f6b17808 */ /* 0x000fe40005800000 */
[----:B------:R-:W-:Y:S02]  /*5dd0*/  FSEL R178, R16, -INF , !P0 ;  /* 0xff80000010b27808 */ /* 0x000fe40004000000 */
[-C--:B------:R-:W-:Y:S02]  /*5de0*/  ISETP.GE.AND P6, PT, R3, R20.reuse, PT ;  /* 0x000000140300720c */ /* 0x080fe40003fc6270 */
[----:B------:R-:W-:-:S02]  /*5df0*/  ISETP.GE.AND P3, PT, R2, R20, PT ;  /* 0x000000140200720c */ /* 0x000fc40003f66270 */
[-C--:B------:R-:W-:Y:S01]  /*5e00*/  ISETP.GE.AND P0, PT, R2, R19.reuse, PT ;  /* 0x000000130200720c */ /* 0x080fe20003f06270 */
[C---:B------:R-:W-:Y:S01]  /*5e10*/  VIADD R2, R0.reuse, 0x10 ;  /* 0x0000001000027836 */ /* 0x040fe20000000000 */
[----:B------:R-:W-:Y:S02]  /*5e20*/  FSEL R33, R251, -INF , !P2 ;  /* 0xff800000fb217808 */ /* 0x000fe40005000000 */
[----:B------:R-:W-:Y:S02]  /*5e30*/  FSEL R105, R105, -INF , !P4 ;  /* 0xff80000069697808 */ /* 0x000fe40006000000 */
[CC--:B------:R-:W-:Y:S02]  /*5e40*/  ISETP.GE.AND P2, PT, R0.reuse, R19.reuse, PT ;  /* 0x000000130000720c */ /* 0x0c0fe40003f46270 */
[----:B------:R-:W-:Y:S01]  /*5e50*/  ISETP.GE.AND P4, PT, R3, R19, PT ;  /* 0x000000130300720c */ /* 0x000fe20003f86270 */
[----:B------:R-:W-:Y:S01]  /*5e60*/  VIADD R3, R0, 0x18 ;  /* 0x0000001800037836 */ /* 0x000fe20000000000 */
[----:B--2---:R-:W-:-:S02]  /*5e70*/  FSEL R106, R107, -INF , !P6 ;  /* 0xff8000006b6a7808 */ /* 0x004fc40007000000 */
[----:B------:R-:W-:Y:S02]  /*5e80*/  FSEL R62, R250, -INF , !P1 ;  /* 0xff800000fa3e7808 */ /* 0x000fe40004800000 */
[----:B-----5:R-:W-:Y:S02]  /*5e90*/  FSEL R107, R214, -INF , !P3 ;  /* 0xff800000d66b7808 */ /* 0x020fe40005800000 */
[----:B------:R-:W-:Y:S02]  /*5ea0*/  FSEL R34, R218, -INF , !P2 ;  /* 0xff800000da227808 */ /* 0x000fe40005000000 */
[C---:B------:R-:W-:Y:S02]  /*5eb0*/  ISETP.GE.AND P1, PT, R2.reuse, R21, PT ;  /* 0x000000150200720c */ /* 0x040fe40003f26270 */
[C---:B------:R-:W-:Y:S02]  /*5ec0*/  ISETP.GE.AND P6, PT, R2.reuse, R18, PT ;  /* 0x000000120200720c */ /* 0x040fe40003fc6270 */
[----:B------:R-:W-:-:S02]  /*5ed0*/  ISETP.GE.AND P3, PT, R2, R20, PT ;  /* 0x000000140200720c */ /* 0x000fc40003f66270 */
[----:B------:R-:W-:Y:S01]  /*5ee0*/  ISETP.GE.AND P2, PT, R2, R19, PT ;  /* 0x000000130200720c */ /* 0x000fe20003f46270 */
[----:B------:R-:W-:Y:S01]  /*5ef0*/  VIADD R2, R0, 0x19 ;  /* 0x0000001900027836 */ /* 0x000fe20000000000 */
[----:B------:R-:W-:Y:S02]  /*5f00*/  FSEL R42, R216, -INF , !P4 ;  /* 0xff800000d82a7808 */ /* 0x000fe40006000000 */
[----:B------:R-:W-:Y:S02]  /*5f10*/  ISETP.GE.AND P4, PT, R4, R18, PT ;  /* 0x000000120400720c */ /* 0x000fe40003f86270 */
[----:B------:R-:W-:Y:S02]  /*5f20*/  FSEL R35, R217, -INF , !P5 ;  /* 0xff800000d9237808 */ /* 0x000fe40006800000 */
[----:B------:R-:W-:Y:S02]  /*5f30*/  FSEL R202, R202, -INF , !P4 ;  /* 0xff800000caca7808 */ /* 0x000fe40006000000 */
[----:B------:R-:W-:-:S02]  /*5f40*/  ISETP.GE.AND P5, PT, R4, R21, PT ;  /* 0x000000150400720c */ /* 0x000fc40003fa6270 */
[----:B------:R-:W-:Y:S02]  /*5f50*/  ISETP.GE.AND P4, PT, R2, R18, PT ;  /* 0x000000120200720c */ /* 0x000fe40003f86270 */
[----:B------:R-:W-:Y:S02]  /*5f60*/  FSEL R23, R23, -INF , !P5 ;  /* 0xff80000017177808 */ /* 0x000fe40006800000 */
[----:B------:R-:W-:Y:S02]  /*5f70*/  FSEL R204, R204, -INF , !P4 ;  /* 0xff800000cccc7808 */ /* 0x000fe40006000000 */
[----:B------:R-:W-:Y:S02]  /*5f80*/  FSEL R65, R207, -INF , !P3 ;  /* 0xff800000cf417808 */ /* 0x000fe40005800000 */
[----:B------:R-:W-:Y:S02]  /*5f90*/  FSEL R61, R215, -INF , !P0 ;  /* 0xff800000d73d7808 */ /* 0x000fe40004000000 */
[----:B------:R-:W-:-:S02]  /*5fa0*/  ISETP.GE.AND P5, PT, R2, R21, PT ;  /* 0x000000150200720c */ /* 0x000fc40003fa6270 */
[CC--:B------:R-:W-:Y:S02]  /*5fb0*/  ISETP.GE.AND P4, PT, R2.reuse, R20.reuse, PT ;  /* 0x000000140200720c */ /* 0x0c0fe40003f86270 */
[----:B------:R-:W-:Y:S01]  /*5fc0*/  ISETP.GE.AND P3, PT, R2, R19, PT ;  /* 0x000000130200720c */ /* 0x000fe20003f66270 */
[----:B------:R-:W-:Y:S01]  /*5fd0*/  VIADD R2, R0, 0x20 ;  /* 0x0000002000027836 */ /* 0x000fe20000000000 */
[----:B------:R-:W-:Y:S02]  /*5fe0*/  ISETP.GE.AND P0, PT, R4, R20, PT ;  /* 0x000000140400720c */ /* 0x000fe40003f06270 */
[----:B------:R-:W-:Y:S02]  /*5ff0*/  FSEL R16, R213, -INF , !P1 ;  /* 0xff800000d5107808 */ /* 0x000fe40004800000 */
[----:B---3--:R-:W-:Y:S02]  /*6000*/  FSEL R66, R208, -INF , !P0 ;  /* 0xff800000d0427808 */ /* 0x008fe40004000000 */
[----:B------:R-:W-:-:S02]  /*6010*/  ISETP.GE.AND P0, PT, R2, R21, PT ;  /* 0x000000150200720c */ /* 0x000fc40003f06270 */
[-C--:B------:R-:W-:Y:S02]  /*6020*/  ISETP.GE.AND P1, PT, R3, R21.reuse, PT ;  /* 0x000000150300720c */ /* 0x080fe40003f26270 */
[----:B------:R-:W-:Y:S02]  /*6030*/  FSEL R208, R182, -INF , !P0 ;  /* 0xff800000b6d07808 */ /* 0x000fe40004000000 */
[----:B------:R-:W-:Y:S02]  /*6040*/  ISETP.GE.AND P0, PT, R7, R21, PT ;  /* 0x000000150700720c */ /* 0x000fe40003f06270 */
[----:B------:R-:W-:Y:S01]  /*6050*/  FSEL R64, R22, -INF , !P6 ;  /* 0xff80000016407808 */ /* 0x000fe20007000000 */
[----:B------:R-:W-:Y:S01]  /*6060*/  FMUL.FTZ R22, R36, UR4 ;  /* 0x0000000424167c20 */ /* 0x000fe20008410000 */
[----:B------:R-:W-:Y:S02]  /*6070*/  FSEL R28, R17, -INF , !P1 ;  /* 0xff800000111c7808 */ /* 0x000fe40004800000 */
[----:B------:R-:W-:-:S02]  /*6080*/  FSEL R17, R212, -INF , !P5 ;  /* 0xff800000d4117808 */ /* 0x000fc40006800000 */
[----:B------:R-:W-:Y:S01]  /*6090*/  ISETP.GE.AND P6, PT, R3, R20, PT ;  /* 0x000000140300720c */ /* 0x000fe20003fc6270 */
[----:B------:R-:W2:Y:S01]  /*60a0*/  MUFU.TANH R22, R22 ;  /* 0x0000001600167308 */ /* 0x000ea20000002400 */
[----:B------:R-:W-:Y:S02]  /*60b0*/  FSEL R212, R181, -INF , !P0 ;  /* 0xff800000b5d47808 */ /* 0x000fe40004000000 */
[----:B------:R-:W-:Y:S02]  /*60c0*/  ISETP.NE.AND P0, PT, R244, 0x2, PT ;  /* 0x00000002f400780c */ /* 0x000fe40003f05270 */
[----:B------:R-:W-:Y:S02]  /*60d0*/  ISETP.GE.AND P5, PT, R3, R18, PT ;  /* 0x000000120300720c */ /* 0x000fe40003fa6270 */
[----:B------:R-:W-:Y:S02]  /*60e0*/  FSEL R67, R206, -INF , !P6 ;  /* 0xff800000ce437808 */ /* 0x000fe40007000000 */
[----:B------:R-:W-:-:S02]  /*60f0*/  FSEL R188, R205, -INF , !P4 ;  /* 0xff800000cdbc7808 */ /* 0x000fc40006000000 */
[----:B------:R-:W-:Y:S02]  /*6100*/  FSEL R189, R201, -INF , !P2 ;  /* 0xff800000c9bd7808 */ /* 0x000fe40005000000 */
[C---:B------:R-:W-:Y:S02]  /*6110*/  ISETP.GE.AND P6, PT, R2.reuse, R18, PT ;  /* 0x000000120200720c */ /* 0x040fe40003fc6270 */
[C---:B------:R-:W-:Y:S02]  /*6120*/  ISETP.GE.AND P4, PT, R2.reuse, R20, PT ;  /* 0x000000140200720c */ /* 0x040fe40003f86270 */
[-C--:B------:R-:W-:Y:S01]  /*6130*/  ISETP.GE.AND P2, PT, R2, R19.reuse, PT ;  /* 0x000000130200720c */ /* 0x080fe20003f46270 */
[----:B------:R-:W-:Y:S01]  /*6140*/  VIADD R2, R0, 0x21 ;  /* 0x0000002100027836 */ /* 0x000fe20000000000 */
[----:B------:R-:W-:Y:S02]  /*6150*/  ISETP.GE.AND P1, PT, R4, R19, PT ;  /* 0x000000130400720c */ /* 0x000fe40003f26270 */
[----:B------:R-:W-:-:S02]  /*6160*/  FSEL R203, R203, -INF , !P5 ;  /* 0xff800000cbcb7808 */ /* 0x000fc40006800000 */
[----:B------:R-:W-:Y:S02]  /*6170*/  ISETP.GE.AND P5, PT, R3, R19, PT ;  /* 0x000000130300720c */ /* 0x000fe40003fa6270 */
[----:B------:R-:W-:Y:S02]  /*6180*/  P2R R3, PR, RZ, 0x40 ;  /* 0x00000040ff037803 */ /* 0x000fe40000000000 */
[----:B------:R-:W-:Y:S02]  /*6190*/  FSEL R44, R200, -INF , !P1 ;  /* 0xff800000c82c7808 */ /* 0x000fe40004800000 */
[-C--:B------:R-:W-:Y:S02]  /*61a0*/  ISETP.GE.AND P1, PT, R2, R21.reuse, PT ;  /* 0x000000150200720c */ /* 0x080fe40003f26270 */
[----:B------:R-:W-:Y:S02]  /*61b0*/  ISETP.GE.AND P6, PT, R6, R21, PT ;  /* 0x000000150600720c */ /* 0x000fe40003fc6270 */
[----:B------:R-:W-:-:S02]  /*61c0*/  FSEL R45, R192, -INF , !P5 ;  /* 0xff800000c02d7808 */ /* 0x000fc40006800000 */
[----:B------:R-:W-:Y:S02]  /*61d0*/  FSEL R46, R183, -INF , !P3 ;  /* 0xff800000b72e7808 */ /* 0x000fe40005800000 */
[----:B------:R-:W-:Y:S02]  /*61e0*/  FSEL R209, R180, -INF , !P1 ;  /* 0xff800000b4d17808 */ /* 0x000fe40004800000 */
[----:B------:R-:W-:Y:S02]  /*61f0*/  P2R R9, PR, RZ, 0x40 ;  /* 0x00000040ff097803 */ /* 0x000fe40000000000 */
[C---:B------:R-:W-:Y:S02]  /*6200*/  ISETP.GE.AND P5, PT, R2.reuse, R18, PT ;  /* 0x000000120200720c */ /* 0x040fe40003fa6270 */
[C---:B------:R-:W-:Y:S02]  /*6210*/  ISETP.GE.AND P3, PT, R2.reuse, R20, PT ;  /* 0x000000140200720c */ /* 0x040fe40003f66270 */
[----:B------:R-:W-:-:S02]  /*6220*/  ISETP.GE.AND P1, PT, R2, R19, PT ;  /* 0x000000130200720c */ /* 0x000fc40003f26270 */
[----:B------:R-:W-:Y:S01]  /*6230*/  ISETP.NE.AND P6, PT, R3, RZ, PT ;  /* 0x000000ff0300720c */ /* 0x000fe20003fc5270 */
[----:B-12-4-:R-:W-:-:S12]  /*6240*/  @!P0 BRA `(.L_x_383) ;  /* 0x0000000000688947 */ /* 0x016fd80003800000 */
[----:B------:R-:W2:Y:S04]  /*6250*/  LDL.64 R236, [R1+0x40] ;  /* 0x0000400001ec7983 */ /* 0x000ea80000100a00 */
[----:B------:R-:W3:Y:S01]  /*6260*/  LDL.64 R238, [R1+0x38] ;  /* 0x0000380001ee7983 */ /* 0x000ee20000100a00 */
[----:B------:R-:W-:Y:S01]  /*6270*/  VIADD R4, R244, 0xfffffffd ;  /* 0xfffffffdf4047836 */ /* 0x000fe20000000000 */
[C---:B------:R-:W-:Y:S01]  /*6280*/  SHF.L.U64.HI R232, R248.reuse, 0x6, R249 ;  /* 0x00000006f8e87819 */ /* 0x040fe200000102f9 */
[----:B------:R-:W-:-:S03]  /*6290*/  IMAD.SHL.U32 R233, R248, 0x40, RZ ;  /* 0x00000040f8e97824 */ /* 0x000fc600078e00ff */
[----:B------:R-:W-:-:S05]  /*62a0*/  SHF.R.S32.HI R2, RZ, 0x1f, R4 ;  /* 0x0000001fff027819 */ /* 0x000fca0000011404 */
[-C--:B------:R-:W-:Y:S02]  /*62b0*/  IMAD R5, R2, R248.reuse, RZ ;  /* 0x000000f802057224 */ /* 0x080fe400078e02ff */
[----:B------:R-:W-:-:S04]  /*62c0*/  IMAD.WIDE.U32 R2, R4, R248, RZ ;  /* 0x000000f804027225 */ /* 0x000fc800078e00ff */
[----:B------:R-:W-:-:S04]  /*62d0*/  IMAD R4, R4, R249, R5 ;  /* 0x000000f904047224 */ /* 0x000fc800078e0205 */
[----:B------:R-:W-:Y:S01]  /*62e0*/  IMAD.IADD R4, R3, 0x1, R4 ;  /* 0x0000000103047824 */ /* 0x000fe200078e0204 */
[----:B--2---:R-:W-:-:S04]  /*62f0*/  LEA R3, P0, R2, R236, 0x6 ;  /* 0x000000ec02037211 */ /* 0x004fc800078030ff */
[----:B---3--:R-:W-:Y:S02]  /*6300*/  LEA.HI.X R4, R2, R239, R4, 0x6, P0 ;  /* 0x000000ef02047211 */ /* 0x008fe400000f3404 */
        /* <DEDUP_REMOVED lines=14> */
.L_x_383:
[----:B------:R-:W2:Y:S04]  /*63f0*/  LDL.LU R36, [R1+0x1c] ;  /* 0x00001c0001247983 */ /* 0x000ea80000300800 */
[----:B------:R-:W3:Y:S04]  /*6400*/  LDL.LU R37, [R1+0x14] ;  /* 0x0000140001257983 */ /* 0x000ee80000300800 */
[----:B------:R-:W4:Y:S04]  /*6410*/  LDL.LU R38, [R1+0x18] ;  /* 0x0000180001267983 */ /* 0x000f280000300800 */
[----:B------:R-:W5:Y:S01]  /*6420*/  LDL.LU R48, [R1+0x10] ;  /* 0x0000100001307983 */ /* 0x000f620000300800 */
[----:B-1----:R-:W-:Y:S01]  /*6430*/  FMNMX.FTZ R3, R104, R40, !PT ;  /* 0x0000002868037209 */ /* 0x002fe20007810000 */
[----:B------:R-:W-:Y:S01]  /*6440*/  FMUL.FTZ R2, R56, UR4 ;  /* 0x0000000438027c20 */ /* 0x000fe20008410000 */
[----:B------:R-:W-:Y:S01]  /*6450*/  ISETP.NE.AND P0, PT, R9, RZ, PT ;  /* 0x000000ff0900720c */ /* 0x000fe20003f05270 */
[----:B------:R-:W1:Y:S01]  /*6460*/  MUFU.TANH R8, R8 ;  /* 0x0000000800087308 */ /* 0x000e620000002400 */
[----:B------:R-:W-:Y:S01]  /*6470*/  FMNMX.FTZ R3, R41, R3, !PT ;  /* 0x0000000329037209 */ /* 0x000fe20007810000 */
[----:B------:R-:W-:Y:S01]  /*6480*/  FMUL.FTZ R5, R26, UR4 ;  /* 0x000000041a057c20 */ /* 0x000fe20008410000 */
[----:B------:R-:W-:-:S02]  /*6490*/  FSEL R211, R176, -INF , !P0 ;  /* 0xff800000b0d37808 */ /* 0x000fc40004000000 */
[----:B------:R-:W-:Y:S02]  /*64a0*/  FMNMX.FTZ R3, R100, R3, !PT ;  /* 0x0000000364037209 */ /* 0x000fe40007810000 */
[----:B------:R-:W-:Y:S01]  /*64b0*/  ISETP.GE.AND P0, PT, R7, R18, PT ;  /* 0x000000120700720c */ /* 0x000fe20003f06270 */
[----:B------:R1:W-:Y:S01]  /*64c0*/  MUFU.TANH R24, R5 ;  /* 0x0000000500187308 */ /* 0x0003e20000002400 */
[----:B------:R-:W-:Y:S02]  /*64d0*/  FMNMX.FTZ R3, R105, R3, !PT ;  /* 0x0000000369037209 */ /* 0x000fe40007810000 */
[----:B------:R-:W-:Y:S02]  /*64e0*/  FSEL R215, R29, -INF , !P0 ;  /* 0xff8000001dd77808 */ /* 0x000fe40004000000 */
[----:B------:R-:W-:Y:S02]  /*64f0*/  FMNMX.FTZ R4, R16, R3, !PT ;  /* 0x0000000310047209 */ /* 0x000fe40007810000 */
[----:B------:R-:W-:Y:S01]  /*6500*/  IADD3 R3, R0, 0x31, RZ ;  /* 0x0000003100037810 */ /* 0x000fe20007ffe0ff */
[----:B------:R1:W1:Y:S01]  /*6510*/  MUFU.TANH R29, R2 ;  /* 0x00000002001d7308 */ /* 0x0002620000002400 */
[----:B------:R-:W-:-:S02]  /*6520*/  FMNMX.FTZ R4, R23, R4, !PT ;  /* 0x0000000417047209 */ /* 0x000fc40007810000 */
[C---:B------:R-:W-:Y:S02]  /*6530*/  IADD3 R10, R0.reuse, 0x38, RZ ;  /* 0x00000038000a7810 */ /* 0x040fe40007ffe0ff */
[----:B------:R-:W-:Y:S02]  /*6540*/  IADD3 R9, R0, 0x39, RZ ;  /* 0x0000003900097810 */ /* 0x000fe40007ffe0ff */
[----:B------:R-:W-:Y:S02]  /*6550*/  FSEL R214, R43, -INF , !P5 ;  /* 0xff8000002bd67808 */ /* 0x000fe40006800000 */
[----:B------:R-:W-:Y:S01]  /*6560*/  ISETP.GE.AND P5, PT, R6, R18, PT ;  /* 0x000000120600720c */ /* 0x000fe20003fa6270 */
[----:B-1----:R-:W-:Y:S01]  /*6570*/  FMUL.FTZ R5, R58, UR4 ;  /* 0x000000043a057c20 */ /* 0x002fe20008410000 */
[----:B------:R-:W-:Y:S02]  /*6580*/  FSEL R213, R63, -INF , !P6 ;  /* 0xff8000003fd57808 */ /* 0x000fe40007000000 */
[----:B------:R-:W-:-:S02]  /*6590*/  ISETP.GE.AND P6, PT, R7, R20, PT ;  /* 0x000000140700720c */ /* 0x000fc40003fc6270 */
[----:B------:R-:W-:Y:S01]  /*65a0*/  FSEL R191, R32, -INF , !P3 ;  /* 0xff80000020bf7808 */ /* 0x000fe20005800000 */
[----:B------:R-:W-:Y:S01]  /*65b0*/  FMUL.FTZ R2, R57, UR4 ;  /* 0x0000000439027c20 */ /* 0x000fe20008410000 */
[----:B------:R-:W-:Y:S02]  /*65c0*/  FSEL R216, R30, -INF , !P5 ;  /* 0xff8000001ed87808 */ /* 0x000fe40006800000 */
[----:B------:R-:W-:Y:S01]  /*65d0*/  FSEL R201, R31, -INF , !P4 ;  /* 0xff8000001fc97808 */ /* 0x000fe20006000000 */
[----:B------:R1:W1:Y:S01]  /*65e0*/  MUFU.TANH R25, R2 ;  /* 0x0000000200197308 */ /* 0x0002620000002400 */
[C---:B------:R-:W-:Y:S02]  /*65f0*/  ISETP.GE.AND P5, PT, R6.reuse, R20, PT ;  /* 0x000000140600720c */ /* 0x040fe40003fa6270 */
[----:B------:R-:W-:Y:S01]  /*6600*/  ISETP.GE.AND P4, PT, R6, R19, PT ;  /* 0x000000130600720c */ /* 0x000fe20003f86270 */
[----:B------:R-:W-:Y:S01]  /*6610*/  FMUL.FTZ R6, R27, UR4 ;  /* 0x000000041b067c20 */ /* 0x000fe20008410000 */
[----:B------:R-:W-:-:S02]  /*6620*/  FSEL R200, R22, -INF , !P6 ;  /* 0xff80000016c87808 */ /* 0x000fc40007000000 */
[----:B------:R-:W-:Y:S02]  /*6630*/  ISETP.GE.AND P6, PT, R3, R21, PT ;  /* 0x000000150300720c */ /* 0x000fe40003fc6270 */
[----:B------:R-:W-:Y:S02]  /*6640*/  ISETP.GE.AND P0, PT, R7, R19, PT ;  /* 0x000000130700720c */ /* 0x000fe40003f06270 */
[----:B------:R-:W1:Y:S01]  /*6650*/  MUFU.TANH R7, R6 ;  /* 0x0000000600077308 */ /* 0x000e620000002400 */
[----:B------:R-:W-:Y:S02]  /*6660*/  FSEL R205, R13, -INF , !P5 ;  /* 0xff8000000dcd7808 */ /* 0x000fe40006800000 */
[-C--:B------:R-:W-:Y:S02]  /*6670*/  ISETP.GE.AND P5, PT, R10, R21.reuse, PT ;  /* 0x000000150a00720c */ /* 0x080fe40003fa6270 */
[----:B------:R-:W-:Y:S01]  /*6680*/  FSEL R235, R8, -INF , !P6 ;  /* 0xff80000008eb7808 */ /* 0x000fe20007000000 */
[----:B------:R-:W-:Y:S01]  /*6690*/  FMUL.FTZ R8, R111, UR4 ;  /* 0x000000046f087c20 */ /* 0x000fe20008410000 */
[----:B-1----:R-:W-:Y:S01]  /*66a0*/  IADD3 R2, R0, 0x30, RZ ;  /* 0x0000003000027810 */ /* 0x002fe20007ffe0ff */
[----:B------:R-:W1:Y:S01]  /*66b0*/  MUFU.TANH R13, R5 ;  /* 0x00000005000d7308 */ /* 0x000e620000002400 */
[----:B------:R-:W-:Y:S01]  /*66c0*/  FMNMX.FTZ R0, R28, R4, !PT ;  /* 0x000000041c007209 */ /* 0x000fe20007810000 */
[----:B------:R-:W-:Y:S01]  /*66d0*/  FMUL.FTZ R4, R59, UR4 ;  /* 0x000000043b047c20 */ /* 0x000fe20008410000 */
[----:B------:R-:W-:-:S02]  /*66e0*/  ISETP.GE.AND P3, PT, R2, R21, PT ;  /* 0x000000150200720c */ /* 0x000fc40003f66270 */
[----:B------:R-:W-:Y:S02]  /*66f0*/  FMNMX.FTZ R0, R17, R0, !PT ;  /* 0x0000000011007209 */ /* 0x000fe40007810000 */
[----:B------:R-:W-:Y:S01]  /*6700*/  FSEL R210, R11, -INF , !P3 ;  /* 0xff8000000bd27808 */ /* 0x000fe20005800000 */
[----:B------:R1:W1:Y:S01]  /*6710*/  MUFU.TANH R6, R4 ;  /* 0x0000000400067308 */ /* 0x0002620000002400 */
[----:B------:R-:W-:Y:S02]  /*6720*/  FMNMX.FTZ R0, R208, R0, !PT ;  /* 0x00000000d0007209 */ /* 0x000fe40007810000 */
[----:B------:R-:W-:Y:S02]  /*6730*/  FSEL R206, R14, -INF , !P2 ;  /* 0xff8000000ece7808 */ /* 0x000fe40005000000 */
[----:B------:R-:W-:Y:S02]  /*6740*/  FMNMX.FTZ R0, R209, R0, !PT ;  /* 0x00000000d1007209 */ /* 0x000fe40007810000 */
[----:B------:R-:W-:-:S02]  /*6750*/  FSEL R207, R12, -INF , !P1 ;  /* 0xff8000000ccf7808 */ /* 0x000fc40004800000 */
[----:B------:R-:W-:Y:S01]  /*6760*/  FMNMX.FTZ R0, R212, R0, !PT ;  /* 0x00000000d4007209 */ /* 0x000fe20007810000 */
[----:B------:R-:W-:Y:S01]  /*6770*/  MUFU.TANH R12, R8 ;  /* 0x00000008000c7308 */ /* 0x000fe20000002400 */
[----:B------:R-:W-:Y:S02]  /*6780*/  ISETP.GE.AND P2, PT, R9, R21, PT ;  /* 0x000000150900720c */ /* 0x000fe40003f46270 */
[----:B------:R-:W-:Y:S02]  /*6790*/  FMNMX.FTZ R0, R211, R0, !PT ;  /* 0x00000000d3007209 */ /* 0x000fe40007810000 */
[----:B------:R-:W-:Y:S02]  /*67a0*/  ISETP.GE.AND P1, PT, R2, R18, PT ;  /* 0x000000120200720c */ /* 0x000fe40003f26270 */
[----:B------:R-:W-:Y:S01]  /*67b0*/  FMNMX.FTZ R0, R210, R0, !PT ;  /* 0x00000000d2007209 */ /* 0x000fe20007810000 */
[----:B-1----:R-:W-:Y:S01]  /*67c0*/  FMUL.FTZ R4, R108, UR4 ;  /* 0x000000046c047c20 */ /* 0x002fe20008410000 */
[----:B------:R-:W-:-:S02]  /*67d0*/  FSEL R223, R29, -INF , !P5 ;  /* 0xff8000001ddf7808 */ /* 0x000fc40006800000 */
[----:B------:R-:W-:Y:S01]  /*67e0*/  FMNMX.FTZ R0, R235, R0, !PT ;  /* 0x00000000eb007209 */ /* 0x000fe20007810000 */
[----:B------:R1:W1:Y:S01]  /*67f0*/  MUFU.TANH R5, R4 ;  /* 0x0000000400057308 */ /* 0x0002620000002400 */
[----:B------:R-:W-:Y:S02]  /*6800*/  FSEL R232, R25, -INF , !P2 ;  /* 0xff80000019e87808 */ /* 0x000fe40005000000 */
[----:B------:R-:W-:Y:S02]  /*6810*/  FSEL R234, R24, -INF , !P1 ;  /* 0xff80000018ea7808 */ /* 0x000fe40004800000 */
[C---:B------:R-:W-:Y:S01]  /*6820*/  ISETP.GE.AND P2, PT, R2.reuse, R20, PT ;  /* 0x000000140200720c */ /* 0x040fe20003f46270 */
[----:B------:R-:W-:Y:S01]  /*6830*/  LDSM.16.MT88.4 R24, [R225+0x9000] ;  /* 0x00900000e118783b */ /* 0x000fe20000004200 */
[----:B------:R-:W-:Y:S02]  /*6840*/  ISETP.GE.AND P1, PT, R2, R19, PT ;  /* 0x000000130200720c */ /* 0x000fe40003f26270 */
[----:B------:R-:W-:-:S02]  /*6850*/  FMNMX.FTZ R0, R223, R0, !PT ;  /* 0x00000000df007209 */ /* 0x000fc40007810000 */
[----:B------:R-:W-:Y:S02]  /*6860*/  FMNMX.FTZ R2, R103, R60, !PT ;  /* 0x0000003c67027209 */ /* 0x000fe40007810000 */
[----:B------:R-:W-:Y:S02]  /*6870*/  ISETP.GE.AND P3, PT, R3, R18, PT ;  /* 0x000000120300720c */ /* 0x000fe40003f66270 */
[----:B------:R-:W-:Y:S02]  /*6880*/  FMNMX.FTZ R0, R232, R0, !PT ;  /* 0x00000000e8007209 */ /* 0x000fe40007810000 */
[----:B------:R-:W-:Y:S01]  /*6890*/  FMNMX.FTZ R2, R177, R2, !PT ;  /* 0x00000002b1027209 */ /* 0x000fe20007810000 */
[----:B-1----:R-:W-:Y:S01]  /*68a0*/  FMUL.FTZ R4, R39, UR4 ;  /* 0x0000000427047c20 */ /* 0x002fe20008410000 */
[----:B------:R-:W-:Y:S02]  /*68b0*/  ISETP.GE.AND P6, PT, R10, R18, PT ;  /* 0x000000120a00720c */ /* 0x000fe40003fc6270 */
[----:B------:R-:W-:Y:S01]  /*68c0*/  FSEL R236, R7, -INF , !P3 ;  /* 0xff80000007ec7808 */ /* 0x000fe20005800000 */
[----:B------:R1:W-:Y:S01]  /*68d0*/  MUFU.TANH R22, R4 ;  /* 0x0000000400167308 */ /* 0x0003e20000002400 */
[----:B------:R-:W-:Y:S01]  /*68e0*/  FMNMX.FTZ R2, R178, R2, !PT ;  /* 0x00000002b2027209 */ /* 0x000fe20007810000 */
[----:B------:R-:W1:Y:S01]  /*68f0*/  SHFL.BFLY PT, R7, R0, 0x2, 0x1f ;  /* 0x0c401f0000077f89 */ /* 0x000e6200000e0000 */
[----:B------:R-:W-:-:S02]  /*6900*/  FSEL R237, R13, -INF , !P6 ;  /* 0xff8000000ded7808 */ /* 0x000fc40007000000 */
[C---:B------:R-:W-:Y:S02]  /*6910*/  ISETP.GE.AND P3, PT, R3.reuse, R20, PT ;  /* 0x000000140300720c */ /* 0x040fe40003f66270 */
[----:B------:R-:W-:Y:S02]  /*6920*/  ISETP.GE.AND P6, PT, R3, R19, PT ;  /* 0x000000130300720c */ /* 0x000fe40003fc6270 */
[----:B------:R-:W-:Y:S02]  /*6930*/  FMNMX.FTZ R3, R179, R2, !PT ;  /* 0x00000002b3037209 */ /* 0x000fe40007810000 */
[----:B------:R-:W-:Y:S02]  /*6940*/  FMNMX.FTZ R2, R102, R33, !PT ;  /* 0x0000002166027209 */ /* 0x000fe40007810000 */
[----:B------:R-:W-:Y:S02]  /*6950*/  FMNMX.FTZ R3, R64, R3, !PT ;  /* 0x0000000340037209 */ /* 0x000fe40007810000 */
[----:B------:R-:W-:Y:S01]  /*6960*/  FMNMX.FTZ R2, R62, R2, !PT ;  /* 0x000000023e027209 */ /* 0x000fe20007810000 */
[----:B-1----:R-:W-:Y:S01]  /*6970*/  FMUL.FTZ R4, R109, UR4 ;  /* 0x000000046d047c20 */ /* 0x002fe20008410000 */
[----:B------:R-:W-:-:S02]  /*6980*/  FMNMX.FTZ R3, R202, R3, !PT ;  /* 0x00000003ca037209 */ /* 0x000fc40007810000 */
[----:B------:R-:W-:Y:S01]  /*6990*/  FMNMX.FTZ R2, R106, R2, !PT ;  /* 0x000000026a027209 */ /* 0x000fe20007810000 */
[----:B------:R1:W1:Y:S01]  /*69a0*/  MUFU.TANH R21, R4 ;  /* 0x0000000400157308 */ /* 0x0002620000002400 */
[----:B------:R-:W-:Y:S02]  /*69b0*/  FMNMX.FTZ R3, R203, R3, !PT ;  /* 0x00000003cb037209 */ /* 0x000fe40007810000 */
[----:B------:R-:W-:Y:S02]  /*69c0*/  ISETP.GE.AND P5, PT, R9, R18, PT ;  /* 0x000000120900720c */ /* 0x000fe40003fa6270 */
[----:B------:R-:W-:Y:S02]  /*69d0*/  FMNMX.FTZ R2, R107, R2, !PT ;  /* 0x000000026b027209 */ /* 0x000fe40007810000 */
[----:B------:R-:W-:Y:S02]  /*69e0*/  FMNMX.FTZ R0, R0, R7, !PT ;  /* 0x0000000700007209 */ /* 0x000fe40007810000 */
[----:B------:R-:W-:Y:S01]  /*69f0*/  FSEL R238, R6, -INF , !P5 ;  /* 0xff80000006ee7808 */ /* 0x000fe20006800000 */
[----:B------:R-:W-:Y:S01]  /*6a00*/  FMUL.FTZ R6, R110, UR4 ;  /* 0x000000046e067c20 */ /* 0x000fe20008410000 */
[----:B------:R-:W-:Y:S01]  /*6a10*/  FSEL R233, R5, -INF , !P2 ;  /* 0xff80000005e97808 */ /* 0x000fe20005000000 */
[----:B------:R-:W1:Y:S01]  /*6a20*/  SHFL.BFLY PT, R7, R0, 0x1, 0x1f ;  /* 0x0c201f0000077f89 */ /* 0x000e6200000e0000 */
[----:B------:R-:W-:Y:S01]  /*6a30*/  FMUL.FTZ R5, R53, UR4 ;  /* 0x0000000435057c20 */ /* 0x000fe20008410000 */
[----:B------:R1:W1:Y:S01]  /*6a40*/  MUFU.TANH R14, R6 ;  /* 0x00000006000e7308 */ /* 0x0002620000002400 */
[----:B------:R-:W-:Y:S01]  /*6a50*/  ISETP.GE.AND P5, PT, R10, R20, PT ;  /* 0x000000140a00720c */ /* 0x000fe20003fa6270 */
[----:B-1----:R-:W-:Y:S01]  /*6a60*/  FMUL.FTZ R4, R52, UR4 ;  /* 0x0000000434047c20 */ /* 0x002fe20008410000 */
[----:B------:R-:W-:-:S02]  /*6a70*/  FSEL R217, R21, -INF , !P3 ;  /* 0xff80000015d97808 */ /* 0x000fc40005800000 */
[----:B------:R-:W-:-:S03]  /*6a80*/  ISETP.GE.AND P2, PT, R9, R20, PT ;  /* 0x000000140900720c */ /* 0x000fc60003f46270 */
[----:B------:R1:W1:Y:S01]  /*6a90*/  MUFU.TANH R18, R4 ;  /* 0x0000000400127308 */ /* 0x0002620000002400 */
[----:B------:R-:W-:Y:S02]  /*6aa0*/  FSEL R190, R15, -INF , !P0 ;  /* 0xff8000000fbe7808 */ /* 0x000fe40004000000 */
[----:B------:R-:W-:Y:S02]  /*6ab0*/  FSEL R239, R22, -INF , !P4 ;  /* 0xff80000016ef7808 */ /* 0x000fe40006000000 */
[----:B------:R-:W-:-:S03]  /*6ac0*/  FSEL R220, R12, -INF , !P6 ;  /* 0xff8000000cdc7808 */ /* 0x000fc60007000000 */
[----:B------:R1:W1:Y:S01]  /*6ad0*/  MUFU.TANH R13, R5 ;  /* 0x00000005000d7308 */ /* 0x0002620000002400 */
[----:B------:R-:W-:Y:S01]  /*6ae0*/  FMUL.FTZ R6, R54, UR4 ;  /* 0x0000000436067c20 */ /* 0x000fe20008410000 */
[----:B------:R-:W-:Y:S02]  /*6af0*/  FSEL R218, R14, -INF , !P1 ;  /* 0xff8000000eda7808 */ /* 0x000fe40004800000 */
[----:B------:R-:W-:Y:S02]  /*6b00*/  ISETP.GE.AND P1, PT, R9, R19, PT ;  /* 0x000000130900720c */ /* 0x000fe40003f26270 */
[----:B------:R-:W-:Y:S02]  /*6b10*/  FMNMX.FTZ R176, R0, R7, !PT ;  /* 0x0000000700b07209 */ /* 0x000fe40007810000 */
[----:B------:R1:W1:Y:S02]  /*6b20*/  MUFU.TANH R11, R6 ;  /* 0x00000006000b7308 */ /* 0x0002640000002400 */
[----:B-1----:R-:W-:-:S02]  /*6b30*/  FMNMX.FTZ R4, R204, R3, !PT ;  /* 0x00000003cc047209 */ /* 0x002fc40007810000 */
[----:B------:R-:W-:Y:S02]  /*6b40*/  FMNMX.FTZ R3, R65, R2, !PT ;  /* 0x0000000241037209 */ /* 0x000fe40007810000 */
[----:B------:R-:W-:Y:S02]  /*6b50*/  FMNMX.FTZ R4, R213, R4, !PT ;  /* 0x00000004d5047209 */ /* 0x000fe40007810000 */
[----:B------:R-:W-:Y:S02]  /*6b60*/  FMNMX.FTZ R2, R101, R34, !PT ;  /* 0x0000002265027209 */ /* 0x000fe40007810000 */
[----:B------:R-:W-:Y:S01]  /*6b70*/  FMNMX.FTZ R3, R66, R3, !PT ;  /* 0x0000000342037209 */ /* 0x000fe20007810000 */
[----:B------:R-:W-:Y:S01]  /*6b80*/  FMUL.FTZ R5, R55, UR4 ;  /* 0x0000000437057c20 */ /* 0x000fe20008410000 */
[----:B------:R-:W-:Y:S02]  /*6b90*/  FMNMX.FTZ R4, R214, R4, !PT ;  /* 0x00000004d6047209 */ /* 0x000fe40007810000 */
[----:B------:R-:W-:-:S02]  /*6ba0*/  FMNMX.FTZ R2, R35, R2, !PT ;  /* 0x0000000223027209 */ /* 0x000fc40007810000 */
[----:B------:R-:W-:Y:S01]  /*6bb0*/  FMNMX.FTZ R3, R67, R3, !PT ;  /* 0x0000000343037209 */ /* 0x000fe20007810000 */
[----:B------:R-:W1:Y:S01]  /*6bc0*/  MUFU.TANH R5, R5 ;  /* 0x0000000500057308 */ /* 0x000e620000002400 */
        /* <DEDUP_REMOVED lines=18> */
[----:B------:R-:W1:Y:S01]  /*6cf0*/  SHFL.BFLY PT, R6, R2, 0x2, 0x1f ;  /* 0x0c401f0002067f89 */ /* 0x000e6200000e0000 */
[----:B------:R-:W-:Y:S02]  /*6d00*/  FSEL R219, R18, -INF , !P5 ;  /* 0xff80000012db7808 */ /* 0x000fe40006800000 */
[----:B------:R-:W-:Y:S02]  /*6d10*/  FMNMX.FTZ R0, R206, R0, !PT ;  /* 0x00000000ce007209 */ /* 0x000fe40007810000 */
[----:B------:R-:W-:Y:S02]  /*6d20*/  FMNMX.FTZ R3, R217, R3, !PT ;  /* 0x00000003d9037209 */ /* 0x000fe40007810000 */
[----:B------:R-:W-:Y:S01]  /*6d30*/  FSEL R221, R13, -INF , !P2 ;  /* 0xff8000000ddd7808 */ /* 0x000fe20005000000 */
[----:B------:R-:W-:Y:S01]  /*6d40*/  FMUL.FTZ R13, R176, UR10 ;  /* 0x0000000ab00d7c20 */ /* 0x000fe20008410000 */
[----:B------:R-:W-:-:S02]  /*6d50*/  FMNMX.FTZ R4, R207, R0, !PT ;  /* 0x00000000cf047209 */ /* 0x000fc40007810000 */
[----:B------:R-:W-:Y:S02]  /*6d60*/  FMNMX.FTZ R3, R219, R3, !PT ;  /* 0x00000003db037209 */ /* 0x000fe40007810000 */
[----:B------:R-:W-:Y:S02]  /*6d70*/  FSETP.NEU.FTZ.AND P0, PT, R176, -INF , PT ;  /* 0xff800000b000780b */ /* 0x000fe40003f1d000 */
[----:B------:R-:W-:Y:S02]  /*6d80*/  FMNMX.FTZ R4, R190, R4, !PT ;  /* 0x00000004be047209 */ /* 0x000fe40007810000 */
[----:B------:R-:W-:Y:S02]  /*6d90*/  FMNMX.FTZ R3, R221, R3, !PT ;  /* 0x00000003dd037209 */ /* 0x000fe40007810000 */
[----:B------:R-:W-:Y:S02]  /*6da0*/  FSEL R13, R13, RZ, P0 ;  /* 0x000000ff0d0d7208 */ /* 0x000fe40000000000 */
[----:B------:R-:W-:Y:S01]  /*6db0*/  FMNMX.FTZ R4, R239, R4, !PT ;  /* 0x00000004ef047209 */ /* 0x000fe20007810000 */
[----:B------:R-:W2:Y:S01]  /*6dc0*/  SHFL.BFLY PT, R7, R3, 0x2, 0x1f ;  /* 0x0c401f0003077f89 */ /* 0x000ea200000e0000 */
[----:B------:R-:W-:Y:S01]  /*6dd0*/  ISETP.GE.AND P2, PT, R10, R19, PT ;  /* 0x000000130a00720c */ /* 0x000fe20003f46270 */
[----:B------:R-:W-:Y:S01]  /*6de0*/  FFMA.FTZ R0, R40, UR10, -R13 ;  /* 0x0000000a28007c23 */ /* 0x000fe2000801080d */
[----:B------:R-:W-:-:S02]  /*6df0*/  FMNMX.FTZ R4, R218, R4, !PT ;  /* 0x00000004da047209 */ /* 0x000fc40007810000 */
[----:B------:R-:W-:Y:S01]  /*6e00*/  FSEL R222, R11, -INF , !P2 ;  /* 0xff8000000bde7808 */ /* 0x000fe20005000000 */
[----:B------:R2:W-:Y:S01]  /*6e10*/  MUFU.EX2 R182, R0 ;  /* 0x0000000000b67308 */ /* 0x0005e20000000800 */
[----:B-1----:R-:W-:Y:S02]  /*6e20*/  FSEL R231, R5, -INF , !P1 ;  /* 0xff80000005e77808 */ /* 0x002fe40004800000 */
[----:B--2---:R-:W-:Y:S02]  /*6e30*/  FMNMX.FTZ R0, R2, R6, !PT ;  /* 0x0000000602007209 */ /* 0x004fe40007810000 */
[----:B------:R-:W-:Y:S01]  /*6e40*/  FMNMX.FTZ R2, R220, R4, !PT ;  /* 0x00000004dc027209 */ /* 0x000fe20007810000 */
[----:B------:R-:W-:Y:S01]  /*6e50*/  FFMA.FTZ R4, R41, UR10, -R13 ;  /* 0x0000000a29047c23 */ /* 0x000fe2000801080d */
[----:B------:R-:W-:Y:S01]  /*6e60*/  FMNMX.FTZ R3, R3, R7, !PT ;  /* 0x0000000703037209 */ /* 0x000fe20007810000 */
[----:B------:R-:W1:Y:S01]  /*6e70*/  SHFL.BFLY PT, R6, R0, 0x1, 0x1f ;  /* 0x0c201f0000067f89 */ /* 0x000e6200000e0000 */
[----:B------:R-:W-:Y:S01]  /*6e80*/  FMNMX.FTZ R2, R222, R2, !PT ;  /* 0x00000002de027209 */ /* 0x000fe20007810000 */
[----:B------:R2:W-:Y:S02]  /*6e90*/  MUFU.EX2 R43, R4 ;  /* 0x00000004002b7308 */ /* 0x0005e40000000800 */
[----:B------:R-:W5:Y:S01]  /*6ea0*/  SHFL.BFLY PT, R7, R3, 0x1, 0x1f ;  /* 0x0c201f0003077f89 */ /* 0x000f6200000e0000 */
[----:B------:R-:W-:-:S05]  /*6eb0*/  FMNMX.FTZ R2, R231, R2, !PT ;  /* 0x00000002e7027209 */ /* 0x000fca0007810000 */
[----:B------:R-:W5:Y:S01]  /*6ec0*/  SHFL.BFLY PT, R5, R2, 0x2, 0x1f ;  /* 0x0c401f0002057f89 */ /* 0x000f6200000e0000 */
[----:B------:R-:W-:Y:S02]  /*6ed0*/  MOV R241, R36 ;  /* 0x0000002400f17202 */ /* 0x000fe40000000f00 */
[----:B---3--:R-:W-:Y:S01]  /*6ee0*/  MOV R247, R37 ;  /* 0x0000002500f77202 */ /* 0x008fe20000000f00 */
[----:B--2---:R-:W-:Y:S01]  /*6ef0*/  FFMA.FTZ R4, R100, UR10, -R13 ;  /* 0x0000000a64047c23 */ /* 0x004fe2000801080d */
[----:B----4-:R-:W-:-:S03]  /*6f00*/  MOV R248, R38 ;  /* 0x0000002600f87202 */ /* 0x010fc60000000f00 */
[----:B------:R2:W-:Y:S01]  /*6f10*/  MUFU.EX2 R249, R4 ;  /* 0x0000000400f97308 */ /* 0x0005e20000000800 */
[----:B-1----:R-:W-:Y:S01]  /*6f20*/  FMNMX.FTZ R100, R0, R6, !PT ;  /* 0x0000000600647209 */ /* 0x002fe20007810000 */
[----:B------:R-:W-:Y:S01]  /*6f30*/  FFMA.FTZ R0, R28, UR10, -R13 ;  /* 0x0000000a1c007c23 */ /* 0x000fe2000801080d */
[----:B-----5:R-:W-:Y:S01]  /*6f40*/  MOV R251, R48 ;  /* 0x0000003000fb7202 */ /* 0x020fe20000000f00 */
[----:B------:R-:W-:Y:S01]  /*6f50*/  LDSM.16.MT88.4 R28, [R224+0xa000] ;  /* 0x00a00000e01c783b */ /* 0x000fe20000004200 */
[----:B------:R-:W-:Y:S02]  /*6f60*/  FSETP.NEU.FTZ.AND P3, PT, R100, -INF , PT ;  /* 0xff8000006400780b */ /* 0x000fe40003f7d000 */
[----:B------:R-:W-:Y:S01]  /*6f70*/  FMNMX.FTZ R19, R3, R7, !PT ;  /* 0x0000000703137209 */ /* 0x000fe20007810000 */
[----:B------:R1:W-:Y:S01]  /*6f80*/  MUFU.EX2 R47, R0 ;  /* 0x00000000002f7308 */ /* 0x0003e20000000800 */
[----:B------:R-:W-:Y:S01]  /*6f90*/  LDSM.16.MT88.4 R36, [R224+0xb000] ;  /* 0x00b00000e024783b */ /* 0x000fe20000004200 */
[----:B------:R-:W-:-:S02]  /*6fa0*/  FMNMX.FTZ R2, R2, R5, !PT ;  /* 0x0000000502027209 */ /* 0x000fc40007810000 */
[C---:B------:R-:W-:Y:S01]  /*6fb0*/  FMUL.FTZ R14, R19.reuse, UR10 ;  /* 0x0000000a130e7c20 */ /* 0x040fe20008410000 */
[----:B------:R-:W-:Y:S02]  /*6fc0*/  FSETP.NEU.FTZ.AND P2, PT, R19, -INF , PT ;  /* 0xff8000001300780b */ /* 0x000fe40003f5d000 */
[----:B------:R-:W-:Y:S01]  /*6fd0*/  FSEL R5, R176, RZ, P0 ;  /* 0x000000ffb0057208 */ /* 0x000fe20000000000 */
[----:B--2---:R-:W-:Y:S01]  /*6fe0*/  FFMA.FTZ R4, R105, UR10, -R13 ;  /* 0x0000000a69047c23 */ /* 0x004fe2000801080d */
[----:B------:R-:W-:-:S03]  /*6ff0*/  FSEL R14, R14, RZ, P2 ;  /* 0x000000ff0e0e7208 */ /* 0x000fc60001000000 */
[----:B------:R-:W-:Y:S01]  /*7000*/  FADD.FTZ R5, R104, -R5 ;  /* 0x8000000568057221 */ /* 0x000fe20000010000 */
[----:B------:R2:W-:Y:S01]  /*7010*/  MUFU.EX2 R49, R4 ;  /* 0x0000000400317308 */ /* 0x0005e20000000800 */
[----:B------:R-:W-:Y:S01]  /*7020*/  ISETP.GE.AND P0, PT, R244, 0x3, PT ;  /* 0x00000003f400780c */ /* 0x000fe20003f06270 */
[----:B-1----:R-:W-:-:S06]  /*7030*/  FFMA.FTZ R0, R17, UR10, -R13 ;  /* 0x0000000a11007c23 */ /* 0x002fcc000801080d */
[----:B------:R1:W-:Y:S01]  /*7040*/  MUFU.EX2 R180, R0 ;  /* 0x0000000000b47308 */ /* 0x0003e20000000800 */
[----:B--2---:R-:W-:Y:S01]  /*7050*/  FFMA.FTZ R4, R16, UR10, -R13 ;  /* 0x0000000a10047c23 */ /* 0x004fe2000801080d */
[----:B------:R-:W-:-:S06]  /*7060*/  FMUL.FTZ R16, R100, UR10 ;  /* 0x0000000a64107c20 */ /* 0x000fcc0008410000 */
[----:B------:R2:W3:Y:S01]  /*7070*/  MUFU.EX2 R63, R4 ;  /* 0x00000004003f7308 */ /* 0x0004e20000000800 */
[----:B------:R-:W-:-:S05]  /*7080*/  FSEL R16, R16, RZ, P3 ;  /* 0x000000ff10107208 */ /* 0x000fca0001800000 */
[----:B-1----:R-:W-:-:S04]  /*7090*/  FFMA.FTZ R0, R60, UR10, -R16 ;  /* 0x0000000a3c007c23 */ /* 0x002fc80008010810 */
[----:B------:R1:W-:Y:S01]  /*70a0*/  MUFU.EX2 R51, R0 ;  /* 0x0000000000337308 */ /* 0x0003e20000000800 */
[----:B--2---:R-:W-:Y:S01]  /*70b0*/  FFMA.FTZ R4, R23, UR10, -R13 ;  /* 0x0000000a17047c23 */ /* 0x004fe2000801080d */
[----:B---3--:R-:W-:Y:S01]  /*70c0*/  MOV R17, R63 ;  /* 0x0000003f00117202 */ /* 0x008fe20000000f00 */
[----:B------:R-:W-:Y:S05]  /*70d0*/  LDSM.16.MT88.4 R20, [R224+0x9000] ;  /* 0x00900000e014783b */ /* 0x000fea0000004200 */
[----:B------:R2:W-:Y:S01]  /*70e0*/  MUFU.EX2 R242, R4 ;  /* 0x0000000400f27308 */ /* 0x0005e20000000800 */
[----:B-1----:R-:W-:-:S07]  /*70f0*/  FFMA.FTZ R0, R177, UR10, -R16 ;  /* 0x0000000ab1007c23 */ /* 0x002fce0008010810 */
[----:B------:R1:W-:Y:S01]  /*7100*/  MUFU.EX2 R50, R0 ;  /* 0x0000000000327308 */ /* 0x0003e20000000800 */
[----:B--2---:R-:W2:Y:S01]  /*7110*/  SHFL.BFLY PT, R4, R2, 0x1, 0x1f ;  /* 0x0c201f0002047f89 */ /* 0x004ea200000e0000 */
[----:B-1----:R-:W-:Y:S01]  /*7120*/  FFMA.FTZ R0, R178, UR10, -R16 ;  /* 0x0000000ab2007c23 */ /* 0x002fe20008010810 */
[----:B------:R-:W-:-:S05]  /*7130*/  MOV R178, R251 ;  /* 0x000000fb00b27202 */ /* 0x000fca0000000f00 */
[----:B------:R1:W-:Y:S01]  /*7140*/  MUFU.EX2 R108, R0 ;  /* 0x00000000006c7308 */ /* 0x0003e20000000800 */
[----:B--2---:R-:W-:Y:S02]  /*7150*/  FMNMX.FTZ R18, R2, R4, !PT ;  /* 0x0000000402127209 */ /* 0x004fe40007810000 */
[----:B------:R-:W-:Y:S02]  /*7160*/  FSEL R2, R19, RZ, P2 ;  /* 0x000000ff13027208 */ /* 0x000fe40001000000 */
[C---:B------:R-:W-:Y:S01]  /*7170*/  FSETP.NEU.FTZ.AND P1, PT, R18.reuse, -INF , PT ;  /* 0xff8000001200780b */ /* 0x040fe20003f3d000 */
[----:B------:R-:W-:Y:S01]  /*7180*/  FMUL.FTZ R15, R18, UR10 ;  /* 0x0000000a120f7c20 */ /* 0x000fe20008410000 */
[----:B------:R-:W-:Y:S01]  /*7190*/  FSEL R4, R100, RZ, P3 ;  /* 0x000000ff64047208 */ /* 0x000fe20001800000 */
[----:B------:R-:W-:Y:S01]  /*71a0*/  FADD.FTZ R2, R102, -R2 ;  /* 0x8000000266027221 */ /* 0x000fe20000010000 */
[----:B-1----:R-:W-:Y:S01]  /*71b0*/  FFMA.FTZ R0, R33, UR10, -R14 ;  /* 0x0000000a21007c23 */ /* 0x002fe2000801080e */
[----:B------:R-:W-:-:S02]  /*71c0*/  MOV R102, R182 ;  /* 0x000000b600667202 */ /* 0x000fc40000000f00 */
[----:B------:R-:W-:Y:S01]  /*71d0*/  FSEL R15, R15, RZ, P1 ;  /* 0x000000ff0f0f7208 */ /* 0x000fe20000800000 */
[----:B------:R1:W-:Y:S01]  /*71e0*/  MUFU.EX2 R246, R0 ;  /* 0x0000000000f67308 */ /* 0x0003e20000000800 */
[----:B------:R-:W-:Y:S01]  /*71f0*/  FMUL.FTZ R2, R2, UR10 ;  /* 0x0000000a02027c20 */ /* 0x000fe20008410000 */
[----:B------:R-:W-:Y:S01]  /*7200*/  FADD.FTZ R4, R103, -R4 ;  /* 0x8000000467047221 */ /* 0x000fe20000010000 */
[----:B------:R-:W-:Y:S01]  /*7210*/  MOV R103, R180 ;  /* 0x000000b400677202 */ /* 0x000fe20000000f00 */
[----:B------:R-:W-:-:S04]  /*7220*/  FFMA.FTZ R3, R61, UR10, -R15 ;  /* 0x0000000a3d037c23 */ /* 0x000fc8000801080f */
[----:B------:R2:W-:Y:S08]  /*7230*/  MUFU.EX2 R40, R3 ;  /* 0x0000000300287308 */ /* 0x0005f00000000800 */
[----:B------:R-:W3:Y:S01]  /*7240*/  MUFU.EX2 R2, R2 ;  /* 0x0000000200027308 */ /* 0x000ee20000000800 */
[----:B-1----:R-:W-:-:S07]  /*7250*/  FFMA.FTZ R0, R62, UR10, -R14 ;  /* 0x0000000a3e007c23 */ /* 0x002fce000801080e */
[----:B------:R1:W4:Y:S01]  /*7260*/  MUFU.EX2 R245, R0 ;  /* 0x0000000000f57308 */ /* 0x0003220000000800 */
[----:B--2---:R-:W-:-:S07]  /*7270*/  FFMA.FTZ R3, R179, UR10, -R16 ;  /* 0x0000000ab3037c23 */ /* 0x004fce0008010810 */
[----:B------:R2:W-:Y:S01]  /*7280*/  MUFU.EX2 R41, R3 ;  /* 0x0000000300297308 */ /* 0x0005e20000000800 */
        /* <DEDUP_REMOVED lines=8> */
[----:B-1----:R-:W-:Y:S01]  /*7310*/  FFMA.FTZ R0, R106, UR10, -R14 ;  /* 0x0000000a6a007c23 */ /* 0x002fe2000801080e */
[----:B----4-:R-:W-:Y:S01]  /*7320*/  F2FP.BF16.F32.PACK_AB R8, R245, R246 ;  /* 0x000000f6f508723e */ /* 0x010fe200000010ff */
[-C--:B------:R-:W-:Y:S01]  /*7330*/  FMUL.FTZ R144, R144, R2.reuse ;  /* 0x0000000290907220 */ /* 0x080fe20000410000 */
[-C--:B------:R-:W-:Y:S01]  /*7340*/  FMUL.FTZ R145, R145, R2.reuse ;  /* 0x0000000291917220 */ /* 0x080fe20000410000 */
[----:B------:R1:W-:Y:S01]  /*7350*/  MUFU.EX2 R243, R0 ;  /* 0x0000000000f37308 */ /* 0x0003e20000000800 */
[-C--:B------:R-:W-:Y:S01]  /*7360*/  FMUL.FTZ R136, R136, R2.reuse ;  /* 0x0000000288887220 */ /* 0x080fe20000410000 */
[-C--:B------:R-:W-:Y:S01]  /*7370*/  FMUL.FTZ R137, R137, R2.reuse ;  /* 0x0000000289897220 */ /* 0x080fe20000410000 */
[-C--:B------:R-:W-:Y:S01]  /*7380*/  FMUL.FTZ R152, R152, R2.reuse ;  /* 0x0000000298987220 */ /* 0x080fe20000410000 */
[----:B--2---:R-:W-:Y:S01]  /*7390*/  FFMA.FTZ R3, R64, UR10, -R16 ;  /* 0x0000000a40037c23 */ /* 0x004fe20008010810 */
[----:B------:R-:W-:Y:S01]  /*73a0*/  MOV R64, R49 ;  /* 0x0000003100407202 */ /* 0x000fe20000000f00 */
[-C--:B------:R-:W-:Y:S01]  /*73b0*/  FMUL.FTZ R153, R153, R2.reuse ;  /* 0x0000000299997220 */ /* 0x080fe20000410000 */
[-C--:B------:R-:W-:Y:S01]  /*73c0*/  FMUL.FTZ R160, R160, R2.reuse ;  /* 0x00000002a0a07220 */ /* 0x080fe20000410000 */
[----:B------:R2:W-:Y:S01]  /*73d0*/  MUFU.EX2 R6, R3 ;  /* 0x0000000300067308 */ /* 0x0005e20000000800 */
        /* <DEDUP_REMOVED lines=8> */
[----:B-1----:R-:W-:Y:S01]  /*7460*/  FFMA.FTZ R0, R107, UR10, -R14 ;  /* 0x0000000a6b007c23 */ /* 0x002fe2000801080e */
[----:B------:R-:W-:-:S03]  /*7470*/  FMUL.FTZ R93, R93, R2 ;  /* 0x000000025d5d7220 */ /* 0x000fc60000410000 */
[----:B------:R1:W3:Y:S01]  /*7480*/  MUFU.EX2 R240, R0 ;  /* 0x0000000000f07308 */ /* 0x0002e20000000800 */
[----:B--2---:R-:W-:-:S07]  /*7490*/  FFMA.FTZ R3, R65, UR10, -R14 ;  /* 0x0000000a41037c23 */ /* 0x004fce000801080e */
[----:B------:R2:W-:Y:S01]  /*74a0*/  MUFU.EX2 R7, R3 ;  /* 0x0000000300077308 */ /* 0x0005e20000000800 */
[----:B-1----:R-:W-:Y:S01]  /*74b0*/  FFMA.FTZ R0, R34, UR10, -R15 ;  /* 0x0000000a22007c23 */ /* 0x002fe2000801080f */
[----:B---3--:R-:W-:-:S06]  /*74c0*/  F2FP.BF16.F32.PACK_AB R10, R240, R243 ;  /* 0x000000f3f00a723e */ /* 0x008fcc00000010ff */
[----:B------:R1:W-:Y:S01]  /*74d0*/  MUFU.EX2 R177, R0 ;  /* 0x0000000000b17308 */ /* 0x0003e20000000800 */
[----:B--2---:R-:W-:-:S07]  /*74e0*/  FMUL.FTZ R3, R5, UR10 ;  /* 0x0000000a05037c20 */ /* 0x004fce0008410000 */
[----:B------:R2:W3:Y:S01]  /*74f0*/  MUFU.EX2 R12, R3 ;  /* 0x00000003000c7308 */ /* 0x0004e20000000800 */
[----:B-1----:R-:W-:Y:S02]  /*7500*/  FFMA.FTZ R0, R35, UR10, -R15 ;  /* 0x0000000a23007c23 */ /* 0x002fe4000801080f */
[----:B------:R-:W1:Y:S05]  /*7510*/  LDSM.16.MT88.4 R32, [R225+0xa000] ;  /* 0x00a00000e120783b */ /* 0x000e6a0000004200 */
[----:B------:R4:W5:Y:S01]  /*7520*/  MUFU.EX2 R250, R0 ;  /* 0x0000000000fa7308 */ /* 0x0009620000000800 */
[----:B--2---:R-:W-:Y:S01]  /*7530*/  FMUL.FTZ R3, R4, UR10 ;  /* 0x0000000a04037c20 */ /* 0x004fe20008410000 */
[----:B------:R-:W-:Y:S01]  /*7540*/  F2FP.BF16.F32.PACK_AB R4, R43, R102 ;  /* 0x000000662b04723e */ /* 0x000fe200000010ff */
[-C--:B---3--:R-:W-:Y:S01]  /*7550*/  FMUL.FTZ R140, R140, R12.reuse ;  /* 0x0000000c8c8c7220 */ /* 0x088fe20000410000 */
[-C--:B------:R-:W-:Y:S01]  /*7560*/  FMUL.FTZ R141, R141, R12.reuse ;  /* 0x0000000c8d8d7220 */ /* 0x080fe20000410000 */
[-C--:B------:R-:W-:Y:S01]  /*7570*/  FMUL.FTZ R148, R148, R12.reuse ;  /* 0x0000000c94947220 */ /* 0x080fe20000410000 */
[----:B------:R-:W-:-:S02]  /*7580*/  FMUL.FTZ R149, R149, R12 ;  /* 0x0000000c95957220 */ /* 0x000fc40000410000 */
[----:B------:R-:W2:Y:S01]  /*7590*/  MUFU.EX2 R3, R3 ;  /* 0x0000000300037308 */ /* 0x000ea20000000800 */
[-C--:B------:R-:W-:Y:S01]  /*75a0*/  FMUL.FTZ R156, R156, R12.reuse ;  /* 0x0000000c9c9c7220 */ /* 0x080fe20000410000 */
[-C--:B------:R-:W-:Y:S01]  /*75b0*/  FMUL.FTZ R157, R157, R12.reuse ;  /* 0x0000000c9d9d7220 */ /* 0x080fe20000410000 */
[-C--:B------:R-:W-:Y:S01]  /*75c0*/  FMUL.FTZ R116, R116, R12.reuse ;  /* 0x0000000c74747220 */ /* 0x080fe20000410000 */
[-C--:B------:R-:W-:Y:S01]  /*75d0*/  FMUL.FTZ R117, R117, R12.reuse ;  /* 0x0000000c75757220 */ /* 0x080fe20000410000 */
[-C--:B------:R-:W-:Y:S01]  /*75e0*/  FMUL.FTZ R124, R124, R12.reuse ;  /* 0x0000000c7c7c7220 */ /* 0x080fe20000410000 */
[-C--:B------:R-:W-:Y:S01]  /*75f0*/  FMUL.FTZ R125, R125, R12.reuse ;  /* 0x0000000c7d7d7220 */ /* 0x080fe20000410000 */
[----:B----4-:R-:W-:Y:S01]  /*7600*/  FFMA.FTZ R0, R42, UR10, -R15 ;  /* 0x0000000a2a007c23 */ /* 0x010fe2000801080f */
[----:B------:R-:W-:Y:S01]  /*7610*/  MOV R42, R51 ;  /* 0x00000033002a7202 */ /* 0x000fe20000000f00 */
[----:B-----5:R-:W-:Y:S01]  /*7620*/  IMAD.MOV.U32 R65, RZ, RZ, R250 ;  /* 0x000000ffff417224 */ /* 0x020fe200078e00fa */
[----:B------:R-:W-:Y:S01]  /*7630*/  F2FP.BF16.F32.PACK_AB R9, R250, R177 ;  /* 0x000000b1fa09723e */ /* 0x000fe200000010ff */
[----:B------:R3:W4:Y:S01]  /*7640*/  MUFU.EX2 R181, R0 ;  /* 0x0000000000b57308 */ /* 0x0007220000000800 */
        /* <DEDUP_REMOVED lines=16> */
[----:B---3--:R-:W-:Y:S01]  /*7750*/  FSEL R0, R18, RZ, P1 ;  /* 0x000000ff12007208 */ /* 0x008fe20000800000 */
[----:B------:R-:W-:Y:S01]  /*7760*/  FMUL.FTZ R135, R135, R3 ;  /* 0x0000000387877220 */ /* 0x000fe20000410000 */
[----:B----4-:R-:W-:Y:S01]  /*7770*/  MOV R179, R181 ;  /* 0x000000b500b37202 */ /* 0x010fe20000000f00 */
[-C--:B------:R-:W-:Y:S01]  /*7780*/  FMUL.FTZ R166, R166, R3.reuse ;  /* 0x00000003a6a67220 */ /* 0x080fe20000410000 */
[----:B------:R-:W-:Y:S01]  /*7790*/  FMUL.FTZ R167, R167, R3 ;  /* 0x00000003a7a77220 */ /* 0x000fe20000410000 */
[----:B------:R-:W-:Y:S01]  /*77a0*/  FADD.FTZ R0, R101, -R0 ;  /* 0x8000000065007221 */ /* 0x000fe20000010000 */
[----:B------:R-:W-:Y:S01]  /*77b0*/  MOV R101, R50 ;  /* 0x0000003200657202 */ /* 0x000fe20000000f00 */
[----:B------:R-:W-:Y:S01]  /*77c0*/  FMUL.FTZ R173, R173, R12 ;  /* 0x0000000cadad7220 */ /* 0x000fe20000410000 */
[----:B------:R-:W2:Y:S01]  /*77d0*/  LDSM.16.MT88.4 R48, [R225+0xb000] ;  /* 0x00b00000e130783b */ /* 0x000ea20000004200 */
[----:B------:R-:W-:Y:S01]  /*77e0*/  FMUL.FTZ R0, R0, UR10 ;  /* 0x0000000a00007c20 */ /* 0x000fe20008410000 */
[----:B------:R-:W-:Y:S01]  /*77f0*/  F2FP.BF16.F32.PACK_AB R11, R40, R179 ;  /* 0x000000b3280b723e */ /* 0x000fe200000010ff */
[-C--:B------:R-:W-:Y:S01]  /*7800*/  FMUL.FTZ R174, R174, R3.reuse ;  /* 0x00000003aeae7220 */ /* 0x080fe20000410000 */
[----:B------:R-:W-:Y:S01]  /*7810*/  F2FP.BF16.F32.PACK_AB R5, R101, R42 ;  /* 0x0000002a6505723e */ /* 0x000fe200000010ff */
[-C--:B------:R-:W-:Y:S01]  /*7820*/  FMUL.FTZ R175, R175, R3.reuse ;  /* 0x00000003afaf7220 */ /* 0x080fe20000410000 */
[-C--:B------:R-:W-:Y:S01]  /*7830*/  FMUL.FTZ R68, R68, R12.reuse ;  /* 0x0000000c44447220 */ /* 0x080fe20000410000 */
[----:B------:R-:W3:Y:S01]  /*7840*/  MUFU.EX2 R0, R0 ;  /* 0x0000000000007308 */ /* 0x000ee20000000800 */
        /* <DEDUP_REMOVED lines=39> */
[C---:B------:R-:W-:Y:S06]  /*7ac0*/  HMMA.16816.F32.BF16 R196, R8.reuse, R20, R112 ;  /* 0x0000001408c4723c */ /* 0x040fec0000041870 */
[C---:B-1----:R-:W-:Y:S06]  /*7ad0*/  HMMA.16816.F32.BF16 R112, R8.reuse, R34, R168 ;  /* 0x000000220870723c */ /* 0x042fec00000418a8 */
[----:B------:R-:W-:Y:S01]  /*7ae0*/  HMMA.16816.F32.BF16 R56, R8, R22, R120 ;  /* 0x000000160838723c */ /* 0x000fe20000041878 */
[----:B------:R-:W-:-:S02]  /*7af0*/  MOV R170, R108 ;  /* 0x0000006c00aa7202 */ /* 0x000fc40000000f00 */
[----:B------:R-:W-:Y:S02]  /*7b00*/  MOV R168, R42 ;  /* 0x0000002a00a87202 */ /* 0x000fe40000000f00 */
[----:B------:R-:W-:Y:S01]  /*7b10*/  MOV R169, R43 ;  /* 0x0000002b00a97202 */ /* 0x000fe20000000f00 */
[----:B------:R-:W-:Y:S01]  /*7b20*/  HMMA.16816.F32.BF16 R192, R8, R24, R128 ;  /* 0x0000001808c0723c */ /* 0x000fe20000041880 */
[----:B------:R-:W-:-:S05]  /*7b30*/  MOV R171, R240 ;  /* 0x000000f000ab7202 */ /* 0x000fca0000000f00 */
[C---:B------:R-:W-:Y:S06]  /*7b40*/  HMMA.16816.F32.BF16 R180, R8.reuse, R28, R144 ;  /* 0x0000001c08b4723c */ /* 0x040fec0000041890 */
[C---:B------:R-:W-:Y:S06]  /*7b50*/  HMMA.16816.F32.BF16 R184, R8.reuse, R26, R136 ;  /* 0x0000001a08b8723c */ /* 0x040fec0000041888 */
[----:B------:R-:W-:Y:S01]  /*7b60*/  HMMA.16816.F32.BF16 R152, R8, R30, R152 ;  /* 0x0000001e0898723c */ /* 0x000fe20000041898 */
[----:B------:R-:W-:-:S02]  /*7b70*/  MOV R139, R7 ;  /* 0x00000007008b7202 */ /* 0x000fc40000000f00 */
[----:B------:R-:W-:Y:S02]  /*7b80*/  MOV R138, R6 ;  /* 0x00000006008a7202 */ /* 0x000fe40000000f00 */
[----:B------:R-:W-:Y:S01]  /*7b90*/  F2FP.BF16.F32.PACK_AB R6, R64, R249 ;  /* 0x000000f94006723e */ /* 0x000fe200000010ff */
[----:B------:R-:W-:Y:S01]  /*7ba0*/  HMMA.16816.F32.BF16 R104, R8, R32, R160 ;  /* 0x000000200868723c */ /* 0x000fe200000418a0 */
[----:B------:R-:W-:-:S05]  /*7bb0*/  F2FP.BF16.F32.PACK_AB R7, R41, R170 ;  /* 0x000000aa2907723e */ /* 0x000fca00000010ff */
[C---:B------:R-:W-:Y:S01]  /*7bc0*/  HMMA.16816.F32.BF16 R108, R8.reuse, R36, R72 ;  /* 0x00000024086c723c */ /* 0x040fe20000041848 */
[----:B------:R-:W-:Y:S01]  /*7bd0*/  MOV R161, R246 ;  /* 0x000000f600a17202 */ /* 0x000fe20000000f00 */
[----:B------:R-:W-:Y:S01]  /*7be0*/  IMAD.MOV.U32 R160, RZ, RZ, R247 ;  /* 0x000000ffffa07224 */ /* 0x000fe200078e00f7 */
[----:B------:R-:W-:Y:S02]  /*7bf0*/  MOV R162, R245 ;  /* 0x000000f500a27202 */ /* 0x000fe40000000f00 */
[----:B------:R-:W-:Y:S01]  /*7c00*/  MOV R163, R243 ;  /* 0x000000f300a37202 */ /* 0x000fe20000000f00 */
[C---:B------:R-:W-:Y:S06]  /*7c10*/  HMMA.16816.F32.BF16 R120, R8.reuse, R38, R76 ;  /* 0x000000260878723c */ /* 0x040fec000004184c */
[C---:B--2---:R-:W-:Y:S06]  /*7c20*/  HMMA.16816.F32.BF16 R128, R8.reuse, R48, R88 ;  /* 0x000000300880723c */ /* 0x044fec0000041858 */
[----:B------:R-:W-:Y:S06]  /*7c30*/  HMMA.16816.F32.BF16 R144, R8, R50, R92 ;  /* 0x000000320890723c */ /* 0x000fec000004185c */
[----:B------:R-:W-:Y:S01]  /*7c40*/  HMMA.16816.F32.BF16 R60, R4, R26, R140 ;  /* 0x0000001a043c723c */ /* 0x000fe2000004188c */
[----:B------:R-:W-:-:S04]  /*7c50*/  FFMA.FTZ R8, R66, UR10, -R14 ;  /* 0x0000000a42087c23 */ /* 0x000fc8000801080e */
[----:B------:R1:W2:Y:S01]  /*7c60*/  MUFU.EX2 R251, R8 ;  /* 0x0000000800fb7308 */ /* 0x0002a20000000800 */
[C---:B------:R-:W-:Y:S01]  /*7c70*/  HMMA.16816.F32.BF16 R52, R4.reuse, R28, R148 ;  /* 0x0000001c0434723c */ /* 0x040fe20000041894 */
[----:B------:R-:W-:Y:S02]  /*7c80*/  MOV R140, R249 ;  /* 0x000000f9008c7202 */ /* 0x000fe40000000f00 */
[----:B------:R-:W-:Y:S02]  /*7c90*/  MOV R141, R248 ;  /* 0x000000f8008d7202 */ /* 0x000fe40000000f00 */
[----:B------:R-:W-:Y:S01]  /*7ca0*/  MOV R143, R65 ;  /* 0x00000041008f7202 */ /* 0x000fe20000000f00 */
[----:B------:R-:W-:Y:S01]  /*7cb0*/  HMMA.16816.F32.BF16 R116, R4, R20, R116 ;  /* 0x000000140474723c */ /* 0x000fe20000041874 */
[----:B------:R-:W-:Y:S02]  /*7cc0*/  MOV R149, R138 ;  /* 0x0000008a00957202 */ /* 0x000fe40000000f00 */
[----:B------:R-:W-:-:S02]  /*7cd0*/  MOV R148, R139 ;  /* 0x0000008b00947202 */ /* 0x000fc40000000f00 */
[----:B------:R-:W-:Y:S01]  /*7ce0*/  MOV R151, R41 ;  /* 0x0000002900977202 */ /* 0x000fe20000000f00 */
[C---:B------:R-:W-:Y:S01]  /*7cf0*/  HMMA.16816.F32.BF16 R136, R4.reuse, R30, R156 ;  /* 0x0000001e0488723c */ /* 0x040fe2000004189c */
[----:B------:R-:W-:Y:S01]  /*7d00*/  MOV R150, R40 ;  /* 0x0000002800967202 */ /* 0x000fe20000000f00 */
[----:B------:R-:W3:Y:S01]  /*7d10*/  LDSM.16.MT88.4 R28, [R224+0x9400] ;  /* 0x00940000e01c783b */ /* 0x000ee20000004200 */
[----:B------:R-:W-:Y:S01]  /*7d20*/  MOV R142, R64 ;  /* 0x00000040008e7202 */ /* 0x000fe20000000f00 */
[----:B-1----:R-:W-:Y:S02]  /*7d30*/  FFMA.FTZ R8, R67, UR10, -R14 ;  /* 0x0000000a43087c23 */ /* 0x002fe4000801080e */
[----:B------:R-:W-:Y:S01]  /*7d40*/  HMMA.16816.F32.BF16 R92, R4, R22, R124 ;  /* 0x00000016045c723c */ /* 0x000fe2000004187c */
[----:B------:R-:W-:Y:S01]  /*7d50*/  MOV R158, R47 ;  /* 0x0000002f009e7202 */ /* 0x000fe20000000f00 */
[----:B------:R1:W-:Y:S01]  /*7d60*/  MUFU.EX2 R250, R8 ;  /* 0x0000000800fa7308 */ /* 0x0003e20000000800 */
[----:B------:R-:W4:Y:S01]  /*7d70*/  LDSM.16.MT88.4 R20, [R225+0x9400] ;  /* 0x00940000e114783b */ /* 0x000f220000004200 */
[----:B------:R-:W-:-:S02]  /*7d80*/  MOV R159, R242 ;  /* 0x000000f2009f7202 */ /* 0x000fc40000000f00 */
[C---:B------:R-:W-:Y:S01]  /*7d90*/  HMMA.16816.F32.BF16 R72, R4.reuse, R24, R132 ;  /* 0x000000180448723c */ /* 0x040fe20000041884 */
[----:B------:R-:W5:Y:S01]  /*7da0*/  LDSM.16.MT88.4 R24, [R224+0xa400] ;  /* 0x00a40000e018783b */ /* 0x000f620000004200 */
[----:B------:R-:W-:Y:S02]  /*7db0*/  F2FP.BF16.F32.PACK_AB R10, R103, R158 ;  /* 0x0000009e670a723e */ /* 0x000fe400000010ff */
[----:B------:R-:W-:Y:S01]  /*7dc0*/  MOV R157, R163 ;  /* 0x000000a3009d7202 */ /* 0x000fe20000000f00 */
[----:B------:R-:W-:Y:S01]  /*7dd0*/  LDSM.16.MT88.4 R40, [R224+0xb400] ;  /* 0x00b40000e028783b */ /* 0x000fe20000004200 */
[----:B------:R-:W-:Y:S01]  /*7de0*/  HMMA.16816.F32.BF16 R164, R4, R32, R164 ;  /* 0x0000002004a4723c */ /* 0x000fe200000418a4 */
[----:B------:R-:W-:-:S05]  /*7df0*/  MOV R156, R179 ;  /* 0x000000b3009c7202 */ /* 0x000fca0000000f00 */
[C---:B------:R-:W-:Y:S01]  /*7e00*/  HMMA.16816.F32.BF16 R172, R4.reuse, R34, R172 ;  /* 0x0000002204ac723c */ /* 0x040fe200000418ac */
[----:B-1----:R-:W-:Y:S01]  /*7e10*/  FFMA.FTZ R8, R188, UR10, -R14 ;  /* 0x0000000abc087c23 */ /* 0x002fe2000801080e */
[----:B------:R-:W1:Y:S01]  /*7e20*/  LDSM.16.MT88.4 R32, [R225+0xa400] ;  /* 0x00a40000e120783b */ /* 0x000e620000004200 */
[----:B------:R-:W-:Y:S02]  /*7e30*/  MOV R188, R101 ;  /* 0x0000006500bc7202 */ /* 0x000fe40000000f00 */
[----:B------:R2:W3:Y:S01]  /*7e40*/  MUFU.EX2 R249, R8 ;  /* 0x0000000800f97308 */ /* 0x0004e20000000800 */
[----:B------:R-:W-:Y:S01]  /*7e50*/  HMMA.16816.F32.BF16 R132, R4, R36, R68 ;  /* 0x000000240484723c */ /* 0x000fe20000041844 */
[----:B------:R-:W-:Y:S02]  /*7e60*/  MOV R101, R178 ;  /* 0x000000b200657202 */ /* 0x000fe40000000f00 */
[----:B------:R-:W-:-:S03]  /*7e70*/  MOV R178, R241 ;  /* 0x000000f100b27202 */ /* 0x000fc60000000f00 */
[C---:B------:R-:W-:Y:S01]  /*7e80*/  HMMA.16816.F32.BF16 R80, R4.reuse, R38, R80 ;  /* 0x000000260450723c */ /* 0x040fe20000041850 */
[----:B------:R-:W-:Y:S05]  /*7e90*/  LDSM.16.MT88.4 R36, [R225+0x9800] ;  /* 0x00980000e124783b */ /* 0x000fea0000004200 */
[----:B------:R-:W-:Y:S01]  /*7ea0*/  HMMA.16816.F32.BF16 R84, R4, R48, R84 ;  /* 0x000000300454723c */ /* 0x000fe20000041854 */
[----:B--2---:R-:W-:-:S05]  /*7eb0*/  FFMA.FTZ R8, R189, UR10, -R15 ;  /* 0x0000000abd087c23 */ /* 0x004fca000801080f */
[----:B------:R-:W-:Y:S01]  /*7ec0*/  HMMA.16816.F32.BF16 R96, R4, R50, R96 ;  /* 0x000000320460723c */ /* 0x000fe20000041860 */
[----:B------:R2:W-:Y:S06]  /*7ed0*/  MUFU.EX2 R248, R8 ;  /* 0x0000000800f87308 */ /* 0x0005ec0000000800 */
[----:B------:R-:W-:Y:S02]  /*7ee0*/  F2FP.BF16.F32.PACK_AB R4, R251, R148 ;  /* 0x00000094fb04723e */ /* 0x000fe400000010ff */
[----:B---3--:R-:W-:Y:S01]  /*7ef0*/  F2FP.BF16.F32.PACK_AB R6, R249, R250 ;  /* 0x000000faf906723e */ /* 0x008fe200000010ff */
[----:B--2---:R-:W-:-:S04]  /*7f00*/  FFMA.FTZ R8, R44, UR10, -R15 ;  /* 0x0000000a2c087c23 */ /* 0x004fc8000801080f */
[----:B------:R2:W3:Y:S02]  /*7f10*/  MUFU.EX2 R246, R8 ;  /* 0x0000000800f67308 */ /* 0x0004e40000000800 */
[----:B--2---:R-:W-:Y:S01]  /*7f20*/  FFMA.FTZ R8, R45, UR10, -R15 ;  /* 0x0000000a2d087c23 */ /* 0x004fe2000801080f */
[----:B---3--:R-:W-:-:S05]  /*7f30*/  F2FP.BF16.F32.PACK_AB R5, R246, R248 ;  /* 0x000000f8f605723e */ /* 0x008fca00000010ff */
[----:B------:R2:W-:Y:S02]  /*7f40*/  MUFU.EX2 R247, R8 ;  /* 0x0000000800f77308 */ /* 0x0005e40000000800 */
[----:B--2---:R-:W-:Y:S02]  /*7f50*/  FFMA.FTZ R8, R46, UR10, -R15 ;  /* 0x0000000a2e087c23 */ /* 0x004fe4000801080f */
[----:B------:R-:W2:Y:S04]  /*7f60*/  LDSM.16.MT88.4 R44, [R225+0xb400] ;  /* 0x00b40000e12c783b */ /* 0x000ea80000004200 */
[----:B------:R-:W3:Y:S02]  /*7f70*/  MUFU.EX2 R245, R8 ;  /* 0x0000000800f57308 */ /* 0x000ee40000000800 */
[----:B---3--:R-:W-:Y:S01]  /*7f80*/  F2FP.BF16.F32.PACK_AB R7, R245, R247 ;  /* 0x000000f7f507723e */ /* 0x008fe200000010ff */
[----:B------:R-:W-:-:S05]  /*7f90*/  FFMA.FTZ R8, R202, UR10, -R16 ;  /* 0x0000000aca087c23 */ /* 0x000fca0008010810 */
[----:B------:R3:W5:Y:S01]  /*7fa0*/  MUFU.EX2 R242, R8 ;  /* 0x0000000800f27308 */ /* 0x0007620000000800 */
[C---:B------:R-:W-:Y:S06]  /*7fb0*/  HMMA.16816.F32.BF16 R48, R4.reuse, R28, R196 ;  /* 0x0000001c0430723c */ /* 0x040fec00000418c4 */
[C---:B------:R-:W-:Y:S06]  /*7fc0*/  HMMA.16816.F32.BF16 R56, R4.reuse, R30, R56 ;  /* 0x0000001e0438723c */ /* 0x040fec0000041838 */
[----:B----4-:R-:W-:Y:S01]  /*7fd0*/  HMMA.16816.F32.BF16 R64, R4, R20, R192 ;  /* 0x000000140440723c */ /* 0x010fe200000418c0 */
[----:B---3--:R-:W-:Y:S01]  /*7fe0*/  FFMA.FTZ R8, R203, UR10, -R16 ;  /* 0x0000000acb087c23 */ /* 0x008fe20008010810 */
[----:B-----5:R-:W-:-:S04]  /*7ff0*/  F2FP.BF16.F32.PACK_AB R9, R242, R149 ;  /* 0x00000095f209723e */ /* 0x020fc800000010ff */
[C---:B------:R-:W-:Y:S01]  /*8000*/  HMMA.16816.F32.BF16 R68, R4.reuse, R22, R184 ;  /* 0x000000160444723c */ /* 0x040fe200000418b8 */
[----:B------:R3:W-:Y:S05]  /*8010*/  MUFU.EX2 R243, R8 ;  /* 0x0000000800f37308 */ /* 0x0007ea0000000800 */
[C---:B------:R-:W-:Y:S06]  /*8020*/  HMMA.16816.F32.BF16 R76, R4.reuse, R24, R180 ;  /* 0x00000018044c723c */ /* 0x040fec00000418b4 */
[C---:B------:R-:W-:Y:S06]  /*8030*/  HMMA.16816.F32.BF16 R88, R4.reuse, R26, R152 ;  /* 0x0000001a0458723c */ /* 0x040fec0000041898 */
[----:B-1----:R-:W-:Y:S01]  /*8040*/  HMMA.16816.F32.BF16 R104, R4, R32, R104 ;  /* 0x000000200468723c */ /* 0x002fe20000041868 */
[----:B---3--:R-:W-:Y:S01]  /*8050*/  FFMA.FTZ R8, R204, UR10, -R16 ;  /* 0x0000000acc087c23 */ /* 0x008fe20008010810 */
[----:B------:R-:W-:-:S02]  /*8060*/  MOV R153, R151 ;  /* 0x0000009700997202 */ /* 0x000fc40000000f00 */
[----:B------:R-:W-:Y:S01]  /*8070*/  MOV R154, R142 ;  /* 0x0000008e009a7202 */ /* 0x000fe20000000f00 */
[----:B------:R1:W3:Y:S01]  /*8080*/  MUFU.EX2 R241, R8 ;  /* 0x0000000800f17308 */ /* 0x0002e20000000800 */
[C---:B------:R-:W-:Y:S01]  /*8090*/  HMMA.16816.F32.BF16 R112, R4.reuse, R34, R112 ;  /* 0x000000220470723c */ /* 0x040fe20000041870 */
[----:B------:R-:W-:Y:S02]  /*80a0*/  MOV R155, R143 ;  /* 0x0000008f009b7202 */ /* 0x000fe40000000f00 */
[----:B------:R-:W-:Y:S02]  /*80b0*/  MOV R143, R160 ;  /* 0x000000a0008f7202 */ /* 0x000fe40000000f00 */
[----:B------:R-:W-:Y:S01]  /*80c0*/  MOV R142, R161 ;  /* 0x000000a1008e7202 */ /* 0x000fe20000000f00 */
[C---:B------:R-:W-:Y:S06]  /*80d0*/  HMMA.16816.F32.BF16 R108, R4.reuse, R40, R108 ;  /* 0x00000028046c723c */ /* 0x040fec000004186c */
[----:B------:R-:W-:Y:S01]  /*80e0*/  HMMA.16816.F32.BF16 R120, R4, R42, R120 ;  /* 0x0000002a0478723c */ /* 0x000fe20000041878 */
[----:B-1----:R-:W-:-:S05]  /*80f0*/  F2FP.BF16.F32.PACK_AB R8, R159, R17 ;  /* 0x000000119f08723e */ /* 0x002fca00000010ff */
[----:B--2---:R-:W-:Y:S01]  /*8100*/  HMMA.16816.F32.BF16 R128, R4, R44, R128 ;  /* 0x0000002c0480723c */ /* 0x004fe20000041880 */
[----:B---3--:R-:W-:-:S05]  /*8110*/  F2FP.BF16.F32.PACK_AB R11, R241, R243 ;  /* 0x000000f3f10b723e */ /* 0x008fca00000010ff */
[----:B------:R-:W-:Y:S06]  /*8120*/  HMMA.16816.F32.BF16 R124, R4, R46, R144 ;  /* 0x0000002e047c723c */ /* 0x000fec0000041890 */
[----:B------:R-:W-:Y:S01]  /*8130*/  HMMA.16816.F32.BF16 R116, R8, R28, R116 ;  /* 0x0000001c0874723c */ /* 0x000fe20000041874 */
[----:B------:R-:W-:-:S04]  /*8140*/  FFMA.FTZ R4, R208, UR10, -R13 ;  /* 0x0000000ad0047c23 */ /* 0x000fc8000801080d */
[----:B------:R1:W-:Y:S01]  /*8150*/  MUFU.EX2 R240, R4 ;  /* 0x0000000400f07308 */ /* 0x0003e20000000800 */
[C---:B------:R-:W-:Y:S01]  /*8160*/  HMMA.16816.F32.BF16 R92, R8.reuse, R30, R92 ;  /* 0x0000001e085c723c */ /* 0x040fe2000004185c */
[----:B------:R-:W2:Y:S05]  /*8170*/  LDSM.16.MT88.4 R28, [R224+0x9800] ;  /* 0x00980000e01c783b */ /* 0x000eaa0000004200 */
[C---:B------:R-:W-:Y:S06]  /*8180*/  HMMA.16816.F32.BF16 R164, R8.reuse, R32, R164 ;  /* 0x0000002008a4723c */ /* 0x040fec00000418a4 */
[----:B------:R-:W-:Y:S01]  /*8190*/  HMMA.16816.F32.BF16 R172, R8, R34, R172 ;  /* 0x0000002208ac723c */ /* 0x000fe200000418ac */
[----:B------:R-:W3:Y:S01]  /*81a0*/  LDSM.16.MT88.4 R32, [R224+0xa800] ;  /* 0x00a80000e020783b */ /* 0x000ee20000004200 */
[----:B-1----:R-:W-:-:S04]  /*81b0*/  FFMA.FTZ R4, R209, UR10, -R13 ;  /* 0x0000000ad1047c23 */ /* 0x002fc8000801080d */
[C---:B------:R-:W-:Y:S01]  /*81c0*/  HMMA.16816.F32.BF16 R72, R8.reuse, R20, R72 ;  /* 0x000000140848723c */ /* 0x040fe20000041848 */
[----:B------:R1:W-:Y:S05]  /*81d0*/  MUFU.EX2 R208, R4 ;  /* 0x0000000400d07308 */ /* 0x0003ea0000000800 */
[C---:B------:R-:W-:Y:S01]  /*81e0*/  HMMA.16816.F32.BF16 R60, R8.reuse, R22, R60 ;  /* 0x00000016083c723c */ /* 0x040fe2000004183c */
[----:B------:R-:W-:Y:S05]  /*81f0*/  LDSM.16.MT88.4 R20, [R224+0xb800] ;  /* 0x00b80000e014783b */ /* 0x000fea0000004200 */
[C---:B------:R-:W-:Y:S06]  /*8200*/  HMMA.16816.F32.BF16 R52, R8.reuse, R24, R52 ;  /* 0x000000180834723c */ /* 0x040fec0000041834 */
[C---:B------:R-:W-:Y:S01]  /*8210*/  HMMA.16816.F32.BF16 R136, R8.reuse, R26, R136 ;  /* 0x0000001a0888723c */ /* 0x040fe20000041888 */
[----:B-1----:R-:W-:Y:S01]  /*8220*/  FFMA.FTZ R4, R201, UR10, -R14 ;  /* 0x0000000ac9047c23 */ /* 0x002fe2000801080e */
[----:B------:R-:W-:Y:S03]  /*8230*/  LDSM.16.MT88.4 R24, [R225+0xb800] ;  /* 0x00b80000e118783b */ /* 0x000fe60000004200 */
[----:B------:R1:W-:Y:S01]  /*8240*/  MUFU.EX2 R204, R4 ;  /* 0x0000000400cc7308 */ /* 0x0003e20000000800 */
[C---:B------:R-:W-:Y:S06]  /*8250*/  HMMA.16816.F32.BF16 R192, R8.reuse, R40, R132 ;  /* 0x0000002808c0723c */ /* 0x040fec0000041884 */
[----:B------:R-:W-:Y:S01]  /*8260*/  HMMA.16816.F32.BF16 R184, R8, R42, R80 ;  /* 0x0000002a08b8723c */ /* 0x000fe20000041850 */
[----:B------:R-:W4:Y:S01]  /*8270*/  LDSM.16.MT88.4 R40, [R225+0xa800] ;  /* 0x00a80000e128783b */ /* 0x000f220000004200 */
[----:B------:R-:W-:-:S02]  /*8280*/  MOV R134, R140 ;  /* 0x0000008c00867202 */ /* 0x000fc40000000f00 */
[----:B------:R-:W-:Y:S01]  /*8290*/  MOV R140, R177 ;  /* 0x000000b1008c7202 */ /* 0x000fe20000000f00 */
[----:B------:R-:W-:Y:S01]  /*82a0*/  LDSM.16.MT88.4 R80, [R224+0xbc00] ;  /* 0x00bc0000e050783b */ /* 0x000fe20000004200 */
[----:B------:R-:W-:Y:S01]  /*82b0*/  HMMA.16816.F32.BF16 R84, R8, R44, R84 ;  /* 0x0000002c0854723c */ /* 0x000fe20000041854 */
[----:B------:R-:W-:Y:S01]  /*82c0*/  MOV R135, R155 ;  /* 0x0000009b00877202 */ /* 0x000fe20000000f00 */
[----:B-1----:R-:W-:-:S04]  /*82d0*/  FFMA.FTZ R4, R191, UR10, -R14 ;  /* 0x0000000abf047c23 */ /* 0x002fc8000801080e */
[----:B------:R-:W-:Y:S01]  /*82e0*/  HMMA.16816.F32.BF16 R180, R8, R46, R96 ;  /* 0x0000002e08b4723c */ /* 0x000fe20000041860 */
[----:B------:R1:W-:Y:S06]  /*82f0*/  MUFU.EX2 R203, R4 ;  /* 0x0000000400cb7308 */ /* 0x0003ec0000000800 */
[----:B------:R-:W-:Y:S01]  /*8300*/  FFMA.FTZ R8, R235, UR10, -R13 ;  /* 0x0000000aeb087c23 */ /* 0x000fe2000801080d */
[----:B------:R-:W-:Y:S02]  /*8310*/  MOV R235, R171 ;  /* 0x000000ab00eb7202 */ /* 0x000fe40000000f00 */
[----:B------:R-:W-:-:S02]  /*8320*/  MOV R171, R178 ;  /* 0x000000b200ab7202 */ /* 0x000fc40000000f00 */
[----:B------:R5:W-:Y:S01]  /*8330*/  MUFU.EX2 R178, R8 ;  /* 0x0000000800b27308 */ /* 0x000be20000000800 */
[----:B-1----:R-:W-:-:S07]  /*8340*/  FFMA.FTZ R4, R200, UR10, -R14 ;  /* 0x0000000ac8047c23 */ /* 0x002fce000801080e */
[----:B------:R1:W-:Y:S01]  /*8350*/  MUFU.EX2 R202, R4 ;  /* 0x0000000400ca7308 */ /* 0x0003e20000000800 */
[----:B-----5:R-:W-:Y:S01]  /*8360*/  FFMA.FTZ R8, R223, UR10, -R13 ;  /* 0x0000000adf087c23 */ /* 0x020fe2000801080d */
[----:B------:R-:W-:-:S06]  /*8370*/  MOV R223, R153 ;  /* 0x0000009900df7202 */ /* 0x000fcc0000000f00 */
[----:B------:R5:W-:Y:S01]  /*8380*/  MUFU.EX2 R177, R8 ;  /* 0x0000000800b17308 */ /* 0x000be20000000800 */
[----:B-1----:R-:W-:-:S07]  /*8390*/  FFMA.FTZ R4, R205, UR10, -R14 ;  /* 0x0000000acd047c23 */ /* 0x002fce000801080e */
[----:B------:R1:W2:Y:S01]  /*83a0*/  MUFU.EX2 R201, R4 ;  /* 0x0000000400c97308 */ /* 0x0002a20000000800 */
[----:B-----5:R-:W-:Y:S01]  /*83b0*/  FFMA.FTZ R8, R213, UR10, -R16 ;  /* 0x0000000ad5087c23 */ /* 0x020fe20008010810 */
[----:B------:R-:W-:Y:S01]  /*83c0*/  MOV R213, R154 ;  /* 0x0000009a00d57202 */ /* 0x000fe20000000f00 */
[----:B-1----:R-:W-:Y:S01]  /*83d0*/  FFMA.FTZ R4, R206, UR10, -R15 ;  /* 0x0000000ace047c23 */ /* 0x002fe2000801080f */
[----:B--2---:R-:W-:Y:S02]  /*83e0*/  F2FP.BF16.F32.PACK_AB R6, R201, R202 ;  /* 0x000000cac906723e */ /* 0x004fe400000010ff */
[----:B------:R-:W-:Y:S02]  /*83f0*/  MOV R206, R158 ;  /* 0x0000009e00ce7202 */ /* 0x000fe40000000f00 */
[----:B------:R1:W-:Y:S01]  /*8400*/  MUFU.EX2 R200, R4 ;  /* 0x0000000400c87308 */ /* 0x0003e20000000800 */
[----:B------:R-:W-:-:S04]  /*8410*/  MOV R158, R162 ;  /* 0x000000a2009e7202 */ /* 0x000fc80000000f00 */
[----:B------:R-:W-:Y:S02]  /*8420*/  MOV R209, R158 ;  /* 0x0000009e00d17202 */ /* 0x000fe40000000f00 */
[----:B------:R-:W-:Y:S01]  /*8430*/  MOV R158, R171 ;  /* 0x000000ab009e7202 */ /* 0x000fe20000000f00 */
[--C-:B-1----:R-:W-:Y:S01]  /*8440*/  FFMA.FTZ R4, R207, UR10, -R15.reuse ;  /* 0x0000000acf047c23 */ /* 0x102fe2000801080f */
[----:B------:R-:W-:Y:S01]  /*8450*/  MOV R207, R159 ;  /* 0x0000009f00cf7202 */ /* 0x000fe20000000f00 */
[----:B------:R-:W-:Y:S02]  /*8460*/  IMAD.MOV.U32 R159, RZ, RZ, R188 ;  /* 0x000000ffff9f7224 */ /* 0x000fe400078e00bc */
[----:B------:R1:W2:Y:S02]  /*8470*/  MUFU.EX2 R199, R4 ;  /* 0x0000000400c77308 */ /* 0x0002a40000000800 */
[----:B-1----:R-:W-:Y:S01]  /*8480*/  FFMA.FTZ R4, R190, UR10, -R15 ;  /* 0x0000000abe047c23 */ /* 0x002fe2000801080f */
[----:B--2---:R-:W-:-:S05]  /*8490*/  F2FP.BF16.F32.PACK_AB R5, R199, R200 ;  /* 0x000000c8c705723e */ /* 0x004fca00000010ff */
[----:B------:R1:W-:Y:S02]  /*84a0*/  MUFU.EX2 R198, R4 ;  /* 0x0000000400c67308 */ /* 0x0003e40000000800 */
[----:B-1----:R-:W-:Y:S01]  /*84b0*/  FFMA.FTZ R4, R239, UR10, -R15 ;  /* 0x0000000aef047c23 */ /* 0x002fe2000801080f */
[----:B------:R-:W-:-:S05]  /*84c0*/  MOV R239, R148 ;  /* 0x0000009400ef7202 */ /* 0x000fca0000000f00 */
[----:B------:R1:W2:Y:S02]  /*84d0*/  MUFU.EX2 R197, R4 ;  /* 0x0000000400c57308 */ /* 0x0002a40000000800 */
[----:B-1----:R-:W-:Y:S01]  /*84e0*/  FFMA.FTZ R4, R212, UR10, -R13 ;  /* 0x0000000ad4047c23 */ /* 0x002fe2000801080d */
[----:B--2---:R-:W-:Y:S02]  /*84f0*/  F2FP.BF16.F32.PACK_AB R7, R197, R198 ;  /* 0x000000c6c507723e */ /* 0x004fe400000010ff */
[----:B------:R-:W-:-:S03]  /*8500*/  MOV R212, R149 ;  /* 0x0000009500d47202 */ /* 0x000fc60000000f00 */
[----:B------:R1:W-:Y:S02]  /*8510*/  MUFU.EX2 R205, R4 ;  /* 0x0000000400cd7308 */ /* 0x0003e40000000800 */
[--C-:B-1----:R-:W-:Y:S01]  /*8520*/  FFMA.FTZ R4, R211, UR10, -R13.reuse ;  /* 0x0000000ad3047c23 */ /* 0x102fe2000801080d */
[----:B------:R-:W-:Y:S01]  /*8530*/  MOV R211, R17 ;  /* 0x0000001100d37202 */ /* 0x000fe20000000f00 */
[----:B------:R-:W-:Y:S01]  /*8540*/  FFMA.FTZ R17, R210, UR10, -R13 ;  /* 0x0000000ad2117c23 */ /* 0x000fe2000801080d */
[----:B------:R-:W-:-:S03]  /*8550*/  MOV R210, R150 ;  /* 0x0000009600d27202 */ /* 0x000fc60000000f00 */
[----:B------:R1:W2:Y:S08]  /*8560*/  MUFU.EX2 R196, R4 ;  /* 0x0000000400c47308 */ /* 0x0002b00000000800 */
[----:B------:R-:W-:Y:S01]  /*8570*/  MUFU.EX2 R179, R17 ;  /* 0x0000001100b37308 */ /* 0x000fe20000000800 */
[----:B-1----:R-:W-:Y:S02]  /*8580*/  F2FP.BF16.F32.PACK_AB R4, R203, R204 ;  /* 0x000000cccb04723e */ /* 0x002fe400000010ff */
[----:B--2---:R-:W-:-:S05]  /*8590*/  F2FP.BF16.F32.PACK_AB R10, R196, R205 ;  /* 0x000000cdc40a723e */ /* 0x004fca00000010ff */
[C---:B------:R-:W-:Y:S01]  /*85a0*/  HMMA.16816.F32.BF16 R148, R4.reuse, R36, R64 ;  /* 0x000000240494723c */ /* 0x040fe20000041840 */
[----:B------:R1:W-:Y:S05]  /*85b0*/  MUFU.EX2 R66, R8 ;  /* 0x0000000800427308 */ /* 0x0003ea0000000800 */
[C---:B------:R-:W-:Y:S06]  /*85c0*/  HMMA.16816.F32.BF16 R160, R4.reuse, R28, R48 ;  /* 0x0000001c04a0723c */ /* 0x040fec0000041830 */
[----:B------:R-:W-:Y:S01]  /*85d0*/  HMMA.16816.F32.BF16 R188, R4, R30, R56 ;  /* 0x0000001e04bc723c */ /* 0x000fe20000041838 */
[----:B-1----:R-:W-:Y:S01]  /*85e0*/  FFMA.FTZ R8, R214, UR10, -R16 ;  /* 0x0000000ad6087c23 */ /* 0x002fe20008010810 */
[----:B------:R-:W-:Y:S01]  /*85f0*/  IMAD.MOV.U32 R214, RZ, RZ, R156 ;  /* 0x000000ffffd67224 */ /* 0x000fe200078e009c */
[----:B------:R-:W-:-:S03]  /*8600*/  MOV R156, R159 ;  /* 0x0000009f009c7202 */ /* 0x000fc60000000f00 */
[----:B---3--:R-:W-:Y:S01]  /*8610*/  HMMA.16816.F32.BF16 R144, R4, R32, R76 ;  /* 0x000000200490723c */ /* 0x008fe2000004184c */
[----:B------:R1:W2:Y:S01]  /*8620*/  MUFU.EX2 R65, R8 ;  /* 0x0000000800417308 */ /* 0x0002a20000000800 */
[----:B------:R-:W-:-:S04]  /*8630*/  MOV R159, R168 ;  /* 0x000000a8009f7202 */ /* 0x000fc80000000f00 */
[C---:B------:R-:W-:Y:S06]  /*8640*/  HMMA.16816.F32.BF16 R152, R4.reuse, R34, R88 ;  /* 0x000000220498723c */ /* 0x040fec0000041858 */
[----:B------:R-:W-:Y:S01]  /*8650*/  HMMA.16816.F32.BF16 R96, R4, R38, R68 ;  /* 0x000000260460723c */ /* 0x000fe20000041844 */
[----:B-1----:R-:W-:Y:S01]  /*8660*/  FFMA.FTZ R8, R215, UR10, -R16 ;  /* 0x0000000ad7087c23 */ /* 0x002fe20008010810 */
[----:B------:R-:W-:-:S04]  /*8670*/  MOV R215, R157 ;  /* 0x0000009d00d77202 */ /* 0x000fc80000000f00 */
[----:B----4-:R-:W-:Y:S01]  /*8680*/  HMMA.16816.F32.BF16 R104, R4, R40, R104 ;  /* 0x000000280468723c */ /* 0x010fe20000041868 */
[----:B------:R-:W-:Y:S01]  /*8690*/  MOV R157, R169 ;  /* 0x000000a9009d7202 */ /* 0x000fe20000000f00 */
[----:B------:R1:W-:Y:S01]  /*86a0*/  MUFU.EX2 R64, R8 ;  /* 0x0000000800407308 */ /* 0x0003e20000000800 */
[----:B--2---:R-:W-:-:S03]  /*86b0*/  F2FP.BF16.F32.PACK_AB R9, R65, R66 ;  /* 0x000000424109723e */ /* 0x004fc600000010ff */
[C---:B------:R-:W-:Y:S06]  /*86c0*/  HMMA.16816.F32.BF16 R108, R4.reuse, R20, R108 ;  /* 0x00000014046c723c */ /* 0x040fec000004186c */
[C---:B------:R-:W-:Y:S06]  /*86d0*/  HMMA.16816.F32.BF16 R76, R4.reuse, R22, R120 ;  /* 0x00000016044c723c */ /* 0x040fec0000041878 */
[----:B------:R-:W-:Y:S01]  /*86e0*/  HMMA.16816.F32.BF16 R88, R4, R24, R128 ;  /* 0x000000180458723c */ /* 0x000fe20000041880 */
[----:B-1----:R-:W-:Y:S01]  /*86f0*/  FFMA.FTZ R8, R216, UR10, -R16 ;  /* 0x0000000ad8087c23 */ /* 0x002fe20008010810 */
[----:B------:R-:W-:-:S03]  /*8700*/  MOV R216, R170 ;  /* 0x000000aa00d87202 */ /* 0x000fc60000000f00 */
[----:B------:R1:W2:Y:S01]  /*8710*/  MUFU.EX2 R51, R8 ;  /* 0x0000000800337308 */ /* 0x0002a20000000800 */
[C---:B------:R-:W-:Y:S06]  /*8720*/  HMMA.16816.F32.BF16 R168, R4.reuse, R42, R112 ;  /* 0x0000002a04a8723c */ /* 0x040fec0000041870 */
[----:B------:R-:W-:Y:S01]  /*8730*/  HMMA.16816.F32.BF16 R56, R4, R26, R124 ;  /* 0x0000001a0438723c */ /* 0x000fe2000004187c */
[----:B------:R-:W-:Y:S06]  /*8740*/  LDSM.16.MT88.4 R124, [R224+0x9c00] ;  /* 0x009c0000e07c783b */ /* 0x000fec0000004200 */
[----:B------:R-:W-:Y:S01]  /*8750*/  FFMA.FTZ R4, R233, UR10, -R14 ;  /* 0x0000000ae9047c23 */ /* 0x000fe2000801080e */
[----:B------:R-:W-:Y:S01]  /*8760*/  MOV R5, R156 ;  /* 0x0000009c00057202 */ /* 0x000fe20000000f00 */
[----:B-1----:R-:W-:-:S02]  /*8770*/  FFMA.FTZ R8, R232, UR10, -R13 ;  /* 0x0000000ae8087c23 */ /* 0x002fc4000801080d */
[----:B------:R1:W-:Y:S01]  /*8780*/  MUFU.EX2 R49, R4 ;  /* 0x0000000400317308 */ /* 0x0003e20000000800 */
[----:B--2---:R-:W-:Y:S02]  /*8790*/  F2FP.BF16.F32.PACK_AB R11, R51, R64 ;  /* 0x00000040330b723e */ /* 0x004fe400000010ff */
[----:B------:R-:W-:Y:S02]  /*87a0*/  MOV R232, R134 ;  /* 0x0000008600e87202 */ /* 0x000fe40000000f00 */
[----:B------:R-:W-:Y:S02]  /*87b0*/  MOV R233, R209 ;  /* 0x000000d100e97202 */ /* 0x000fe40000000f00 */
[----:B------:R-:W-:Y:S01]  /*87c0*/  MOV R209, R103 ;  /* 0x0000006700d17202 */ /* 0x000fe20000000f00 */
[----:B------:R2:W-:Y:S01]  /*87d0*/  MUFU.EX2 R67, R8 ;  /* 0x0000000800437308 */ /* 0x0005e20000000800 */
[-C--:B------:R-:W-:Y:S02]  /*87e0*/  MOV R103, R100.reuse ;  /* 0x0000006400677202 */ /* 0x080fe40000000f00 */
[----:B------:R-:W-:Y:S01]  /*87f0*/  @P0 MOV R103, R100 ;  /* 0x0000006400670202 */ /* 0x000fe20000000f00 */
[----:B-1----:R-:W-:Y:S01]  /*8800*/  FFMA.FTZ R4, R217, UR10, -R14 ;  /* 0x0000000ad9047c23 */ /* 0x002fe2000801080e */
[----:B------:R-:W-:-:S03]  /*8810*/  MOV R217, R157 ;  /* 0x0000009d00d97202 */ /* 0x000fc60000000f00 */
[----:B------:R1:W3:Y:S01]  /*8820*/  MUFU.EX2 R48, R4 ;  /* 0x0000000400307308 */ /* 0x0002e20000000800 */
[----:B--2---:R-:W-:Y:S01]  /*8830*/  FFMA.FTZ R8, R234, UR10, -R16 ;  /* 0x0000000aea087c23 */ /* 0x004fe20008010810 */
[----:B------:R-:W-:-:S06]  /*8840*/  MOV R234, R135 ;  /* 0x0000008700ea7202 */ /* 0x000fcc0000000f00 */
[----:B------:R2:W-:Y:S01]  /*8850*/  MUFU.EX2 R50, R8 ;  /* 0x0000000800327308 */ /* 0x0005e20000000800 */
[----:B-1----:R-:W-:Y:S01]  /*8860*/  FFMA.FTZ R4, R219, UR10, -R14 ;  /* 0x0000000adb047c23 */ /* 0x002fe2000801080e */
[----:B------:R-:W-:Y:S02]  /*8870*/  MOV R219, R158 ;  /* 0x0000009e00db7202 */ /* 0x000fe40000000f00 */
[----:B--2---:R-:W-:-:S07]  /*8880*/  F2FP.BF16.F32.PACK_AB R8, R208, R240 ;  /* 0x000000f0d008723e */ /* 0x004fce00000010ff */
[C---:B------:R-:W-:Y:S01]  /*8890*/  HMMA.16816.F32.BF16 R44, R8.reuse, R30, R92 ;  /* 0x0000001e082c723c */ /* 0x040fe2000004185c */
[----:B------:R1:W-:Y:S05]  /*88a0*/  MUFU.EX2 R31, R4 ;  /* 0x00000004001f7308 */ /* 0x0003ea0000000800 */
[----:B------:R-:W-:Y:S01]  /*88b0*/  HMMA.16816.F32.BF16 R116, R8, R28, R116 ;  /* 0x0000001c0874723c */ /* 0x000fe20000041874 */
[----:B---3--:R-:W-:-:S05]  /*88c0*/  F2FP.BF16.F32.PACK_AB R92, R48, R49 ;  /* 0x00000031305c723e */ /* 0x008fca00000010ff */
[----:B------:R-:W-:Y:S01]  /*88d0*/  HMMA.16816.F32.BF16 R68, R8, R20, R192 ;  /* 0x000000140844723c */ /* 0x000fe200000418c0 */
[----:B-1----:R-:W-:-:S06]  /*88e0*/  FFMA.FTZ R4, R221, UR10, -R14 ;  /* 0x0000000add047c23 */ /* 0x002fcc000801080e */
[----:B------:R-:W-:Y:S01]  /*88f0*/  MOV R195, R102 ;  /* 0x0000006600c37202 */ /* 0x000fe20000000f00 */
[C---:B------:R-:W-:Y:S01]  /*8900*/  HMMA.16816.F32.BF16 R132, R8.reuse, R36, R72 ;  /* 0x000000240884723c */ /* 0x040fe20000041848 */
[----:B------:R-:W-:Y:S01]  /*8910*/  MOV R221, R140 ;  /* 0x0000008c00dd7202 */ /* 0x000fe20000000f00 */
[----:B------:R1:W2:Y:S01]  /*8920*/  MUFU.EX2 R30, R4 ;  /* 0x00000004001e7308 */ /* 0x0002a20000000800 */
[-C--:B------:R-:W-:Y:S02]  /*8930*/  MOV R102, R19.reuse ;  /* 0x0000001300667202 */ /* 0x080fe40000000f00 */
[----:B------:R-:W-:Y:S01]  /*8940*/  @P0 MOV R102, R19 ;  /* 0x0000001300660202 */ /* 0x000fe20000000f00 */
[----:B------:R-:W-:Y:S01]  /*8950*/  HMMA.16816.F32.BF16 R60, R8, R38, R60 ;  /* 0x00000026083c723c */ /* 0x000fe2000004183c */
[----:B------:R-:W-:-:S05]  /*8960*/  FFMA.FTZ R0, R219, R0, R221 ;  /* 0x00000000db007223 */ /* 0x000fca00000100dd */
[C---:B------:R-:W-:Y:S06]  /*8970*/  HMMA.16816.F32.BF16 R52, R8.reuse, R32, R52 ;  /* 0x000000200834723c */ /* 0x040fec0000041834 */
[C---:B------:R-:W-:Y:S01]  /*8980*/  HMMA.16816.F32.BF16 R164, R8.reuse, R40, R164 ;  /* 0x0000002808a4723c */ /* 0x040fe200000418a4 */
[----:B-1----:R-:W-:Y:S01]  /*8990*/  FFMA.FTZ R4, R218, UR10, -R15 ;  /* 0x0000000ada047c23 */ /* 0x002fe2000801080f */
[----:B------:R-:W-:Y:S01]  /*89a0*/  IMAD.MOV.U32 R218, RZ, RZ, R141 ;  /* 0x000000ffffda7224 */ /* 0x000fe200078e008d */
[----:B--2---:R-:W-:Y:S02]  /*89b0*/  F2FP.BF16.F32.PACK_AB R94, R30, R31 ;  /* 0x0000001f1e5e723e */ /* 0x004fe400000010ff */
[----:B------:R1:W-:Y:S01]  /*89c0*/  MUFU.EX2 R29, R4 ;  /* 0x00000004001d7308 */ /* 0x0003e20000000800 */
[C---:B------:R-:W-:Y:S06]  /*89d0*/  HMMA.16816.F32.BF16 R84, R8.reuse, R24, R84 ;  /* 0x000000180854723c */ /* 0x040fec0000041854 */
[C---:B------:R-:W-:Y:S06]  /*89e0*/  HMMA.16816.F32.BF16 R32, R8.reuse, R34, R136 ;  /* 0x000000220820723c */ /* 0x040fec0000041888 */
[----:B------:R-:W-:Y:S01]  /*89f0*/  HMMA.16816.F32.BF16 R40, R8, R42, R172 ;  /* 0x0000002a0828723c */ /* 0x000fe200000418ac */
[----:B------:R-:W-:Y:S01]  /*8a00*/  LDSM.16.MT88.4 R172, [R225+0xac00] ;  /* 0x00ac0000e1ac783b */ /* 0x000fe20000004200 */
[----:B-1----:R-:W-:Y:S01]  /*8a10*/  FFMA.FTZ R4, R220, UR10, -R15 ;  /* 0x0000000adc047c23 */ /* 0x002fe2000801080f */
[----:B------:R-:W-:-:S03]  /*8a20*/  MOV R220, R142 ;  /* 0x0000008e00dc7202 */ /* 0x000fc60000000f00 */
[----:B------:R-:W-:Y:S01]  /*8a30*/  HMMA.16816.F32.BF16 R36, R8, R22, R184 ;  /* 0x000000160824723c */ /* 0x000fe200000418b8 */
[----:B------:R-:W-:Y:S01]  /*8a40*/  LDSM.16.MT88.4 R20, [R225+0xbc00] ;  /* 0x00bc0000e114783b */ /* 0x000fe20000004200 */
[----:B------:R1:W2:Y:S01]  /*8a50*/  MUFU.EX2 R17, R4 ;  /* 0x0000000400117308 */ /* 0x0002a20000000800 */
[----:B------:R-:W-:-:S03]  /*8a60*/  FFMA.FTZ R2, R218, R2, R220 ;  /* 0x00000002da027223 */ /* 0x000fc600000100dc */
[----:B------:R-:W-:Y:S07]  /*8a70*/  HMMA.16816.F32.BF16 R24, R8, R26, R180 ;  /* 0x0000001a0818723c */ /* 0x000fee00000418b4 */
[----:B------:R-:W-:Y:S01]  /*8a80*/  FADD.FTZ R9, R234, R0 ;  /* 0x00000000ea097221 */ /* 0x000fe20000010000 */
[--C-:B-1----:R-:W-:Y:S01]  /*8a90*/  FFMA.FTZ R4, R222, UR10, -R15.reuse ;  /* 0x0000000ade047c23 */ /* 0x102fe2000801080f */
[----:B------:R-:W-:Y:S02]  /*8aa0*/  MOV R222, R143 ;  /* 0x0000008f00de7202 */ /* 0x000fe40000000f00 */
[----:B------:R-:W1:Y:S01]  /*8ab0*/  LDSM.16.MT88.4 R140, [R225+0x9c00] ;  /* 0x009c0000e18c783b */ /* 0x000e620000004200 */
[----:B------:R3:W-:Y:S01]  /*8ac0*/  MUFU.EX2 R28, R4 ;  /* 0x00000004001c7308 */ /* 0x0007e20000000800 */
[----:B--2---:R-:W-:Y:S01]  /*8ad0*/  F2FP.BF16.F32.PACK_AB R93, R17, R29 ;  /* 0x0000001d115d723e */ /* 0x004fe200000010ff */
[----:B---3--:R-:W-:Y:S01]  /*8ae0*/  FFMA.FTZ R4, R231, UR10, -R15 ;  /* 0x0000000ae7047c23 */ /* 0x008fe2000801080f */
[----:B------:R-:W-:-:S02]  /*8af0*/  MOV R231, R101 ;  /* 0x0000006500e77202 */ /* 0x000fc40000000f00 */
[----:B------:R-:W-:-:S03]  /*8b00*/  MOV R15, R159 ;  /* 0x0000009f000f7202 */ /* 0x000fc60000000f00 */
[----:B------:R2:W3:Y:S01]  /*8b10*/  MUFU.EX2 R14, R4 ;  /* 0x00000004000e7308 */ /* 0x0004e20000000800 */
[----:B------:R-:W4:Y:S01]  /*8b20*/  LDSM.16.MT88.4 R156, [R224+0xac00] ;  /* 0x00ac0000e09c783b */ /* 0x000f220000004200 */
[-C--:B------:R-:W-:Y:S01]  /*8b30*/  MOV R101, R18.reuse ;  /* 0x0000001200657202 */ /* 0x080fe20000000f00 */
[----:B------:R-:W-:Y:S01]  /*8b40*/  FFMA.FTZ R3, R222, R3, R15 ;  /* 0x00000003de037223 */ /* 0x000fe2000001000f */
[----:B------:R-:W-:-:S03]  /*8b50*/  @P0 MOV R101, R18 ;  /* 0x0000001200650202 */ /* 0x000fc60000000f00 */
[----:B------:R-:W-:Y:S01]  /*8b60*/  FADD.FTZ R5, R5, R3 ;  /* 0x0000000305057221 */ /* 0x000fe20000010000 */
[----:B--2---:R-:W-:Y:S01]  /*8b70*/  FFMA.FTZ R4, R236, UR10, -R16 ;  /* 0x0000000aec047c23 */ /* 0x004fe20008010810 */
[----:B---3--:R-:W-:-:S03]  /*8b80*/  F2FP.BF16.F32.PACK_AB R95, R14, R28 ;  /* 0x0000001c0e5f723e */ /* 0x008fc600000010ff */
[----:B------:R2:W3:Y:S04]  /*8b90*/  MUFU.EX2 R13, R4 ;  /* 0x00000004000d7308 */ /* 0x0004e80000000800 */
[C---:B-1----:R-:W-:Y:S06]  /*8ba0*/  HMMA.16816.F32.BF16 R136, R92.reuse, R142, R96 ;  /* 0x0000008e5c88723c */ /* 0x042fec0000041860 */
[----:B------:R-:W-:Y:S01]  /*8bb0*/  HMMA.16816.F32.BF16 R112, R92, R124, R160 ;  /* 0x0000007c5c70723c */ /* 0x000fe200000418a0 */
[----:B------:R-:W-:-:S02]  /*8bc0*/  F2FP.BF16.F32.PACK_AB R96, R178, R179 ;  /* 0x000000b3b260723e */ /* 0x000fc400000010ff */
[----:B------:R-:W-:-:S03]  /*8bd0*/  F2FP.BF16.F32.PACK_AB R98, R67, R177 ;  /* 0x000000b14362723e */ /* 0x000fc600000010ff */
[----:B------:R-:W-:Y:S01]  /*8be0*/  HMMA.16816.F32.BF16 R128, R92, R140, R148 ;  /* 0x0000008c5c80723c */ /* 0x000fe20000041894 */
[----:B--2---:R-:W-:Y:S01]  /*8bf0*/  FFMA.FTZ R4, R237, UR10, -R16 ;  /* 0x0000000aed047c23 */ /* 0x004fe20008010810 */
[----:B---3--:R-:W-:-:S03]  /*8c00*/  F2FP.BF16.F32.PACK_AB R97, R13, R50 ;  /* 0x000000320d61723e */ /* 0x008fc600000010ff */
[----:B------:R1:W-:Y:S01]  /*8c10*/  MUFU.EX2 R7, R4 ;  /* 0x0000000400077308 */ /* 0x0003e20000000800 */
[C---:B------:R-:W-:Y:S06]  /*8c20*/  HMMA.16816.F32.BF16 R120, R92.reuse, R126, R188 ;  /* 0x0000007e5c78723c */ /* 0x040fec00000418bc */
[C---:B----4-:R-:W-:Y:S06]  /*8c30*/  HMMA.16816.F32.BF16 R144, R92.reuse, R156, R144 ;  /* 0x0000009c5c90723c */ /* 0x050fec0000041890 */
[----:B------:R-:W-:Y:S01]  /*8c40*/  HMMA.16816.F32.BF16 R152, R92, R158, R152 ;  /* 0x0000009e5c98723c */ /* 0x000fe20000041898 */
[----:B-1----:R-:W-:-:S05]  /*8c50*/  FFMA.FTZ R4, R238, UR10, -R16 ;  /* 0x0000000aee047c23 */ /* 0x002fca0008010810 */
[C---:B------:R-:W-:Y:S01]  /*8c60*/  HMMA.16816.F32.BF16 R160, R92.reuse, R172, R104 ;  /* 0x000000ac5ca0723c */ /* 0x040fe20000041868 */
[----:B------:R1:W2:Y:S05]  /*8c70*/  MUFU.EX2 R6, R4 ;  /* 0x0000000400067308 */ /* 0x0002aa0000000800 */
[----:B------:R-:W-:Y:S01]  /*8c80*/  HMMA.16816.F32.BF16 R168, R92, R174, R168 ;  /* 0x000000ae5ca8723c */ /* 0x000fe200000418a8 */
[-C--:B------:R-:W-:Y:S02]  /*8c90*/  MOV R104, R176.reuse ;  /* 0x000000b000687202 */ /* 0x080fe40000000f00 */
[----:B------:R-:W-:-:S03]  /*8ca0*/  @P0 MOV R104, R176 ;  /* 0x000000b000680202 */ /* 0x000fc60000000f00 */
[C---:B------:R-:W-:Y:S06]  /*8cb0*/  HMMA.16816.F32.BF16 R72, R92.reuse, R80, R108 ;  /* 0x000000505c48723c */ /* 0x040fec000004186c */
[C---:B------:R-:W-:Y:S01]  /*8cc0*/  HMMA.16816.F32.BF16 R76, R92.reuse, R82, R76 ;  /* 0x000000525c4c723c */ /* 0x040fe2000004184c */
[----:B-1----:R-:W-:Y:S01]  /*8cd0*/  FFMA.FTZ R4, R231, R12, R195 ;  /* 0x0000000ce7047223 */ /* 0x002fe200000100c3 */
[----:B--2---:R-:W-:Y:S02]  /*8ce0*/  F2FP.BF16.F32.PACK_AB R99, R6, R7 ;  /* 0x000000070663723e */ /* 0x004fe400000010ff */
[----:B------:R-:W-:Y:S01]  /*8cf0*/  @P0 IADD3 R231, R244, -0x3, RZ ;  /* 0xfffffffdf4e70810 */ /* 0x000fe20007ffe0ff */
[----:B------:R-:W-:Y:S01]  /*8d00*/  FADD.FTZ R8, R217, R4 ;  /* 0x00000004d9087221 */ /* 0x000fe20000010000 */
[----:B------:R-:W-:Y:S01]  /*8d10*/  FADD.FTZ R4, R233, R2 ;  /* 0x00000002e9047221 */ /* 0x000fe20000010000 */
[----:B------:R-:W-:Y:S01]  /*8d20*/  FADD.FTZ R2, R216, R5 ;  /* 0x00000005d8027221 */ /* 0x000fe20000010000 */
[----:B------:R-:W-:Y:S01]  /*8d30*/  HMMA.16816.F32.BF16 R88, R92, R20, R88 ;  /* 0x000000145c58723c */ /* 0x000fe20000041858 */
        /* <DEDUP_REMOVED lines=59> */
[C---:B------:R-:W-:Y:S03]  /*90f0*/  HMMA.16816.F32.BF16 R148, R96.reuse, R156, R52 ;  /* 0x0000009c6094723c */ /* 0x040fe60000041834 */
[----:B------:R1:W-:Y:S03]  /*9100*/  STL [R1+0x18], R2 ;  /* 0x0000180201007387 */ /* 0x0003e60000100800 */
[C---:B------:R-:W-:Y:S01]  /*9110*/  HMMA.16816.F32.BF16 R164, R96.reuse, R172, R164 ;  /* 0x000000ac60a4723c */ /* 0x040fe200000418a4 */
[----:B------:R1:W-:Y:S05]  /*9120*/  STL [R1+0x1c], R0 ;  /* 0x00001c0001007387 */ /* 0x0003ea0000100800 */
        /* <DEDUP_REMOVED lines=10> */
[----:B-1----:R-:W-:-:S15]  /*91d0*/  @P0 BRA `(.L_x_384) ;  /* 0x0000000000080947 */ /* 0x002fde0003800000 */
.L_x_382:
[----:B------:R-:W2:Y:S02]  /*91e0*/  LDL.LU R0, [R1] ;  /* 0x0000000001007983 */ /* 0x000ea40000300800 */
[----:B--2---:R-:W-:-:S07]  /*91f0*/  IADD3 R231, R0, -0x1, RZ ;  /* 0xffffffff00e77810 */ /* 0x004fce0007ffe0ff */
.L_x_384:
[----:B------:R-:W-:-:S13]  /*9200*/  ISETP.GE.AND P0, PT, R231, RZ, PT ;  /* 0x000000ffe700720c */ /* 0x000fda0003f06270 */
[----:B------:R-:W-:Y:S05]  /*9210*/  @!P0 BRA `(.L_x_385) ;  /* 0x0000003800948947 */ /* 0x000fea0003800000 */
[----:B------:R-:W2:Y:S01]  /*9220*/  LDL.LU R0, [R1+0x4] ;  /* 0x0000040001007983 */ /* 0x000ea20000300800 */
[----:B------:R-:W-:Y:S01]  /*9230*/  IMAD.MOV.U32 R100, RZ, RZ, R103 ;  /* 0x000000ffff647224 */ /* 0x000fe200078e0067 */
[----:B------:R-:W-:Y:S01]  /*9240*/  MOV R3, R104 ;  /* 0x0000006800037202 */ /* 0x000fe20000000f00 */
[----:B------:R-:W-:Y:S01]  /*9250*/  IMAD.MOV.U32 R106, RZ, RZ, R101 ;  /* 0x000000ffff6a7224 */ /* 0x000fe200078e0065 */
[----:B------:R-:W-:Y:S01]  /*9260*/  MOV R105, R102 ;  /* 0x0000006600697202 */ /* 0x000fe20000000f00 */
[----:B------:R-:W-:Y:S01]  /*9270*/  ULDC UR5, c[0x0][0x39c] ;  /* 0x0000e70000057ab9 */ /* 0x000fe20000000800 */
[----:B------:R-:W-:Y:S01]  /*9280*/  ULDC UR4, c[0x0][0x2ec] ;  /* 0x0000bb0000047ab9 */ /* 0x000fe20000000800 */
[----:B------:R-:W-:Y:S01]  /*9290*/  ULDC.64 UR10, c[0x0][0x220] ;  /* 0x00008800000a7ab9 */ /* 0x000fe20000000a00 */
[----:B------:R-:W-:Y:S01]  /*92a0*/  ULDC.64 UR6, c[0x0][0x218] ;  /* 0x0000860000067ab9 */ /* 0x000fe20000000a00 */
[----:B------:R-:W-:Y:S01]  /*92b0*/  ULDC.64 UR8, c[0x0][0x248] ;  /* 0x0000920000087ab9 */ /* 0x000fe20000000a00 */
[C---:B--2---:R-:W-:Y:S01]  /*92c0*/  SHF.L.U64.HI R2, R252.reuse, 0x1, R0 ;  /* 0x00000001fc027819 */ /* 0x044fe20000010200 */
[----:B------:R-:W-:-:S04]  /*92d0*/  IMAD.SHL.U32 R0, R252, 0x2, RZ ;  /* 0x00000002fc007824 */ /* 0x000fc800078e00ff */
[----:B------:R1:W-:Y:S04]  /*92e0*/  STL [R1+0x28], R2 ;  /* 0x0000280201007387 */ /* 0x0003e80000100800 */
[----:B------:R1:W-:Y:S04]  /*92f0*/  STL [R1+0x2c], R0 ;  /* 0x00002c0001007387 */ /* 0x0003e80000100800 */
[----:B------:R-:W2:Y:S04]  /*9300*/  LDL.LU.64 R6, [R1+0x8] ;  /* 0x0000080001067983 */ /* 0x000ea80000300a00 */
[----:B------:R-:W2:Y:S02]  /*9310*/  LDL.LU.64 R4, [R1+0x60] ;  /* 0x0000600001047983 */ /* 0x000ea40000300a00 */
[----:B--2---:R-:W-:-:S05]  /*9320*/  MOV R5, R7 ;  /* 0x0000000700057202 */ /* 0x004fca0000000f00 */
[----:B------:R1:W-:Y:S01]  /*9330*/  STL.64 [R1+0x20], R4 ;  /* 0x0000200401007387 */ /* 0x0003e20000100a00 */
[----:B------:R-:W-:Y:S05]  /*9340*/  BRA `(.L_x_386) ;  /* 0x00000000006c7947 */ /* 0x000fea0003800000 */
.L_x_388:
[----:B------:R-:W2:Y:S01]  /*9350*/  LDL.64 R244, [R1+0x40] ;  /* 0x0000400001f47983 */ /* 0x000ea20000100a00 */
[----:B------:R-:W-:Y:S03]  /*9360*/  VIADD R0, R231, 0xffffffff ;  /* 0xffffffffe7007836 */ /* 0x000fe60000000000 */
[----:B------:R-:W5:Y:S01]  /*9370*/  LDL.64 R242, [R1+0x38] ;  /* 0x0000380001f27983 */ /* 0x000f620000100a00 */
[----:B------:R-:W-:Y:S01]  /*9380*/  IMAD.WIDE.U32 R6, R0, UR8, RZ ;  /* 0x0000000800067c25 */ /* 0x000fe2000f8e00ff */
[----:B------:R-:W-:Y:S02]  /*9390*/  SHF.R.S32.HI R2, RZ, 0x1f, R0 ;  /* 0x0000001fff027819 */ /* 0x000fe40000011400 */
[----:B------:R-:W3:Y:S03]  /*93a0*/  LDL R102, [R1+0x34] ;  /* 0x0000340001667983 */ /* 0x000ee60000100800 */
[----:B------:R-:W-:Y:S01]  /*93b0*/  IMAD R2, R2, UR8, RZ ;  /* 0x0000000802027c24 */ /* 0x000fe2000f8e02ff */
[----:B------:R-:W4:Y:S03]  /*93c0*/  LDL R101, [R1+0x4c] ;  /* 0x00004c0001657983 */ /* 0x000f260000100800 */
[----:B------:R-:W-:Y:S04]  /*93d0*/  IMAD R2, R0, UR9, R2 ;  /* 0x0000000900027c24 */ /* 0x000fe8000f8e0202 */
[----:B------:R-:W-:Y:S01]  /*93e0*/  IMAD.IADD R2, R7, 0x1, R2 ;  /* 0x0000000107027824 */ /* 0x000fe200078e0202 */
[----:B--2---:R-:W-:Y:S04]  /*93f0*/  LEA R0, P1, R6, R244, 0x6 ;  /* 0x000000f406007211 */ /* 0x004fe800078230ff */
[----:B------:R-:W-:Y:S02]  /*9400*/  LEA R4, P2, R0, UR6, 0x1 ;  /* 0x0000000600047c11 */ /* 0x000fe4000f8408ff */
[----:B-----5:R-:W-:Y:S02]  /*9410*/  LEA.HI.X R2, R6, R243, R2, 0x6, P1 ;  /* 0x000000f306027211 */ /* 0x020fe400008f3402 */
[----:B---3--:R-:W-:Y:S02]  /*9420*/  IADD3 R6, P1, R102, R4, RZ ;  /* 0x0000000466067210 */ /* 0x008fe40007f3e0ff */
[----:B------:R-:W-:Y:S05]  /*9430*/  LEA.HI.X R5, R0, UR7, R2, 0x1, P2 ;  /* 0x0000000700057c11 */ /* 0x000fea00090f0c02 */
[----:B------:R-:W-:Y:S01]  /*9440*/  @!PT LDS RZ, [RZ] ;  /* 0x00000000fffff984 */ /* 0x000fe20000000800 */
[----:B------:R-:W-:Y:S01]  /*9450*/  @!PT LDS RZ, [RZ] ;  /* 0x00000000fffff984 */ /* 0x000fe20000000800 */
[----:B------:R-:W-:Y:S01]  /*9460*/  @!PT LDS RZ, [RZ] ;  /* 0x00000000fffff984 */ /* 0x000fe20000000800 */
[----:B------:R1:W-:Y:S01]  /*9470*/  LDGSTS.E.BYPASS.LTC128B.128 [R230+0x6000], desc[UR12][R4.64] ;  /* 0x0600000004e67fae */ /* 0x0003e2000b901d4c */
[----:B----4-:R-:W-:Y:S03]  /*9480*/  IMAD.X R7, R101, 0x1, R5, P1 ;  /* 0x0000000165077824 */ /* 0x010fe600008e0605 */
[----:B------:R1:W-:Y:S04]  /*9490*/  LDGSTS.E.BYPASS.LTC128B.128 [R230+0x7000], desc[UR12][R4.64+0x40] ;  /* 0x0700004004e67fae */ /* 0x0003e8000b901d4c */
[----:B------:R1:W-:Y:S04]  /*94a0*/  LDGSTS.E.BYPASS.LTC128B.128 [R230+0x8000], desc[UR12][R4.64+0x80] ;  /* 0x0800008004e67fae */ /* 0x0003e8000b901d4c */
[----:B------:R1:W-:Y:S04]  /*94b0*/  LDGSTS.E.BYPASS.LTC128B.128 [R230+0x6800], desc[UR12][R6.64] ;  /* 0x0680000006e67fae */ /* 0x0003e8000b901d4c */
[----:B------:R1:W-:Y:S04]  /*94c0*/  LDGSTS.E.BYPASS.LTC128B.128 [R230+0x7800], desc[UR12][R6.64+0x40] ;  /* 0x0780004006e67fae */ /* 0x0003e8000b901d4c */
[----:B------:R1:W-:Y:S04]  /*94d0*/  LDGSTS.E.BYPASS.LTC128B.128 [R230+0x8800], desc[UR12][R6.64+0x80] ;  /* 0x0880008006e67fae */ /* 0x0003e8000b901d4c */
[----:B------:R-:W0:Y:S01]  /*94e0*/  LDGDEPBAR ;  /* 0x00000000000079af */ /* 0x000e220000000000 */
[----:B------:R-:W-:Y:S05]  /*94f0*/  BRA `(.L_x_387) ;  /* 0x0000001400687947 */ /* 0x000fea0003800000 */
.L_x_386:
[----:B-12---:R-:W2:Y:S01]  /*9500*/  LDL R0, [R1+0x48] ;  /* 0x0000480001007983 */ /* 0x006ea20000100800 */
[----:B------:R-:W-:Y:S04]  /*9510*/  DEPBAR.LE SB0, 0x0 ;  /* 0x000080000000791a */ /* 0x000fe80000000000 */
[----:B------:R-:W3:Y:S01]  /*9520*/  LDL.64 R8, [R1+0x20] ;  /* 0x0000200001087983 */ /* 0x000ee20000100a00 */
[----:B------:R-:W-:Y:S05]  /*9530*/  SHF.R.S32.HI R2, RZ, 0x1f, R231 ;  /* 0x0000001fff027819 */ /* 0x000fea00000114e7 */
[----:B------:R-:W3:Y:S04]  /*9540*/  LDL R4, [R1+0x30] ;  /* 0x0000300001047983 */ /* 0x000ee80000100800 */
[----:B------:R-:W4:Y:S04]  /*9550*/  LDL R6, [R1+0x2c] ;  /* 0x00002c0001067983 */ /* 0x000f280000100800 */
[----:B------:R-:W5:Y:S01]  /*9560*/  LDL R10, [R1+0x28] ;  /* 0x00002800010a7983 */ /* 0x000f620000100800 */
[----:B------:R-:W-:Y:S01]  /*9570*/  BAR.SYNC.DEFER_BLOCKING 0x0 ;  /* 0x0000000000007b1d */ /* 0x000fe20000010000 */
[----:B--2---:R-:W-:Y:S02]  /*9580*/  IMAD R0, R0, R231, RZ ;  /* 0x000000e700007224 */ /* 0x004fe400078e02ff */
[-C--:B---3--:R-:W-:Y:S04]  /*9590*/  IMAD.WIDE.U32 R8, R231, R4.reuse, R8 ;  /* 0x00000004e7087225 */ /* 0x088fe800078e0008 */
[----:B------:R-:W-:Y:S01]  /*95a0*/  IMAD R0, R2, R4, R0 ;  /* 0x0000000402007224 */ /* 0x000fe200078e0200 */
[----:B------:R-:W-:Y:S04]  /*95b0*/  LEA R4, P1, R8, UR10, 0x1 ;  /* 0x0000000a08047c11 */ /* 0x000fe8000f8208ff */
[----:B------:R-:W-:Y:S02]  /*95c0*/  IADD3 R0, R9, R0, RZ ;  /* 0x0000000009007210 */ /* 0x000fe40007ffe0ff */
[----:B----4-:R-:W-:Y:S02]  /*95d0*/  IADD3 R6, P0, R6, R4, RZ ;  /* 0x0000000406067210 */ /* 0x010fe40007f1e0ff */
[----:B------:R-:W-:Y:S04]  /*95e0*/  LEA.HI.X R5, R8, UR11, R0, 0x1, P1 ;  /* 0x0000000b08057c11 */ /* 0x000fe800088f0c00 */
[----:B-----5:R-:W-:Y:S01]  /*95f0*/  IADD3.X R7, R10, R5, RZ, P0, !PT ;  /* 0x000000050a077210 */ /* 0x020fe200007fe4ff */
[----:B------:R-:W-:Y:S01]  /*9600*/  @!PT LDS RZ, [RZ] ;  /* 0x00000000fffff984 */ /* 0x000fe20000000800 */
[----:B------:R-:W-:Y:S01]  /*9610*/  @!PT LDS RZ, [RZ] ;  /* 0x00000000fffff984 */ /* 0x000fe20000000800 */
[----:B------:R-:W-:Y:S01]  /*9620*/  @!PT LDS RZ, [RZ] ;  /* 0x00000000fffff984 */ /* 0x000fe20000000800 */
[----:B------:R-:W-:Y:S01]  /*9630*/  LDGSTS.E.BYPASS.LTC128B.128 [R230+0x9000], desc[UR12][R4.64] ;  /* 0x0900000004e67fae */ /* 0x000fe2000b901d4c */
[----:B------:R-:W-:Y:S07]  /*9640*/  ISETP.GT.AND P0, PT, R231, RZ, PT ;  /* 0x000000ffe700720c */ /* 0x000fee0003f04270 */
[----:B------:R-:W-:Y:S08]  /*9650*/  LDGSTS.E.BYPASS.LTC128B.128 [R230+0xa000], desc[UR12][R4.64+0x40] ;  /* 0x0a00004004e67fae */ /* 0x000ff0000b901d4c */
[----:B------:R-:W-:Y:S08]  /*9660*/  LDGSTS.E.BYPASS.LTC128B.128 [R230+0xb000], desc[UR12][R4.64+0x80] ;  /* 0x0b00008004e67fae */ /* 0x000ff0000b901d4c */
[----:B------:R-:W-:Y:S08]  /*9670*/  LDGSTS.E.BYPASS.LTC128B.128 [R230+0x9800], desc[UR12][R6.64] ;  /* 0x0980000006e67fae */ /* 0x000ff0000b901d4c */
[----:B------:R-:W-:Y:S08]  /*9680*/  LDGSTS.E.BYPASS.LTC128B.128 [R230+0xa800], desc[UR12][R6.64+0x40] ;  /* 0x0a80004006e67fae */ /* 0x000ff0000b901d4c */
[----:B------:R1:W-:Y:S08]  /*9690*/  LDGSTS.E.BYPASS.LTC128B.128 [R230+0xb800], desc[UR12][R6.64+0x80] ;  /* 0x0b80008006e67fae */ /* 0x0003f0000b901d4c */
[----:B------:R-:W-:Y:S08]  /*96a0*/  LDSM.16.M88.4 R64, [R228] ;  /* 0x00000000e440783b */ /* 0x000ff00000000200 */
[----:B------:R-:W1:Y:S08]  /*96b0*/  LDSM.16.M88.4 R16, [R227] ;  /* 0x00000000e310783b */ /* 0x000e700000000200 */
[----:B------:R-:W2:Y:S08]  /*96c0*/  LDSM.16.M88.4 R60, [R228+0x1000] ;  /* 0x00100000e43c783b */ /* 0x000eb00000000200 */
[----:B------:R-:W3:Y:S08]  /*96d0*/  LDSM.16.M88.4 R32, [R227+0x400] ;  /* 0x00040000e320783b */ /* 0x000ef00000000200 */
[----:B------:R-:W0:Y:S08]  /*96e0*/  LDGDEPBAR ;  /* 0x00000000000079af */ /* 0x000e300000000000 */
[----:B------:R-:W4:Y:S08]  /*96f0*/  LDSM.16.M88.4 R48, [R227+0x800] ;  /* 0x00080000e330783b */ /* 0x000f300000000200 */
[----:B------:R-:W5:Y:S01]  /*9700*/  LDSM.16.M88.4 R108, [R227+0xc00] ;  /* 0x000c0000e36c783b */ /* 0x000f620000000200 */
[-C--:B-1----:R-:W-:Y:S07]  /*9710*/  HMMA.16816.F32.BF16 R4, R64, R16.reuse, RZ ;  /* 0x000000104004723c */ /* 0x082fee00000418ff */
[----:B------:R-:W-:Y:S01]  /*9720*/  LDSM.16.M88.4 R176, [R229] ;  /* 0x00000000e5b0783b */ /* 0x000fe20000000200 */
[C---:B--2---:R-:W-:Y:S07]  /*9730*/  HMMA.16816.F32.BF16 R8, R60.reuse, R16, RZ ;  /* 0x000000103c08723c */ /* 0x044fee00000418ff */
[----:B------:R-:W1:Y:S01]  /*9740*/  LDSM.16.M88.4 R180, [R226] ;  /* 0x00000000e2b4783b */ /* 0x000e620000000200 */
[-C--:B------:R-:W-:Y:S06]  /*9750*/  HMMA.16816.F32.BF16 R12, R60, R18.reuse, RZ ;  /* 0x000000123c0c723c */ /* 0x080fec00000418ff */
[C---:B------:R-:W-:Y:S01]  /*9760*/  HMMA.16816.F32.BF16 R16, R64.reuse, R18, RZ ;  /* 0x000000124010723c */ /* 0x040fe200000418ff */
[----:B------:R-:W2:Y:S05]  /*9770*/  LDSM.16.M88.4 R184, [R229+0x1000] ;  /* 0x00100000e5b8783b */ /* 0x000eaa0000000200 */
[-C--:B---3--:R-:W-:Y:S03]  /*9780*/  HMMA.16816.F32.BF16 R20, R64, R32.reuse, RZ ;  /* 0x000000204014723c */ /* 0x088fe600000418ff */
[----:B------:R-:W3:Y:S03]  /*9790*/  LDSM.16.M88.4 R188, [R226+0x400] ;  /* 0x00040000e2bc783b */ /* 0x000ee60000000200 */
[C---:B------:R-:W-:Y:S05]  /*97a0*/  HMMA.16816.F32.BF16 R24, R60.reuse, R32, RZ ;  /* 0x000000203c18723c */ /* 0x040fea00000418ff */
[----:B------:R-:W3:Y:S01]  /*97b0*/  LDSM.16.M88.4 R192, [R226+0x800] ;  /* 0x00080000e2c0783b */ /* 0x000ee20000000200 */
[-C--:B------:R-:W-:Y:S06]  /*97c0*/  HMMA.16816.F32.BF16 R28, R60, R34.reuse, RZ ;  /* 0x000000223c1c723c */ /* 0x080fec00000418ff */
[C---:B------:R-:W-:Y:S01]  /*97d0*/  HMMA.16816.F32.BF16 R32, R64.reuse, R34, RZ ;  /* 0x000000224020723c */ /* 0x040fe200000418ff */
[----:B------:R-:W3:Y:S05]  /*97e0*/  LDSM.16.M88.4 R196, [R226+0xc00] ;  /* 0x000c0000e2c4783b */ /* 0x000eea0000000200 */
[-C--:B----4-:R-:W-:Y:S03]  /*97f0*/  HMMA.16816.F32.BF16 R36, R64, R48.reuse, RZ ;  /* 0x000000304024723c */ /* 0x090fe600000418ff */
[----:B------:R-:W-:Y:S03]  /*9800*/  LDSM.16.M88.4 R200, [R228+0x2000] ;  /* 0x00200000e4c8783b */ /* 0x000fe60000000200 */
[C---:B------:R-:W-:Y:S05]  /*9810*/  HMMA.16816.F32.BF16 R40, R60.reuse, R48, RZ ;  /* 0x000000303c28723c */ /* 0x040fea00000418ff */
[----:B------:R-:W4:Y:S01]  /*9820*/  LDSM.16.M88.4 R204, [R227+0x1000] ;  /* 0x00100000e3cc783b */ /* 0x000f220000000200 */
[-C--:B------:R-:W-:Y:S06]  /*9830*/  HMMA.16816.F32.BF16 R44, R60, R50.reuse, RZ ;  /* 0x000000323c2c723c */ /* 0x080fec00000418ff */
[C---:B------:R-:W-:Y:S01]  /*9840*/  HMMA.16816.F32.BF16 R48, R64.reuse, R50, RZ ;  /* 0x000000324030723c */ /* 0x040fe200000418ff */
[----:B------:R-:W4:Y:S05]  /*9850*/  LDSM.16.M88.4 R208, [R228+0x3000] ;  /* 0x00300000e4d0783b */ /* 0x000f2a0000000200 */
[-C--:B-----5:R-:W-:Y:S03]  /*9860*/  HMMA.16816.F32.BF16 R52, R64, R108.reuse, RZ ;  /* 0x0000006c4034723c */ /* 0x0a0fe600000418ff */
[----:B------:R-:W-:Y:S03]  /*9870*/  LDSM.16.M88.4 R212, [R227+0x1c00] ;  /* 0x001c0000e3d4783b */ /* 0x000fe60000000200 */
[C---:B------:R-:W-:Y:S05]  /*9880*/  HMMA.16816.F32.BF16 R56, R60.reuse, R108, RZ ;  /* 0x0000006c3c38723c */ /* 0x040fea00000418ff */
[----:B------:R-:W-:Y:S01]  /*9890*/  LDSM.16.M88.4 R216, [R229+0x4000] ;  /* 0x00400000e5d8783b */ /* 0x000fe20000000200 */
[-C--:B------:R-:W-:Y:S06]  /*98a0*/  HMMA.16816.F32.BF16 R60, R60, R110.reuse, RZ ;  /* 0x0000006e3c3c723c */ /* 0x080fec00000418ff */
[----:B------:R-:W-:Y:S01]  /*98b0*/  HMMA.16816.F32.BF16 R64, R64, R110, RZ ;  /* 0x0000006e4040723c */ /* 0x000fe200000418ff */
[----:B------:R-:W5:Y:S05]  /*98c0*/  LDSM.16.M88.4 R108, [R227+0x1400] ;  /* 0x00140000e36c783b */ /* 0x000f6a0000000200 */
[-C--:B-1----:R-:W-:Y:S03]  /*98d0*/  HMMA.16816.F32.BF16 R4, R176, R180.reuse, R4 ;  /* 0x000000b4b004723c */ /* 0x082fe60000041804 */
[----:B------:R-:W-:Y:S03]  /*98e0*/  LDSM.16.M88.4 R220, [R226+0x2000] ;  /* 0x00200000e2dc783b */ /* 0x000fe60000000200 */
[C---:B--2---:R-:W-:Y:S06]  /*98f0*/  HMMA.16816.F32.BF16 R8, R184.reuse, R180, R8 ;  /* 0x000000b4b808723c */ /* 0x044fec0000041808 */
[-C--:B------:R-:W-:Y:S06]  /*9900*/  HMMA.16816.F32.BF16 R12, R184, R182.reuse, R12 ;  /* 0x000000b6b80c723c */ /* 0x080fec000004180c */
[C---:B------:R-:W-:Y:S01]  /*9910*/  HMMA.16816.F32.BF16 R16, R176.reuse, R182, R16 ;  /* 0x000000b6b010723c */ /* 0x040fe20000041810 */
[----:B------:R-:W1:Y:S05]  /*9920*/  LDSM.16.M88.4 R180, [R227+0x1800] ;  /* 0x00180000e3b4783b */ /* 0x000e6a0000000200 */
[-C--:B---3--:R-:W-:Y:S06]  /*9930*/  HMMA.16816.F32.BF16 R20, R176, R188.reuse, R20 ;  /* 0x000000bcb014723c */ /* 0x088fec0000041814 */
        /* <DEDUP_REMOVED lines=13> */
[----:B------:R-:W-:Y:S03]  /*9a10*/  HMMA.16816.F32.BF16 R64, R176, R198, R64 ;  /* 0x000000c6b040723c */ /* 0x000fe60000041840 */
[----:B------:R-:W2:Y:S03]  /*9a20*/  LDSM.16.M88.4 R176, [R229+0x2000] ;  /* 0x00200000e5b0783b */ /* 0x000ea60000000200 */
[-C--:B----4-:R-:W-:Y:S05]  /*9a30*/  HMMA.16816.F32.BF16 R4, R200, R204.reuse, R4 ;  /* 0x000000ccc804723c */ /* 0x090fea0000041804 */
[----:B------:R-:W-:Y:S01]  /*9a40*/  LDSM.16.M88.4 R196, [R228+0x4000] ;  /* 0x00400000e4c4783b */ /* 0x000fe20000000200 */
[C---:B------:R-:W-:Y:S06]  /*9a50*/  HMMA.16816.F32.BF16 R8, R208.reuse, R204, R8 ;  /* 0x000000ccd008723c */ /* 0x040fec0000041808 */
[-C--:B------:R-:W-:Y:S06]  /*9a60*/  HMMA.16816.F32.BF16 R12, R208, R206.reuse, R12 ;  /* 0x000000ced00c723c */ /* 0x080fec000004180c */
[C---:B------:R-:W-:Y:S01]  /*9a70*/  HMMA.16816.F32.BF16 R16, R200.reuse, R206, R16 ;  /* 0x000000cec810723c */ /* 0x040fe20000041810 */
[----:B------:R-:W-:Y:S05]  /*9a80*/  LDSM.16.M88.4 R204, [R227+0x2000] ;  /* 0x00200000e3cc783b */ /* 0x000fea0000000200 */
[-C--:B-----5:R-:W-:Y:S06]  /*9a90*/  HMMA.16816.F32.BF16 R20, R200, R108.reuse, R20 ;  /* 0x0000006cc814723c */ /* 0x0a0fec0000041814 */
[C---:B------:R-:W-:Y:S06]  /*9aa0*/  HMMA.16816.F32.BF16 R24, R208.reuse, R108, R24 ;  /* 0x0000006cd018723c */ /* 0x040fec0000041818 */
[-C--:B------:R-:W-:Y:S06]  /*9ab0*/  HMMA.16816.F32.BF16 R28, R208, R110.reuse, R28 ;  /* 0x0000006ed01c723c */ /* 0x080fec000004181c */
[C---:B------:R-:W-:Y:S01]  /*9ac0*/  HMMA.16816.F32.BF16 R32, R200.reuse, R110, R32 ;  /* 0x0000006ec820723c */ /* 0x040fe20000041820 */
[----:B------:R-:W3:Y:S05]  /*9ad0*/  LDSM.16.M88.4 R108, [R226+0x1800] ;  /* 0x00180000e26c783b */ /* 0x000eea0000000200 */
[-C--:B-1----:R-:W-:Y:S06]  /*9ae0*/  HMMA.16816.F32.BF16 R36, R200, R180.reuse, R36 ;  /* 0x000000b4c824723c */ /* 0x082fec0000041824 */
[C---:B------:R-:W-:Y:S06]  /*9af0*/  HMMA.16816.F32.BF16 R40, R208.reuse, R180, R40 ;  /* 0x000000b4d028723c */ /* 0x040fec0000041828 */
[-C--:B------:R-:W-:Y:S06]  /*9b00*/  HMMA.16816.F32.BF16 R44, R208, R182.reuse, R44 ;  /* 0x000000b6d02c723c */ /* 0x080fec000004182c */
[C---:B------:R-:W-:Y:S01]  /*9b10*/  HMMA.16816.F32.BF16 R48, R200.reuse, R182, R48 ;  /* 0x000000b6c830723c */ /* 0x040fe20000041830 */
[----:B------:R-:W1:Y:S05]  /*9b20*/  LDSM.16.M88.4 R180, [R226+0x1c00] ;  /* 0x001c0000e2b4783b */ /* 0x000e6a0000000200 */
[-C--:B------:R-:W-:Y:S06]  /*9b30*/  HMMA.16816.F32.BF16 R52, R200, R212.reuse, R52 ;  /* 0x000000d4c834723c */ /* 0x080fec0000041834 */
[C---:B------:R-:W-:Y:S06]  /*9b40*/  HMMA.16816.F32.BF16 R56, R208.reuse, R212, R56 ;  /* 0x000000d4d038723c */ /* 0x040fec0000041838 */
[-C--:B------:R-:W-:Y:S01]  /*9b50*/  HMMA.16816.F32.BF16 R60, R208, R214.reuse, R60 ;  /* 0x000000d6d03c723c */ /* 0x080fe2000004183c */
[----:B------:R-:W-:Y:S05]  /*9b60*/  LDSM.16.M88.4 R208, [R227+0x2400] ;  /* 0x00240000e3d0783b */ /* 0x000fea0000000200 */
[----:B------:R-:W-:Y:S03]  /*9b70*/  HMMA.16816.F32.BF16 R64, R200, R214, R64 ;  /* 0x000000d6c840723c */ /* 0x000fe60000041840 */
[----:B------:R-:W4:Y:S03]  /*9b80*/  LDSM.16.M88.4 R200, [R228+0x5000] ;  /* 0x00500000e4c8783b */ /* 0x000f260000000200 */
[-C--:B--2---:R-:W-:Y:S05]  /*9b90*/  HMMA.16816.F32.BF16 R4, R176, R184.reuse, R4 ;  /* 0x000000b8b004723c */ /* 0x084fea0000041804 */
[----:B------:R-:W-:Y:S01]  /*9ba0*/  LDSM.16.M88.4 R212, [R227+0x2c00] ;  /* 0x002c0000e3d4783b */ /* 0x000fe20000000200 */
[C---:B------:R-:W-:Y:S06]  /*9bb0*/  HMMA.16816.F32.BF16 R8, R188.reuse, R184, R8 ;  /* 0x000000b8bc08723c */ /* 0x040fec0000041808 */
[-C--:B------:R-:W-:Y:S06]  /*9bc0*/  HMMA.16816.F32.BF16 R12, R188, R186.reuse, R12 ;  /* 0x000000babc0c723c */ /* 0x080fec000004180c */
[C---:B------:R-:W-:Y:S01]  /*9bd0*/  HMMA.16816.F32.BF16 R16, R176.reuse, R186, R16 ;  /* 0x000000bab010723c */ /* 0x040fe20000041810 */
[----:B------:R-:W2:Y:S05]  /*9be0*/  LDSM.16.M88.4 R184, [R227+0x2800] ;  /* 0x00280000e3b8783b */ /* 0x000eaa0000000200 */
[-C--:B------:R-:W-:Y:S06]  /*9bf0*/  HMMA.16816.F32.BF16 R20, R176, R192.reuse, R20 ;  /* 0x000000c0b014723c */ /* 0x080fec0000041814 */
[C---:B------:R-:W-:Y:S06]  /*9c00*/  HMMA.16816.F32.BF16 R24, R188.reuse, R192, R24 ;  /* 0x000000c0bc18723c */ /* 0x040fec0000041818 */
[-C--:B------:R-:W-:Y:S06]  /*9c10*/  HMMA.16816.F32.BF16 R28, R188, R194.reuse, R28 ;  /* 0x000000c2bc1c723c */ /* 0x080fec000004181c */
[C---:B------:R-:W-:Y:S06]  /*9c20*/  HMMA.16816.F32.BF16 R32, R176.reuse, R194, R32 ;  /* 0x000000c2b020723c */ /* 0x040fec0000041820 */
[-C--:B---3--:R-:W-:Y:S06]  /*9c30*/  HMMA.16816.F32.BF16 R36, R176, R108.reuse, R36 ;  /* 0x0000006cb024723c */ /* 0x088fec0000041824 */
[C---:B------:R-:W-:Y:S06]  /*9c40*/  HMMA.16816.F32.BF16 R40, R188.reuse, R108, R40 ;  /* 0x0000006cbc28723c */ /* 0x040fec0000041828 */
[-C--:B------:R-:W-:Y:S06]  /*9c50*/  HMMA.16816.F32.BF16 R44, R188, R110.reuse, R44 ;  /* 0x0000006ebc2c723c */ /* 0x080fec000004182c */
[C---:B------:R-:W-:Y:S01]  /*9c60*/  HMMA.16816.F32.BF16 R48, R176.reuse, R110, R48 ;  /* 0x0000006eb030723c */ /* 0x040fe20000041830 */
[----:B------:R-:W3:Y:S05]  /*9c70*/  LDSM.16.M88.4 R108, [R229+0x5000] ;  /* 0x00500000e56c783b */ /* 0x000eea0000000200 */
[-C--:B-1----:R-:W-:Y:S06]  /*9c80*/  HMMA.16816.F32.BF16 R52, R176, R180.reuse, R52 ;  /* 0x000000b4b034723c */ /* 0x082fec0000041834 */
[C---:B------:R-:W-:Y:S06]  /*9c90*/  HMMA.16816.F32.BF16 R56, R188.reuse, R180, R56 ;  /* 0x000000b4bc38723c */ /* 0x040fec0000041838 */
[-C--:B------:R-:W-:Y:S06]  /*9ca0*/  HMMA.16816.F32.BF16 R60, R188, R182.reuse, R60 ;  /* 0x000000b6bc3c723c */ /* 0x080fec000004183c */
[----:B------:R-:W-:Y:S06]  /*9cb0*/  HMMA.16816.F32.BF16 R64, R176, R182, R64 ;  /* 0x000000b6b040723c */ /* 0x000fec0000041840 */
[-C--:B------:R-:W-:Y:S06]  /*9cc0*/  HMMA.16816.F32.BF16 R4, R196, R204.reuse, R4 ;  /* 0x000000ccc404723c */ /* 0x080fec0000041804 */
[C---:B----4-:R-:W-:Y:S06]  /*9cd0*/  HMMA.16816.F32.BF16 R8, R200.reuse, R204, R8 ;  /* 0x000000ccc808723c */ /* 0x050fec0000041808 */
[-C--:B------:R-:W-:Y:S06]  /*9ce0*/  HMMA.16816.F32.BF16 R12, R200, R206.reuse, R12 ;  /* 0x000000cec80c723c */ /* 0x080fec000004180c */
[C---:B------:R-:W-:Y:S06]  /*9cf0*/  HMMA.16816.F32.BF16 R16, R196.reuse, R206, R16 ;  /* 0x000000cec410723c */ /* 0x040fec0000041810 */
[-C--:B------:R-:W-:Y:S06]  /*9d00*/  HMMA.16816.F32.BF16 R20, R196, R208.reuse, R20 ;  /* 0x000000d0c414723c */ /* 0x080fec0000041814 */
        /* <DEDUP_REMOVED lines=10> */
[----:B------:R-:W-:Y:S06]  /*9db0*/  HMMA.16816.F32.BF16 R64, R196, R214, R64 ;  /* 0x000000d6c440723c */ /* 0x000fec0000041840 */
[-C--:B------:R-:W-:Y:S06]  /*9dc0*/  HMMA.16816.F32.BF16 R4, R216, R220.reuse, R4 ;  /* 0x000000dcd804723c */ /* 0x080fec0000041804 */
[C---:B---3--:R-:W-:Y:S06]  /*9dd0*/  HMMA.16816.F32.BF16 R8, R108.reuse, R220, R8 ;  /* 0x000000dc6c08723c */ /* 0x048fec0000041808 */
[-C--:B------:R-:W-:Y:S06]  /*9de0*/  HMMA.16816.F32.BF16 R12, R108, R222.reuse, R12 ;  /* 0x000000de6c0c723c */ /* 0x080fec000004180c */
[C---:B------:R-:W-:Y:S06]  /*9df0*/  HMMA.16816.F32.BF16 R16, R216.reuse, R222, R16 ;  /* 0x000000ded810723c */ /* 0x040fec0000041810 */
[----:B------:R-:W-:Y:S01]  /*9e00*/  FMUL.FTZ R4, R4, UR5 ;  /* 0x0000000504047c20 */ /* 0x000fe20008410000 */
[----:B------:R-:W-:Y:S01]  /*9e10*/  FMUL.FTZ R6, R6, UR5 ;  /* 0x0000000506067c20 */ /* 0x000fe20008410000 */
[----:B------:R-:W-:Y:S02]  /*9e20*/  FMUL.FTZ R5, R5, UR5 ;  /* 0x0000000505057c20 */ /* 0x000fe40008410000 */
[----:B------:R-:W-:Y:S01]  /*9e30*/  MUFU.TANH R176, R4 ;  /* 0x0000000400b07308 */ /* 0x000fe20000002400 */
[----:B------:R-:W-:Y:S01]  /*9e40*/  FMUL.FTZ R179, R7, UR5 ;  /* 0x0000000507b37c20 */ /* 0x000fe20008410000 */
[----:B------:R-:W-:Y:S01]  /*9e50*/  FMUL.FTZ R8, R8, UR5 ;  /* 0x0000000508087c20 */ /* 0x000fe20008410000 */
[----:B------:R-:W-:Y:S01]  /*9e60*/  FMUL.FTZ R10, R10, UR5 ;  /* 0x000000050a0a7c20 */ /* 0x000fe20008410000 */
[----:B------:R-:W-:Y:S01]  /*9e70*/  FMUL.FTZ R9, R9, UR5 ;  /* 0x0000000509097c20 */ /* 0x000fe20008410000 */
[----:B------:R-:W-:Y:S05]  /*9e80*/  FMUL.FTZ R11, R11, UR5 ;  /* 0x000000050b0b7c20 */ /* 0x000fea0008410000 */
[----:B------:R-:W1:Y:S01]  /*9e90*/  MUFU.TANH R177, R6 ;  /* 0x0000000600b17308 */ /* 0x000e620000002400 */
[----:B------:R-:W-:Y:S01]  /*9ea0*/  FMUL.FTZ R14, R14, UR5 ;  /* 0x000000050e0e7c20 */ /* 0x000fe20008410000 */
[----:B------:R-:W-:Y:S01]  /*9eb0*/  FMUL.FTZ R15, R15, UR5 ;  /* 0x000000050f0f7c20 */ /* 0x000fe20008410000 */
[----:B------:R-:W-:Y:S01]  /*9ec0*/  FMUL.FTZ R13, R13, UR5 ;  /* 0x000000050d0d7c20 */ /* 0x000fe20008410000 */
[----:B------:R-:W-:Y:S06]  /*9ed0*/  FMUL.FTZ R12, R12, UR5 ;  /* 0x000000050c0c7c20 */ /* 0x000fec0008410000 */
[----:B------:R2:W-:Y:S10]  /*9ee0*/  MUFU.TANH R184, R5 ;  /* 0x0000000500b87308 */ /* 0x0005f40000002400 */
[----:B------:R-:W3:Y:S01]  /*9ef0*/  MUFU.TANH R178, R8 ;  /* 0x0000000800b27308 */ /* 0x000ee20000002400 */
[----:B-1----:R-:W-:Y:S09]  /*9f00*/  FMNMX.FTZ R2, R177, R100, !PT ;  /* 0x00000064b1027209 */ /* 0x002ff20007810000 */
[----:B------:R-:W1:Y:S01]  /*9f10*/  MUFU.TANH R180, R10 ;  /* 0x0000000a00b47308 */ /* 0x000e620000002400 */
[----:B--2---:R-:W2:Y:S09]  /*9f20*/  LDSM.16.M88.4 R4, [R226+0x2400] ;  /* 0x00240000e204783b */ /* 0x004eb20000000200 */
[----:B------:R-:W-:Y:S10]  /*9f30*/  MUFU.TANH R187, R9 ;  /* 0x0000000900bb7308 */ /* 0x000ff40000002400 */
[----:B------:R4:W-:Y:S10]  /*9f40*/  MUFU.TANH R183, R11 ;  /* 0x0000000b00b77308 */ /* 0x0009f40000002400 */
[----:B------:R5:W-:Y:S10]  /*9f50*/  MUFU.TANH R186, R14 ;  /* 0x0000000e00ba7308 */ /* 0x000bf40000002400 */
[----:B------:R3:W-:Y:S01]  /*9f60*/  MUFU.TANH R181, R15 ;  /* 0x0000000f00b57308 */ /* 0x0007e20000002400 */
[----:B----4-:R-:W4:Y:S09]  /*9f70*/  LDSM.16.M88.4 R8, [R226+0x2800] ;  /* 0x00280000e208783b */ /* 0x010f320000000200 */
[----:B------:R1:W-:Y:S01]  /*9f80*/  MUFU.TANH R185, R13 ;  /* 0x0000000d00b97308 */ /* 0x0003e20000002400 */
[-C--:B--2---:R-:W-:Y:S03]  /*9f90*/  HMMA.16816.F32.BF16 R20, R216, R4.reuse, R20 ;  /* 0x00000004d814723c */ /* 0x084fe60000041814 */
[----:B-----5:R-:W-:Y:S03]  /*9fa0*/  FMUL.FTZ R14, R16, UR5 ;  /* 0x00000005100e7c20 */ /* 0x020fe60008410000 */
[C---:B------:R-:W-:Y:S03]  /*9fb0*/  HMMA.16816.F32.BF16 R24, R108.reuse, R4, R24 ;  /* 0x000000046c18723c */ /* 0x040fe60000041818 */
[----:B------:R2:W-:Y:S02]  /*9fc0*/  MUFU.TANH R182, R12 ;  /* 0x0000000c00b67308 */ /* 0x0005e40000002400 */
[----:B---3--:R-:W-:Y:S01]  /*9fd0*/  FMUL.FTZ R15, R18, UR5 ;  /* 0x00000005120f7c20 */ /* 0x008fe20008410000 */
[-C--:B------:R-:W-:Y:S07]  /*9fe0*/  HMMA.16816.F32.BF16 R28, R108, R6.reuse, R28 ;  /* 0x000000066c1c723c */ /* 0x080fee000004181c */
[----:B------:R-:W3:Y:S01]  /*9ff0*/  MUFU.TANH R179, R179 ;  /* 0x000000b300b37308 */ /* 0x000ee20000002400 */
[----:B-1----:R-:W-:Y:S01]  /*a000*/  FMUL.FTZ R13, R17, UR5 ;  /* 0x00000005110d7c20 */ /* 0x002fe20008410000 */
[C---:B------:R-:W-:Y:S01]  /*a010*/  HMMA.16816.F32.BF16 R32, R216.reuse, R6, R32 ;  /* 0x00000006d820723c */ /* 0x040fe20000041820 */
[----:B------:R-:W1:Y:S01]  /*a020*/  LDSM.16.M88.4 R4, [R226+0x2c00] ;  /* 0x002c0000e204783b */ /* 0x000e620000000200 */
[----:B------:R-:W-:Y:S06]  /*a030*/  DEPBAR.LE SB0, 0x0 ;  /* 0x000080000000791a */ /* 0x000fec0000000000 */
[----:B------:R-:W5:Y:S03]  /*a040*/  MUFU.TANH R14, R14 ;  /* 0x0000000e000e7308 */ /* 0x000f660000002400 */
[----:B--2---:R-:W-:Y:S01]  /*a050*/  FMUL.FTZ R12, R19, UR5 ;  /* 0x00000005130c7c20 */ /* 0x004fe20008410000 */
[----:B------:R-:W-:Y:S01]  /*a060*/  FMUL.FTZ R20, R20, UR5 ;  /* 0x0000000514147c20 */ /* 0x000fe20008410000 */
[----:B------:R-:W-:Y:S01]  /*a070*/  FMUL.FTZ R22, R22, UR5 ;  /* 0x0000000516167c20 */ /* 0x000fe20008410000 */
[----:B------:R-:W-:Y:S01]  /*a080*/  FMUL.FTZ R24, R24, UR5 ;  /* 0x0000000518187c20 */ /* 0x000fe20008410000 */
[----:B------:R-:W-:Y:S03]  /*a090*/  FMUL.FTZ R21, R21, UR5 ;  /* 0x0000000515157c20 */ /* 0x000fe60008410000 */
[----:B------:R-:W2:Y:S01]  /*a0a0*/  MUFU.TANH R15, R15 ;  /* 0x0000000f000f7308 */ /* 0x000ea20000002400 */
[----:B------:R-:W-:Y:S01]  /*a0b0*/  BAR.SYNC.DEFER_BLOCKING 0x0 ;  /* 0x0000000000007b1d */ /* 0x000fe20000010000 */
[-C--:B----4-:R-:W-:Y:S05]  /*a0c0*/  HMMA.16816.F32.BF16 R36, R216, R8.reuse, R36 ;  /* 0x00000008d824723c */ /* 0x090fea0000041824 */
[----:B------:R-:W-:Y:S03]  /*a0d0*/  FMUL.FTZ R26, R26, UR5 ;  /* 0x000000051a1a7c20 */ /* 0x000fe60008410000 */
[----:B------:R-:W4:Y:S01]  /*a0e0*/  MUFU.TANH R13, R13 ;  /* 0x0000000d000d7308 */ /* 0x000f220000002400 */
[C---:B------:R-:W-:Y:S04]  /*a0f0*/  HMMA.16816.F32.BF16 R40, R108.reuse, R8, R40 ;  /* 0x000000086c28723c */ /* 0x040fe80000041828 */
[----:B------:R-:W-:Y:S01]  /*a100*/  FMUL.FTZ R23, R23, UR5 ;  /* 0x0000000517177c20 */ /* 0x000fe20008410000 */
[----:B------:R-:W-:Y:S01]  /*a110*/  FMUL.FTZ R32, R32, UR5 ;  /* 0x0000000520207c20 */ /* 0x000fe20008410000 */
[-C--:B------:R-:W-:Y:S03]  /*a120*/  HMMA.16816.F32.BF16 R44, R108, R10.reuse, R44 ;  /* 0x0000000a6c2c723c */ /* 0x080fe6000004182c */
[----:B------:R-:W4:Y:S02]  /*a130*/  MUFU.TANH R12, R12 ;  /* 0x0000000c000c7308 */ /* 0x000f240000002400 */
[----:B------:R-:W-:Y:S01]  /*a140*/  FMUL.FTZ R25, R25, UR5 ;  /* 0x0000000519197c20 */ /* 0x000fe20008410000 */
[C---:B------:R-:W-:Y:S07]  /*a150*/  HMMA.16816.F32.BF16 R48, R216.reuse, R10, R48 ;  /* 0x0000000ad830723c */ /* 0x040fee0000041830 */
[----:B------:R-:W4:Y:S01]  /*a160*/  MUFU.TANH R188, R20 ;  /* 0x0000001400bc7308 */ /* 0x000f220000002400 */
[----:B------:R-:W-:Y:S01]  /*a170*/  FMUL.FTZ R27, R27, UR5 ;  /* 0x000000051b1b7c20 */ /* 0x000fe20008410000 */
[-C--:B-1----:R-:W-:Y:S08]  /*a180*/  HMMA.16816.F32.BF16 R52, R216, R4.reuse, R52 ;  /* 0x00000004d834723c */ /* 0x082ff00000041834 */
[----:B------:R-:W1:Y:S01]  /*a190*/  MUFU.TANH R196, R24 ;  /* 0x0000001800c47308 */ /* 0x000e620000002400 */
[C---:B------:R-:W-:Y:S04]  /*a1a0*/  HMMA.16816.F32.BF16 R56, R108.reuse, R4, R56 ;  /* 0x000000046c38723c */ /* 0x040fe80000041838 */
[----:B------:R-:W-:Y:S02]  /*a1b0*/  FMUL.FTZ R34, R34, UR5 ;  /* 0x0000000522227c20 */ /* 0x000fe40008410000 */
[-C--:B------:R-:W-:Y:S03]  /*a1c0*/  HMMA.16816.F32.BF16 R60, R108, R6.reuse, R60 ;  /* 0x000000066c3c723c */ /* 0x080fe6000004183c */
[----:B------:R-:W1:Y:S02]  /*a1d0*/  MUFU.TANH R192, R22 ;  /* 0x0000001600c07308 */ /* 0x000e640000002400 */
[----:B------:R-:W-:Y:S01]  /*a1e0*/  FMNMX.FTZ R4, R176, R3, !PT ;  /* 0x00000003b0047209 */ /* 0x000fe20007810000 */
[----:B------:R-:W-:Y:S07]  /*a1f0*/  HMMA.16816.F32.BF16 R64, R216, R6, R64 ;  /* 0x00000006d840723c */ /* 0x000fee0000041840 */
[----:B------:R-:W1:Y:S01]  /*a200*/  MUFU.TANH R189, R21 ;  /* 0x0000001500bd7308 */ /* 0x000e620000002400 */
[----:B------:R-:W-:Y:S03]  /*a210*/  FMNMX.FTZ R5, R178, R105, !PT ;  /* 0x00000069b2057209 */ /* 0x000fe60007810000 */
[----:B------:R-:W-:Y:S01]  /*a220*/  FMUL.FTZ R33, R33, UR5 ;  /* 0x0000000521217c20 */ /* 0x000fe20008410000 */
[----:B------:R-:W-:Y:S01]  /*a230*/  FMNMX.FTZ R7, R184, R4, !PT ;  /* 0x00000004b8077209 */ /* 0x000fe20007810000 */
[----:B------:R-:W-:Y:S04]  /*a240*/  FMUL.FTZ R28, R28, UR5 ;  /* 0x000000051c1c7c20 */ /* 0x000fe80008410000 */
[----:B------:R-:W1:Y:S01]  /*a250*/  MUFU.TANH R198, R26 ;  /* 0x0000001a00c67308 */ /* 0x000e620000002400 */
[----:B------:R-:W-:Y:S01]  /*a260*/  FMNMX.FTZ R6, R180, R106, !PT ;  /* 0x0000006ab4067209 */ /* 0x000fe20007810000 */
[----:B------:R-:W-:Y:S01]  /*a270*/  FMUL.FTZ R30, R30, UR5 ;  /* 0x000000051e1e7c20 */ /* 0x000fe20008410000 */
[----:B---3--:R-:W-:Y:S01]  /*a280*/  FMNMX.FTZ R4, R179, R2, !PT ;  /* 0x00000002b3047209 */ /* 0x008fe20007810000 */
[----:B------:R-:W-:Y:S01]  /*a290*/  FMUL.FTZ R35, R35, UR5 ;  /* 0x0000000523237c20 */ /* 0x000fe20008410000 */
[----:B------:R-:W-:Y:S01]  /*a2a0*/  FMNMX.FTZ R2, R187, R5, !PT ;  /* 0x00000005bb027209 */ /* 0x000fe20007810000 */
[----:B------:R-:W-:Y:S01]  /*a2b0*/  FMUL.FTZ R36, R36, UR5 ;  /* 0x0000000524247c20 */ /* 0x000fe20008410000 */
[----:B------:R-:W-:Y:S03]  /*a2c0*/  FMUL.FTZ R0, R63, UR5 ;  /* 0x000000053f007c20 */ /* 0x000fe60008410000 */
[----:B------:R-:W3:Y:S01]  /*a2d0*/  MUFU.TANH R194, R23 ;  /* 0x0000001700c27308 */ /* 0x000ee20000002400 */
[----:B-----5:R-:W-:Y:S01]  /*a2e0*/  FMNMX.FTZ R7, R14, R7, !PT ;  /* 0x000000070e077209 */ /* 0x020fe20007810000 */
[----:B------:R-:W-:Y:S01]  /*a2f0*/  FMUL.FTZ R38, R38, UR5 ;  /* 0x0000000526267c20 */ /* 0x000fe20008410000 */
[----:B------:R-:W-:Y:S01]  /*a300*/  FMNMX.FTZ R5, R183, R6, !PT ;  /* 0x00000006b7057209 */ /* 0x000fe20007810000 */
[----:B------:R-:W-:Y:S01]  /*a310*/  FMUL.FTZ R37, R37, UR5 ;  /* 0x0000000525257c20 */ /* 0x000fe20008410000 */
[----:B--2---:R-:W-:Y:S01]  /*a320*/  FMNMX.FTZ R6, R15, R4, !PT ;  /* 0x000000040f067209 */ /* 0x004fe20007810000 */
[----:B------:R-:W-:Y:S01]  /*a330*/  FMUL.FTZ R31, R31, UR5 ;  /* 0x000000051f1f7c20 */ /* 0x000fe20008410000 */
[----:B------:R-:W-:Y:S03]  /*a340*/  FMNMX.FTZ R4, R182, R2, !PT ;  /* 0x00000002b6047209 */ /* 0x000fe60007810000 */
[----:B------:R2:W-:Y:S01]  /*a350*/  MUFU.TANH R108, R0 ;  /* 0x00000000006c7308 */ /* 0x0005e20000002400 */
[----:B----4-:R-:W-:Y:S01]  /*a360*/  FMNMX.FTZ R7, R13, R7, !PT ;  /* 0x000000070d077209 */ /* 0x010fe20007810000 */
[----:B------:R-:W-:Y:S01]  /*a370*/  FMUL.FTZ R29, R29, UR5 ;  /* 0x000000051d1d7c20 */ /* 0x000fe20008410000 */
[----:B------:R-:W-:Y:S01]  /*a380*/  FMNMX.FTZ R2, R186, R5, !PT ;  /* 0x00000005ba027209 */ /* 0x000fe20007810000 */
[----:B------:R-:W-:Y:S01]  /*a390*/  FMUL.FTZ R39, R39, UR5 ;  /* 0x0000000527277c20 */ /* 0x000fe20008410000 */
[----:B------:R-:W-:Y:S01]  /*a3a0*/  FMNMX.FTZ R5, R12, R6, !PT ;  /* 0x000000060c057209 */ /* 0x000fe20007810000 */
[----:B------:R-:W-:Y:S01]  /*a3b0*/  FMUL.FTZ R48, R48, UR5 ;  /* 0x0000000530307c20 */ /* 0x000fe20008410000 */
[----:B------:R-:W-:Y:S03]  /*a3c0*/  FMNMX.FTZ R4, R185, R4, !PT ;  /* 0x00000004b9047209 */ /* 0x000fe60007810000 */
[----:B------:R-:W4:Y:S01]  /*a3d0*/  MUFU.TANH R190, R32 ;  /* 0x0000002000be7308 */ /* 0x000f220000002400 */
[----:B------:R-:W-:Y:S01]  /*a3e0*/  FMNMX.FTZ R6, R188, R7, !PT ;  /* 0x00000007bc067209 */ /* 0x000fe20007810000 */
[----:B------:R-:W-:Y:S01]  /*a3f0*/  FMUL.FTZ R42, R42, UR5 ;  /* 0x000000052a2a7c20 */ /* 0x000fe20008410000 */
[----:B------:R-:W-:Y:S01]  /*a400*/  FMNMX.FTZ R8, R181, R2, !PT ;  /* 0x00000002b5087209 */ /* 0x000fe20007810000 */
[----:B------:R-:W-:Y:S01]  /*a410*/  FMUL.FTZ R40, R40, UR5 ;  /* 0x0000000528287c20 */ /* 0x000fe20008410000 */
[----:B-1----:R-:W-:Y:S01]  /*a420*/  FMNMX.FTZ R2, R196, R4, !PT ;  /* 0x00000004c4027209 */ /* 0x002fe20007810000 */
[----:B------:R-:W-:Y:S01]  /*a430*/  FMUL.FTZ R50, R50, UR5 ;  /* 0x0000000532327c20 */ /* 0x000fe20008410000 */
[----:B------:R-:W-:Y:S03]  /*a440*/  FMNMX.FTZ R5, R192, R5, !PT ;  /* 0x00000005c0057209 */ /* 0x000fe60007810000 */
[----:B------:R-:W1:Y:S01]  /*a450*/  MUFU.TANH R197, R25 ;  /* 0x0000001900c57308 */ /* 0x000e620000002400 */
[----:B------:R-:W-:Y:S01]  /*a460*/  FMNMX.FTZ R4, R189, R6, !PT ;  /* 0x00000006bd047209 */ /* 0x000fe20007810000 */
[----:B------:R-:W-:Y:S01]  /*a470*/  FMUL.FTZ R49, R49, UR5 ;  /* 0x0000000531317c20 */ /* 0x000fe20008410000 */
[----:B--2---:R-:W-:Y:S01]  /*a480*/  FMNMX.FTZ R0, R198, R8, !PT ;  /* 0x00000008c6007209 */ /* 0x004fe20007810000 */
[----:B------:R-:W-:Y:S01]  /*a490*/  FMUL.FTZ R43, R43, UR5 ;  /* 0x000000052b2b7c20 */ /* 0x000fe20008410000 */
[----:B---3--:R-:W-:Y:S01]  /*a4a0*/  FMNMX.FTZ R5, R194, R5, !PT ;  /* 0x00000005c2057209 */ /* 0x008fe20007810000 */
[----:B------:R-:W-:Y:S01]  /*a4b0*/  FMUL.FTZ R41, R41, UR5 ;  /* 0x0000000529297c20 */ /* 0x000fe20008410000 */
[----:B------:R-:W-:Y:S03]  /*a4c0*/  FMUL.FTZ R51, R51, UR5 ;  /* 0x0000000533337c20 */ /* 0x000fe60008410000 */
[----:B------:R-:W2:Y:S01]  /*a4d0*/  MUFU.TANH R200, R27 ;  /* 0x0000001b00c87308 */ /* 0x000ea20000002400 */
[----:B----4-:R-:W-:Y:S01]  /*a4e0*/  FMNMX.FTZ R4, R190, R4, !PT ;  /* 0x00000004be047209 */ /* 0x010fe20007810000 */
[----:B------:R-:W-:Y:S01]  /*a4f0*/  FMUL.FTZ R52, R52, UR5 ;  /* 0x0000000534347c20 */ /* 0x000fe20008410000 */
[----:B------:R-:W-:Y:S01]  /*a500*/  FMUL.FTZ R44, R44, UR5 ;  /* 0x000000052c2c7c20 */ /* 0x000fe20008410000 */
[----:B------:R-:W-:Y:S01]  /*a510*/  FMUL.FTZ R54, R54, UR5 ;  /* 0x0000000536367c20 */ /* 0x000fe20008410000 */
[----:B------:R-:W-:Y:S01]  /*a520*/  FMUL.FTZ R53, R53, UR5 ;  /* 0x0000000535357c20 */ /* 0x000fe20008410000 */
[----:B------:R-:W-:Y:S01]  /*a530*/  FMUL.FTZ R46, R46, UR5 ;  /* 0x000000052e2e7c20 */ /* 0x000fe20008410000 */
[----:B------:R-:W-:Y:S03]  /*a540*/  FMUL.FTZ R45, R45, UR5 ;  /* 0x000000052d2d7c20 */ /* 0x000fe60008410000 */
[----:B------:R-:W3:Y:S01]  /*a550*/  MUFU.TANH R193, R34 ;  /* 0x0000002200c17308 */ /* 0x000ee20000002400 */
[----:B-1----:R-:W-:Y:S01]  /*a560*/  FMNMX.FTZ R6, R197, R2, !PT ;  /* 0x00000002c5067209 */ /* 0x002fe20007810000 */
[----:B------:R-:W-:Y:S01]  /*a570*/  FMUL.FTZ R55, R55, UR5 ;  /* 0x0000000537377c20 */ /* 0x000fe20008410000 */
[----:B------:R-:W-:Y:S01]  /*a580*/  FMUL.FTZ R64, R64, UR5 ;  /* 0x0000000540407c20 */ /* 0x000fe20008410000 */
[----:B------:R-:W-:Y:S01]  /*a590*/  FMUL.FTZ R47, R47, UR5 ;  /* 0x000000052f2f7c20 */ /* 0x000fe20008410000 */
[----:B------:R-:W-:Y:S01]  /*a5a0*/  FMUL.FTZ R56, R56, UR5 ;  /* 0x0000000538387c20 */ /* 0x000fe20008410000 */
[----:B------:R-:W-:Y:S01]  /*a5b0*/  FMUL.FTZ R57, R57, UR5 ;  /* 0x0000000539397c20 */ /* 0x000fe20008410000 */
[----:B------:R-:W-:Y:S03]  /*a5c0*/  FMUL.FTZ R58, R58, UR5 ;  /* 0x000000053a3a7c20 */ /* 0x000fe60008410000 */
[----:B------:R-:W1:Y:S01]  /*a5d0*/  MUFU.TANH R191, R33 ;  /* 0x0000002100bf7308 */ /* 0x000e620000002400 */
[----:B--2---:R-:W-:Y:S01]  /*a5e0*/  FMNMX.FTZ R0, R200, R0, !PT ;  /* 0x00000000c8007209 */ /* 0x004fe20007810000 */
[----:B------:R-:W-:Y:S01]  /*a5f0*/  FMUL.FTZ R59, R59, UR5 ;  /* 0x000000053b3b7c20 */ /* 0x000fe20008410000 */
[----:B------:R-:W-:Y:S01]  /*a600*/  FMUL.FTZ R60, R60, UR5 ;  /* 0x000000053c3c7c20 */ /* 0x000fe20008410000 */
[----:B------:R-:W-:Y:S01]  /*a610*/  FMUL.FTZ R61, R61, UR5 ;  /* 0x000000053d3d7c20 */ /* 0x000fe20008410000 */
[----:B------:R-:W-:Y:S01]  /*a620*/  FMUL.FTZ R62, R62, UR5 ;  /* 0x000000053e3e7c20 */ /* 0x000fe20008410000 */
[----:B------:R-:W-:Y:S01]  /*a630*/  FMUL.FTZ R66, R66, UR5 ;  /* 0x0000000542427c20 */ /* 0x000fe20008410000 */
[----:B------:R-:W-:Y:S03]  /*a640*/  FMUL.FTZ R65, R65, UR5 ;  /* 0x0000000541417c20 */ /* 0x000fe60008410000 */
[----:B------:R-:W2:Y:S01]  /*a650*/  MUFU.TANH R201, R28 ;  /* 0x0000001c00c97308 */ /* 0x000ea20000002400 */
[----:B---3--:R-:W-:Y:S01]  /*a660*/  FMNMX.FTZ R2, R193, R5, !PT ;  /* 0x00000005c1027209 */ /* 0x008fe20007810000 */
[----:B------:R-:W-:Y:S08]  /*a670*/  FMUL.FTZ R67, R67, UR5 ;  /* 0x0000000543437c20 */ /* 0x000ff00008410000 */
[----:B------:R-:W3:Y:S01]  /*a680*/  MUFU.TANH R202, R30 ;  /* 0x0000001e00ca7308 */ /* 0x000ee20000002400 */
[----:B-1----:R-:W-:Y:S09]  /*a690*/  FMNMX.FTZ R4, R191, R4, !PT ;  /* 0x00000004bf047209 */ /* 0x002ff20007810000 */
[----:B------:R-:W1:Y:S01]  /*a6a0*/  MUFU.TANH R195, R35 ;  /* 0x0000002300c37308 */ /* 0x000e620000002400 */
[----:B--2---:R-:W-:Y:S09]  /*a6b0*/  FMNMX.FTZ R5, R201, R6, !PT ;  /* 0x00000006c9057209 */ /* 0x004ff20007810000 */
[----:B------:R-:W2:Y:S01]  /*a6c0*/  MUFU.TANH R207, R36 ;  /* 0x0000002400cf7308 */ /* 0x000ea20000002400 */
[----:B---3--:R-:W-:Y:S09]  /*a6d0*/  FMNMX.FTZ R6, R202, R0, !PT ;  /* 0x00000000ca067209 */ /* 0x008ff20007810000 */
        /* <DEDUP_REMOVED lines=46> */
[----:B------:R-:W-:Y:S01]  /*a9c0*/  MUFU.TANH R237, R57 ;  /* 0x0000003900ed7308 */ /* 0x000fe20000002400 */
[----:B---3--:R-:W-:Y:S09]  /*a9d0*/  FMNMX.FTZ R10, R232, R5, !PT ;  /* 0x00000005e80a7209 */ /* 0x008ff20007810000 */
[----:B------:R-:W-:Y:S01]  /*a9e0*/  MUFU.TANH R238, R58 ;  /* 0x0000003a00ee7308 */ /* 0x000fe20000002400 */
[----:B-1----:R-:W-:Y:S09]  /*a9f0*/  FMNMX.FTZ R8, R219, R2, !PT ;  /* 0x00000002db087209 */ /* 0x002ff20007810000 */
[----:B------:R-:W-:Y:S10]  /*aa00*/  MUFU.TANH R241, R59 ;  /* 0x0000003b00f17308 */ /* 0x000ff40000002400 */
[----:B------:R-:W-:Y:S10]  /*aa10*/  MUFU.TANH R240, R60 ;  /* 0x0000003c00f07308 */ /* 0x000ff40000002400 */
[----:B------:R-:W-:Y:S10]  /*aa20*/  MUFU.TANH R239, R61 ;  /* 0x0000003d00ef7308 */ /* 0x000ff40000002400 */
[----:B------:R-:W-:Y:S10]  /*aa30*/  MUFU.TANH R107, R62 ;  /* 0x0000003e006b7308 */ /* 0x000ff40000002400 */
[----:B------:R-:W1:Y:S10]  /*aa40*/  MUFU.TANH R218, R66 ;  /* 0x0000004200da7308 */ /* 0x000e740000002400 */
[----:B------:R-:W2:Y:S10]  /*aa50*/  MUFU.TANH R214, R65 ;  /* 0x0000004100d67308 */ /* 0x000eb40000002400 */
[----:B------:R3:W4:Y:S01]  /*aa60*/  MUFU.TANH R216, R67 ;  /* 0x0000004300d87308 */ /* 0x0007220000002400 */
[----:B-1----:R-:W-:Y:S02]  /*aa70*/  FMNMX.FTZ R9, R218, R0, !PT ;  /* 0x00000000da097209 */ /* 0x002fe40007810000 */
[----:B--2---:R-:W-:Y:S01]  /*aa80*/  FMNMX.FTZ R104, R214, R104, !PT ;  /* 0x00000068d6687209 */ /* 0x004fe20007810000 */
[----:B------:R-:W-:Y:S06]  /*aa90*/  @P0 BRA `(.L_x_388) ;  /* 0xffffffe8002c0947 */ /* 0x000fec000383ffff */
.L_x_387:
[----:B-1----:R-:W1:Y:S01]  /*aaa0*/  SHFL.BFLY PT, R6, R104, 0x2, 0x1f ;  /* 0x0c401f0068067f89 */ /* 0x002e6200000e0000 */
[----:B----4-:R-:W-:Y:S02]  /*aab0*/  FMNMX.FTZ R5, R216, R9, !PT ;  /* 0x00000009d8057209 */ /* 0x010fe40007810000 */
[----:B------:R-:W-:Y:S05]  /*aac0*/  FMNMX.FTZ R2, R237, R8, !PT ;  /* 0x00000008ed027209 */ /* 0x000fea0007810000 */
[----:B------:R-:W-:Y:S01]  /*aad0*/  LDSM.16.MT88.4 R20, [R224+0x9000] ;  /* 0x00900000e014783b */ /* 0x000fe20000004200 */
[----:B------:R-:W-:Y:S02]  /*aae0*/  FMNMX.FTZ R0, R238, R10, !PT ;  /* 0x0000000aee007209 */ /* 0x000fe40007810000 */
[----:B------:R-:W-:Y:S02]  /*aaf0*/  FMNMX.FTZ R2, R240, R2, !PT ;  /* 0x00000002f0027209 */ /* 0x000fe40007810000 */
[----:B------:R-:W-:Y:S02]  /*ab00*/  FMNMX.FTZ R0, R241, R0, !PT ;  /* 0x00000000f1007209 */ /* 0x000fe40007810000 */
[----:B------:R-:W-:Y:S01]  /*ab10*/  FMNMX.FTZ R4, R239, R2, !PT ;  /* 0x00000002ef047209 */ /* 0x000fe20007810000 */
[----:B------:R-:W2:Y:S01]  /*ab20*/  SHFL.BFLY PT, R7, R5, 0x2, 0x1f ;  /* 0x0c401f0005077f89 */ /* 0x000ea200000e0000 */
[----:B------:R-:W-:Y:S02]  /*ab30*/  FMNMX.FTZ R0, R107, R0, !PT ;  /* 0x000000006b007209 */ /* 0x000fe40007810000 */
[----:B------:R-:W-:Y:S05]  /*ab40*/  IADD3 R231, R231, -0x1, RZ ;  /* 0xffffffffe7e77810 */ /* 0x000fea0007ffe0ff */
[----:B------:R-:W4:Y:S01]  /*ab50*/  SHFL.BFLY PT, R102, R4, 0x2, 0x1f ;  /* 0x0c401f0004667f89 */ /* 0x000f2200000e0000 */
[----:B------:R-:W-:Y:S07]  /*ab60*/  FMNMX.FTZ R0, R108, R0, !PT ;  /* 0x000000006c007209 */ /* 0x000fee0007810000 */
[----:B------:R-:W-:Y:S08]  /*ab70*/  LDSM.16.MT88.4 R36, [R225+0x9000] ;  /* 0x00900000e124783b */ /* 0x000ff00000004200 */
[----:B------:R-:W5:Y:S08]  /*ab80*/  SHFL.BFLY PT, R2, R0, 0x2, 0x1f ;  /* 0x0c401f0000027f89 */ /* 0x000f7000000e0000 */
[----:B------:R-:W-:Y:S01]  /*ab90*/  LDSM.16.MT88.4 R52, [R224+0xa000] ;  /* 0x00a00000e034783b */ /* 0x000fe20000004200 */
[----:B-1----:R-:W-:Y:S02]  /*aba0*/  FMNMX.FTZ R104, R104, R6, !PT ;  /* 0x0000000668687209 */ /* 0x002fe40007810000 */
[----:B--2---:R-:W-:Y:S05]  /*abb0*/  FMNMX.FTZ R5, R5, R7, !PT ;  /* 0x0000000705057209 */ /* 0x004fea0007810000 */
[----:B------:R-:W1:Y:S01]  /*abc0*/  SHFL.BFLY PT, R6, R104, 0x1, 0x1f ;  /* 0x0c201f0068067f89 */ /* 0x000e6200000e0000 */
[----:B----4-:R-:W-:Y:S07]  /*abd0*/  FMNMX.FTZ R102, R4, R102, !PT ;  /* 0x0000006604667209 */ /* 0x010fee0007810000 */
[----:B------:R-:W2:Y:S08]  /*abe0*/  SHFL.BFLY PT, R103, R5, 0x1, 0x1f ;  /* 0x0c201f0005677f89 */ /* 0x000eb000000e0000 */
[----:B------:R-:W4:Y:S01]  /*abf0*/  SHFL.BFLY PT, R7, R102, 0x1, 0x1f ;  /* 0x0c201f0066077f89 */ /* 0x000f2200000e0000 */
[----:B-----5:R-:W-:Y:S07]  /*ac00*/  FMNMX.FTZ R2, R0, R2, !PT ;  /* 0x0000000200027209 */ /* 0x020fee0007810000 */
[----:B------:R-:W5:Y:S01]  /*ac10*/  SHFL.BFLY PT, R4, R2, 0x1, 0x1f ;  /* 0x0c201f0002047f89 */ /* 0x000f6200000e0000 */
[----:B-1----:R-:W-:Y:S02]  /*ac20*/  FMNMX.FTZ R104, R104, R6, !PT ;  /* 0x0000000668687209 */ /* 0x002fe40007810000 */
[----:B--2---:R-:W-:Y:S03]  /*ac30*/  FMNMX.FTZ R103, R5, R103, !PT ;  /* 0x0000006705677209 */ /* 0x004fe60007810000 */
[C---:B------:R-:W-:Y:S01]  /*ac40*/  FADD.FTZ R0, -R104.reuse, R3 ;  /* 0x0000000368007221 */ /* 0x040fe20000010100 */
[----:B------:R-:W-:Y:S02]  /*ac50*/  FSETP.NEU.FTZ.AND P1, PT, R104, -INF , PT ;  /* 0xff8000006800780b */ /* 0x000fe40003f3d000 */
[----:B----4-:R-:W-:Y:S01]  /*ac60*/  FMNMX.FTZ R102, R102, R7, !PT ;  /* 0x0000000766667209 */ /* 0x010fe20007810000 */
[----:B------:R-:W-:Y:S01]  /*ac70*/  FMUL.FTZ R3, R0, UR4 ;  /* 0x0000000400037c20 */ /* 0x000fe20008410000 */
[----:B------:R-:W-:Y:S03]  /*ac80*/  FADD.FTZ R0, -R103, R100 ;  /* 0x0000006467007221 */ /* 0x000fe60000010100 */
[----:B------:R1:W2:Y:S01]  /*ac90*/  MUFU.EX2 R100, R3 ;  /* 0x0000000300647308 */ /* 0x0002a20000000800 */
[----:B------:R-:W-:Y:S01]  /*aca0*/  FMUL.FTZ R109, R102, UR4 ;  /* 0x00000004666d7c20 */ /* 0x000fe20008410000 */
[----:B-----5:R-:W-:Y:S05]  /*acb0*/  FMNMX.FTZ R101, R2, R4, !PT ;  /* 0x0000000402657209 */ /* 0x020fea0007810000 */
[C---:B------:R-:W-:Y:S01]  /*acc0*/  FMUL.FTZ R110, R101.reuse, UR4 ;  /* 0x00000004656e7c20 */ /* 0x040fe20008410000 */
[----:B-1----:R-:W-:Y:S01]  /*acd0*/  FMUL.FTZ R3, R0, UR4 ;  /* 0x0000000400037c20 */ /* 0x002fe20008410000 */
[----:B------:R-:W-:Y:S01]  /*ace0*/  FADD.FTZ R0, -R102, R105 ;  /* 0x0000006966007221 */ /* 0x000fe20000010100 */
[----:B------:R-:W-:Y:S01]  /*acf0*/  FMUL.FTZ R105, R104, UR4 ;  /* 0x0000000468697c20 */ /* 0x000fe20008410000 */
[C---:B--2---:R-:W-:Y:S01]  /*ad00*/  FMUL.FTZ R32, R100.reuse, R140 ;  /* 0x0000008c64207220 */ /* 0x044fe20000410000 */
[----:B------:R-:W-:Y:S01]  /*ad10*/  FMUL.FTZ R33, R100, R141 ;  /* 0x0000008d64217220 */ /* 0x000fe20000410000 */
[----:B------:R-:W-:Y:S01]  /*ad20*/  FMUL.FTZ R2, R0, UR4 ;  /* 0x0000000400027c20 */ /* 0x000fe20008410000 */
[----:B------:R-:W-:Y:S01]  /*ad30*/  FADD.FTZ R0, -R101, R106 ;  /* 0x0000006a65007221 */ /* 0x000fe20000010100 */
[----:B------:R-:W-:Y:S01]  /*ad40*/  FSEL R105, R105, RZ, P1 ;  /* 0x000000ff69697208 */ /* 0x000fe20000800000 */
[C---:B------:R-:W-:Y:S01]  /*ad50*/  FMUL.FTZ R106, R103.reuse, UR4 ;  /* 0x00000004676a7c20 */ /* 0x040fe20008410000 */
[----:B------:R-:W-:Y:S01]  /*ad60*/  FSETP.NEU.FTZ.AND P1, PT, R103, -INF , PT ;  /* 0xff8000006700780b */ /* 0x000fe20003f3d000 */
[----:B------:R-:W-:Y:S01]  /*ad70*/  FMUL.FTZ R0, R0, UR4 ;  /* 0x0000000400007c20 */ /* 0x000fe20008410000 */
[----:B------:R-:W1:Y:S01]  /*ad80*/  MUFU.EX2 R2, R2 ;  /* 0x0000000200027308 */ /* 0x000e620000000800 */
[--C-:B------:R-:W-:Y:S01]  /*ad90*/  FFMA.FTZ R4, R176, UR4, -R105.reuse ;  /* 0x00000004b0047c23 */ /* 0x100fe20008010869 */
[----:B------:R-:W-:Y:S01]  /*ada0*/  FSEL R106, R106, RZ, P1 ;  /* 0x000000ff6a6a7208 */ /* 0x000fe20000800000 */
[--C-:B------:R-:W-:Y:S01]  /*adb0*/  FFMA.FTZ R40, R188, UR4, -R105.reuse ;  /* 0x00000004bc287c23 */ /* 0x100fe20008010869 */
[----:B------:R-:W-:Y:S01]  /*adc0*/  FSETP.NEU.FTZ.AND P1, PT, R102, -INF , PT ;  /* 0xff8000006600780b */ /* 0x000fe20003f3d000 */
[--C-:B------:R-:W-:Y:S01]  /*add0*/  FFMA.FTZ R44, R189, UR4, -R105.reuse ;  /* 0x00000004bd2c7c23 */ /* 0x100fe20008010869 */
[----:B------:R-:W-:Y:S01]  /*ade0*/  FFMA.FTZ R56, R190, UR4, -R105 ;  /* 0x00000004be387c23 */ /* 0x000fe20008010869 */
[--C-:B------:R-:W-:Y:S03]  /*adf0*/  FFMA.FTZ R5, R12, UR4, -R106.reuse ;  /* 0x000000040c057c23 */ /* 0x100fe6000801086a */
[----:B------:R2:W-:Y:S01]  /*ae00*/  MUFU.EX2 R176, R4 ;  /* 0x0000000400b07308 */ /* 0x0005e20000000800 */
[----:B------:R-:W-:Y:S01]  /*ae10*/  FSEL R109, R109, RZ, P1 ;  /* 0x000000ff6d6d7208 */ /* 0x000fe20000800000 */
[--C-:B------:R-:W-:Y:S01]  /*ae20*/  FFMA.FTZ R111, R195, UR4, -R106.reuse ;  /* 0x00000004c36f7c23 */ /* 0x100fe2000801086a */
[----:B------:R-:W-:Y:S01]  /*ae30*/  FSETP.NEU.FTZ.AND P1, PT, R101, -INF , PT ;  /* 0xff8000006500780b */ /* 0x000fe20003f3d000 */
[----:B------:R-:W-:Y:S01]  /*ae40*/  FFMA.FTZ R50, R192, UR4, -R106 ;  /* 0x00000004c0327c23 */ /* 0x000fe2000801086a */
[----:B------:R-:W-:Y:S01]  /*ae50*/  FMUL.FTZ R48, R100, R156 ;  /* 0x0000009c64307220 */ /* 0x000fe20000410000 */
[--C-:B------:R-:W-:Y:S01]  /*ae60*/  FFMA.FTZ R7, R182, UR4, -R109.reuse ;  /* 0x00000004b6077c23 */ /* 0x100fe2000801086d */
[----:B------:R-:W-:Y:S03]  /*ae70*/  FSEL R110, R110, RZ, P1 ;  /* 0x000000ff6e6e7208 */ /* 0x000fe60000800000 */
[----:B------:R-:W-:Y:S01]  /*ae80*/  MUFU.EX2 R61, R5 ;  /* 0x00000005003d7308 */ /* 0x000fe20000000800 */
[----:B------:R-:W-:Y:S01]  /*ae90*/  FFMA.FTZ R9, R185, UR4, -R109 ;  /* 0x00000004b9097c23 */ /* 0x000fe2000801086d */
[C---:B-1----:R-:W-:Y:S01]  /*aea0*/  FMUL.FTZ R8, R2.reuse, R112 ;  /* 0x0000007002087220 */ /* 0x042fe20000410000 */
[C---:B------:R-:W-:Y:S01]  /*aeb0*/  FMUL.FTZ R12, R2.reuse, R120 ;  /* 0x00000078020c7220 */ /* 0x040fe20000410000 */
[C---:B------:R-:W-:Y:S01]  /*aec0*/  FMUL.FTZ R25, R2.reuse, R129 ;  /* 0x0000008102197220 */ /* 0x040fe20000410000 */
[----:B------:R-:W-:Y:S01]  /*aed0*/  FMUL.FTZ R24, R2, R128 ;  /* 0x0000008002187220 */ /* 0x000fe20000410000 */
[----:B------:R-:W-:Y:S01]  /*aee0*/  FFMA.FTZ R128, R198, UR4, -R110 ;  /* 0x00000004c6807c23 */ /* 0x000fe2000801086e */
[----:B------:R-:W-:Y:S03]  /*aef0*/  FMUL.FTZ R28, R2, R136 ;  /* 0x00000088021c7220 */ /* 0x000fe60000410000 */
[----:B------:R-:W1:Y:S01]  /*af00*/  MUFU.EX2 R0, R0 ;  /* 0x0000000000007308 */ /* 0x000e620000000800 */
[--C-:B--2---:R-:W-:Y:S01]  /*af10*/  FFMA.FTZ R4, R184, UR4, -R105.reuse ;  /* 0x00000004b8047c23 */ /* 0x104fe20008010869 */
[C---:B------:R-:W-:Y:S01]  /*af20*/  FMUL.FTZ R29, R2.reuse, R137 ;  /* 0x00000089021d7220 */ /* 0x040fe20000410000 */
[C---:B------:R-:W-:Y:S01]  /*af30*/  FMUL.FTZ R41, R2.reuse, R145 ;  /* 0x0000009102297220 */ /* 0x040fe20000410000 */
[----:B------:R-:W-:Y:S01]  /*af40*/  FMUL.FTZ R45, R2, R153 ;  /* 0x00000099022d7220 */ /* 0x000fe20000410000 */
[----:B------:R-:W-:Y:S01]  /*af50*/  FMUL.FTZ R49, R100, R157 ;  /* 0x0000009d64317220 */ /* 0x000fe20000410000 */
[----:B------:R-:W-:Y:S01]  /*af60*/  FFMA.FTZ R60, R191, UR4, -R105 ;  /* 0x00000004bf3c7c23 */ /* 0x000fe20008010869 */
[--C-:B------:R-:W-:Y:S03]  /*af70*/  FFMA.FTZ R66, R193, UR4, -R106.reuse ;  /* 0x00000004c1427c23 */ /* 0x100fe6000801086a */
[----:B------:R2:W-:Y:S01]  /*af80*/  MUFU.EX2 R18, R4 ;  /* 0x0000000400127308 */ /* 0x0005e20000000800 */
[----:B------:R-:W-:Y:S01]  /*af90*/  FMUL.FTZ R57, R2, R161 ;  /* 0x000000a102397220 */ /* 0x000fe20000410000 */
[C---:B------:R-:W-:Y:S01]  /*afa0*/  FMUL.FTZ R68, R100.reuse, R68 ;  /* 0x0000004464447220 */ /* 0x040fe20000410000 */
[----:B------:R-:W-:Y:S01]  /*afb0*/  FMUL.FTZ R69, R100, R69 ;  /* 0x0000004564457220 */ /* 0x000fe20000410000 */
[C---:B------:R-:W-:Y:S01]  /*afc0*/  FMUL.FTZ R72, R2.reuse, R72 ;  /* 0x0000004802487220 */ /* 0x040fe20000410000 */
[C---:B------:R-:W-:Y:S01]  /*afd0*/  FMUL.FTZ R73, R2.reuse, R73 ;  /* 0x0000004902497220 */ /* 0x040fe20000410000 */
[C---:B------:R-:W-:Y:S01]  /*afe0*/  FMUL.FTZ R76, R2.reuse, R76 ;  /* 0x0000004c024c7220 */ /* 0x040fe20000410000 */
[----:B------:R-:W-:Y:S03]  /*aff0*/  FMUL.FTZ R77, R2, R77 ;  /* 0x0000004d024d7220 */ /* 0x000fe60000410000 */
[----:B------:R4:W5:Y:S01]  /*b000*/  MUFU.EX2 R64, R9 ;  /* 0x0000000900407308 */ /* 0x0009620000000800 */
        /* <DEDUP_REMOVED lines=8> */
[--C-:B--2---:R-:W-:Y:S01]  /*b090*/  FFMA.FTZ R4, R177, UR4, -R106.reuse ;  /* 0x00000004b1047c23 */ /* 0x104fe2000801086a */
[C---:B------:R-:W-:Y:S01]  /*b0a0*/  FMUL.FTZ R46, R0.reuse, R154 ;  /* 0x0000009a002e7220 */ /* 0x040fe20000410000 */
[C---:B------:R-:W-:Y:S01]  /*b0b0*/  FMUL.FTZ R47, R0.reuse, R155 ;  /* 0x0000009b002f7220 */ /* 0x040fe20000410000 */
[C---:B------:R-:W-:Y:S01]  /*b0c0*/  FMUL.FTZ R58, R0.reuse, R162 ;  /* 0x000000a2003a7220 */ /* 0x040fe20000410000 */
[C---:B------:R-:W-:Y:S01]  /*b0d0*/  FMUL.FTZ R59, R0.reuse, R163 ;  /* 0x000000a3003b7220 */ /* 0x040fe20000410000 */
[C---:B------:R-:W-:Y:S01]  /*b0e0*/  FMUL.FTZ R74, R0.reuse, R74 ;  /* 0x0000004a004a7220 */ /* 0x040fe20000410000 */
[----:B------:R-:W-:Y:S03]  /*b0f0*/  FMUL.FTZ R75, R0, R75 ;  /* 0x0000004b004b7220 */ /* 0x000fe60000410000 */
[----:B------:R2:W-:Y:S01]  /*b100*/  MUFU.EX2 R184, R4 ;  /* 0x0000000400b87308 */ /* 0x0005e20000000800 */
[----:B----4-:R-:W-:Y:S01]  /*b110*/  FMUL.FTZ R9, R2, R113 ;  /* 0x0000007102097220 */ /* 0x010fe20000410000 */
[----:B-----5:R-:W-:Y:S01]  /*b120*/  MOV R139, R64 ;  /* 0x00000040008b7202 */ /* 0x020fe20000000f00 */
[C---:B------:R-:W-:Y:S01]  /*b130*/  FMUL.FTZ R78, R0.reuse, R78 ;  /* 0x0000004e004e7220 */ /* 0x040fe20000410000 */
[----:B------:R-:W-:Y:S01]  /*b140*/  FMUL.FTZ R79, R0, R79 ;  /* 0x0000004f004f7220 */ /* 0x000fe20000410000 */
[C---:B------:R-:W-:Y:S01]  /*b150*/  FMUL.FTZ R80, R100.reuse, R80 ;  /* 0x0000005064507220 */ /* 0x040fe20000410000 */
[C---:B------:R-:W-:Y:S01]  /*b160*/  FMUL.FTZ R81, R100.reuse, R81 ;  /* 0x0000005164517220 */ /* 0x040fe20000410000 */
[C---:B------:R-:W-:Y:S03]  /*b170*/  FMUL.FTZ R84, R100.reuse, R84 ;  /* 0x0000005464547220 */ /* 0x040fe60000410000 */
[----:B------:R4:W-:Y:S01]  /*b180*/  MUFU.EX2 R250, R128 ;  /* 0x0000008000fa7308 */ /* 0x0009e20000000800 */
[C---:B-1----:R-:W-:Y:S01]  /*b190*/  FMUL.FTZ R6, R3.reuse, R118 ;  /* 0x0000007603067220 */ /* 0x042fe20000410000 */
[C---:B------:R-:W-:Y:S01]  /*b1a0*/  FMUL.FTZ R19, R3.reuse, R127 ;  /* 0x0000007f03137220 */ /* 0x040fe20000410000 */
[C---:B------:R-:W-:Y:S01]  /*b1b0*/  FMUL.FTZ R34, R3.reuse, R142 ;  /* 0x0000008e03227220 */ /* 0x040fe20000410000 */
[C---:B------:R-:W-:Y:S01]  /*b1c0*/  FMUL.FTZ R35, R3.reuse, R143 ;  /* 0x0000008f03237220 */ /* 0x040fe20000410000 */
[C---:B------:R-:W-:Y:S01]  /*b1d0*/  FMUL.FTZ R51, R3.reuse, R159 ;  /* 0x0000009f03337220 */ /* 0x040fe20000410000 */
[C---:B---3--:R-:W-:Y:S01]  /*b1e0*/  FMUL.FTZ R67, R3.reuse, R175 ;  /* 0x000000af03437220 */ /* 0x048fe20000410000 */
[----:B------:R-:W-:Y:S03]  /*b1f0*/  FMUL.FTZ R70, R3, R70 ;  /* 0x0000004603467220 */ /* 0x000fe60000410000 */
[----:B------:R1:W-:Y:S01]  /*b200*/  MUFU.EX2 R137, R40 ;  /* 0x0000002800897308 */ /* 0x0003e20000000800 */
[----:B--2---:R-:W-:Y:S01]  /*b210*/  FFMA.FTZ R4, R179, UR4, -R106 ;  /* 0x00000004b3047c23 */ /* 0x004fe2000801086a */
[C---:B------:R-:W-:Y:S01]  /*b220*/  FMUL.FTZ R71, R3.reuse, R71 ;  /* 0x0000004703477220 */ /* 0x040fe20000410000 */
[C---:B------:R-:W-:Y:S01]  /*b230*/  FMUL.FTZ R82, R3.reuse, R82 ;  /* 0x0000005203527220 */ /* 0x040fe20000410000 */
[C---:B------:R-:W-:Y:S01]  /*b240*/  FMUL.FTZ R83, R3.reuse, R83 ;  /* 0x0000005303537220 */ /* 0x040fe20000410000 */
[----:B------:R-:W-:Y:S01]  /*b250*/  FMUL.FTZ R85, R100, R85 ;  /* 0x0000005564557220 */ /* 0x000fe20000410000 */
[C---:B------:R-:W-:Y:S01]  /*b260*/  FMUL.FTZ R86, R3.reuse, R86 ;  /* 0x0000005603567220 */ /* 0x040fe20000410000 */
[----:B------:R-:W-:Y:S03]  /*b270*/  FMUL.FTZ R87, R3, R87 ;  /* 0x0000005703577220 */ /* 0x000fe60000410000 */
[----:B------:R2:W-:Y:S01]  /*b280*/  MUFU.EX2 R17, R4 ;  /* 0x0000000400117308 */ /* 0x0005e20000000800 */
[----:B----4-:R-:W-:Y:S01]  /*b290*/  FFMA.FTZ R128, R199, UR4, -R109 ;  /* 0x00000004c7807c23 */ /* 0x010fe2000801086d */
[C---:B------:R-:W-:Y:S01]  /*b2a0*/  FMUL.FTZ R88, R2.reuse, R88 ;  /* 0x0000005802587220 */ /* 0x040fe20000410000 */
[----:B------:R-:W-:Y:S01]  /*b2b0*/  FMUL.FTZ R89, R2, R89 ;  /* 0x0000005902597220 */ /* 0x000fe20000410000 */
[C---:B------:R-:W-:Y:S01]  /*b2c0*/  FMUL.FTZ R90, R0.reuse, R90 ;  /* 0x0000005a005a7220 */ /* 0x040fe20000410000 */
[----:B------:R-:W-:Y:S01]  /*b2d0*/  FMUL.FTZ R91, R0, R91 ;  /* 0x0000005b005b7220 */ /* 0x000fe20000410000 */
[C---:B------:R-:W-:Y:S01]  /*b2e0*/  FMUL.FTZ R92, R2.reuse, R92 ;  /* 0x0000005c025c7220 */ /* 0x040fe20000410000 */
[C---:B------:R-:W-:Y:S03]  /*b2f0*/  FMUL.FTZ R93, R2.reuse, R93 ;  /* 0x0000005d025d7220 */ /* 0x040fe60000410000 */
[----:B------:R3:W-:Y:S01]  /*b300*/  MUFU.EX2 R140, R44 ;  /* 0x0000002c008c7308 */ /* 0x0007e20000000800 */
[----:B-1----:R-:W-:Y:S01]  /*b310*/  FMUL.FTZ R40, R2, R144 ;  /* 0x0000009002287220 */ /* 0x002fe20000410000 */
[C---:B------:R-:W-:Y:S01]  /*b320*/  FMUL.FTZ R94, R0.reuse, R94 ;  /* 0x0000005e005e7220 */ /* 0x040fe20000410000 */
[----:B------:R-:W-:Y:S01]  /*b330*/  FMUL.FTZ R95, R0, R95 ;  /* 0x0000005f005f7220 */ /* 0x000fe20000410000 */
[C---:B------:R-:W-:Y:S01]  /*b340*/  FMUL.FTZ R96, R100.reuse, R96 ;  /* 0x0000006064607220 */ /* 0x040fe20000410000 */
[----:B------:R-:W-:Y:S01]  /*b350*/  FMUL.FTZ R97, R100, R97 ;  /* 0x0000006164617220 */ /* 0x000fe20000410000 */
[C---:B------:R-:W-:Y:S01]  /*b360*/  FMUL.FTZ R98, R3.reuse, R98 ;  /* 0x0000006203627220 */ /* 0x040fe20000410000 */
[----:B------:R-:W-:Y:S03]  /*b370*/  FMUL.FTZ R99, R3, R99 ;  /* 0x0000006303637220 */ /* 0x000fe60000410000 */
[----:B------:R1:W-:Y:S01]  /*b380*/  MUFU.EX2 R138, R50 ;  /* 0x00000032008a7308 */ /* 0x0003e20000000800 */
[--C-:B--2---:R-:W-:Y:S01]  /*b390*/  FFMA.FTZ R4, R14, UR4, -R105.reuse ;  /* 0x000000040e047c23 */ /* 0x104fe20008010869 */
[----:B------:R-:W-:Y:S01]  /*b3a0*/  FMUL.FTZ R14, R0, R122 ;  /* 0x0000007a000e7220 */ /* 0x000fe20000410000 */
[----:B------:R-:W-:Y:S07]  /*b3b0*/  FFMA.FTZ R107, R107, UR4, -R110 ;  /* 0x000000046b6b7c23 */ /* 0x000fee000801086e */
[----:B------:R2:W4:Y:S01]  /*b3c0*/  MUFU.EX2 R16, R4 ;  /* 0x0000000400107308 */ /* 0x0005220000000800 */
[C---:B---3--:R-:W-:Y:S09]  /*b3d0*/  FMUL.FTZ R44, R2.reuse, R152 ;  /* 0x00000098022c7220 */ /* 0x048ff20000410000 */
[----:B------:R3:W5:Y:S01]  /*b3e0*/  MUFU.EX2 R65, R56 ;  /* 0x0000003800417308 */ /* 0x0007620000000800 */
[----:B-1----:R-:W-:Y:S02]  /*b3f0*/  FMUL.FTZ R50, R3, R158 ;  /* 0x0000009e03327220 */ /* 0x002fe40000410000 */
[----:B------:R-:W-:Y:S07]  /*b400*/  LDSM.16.MT88.4 R156, [R224+0xac00] ;  /* 0x00ac0000e09c783b */ /* 0x000fee0000004200 */
[----:B------:R1:W-:Y:S01]  /*b410*/  MUFU.EX2 R136, R60 ;  /* 0x0000003c00887308 */ /* 0x0003e20000000800 */
[----:B--2---:R-:W-:Y:S01]  /*b420*/  FFMA.FTZ R4, R13, UR4, -R105 ;  /* 0x000000040d047c23 */ /* 0x004fe20008010869 */
[----:B----4-:R-:W-:Y:S01]  /*b430*/  MOV R182, R16 ;  /* 0x0000001000b67202 */ /* 0x010fe20000000f00 */
[----:B------:R-:W-:Y:S01]  /*b440*/  FMUL.FTZ R13, R2, R121 ;  /* 0x00000079020d7220 */ /* 0x000fe20000410000 */
[----:B------:R-:W-:Y:S06]  /*b450*/  FMUL.FTZ R16, R100, R124 ;  /* 0x0000007c64107220 */ /* 0x000fec0000410000 */
[----:B------:R2:W4:Y:S01]  /*b460*/  MUFU.EX2 R62, R4 ;  /* 0x00000004003e7308 */ /* 0x0005220000000800 */
[----:B---3--:R-:W-:Y:S01]  /*b470*/  FMUL.FTZ R56, R2, R160 ;  /* 0x000000a002387220 */ /* 0x008fe20000410000 */
[----:B-----5:R-:W-:Y:S01]  /*b480*/  MOV R163, R65 ;  /* 0x0000004100a37202 */ /* 0x020fe20000000f00 */
[----:B------:R-:W-:Y:S07]  /*b490*/  FMUL.FTZ R65, R100, R173 ;  /* 0x000000ad64417220 */ /* 0x000fee0000410000 */
[----:B------:R3:W-:Y:S01]  /*b4a0*/  MUFU.EX2 R162, R66 ;  /* 0x0000004200a27308 */ /* 0x0007e20000000800 */
[----:B-1----:R-:W-:Y:S09]  /*b4b0*/  FMUL.FTZ R60, R2, R168 ;  /* 0x000000a8023c7220 */ /* 0x002ff20000410000 */
[----:B------:R1:W-:Y:S01]  /*b4c0*/  MUFU.EX2 R248, R128 ;  /* 0x0000008000f87308 */ /* 0x0003e20000000800 */
[----:B--2---:R-:W-:Y:S01]  /*b4d0*/  FFMA.FTZ R4, R15, UR4, -R106 ;  /* 0x000000040f047c23 */ /* 0x004fe2000801086a */
[----:B----4-:R-:W-:Y:S01]  /*b4e0*/  F2FP.BF16.F32.PACK_AB R114, R62, R182 ;  /* 0x000000b63e72723e */ /* 0x010fe200000010ff */
[----:B------:R-:W-:Y:S02]  /*b4f0*/  FMUL.FTZ R15, R0, R123 ;  /* 0x0000007b000f7220 */ /* 0x000fe40000410000 */
[----:B------:R-:W2:Y:S05]  /*b500*/  LDSM.16.MT88.4 R120, [R225+0xa000] ;  /* 0x00a00000e178783b */ /* 0x000eaa0000004200 */
[----:B------:R4:W5:Y:S01]  /*b510*/  MUFU.EX2 R11, R4 ;  /* 0x00000004000b7308 */ /* 0x0009620000000800 */
[C---:B---3--:R-:W-:Y:S09]  /*b520*/  FMUL.FTZ R66, R3.reuse, R174 ;  /* 0x000000ae03427220 */ /* 0x048ff20000410000 */
[----:B------:R-:W-:Y:S01]  /*b530*/  MUFU.EX2 R107, R107 ;  /* 0x0000006b006b7308 */ /* 0x000fe20000000800 */
[----:B-1----:R-:W-:Y:S01]  /*b540*/  LDSM.16.MT88.4 R128, [R225+0x9400] ;  /* 0x00940000e180783b */ /* 0x002fe20000004200 */
[--C-:B----4-:R-:W-:Y:S01]  /*b550*/  FFMA.FTZ R4, R178, UR4, -R109.reuse ;  /* 0x00000004b2047c23 */ /* 0x110fe2000801086d */
[----:B------:R-:W-:Y:S01]  /*b560*/  MOV R178, R18 ;  /* 0x0000001200b27202 */ /* 0x000fe20000000f00 */
[----:B------:R-:W-:Y:S01]  /*b570*/  FMUL.FTZ R18, R3, R126 ;  /* 0x0000007e03127220 */ /* 0x000fe20000410000 */
[----:B-----5:R-:W-:Y:S05]  /*b580*/  MOV R185, R11 ;  /* 0x0000000b00b97202 */ /* 0x020fea0000000f00 */
[----:B------:R1:W-:Y:S01]  /*b590*/  MUFU.EX2 R177, R4 ;  /* 0x0000000400b17308 */ /* 0x0003e20000000800 */
[----:B------:R-:W-:Y:S01]  /*b5a0*/  FMUL.FTZ R11, R0, R115 ;  /* 0x00000073000b7220 */ /* 0x000fe20000410000 */
[----:B------:R-:W-:Y:S02]  /*b5b0*/  F2FP.BF16.F32.PACK_AB R112, R178, R176 ;  /* 0x000000b0b270723e */ /* 0x000fe400000010ff */
[----:B------:R-:W-:Y:S01]  /*b5c0*/  F2FP.BF16.F32.PACK_AB R115, R61, R185 ;  /* 0x000000b93d73723e */ /* 0x000fe200000010ff */
[--C-:B-1----:R-:W-:Y:S01]  /*b5d0*/  FFMA.FTZ R4, R187, UR4, -R109.reuse ;  /* 0x00000004bb047c23 */ /* 0x102fe2000801086d */
[----:B------:R-:W-:Y:S01]  /*b5e0*/  MOV R187, R17 ;  /* 0x0000001100bb7202 */ /* 0x000fe20000000f00 */
[----:B------:R-:W-:Y:S03]  /*b5f0*/  FMUL.FTZ R17, R100, R125 ;  /* 0x0000007d64117220 */ /* 0x000fe60000410000 */
[----:B------:R1:W3:Y:S01]  /*b600*/  MUFU.EX2 R5, R4 ;  /* 0x0000000400057308 */ /* 0x0002e20000000800 */
[----:B------:R-:W-:Y:S01]  /*b610*/  F2FP.BF16.F32.PACK_AB R113, R187, R184 ;  /* 0x000000b8bb71723e */ /* 0x000fe200000010ff */
[----:B------:R-:W4:Y:S01]  /*b620*/  LDSM.16.MT88.4 R124, [R224+0xb000] ;  /* 0x00b00000e07c783b */ /* 0x000f220000004200 */
[--C-:B-1----:R-:W-:Y:S01]  /*b630*/  FFMA.FTZ R4, R180, UR4, -R110.reuse ;  /* 0x00000004b4047c23 */ /* 0x102fe2000801086e */
[----:B---3--:R-:W-:Y:S06]  /*b640*/  MOV R180, R5 ;  /* 0x0000000500b47202 */ /* 0x008fec0000000f00 */
[----:B------:R1:W-:Y:S10]  /*b650*/  MUFU.EX2 R5, R7 ;  /* 0x0000000700057308 */ /* 0x0003f40000000800 */
[----:B------:R3:W5:Y:S01]  /*b660*/  MUFU.EX2 R179, R4 ;  /* 0x0000000400b37308 */ /* 0x0007620000000800 */
[----:B-1----:R-:W-:Y:S01]  /*b670*/  FMUL.FTZ R7, R3, R119 ;  /* 0x0000007703077220 */ /* 0x002fe20000410000 */
[--C-:B---3--:R-:W-:Y:S01]  /*b680*/  FFMA.FTZ R4, R183, UR4, -R110.reuse ;  /* 0x00000004b7047c23 */ /* 0x108fe2000801086e */
[----:B-----5:R-:W-:Y:S07]  /*b690*/  MOV R161, R179 ;  /* 0x000000b300a17202 */ /* 0x020fee0000000f00 */
[----:B------:R1:W3:Y:S02]  /*b6a0*/  MUFU.EX2 R183, R4 ;  /* 0x0000000400b77308 */ /* 0x0002e40000000800 */
[--C-:B-1----:R-:W-:Y:S01]  /*b6b0*/  FFMA.FTZ R4, R186, UR4, -R110.reuse ;  /* 0x00000004ba047c23 */ /* 0x102fe2000801086e */
[----:B------:R-:W-:Y:S02]  /*b6c0*/  MOV R186, R5 ;  /* 0x0000000500ba7202 */ /* 0x000fe40000000f00 */
[----:B---3--:R-:W-:Y:S05]  /*b6d0*/  MOV R168, R183 ;  /* 0x000000b700a87202 */ /* 0x008fea0000000f00 */
[----:B------:R1:W3:Y:S01]  /*b6e0*/  MUFU.EX2 R5, R4 ;  /* 0x0000000400057308 */ /* 0x0002e20000000800 */
[----:B------:R-:W-:Y:S01]  /*b6f0*/  F2FP.BF16.F32.PACK_AB R118, R64, R186 ;  /* 0x000000ba4076723e */ /* 0x000fe200000010ff */
[C---:B------:R-:W-:Y:S02]  /*b700*/  FMUL.FTZ R64, R100.reuse, R172 ;  /* 0x000000ac64407220 */ /* 0x040fe40000410000 */
[----:B------:R-:W-:Y:S01]  /*b710*/  LDSM.16.MT88.4 R172, [R225+0xac00] ;  /* 0x00ac0000e1ac783b */ /* 0x000fe20000004200 */
[----:B-1----:R-:W-:Y:S01]  /*b720*/  FFMA.FTZ R4, R181, UR4, -R110 ;  /* 0x00000004b5047c23 */ /* 0x002fe2000801086e */
[----:B---3--:R-:W-:Y:S01]  /*b730*/  MOV R181, R5 ;  /* 0x0000000500b57202 */ /* 0x008fe20000000f00 */
[C---:B------:R-:W-:Y:S01]  /*b740*/  FMUL.FTZ R5, R100.reuse, R117 ;  /* 0x0000007564057220 */ /* 0x040fe20000410000 */
[----:B------:R-:W-:Y:S02]  /*b750*/  F2FP.BF16.F32.PACK_AB R117, R183, R179 ;  /* 0x000000b3b775723e */ /* 0x000fe400000010ff */
[----:B------:R1:W3:Y:S02]  /*b760*/  MUFU.EX2 R63, R4 ;  /* 0x00000004003f7308 */ /* 0x0002e40000000800 */
[----:B-1----:R-:W-:Y:S01]  /*b770*/  FMUL.FTZ R4, R100, R116 ;  /* 0x0000007464047220 */ /* 0x002fe20000410000 */
[----:B------:R-:W-:Y:S02]  /*b780*/  F2FP.BF16.F32.PACK_AB R116, R180, R177 ;  /* 0x000000b1b474723e */ /* 0x000fe400000010ff */
[----:B---3--:R-:W-:Y:S04]  /*b790*/  F2FP.BF16.F32.PACK_AB R119, R63, R181 ;  /* 0x000000b53f77723e */ /* 0x008fe800000010ff */
[-C--:B------:R-:W-:Y:S06]  /*b7a0*/  HMMA.16816.F32.BF16 R4, R112, R20.reuse, R4 ;  /* 0x000000147004723c */ /* 0x080fec0000041804 */
[C---:B------:R-:W-:Y:S06]  /*b7b0*/  HMMA.16816.F32.BF16 R8, R116.reuse, R20, R8 ;  /* 0x000000147408723c */ /* 0x040fec0000041808 */
[-C--:B------:R-:W-:Y:S05]  /*b7c0*/  HMMA.16816.F32.BF16 R12, R116, R22.reuse, R12 ;  /* 0x00000016740c723c */ /* 0x080fea000004180c */
[----:B------:R-:W-:Y:S01]  /*b7d0*/  FMUL.FTZ R21, R100, R133 ;  /* 0x0000008564157220 */ /* 0x000fe20000410000 */
[C---:B------:R-:W-:Y:S05]  /*b7e0*/  HMMA.16816.F32.BF16 R16, R112.reuse, R22, R16 ;  /* 0x000000167010723c */ /* 0x040fea0000041810 */
[----:B------:R-:W-:Y:S01]  /*b7f0*/  MOV R133, R63 ;  /* 0x0000003f00857202 */ /* 0x000fe20000000f00 */
[----:B------:R-:W-:Y:S01]  /*b800*/  FMUL.FTZ R63, R0, R171 ;  /* 0x000000ab003f7220 */ /* 0x000fe20000410000 */
[----:B------:R-:W-:Y:S01]  /*b810*/  FMUL.FTZ R20, R100, R132 ;  /* 0x0000008464147220 */ /* 0x000fe20000410000 */
[----:B------:R1:W-:Y:S03]  /*b820*/  MUFU.EX2 R171, R111 ;  /* 0x0000006f00ab7308 */ /* 0x0003e60000000800 */
[----:B------:R-:W-:Y:S01]  /*b830*/  FFMA.FTZ R132, R206, UR4, -R106 ;  /* 0x00000004ce847c23 */ /* 0x000fe2000801086a */
[C---:B------:R-:W-:Y:S01]  /*b840*/  FMUL.FTZ R22, R3.reuse, R134 ;  /* 0x0000008603167220 */ /* 0x040fe20000410000 */
[C---:B------:R-:W-:Y:S01]  /*b850*/  FMUL.FTZ R23, R3.reuse, R135 ;  /* 0x0000008703177220 */ /* 0x040fe20000410000 */
[----:B------:R-:W-:Y:S01]  /*b860*/  MOV R134, R62 ;  /* 0x0000003e00867202 */ /* 0x000fe20000000f00 */
[----:B------:R-:W-:Y:S01]  /*b870*/  FMUL.FTZ R62, R0, R170 ;  /* 0x000000aa003e7220 */ /* 0x000fe20000410000 */
[----:B------:R-:W-:Y:S01]  /*b880*/  MOV R135, R61 ;  /* 0x0000003d00877202 */ /* 0x000fe20000000f00 */
[----:B------:R-:W-:Y:S01]  /*b890*/  FMUL.FTZ R61, R2, R169 ;  /* 0x000000a9023d7220 */ /* 0x000fe20000410000 */
[----:B------:R-:W-:Y:S02]  /*b8a0*/  MOV R169, R180 ;  /* 0x000000b400a97202 */ /* 0x000fe40000000f00 */
[-C--:B------:R-:W-:Y:S03]  /*b8b0*/  HMMA.16816.F32.BF16 R20, R112, R36.reuse, R20 ;  /* 0x000000247014723c */ /* 0x080fe60000041814 */
[----:B------:R-:W-:Y:S01]  /*b8c0*/  MOV R170, R187 ;  /* 0x000000bb00aa7202 */ /* 0x000fe20000000f00 */
[--C-:B-1----:R-:W-:Y:S02]  /*b8d0*/  FFMA.FTZ R111, R196, UR4, -R109.reuse ;  /* 0x00000004c46f7c23 */ /* 0x102fe4000801086d */
[C---:B------:R-:W-:Y:S02]  /*b8e0*/  HMMA.16816.F32.BF16 R24, R116.reuse, R36, R24 ;  /* 0x000000247418723c */ /* 0x040fe40000041818 */
[----:B------:R1:W-:Y:S04]  /*b8f0*/  MUFU.EX2 R252, R111 ;  /* 0x0000006f00fc7308 */ /* 0x0003e80000000800 */
[-C--:B------:R-:W-:Y:S05]  /*b900*/  HMMA.16816.F32.BF16 R28, R116, R38.reuse, R28 ;  /* 0x00000026741c723c */ /* 0x080fea000004181c */
[C---:B------:R-:W-:Y:S01]  /*b910*/  FMUL.FTZ R36, R100.reuse, R148 ;  /* 0x0000009464247220 */ /* 0x040fe20000410000 */
[C---:B------:R-:W-:Y:S05]  /*b920*/  HMMA.16816.F32.BF16 R32, R112.reuse, R38, R32 ;  /* 0x000000267020723c */ /* 0x040fea0000041820 */
[----:B------:R-:W-:Y:S02]  /*b930*/  FMUL.FTZ R37, R100, R149 ;  /* 0x0000009564257220 */ /* 0x000fe40000410000 */
[----:B------:R-:W-:Y:S01]  /*b940*/  FMUL.FTZ R38, R3, R150 ;  /* 0x0000009603267220 */ /* 0x000fe20000410000 */
[--C-:B-1----:R-:W-:Y:S03]  /*b950*/  FFMA.FTZ R111, R197, UR4, -R109.reuse ;  /* 0x00000004c56f7c23 */ /* 0x102fe6000801086d */
[C---:B------:R-:W-:Y:S01]  /*b960*/  FMUL.FTZ R39, R3.reuse, R151 ;  /* 0x0000009703277220 */ /* 0x040fe20000410000 */
[----:B------:R1:W3:Y:S06]  /*b970*/  MUFU.EX2 R251, R111 ;  /* 0x0000006f00fb7308 */ /* 0x0002ec0000000800 */
[-C--:B------:R-:W-:Y:S06]  /*b980*/  HMMA.16816.F32.BF16 R36, R112, R52.reuse, R36 ;  /* 0x000000347024723c */ /* 0x080fec0000041824 */
[C---:B------:R-:W-:Y:S05]  /*b990*/  HMMA.16816.F32.BF16 R40, R116.reuse, R52, R40 ;  /* 0x000000347428723c */ /* 0x040fea0000041828 */
[----:B-1----:R-:W-:Y:S01]  /*b9a0*/  FFMA.FTZ R111, R200, UR4, -R110 ;  /* 0x00000004c86f7c23 */ /* 0x002fe2000801086e */
[-C--:B------:R-:W-:Y:S03]  /*b9b0*/  HMMA.16816.F32.BF16 R44, R116, R54.reuse, R44 ;  /* 0x00000036742c723c */ /* 0x080fe6000004182c */
[----:B------:R1:W-:Y:S02]  /*b9c0*/  MUFU.EX2 R249, R111 ;  /* 0x0000006f00f97308 */ /* 0x0003e40000000800 */
[----:B------:R-:W-:Y:S01]  /*b9d0*/  FFMA.FTZ R52, R194, UR4, -R106 ;  /* 0x00000004c2347c23 */ /* 0x000fe2000801086a */
[C---:B------:R-:W-:Y:S07]  /*b9e0*/  HMMA.16816.F32.BF16 R48, R112.reuse, R54, R48 ;  /* 0x000000367030723c */ /* 0x040fee0000041830 */
[----:B------:R5:W3:Y:S01]  /*b9f0*/  MUFU.EX2 R141, R52 ;  /* 0x00000034008d7308 */ /* 0x000ae20000000800 */
[C---:B------:R-:W-:Y:S03]  /*ba00*/  FMUL.FTZ R53, R100.reuse, R165 ;  /* 0x000000a564357220 */ /* 0x040fe60000410000 */
[C---:B------:R-:W-:Y:S01]  /*ba10*/  FMUL.FTZ R54, R3.reuse, R166 ;  /* 0x000000a603367220 */ /* 0x040fe20000410000 */
[----:B------:R-:W-:Y:S01]  /*ba20*/  FMUL.FTZ R55, R3, R167 ;  /* 0x000000a703377220 */ /* 0x000fe20000410000 */
[----:B-1----:R-:W-:Y:S04]  /*ba30*/  FFMA.FTZ R111, R201, UR4, -R109 ;  /* 0x00000004c96f7c23 */ /* 0x002fe8000801086d */
[----:B------:R1:W3:Y:S01]  /*ba40*/  MUFU.EX2 R247, R111 ;  /* 0x0000006f00f77308 */ /* 0x0002e20000000800 */
[----:B-----5:R-:W-:Y:S07]  /*ba50*/  FMUL.FTZ R52, R100, R164 ;  /* 0x000000a464347220 */ /* 0x020fee0000410000 */
[-C--:B--2---:R-:W-:Y:S06]  /*ba60*/  HMMA.16816.F32.BF16 R52, R112, R120.reuse, R52 ;  /* 0x000000787034723c */ /* 0x084fec0000041834 */
[C---:B------:R-:W-:Y:S05]  /*ba70*/  HMMA.16816.F32.BF16 R56, R116.reuse, R120, R56 ;  /* 0x000000787438723c */ /* 0x040fea0000041838 */
[--C-:B-1----:R-:W-:Y:S01]  /*ba80*/  FFMA.FTZ R111, R202, UR4, -R110.reuse ;  /* 0x00000004ca6f7c23 */ /* 0x102fe2000801086e */
[-C--:B------:R-:W-:Y:S03]  /*ba90*/  HMMA.16816.F32.BF16 R60, R116, R122.reuse, R60 ;  /* 0x0000007a743c723c */ /* 0x080fe6000004183c */
[----:B------:R1:W-:Y:S03]  /*baa0*/  MUFU.EX2 R246, R111 ;  /* 0x0000006f00f67308 */ /* 0x0003e60000000800 */
[C---:B------:R-:W-:Y:S01]  /*bab0*/  HMMA.16816.F32.BF16 R64, R112.reuse, R122, R64 ;  /* 0x0000007a7040723c */ /* 0x040fe20000041840 */
[----:B------:R-:W2:Y:S05]  /*bac0*/  LDSM.16.MT88.4 R120, [R225+0xb000] ;  /* 0x00b00000e178783b */ /* 0x000eaa0000004200 */
[-C--:B----4-:R-:W-:Y:S06]  /*bad0*/  HMMA.16816.F32.BF16 R68, R112, R124.reuse, R68 ;  /* 0x0000007c7044723c */ /* 0x090fec0000041844 */
[C---:B------:R-:W-:Y:S05]  /*bae0*/  HMMA.16816.F32.BF16 R72, R116.reuse, R124, R72 ;  /* 0x0000007c7448723c */ /* 0x040fea0000041848 */
[----:B-1----:R-:W-:Y:S01]  /*baf0*/  FFMA.FTZ R111, R203, UR4, -R110 ;  /* 0x00000004cb6f7c23 */ /* 0x002fe2000801086e */
[-C--:B------:R-:W-:Y:S03]  /*bb00*/  HMMA.16816.F32.BF16 R76, R116, R126.reuse, R76 ;  /* 0x0000007e744c723c */ /* 0x080fe6000004184c */
[----:B------:R1:W4:Y:S03]  /*bb10*/  MUFU.EX2 R245, R111 ;  /* 0x0000006f00f57308 */ /* 0x0003260000000800 */
[C---:B------:R-:W-:Y:S01]  /*bb20*/  HMMA.16816.F32.BF16 R80, R112.reuse, R126, R80 ;  /* 0x0000007e7050723c */ /* 0x040fe20000041850 */
[----:B------:R-:W5:Y:S04]  /*bb30*/  LDSM.16.MT88.4 R124, [R224+0x9400] ;  /* 0x00940000e07c783b */ /* 0x000f680000004200 */
[--C-:B-1----:R-:W-:Y:S01]  /*bb40*/  FFMA.FTZ R111, R207, UR4, -R105.reuse ;  /* 0x00000004cf6f7c23 */ /* 0x102fe20008010869 */
[-C--:B--2---:R-:W-:Y:S03]  /*bb50*/  HMMA.16816.F32.BF16 R84, R112, R120.reuse, R84 ;  /* 0x000000787054723c */ /* 0x084fe60000041854 */
[----:B------:R1:W-:Y:S03]  /*bb60*/  MUFU.EX2 R243, R111 ;  /* 0x0000006f00f37308 */ /* 0x0003e60000000800 */
[C---:B------:R-:W-:Y:S06]  /*bb70*/  HMMA.16816.F32.BF16 R88, R116.reuse, R120, R88 ;  /* 0x000000787458723c */ /* 0x040fec0000041858 */
[-C--:B------:R-:W-:Y:S06]  /*bb80*/  HMMA.16816.F32.BF16 R92, R116, R122.reuse, R92 ;  /* 0x0000007a745c723c */ /* 0x080fec000004185c */
[----:B------:R-:W-:Y:S01]  /*bb90*/  HMMA.16816.F32.BF16 R96, R112, R122, R96 ;  /* 0x0000007a7060723c */ /* 0x000fe20000041860 */
[----:B------:R-:W2:Y:S04]  /*bba0*/  LDSM.16.MT88.4 R120, [R224+0xa400] ;  /* 0x00a40000e078783b */ /* 0x000ea80000004200 */
[--C-:B-1----:R-:W-:Y:S01]  /*bbb0*/  FFMA.FTZ R111, R209, UR4, -R105.reuse ;  /* 0x00000004d16f7c23 */ /* 0x102fe20008010869 */
[----:B---3--:R-:W-:Y:S02]  /*bbc0*/  F2FP.BF16.F32.PACK_AB R116, R251, R252 ;  /* 0x000000fcfb74723e */ /* 0x008fe400000010ff */
[----:B------:R-:W-:Y:S01]  /*bbd0*/  F2FP.BF16.F32.PACK_AB R112, R140, R137 ;  /* 0x000000898c70723e */ /* 0x000fe200000010ff */
[----:B------:R1:W3:Y:S02]  /*bbe0*/  MUFU.EX2 R244, R111 ;  /* 0x0000006f00f47308 */ /* 0x0002e40000000800 */
[----:B------:R-:W-:Y:S02]  /*bbf0*/  F2FP.BF16.F32.PACK_AB R113, R141, R138 ;  /* 0x0000008a8d71723e */ /* 0x000fe400000010ff */
[----:B------:R-:W-:Y:S02]  /*bc00*/  F2FP.BF16.F32.PACK_AB R114, R136, R163 ;  /* 0x000000a38872723e */ /* 0x000fe400000010ff */
[----:B------:R-:W-:Y:S02]  /*bc10*/  F2FP.BF16.F32.PACK_AB R115, R171, R162 ;  /* 0x000000a2ab73723e */ /* 0x000fe400000010ff */
[----:B------:R-:W-:Y:S02]  /*bc20*/  F2FP.BF16.F32.PACK_AB R117, R249, R250 ;  /* 0x000000faf975723e */ /* 0x000fe400000010ff */
[----:B------:R-:W-:Y:S02]  /*bc30*/  F2FP.BF16.F32.PACK_AB R118, R248, R247 ;  /* 0x000000f7f876723e */ /* 0x000fe400000010ff */
[----:B----4-:R-:W-:Y:S01]  /*bc40*/  F2FP.BF16.F32.PACK_AB R119, R245, R246 ;  /* 0x000000f6f577723e */ /* 0x010fe200000010ff */
[-C--:B-----5:R-:W-:Y:S03]  /*bc50*/  HMMA.16816.F32.BF16 R4, R112, R124.reuse, R4 ;  /* 0x0000007c7004723c */ /* 0x0a0fe60000041804 */
[--C-:B-1----:R-:W-:Y:S03]  /*bc60*/  FFMA.FTZ R111, R210, UR4, -R106.reuse ;  /* 0x00000004d26f7c23 */ /* 0x102fe6000801086a */
[C---:B------:R-:W-:Y:S01]  /*bc70*/  HMMA.16816.F32.BF16 R8, R116.reuse, R124, R8 ;  /* 0x0000007c7408723c */ /* 0x040fe20000041808 */
[----:B------:R1:W-:Y:S05]  /*bc80*/  MUFU.EX2 R242, R111 ;  /* 0x0000006f00f27308 */ /* 0x0003ea0000000800 */
[-C--:B------:R-:W-:Y:S06]  /*bc90*/  HMMA.16816.F32.BF16 R12, R116, R126.reuse, R12 ;  /* 0x0000007e740c723c */ /* 0x080fec000004180c */
[C---:B------:R-:W-:Y:S01]  /*bca0*/  HMMA.16816.F32.BF16 R16, R112.reuse, R126, R16 ;  /* 0x0000007e7010723c */ /* 0x040fe20000041810 */
[----:B------:R-:W4:Y:S05]  /*bcb0*/  LDSM.16.MT88.4 R124, [R225+0xa400] ;  /* 0x00a40000e17c783b */ /* 0x000f2a0000004200 */
[-C--:B------:R-:W-:Y:S05]  /*bcc0*/  HMMA.16816.F32.BF16 R20, R112, R128.reuse, R20 ;  /* 0x000000807014723c */ /* 0x080fea0000041814 */
[--C-:B-1----:R-:W-:Y:S01]  /*bcd0*/  FFMA.FTZ R111, R211, UR4, -R106.reuse ;  /* 0x00000004d36f7c23 */ /* 0x102fe2000801086a */
[C---:B------:R-:W-:Y:S03]  /*bce0*/  HMMA.16816.F32.BF16 R24, R116.reuse, R128, R24 ;  /* 0x000000807418723c */ /* 0x040fe60000041818 */
[----:B------:R1:W5:Y:S02]  /*bcf0*/  MUFU.EX2 R207, R111 ;  /* 0x0000006f00cf7308 */ /* 0x0003640000000800 */
[----:B------:R-:W-:Y:S01]  /*bd00*/  MOV R211, R136 ;  /* 0x0000008800d37202 */ /* 0x000fe20000000f00 */
[-C--:B------:R-:W-:Y:S06]  /*bd10*/  HMMA.16816.F32.BF16 R28, R116, R130.reuse, R28 ;  /* 0x00000082741c723c */ /* 0x080fec000004181c */
[C---:B------:R-:W-:Y:S01]  /*bd20*/  HMMA.16816.F32.BF16 R32, R112.reuse, R130, R32 ;  /* 0x000000827020723c */ /* 0x040fe20000041820 */
[----:B------:R-:W3:Y:S05]  /*bd30*/  LDSM.16.MT88.4 R128, [R224+0xb400] ;  /* 0x00b40000e080783b */ /* 0x000eea0000004200 */
[-C--:B--2---:R-:W-:Y:S05]  /*bd40*/  HMMA.16816.F32.BF16 R36, R112, R120.reuse, R36 ;  /* 0x000000787024723c */ /* 0x084fea0000041824 */
[--C-:B-1----:R-:W-:Y:S01]  /*bd50*/  FFMA.FTZ R111, R204, UR4, -R105.reuse ;  /* 0x00000004cc6f7c23 */ /* 0x102fe20008010869 */
[C---:B------:R-:W-:Y:S03]  /*bd60*/  HMMA.16816.F32.BF16 R40, R116.reuse, R120, R40 ;  /* 0x000000787428723c */ /* 0x040fe60000041828 */
[----:B------:R1:W-:Y:S03]  /*bd70*/  MUFU.EX2 R210, R111 ;  /* 0x0000006f00d27308 */ /* 0x0003e60000000800 */
[-C--:B------:R-:W-:Y:S06]  /*bd80*/  HMMA.16816.F32.BF16 R44, R116, R122.reuse, R44 ;  /* 0x0000007a742c723c */ /* 0x080fec000004182c */
[C---:B------:R-:W-:Y:S01]  /*bd90*/  HMMA.16816.F32.BF16 R48, R112.reuse, R122, R48 ;  /* 0x0000007a7030723c */ /* 0x040fe20000041830 */
[----:B------:R-:W2:Y:S05]  /*bda0*/  LDSM.16.MT88.4 R120, [R225+0xb400] ;  /* 0x00b40000e178783b */ /* 0x000eaa0000004200 */
[-C--:B----4-:R-:W-:Y:S05]  /*bdb0*/  HMMA.16816.F32.BF16 R52, R112, R124.reuse, R52 ;  /* 0x0000007c7034723c */ /* 0x090fea0000041834 */
[----:B-1----:R-:W-:Y:S01]  /*bdc0*/  FFMA.FTZ R111, R205, UR4, -R105 ;  /* 0x00000004cd6f7c23 */ /* 0x002fe20008010869 */
[C---:B------:R-:W-:Y:S01]  /*bdd0*/  HMMA.16816.F32.BF16 R56, R116.reuse, R124, R56 ;  /* 0x0000007c7438723c */ /* 0x040fe20000041838 */
[----:B------:R-:W-:Y:S05]  /*bde0*/  MUFU.EX2 R205, R132 ;  /* 0x0000008400cd7308 */ /* 0x000fea0000000800 */
[-C--:B------:R-:W-:Y:S05]  /*bdf0*/  HMMA.16816.F32.BF16 R60, R116, R126.reuse, R60 ;  /* 0x0000007e743c723c */ /* 0x080fea000004183c */
[----:B------:R1:W4:Y:S01]  /*be00*/  MUFU.EX2 R209, R111 ;  /* 0x0000006f00d17308 */ /* 0x0003220000000800 */
[C---:B------:R-:W-:Y:S01]  /*be10*/  HMMA.16816.F32.BF16 R64, R112.reuse, R126, R64 ;  /* 0x0000007e7040723c */ /* 0x040fe20000041840 */
[----:B------:R-:W4:Y:S05]  /*be20*/  LDSM.16.MT88.4 R124, [R224+0x9800] ;  /* 0x00980000e07c783b */ /* 0x000f2a0000004200 */
[-C--:B---3--:R-:W-:Y:S06]  /*be30*/  HMMA.16816.F32.BF16 R68, R112, R128.reuse, R68 ;  /* 0x000000807044723c */ /* 0x088fec0000041844 */
[C---:B------:R-:W-:Y:S05]  /*be40*/  HMMA.16816.F32.BF16 R72, R116.reuse, R128, R72 ;  /* 0x000000807448723c */ /* 0x040fea0000041848 */
[----:B-1----:R-:W-:Y:S01]  /*be50*/  FFMA.FTZ R111, R208, UR4, -R106 ;  /* 0x00000004d06f7c23 */ /* 0x002fe2000801086a */
[-C--:B------:R-:W-:Y:S03]  /*be60*/  HMMA.16816.F32.BF16 R76, R116, R130.reuse, R76 ;  /* 0x00000082744c723c */ /* 0x080fe6000004184c */
[----:B------:R1:W3:Y:S02]  /*be70*/  MUFU.EX2 R206, R111 ;  /* 0x0000006f00ce7308 */ /* 0x0002e40000000800 */
[----:B------:R-:W-:Y:S01]  /*be80*/  MOV R208, R178 ;  /* 0x000000b200d07202 */ /* 0x000fe20000000f00 */
[C---:B------:R-:W-:Y:S01]  /*be90*/  HMMA.16816.F32.BF16 R80, R112.reuse, R130, R80 ;  /* 0x000000827050723c */ /* 0x040fe20000041850 */
[----:B------:R-:W-:Y:S05]  /*bea0*/  LDSM.16.MT88.4 R128, [R224+0xb800] ;  /* 0x00b80000e080783b */ /* 0x000fea0000004200 */
[-C--:B--2---:R-:W-:Y:S06]  /*beb0*/  HMMA.16816.F32.BF16 R84, R112, R120.reuse, R84 ;  /* 0x000000787054723c */ /* 0x084fec0000041854 */
[C---:B------:R-:W-:Y:S05]  /*bec0*/  HMMA.16816.F32.BF16 R88, R116.reuse, R120, R88 ;  /* 0x000000787458723c */ /* 0x040fea0000041858 */
[--C-:B-1----:R-:W-:Y:S01]  /*bed0*/  FFMA.FTZ R111, R212, UR4, -R109.reuse ;  /* 0x00000004d46f7c23 */ /* 0x102fe2000801086d */
[-C--:B------:R-:W-:Y:S01]  /*bee0*/  HMMA.16816.F32.BF16 R92, R116, R122.reuse, R92 ;  /* 0x0000007a745c723c */ /* 0x080fe2000004185c */
[----:B------:R-:W2:Y:S02]  /*bef0*/  LDL.LU R212, [R1+0x18] ;  /* 0x0000180001d47983 */ /* 0x000ea40000300800 */
[----:B------:R1:W-:Y:S02]  /*bf00*/  MUFU.EX2 R203, R111 ;  /* 0x0000006f00cb7308 */ /* 0x0003e40000000800 */
[----:B------:R-:W2:Y:S01]  /*bf10*/  LDL.LU R160, [R1+0x1c] ;  /* 0x00001c0001a07983 */ /* 0x000ea20000300800 */
[----:B------:R-:W-:Y:S03]  /*bf20*/  HMMA.16816.F32.BF16 R96, R112, R122, R96 ;  /* 0x0000007a7060723c */ /* 0x000fe60000041860 */
[----:B------:R-:W-:Y:S04]  /*bf30*/  LDSM.16.MT88.4 R120, [R224+0xa800] ;  /* 0x00a80000e078783b */ /* 0x000fe80000004200 */
[----:B------:R-:W-:Y:S04]  /*bf40*/  F2FP.BF16.F32.PACK_AB R112, R244, R243 ;  /* 0x000000f3f470723e */ /* 0x000fe800000010ff */
[----:B-----5:R-:W-:Y:S02]  /*bf50*/  F2FP.BF16.F32.PACK_AB R113, R207, R242 ;  /* 0x000000f2cf71723e */ /* 0x020fe400000010ff */
[----:B----4-:R-:W-:Y:S01]  /*bf60*/  F2FP.BF16.F32.PACK_AB R114, R209, R210 ;  /* 0x000000d2d172723e */ /* 0x010fe200000010ff */
[--C-:B-1----:R-:W-:Y:S01]  /*bf70*/  FFMA.FTZ R111, R213, UR4, -R109.reuse ;  /* 0x00000004d56f7c23 */ /* 0x102fe2000801086d */
[----:B---3--:R-:W-:Y:S02]  /*bf80*/  F2FP.BF16.F32.PACK_AB R115, R206, R205 ;  /* 0x000000cdce73723e */ /* 0x008fe400000010ff */
[----:B------:R-:W-:Y:S01]  /*bf90*/  MOV R213, R177 ;  /* 0x000000b100d57202 */ /* 0x000fe20000000f00 */
[----:B------:R1:W3:Y:S04]  /*bfa0*/  MUFU.EX2 R204, R111 ;  /* 0x0000006f00cc7308 */ /* 0x0002e80000000800 */
[-C--:B------:R-:W-:Y:S03]  /*bfb0*/  HMMA.16816.F32.BF16 R4, R112, R124.reuse, R4 ;  /* 0x0000007c7004723c */ /* 0x080fe60000041804 */
[--C-:B-1----:R-:W-:Y:S01]  /*bfc0*/  FFMA.FTZ R111, R221, UR4, -R110.reuse ;  /* 0x00000004dd6f7c23 */ /* 0x102fe2000801086e */
[----:B---3--:R-:W-:Y:S02]  /*bfd0*/  F2FP.BF16.F32.PACK_AB R116, R204, R203 ;  /* 0x000000cbcc74723e */ /* 0x008fe400000010ff */
[----:B------:R-:W-:Y:S01]  /*bfe0*/  MOV R221, R141 ;  /* 0x0000008d00dd7202 */ /* 0x000fe20000000f00 */
[----:B------:R1:W-:Y:S04]  /*bff0*/  MUFU.EX2 R201, R111 ;  /* 0x0000006f00c97308 */ /* 0x0003e80000000800 */
[--C-:B-1----:R-:W-:Y:S01]  /*c000*/  FFMA.FTZ R111, R215, UR4, -R110.reuse ;  /* 0x00000004d76f7c23 */ /* 0x102fe2000801086e */
[----:B------:R-:W-:Y:S02]  /*c010*/  MOV R215, R140 ;  /* 0x0000008c00d77202 */ /* 0x000fe40000000f00 */
[----:B------:R-:W-:Y:S03]  /*c020*/  LDSM.16.MT88.4 R140, [R225+0x9c00] ;  /* 0x009c0000e18c783b */ /* 0x000fe60000004200 */
[----:B------:R1:W3:Y:S02]  /*c030*/  MUFU.EX2 R202, R111 ;  /* 0x0000006f00ca7308 */ /* 0x0002e40000000800 */
[--C-:B-1----:R-:W-:Y:S01]  /*c040*/  FFMA.FTZ R111, R220, UR4, -R109.reuse ;  /* 0x00000004dc6f7c23 */ /* 0x102fe2000801086d */
[----:B------:R-:W-:Y:S02]  /*c050*/  MOV R220, R138 ;  /* 0x0000008a00dc7202 */ /* 0x000fe40000000f00 */
[----:B------:R-:W-:Y:S05]  /*c060*/  MOV R138, R135 ;  /* 0x00000087008a7202 */ /* 0x000fea0000000f00 */
[----:B------:R1:W-:Y:S01]  /*c070*/  MUFU.EX2 R199, R111 ;  /* 0x0000006f00c77308 */ /* 0x0003e20000000800 */
[----:B---3--:R-:W-:Y:S01]  /*c080*/  F2FP.BF16.F32.PACK_AB R117, R202, R201 ;  /* 0x000000c9ca75723e */ /* 0x008fe200000010ff */
[----:B-1----:R-:W-:Y:S01]  /*c090*/  FFMA.FTZ R111, R222, UR4, -R109 ;  /* 0x00000004de6f7c23 */ /* 0x002fe2000801086d */
[----:B------:R-:W-:Y:S02]  /*c0a0*/  MOV R222, R137 ;  /* 0x0000008900de7202 */ /* 0x000fe40000000f00 */
[----:B------:R-:W-:Y:S05]  /*c0b0*/  MOV R137, R134 ;  /* 0x0000008600897202 */ /* 0x000fea0000000f00 */
[----:B------:R1:W3:Y:S02]  /*c0c0*/  MUFU.EX2 R200, R111 ;  /* 0x0000006f00c87308 */ /* 0x0002e40000000800 */
[--C-:B-1----:R-:W-:Y:S01]  /*c0d0*/  FFMA.FTZ R111, R223, UR4, -R110.reuse ;  /* 0x00000004df6f7c23 */ /* 0x102fe2000801086e */
[----:B------:R-:W-:Y:S02]  /*c0e0*/  MOV R223, R133 ;  /* 0x0000008500df7202 */ /* 0x000fe40000000f00 */
[----:B------:R-:W1:Y:S05]  /*c0f0*/  LDSM.16.MT88.4 R132, [R225+0x9800] ;  /* 0x00980000e184783b */ /* 0x000e6a0000004200 */
[----:B------:R4:W-:Y:S01]  /*c100*/  MUFU.EX2 R198, R111 ;  /* 0x0000006f00c67308 */ /* 0x0009e20000000800 */
[----:B---3--:R-:W-:Y:S01]  /*c110*/  F2FP.BF16.F32.PACK_AB R118, R200, R199 ;  /* 0x000000c7c876723e */ /* 0x008fe200000010ff */
[----:B----4-:R-:W-:Y:S01]  /*c120*/  FFMA.FTZ R111, R232, UR4, -R110 ;  /* 0x00000004e86f7c23 */ /* 0x010fe2000801086e */
[----:B------:R-:W-:Y:S07]  /*c130*/  MOV R232, R139 ;  /* 0x0000008b00e87202 */ /* 0x000fee0000000f00 */
[----:B------:R3:W4:Y:S02]  /*c140*/  MUFU.EX2 R197, R111 ;  /* 0x0000006f00c57308 */ /* 0x0007240000000800 */
[--C-:B---3--:R-:W-:Y:S01]  /*c150*/  FFMA.FTZ R111, R233, UR4, -R105.reuse ;  /* 0x00000004e96f7c23 */ /* 0x108fe20008010869 */
[----:B----4-:R-:W-:Y:S02]  /*c160*/  F2FP.BF16.F32.PACK_AB R119, R197, R198 ;  /* 0x000000c6c577723e */ /* 0x010fe400000010ff */
[----:B------:R-:W-:Y:S05]  /*c170*/  MOV R233, R138 ;  /* 0x0000008a00e97202 */ /* 0x000fea0000000f00 */
[----:B------:R3:W-:Y:S01]  /*c180*/  MUFU.EX2 R196, R111 ;  /* 0x0000006f00c47308 */ /* 0x0007e20000000800 */
[C---:B------:R-:W-:Y:S06]  /*c190*/  HMMA.16816.F32.BF16 R8, R116.reuse, R124, R8 ;  /* 0x0000007c7408723c */ /* 0x040fec0000041808 */
[-C--:B------:R-:W-:Y:S06]  /*c1a0*/  HMMA.16816.F32.BF16 R12, R116, R126.reuse, R12 ;  /* 0x0000007e740c723c */ /* 0x080fec000004180c */
[C---:B------:R-:W-:Y:S01]  /*c1b0*/  HMMA.16816.F32.BF16 R16, R112.reuse, R126, R16 ;  /* 0x0000007e7010723c */ /* 0x040fe20000041810 */
[----:B------:R-:W4:Y:S04]  /*c1c0*/  LDSM.16.MT88.4 R124, [R225+0xa800] ;  /* 0x00a80000e17c783b */ /* 0x000f280000004200 */
[--C-:B---3--:R-:W-:Y:S01]  /*c1d0*/  FFMA.FTZ R111, R234, UR4, -R105.reuse ;  /* 0x00000004ea6f7c23 */ /* 0x108fe20008010869 */
[-C--:B-1----:R-:W-:Y:S03]  /*c1e0*/  HMMA.16816.F32.BF16 R20, R112, R132.reuse, R20 ;  /* 0x000000847014723c */ /* 0x082fe60000041814 */
[----:B------:R1:W-:Y:S02]  /*c1f0*/  MUFU.EX2 R195, R111 ;  /* 0x0000006f00c37308 */ /* 0x0003e40000000800 */
[----:B------:R-:W-:Y:S01]  /*c200*/  MOV R234, R137 ;  /* 0x0000008900ea7202 */ /* 0x000fe20000000f00 */
[C---:B------:R-:W-:Y:S06]  /*c210*/  HMMA.16816.F32.BF16 R24, R116.reuse, R132, R24 ;  /* 0x000000847418723c */ /* 0x040fec0000041818 */
[-C--:B------:R-:W-:Y:S06]  /*c220*/  HMMA.16816.F32.BF16 R28, R116, R134.reuse, R28 ;  /* 0x00000086741c723c */ /* 0x080fec000004181c */
[C---:B------:R-:W-:Y:S05]  /*c230*/  HMMA.16816.F32.BF16 R32, R112.reuse, R134, R32 ;  /* 0x000000867020723c */ /* 0x040fea0000041820 */
[--C-:B-1----:R-:W-:Y:S01]  /*c240*/  FFMA.FTZ R111, R236, UR4, -R106.reuse ;  /* 0x00000004ec6f7c23 */ /* 0x102fe2000801086a */
[-C--:B------:R-:W-:Y:S03]  /*c250*/  HMMA.16816.F32.BF16 R36, R112, R120.reuse, R36 ;  /* 0x000000787024723c */ /* 0x080fe60000041824 */
[----:B------:R1:W-:Y:S02]  /*c260*/  MUFU.EX2 R193, R111 ;  /* 0x0000006f00c17308 */ /* 0x0003e40000000800 */
[----:B------:R-:W-:Y:S01]  /*c270*/  MOV R236, R181 ;  /* 0x000000b500ec7202 */ /* 0x000fe20000000f00 */
[C---:B------:R-:W-:Y:S06]  /*c280*/  HMMA.16816.F32.BF16 R40, R116.reuse, R120, R40 ;  /* 0x000000787428723c */ /* 0x040fec0000041828 */
[-C--:B------:R-:W-:Y:S06]  /*c290*/  HMMA.16816.F32.BF16 R44, R116, R122.reuse, R44 ;  /* 0x0000007a742c723c */ /* 0x080fec000004182c */
[C---:B------:R-:W-:Y:S01]  /*c2a0*/  HMMA.16816.F32.BF16 R48, R112.reuse, R122, R48 ;  /* 0x0000007a7030723c */ /* 0x040fe20000041830 */
[----:B------:R-:W3:Y:S04]  /*c2b0*/  LDSM.16.MT88.4 R120, [R225+0xb800] ;  /* 0x00b80000e178783b */ /* 0x000ee80000004200 */
[--C-:B-1----:R-:W-:Y:S01]  /*c2c0*/  FFMA.FTZ R111, R235, UR4, -R106.reuse ;  /* 0x00000004eb6f7c23 */ /* 0x102fe2000801086a */
[-C--:B----4-:R-:W-:Y:S03]  /*c2d0*/  HMMA.16816.F32.BF16 R52, R112, R124.reuse, R52 ;  /* 0x0000007c7034723c */ /* 0x090fe60000041834 */
[----:B------:R1:W-:Y:S02]  /*c2e0*/  MUFU.EX2 R194, R111 ;  /* 0x0000006f00c27308 */ /* 0x0003e40000000800 */
[----:B------:R-:W-:Y:S01]  /*c2f0*/  MOV R235, R186 ;  /* 0x000000ba00eb7202 */ /* 0x000fe20000000f00 */
[C---:B------:R-:W-:Y:S06]  /*c300*/  HMMA.16816.F32.BF16 R56, R116.reuse, R124, R56 ;  /* 0x0000007c7438723c */ /* 0x040fec0000041838 */
[-C--:B------:R-:W-:Y:S06]  /*c310*/  HMMA.16816.F32.BF16 R60, R116, R126.reuse, R60 ;  /* 0x0000007e743c723c */ /* 0x080fec000004183c */
[C---:B------:R-:W-:Y:S01]  /*c320*/  HMMA.16816.F32.BF16 R64, R112.reuse, R126, R64 ;  /* 0x0000007e7040723c */ /* 0x040fe20000041840 */
[----:B------:R-:W4:Y:S04]  /*c330*/  LDSM.16.MT88.4 R124, [R224+0x9c00] ;  /* 0x009c0000e07c783b */ /* 0x000f280000004200 */
[--C-:B-1----:R-:W-:Y:S01]  /*c340*/  FFMA.FTZ R111, R217, UR4, -R105.reuse ;  /* 0x00000004d96f7c23 */ /* 0x102fe20008010869 */
[-C--:B------:R-:W-:Y:S03]  /*c350*/  HMMA.16816.F32.BF16 R68, R112, R128.reuse, R68 ;  /* 0x000000807044723c */ /* 0x080fe60000041844 */
[----:B------:R-:W-:Y:S02]  /*c360*/  MUFU.EX2 R192, R111 ;  /* 0x0000006f00c07308 */ /* 0x000fe40000000800 */
[----:B------:R-:W-:Y:S01]  /*c370*/  FFMA.FTZ R105, R214, UR4, -R105 ;  /* 0x00000004d6697c23 */ /* 0x000fe20008010869 */
[C---:B------:R-:W-:Y:S07]  /*c380*/  HMMA.16816.F32.BF16 R72, R116.reuse, R128, R72 ;  /* 0x000000807448723c */ /* 0x040fee0000041848 */
[----:B------:R1:W-:Y:S01]  /*c390*/  MUFU.EX2 R191, R105 ;  /* 0x0000006900bf7308 */ /* 0x0003e20000000800 */
[-C--:B------:R-:W-:Y:S03]  /*c3a0*/  HMMA.16816.F32.BF16 R76, R116, R130.reuse, R76 ;  /* 0x00000082744c723c */ /* 0x080fe6000004184c */
[----:B------:R-:W-:Y:S03]  /*c3b0*/  MOV R217, R185 ;  /* 0x000000b900d97202 */ /* 0x000fe60000000f00 */
[C---:B------:R-:W-:Y:S05]  /*c3c0*/  HMMA.16816.F32.BF16 R80, R112.reuse, R130, R80 ;  /* 0x000000827050723c */ /* 0x040fea0000041850 */
[----:B------:R-:W-:Y:S01]  /*c3d0*/  MOV R214, R182 ;  /* 0x000000b600d67202 */ /* 0x000fe20000000f00 */
[-C--:B---3--:R-:W-:Y:S01]  /*c3e0*/  HMMA.16816.F32.BF16 R84, R112, R120.reuse, R84 ;  /* 0x000000787054723c */ /* 0x088fe20000041854 */
[----:B------:R-:W3:Y:S04]  /*c3f0*/  LDSM.16.MT88.4 R180, [R224+0xbc00] ;  /* 0x00bc0000e0b4783b */ /* 0x000ee80000004200 */
[--C-:B-1----:R-:W-:Y:S01]  /*c400*/  FFMA.FTZ R105, R218, UR4, -R106.reuse ;  /* 0x00000004da697c23 */ /* 0x102fe2000801086a */
[C---:B------:R-:W-:Y:S03]  /*c410*/  HMMA.16816.F32.BF16 R88, R116.reuse, R120, R88 ;  /* 0x000000787458723c */ /* 0x040fe60000041858 */
[----:B------:R1:W-:Y:S01]  /*c420*/  MUFU.EX2 R190, R105 ;  /* 0x0000006900be7308 */ /* 0x0003e20000000800 */
[----:B------:R-:W5:Y:S01]  /*c430*/  LDL.LU R218, [R1+0x14] ;  /* 0x0000140001da7983 */ /* 0x000f620000300800 */
[----:B------:R-:W-:Y:S01]  /*c440*/  FFMA.FTZ R106, R216, UR4, -R106 ;  /* 0x00000004d86a7c23 */ /* 0x000fe2000801086a */
[-C--:B------:R-:W-:Y:S05]  /*c450*/  HMMA.16816.F32.BF16 R92, R116, R122.reuse, R92 ;  /* 0x0000007a745c723c */ /* 0x080fea000004185c */
[----:B------:R-:W-:Y:S01]  /*c460*/  MOV R216, R184 ;  /* 0x000000b800d87202 */ /* 0x000fe20000000f00 */
[----:B------:R-:W-:Y:S01]  /*c470*/  HMMA.16816.F32.BF16 R96, R112, R122, R96 ;  /* 0x0000007a7060723c */ /* 0x000fe20000041860 */
[----:B------:R-:W4:Y:S04]  /*c480*/  MUFU.EX2 R189, R106 ;  /* 0x0000006a00bd7308 */ /* 0x000f280000000800 */
[----:B--2---:R-:W-:Y:S01]  /*c490*/  FFMA.FTZ R2, R2, R212, R213 ;  /* 0x000000d402027223 */ /* 0x004fe200000100d5 */
[----:B------:R-:W-:Y:S01]  /*c4a0*/  MOV R213, R163 ;  /* 0x000000a300d57202 */ /* 0x000fe20000000f00 */
[----:B------:R-:W-:Y:S01]  /*c4b0*/  FFMA.FTZ R0, R0, R160, R161 ;  /* 0x000000a000007223 */ /* 0x000fe200000100a1 */
[--C-:B-1----:R-:W-:Y:S02]  /*c4c0*/  FFMA.FTZ R105, R219, UR4, -R109.reuse ;  /* 0x00000004db697c23 */ /* 0x102fe4000801086d */
[----:B------:R-:W2:Y:S01]  /*c4d0*/  LDL.LU R219, [R1+0x10] ;  /* 0x0000100001db7983 */ /* 0x000ea20000300800 */
[----:B------:R-:W-:Y:S01]  /*c4e0*/  MOV R212, R162 ;  /* 0x000000a200d47202 */ /* 0x000fe20000000f00 */
[----:B------:R1:W-:Y:S01]  /*c4f0*/  MUFU.EX2 R187, R105 ;  /* 0x0000006900bb7308 */ /* 0x0003e20000000800 */
[----:B------:R-:W-:Y:S01]  /*c500*/  FADD.FTZ R0, R168, R0 ;  /* 0x00000000a8007221 */ /* 0x000fe20000010000 */
[----:B------:R-:W-:Y:S01]  /*c510*/  FADD.FTZ R2, R169, R2 ;  /* 0x00000002a9027221 */ /* 0x000fe20000010000 */
[----:B----4-:R-:W-:Y:S01]  /*c520*/  F2FP.BF16.F32.PACK_AB R111, R189, R190 ;  /* 0x000000bebd6f723e */ /* 0x010fe200000010ff */
[--C-:B-1----:R-:W-:Y:S01]  /*c530*/  FFMA.FTZ R105, R237, UR4, -R109.reuse ;  /* 0x00000004ed697c23 */ /* 0x102fe2000801086d */
[----:B------:R-:W-:Y:S05]  /*c540*/  MOV R237, R176 ;  /* 0x000000b000ed7202 */ /* 0x000fea0000000f00 */
[----:B------:R1:W4:Y:S02]  /*c550*/  MUFU.EX2 R188, R105 ;  /* 0x0000006900bc7308 */ /* 0x0003240000000800 */
[--C-:B-1----:R-:W-:Y:S01]  /*c560*/  FFMA.FTZ R105, R238, UR4, -R110.reuse ;  /* 0x00000004ee697c23 */ /* 0x102fe2000801086e */
[----:B----4-:R-:W-:Y:S07]  /*c570*/  F2FP.BF16.F32.PACK_AB R176, R188, R187 ;  /* 0x000000bbbcb0723e */ /* 0x010fee00000010ff */
[----:B------:R1:W-:Y:S02]  /*c580*/  MUFU.EX2 R185, R105 ;  /* 0x0000006900b97308 */ /* 0x0003e40000000800 */
[--C-:B-1----:R-:W-:Y:S01]  /*c590*/  FFMA.FTZ R105, R241, UR4, -R110.reuse ;  /* 0x00000004f1697c23 */ /* 0x102fe2000801086e */
[----:B------:R-:W-:Y:S01]  /*c5a0*/  FFMA.FTZ R110, R108, UR4, -R110 ;  /* 0x000000046c6e7c23 */ /* 0x000fe2000801086e */
[----:B------:R-:W-:Y:S06]  /*c5b0*/  F2FP.BF16.F32.PACK_AB R108, R195, R196 ;  /* 0x000000c4c36c723e */ /* 0x000fec00000010ff */
[----:B------:R1:W4:Y:S02]  /*c5c0*/  MUFU.EX2 R186, R105 ;  /* 0x0000006900ba7308 */ /* 0x0003240000000800 */
[--C-:B-1----:R-:W-:Y:S01]  /*c5d0*/  FFMA.FTZ R105, R240, UR4, -R109.reuse ;  /* 0x00000004f0697c23 */ /* 0x102fe2000801086d */
[----:B------:R-:W-:Y:S01]  /*c5e0*/  FFMA.FTZ R109, R239, UR4, -R109 ;  /* 0x00000004ef6d7c23 */ /* 0x000fe2000801086d */
[----:B----4-:R-:W-:Y:S06]  /*c5f0*/  F2FP.BF16.F32.PACK_AB R177, R186, R185 ;  /* 0x000000b9bab1723e */ /* 0x010fec00000010ff */
[----:B------:R-:W-:Y:S10]  /*c600*/  MUFU.EX2 R184, R105 ;  /* 0x0000006900b87308 */ /* 0x000ff40000000800 */
[----:B------:R1:W4:Y:S10]  /*c610*/  MUFU.EX2 R106, R109 ;  /* 0x0000006d006a7308 */ /* 0x0003340000000800 */
[----:B------:R3:W3:Y:S01]  /*c620*/  MUFU.EX2 R105, R110 ;  /* 0x0000006e00697308 */ /* 0x0006e20000000800 */
[----:B-1----:R-:W-:Y:S02]  /*c630*/  F2FP.BF16.F32.PACK_AB R109, R194, R193 ;  /* 0x000000c1c26d723e */ /* 0x002fe400000010ff */
[----:B----4-:R-:W-:Y:S02]  /*c640*/  F2FP.BF16.F32.PACK_AB R178, R106, R184 ;  /* 0x000000b86ab2723e */ /* 0x010fe400000010ff */
[----:B---3--:R-:W-:Y:S02]  /*c650*/  F2FP.BF16.F32.PACK_AB R110, R191, R192 ;  /* 0x000000c0bf6e723e */ /* 0x008fe400000010ff */
[----:B------:R-:W-:Y:S05]  /*c660*/  F2FP.BF16.F32.PACK_AB R179, R105, R107 ;  /* 0x0000006b69b3723e */ /* 0x000fea00000010ff */
[-C--:B------:R-:W-:Y:S01]  /*c670*/  HMMA.16816.F32.BF16 R116, R108, R124.reuse, R4 ;  /* 0x0000007c6c74723c */ /* 0x080fe20000041804 */
[----:B------:R-:W1:Y:S05]  /*c680*/  LDSM.16.MT88.4 R4, [R225+0xbc00] ;  /* 0x00bc0000e104783b */ /* 0x000e6a0000004200 */
[C---:B------:R-:W-:Y:S06]  /*c690*/  HMMA.16816.F32.BF16 R112, R176.reuse, R124, R8 ;  /* 0x0000007cb070723c */ /* 0x040fec0000041808 */
        /* <DEDUP_REMOVED lines=10> */
[C---:B------:R-:W-:Y:S06]  /*c740*/  HMMA.16816.F32.BF16 R140, R108.reuse, R142, R32 ;  /* 0x0000008e6c8c723c */ /* 0x040fec0000041820 */
[-C--:B------:R-:W-:Y:S06]  /*c750*/  HMMA.16816.F32.BF16 R148, R108, R156.reuse, R36 ;  /* 0x0000009c6c94723c */ /* 0x080fec0000041824 */
[C---:B------:R-:W-:Y:S06]  /*c760*/  HMMA.16816.F32.BF16 R144, R176.reuse, R156, R40 ;  /* 0x0000009cb090723c */ /* 0x040fec0000041828 */
[-C--:B------:R-:W-:Y:S06]  /*c770*/  HMMA.16816.F32.BF16 R152, R176, R158.reuse, R44 ;  /* 0x0000009eb098723c */ /* 0x080fec000004182c */
[C---:B------:R-:W-:Y:S06]  /*c780*/  HMMA.16816.F32.BF16 R156, R108.reuse, R158, R48 ;  /* 0x0000009e6c9c723c */ /* 0x040fec0000041830 */
[-C--:B------:R-:W-:Y:S06]  /*c790*/  HMMA.16816.F32.BF16 R164, R108, R172.reuse, R52 ;  /* 0x000000ac6ca4723c */ /* 0x080fec0000041834 */
[C---:B------:R-:W-:Y:S05]  /*c7a0*/  HMMA.16816.F32.BF16 R160, R176.reuse, R172, R56 ;  /* 0x000000acb0a0723c */ /* 0x040fea0000041838 */
[----:B-----5:R-:W-:Y:S06]  /*c7b0*/  FFMA.FTZ R3, R3, R218, R216 ;  /* 0x000000da03037223 */ /* 0x020fec00000100d8 */
[----:B------:R-:W-:Y:S04]  /*c7c0*/  FADD.FTZ R3, R170, R3 ;  /* 0x00000003aa037221 */ /* 0x000fe80000010000 */
[----:B------:R-:W-:Y:S04]  /*c7d0*/  FADD.FTZ R3, R217, R3 ;  /* 0x00000003d9037221 */ /* 0x000fe80000010000 */
[----:B------:R-:W-:Y:S04]  /*c7e0*/  FADD.FTZ R0, R233, R3 ;  /* 0x00000003e9007221 */ /* 0x000fe80000010000 */
[----:B------:R-:W-:Y:S01]  /*c7f0*/  FADD.FTZ R3, R220, R0 ;  /* 0x00000000dc037221 */ /* 0x000fe20000010000 */
[----:B------:R-:W-:Y:S01]  /*c800*/  FADD.FTZ R0, R252, R9 ;  /* 0x00000009fc007221 */ /* 0x000fe20000010000 */
[----:B--2---:R-:W-:Y:S02]  /*c810*/  FFMA.FTZ R100, R100, R219, R237 ;  /* 0x000000db64647223 */ /* 0x004fe400000100ed */
[----:B------:R-:W-:Y:S02]  /*c820*/  FADD.FTZ R9, R221, R3 ;  /* 0x00000003dd097221 */ /* 0x000fe40000010000 */
[----:B------:R-:W-:Y:S01]  /*c830*/  FADD.FTZ R8, R208, R100 ;  /* 0x00000064d0087221 */ /* 0x000fe20000010000 */
[----:B------:R-:W-:Y:S01]  /*c840*/  MOV R208, R211 ;  /* 0x000000d300d07202 */ /* 0x000fe20000000f00 */
[----:B------:R-:W-:Y:S01]  /*c850*/  FADD.FTZ R9, R212, R9 ;  /* 0x00000009d4097221 */ /* 0x000fe20000010000 */
[----:B------:R-:W-:Y:S01]  /*c860*/  MOV R211, R171 ;  /* 0x000000ab00d37202 */ /* 0x000fe20000000f00 */
[----:B------:R-:W-:Y:S01]  /*c870*/  FADD.FTZ R8, R214, R8 ;  /* 0x00000008d6087221 */ /* 0x000fe20000010000 */
[-C--:B------:R-:W-:Y:S03]  /*c880*/  HMMA.16816.F32.BF16 R168, R176, R174.reuse, R60 ;  /* 0x000000aeb0a8723c */ /* 0x080fe6000004183c */
[----:B------:R-:W-:Y:S01]  /*c890*/  FADD.FTZ R9, R211, R9 ;  /* 0x00000009d3097221 */ /* 0x000fe20000010000 */
[----:B------:R-:W-:Y:S01]  /*c8a0*/  FADD.FTZ R8, R234, R8 ;  /* 0x00000008ea087221 */ /* 0x000fe20000010000 */
[----:B------:R-:W-:Y:S01]  /*c8b0*/  MOV R100, R103 ;  /* 0x0000006700647202 */ /* 0x000fe20000000f00 */
        /* <DEDUP_REMOVED lines=16> */
[----:B------:R-:W-:Y:S01]  /*c9c0*/  FADD.FTZ R0, R208, R3 ;  /* 0x00000003d0007221 */ /* 0x000fe20000010000 */
[----:B------:R-:W-:Y:S04]  /*c9d0*/  HMMA.16816.F32.BF16 R96, R108, R6, R96 ;  /* 0x000000066c60723c */ /* 0x000fe80000041860 */
[----:B------:R-:W-:Y:S01]  /*c9e0*/  FADD.FTZ R3, R245, R2 ;  /* 0x00000002f5037221 */ /* 0x000fe20000010000 */
[----:B------:R-:W-:Y:S01]  /*c9f0*/  FADD.FTZ R2, R203, R8 ;  /* 0x00000008cb027221 */ /* 0x000fe20000010000 */
[----:B------:R-:W-:Y:S01]  /*ca00*/  FADD.FTZ R10, R243, R0 ;  /* 0x00000000f30a7221 */ /* 0x000fe20000010000 */
[----:B------:R-:W-:Y:S01]  /*ca10*/  FADD.FTZ R0, R242, R9 ;  /* 0x00000009f2007221 */ /* 0x000fe20000010000 */
[----:B------:R-:W-:Y:S03]  /*ca20*/  FADD.FTZ R3, R201, R3 ;  /* 0x00000003c9037221 */ /* 0x000fe60000010000 */
        /* <DEDUP_REMOVED lines=11> */
[----:B------:R-:W-:Y:S02]  /*cae0*/  FADD.FTZ R2, R209, R9 ;  /* 0x00000009d1027221 */ /* 0x000fe40000010000 */
        /* <DEDUP_REMOVED lines=16> */
[----:B------:R-:W-:Y:S01]  /*cbf0*/  MOV R106, R101 ;  /* 0x00000065006a7202 */ /* 0x000fe20000000f00 */
[----:B------:R-:W-:Y:S01]  /*cc00*/  STL [R1+0x10], R5 ;  /* 0x0000100501007387 */ /* 0x000fe20000100800 */
[----:B------:R-:W-:Y:S03]  /*cc10*/  MOV R105, R102 ;  /* 0x0000006600697202 */ /* 0x000fe60000000f00 */
[----:B------:R1:W-:Y:S04]  /*cc20*/  STL [R1+0x14], R3 ;  /* 0x0000140301007387 */ /* 0x0003e80000100800 */
[----:B------:R2:W-:Y:S04]  /*cc30*/  STL [R1+0x18], R2 ;  /* 0x0000180201007387 */ /* 0x0005e80000100800 */
[----:B------:R2:W-:Y:S01]  /*cc40*/  STL [R1+0x1c], R0 ;  /* 0x00001c0001007387 */ /* 0x0005e20000100800 */
[----:B-1----:R-:W-:Y:S01]  /*cc50*/  MOV R3, R104 ;  /* 0x0000006800037202 */ /* 0x002fe20000000f00 */
[----:B------:R-:W-:Y:S06]  /*cc60*/  @P0 BRA `(.L_x_386) ;  /* 0xffffffc800240947 */ /* 0x000fec000383ffff */
.L_x_385:
[----:B--2---:R-:W2:Y:S04]  /*cc70*/  LDL.LU R2, [R1+0x10] ;  /* 0x0000100001027983 */ /* 0x004ea80000300800 */
[----:B------:R-:W3:Y:S04]  /*cc80*/  LDL.LU R7, [R1+0x14] ;  /* 0x0000140001077983 */ /* 0x000ee80000300800 */
[----:B------:R-:W4:Y:S04]  /*cc90*/  LDL.LU R6, [R1+0x18] ;  /* 0x0000180001067983 */ /* 0x000f280000300800 */
[----:B------:R-:W5:Y:S01]  /*cca0*/  LDL.LU R5, [R1+0x1c] ;  /* 0x00001c0001057983 */ /* 0x000f620000300800 */
[----:B------:R-:W1:Y:S01]  /*ccb0*/  S2UR UR4, SR_CgaCtaId ;  /* 0x00000000000479c3 */ /* 0x000e620000008800 */
[----:B------:R-:W-:Y:S01]  /*ccc0*/  UMOV UR5, 0x400 ;  /* 0x0000040000057882 */ /* 0x000fe20000000000 */
[----:B------:R-:W-:Y:S01]  /*ccd0*/  UMOV UR16, URZ ;  /* 0x0000003f00107c82 */ /* 0x000fe20008000000 */
[----:B------:R-:W5:Y:S01]  /*cce0*/  S2R R52, SR_TID.X ;  /* 0x0000000000347919 */ /* 0x000f620000002100 */
[----:B------:R-:W-:Y:S01]  /*ccf0*/  UMOV UR17, URZ ;  /* 0x0000003f00117c82 */ /* 0x000fe20008000000 */
[----:B------:R-:W-:Y:S03]  /*cd00*/  BSSY B0, `(.L_x_389) ;  /* 0x0000161000007945 */ /* 0x000fe60003800000 */
[----:B------:R-:W5:Y:S08]  /*cd10*/  S2UR UR11, SR_CTAID.Y ;  /* 0x00000000000b79c3 */ /* 0x000f700000002600 */
[----:B------:R-:W5:Y:S01]  /*cd20*/  S2UR UR10, SR_CTAID.X ;  /* 0x00000000000a79c3 */ /* 0x000f620000002500 */
[----:B-1----:R-:W-:-:S03]  /*cd30*/  ULEA UR4, UR4, UR5, 0x18 ;  /* 0x0000000504047291 */ /* 0x002fc6000f8ec03f */
[----:B------:R-:W-:Y:S02]  /*cd40*/  ULDC.U8 UR5, c[0x0][0x3d8] ;  /* 0x0000f60000057ab9 */ /* 0x000fe40000000000 */
[----:B------:R-:W-:Y:S01]  /*cd50*/  UISETP.NE.AND UP1, UPT, UR5, URZ, UPT ;  /* 0x0000003f0500728c */ /* 0x000fe2000bf25270 */
[----:B--2---:R-:W1:Y:S04]  /*cd60*/  SHFL.BFLY PT, R0, R2, 0x2, 0x1f ;  /* 0x0c401f0002007f89 */ /* 0x004e6800000e0000 */
[----:B---3--:R-:W2:Y:S04]  /*cd70*/  SHFL.BFLY PT, R4, R7, 0x2, 0x1f ;  /* 0x0c401f0007047f89 */ /* 0x008ea800000e0000 */
[----:B----4-:R-:W3:Y:S01]  /*cd80*/  SHFL.BFLY PT, R3, R6, 0x2, 0x1f ;  /* 0x0c401f0006037f89 */ /* 0x010ee200000e0000 */
[----:B-1----:R-:W-:-:S03]  /*cd90*/  FADD.FTZ R0, R0, R2 ;  /* 0x0000000200007221 */ /* 0x002fc60000010000 */
[----:B-----5:R-:W1:Y:S01]  /*cda0*/  SHFL.BFLY PT, R2, R5, 0x2, 0x1f ;  /* 0x0c401f0005027f89 */ /* 0x020e6200000e0000 */
[----:B--2---:R-:W-:Y:S01]  /*cdb0*/  FADD.FTZ R4, R4, R7 ;  /* 0x0000000704047221 */ /* 0x004fe20000010000 */
[----:B------:R-:W-:Y:S02]  /*cdc0*/  SHF.R.S32.HI R7, RZ, 0x1f, R52 ;  /* 0x0000001fff077819 */ /* 0x000fe40000011434 */
[----:B------:R-:W2:Y:S01]  /*cdd0*/  SHFL.BFLY PT, R49, R0, 0x1, 0x1f ;  /* 0x0c201f0000317f89 */ /* 0x000ea200000e0000 */
[----:B---3--:R-:W-:Y:S01]  /*cde0*/  FADD.FTZ R3, R3, R6 ;  /* 0x0000000603037221 */ /* 0x008fe20000010000 */
[CC--:B------:R-:W-:Y:S02]  /*cdf0*/  LEA.HI R14, R7.reuse, R52.reuse, RZ, 0x5 ;  /* 0x00000034070e7211 */ /* 0x0c0fe400078f28ff */
[----:B------:R-:W3:Y:S01]  /*ce00*/  SHFL.BFLY PT, R50, R4, 0x1, 0x1f ;  /* 0x0c201f0004327f89 */ /* 0x000ee200000e0000 */
[----:B------:R-:W-:Y:S01]  /*ce10*/  LEA.HI R7, R7, R52, RZ, 0x2 ;  /* 0x0000003407077211 */ /* 0x000fe200078f10ff */
[----:B-1----:R-:W-:-:S02]  /*ce20*/  FADD.FTZ R2, R2, R5 ;  /* 0x0000000502027221 */ /* 0x002fc40000010000 */
[----:B------:R-:W1:Y:S01]  /*ce30*/  SHFL.BFLY PT, R5, R3, 0x1, 0x1f ;  /* 0x0c201f0003057f89 */ /* 0x000e6200000e0000 */
[----:B--2---:R-:W-:Y:S01]  /*ce40*/  FADD.FTZ R49, R0, R49 ;  /* 0x0000003100317221 */ /* 0x004fe20000010000 */
[----:B------:R-:W-:Y:S02]  /*ce50*/  MOV R0, 0x3f800000 ;  /* 0x3f80000000007802 */ /* 0x000fe40000000f00 */
[----:B------:R-:W2:Y:S01]  /*ce60*/  SHFL.BFLY PT, R6, R2, 0x1, 0x1f ;  /* 0x0c201f0002067f89 */ /* 0x000ea200000e0000 */
[----:B---3--:R-:W-:Y:S01]  /*ce70*/  FADD.FTZ R50, R4, R50 ;  /* 0x0000003204327221 */ /* 0x008fe20000010000 */
[----:B------:R-:W-:Y:S02]  /*ce80*/  FSETP.NE.FTZ.AND P5, PT, R49, RZ, PT ;  /* 0x000000ff3100720b */ /* 0x000fe40003fb5000 */
[----:B------:R-:W-:Y:S02]  /*ce90*/  LOP3.LUT R4, R14, 0xffffffe0, RZ, 0xc0, !PT ;  /* 0xffffffe00e047812 */ /* 0x000fe400078ec0ff */
[----:B------:R-:W-:-:S02]  /*cea0*/  FSETP.NE.FTZ.AND P4, PT, R50, RZ, PT ;  /* 0x000000ff3200720b */ /* 0x000fc40003f95000 */
[----:B------:R-:W-:Y:S02]  /*ceb0*/  IADD3 R4, -R4, R52, RZ ;  /* 0x0000003404047210 */ /* 0x000fe40007ffe1ff */
[----:B------:R-:W-:Y:S02]  /*cec0*/  SHF.R.S32.HI R14, RZ, 0x5, R14 ;  /* 0x00000005ff0e7819 */ /* 0x000fe4000001140e */
[----:B------:R-:W-:-:S03]  /*ced0*/  LOP3.LUT P6, RZ, R4, 0x3, RZ, 0xc0, !PT ;  /* 0x0000000304ff7812 */ /* 0x000fc600078cc0ff */
[----:B------:R-:W3:Y:S01]  /*cee0*/  @P5 MUFU.RCP R0, R49 ;  /* 0x0000003100005308 */ /* 0x000ee20000001000 */
[----:B-1----:R-:W-:Y:S01]  /*cef0*/  FADD.FTZ R48, R3, R5 ;  /* 0x0000000503307221 */ /* 0x002fe20000010000 */
[----:B------:R-:W-:Y:S02]  /*cf00*/  LOP3.LUT R5, R7, 0xfffffffc, RZ, 0xc0, !PT ;  /* 0xfffffffc07057812 */ /* 0x000fe400078ec0ff */
[----:B------:R-:W-:Y:S01]  /*cf10*/  MOV R3, 0x3f800000 ;  /* 0x3f80000000037802 */ /* 0x000fe20000000f00 */
[----:B--2---:R-:W-:Y:S01]  /*cf20*/  FADD.FTZ R51, R2, R6 ;  /* 0x0000000602337221 */ /* 0x004fe20000010000 */
[----:B------:R-:W-:Y:S02]  /*cf30*/  FSETP.NE.FTZ.AND P3, PT, R48, RZ, PT ;  /* 0x000000ff3000720b */ /* 0x000fe40003f75000 */
[----:B------:R-:W-:Y:S02]  /*cf40*/  MOV R2, 0x3f800000 ;  /* 0x3f80000000027802 */ /* 0x000fe40000000f00 */
[----:B------:R-:W-:Y:S01]  /*cf50*/  FSETP.NE.FTZ.AND P2, PT, R51, RZ, PT ;  /* 0x000000ff3300720b */ /* 0x000fe20003f55000 */
[----:B------:R-:W1:Y:S01]  /*cf60*/  @P4 MUFU.RCP R3, R50 ;  /* 0x0000003200034308 */ /* 0x000e620000001000 */
[----:B------:R-:W-:Y:S01]  /*cf70*/  IADD3 R52, -R5, R52, RZ ;  /* 0x0000003405347210 */ /* 0x000fe20007ffe1ff */
[C---:B---3--:R-:W-:Y:S01]  /*cf80*/  FMUL.FTZ R116, R0.reuse, R116 ;  /* 0x0000007400747220 */ /* 0x048fe20000410000 */
        /* <DEDUP_REMOVED lines=23> */
[----:B------:R-:W-:Y:S01]  /*d100*/  MOV R0, 0x3f800000 ;  /* 0x3f80000000007802 */ /* 0x000fe20000000f00 */
        /* <DEDUP_REMOVED lines=8> */
[----:B------:R-:W1:Y:S01]  /*d190*/  @P2 MUFU.RCP R0, R51 ;  /* 0x0000003300002308 */ /* 0x000e620000001000 */
        /* <DEDUP_REMOVED lines=8> */
[C---:B--2---:R-:W-:Y:S01]  /*d220*/  FMUL.FTZ R112, R2.reuse, R112 ;  /* 0x0000007002707220 */ /* 0x044fe20000410000 */
[C---:B------:R-:W-:Y:S01]  /*d230*/  FMUL.FTZ R47, R2.reuse, R113 ;  /* 0x00000071022f7220 */ /* 0x040fe20000410000 */
[C---:B------:R-:W-:Y:S01]  /*d240*/  FMUL.FTZ R120, R2.reuse, R120 ;  /* 0x0000007802787220 */ /* 0x040fe20000410000 */
[C---:B------:R-:W-:Y:S01]  /*d250*/  FMUL.FTZ R46, R2.reuse, R121 ;  /* 0x00000079022e7220 */ /* 0x040fe20000410000 */
[C---:B------:R-:W-:Y:S01]  /*d260*/  FMUL.FTZ R128, R2.reuse, R128 ;  /* 0x0000008002807220 */ /* 0x040fe20000410000 */
[C---:B------:R-:W-:Y:S01]  /*d270*/  FMUL.FTZ R39, R2.reuse, R129 ;  /* 0x0000008102277220 */ /* 0x040fe20000410000 */
[C---:B------:R-:W-:Y:S01]  /*d280*/  FMUL.FTZ R136, R2.reuse, R136 ;  /* 0x0000008802887220 */ /* 0x040fe20000410000 */
[----:B------:R-:W-:Y:S01]  /*d290*/  FMUL.FTZ R36, R2, R137 ;  /* 0x0000008902247220 */ /* 0x000fe20000410000 */
        /* <DEDUP_REMOVED lines=52> */
[----:B------:R-:W-:Y:S01]  /*d5e0*/  FMUL.FTZ R6, R3, R99 ;  /* 0x0000006303067220 */ /* 0x000fe20000410000 */
[----:B------:R-:W-:-:S02]  /*d5f0*/  IADD3 R2, R0, -R2, RZ ;  /* 0x8000000200027210 */ /* 0x000fc40007ffe0ff */
[----:B------:R-:W-:Y:S02]  /*d600*/  F2FP.BF16.F32.PACK_AB R45, R45, R116 ;  /* 0x000000742d2d723e */ /* 0x000fe400000010ff */
[----:B------:R-:W-:Y:S02]  /*d610*/  LEA.HI R0, R2, R2, RZ, 0x1 ;  /* 0x0000000202007211 */ /* 0x000fe400078f08ff */
[----:B------:R-:W-:Y:S02]  /*d620*/  F2FP.BF16.F32.PACK_AB R44, R44, R118 ;  /* 0x000000762c2c723e */ /* 0x000fe400000010ff */
[----:B------:R-:W-:Y:S02]  /*d630*/  LOP3.LUT R3, R0, 0x3fffffe, RZ, 0xc0, !PT ;  /* 0x03fffffe00037812 */ /* 0x000fe400078ec0ff */
[----:B------:R-:W-:Y:S02]  /*d640*/  SHF.R.S32.HI R9, RZ, 0x1, R0 ;  /* 0x00000001ff097819 */ /* 0x000fe40000011400 */
[----:B------:R-:W-:-:S02]  /*d650*/  IADD3 R2, R2, -R3, RZ ;  /* 0x8000000302027210 */ /* 0x000fc40007ffe0ff */
[----:B------:R-:W-:Y:S02]  /*d660*/  SHF.L.U32 R3, R9, 0x6, RZ ;  /* 0x0000000609037819 */ /* 0x000fe400000006ff */
[----:B------:R-:W-:Y:S02]  /*d670*/  LEA R0, R14, R52, 0x8 ;  /* 0x000000340e007211 */ /* 0x000fe400078e40ff */
[----:B------:R-:W-:Y:S02]  /*d680*/  LOP3.LUT R4, R3, 0xc0, RZ, 0xc0, !PT ;  /* 0x000000c003047812 */ /* 0x000fe400078ec0ff */
[----:B------:R-:W-:Y:S02]  /*d690*/  LOP3.LUT R3, R9, 0x1, RZ, 0xc0, !PT ;  /* 0x0000000109037812 */ /* 0x000fe400078ec0ff */
[----:B------:R-:W-:Y:S02]  /*d6a0*/  LEA R0, R2, R0, 0x4 ;  /* 0x0000000002007211 */ /* 0x000fe400078e20ff */
[----:B------:R-:W-:-:S02]  /*d6b0*/  LEA.HI R2, R4, R4, RZ, 0x1d ;  /* 0x0000000404027211 */ /* 0x000fc400078fe8ff */
[----:B------:R-:W-:Y:S02]  /*d6c0*/  ISETP.NE.U32.AND P1, PT, R3, 0x1, PT ;  /* 0x000000010300780c */ /* 0x000fe40003f25070 */
[----:B------:R-:W-:Y:S02]  /*d6d0*/  LEA R0, R0, R2, 0x1 ;  /* 0x0000000200007211 */ /* 0x000fe400078e08ff */
[----:B------:R-:W-:Y:S02]  /*d6e0*/  LOP3.LUT P0, RZ, R9, 0x2, RZ, 0xc0, !PT ;  /* 0x0000000209ff7812 */ /* 0x000fe4000780c0ff */
[----:B------:R-:W-:Y:S01]  /*d6f0*/  LEA R0, R0, UR4, 0x1 ;  /* 0x0000000400007c11 */ /* 0x000fe2000f8e08ff */
[----:B------:R-:W-:Y:S01]  /*d700*/  ULDC.U8 UR4, c[0x0][0x3d9] ;  /* 0x0000f64000047ab9 */ /* 0x000fe20000000000 */
[----:B------:R-:W-:Y:S01]  /*d710*/  MOV R3, 0x20 ;  /* 0x0000002000037802 */ /* 0x000fe20000000f00 */
[----:B------:R-:W-:Y:S01]  /*d720*/  UISETP.NE.AND UP0, UPT, UR4, URZ, UPT ;  /* 0x0000003f0400728c */ /* 0x000fe2000bf05270 */
[----:B------:R-:W-:Y:S01]  /*d730*/  IADD3 R2, R0, -0x10, RZ ;  /* 0xfffffff000027810 */ /* 0x000fe20007ffe0ff */
[----:B------:R-:W-:Y:S01]  /*d740*/  STS [R0], R45 ;  /* 0x0000002d00007388 */ /* 0x000fe20000000800 */
[----:B------:R-:W-:Y:S01]  /*d750*/  SEL R3, R3, 0xffffffe0, !P0 ;  /* 0xffffffe003037807 */ /* 0x000fe20004000000 */
[----:B------:R-:W-:Y:S01]  /*d760*/  UISETP.NE.OR UP2, UPT, UR4, URZ, !UP1 ;  /* 0x0000003f0400728c */ /* 0x000fe2000cf45670 */
[----:B------:R-:W-:Y:S01]  /*d770*/  F2FP.BF16.F32.PACK_AB R43, R43, R124 ;  /* 0x0000007c2b2b723e */ /* 0x000fe200000010ff */
[----:B------:R-:W-:Y:S01]  /*d780*/  STS [R0+0x200], R44 ;  /* 0x0002002c00007388 */ /* 0x000fe20000000800 */
[----:B------:R-:W-:-:S02]  /*d790*/  F2FP.BF16.F32.PACK_AB R42, R42, R126 ;  /* 0x0000007e2a2a723e */ /* 0x000fc400000010ff */
[----:B------:R-:W-:Y:S02]  /*d7a0*/  @P1 IADD3 R2, R0, 0x10, RZ ;  /* 0x0000001000021810 */ /* 0x000fe40007ffe0ff */
[----:B------:R-:W-:Y:S01]  /*d7b0*/  F2FP.BF16.F32.PACK_AB R47, R47, R112 ;  /* 0x000000702f2f723e */ /* 0x000fe200000010ff */
[----:B------:R-:W-:Y:S01]  /*d7c0*/  @UP0 ULDC.64 UR8, c[0x0][0x2c0] ;  /* 0x0000b00000080ab9 */ /* 0x000fe20000000a00 */
[----:B------:R-:W-:Y:S01]  /*d7d0*/  F2FP.BF16.F32.PACK_AB R114, R115, R114 ;  /* 0x000000727372723e */ /* 0x000fe200000010ff */
[----:B------:R-:W-:Y:S01]  /*d7e0*/  STS [R2], R43 ;  /* 0x0000002b02007388 */ /* 0x000fe20000000800 */
[----:B------:R-:W-:Y:S01]  /*d7f0*/  F2FP.BF16.F32.PACK_AB R46, R46, R120 ;  /* 0x000000782e2e723e */ /* 0x000fe200000010ff */
[----:B------:R-:W-:Y:S01]  /*d800*/  @UP0 UIMAD UR15, UR9, UR8, URZ ;  /* 0x00000008090f02a4 */ /* 0x000fe2000f8e023f */
[----:B------:R-:W-:Y:S01]  /*d810*/  F2FP.BF16.F32.PACK_AB R122, R123, R122 ;  /* 0x0000007a7b7a723e */ /* 0x000fe200000010ff */
[----:B------:R-:W-:Y:S01]  /*d820*/  STS [R2+0x200], R42 ;  /* 0x0002002a02007388 */ /* 0x000fe20000000800 */
[----:B------:R-:W-:Y:S01]  /*d830*/  F2FP.BF16.F32.PACK_AB R41, R41, R132 ;  /* 0x000000842929723e */ /* 0x000fe200000010ff */
[----:B------:R-:W1:Y:S01]  /*d840*/  S2UR UR8, SR_CTAID.Z ;  /* 0x00000000000879c3 */ /* 0x000e620000002700 */
[----:B------:R-:W-:Y:S01]  /*d850*/  F2FP.BF16.F32.PACK_AB R40, R40, R134 ;  /* 0x000000862828723e */ /* 0x000fe200000010ff */
[----:B------:R-:W-:Y:S01]  /*d860*/  STS [R0+0x1000], R47 ;  /* 0x0010002f00007388 */ /* 0x000fe20000000800 */
[----:B------:R-:W-:Y:S01]  /*d870*/  IADD3 R4, R0, R3, RZ ;  /* 0x0000000300047210 */ /* 0x000fe20007ffe0ff */
[----:B------:R-:W-:Y:S01]  /*d880*/  @!UP0 ULDC UR6, c[0x0][0x2e4] ;  /* 0x0000b90000068ab9 */ /* 0x000fe20000000800 */
[----:B------:R-:W-:Y:S01]  /*d890*/  F2FP.BF16.F32.PACK_AB R38, R38, R140 ;  /* 0x0000008c2626723e */ /* 0x000fe200000010ff */
[----:B------:R-:W-:Y:S01]  /*d8a0*/  STS [R0+0x1200], R114 ;  /* 0x0012007200007388 */ /* 0x000fe20000000800 */
[----:B------:R-:W-:Y:S01]  /*d8b0*/  F2FP.BF16.F32.PACK_AB R37, R37, R142 ;  /* 0x0000008e2525723e */ /* 0x000fe200000010ff */
[----:B------:R-:W-:Y:S01]  /*d8c0*/  @!UP0 ULDC UR9, c[0x0][0x2c4] ;  /* 0x0000b10000098ab9 */ /* 0x000fe20000000800 */
[----:B------:R-:W-:Y:S01]  /*d8d0*/  IADD3 R3, R3, R2, RZ ;  /* 0x0000000203037210 */ /* 0x000fe20007ffe0ff */
[----:B------:R-:W-:Y:S01]  /*d8e0*/  STS [R2+0x1000], R46 ;  /* 0x0010002e02007388 */ /* 0x000fe20000000800 */
[----:B------:R-:W-:Y:S01]  /*d8f0*/  F2FP.BF16.F32.PACK_AB R39, R39, R128 ;  /* 0x000000802727723e */ /* 0x000fe200000010ff */
[----:B------:R-:W-:Y:S01]  /*d900*/  @!UP0 USEL UR15, UR9, UR6, !UP1 ;  /* 0x00000006090f8287 */ /* 0x000fe2000c800000 */
[----:B------:R-:W-:Y:S01]  /*d910*/  F2FP.BF16.F32.PACK_AB R130, R131, R130 ;  /* 0x000000828382723e */ /* 0x000fe200000010ff */
[----:B------:R-:W-:Y:S01]  /*d920*/  STS [R2+0x1200], R122 ;  /* 0x0012007a02007388 */ /* 0x000fe20000000800 */
[----:B------:R-:W-:Y:S01]  /*d930*/  F2FP.BF16.F32.PACK_AB R36, R36, R136 ;  /* 0x000000882424723e */ /* 0x000fe200000010ff */
[----:B------:R-:W-:Y:S01]  /*d940*/  @!UP0 ULDC UR5, c[0x0][0x270] ;  /* 0x00009c0000058ab9 */ /* 0x000fe20000000800 */
[----:B------:R-:W-:Y:S01]  /*d950*/  F2FP.BF16.F32.PACK_AB R138, R139, R138 ;  /* 0x0000008a8b8a723e */ /* 0x000fe200000010ff */
[----:B------:R-:W-:Y:S01]  /*d960*/  STS [R4], R41 ;  /* 0x0000002904007388 */ /* 0x000fe20000000800 */
[----:B------:R-:W-:Y:S01]  /*d970*/  F2FP.BF16.F32.PACK_AB R35, R35, R148 ;  /* 0x000000942323723e */ /* 0x000fe200000010ff */
[----:B------:R-:W-:Y:S01]  /*d980*/  @UP0 UMOV UR7, 0x1 ;  /* 0x0000000100070882 */ /* 0x000fe20000000000 */
[----:B------:R-:W-:Y:S01]  /*d990*/  F2FP.BF16.F32.PACK_AB R34, R34, R150 ;  /* 0x000000962222723e */ /* 0x000fe200000010ff */
[----:B------:R-:W-:Y:S01]  /*d9a0*/  STS [R4+0x200], R40 ;  /* 0x0002002804007388 */ /* 0x000fe20000000800 */
[----:B------:R-:W-:Y:S01]  /*d9b0*/  F2FP.BF16.F32.PACK_AB R32, R32, R156 ;  /* 0x0000009c2020723e */ /* 0x000fe200000010ff */
[----:B------:R-:W-:Y:S01]  /*d9c0*/  @!UP0 UIMAD UR7, UR15, UR5, URZ ;  /* 0x000000050f0782a4 */ /* 0x000fe2000f8e023f */
[----:B------:R-:W-:Y:S01]  /*d9d0*/  F2FP.BF16.F32.PACK_AB R31, R31, R158 ;  /* 0x0000009e1f1f723e */ /* 0x000fe200000010ff */
[----:B------:R-:W-:Y:S01]  /*d9e0*/  STS [R3], R38 ;  /* 0x0000002603007388 */ /* 0x000fe20000000800 */
[----:B------:R-:W-:Y:S01]  /*d9f0*/  F2FP.BF16.F32.PACK_AB R33, R33, R144 ;  /* 0x000000902121723e */ /* 0x000fe200000010ff */
[----:B------:R-:W-:Y:S01]  /*da00*/  UIMAD UR6, UR11, UR7, URZ ;  /* 0x000000070b0672a4 */ /* 0x000fe2000f8e023f */
[----:B------:R-:W-:Y:S01]  /*da10*/  F2FP.BF16.F32.PACK_AB R146, R147, R146 ;  /* 0x000000929392723e */ /* 0x000fe200000010ff */
[----:B------:R-:W-:Y:S01]  /*da20*/  STS [R3+0x200], R37 ;  /* 0x0002002503007388 */ /* 0x000fe20000000800 */
[----:B------:R-:W-:Y:S01]  /*da30*/  F2FP.BF16.F32.PACK_AB R30, R30, R152 ;  /* 0x000000981e1e723e */ /* 0x000fe200000010ff */
[----:B------:R-:W-:Y:S01]  /*da40*/  @UP0 ULDC UR14, c[0x0][0x2c0] ;  /* 0x0000b000000e0ab9 */ /* 0x000fe20000000800 */
[----:B------:R-:W-:Y:S01]  /*da50*/  F2FP.BF16.F32.PACK_AB R154, R155, R154 ;  /* 0x0000009a9b9a723e */ /* 0x000fe200000010ff */
[----:B------:R-:W-:Y:S01]  /*da60*/  STS [R4+0x1000], R39 ;  /* 0x0010002704007388 */ /* 0x000fe20000000800 */
[----:B------:R-:W-:Y:S01]  /*da70*/  F2FP.BF16.F32.PACK_AB R29, R29, R164 ;  /* 0x000000a41d1d723e */ /* 0x000fe200000010ff */
[----:B------:R-:W-:Y:S01]  /*da80*/  @!UP2 ULDC UR4, c[0x0][0x2c4] ;  /* 0x0000b1000004aab9 */ /* 0x000fe20000000800 */
[----:B------:R-:W-:Y:S01]  /*da90*/  F2FP.BF16.F32.PACK_AB R28, R28, R166 ;  /* 0x000000a61c1c723e */ /* 0x000fe200000010ff */
[----:B------:R-:W-:Y:S01]  /*daa0*/  STS [R4+0x1200], R130 ;  /* 0x0012008204007388 */ /* 0x000fe20000000800 */
[----:B------:R-:W-:Y:S01]  /*dab0*/  F2FP.BF16.F32.PACK_AB R25, R25, R172 ;  /* 0x000000ac1919723e */ /* 0x000fe200000010ff */
[----:B------:R-:W-:Y:S01]  /*dac0*/  @!UP0 UMOV UR14, 0x1 ;  /* 0x00000001000e8882 */ /* 0x000fe20000000000 */
[----:B------:R-:W-:Y:S01]  /*dad0*/  F2FP.BF16.F32.PACK_AB R24, R24, R174 ;  /* 0x000000ae1818723e */ /* 0x000fe200000010ff */
[----:B------:R-:W-:Y:S01]  /*dae0*/  STS [R3+0x1000], R36 ;  /* 0x0010002403007388 */ /* 0x000fe20000000800 */
[----:B------:R-:W-:Y:S01]  /*daf0*/  F2FP.BF16.F32.PACK_AB R27, R27, R160 ;  /* 0x000000a01b1b723e */ /* 0x000fe200000010ff */
[----:B------:R-:W-:Y:S01]  /*db00*/  @!UP2 UIMAD UR4, UR11, UR4, URZ ;  /* 0x000000040b04a2a4 */ /* 0x000fe2000f8e023f */
[----:B------:R-:W-:Y:S01]  /*db10*/  F2FP.BF16.F32.PACK_AB R26, R163, R26 ;  /* 0x0000001aa31a723e */ /* 0x000fe200000010ff */
[----:B------:R-:W-:Y:S01]  /*db20*/  STS [R3+0x1200], R138 ;  /* 0x0012008a03007388 */ /* 0x000fe20000000800 */
[----:B------:R-:W-:Y:S01]  /*db30*/  F2FP.BF16.F32.PACK_AB R23, R23, R168 ;  /* 0x000000a81717723e */ /* 0x000fe200000010ff */
[----:B------:R-:W-:Y:S01]  /*db40*/  USEL UR6, UR6, URZ, UP2 ;  /* 0x0000003f06067287 */ /* 0x000fe20009000000 */
[----:B------:R-:W-:Y:S01]  /*db50*/  F2FP.BF16.F32.PACK_AB R22, R171, R22 ;  /* 0x00000016ab16723e */ /* 0x000fe200000010ff */
[----:B------:R-:W-:Y:S01]  /*db60*/  STS [R0+0x2000], R35 ;  /* 0x0020002300007388 */ /* 0x000fe20000000800 */
[----:B------:R-:W-:Y:S01]  /*db70*/  F2FP.BF16.F32.PACK_AB R21, R21, R68 ;  /* 0x000000441515723e */ /* 0x000fe200000010ff */
[----:B------:R-:W-:Y:S01]  /*db80*/  UIMAD UR5, UR10, UR14, URZ ;  /* 0x0000000e0a0572a4 */ /* 0x000fe2000f8e023f */
[----:B------:R-:W-:Y:S01]  /*db90*/  F2FP.BF16.F32.PACK_AB R20, R20, R70 ;  /* 0x000000461414723e */ /* 0x000fe200000010ff */
[----:B------:R-:W-:Y:S01]  /*dba0*/  STS [R0+0x2200], R34 ;  /* 0x0022002200007388 */ /* 0x000fe20000000800 */
[----:B------:R-:W-:Y:S01]  /*dbb0*/  F2FP.BF16.F32.PACK_AB R17, R17, R80 ;  /* 0x000000501111723e */ /* 0x000fe200000010ff */
[----:B-1----:R-:W-:Y:S01]  /*dbc0*/  UIMAD UR15, UR8, UR15, UR6 ;  /* 0x0000000f080f72a4 */ /* 0x002fe2000f8e0206 */
[----:B------:R-:W-:Y:S01]  /*dbd0*/  F2FP.BF16.F32.PACK_AB R16, R16, R82 ;  /* 0x000000521010723e */ /* 0x000fe200000010ff */
[----:B------:R-:W-:Y:S01]  /*dbe0*/  STS [R2+0x2000], R32 ;  /* 0x0020002002007388 */ /* 0x000fe20000000800 */
[----:B------:R-:W-:Y:S01]  /*dbf0*/  F2FP.BF16.F32.PACK_AB R19, R19, R72 ;  /* 0x000000481313723e */ /* 0x000fe200000010ff */
[----:B------:R-:W-:Y:S01]  /*dc00*/  USHF.L.U32 UR7, UR5, 0x7, URZ ;  /* 0x0000000705077899 */ /* 0x000fe2000800063f */
[----:B------:R-:W-:Y:S01]  /*dc10*/  F2FP.BF16.F32.PACK_AB R18, R75, R18 ;  /* 0x000000124b12723e */ /* 0x000fe200000010ff */
        /* <DEDUP_REMOVED lines=11> */
[----:B------:R-:W-:Y:S01]  /*dcd0*/  F2FP.BF16.F32.PACK_AB R6, R6, R98 ;  /* 0x000000620606723e */ /* 0x000fe200000010ff */
[----:B------:R-:W-:Y:S01]  /*dce0*/  STS [R2+0x3000], R30 ;  /* 0x0030001e02007388 */ /* 0x000fe20000000800 */
[----:B------:R-:W-:Y:S01]  /*dcf0*/  F2FP.BF16.F32.PACK_AB R10, R10, R88 ;  /* 0x000000580a0a723e */ /* 0x000fe200000010ff */
[----:B------:R-:W-:Y:S01]  /*dd00*/  USHF.R.S32.HI UR5, URZ, 0x1f, UR7 ;  /* 0x0000001f3f057899 */ /* 0x000fe20008011407 */
[----:B------:R-:W-:Y:S01]  /*dd10*/  F2FP.BF16.F32.PACK_AB R8, R91, R8 ;  /* 0x000000085b08723e */ /* 0x000fe200000010ff */
[----:B------:R-:W-:Y:S01]  /*dd20*/  STS [R2+0x3200], R154 ;  /* 0x0032009a02007388 */ /* 0x000fe20000000800 */
[----:B------:R-:W-:Y:S01]  /*dd30*/  F2FP.BF16.F32.PACK_AB R5, R5, R92 ;  /* 0x0000005c0505723e */ /* 0x000fe200000010ff */
[----:B------:R-:W-:Y:S01]  /*dd40*/  UIADD3 UR15, UP1, UP0, UR7, UR16, UR15 ;  /* 0x00000010070f7290 */ /* 0x000fe2000f83e00f */
[----:B------:R-:W-:Y:S01]  /*dd50*/  F2FP.BF16.F32.PACK_AB R9, R95, R94 ;  /* 0x0000005e5f09723e */ /* 0x000fe200000010ff */
[----:B------:R-:W-:Y:S02]  /*dd60*/  STS [R4+0x2000], R29 ;  /* 0x0020001d04007388 */ /* 0x000fe40000000800 */
[----:B------:R-:W-:-:S02]  /*dd70*/  UIADD3.X UR16, UR5, UR17, UR6, UP1, UP0 ;  /* 0x0000001105107290 */ /* 0x000fc40008fe0406 */
        /* <DEDUP_REMOVED lines=8> */
[----:B------:R2:W-:Y:S04]  /*de00*/  STS [R0+0x4200], R20 ;  /* 0x0042001400007388 */ /* 0x0005e80000000800 */
[----:B------:R3:W-:Y:S04]  /*de10*/  STS [R2+0x4000], R17 ;  /* 0x0040001102007388 */ /* 0x0007e80000000800 */
[----:B------:R4:W-:Y:S04]  /*de20*/  STS [R2+0x4200], R16 ;  /* 0x0042001002007388 */ /* 0x0009e80000000800 */
[----:B------:R5:W-:Y:S04]  /*de30*/  STS [R0+0x5000], R19 ;  /* 0x0050001300007388 */ /* 0x000be80000000800 */
[----:B------:R5:W-:Y:S01]  /*de40*/  STS [R0+0x5200], R18 ;  /* 0x0052001200007388 */ /* 0x000be20000000800 */
[----:B-1----:R-:W1:Y:S03]  /*de50*/  LDC.64 R22, c[0x0][0x2a0] ;  /* 0x0000a800ff167b82 */ /* 0x002e660000000a00 */
[----:B------:R-:W-:Y:S04]  /*de60*/  STS [R2+0x5000], R15 ;  /* 0x0050000f02007388 */ /* 0x000fe80000000800 */
[----:B------:R5:W-:Y:S01]  /*de70*/  STS [R2+0x5200], R13 ;  /* 0x0052000d02007388 */ /* 0x000be20000000800 */
[----:B--2---:R-:W2:Y:S03]  /*de80*/  LDC.64 R20, c[0x0][0x290] ;  /* 0x0000a400ff147b82 */ /* 0x004ea60000000a00 */
[----:B------:R-:W-:Y:S01]  /*de90*/  STS [R4+0x4000], R12 ;  /* 0x0040000c04007388 */ /* 0x000fe20000000800 */
[----:B---3--:R-:W-:-:S03]  /*dea0*/  MOV R17, 0x7f800000 ;  /* 0x7f80000000117802 */ /* 0x008fc60000000f00 */
[----:B------:R-:W-:Y:S01]  /*deb0*/  STS [R4+0x4200], R11 ;  /* 0x0042000b04007388 */ /* 0x000fe20000000800 */
[----:B----4-:R-:W-:-:S03]  /*dec0*/  MOV R16, 0x7f800000 ;  /* 0x7f80000000107802 */ /* 0x010fc60000000f00 */
[----:B------:R3:W-:Y:S01]  /*ded0*/  STS [R3+0x4000], R7 ;  /* 0x0040000703007388 */ /* 0x0007e20000000800 */
[----:B-----5:R-:W-:-:S03]  /*dee0*/  MOV R19, 0x7f800000 ;  /* 0x7f80000000137802 */ /* 0x020fc60000000f00 */
[----:B------:R4:W-:Y:S01]  /*def0*/  STS [R3+0x4200], R6 ;  /* 0x0042000603007388 */ /* 0x0009e20000000800 */
[----:B------:R-:W5:Y:S01]  /*df00*/  @P5 MUFU.LG2 R0, R49 ;  /* 0x0000003100005308 */ /* 0x000f620000000c00 */
[----:B------:R-:W-:Y:S02]  /*df10*/  MOV R18, 0x7f800000 ;  /* 0x7f80000000127802 */ /* 0x000fe40000000f00 */
[----:B------:R-:W-:Y:S04]  /*df20*/  STS [R4+0x5000], R10 ;  /* 0x0050000a04007388 */ /* 0x000fe80000000800 */
[----:B------:R1:W-:Y:S01]  /*df30*/  STS [R4+0x5200], R8 ;  /* 0x0052000804007388 */ /* 0x0003e20000000800 */
[----:B------:R-:W4:Y:S03]  /*df40*/  @P3 MUFU.LG2 R2, R48 ;  /* 0x0000003000023308 */ /* 0x000f260000000c00 */
[----:B------:R2:W-:Y:S04]  /*df50*/  STS [R3+0x5000], R5 ;  /* 0x0050000503007388 */ /* 0x0005e80000000800 */
[----:B------:R2:W-:Y:S01]  /*df60*/  STS [R3+0x5200], R9 ;  /* 0x0052000903007388 */ /* 0x0005e20000000800 */
[----:B-----5:R-:W-:Y:S01]  /*df70*/  @P5 FMUL.FTZ R0, R0, 0.69314718246459960938 ;  /* 0x3f31721800005820 */ /* 0x020fe20000410000 */
[----:B---3--:R-:W3:Y:S01]  /*df80*/  @P5 LDC R7, c[0x0][0x2e8] ;  /* 0x0000ba00ff075b82 */ /* 0x008ee20000000800 */
[----:B----4-:R-:W-:-:S07]  /*df90*/  @P3 FMUL.FTZ R2, R2, 0.69314718246459960938 ;  /* 0x3f31721802023820 */ /* 0x010fce0000410000 */
[----:B------:R-:W4:Y:S01]  /*dfa0*/  @P3 LDC R6, c[0x0][0x2e8] ;  /* 0x0000ba00ff063b82 */ /* 0x000f220000000800 */
[----:B-1----:R-:W1:Y:S07]  /*dfb0*/  @P4 MUFU.LG2 R8, R50 ;  /* 0x0000003200084308 */ /* 0x002e6e0000000c00 */
[----:B--2---:R-:W2:Y:S01]  /*dfc0*/  @P2 LDC R5, c[0x0][0x2e8] ;  /* 0x0000ba00ff052b82 */ /* 0x004ea20000000800 */
[----:B------:R-:W5:Y:S07]  /*dfd0*/  @P2 MUFU.LG2 R4, R51 ;  /* 0x0000003300042308 */ /* 0x000f6e0000000c00 */
[----:B------:R-:W2:Y:S01]  /*dfe0*/  @P4 LDC R9, c[0x0][0x2e8] ;  /* 0x0000ba00ff094b82 */ /* 0x000ea20000000800 */
[----:B---3--:R-:W-:Y:S01]  /*dff0*/  @P5 FFMA.FTZ R19, R104, R7, R0 ;  /* 0x0000000768135223 */ /* 0x008fe20000010000 */
[----:B-1----:R-:W-:Y:S01]  /*e000*/  @P4 FMUL.FTZ R3, R8, 0.69314718246459960938 ;  /* 0x3f31721808034820 */ /* 0x002fe20000410000 */
[----:B----4-:R-:W-:Y:S01]  /*e010*/  @P3 FFMA.FTZ R16, R102, R6, R2 ;  /* 0x0000000666103223 */ /* 0x010fe20000010002 */
[----:B-----5:R-:W-:-:S04]  /*e020*/  @P2 FMUL.FTZ R0, R4, 0.69314718246459960938 ;  /* 0x3f31721804002820 */ /* 0x020fc80000410000 */
[----:B--2---:R-:W-:Y:S01]  /*e030*/  @P2 FFMA.FTZ R17, R101, R5, R0 ;  /* 0x0000000565112223 */ /* 0x004fe20000010000 */
[----:B------:R-:W-:Y:S01]  /*e040*/  @P4 FFMA.FTZ R18, R103, R9, R3 ;  /* 0x0000000967124223 */ /* 0x000fe20000010003 */
[----:B------:R-:W-:Y:S06]  /*e050*/  BAR.SYNC.DEFER_BLOCKING 0x0 ;  /* 0x0000000000007b1d */ /* 0x000fec0000010000 */
[----:B------:R-:W-:Y:S05]  /*e060*/  @P6 BRA `(.L_x_390) ;  /* 0x0000000000a86947 */ /* 0x000fea0003800000 */
[----:B------:R-:W2:Y:S01]  /*e070*/  LDL.LU R53, [R1+0x68] ;  /* 0x0000680001357983 */ /* 0x000ea20000300800 */
[----:B------:R-:W-:Y:S01]  /*e080*/  SHF.R.S32.HI R0, RZ, 0x1f, R14 ;  /* 0x0000001fff007819 */ /* 0x000fe2000001140e */
[----:B------:R-:W-:-:S03]  /*e090*/  UIMAD UR4, UR10, -0x80, UR9 ;  /* 0xffffff800a0478a4 */ /* 0x000fc6000f8e0209 */
[----:B------:R-:W-:-:S04]  /*e0a0*/  LEA.HI R0, R0, R14, RZ, 0x2 ;  /* 0x0000000e00007211 */ /* 0x000fc800078f10ff */
[----:B------:R-:W-:-:S05]  /*e0b0*/  LOP3.LUT R0, R0, 0xffffffc, RZ, 0xc0, !PT ;  /* 0x0ffffffc00007812 */ /* 0x000fca00078ec0ff */
[----:B------:R-:W-:-:S04]  /*e0c0*/  IMAD.IADD R0, R14, 0x1, -R0 ;  /* 0x000000010e007824 */ /* 0x000fc800078e0a00 */
[----:B--2---:R-:W-:-:S04]  /*e0d0*/  IMAD R0, R0, 0x10, R53 ;  /* 0x0000001000007824 */ /* 0x004fc800078e0235 */
        /* <DEDUP_REMOVED lines=12> */
[----:B------:R-:W2:Y:S02]  /*e1a0*/  @!P5 LDC.64 R8, c[0x0][0x2b0] ;  /* 0x0000ac00ff08db82 */ /* 0x000ea40000000a00 */
[----:B------:R-:W-:Y:S01]  /*e1b0*/  @!P6 LEA.HI.X.SX32 R6, R3, UR16, 0x1, P0 ;  /* 0x000000100306ec11 */ /* 0x000fe200080f0eff */
[----:B------:R-:W-:Y:S01]  /*e1c0*/  @!P3 IMAD R3, R4, UR14, RZ ;  /* 0x0000000e0403bc24 */ /* 0x000fe2000f8e02ff */
[----:B------:R-:W-:-:S04]  /*e1d0*/  @!P5 IADD3 R7, P0, R2, UR15, RZ ;  /* 0x0000000f0207dc10 */ /* 0x000fc8000ff1e0ff */
[----:B------:R-:W3:Y:S01]  /*e1e0*/  @!P4 LDC.64 R12, c[0x0][0x2b0] ;  /* 0x0000ac00ff0ccb82 */ /* 0x000ee20000000a00 */
[----:B------:R-:W-:-:S07]  /*e1f0*/  @!P5 LEA.HI.X.SX32 R2, R2, UR16, 0x1, P0 ;  /* 0x000000100202dc11 */ /* 0x000fce00080f0eff */
[----:B------:R-:W4:Y:S01]  /*e200*/  @!P3 LDC.64 R14, c[0x0][0x2b0] ;  /* 0x0000ac00ff0ebb82 */ /* 0x000f220000000a00 */
[----:B-1----:R-:W-:-:S04]  /*e210*/  @!P6 LEA R10, P1, R0, R10, 0x2 ;  /* 0x0000000a000ae211 */ /* 0x002fc800078210ff */
[----:B------:R-:W-:Y:S02]  /*e220*/  @!P6 LEA.HI.X R11, R0, R11, R6, 0x2, P1 ;  /* 0x0000000b000be211 */ /* 0x000fe400008f1406 */
[----:B------:R-:W-:Y:S02]  /*e230*/  @!P4 IADD3 R0, P1, R5, UR15, RZ ;  /* 0x0000000f0500cc10 */ /* 0x000fe4000ff3e0ff */
[----:B--2---:R-:W-:Y:S01]  /*e240*/  @!P5 LEA R6, P2, R7, R8, 0x2 ;  /* 0x000000080706d211 */ /* 0x004fe200078410ff */
[----:B------:R1:W-:Y:S01]  /*e250*/  @!P6 STG.E desc[UR12][R10.64], R19 ;  /* 0x000000130a00e986 */ /* 0x0003e2000c10190c */
[----:B------:R-:W-:Y:S02]  /*e260*/  @!P3 IADD3 R8, P0, R3, UR15, RZ ;  /* 0x0000000f0308bc10 */ /* 0x000fe4000ff1e0ff */
[----:B------:R-:W-:Y:S02]  /*e270*/  @!P4 LEA.HI.X.SX32 R5, R5, UR16, 0x1, P1 ;  /* 0x000000100505cc11 */ /* 0x000fe400088f0eff */
[----:B------:R-:W-:-:S02]  /*e280*/  @!P5 LEA.HI.X R7, R7, R9, R2, 0x2, P2 ;  /* 0x000000090707d211 */ /* 0x000fc400010f1402 */
[----:B------:R-:W-:Y:S02]  /*e290*/  @!P3 LEA.HI.X.SX32 R3, R3, UR16, 0x1, P0 ;  /* 0x000000100303bc11 */ /* 0x000fe400080f0eff */
[C---:B---3--:R-:W-:Y:S01]  /*e2a0*/  @!P4 LEA R4, P1, R0.reuse, R12, 0x2 ;  /* 0x0000000c0004c211 */ /* 0x048fe200078210ff */
[----:B------:R1:W-:Y:S03]  /*e2b0*/  @!P5 STG.E desc[UR12][R6.64], R18 ;  /* 0x000000120600d986 */ /* 0x0003e6000c10190c */
[----:B------:R-:W-:Y:S02]  /*e2c0*/  @!P4 LEA.HI.X R5, R0, R13, R5, 0x2, P1 ;  /* 0x0000000d0005c211 */ /* 0x000fe400008f1405 */
[----:B----4-:R-:W-:-:S03]  /*e2d0*/  @!P3 LEA R2, P0, R8, R14, 0x2 ;  /* 0x0000000e0802b211 */ /* 0x010fc600078010ff */
[----:B------:R1:W-:Y:S01]  /*e2e0*/  @!P4 STG.E desc[UR12][R4.64], R16 ;  /* 0x000000100400c986 */ /* 0x0003e2000c10190c */
[----:B------:R-:W-:-:S05]  /*e2f0*/  @!P3 LEA.HI.X R3, R8, R15, R3, 0x2, P0 ;  /* 0x0000000f0803b211 */ /* 0x000fca00000f1403 */
[----:B------:R1:W-:Y:S04]  /*e300*/  @!P3 STG.E desc[UR12][R2.64], R17 ;  /* 0x000000110200b986 */ /* 0x0003e8000c10190c */
.L_x_390:
[----:B------:R-:W-:Y:S05]  /*e310*/  BSYNC B0 ;  /* 0x0000000000007941 */ /* 0x000fea0003800000 */
.L_x_389:
[----:B-1----:R-:W2:Y:S01]  /*e320*/  LDL.LU.64 R6, [R1+0x50] ;  /* 0x0000500001067983 */ /* 0x002ea20000300a00 */
[----:B------:R-:W-:Y:S01]  /*e330*/  USHF.R.S32.HI UR4, URZ, 0x1f, UR11 ;  /* 0x0000001f3f047899 */ /* 0x000fe2000801140b */
[----:B------:R-:W-:Y:S02]  /*e340*/  ULDC.64 UR6, c[0x0][0x298] ;  /* 0x0000a60000067ab9 */ /* 0x000fe40000000a00 */
[----:B------:R-:W3:Y:S03]  /*e350*/  LDL.LU.64 R4, [R1+0x58] ;  /* 0x0000580001047983 */ /* 0x000ee60000300a00 */
[----:B------:R-:W-:Y:S01]  /*e360*/  IMAD R0, R20, UR4, RZ ;  /* 0x0000000414007c24 */ /* 0x000fe2000f8e02ff */
[----:B------:R-:W-:Y:S01]  /*e370*/  USHF.R.S32.HI UR4, URZ, 0x1f, UR8 ;  /* 0x0000001f3f047899 */ /* 0x000fe20008011408 */
[----:B------:R-:W1:Y:S02]  /*e380*/  LDS.128 R44, [R230] ;  /* 0x00000000e62c7984 */ /* 0x000e640000000c00 */
[----:B------:R-:W-:-:S02]  /*e390*/  IMAD R0, R21, UR11, R0 ;  /* 0x0000000b15007c24 */ /* 0x000fc4000f8e0200 */
[----:B------:R-:W4:Y:S04]  /*e3a0*/  LDS.128 R52, [R230+0x2000] ;  /* 0x00200000e6347984 */ /* 0x000f280000000c00 */
[----:B------:R-:W5:Y:S04]  /*e3b0*/  LDS.128 R48, [R230+0x4000] ;  /* 0x00400000e6307984 */ /* 0x000f680000000c00 */
[----:B------:R-:W5:Y:S04]  /*e3c0*/  LDS.128 R40, [R230+0x800] ;  /* 0x00080000e6287984 */ /* 0x000f680000000c00 */
[----:B------:R-:W5:Y:S04]  /*e3d0*/  LDS.128 R28, [R230+0x2800] ;  /* 0x00280000e61c7984 */ /* 0x000f680000000c00 */
[----:B------:R-:W5:Y:S04]  /*e3e0*/  LDS.128 R16, [R230+0x4800] ;  /* 0x00480000e6107984 */ /* 0x000f680000000c00 */
[----:B------:R-:W5:Y:S04]  /*e3f0*/  LDS.128 R36, [R230+0x1000] ;  /* 0x00100000e6247984 */ /* 0x000f680000000c00 */
[----:B------:R-:W5:Y:S04]  /*e400*/  LDS.128 R24, [R230+0x3000] ;  /* 0x00300000e6187984 */ /* 0x000f680000000c00 */
[----:B------:R-:W5:Y:S04]  /*e410*/  LDS.128 R12, [R230+0x5000] ;  /* 0x00500000e60c7984 */ /* 0x000f680000000c00 */
[----:B------:R-:W5:Y:S04]  /*e420*/  LDS.128 R32, [R230+0x1800] ;  /* 0x00180000e6207984 */ /* 0x000f680000000c00 */
[----:B------:R-:W-:Y:S01]  /*e430*/  LDS.128 R8, [R230+0x5800] ;  /* 0x00580000e6087984 */ /* 0x000fe20000000c00 */
[--C-:B--2---:R-:W-:Y:S01]  /*e440*/  SHF.R.S32.HI R3, RZ, 0x1f, R6.reuse ;  /* 0x0000001fff037819 */ /* 0x104fe20000011406 */
[----:B------:R-:W-:-:S04]  /*e450*/  IMAD.MOV.U32 R2, RZ, RZ, R6 ;  /* 0x000000ffff027224 */ /* 0x000fc800078e0006 */
[----:B------:R-:W-:-:S04]  /*e460*/  IMAD.WIDE.U32 R2, R20, UR11, R2 ;  /* 0x0000000b14027c25 */ /* 0x000fc8000f8e0002 */
[----:B------:R-:W-:Y:S02]  /*e470*/  IMAD.IADD R3, R3, 0x1, R0 ;  /* 0x0000000103037824 */ /* 0x000fe400078e0200 */
[C---:B------:R-:W-:Y:S01]  /*e480*/  IMAD R0, R22.reuse, UR4, RZ ;  /* 0x0000000416007c24 */ /* 0x040fe2000f8e02ff */
[----:B------:R-:W-:Y:S01]  /*e490*/  ULDC.64 UR4, c[0x0][0x280] ;  /* 0x0000a00000047ab9 */ /* 0x000fe20000000a00 */
[----:B------:R-:W-:-:S04]  /*e4a0*/  IMAD.WIDE.U32 R2, R22, UR8, R2 ;  /* 0x0000000816027c25 */ /* 0x000fc8000f8e0002 */
[----:B------:R-:W-:Y:S02]  /*e4b0*/  IMAD R0, R23, UR8, R0 ;  /* 0x0000000817007c24 */ /* 0x000fe4000f8e0200 */
[----:B------:R-:W2:Y:S03]  /*e4c0*/  LDS.128 R20, [R230+0x3800] ;  /* 0x00380000e6147984 */ /* 0x000ea60000000c00 */
[----:B------:R-:W-:Y:S01]  /*e4d0*/  IADD3 R3, R3, R0, RZ ;  /* 0x0000000003037210 */ /* 0x000fe20007ffe0ff */
[----:B---3--:R-:W-:Y:S02]  /*e4e0*/  IMAD R0, R5, UR6, RZ ;  /* 0x0000000605007c24 */ /* 0x008fe4000f8e02ff */
[----:B------:R-:W-:-:S04]  /*e4f0*/  IMAD.WIDE.U32 R2, R4, UR6, R2 ;  /* 0x0000000604027c25 */ /* 0x000fc8000f8e0002 */
[----:B------:R-:W-:Y:S01]  /*e500*/  IMAD R0, R4, UR7, R0 ;  /* 0x0000000704007c24 */ /* 0x000fe2000f8e0200 */
[----:B------:R-:W-:Y:S01]  /*e510*/  LEA R6, P0, R2, UR4, 0x1 ;  /* 0x0000000402067c11 */ /* 0x000fe2000f8008ff */
[----:B------:R-:W-:Y:S02]  /*e520*/  USHF.L.U32 UR4, UR6, 0x6, URZ ;  /* 0x0000000606047899 */ /* 0x000fe4000800063f */
[----:B------:R-:W-:Y:S01]  /*e530*/  USHF.L.U64.HI UR6, UR6, 0x6, UR7 ;  /* 0x0000000606067899 */ /* 0x000fe20008010207 */
[----:B------:R-:W-:-:S04]  /*e540*/  IADD3 R0, R3, R0, RZ ;  /* 0x0000000003007210 */ /* 0x000fc80007ffe0ff */
[----:B------:R-:W-:Y:S02]  /*e550*/  LEA.HI.X R7, R2, UR5, R0, 0x1, P0 ;  /* 0x0000000502077c11 */ /* 0x000fe400080f0c00 */
[----:B------:R-:W-:-:S03]  /*e560*/  IADD3 R4, P0, R6, UR4, RZ ;  /* 0x0000000406047c10 */ /* 0x000fc6000ff1e0ff */
[----:B-1----:R-:W-:Y:S01]  /*e570*/  STG.E.128 desc[UR12][R6.64], R44 ;  /* 0x0000002c06007986 */ /* 0x002fe2000c101d0c */
[----:B------:R-:W-:Y:S02]  /*e580*/  IADD3.X R5, R7, UR6, RZ, P0, !PT ;  /* 0x0000000607057c10 */ /* 0x000fe400087fe4ff */
[----:B------:R-:W-:Y:S01]  /*e590*/  IADD3 R2, P0, R4, UR4, RZ ;  /* 0x0000000404027c10 */ /* 0x000fe2000ff1e0ff */
[----:B----4-:R-:W-:Y:S03]  /*e5a0*/  STG.E.128 desc[UR12][R6.64+0x40], R52 ;  /* 0x0000403406007986 */ /* 0x010fe6000c101d0c */
[----:B------:R-:W-:Y:S01]  /*e5b0*/  IADD3.X R3, R5, UR6, RZ, P0, !PT ;  /* 0x0000000605037c10 */ /* 0x000fe200087fe4ff */
[----:B-----5:R1:W-:Y:S04]  /*e5c0*/  STG.E.128 desc[UR12][R6.64+0x80], R48 ;  /* 0x0000803006007986 */ /* 0x0203e8000c101d0c */
[----:B------:R-:W-:Y:S04]  /*e5d0*/  STG.E.128 desc[UR12][R4.64], R40 ;  /* 0x0000002804007986 */ /* 0x000fe8000c101d0c */
[----:B------:R-:W-:Y:S04]  /*e5e0*/  STG.E.128 desc[UR12][R4.64+0x40], R28 ;  /* 0x0000401c04007986 */ /* 0x000fe8000c101d0c */
[----:B------:R-:W-:Y:S04]  /*e5f0*/  STG.E.128 desc[UR12][R4.64+0x80], R16 ;  /* 0x0000801004007986 */ /* 0x000fe8000c101d0c */
[----:B------:R-:W-:Y:S04]  /*e600*/  STG.E.128 desc[UR12][R2.64], R36 ;  /* 0x0000002402007986 */ /* 0x000fe8000c101d0c */
[----:B------:R-:W-:Y:S04]  /*e610*/  STG.E.128 desc[UR12][R2.64+0x40], R24 ;  /* 0x0000401802007986 */ /* 0x000fe8000c101d0c */
[----:B------:R-:W-:Y:S01]  /*e620*/  STG.E.128 desc[UR12][R2.64+0x80], R12 ;  /* 0x0000800c02007986 */ /* 0x000fe2000c101d0c */
[----:B-1----:R-:W-:-:S04]  /*e630*/  IADD3 R6, P0, R2, UR4, RZ ;  /* 0x0000000402067c10 */ /* 0x002fc8000ff1e0ff */
[----:B------:R-:W-:-:S05]  /*e640*/  IADD3.X R7, R3, UR6, RZ, P0, !PT ;  /* 0x0000000603077c10 */ /* 0x000fca00087fe4ff */
[----:B------:R-:W-:Y:S04]  /*e650*/  STG.E.128 desc[UR12][R6.64], R32 ;  /* 0x0000002006007986 */ /* 0x000fe8000c101d0c */
[----:B--2---:R-:W-:Y:S04]  /*e660*/  STG.E.128 desc[UR12][R6.64+0x40], R20 ;  /* 0x0000401406007986 */ /* 0x004fe8000c101d0c */
[----:B------:R-:W-:Y:S01]  /*e670*/  STG.E.128 desc[UR12][R6.64+0x80], R8 ;  /* 0x0000800806007986 */ /* 0x000fe2000c101d0c */
[----:B------:R-:W-:Y:S05]  /*e680*/  EXIT ;  /* 0x000000000000794d */ /* 0x000fea0003800000 */
.L_x_380:
        /* <DEDUP_REMOVED lines=10> */
[----:B------:R-:W-:Y:S01]  /*e730*/  SHF.R.S32.HI R8, RZ, 0x2, R8 ;  /* 0x00000002ff087819 */ /* 0x000fe20000011408 */
[C---:B------:R-:W-:Y:S01]  /*e740*/  IMAD R0, R23.reuse, UR5, R0 ;  /* 0x0000000517007c24 */ /* 0x040fe2000f8e0200 */
[----:B------:R-:W-:Y:S01]  /*e750*/  ULDC.64 UR6, c[0x0][0x298] ;  /* 0x0000a60000067ab9 */ /* 0x000fe20000000a00 */
[----:B------:R-:W-:Y:S01]  /*e760*/  IMAD.IADD R2, R182, 0x1, -R2 ;  /* 0x00000001b6027824 */ /* 0x000fe200078e0a02 */
[----:B------:R-:W-:Y:S01]  /*e770*/  SHF.R.S32.HI R9, RZ, 0x1f, R8 ;  /* 0x0000001fff097819 */ /* 0x000fe20000011408 */
[----:B------:R-:W-:Y:S01]  /*e780*/  VIADD R12, R8, 0x20 ;  /* 0x00000020080c7836 */ /* 0x000fe20000000000 */
[----:B------:R-:W-:Y:S01]  /*e790*/  @!UP1 UISETP.NE.AND UP0, UPT, UR10, URZ, UPT ;  /* 0x0000003f0a00928c */ /* 0x000fe2000bf05270 */
[----:B------:R-:W-:Y:S01]  /*e7a0*/  IMAD.SHL.U32 R2, R2, 0x8, RZ ;  /* 0x0000000802027824 */ /* 0x000fe200078e00ff */
[----:B------:R-:W-:Y:S01]  /*e7b0*/  @UP1 ULDC UR9, c[0x0][0x2c0] ;  /* 0x0000b00000091ab9 */ /* 0x000fe20000000800 */
[----:B------:R-:W-:Y:S01]  /*e7c0*/  ISETP.NE.AND P1, PT, RZ, UR10, PT ;  /* 0x0000000aff007c0c */ /* 0x000fe2000bf25270 */
[----:B------:R-:W-:Y:S01]  /*e7d0*/  @UP1 UIMAD UR9, UR15, UR9, URZ ;  /* 0x000000090f0912a4 */ /* 0x000fe2000f8e023f */
[C---:B------:R-:W-:Y:S01]  /*e7e0*/  VIADD R13, R8.reuse, 0x40 ;  /* 0x00000040080d7836 */ /* 0x040fe20000000000 */
[--C-:B------:R-:W-:Y:S01]  /*e7f0*/  SHF.R.S32.HI R3, RZ, 0x1f, R2.reuse ;  /* 0x0000001fff037819 */ /* 0x100fe20000011402 */
[----:B------:R-:W-:Y:S01]  /*e800*/  VIADD R14, R8, 0x60 ;  /* 0x00000060080e7836 */ /* 0x000fe20000000000 */
[----:B------:R-:W-:Y:S01]  /*e810*/  ISETP.EQ.AND P1, PT, RZ, UR8, P1 ;  /* 0x00000008ff007c0c */ /* 0x000fe20008f22270 */
[----:B------:R-:W-:Y:S01]  /*e820*/  BSSY B0, `(.L_x_391) ;  /* 0x0000046000007945 */ /* 0x000fe20003800000 */
[----:B------:R-:W-:Y:S01]  /*e830*/  LOP3.LUT P3, RZ, R182, 0x3, RZ, 0xc0, !PT ;  /* 0x00000003b6ff7812 */ /* 0x000fe2000786c0ff */
[----:B------:R-:W-:Y:S01]  /*e840*/  IMAD.WIDE.U32 R2, R23, UR4, R2 ;  /* 0x0000000417027c25 */ /* 0x000fe2000f8e0002 */
[----:B------:R-:W-:-:S03]  /*e850*/  ULDC.64 UR4, c[0x0][0x2a0] ;  /* 0x0000a80000047ab9 */ /* 0x000fc60000000a00 */
[----:B------:R-:W-:Y:S02]  /*e860*/  IMAD.IADD R3, R0, 0x1, R3 ;  /* 0x0000000100037824 */ /* 0x000fe400078e0203 */
[----:B------:R-:W-:Y:S02]  /*e870*/  IMAD R0, R4, UR4, RZ ;  /* 0x0000000404007c24 */ /* 0x000fe4000f8e02ff */
[C---:B------:R-:W-:Y:S01]  /*e880*/  IMAD.WIDE.U32 R2, R17.reuse, UR4, R2 ;  /* 0x0000000411027c25 */ /* 0x040fe2000f8e0002 */
[----:B------:R-:W-:Y:S02]  /*e890*/  @!UP1 ULDC UR4, c[0x0][0x2e4] ;  /* 0x0000b90000049ab9 */ /* 0x000fe40000000800 */
[----:B------:R-:W-:Y:S01]  /*e8a0*/  @!UP1 USEL UR9, UR15, UR4, !UP0 ;  /* 0x000000040f099287 */ /* 0x000fe2000c000000 */
[----:B------:R-:W-:Y:S01]  /*e8b0*/  IMAD R0, R17, UR5, R0 ;  /* 0x0000000511007c24 */ /* 0x000fe2000f8e0200 */
[----:B------:R-:W-:Y:S01]  /*e8c0*/  @UP1 UMOV UR5, 0x1 ;  /* 0x0000000100051882 */ /* 0x000fe20000000000 */
[----:B------:R-:W-:Y:S01]  /*e8d0*/  IMAD.WIDE R4, R16, 0x80, R8 ;  /* 0x0000008010047825 */ /* 0x000fe200078e0208 */
[----:B------:R-:W-:-:S02]  /*e8e0*/  @!UP1 ULDC UR4, c[0x0][0x270] ;  /* 0x00009c0000049ab9 */ /* 0x000fc40000000800 */
[----:B------:R-:W-:Y:S01]  /*e8f0*/  @!UP1 UIMAD UR5, UR9, UR4, URZ ;  /* 0x00000004090592a4 */ /* 0x000fe2000f8e023f */
[----:B------:R-:W-:Y:S02]  /*e900*/  IMAD.IADD R3, R0, 0x1, R3 ;  /* 0x0000000100037824 */ /* 0x000fe400078e0203 */
[----:B------:R-:W-:Y:S02]  /*e910*/  IMAD R0, R5, UR6, RZ ;  /* 0x0000000605007c24 */ /* 0x000fe4000f8e02ff */
[----:B------:R-:W-:-:S04]  /*e920*/  IMAD.WIDE.U32 R2, R4, UR6, R2 ;  /* 0x0000000604027c25 */ /* 0x000fc8000f8e0002 */
[----:B------:R-:W-:Y:S01]  /*e930*/  IMAD R0, R4, UR7, R0 ;  /* 0x0000000704007c24 */ /* 0x000fe2000f8e0200 */
[----:B------:R-:W-:Y:S01]  /*e940*/  USHF.L.U64.HI UR7, UR6, 0x6, UR7 ;  /* 0x0000000606077899 */ /* 0x000fe20008010207 */
[C---:B------:R-:W-:Y:S01]  /*e950*/  IMAD R5, R23.reuse, UR5, RZ ;  /* 0x0000000517057c24 */ /* 0x040fe2000f8e02ff */
[----:B------:R-:W-:Y:S01]  /*e960*/  ULDC.64 UR4, c[0x0][0x280] ;  /* 0x0000a00000047ab9 */ /* 0x000fe20000000a00 */
[----:B------:R-:W-:Y:S01]  /*e970*/  IMAD.IADD R0, R0, 0x1, R3 ;  /* 0x0000000100007824 */ /* 0x000fe200078e0203 */
[C---:B------:R-:W-:Y:S01]  /*e980*/  LEA R6, P0, R2.reuse, UR4, 0x1 ;  /* 0x0000000402067c11 */ /* 0x040fe2000f8008ff */
[----:B------:R-:W-:Y:S01]  /*e990*/  IMAD R4, R23, UR15, RZ ;  /* 0x0000000f17047c24 */ /* 0x000fe2000f8e02ff */
[----:B------:R-:W-:Y:S01]  /*e9a0*/  SEL R5, R5, RZ, !P1 ;  /* 0x000000ff05057207 */ /* 0x000fe20004800000 */
[----:B------:R-:W-:Y:S01]  /*e9b0*/  USHF.L.U32 UR4, UR6, 0x6, URZ ;  /* 0x0000000606047899 */ /* 0x000fe2000800063f */
[----:B------:R-:W-:Y:S02]  /*e9c0*/  LEA.HI.X R7, R2, UR5, R0, 0x1, P0 ;  /* 0x0000000502077c11 */ /* 0x000fe400080f0c00 */
[----:B------:R-:W-:Y:S01]  /*e9d0*/  SHF.R.S32.HI R0, RZ, 0x1f, R4 ;  /* 0x0000001fff007819 */ /* 0x000fe20000011404 */
[----:B------:R-:W-:Y:S01]  /*e9e0*/  @UP1 ULDC UR6, c[0x0][0x2c0] ;  /* 0x0000b00000061ab9 */ /* 0x000fe20000000800 */
[----:B------:R-:W-:Y:S01]  /*e9f0*/  @!UP1 UMOV UR6, 0x1 ;  /* 0x0000000100069882 */ /* 0x000fe20000000000 */
[----:B------:R-:W-:Y:S01]  /*ea00*/  IMAD R3, R17, UR9, R5 ;  /* 0x0000000911037c24 */ /* 0x000fe2000f8e0205 */
[----:B------:R-:W-:Y:S01]  /*ea10*/  SEL R10, R0, RZ, P1 ;  /* 0x000000ff000a7207 */ /* 0x000fe20000800000 */
[C---:B------:R-:W-:Y:S01]  /*ea20*/  IMAD R0, R184.reuse, UR6, RZ ;  /* 0x00000006b8007c24 */ /* 0x040fe2000f8e02ff */
[----:B------:R-:W-:Y:S01]  /*ea30*/  IADD3 R5, -R184, UR15, RZ ;  /* 0x0000000fb8057c10 */ /* 0x000fe2000fffe1ff */
[----:B------:R-:W-:Y:S01]  /*ea40*/  STG.E.128 desc[UR12][R6.64], RZ ;  /* 0x000000ff06007986 */ /* 0x000fe2000c101d0c */
[----:B------:R-:W-:-:S02]  /*ea50*/  SEL R2, R4, RZ, P1 ;  /* 0x000000ff04027207 */ /* 0x000fc40000800000 */
[----:B------:R-:W-:Y:S01]  /*ea60*/  IADD3 R4, P0, R6, UR4, RZ ;  /* 0x0000000406047c10 */ /* 0x000fe2000ff1e0ff */
[----:B------:R-:W-:Y:S01]  /*ea70*/  STG.E.128 desc[UR12][R6.64+0x40], RZ ;  /* 0x000040ff06007986 */ /* 0x000fe2000c101d0c */
[-C--:B------:R-:W-:Y:S02]  /*ea80*/  ISETP.GE.OR P6, PT, R8, R5.reuse, P3 ;  /* 0x000000050800720c */ /* 0x080fe40001fc6670 */
[-C--:B------:R-:W-:Y:S01]  /*ea90*/  ISETP.GE.OR P5, PT, R12, R5.reuse, P3 ;  /* 0x000000050c00720c */ /* 0x080fe20001fa6670 */
[----:B------:R1:W-:Y:S01]  /*eaa0*/  STG.E.128 desc[UR12][R6.64+0x80], RZ ;  /* 0x000080ff06007986 */ /* 0x0003e2000c101d0c */
[-C--:B------:R-:W-:Y:S02]  /*eab0*/  ISETP.GE.OR P4, PT, R13, R5.reuse, P3 ;  /* 0x000000050d00720c */ /* 0x080fe40001f86670 */
[----:B------:R-:W-:Y:S02]  /*eac0*/  IADD3 R11, P2, P1, R0, R2, R3 ;  /* 0x00000002000b7210 */ /* 0x000fe4000795e003 */
[----:B------:R-:W-:-:S02]  /*ead0*/  ISETP.GE.OR P3, PT, R14, R5, P3 ;  /* 0x000000050e00720c */ /* 0x000fc40001f66670 */
[----:B------:R-:W-:Y:S02]  /*eae0*/  SHF.R.S32.HI R0, RZ, 0x1f, R0 ;  /* 0x0000001fff007819 */ /* 0x000fe40000011400 */
[----:B------:R-:W-:Y:S02]  /*eaf0*/  SHF.R.S32.HI R3, RZ, 0x1f, R3 ;  /* 0x0000001fff037819 */ /* 0x000fe40000011403 */
[----:B------:R-:W-:Y:S02]  /*eb00*/  IADD3.X R5, R7, UR7, RZ, P0, !PT ;  /* 0x0000000707057c10 */ /* 0x000fe400087fe4ff */
[----:B------:R-:W-:Y:S02]  /*eb10*/  IADD3 R2, P0, R4, UR4, RZ ;  /* 0x0000000404027c10 */ /* 0x000fe4000ff1e0ff */
[----:B------:R-:W-:Y:S01]  /*eb20*/  IADD3.X R10, R0, R10, R3, P2, P1 ;  /* 0x0000000a000a7210 */ /* 0x000fe200017e2403 */
[----:B------:R2:W-:Y:S01]  /*eb30*/  STG.E.128 desc[UR12][R4.64], RZ ;  /* 0x000000ff04007986 */ /* 0x0005e2000c101d0c */
[----:B------:R-:W-:-:S03]  /*eb40*/  IADD3.X R3, R5, UR7, RZ, P0, !PT ;  /* 0x0000000705037c10 */ /* 0x000fc600087fe4ff */
        /* <DEDUP_REMOVED lines=8> */
[----:B------:R2:W-:Y:S04]  /*ebd0*/  STG.E.128 desc[UR12][R6.64+0x40], RZ ;  /* 0x000040ff06007986 */ /* 0x0005e8000c101d0c */
[----:B------:R2:W-:Y:S01]  /*ebe0*/  STG.E.128 desc[UR12][R6.64+0x80], RZ ;  /* 0x000080ff06007986 */ /* 0x0005e2000c101d0c */
[----:B------:R-:W-:Y:S05]  /*ebf0*/  @P6 BRA `(.L_x_392) ;  /* 0x0000000000206947 */ /* 0x000fea0003800000 */
[----:B------:R-:W-:Y:S01]  /*ec00*/  IMAD R0, R8, UR6, RZ ;  /* 0x0000000608007c24 */ /* 0x000fe2000f8e02ff */
[----:B------:R-:W-:-:S04]  /*ec10*/  ULDC.64 UR4, c[0x0][0x2b0] ;  /* 0x0000ac0000047ab9 */ /* 0x000fc80000000a00 */
[----:B--2---:R-:W-:-:S04]  /*ec20*/  IADD3 R3, P0, R0, R11, RZ ;  /* 0x0000000b00037210 */ /* 0x004fc80007f1e0ff */
[----:B------:R-:W-:Y:S02]  /*ec30*/  LEA.HI.X.SX32 R0, R0, R10, 0x1, P0 ;  /* 0x0000000a00007211 */ /* 0x000fe400000f0eff */
[----:B------:R-:W-:-:S04]  /*ec40*/  LEA R2, P0, R3, UR4, 0x2 ;  /* 0x0000000403027c11 */ /* 0x000fc8000f8010ff */
[----:B------:R-:W-:Y:S01]  /*ec50*/  LEA.HI.X R3, R3, UR5, R0, 0x2, P0 ;  /* 0x0000000503037c11 */ /* 0x000fe200080f1400 */
[----:B------:R-:W-:-:S05]  /*ec60*/  IMAD.MOV.U32 R0, RZ, RZ, 0x7f800000 ;  /* 0x7f800000ff007424 */ /* 0x000fca00078e00ff */
[----:B------:R1:W-:Y:S03]  /*ec70*/  STG.E desc[UR12][R2.64], R0 ;  /* 0x0000000002007986 */ /* 0x0003e6000c10190c */
.L_x_392:
[----:B------:R-:W-:Y:S05]  /*ec80*/  BSYNC B0 ;  /* 0x0000000000007941 */ /* 0x000fea0003800000 */
.L_x_391:
[----:B------:R-:W-:Y:S04]  /*ec90*/  BSSY B0, `(.L_x_393) ;  /* 0x000000a000007945 */ /* 0x000fe80003800000 */
[----:B------:R-:W-:Y:S05]  /*eca0*/  @P5 BRA `(.L_x_394) ;  /* 0x0000000000205947 */ /* 0x000fea0003800000 */
[----:B-1----:R-:W-:Y:S01]  /*ecb0*/  IMAD R0, R12, UR6, RZ ;  /* 0x000000060c007c24 */ /* 0x002fe2000f8e02ff */
[----:B------:R-:W-:-:S04]  /*ecc0*/  ULDC.64 UR4, c[0x0][0x2b0] ;  /* 0x0000ac0000047ab9 */ /* 0x000fc80000000a00 */
[----:B--2---:R-:W-:-:S04]  /*ecd0*/  IADD3 R3, P0, R0, R11, RZ ;  /* 0x0000000b00037210 */ /* 0x004fc80007f1e0ff */
[----:B------:R-:W-:Y:S02]  /*ece0*/  LEA.HI.X.SX32 R0, R0, R10, 0x1, P0 ;  /* 0x0000000a00007211 */ /* 0x000fe400000f0eff */
[----:B------:R-:W-:-:S04]  /*ecf0*/  LEA R2, P0, R3, UR4, 0x2 ;  /* 0x0000000403027c11 */ /* 0x000fc8000f8010ff */
[----:B------:R-:W-:Y:S01]  /*ed00*/  LEA.HI.X R3, R3, UR5, R0, 0x2, P0 ;  /* 0x0000000503037c11 */ /* 0x000fe200080f1400 */
[----:B------:R-:W-:-:S05]  /*ed10*/  IMAD.MOV.U32 R0, RZ, RZ, 0x7f800000 ;  /* 0x7f800000ff007424 */ /* 0x000fca00078e00ff */
[----:B------:R3:W-:Y:S03]  /*ed20*/  STG.E desc[UR12][R2.64], R0 ;  /* 0x0000000002007986 */ /* 0x0007e6000c10190c */
.L_x_394:
[----:B------:R-:W-:Y:S05]  /*ed30*/  BSYNC B0 ;  /* 0x0000000000007941 */ /* 0x000fea0003800000 */
.L_x_393:
[----:B------:R-:W-:Y:S04]  /*ed40*/  BSSY B0, `(.L_x_395) ;  /* 0x000000a000007945 */ /* 0x000fe80003800000 */
[----:B------:R-:W-:Y:S05]  /*ed50*/  @P4 BRA `(.L_x_396) ;  /* 0x0000000000204947 */ /* 0x000fea0003800000 */
[----:B-1-3--:R-:W-:Y:S01]  /*ed60*/  IMAD R0, R13, UR6, RZ ;  /* 0x000000060d007c24 */ /* 0x00afe2000f8e02ff */
[----:B------:R-:W-:-:S04]  /*ed70*/  ULDC.64 UR4, c[0x0][0x2b0] ;  /* 0x0000ac0000047ab9 */ /* 0x000fc80000000a00 */
[----:B--2---:R-:W-:-:S04]  /*ed80*/  IADD3 R3, P0, R0, R11, RZ ;  /* 0x0000000b00037210 */ /* 0x004fc80007f1e0ff */
[----:B------:R-:W-:Y:S02]  /*ed90*/  LEA.HI.X.SX32 R0, R0, R10, 0x1, P0 ;  /* 0x0000000a00007211 */ /* 0x000fe400000f0eff */
[----:B------:R-:W-:-:S04]  /*eda0*/  LEA R2, P0, R3, UR4, 0x2 ;  /* 0x0000000403027c11 */ /* 0x000fc8000f8010ff */
[----:B------:R-:W-:Y:S01]  /*edb0*/  LEA.HI.X R3, R3, UR5, R0, 0x2, P0 ;  /* 0x0000000503037c11 */ /* 0x000fe200080f1400 */
[----:B------:R-:W-:-:S05]  /*edc0*/  IMAD.MOV.U32 R0, RZ, RZ, 0x7f800000 ;  /* 0x7f800000ff007424 */ /* 0x000fca00078e00ff */
[----:B------:R4:W-:Y:S03]  /*edd0*/  STG.E desc[UR12][R2.64], R0 ;  /* 0x0000000002007986 */ /* 0x0009e6000c10190c */
.L_x_396:
[----:B------:R-:W-:Y:S05]  /*ede0*/  BSYNC B0 ;  /* 0x0000000000007941 */ /* 0x000fea0003800000 */
.L_x_395:
[----:B------:R-:W-:Y:S05]  /*edf0*/  @P3 EXIT ;  /* 0x000000000000394d */ /* 0x000fea0003800000 */
[----:B-1-34-:R-:W-:Y:S01]  /*ee00*/  IMAD R0, R14, UR6, RZ ;  /* 0x000000060e007c24 */ /* 0x01afe2000f8e02ff */
[----:B------:R-:W-:-:S04]  /*ee10*/  ULDC.64 UR4, c[0x0][0x2b0] ;  /* 0x0000ac0000047ab9 */ /* 0x000fc80000000a00 */
[----:B--2---:R-:W-:-:S04]  /*ee20*/  IADD3 R3, P0, R0, R11, RZ ;  /* 0x0000000b00037210 */ /* 0x004fc80007f1e0ff */
[----:B------:R-:W-:Y:S02]  /*ee30*/  LEA.HI.X.SX32 R0, R0, R10, 0x1, P0 ;  /* 0x0000000a00007211 */ /* 0x000fe400000f0eff */
[----:B------:R-:W-:-:S04]  /*ee40*/  LEA R2, P0, R3, UR4, 0x2 ;  /* 0x0000000403027c11 */ /* 0x000fc8000f8010ff */
[----:B------:R-:W-:Y:S01]  /*ee50*/  LEA.HI.X R3, R3, UR5, R0, 0x2, P0 ;  /* 0x0000000503037c11 */ /* 0x000fe200080f1400 */
[----:B------:R-:W-:-:S05]  /*ee60*/  IMAD.MOV.U32 R0, RZ, RZ, 0x7f800000 ;  /* 0x7f800000ff007424 */ /* 0x000fca00078e00ff */
[----:B------:R-:W-:Y:S01]  /*ee70*/  STG.E desc[UR12][R2.64], R0 ;  /* 0x0000000002007986 */ /* 0x000fe2000c10190c */
[----:B------:R-:W-:Y:S05]  /*ee80*/  EXIT ;  /* 0x000000000000794d */ /* 0x000fea0003800000 */
.L_x_397:
        /* <DEDUP_REMOVED lines=15> */
.L_x_1151:


//--------------------- .text._ZN5flash16flash_fwd_kernelI23Flash_fwd_kernel_traitsILi96ELi128ELi64ELi4ELb0ELb0EN7cutlass10bfloat16_tE19Flash_kernel_traitsILi96ELi128ELi64ELi4ES3_EELb1ELb1ELb0ELb0ELb0ELb1ELb0ELb0EEEvNS_16Flash_fwd_paramsE --------------------------
	.section	.text._ZN5flash16flash_fwd_kernelI23Flash_fwd_kernel_traitsILi96ELi128ELi64ELi4ELb0ELb0EN7cutlass10bfloat16_tE19Flash_kernel_traitsILi96ELi128ELi64ELi4ES3_EELb1ELb1ELb0ELb0ELb0ELb1ELb0ELb0EEEvNS_16Flash_fwd_paramsE,"ax",@progbits
	.align	128
        .global         _ZN5flash16flash_fwd_kernelI23Flash_fwd_kernel_traitsILi96ELi128ELi64ELi4ELb0ELb0EN7cutlass10bfloat16_tE19Flash_kernel_traitsILi96ELi128ELi64ELi4ES3_EELb1ELb1ELb0ELb0ELb0ELb1ELb0ELb0EEEvNS_16Flash_fwd_paramsE
        .type           _ZN5flash16flash_fwd_kernelI23Flash_fwd_kernel_traitsILi96ELi128ELi64ELi4ELb0ELb0EN7cutlass10bfloat16_tE19Flash_kernel_traitsILi96ELi128ELi64ELi4ES3_EELb1ELb1ELb0ELb0ELb0ELb1ELb0ELb0EEEvNS_16Flash_fwd_paramsE,@function
        .size           _ZN5flash16flash_fwd_kernelI23Flash_fwd_kernel_traitsILi96ELi128ELi64ELi4ELb0ELb0EN7cutlass10bfloat16_tE19Flash_kernel_traitsILi96ELi128ELi64ELi4ES3_EELb1ELb1ELb0ELb0ELb0ELb1ELb0ELb0EEEvNS_16Flash_fwd_paramsE,(.L_x_1152 - _ZN5flash16flash_fwd_kernelI23Flash_fwd_kernel_traitsILi96ELi128ELi64ELi4ELb0ELb0EN7cutlass10bfloat16_tE19Flash_kernel_traitsILi96ELi128ELi64ELi4ES3_EELb1ELb1ELb0ELb0ELb0ELb1ELb0ELb0EEEvNS_16Flash_fwd_paramsE)
        .other          _ZN5flash16flash_fwd_kernelI23Flash_fwd_kernel_traitsILi96ELi128ELi64ELi4ELb0ELb0EN7cutlass10bfloat16_tE19Flash_kernel_traitsILi96ELi128ELi64ELi4ES3_EELb1ELb1ELb0ELb0ELb0ELb1ELb0ELb0EEEvNS_16Flash_fwd_paramsE,@"STO_CUDA_ENTRY STV_DEFAULT"
_ZN5flash16flash_fwd_kernelI23Flash_fwd_kernel_traitsILi96ELi128ELi64ELi4ELb0ELb0EN7cutlass10bfloat16_tE19Flash_kernel_traitsILi96ELi128ELi64ELi4ES3_EELb1ELb1ELb0ELb0ELb0ELb1ELb0ELb0EEEvNS_16Flash_fwd_paramsE:
.text._ZN5flash16flash_fwd_kernelI23Flash_fwd_kernel_traitsILi96ELi128ELi64ELi4ELb0ELb0EN7cutlass10bfloat16_tE19Flash_kernel_traitsILi96ELi128ELi64ELi4ES3_EELb1ELb1ELb0ELb0ELb0ELb1ELb0ELb0EEEvNS_16Flash_fwd_paramsE:
[----:B------:R-:W1:Y:S08]  /*0000*/  LDC R1, c[0x0][0x28] ;  /* 0x00000a00ff017b82 */ /* 0x000e700000000800 */
[----:B------:R-:W2:Y:S01]  /*0010*/  LDC R228, c[0x0][0x3a8] ;  /* 0x0000ea00ffe47b82 */ /* 0x000ea20000000800 */
[----:B------:R-:W-:Y:S01]  /*0020*/  ULDC.U8 UR4, c[0x0][0x3b4] ;  /* 0x0000ed0000047ab9 */ /* 0x000fe20000000000 */
[----:B------:R-:W-:Y:S01]  /*0030*/  ULDC.64 UR32, c[0x0][0x3a0] ;  /* 0x0000e80000207ab9 */ /* 0x000fe20000000a00 */
[----:B------:R-:W-:Y:S01]  /*0040*/  ISETP.NE.AND P2, PT, RZ, UR4, PT ;  /* 0x00000004ff007c0c */ /* 0x000fe2000bf45270 */
[----:B------:R-:W-:Y:S01]  /*0050*/  IMAD.U32 R6, RZ, RZ, UR32 ;  /* 0x00000020ff067e24 */ /* 0x000fe2000f8e00ff */
[----:B------:R-:W-:Y:S01]  /*0060*/  ULDC.64 UR30, c[0x0][0x208] ;  /* 0x00008200001e7ab9 */ /* 0x000fe20000000a00 */
[----:B------:R-:W-:-:S02]  /*0070*/  IMAD.U32 R7, RZ, RZ, UR33 ;  /* 0x00000021ff077e24 */ /* 0x000fc4000f8e00ff */
[----:B------:R-:W3:Y:S01]  /*0080*/  LDC R117, c[0x0][0x3ac] ;  /* 0x0000eb00ff757b82 */ /* 0x000ee20000000800 */
[----:B------:R-:W4:Y:S01]  /*0090*/  S2R R121, SR_TID.X ;  /* 0x0000000000797919 */ /* 0x000f220000002100 */
[----:B------:R-:W-:Y:S01]  /*00a0*/  ULDC.64 UR6, c[0x0][0x2f0] ;  /* 0x0000bc0000067ab9 */ /* 0x000fe20000000a00 */
[----:B------:R-:W-:Y:S01]  /*00b0*/  ULDC.64 UR10, c[0x0][0x2f0] ;  /* 0x0000bc00000a7ab9 */ /* 0x000fe20000000a00 */
[----:B-1----:R-:W-:-:S04]  /*00c0*/  VIADD R1, R1, 0xfffffff0 ;  /* 0xfffffff001017836 */ /* 0x002fc80000000000 */
[----:B------:R-:W-:Y:S01]  /*00d0*/  S2UR UR14, SR_CTAID.X ;  /* 0x00000000000e79c3 */ /* 0x000fe20000002500 */
[----:B------:R-:W5:Y:S07]  /*00e0*/  @P2 LDG.E.64 R6, desc[UR30][R6.64] ;  /* 0x0000001e06062981 */ /* 0x000f6e000c1e1b00 */
[----:B------:R-:W1:Y:S01]  /*00f0*/  S2UR UR12, SR_CTAID.Y ;  /* 0x00000000000c79c3 */ /* 0x000e620000002600 */
[----:B--2---:R-:W-:-:S07]  /*0100*/  @P2 IMAD.MOV.U32 R2, RZ, RZ, R228 ;  /* 0x000000ffff022224 */ /* 0x004fce00078e00e4 */
[----:B------:R-:W2:Y:S01]  /*0110*/  S2UR UR9, SR_CTAID.Z ;  /* 0x00000000000979c3 */ /* 0x000ea20000002700 */
[----:B---3--:R-:W-:Y:S01]  /*0120*/  @P2 IMAD.MOV.U32 R3, RZ, RZ, R117 ;  /* 0x000000ffff032224 */ /* 0x008fe200078e0075 */
[----:B------:R-:W-:Y:S01]  /*0130*/  UMOV UR28, 0xffffffff ;  /* 0xffffffff001c7882 */ /* 0x000fe20000000000 */
[----:B------:R-:W-:-:S03]  /*0140*/  ULDC UR17, c[0x0][0x270] ;  /* 0x00009c0000117ab9 */ /* 0x000fc60000000800 */
[----:B------:R3:W5:Y:S01]  /*0150*/  @P2 LDG.E.64 R4, desc[UR30][R2.64] ;  /* 0x0000001e02042981 */ /* 0x000762000c1e1b00 */
[----:B------:R-:W-:Y:S01]  /*0160*/  UISETP.NE.U32.AND UP2, UPT, UR6, URZ, UPT ;  /* 0x0000003f0600728c */ /* 0x000fe2000bf45070 */
[----:B------:R-:W5:Y:S02]  /*0170*/  @P2 LDC R0, c[0x0][0x3b0] ;  /* 0x0000ec00ff002b82 */ /* 0x000f640000000800 */
[----:B------:R-:W-:Y:S01]  /*0180*/  ULDC.U8 UR6, c[0x0][0x3c2] ;  /* 0x0000f08000067ab9 */ /* 0x000fe20000000000 */
[----:B------:R-:W-:Y:S02]  /*0190*/  UISETP.NE.AND.EX UP2, UPT, UR7, URZ, UPT, UP2 ;  /* 0x0000003f0700728c */ /* 0x000fe4000bf45320 */
[----:B------:R-:W-:Y:S02]  /*01a0*/  UISETP.NE.AND UP3, UPT, UR6, URZ, UPT ;  /* 0x0000003f0600728c */ /* 0x000fe4000bf65270 */
[----:B-1----:R-:W-:Y:S02]  /*01b0*/  UIMAD.WIDE UR10, UR12, 0x4, UR10 ;  /* 0x000000040c0a78a5 */ /* 0x002fe4000f8e020a */
[----:B------:R-:W-:Y:S01]  /*01c0*/  PLOP3.LUT P0, PT, PT, PT, UP2, 0x80, 0x0 ;  /* 0x000000000000781c */ /* 0x000fe20003f0f028 */
[----:B------:R-:W-:Y:S01]  /*01d0*/  ULDC.64 UR6, c[0x0][0x2f8] ;  /* 0x0000be0000067ab9 */ /* 0x000fe20000000a00 */
[----:B--2---:R-:W-:-:S06]  /*01e0*/  ULOP3.LUT UR4, UR9, UR14, UR12, 0xfe, !UPT ;  /* 0x0000000e09047292 */ /* 0x004fcc000f8efe0c */
[----:B----4-:R-:W-:Y:S01]  /*01f0*/  LOP3.LUT P3, RZ, R121, UR4, RZ, 0xfc, !PT ;  /* 0x0000000479ff7c12 */ /* 0x010fe2000f86fcff */
[----:B------:R-:W-:Y:S02]  /*0200*/  ULDC.64 UR4, c[0x0][0x300] ;  /* 0x0000c00000047ab9 */ /* 0x000fe40000000a00 */
[----:B------:R-:W-:-:S04]  /*0210*/  UISETP.NE.U32.AND UP1, UPT, UR4, URZ, UPT ;  /* 0x0000003f0400728c */ /* 0x000fc8000bf25070 */
[----:B------:R-:W-:-:S03]  /*0220*/  UISETP.NE.AND.EX UP1, UPT, UR5, URZ, UPT, UP1 ;  /* 0x0000003f0500728c */ /* 0x000fc6000bf25310 */
[----:B------:R-:W-:Y:S02]  /*0230*/  ULDC.64 UR4, c[0x0][0x2f8] ;  /* 0x0000be0000047ab9 */ /* 0x000fe40000000a00 */
[----:B------:R-:W-:Y:S01]  /*0240*/  UISETP.EQ.U32.AND UP0, UPT, UR4, URZ, UPT ;  /* 0x0000003f0400728c */ /* 0x000fe2000bf02070 */
[----:B---3--:R-:W1:Y:S03]  /*0250*/  @!P3 LDC.64 R2, c[0x0][0x3b8] ;  /* 0x0000ee00ff02bb82 */ /* 0x008e660000000a00 */
[----:B------:R-:W-:Y:S02]  /*0260*/  UISETP.EQ.OR.EX UP0, UPT, UR5, URZ, !UP3, UP0 ;  /* 0x0000003f0500728c */ /* 0x000fe4000df02700 */
[----:B------:R-:W-:Y:S01]  /*0270*/  UIMAD.WIDE UR6, UR12, 0x4, UR6 ;  /* 0x000000040c0678a5 */ /* 0x000fe2000f8e0206 */
[----:B-----5:R-:W-:Y:S02]  /*0280*/  @P2 R2UR UR32, R6 ;  /* 0x00000000062022ca */ /* 0x020fe400000e0000 */
[----:B------:R-:W-:-:S11]  /*0290*/  @P2 R2UR UR33, R7 ;  /* 0x00000000072122ca */ /* 0x000fd600000e0000 */
[----:B------:R-:W-:Y:S02]  /*02a0*/  IMAD.U32 R6, RZ, RZ, UR32 ;  /* 0x00000020ff067e24 */ /* 0x000fe4000f8e00ff */
[----:B------:R-:W-:-:S05]  /*02b0*/  IMAD.U32 R7, RZ, RZ, UR33 ;  /* 0x00000021ff077e24 */ /* 0x000fca000f8e00ff */
[----:B-1----:R1:W-:Y:S01]  /*02c0*/  @!P3 STG.E.64 desc[UR30][R2.64], R6 ;  /* 0x000000060200b986 */ /* 0x0023e2000c101b1e */
[----:B------:R-:W-:Y:S01]  /*02d0*/  @P2 IADD3 R228, P1, R4, R0, RZ ;  /* 0x0000000004e42210 */ /* 0x000fe20007f3e0ff */
[----:B------:R-:W-:-:S04]  /*02e0*/  IMAD.U32 R4, RZ, RZ, UR10 ;  /* 0x0000000aff047e24 */ /* 0x000fc8000f8e00ff */
[----:B------:R-:W-:Y:S01]  /*02f0*/  @P2 IMAD.X R117, RZ, RZ, R5, P1 ;  /* 0x000000ffff752224 */ /* 0x000fe200008e0605 */
[----:B------:R-:W-:Y:S01]  /*0300*/  PLOP3.LUT P1, PT, PT, PT, UP1, 0x80, 0x0 ;  /* 0x000000000000781c */ /* 0x000fe20003f2f018 */
[----:B------:R-:W-:Y:S01]  /*0310*/  IMAD.U32 R5, RZ, RZ, UR11 ;  /* 0x0000000bff057e24 */ /* 0x000fe2000f8e00ff */
[----:B------:R-:W-:Y:S02]  /*0320*/  @UP1 ULDC.64 UR10, c[0x0][0x300] ;  /* 0x0000c000000a1ab9 */ /* 0x000fe40000000a00 */
[----:B------:R-:W-:Y:S01]  /*0330*/  @UP1 UIMAD.WIDE UR10, UR12, 0x4, UR10 ;  /* 0x000000040c0a18a5 */ /* 0x000fe2000f8e020a */
[----:B------:R-:W-:Y:S01]  /*0340*/  PLOP3.LUT P2, PT, PT, PT, UP0, 0x80, 0x0 ;  /* 0x000000000000781c */ /* 0x000fe20003f4f008 */
[----:B-1----:R-:W-:Y:S02]  /*0350*/  @!P3 IMAD.MOV.U32 R6, RZ, RZ, R228 ;  /* 0x000000ffff06b224 */ /* 0x002fe400078e00e4 */
[----:B------:R-:W-:-:S05]  /*0360*/  @!P3 IMAD.MOV.U32 R7, RZ, RZ, R117 ;  /* 0x000000ffff07b224 */ /* 0x000fca00078e0075 */
[----:B------:R1:W-:Y:S02]  /*0370*/  @!P3 STG.E.64 desc[UR30][R2.64+0x8], R6 ;  /* 0x000008060200b986 */ /* 0x0003e4000c101b1e */
[----:B-1----:R-:W-:Y:S02]  /*0380*/  IMAD.U32 R2, RZ, RZ, UR10 ;  /* 0x0000000aff027e24 */ /* 0x002fe4000f8e00ff */
[----:B------:R-:W2:Y:S01]  /*0390*/  @P0 LDG.E R6, desc[UR30][R4.64] ;  /* 0x0000001e04060981 */ /* 0x000ea2000c1e1900 */
[----:B------:R-:W-:-:S03]  /*03a0*/  IMAD.U32 R3, RZ, RZ, UR11 ;  /* 0x0000000bff037e24 */ /* 0x000fc6000f8e00ff */
[----:B------:R-:W3:Y:S04]  /*03b0*/  @P0 LDG.E R5, desc[UR30][R4.64+0x4] ;  /* 0x0000041e04050981 */ /* 0x000ee8000c1e1900 */
[----:B------:R1:W4:Y:S02]  /*03c0*/  @P1 LDG.E R4, desc[UR30][R2.64] ;  /* 0x0000001e02041981 */ /* 0x000324000c1e1900 */
[----:B-1----:R-:W-:Y:S02]  /*03d0*/  IMAD.U32 R2, RZ, RZ, UR6 ;  /* 0x00000006ff027e24 */ /* 0x002fe4000f8e00ff */
[----:B------:R-:W-:-:S05]  /*03e0*/  IMAD.U32 R3, RZ, RZ, UR7 ;  /* 0x00000007ff037e24 */ /* 0x000fca000f8e00ff */
[----:B------:R-:W5:Y:S01]  /*03f0*/  @!P2 LDG.E R0, desc[UR30][R2.64] ;  /* 0x0000001e0200a981 */ /* 0x000f62000c1e1900 */
[----:B------:R-:W-:Y:S01]  /*0400*/  SHF.R.S32.HI R22, RZ, 0x1f, R121 ;  /* 0x0000001fff167819 */ /* 0x000fe20000011479 */
[----:B------:R-:W-:Y:S01]  /*0410*/  UIMAD UR6, UR12, UR17, UR9 ;  /* 0x000000110c0672a4 */ /* 0x000fe2000f8e0209 */
[----:B------:R-:W-:Y:S02]  /*0420*/  UMOV UR8, 0xffffffff ;  /* 0xffffffff00087882 */ /* 0x000fe40000000000 */
[----:B------:R-:W-:Y:S01]  /*0430*/  LEA.HI R120, R22, R121, RZ, 0x5 ;  /* 0x0000007916787211 */ /* 0x000fe200078f28ff */
[----:B------:R-:W-:-:S03]  /*0440*/  UMOV UR13, URZ ;  /* 0x0000003f000d7c82 */ /* 0x000fc60008000000 */
[----:B------:R-:W-:-:S05]  /*0450*/  LOP3.LUT R122, R120, 0xffffffe0, RZ, 0xc0, !PT ;  /* 0xffffffe0787a7812 */ /* 0x000fca00078ec0ff */
[----:B------:R-:W-:Y:S01]  /*0460*/  IMAD.IADD R122, R121, 0x1, -R122 ;  /* 0x00000001797a7824 */ /* 0x000fe200078e0a7a */
[----:B--2---:R-:W-:Y:S02]  /*0470*/  @P0 R2UR UR28, R6 ;  /* 0x00000000061c02ca */ /* 0x004fe400000e0000 */
[----:B---3--:R-:W-:Y:S02]  /*0480*/  @P0 R2UR UR16, R5 ;  /* 0x00000000051002ca */ /* 0x008fe400000e0000 */
[----:B------:R-:W-:Y:S01]  /*0490*/  ISETP.NE.U32.AND P0, PT, RZ, UR4, PT ;  /* 0x00000004ff007c0c */ /* 0x000fe2000bf05070 */
[----:B------:R-:W-:-:S10]  /*04a0*/  USHF.L.U32 UR4, UR6, 0x5, URZ ;  /* 0x0000000506047899 */ /* 0x000fd4000800063f */
[----:B------:R-:W-:-:S07]  /*04b0*/  @UP2 UIADD3 UR16, UR16, -UR28, URZ ;  /* 0x8000001c10102290 */ /* 0x000fce000fffe03f */
[----:B------:R-:W-:Y:S01]  /*04c0*/  @!UP2 ULDC UR16, c[0x0][0x2c4] ;  /* 0x0000b1000010aab9 */ /* 0x000fe20000000800 */
[----:B----4-:R-:W-:Y:S02]  /*04d0*/  @P1 R2UR UR13, R4 ;  /* 0x00000000040d12ca */ /* 0x010fe400000e0000 */
[----:B-----5:R-:W-:Y:S02]  /*04e0*/  @!P2 R2UR UR8, R0 ;  /* 0x000000000008a2ca */ /* 0x020fe400000e0000 */
[----:B------:R-:W-:Y:S01]  /*04f0*/  ISETP.NE.AND.EX P2, PT, RZ, UR5, PT, P0 ;  /* 0x00000005ff007c0c */ /* 0x000fe2000bf45300 */
[----:B------:R-:W-:Y:S01]  /*0500*/  USHF.R.S32.HI UR5, URZ, 0x1f, UR4 ;  /* 0x0000001f3f057899 */ /* 0x000fe20008011404 */
[--C-:B------:R-:W-:Y:S02]  /*0510*/  IADD3 R228, P1, P0, R228, UR4, R122.reuse ;  /* 0x00000004e4e47c10 */ /* 0x100fe4000f83e07a */
[----:B------:R-:W-:-:S04]  /*0520*/  SHF.R.S32.HI R0, RZ, 0x1f, R122 ;  /* 0x0000001fff007819 */ /* 0x000fc8000001147a */
[----:B------:R-:W-:-:S05]  /*0530*/  IADD3.X R117, R117, UR5, R0, P1, P0 ;  /* 0x0000000575757c10 */ /* 0x000fca0008fe0400 */
[----:B------:R-:W-:Y:S05]  /*0540*/  @!P2 BRA `(.L_x_398) ;  /* 0x00000000001ca947 */ /* 0x000fea0003800000 */
[----:B------:R-:W-:-:S13]  /*0550*/  PLOP3.LUT P0, PT, PT, PT, UP3, 0x80, 0x0 ;  /* 0x000000000000781c */ /* 0x000fda0003f0f038 */
[----:B------:R-:W2:Y:S04]  /*0560*/  @P0 LDG.E R0, desc[UR30][R2.64+0x4] ;  /* 0x0000041e02000981 */ /* 0x000ea8000c1e1900 */
[----:B------:R-:W3:Y:S01]  /*0570*/  @!P0 LDG.E R2, desc[UR30][R2.64] ;  /* 0x0000001e02028981 */ /* 0x000ee2000c1e1900 */
[----:B--2---:R-:W-:-:S13]  /*0580*/  @P0 R2UR UR6, R0 ;  /* 0x00000000000602ca */ /* 0x004fda00000e0000 */
[----:B------:R-:W-:-:S07]  /*0590*/  @UP3 UIADD3 UR6, UR6, -UR8, URZ ;  /* 0x8000000806063290 */ /* 0x000fce000fffe03f */
[----:B---3--:R-:W-:Y:S01]  /*05a0*/  @!P0 R2UR UR6, R2 ;  /* 0x00000000020682ca */ /* 0x008fe200000e0000 */
[----:B------:R-:W-:-:S14]  /*05b0*/  BRA `(.L_x_399) ;  /* 0x0000000000047947 */ /* 0x000fdc0003800000 */
.L_x_398:
[----:B------:R-:W-:-:S05]  /*05c0*/  ULDC UR6, c[0x0][0x2c8] ;  /* 0x0000b20000067ab9 */ /* 0x000fca0000000800 */
.L_x_399:
        /* <DEDUP_REMOVED lines=38> */
[----:B------:R-:W-:Y:S01]  /*0830*/  UISETP.NE.AND UP0, UPT, UR28, -0x1, UPT ;  /* 0xffffffff1c00788c */ /* 0x000fe2000bf05270 */
[----:B------:R-:W-:Y:S01]  /*0840*/  SHF.R.S32.HI R120, RZ, 0x5, R120 ;  /* 0x00000005ff787819 */ /* 0x000fe20000011478 */
[----:B------:R-:W-:Y:S02]  /*0850*/  UIADD3 UR23, -UR14, UR16, URZ ;  /* 0x000000100e177290 */ /* 0x000fe4000fffe13f */
[----:B------:R-:W-:-:S07]  /*0860*/  UIADD3 UR38, UR34, -0x1, URZ ;  /* 0xffffffff22267890 */ /* 0x000fce000fffe03f */
[----:B------:R-:W-:Y:S01]  /*0870*/  @UP0 ULDC.64 UR6, c[0x0][0x240] ;  /* 0x0000900000060ab9 */ /* 0x000fe20000000a00 */
[----:B------:R-:W-:Y:S02]  /*0880*/  @!UP0 USHF.R.S32.HI UR10, URZ, 0x1f, UR12 ;  /* 0x0000001f3f0a8899 */ /* 0x000fe4000801140c */
[----:B------:R-:W-:-:S04]  /*0890*/  @UP0 UIMAD.WIDE.U32 UR18, UR28, UR6, URZ ;  /* 0x000000061c1202a5 */ /* 0x000fc8000f8e003f */
[----:B------:R-:W-:-:S03]  /*08a0*/  @UP0 UIMAD UR4, UR28, UR7, UR19 ;  /* 0x000000071c0402a4 */ /* 0x000fc6000f8e0213 */
[----:B------:R-:W-:Y:S01]  /*08b0*/  @!UP0 ULDC.64 UR6, c[0x0][0x228] ;  /* 0x00008a0000068ab9 */ /* 0x000fe20000000a00 */
[----:B-1----:R-:W-:Y:S01]  /*08c0*/  IABS R4, R2 ;  /* 0x0000000200047213 */ /* 0x002fe20000000000 */
[----:B------:R-:W-:Y:S02]  /*08d0*/  @!UP0 UIMAD UR10, UR10, UR6, URZ ;  /* 0x000000060a0a82a4 */ /* 0x000fe4000f8e023f */
[----:B------:R-:W-:Y:S01]  /*08e0*/  @!UP0 UIMAD.WIDE.U32 UR20, UR12, UR6, URZ ;  /* 0x000000060c1482a5 */ /* 0x000fe2000f8e003f */
[----:B------:R-:W1:Y:S01]  /*08f0*/  I2F.RP R6, R4 ;  /* 0x0000000400067306 */ /* 0x000e620000209400 */
[----:B------:R-:W-:-:S03]  /*0900*/  @!UP0 UIMAD UR10, UR12, UR7, UR10 ;  /* 0x000000070c0a82a4 */ /* 0x000fc6000f8e020a */
[----:B------:R-:W-:Y:S01]  /*0910*/  ULDC.64 UR6, c[0x0][0x258] ;  /* 0x0000960000067ab9 */ /* 0x000fe20000000a00 */
[----:B--2---:R-:W-:Y:S01]  /*0920*/  IABS R3, R3 ;  /* 0x0000000300037213 */ /* 0x004fe20000000000 */
[----:B------:R-:W-:Y:S01]  /*0930*/  @!UP0 UIADD3 UR4, UR21, UR10, URZ ;  /* 0x0000000a15048290 */ /* 0x000fe2000fffe03f */
[----:B------:R-:W-:Y:S01]  /*0940*/  IMAD.U32 R20, RZ, RZ, UR6 ;  /* 0x00000006ff147e24 */ /* 0x000fe2000f8e00ff */
[----:B------:R-:W-:Y:S01]  /*0950*/  @!UP0 UMOV UR18, UR20 ;  /* 0x0000001400128c82 */ /* 0x000fe20008000000 */
[----:B------:R-:W-:Y:S02]  /*0960*/  UIMAD UR10, UR38, -0x40, UR15 ;  /* 0xffffffc0260a78a4 */ /* 0x000fe4000f8e020f */
[----:B------:R-:W-:Y:S01]  /*0970*/  UISETP.NE.AND UP0, UPT, UR8, -0x1, UPT ;  /* 0xffffffff0800788c */ /* 0x000fe2000bf05270 */
[----:B-1----:R-:W1:Y:S10]  /*0980*/  MUFU.RCP R6, R6 ;  /* 0x0000000600067308 */ /* 0x002e740000001000 */
[----:B------:R-:W-:-:S02]  /*0990*/  @UP0 UIADD3 UR17, UR13, UR8, URZ ;  /* 0x000000080d110290 */ /* 0x000fc4000fffe03f */
[----:B------:R-:W-:Y:S01]  /*09a0*/  @UP0 UIADD3 UR11, UR13, UR8, URZ ;  /* 0x000000080d0b0290 */ /* 0x000fe2000fffe03f */
[----:B-1----:R-:W-:-:S04]  /*09b0*/  VIADD R6, R6, 0xffffffe ;  /* 0x0ffffffe06067836 */ /* 0x002fc80000000000 */
        /* <DEDUP_REMOVED lines=10> */
[----:B------:R-:W-:Y:S02]  /*0a60*/  IMAD R5, R4, R5, R3 ;  /* 0x0000000504057224 */ /* 0x000fe400078e0203 */
[----:B------:R-:W1:Y:S01]  /*0a70*/  S2R R3, SR_CTAID.X ;  /* 0x0000000000037919 */ /* 0x000e620000002500 */
[----:B------:R-:W-:Y:S01]  /*0a80*/  IMAD.IADD R24, R121, 0x1, -R24 ;  /* 0x0000000179187824 */ /* 0x000fe200078e0a18 */
[C---:B------:R-:W-:Y:S01]  /*0a90*/  ISETP.GE.AND P3, PT, R26.reuse, UR23, PT ;  /* 0x000000171a007c0c */ /* 0x040fe2000bf66270 */
[----:B------:R-:W-:Y:S01]  /*0aa0*/  VIADD R12, R26, 0x20 ;  /* 0x000000201a0c7836 */ /* 0x000fe20000000000 */
[----:B------:R-:W-:Y:S01]  /*0ab0*/  ISETP.GT.U32.AND P4, PT, R4, R5, PT ;  /* 0x000000050400720c */ /* 0x000fe20003f84070 */
[----:B------:R-:W-:Y:S01]  /*0ac0*/  IMAD.SHL.U32 R24, R24, 0x8, RZ ;  /* 0x0000000818187824 */ /* 0x000fe200078e00ff */
[----:B------:R-:W-:Y:S01]  /*0ad0*/  SHF.R.S32.HI R27, RZ, 0x1f, R26 ;  /* 0x0000001fff1b7819 */ /* 0x000fe2000001141a */
[----:B------:R-:W-:Y:S01]  /*0ae0*/  VIADD R13, R26, 0x60 ;  /* 0x000000601a0d7836 */ /* 0x000fe20000000000 */
[----:B------:R-:W-:Y:S01]  /*0af0*/  ISETP.GE.AND P0, PT, R12, UR23, PT ;  /* 0x000000170c007c0c */ /* 0x000fe2000bf06270 */
[----:B------:R-:W-:Y:S01]  /*0b00*/  VIADD R17, R26, 0x40 ;  /* 0x000000401a117836 */ /* 0x000fe20000000000 */
[----:B------:R-:W-:-:S02]  /*0b10*/  SHF.R.S32.HI R25, RZ, 0x1f, R24 ;  /* 0x0000001fff197819 */ /* 0x000fc40000011418 */
[----:B------:R-:W-:Y:S02]  /*0b20*/  IADD3 R6, P1, R24, UR18, RZ ;  /* 0x0000001218067c10 */ /* 0x000fe4000ff3e0ff */
[----:B------:R-:W-:Y:S01]  /*0b30*/  ISETP.GE.AND P5, PT, R26, UR10, PT ;  /* 0x0000000a1a007c0c */ /* 0x000fe2000bfa6270 */
[----:B------:R-:W2:Y:S01]  /*0b40*/  @!P3 LDC.64 R8, c[0x0][0x240] ;  /* 0x00009000ff08bb82 */ /* 0x000ea20000000a00 */
[----:B------:R-:W-:Y:S01]  /*0b50*/  IADD3.X R7, R25, UR4, RZ, P1, !PT ;  /* 0x0000000419077c10 */ /* 0x000fe20008ffe4ff */
[----:B------:R-:W-:Y:S01]  /*0b60*/  @!P4 IMAD.IADD R5, R5, 0x1, -R4 ;  /* 0x000000010505c824 */ /* 0x000fe200078e0a04 */
[----:B------:R-:W-:Y:S01]  /*0b70*/  USHF.R.S32.HI UR4, URZ, 0x1f, UR9 ;  /* 0x0000001f3f047899 */ /* 0x000fe20008011409 */
[----:B------:R-:W-:Y:S01]  /*0b80*/  @!P4 VIADD R15, R15, 0x1 ;  /* 0x000000010f0fc836 */ /* 0x000fe20000000000 */
[----:B------:R-:W-:Y:S01]  /*0b90*/  ISETP.NE.AND P4, PT, R2, RZ, PT ;  /* 0x000000ff0200720c */ /* 0x000fe20003f85270 */
[----:B------:R-:W-:Y:S01]  /*0ba0*/  IMAD.WIDE.U32 R20, R20, UR9, R6 ;  /* 0x0000000914147c25 */ /* 0x000fe2000f8e0006 */
[----:B------:R-:W-:Y:S01]  /*0bb0*/  ISETP.GE.U32.AND P2, PT, R5, R4, PT ;  /* 0x000000040500720c */ /* 0x000fe20003f46070 */
[----:B------:R-:W3:Y:S01]  /*0bc0*/  @!P0 LDC.64 R6, c[0x0][0x240] ;  /* 0x00009000ff068b82 */ /* 0x000ee20000000a00 */
[----:B------:R-:W-:Y:S01]  /*0bd0*/  LOP3.LUT R4, R2, UR9, RZ, 0x3c, !PT ;  /* 0x0000000902047c12 */ /* 0x000fe2000f8e3cff */
[----:B------:R-:W-:Y:S01]  /*0be0*/  UIMAD UR6, UR4, UR6, URZ ;  /* 0x00000006040672a4 */ /* 0x000fe2000f8e023f */
[--C-:B------:R-:W-:Y:S01]  /*0bf0*/  @!P0 IMAD.MOV.U32 R18, RZ, RZ, R20.reuse ;  /* 0x000000ffff128224 */ /* 0x100fe200078e0014 */
[----:B------:R-:W-:Y:S01]  /*0c00*/  P2R R16, PR, RZ, 0x20 ;  /* 0x00000020ff107803 */ /* 0x000fe20000000000 */
[----:B------:R-:W-:Y:S01]  /*0c10*/  @!P3 IMAD.MOV.U32 R36, RZ, RZ, R20 ;  /* 0x000000ffff24b224 */ /* 0x000fe200078e0014 */
[----:B------:R-:W-:Y:S01]  /*0c20*/  ISETP.GE.AND P1, PT, R4, RZ, PT ;  /* 0x000000ff0400720c */ /* 0x000fe20003f26270 */
[----:B------:R-:W-:Y:S01]  /*0c30*/  UIMAD UR6, UR9, UR7, UR6 ;  /* 0x00000007090672a4 */ /* 0x000fe2000f8e0206 */
[----:B------:R-:W4:Y:S01]  /*0c40*/  @!P0 LDC.64 R4, c[0x0][0x210] ;  /* 0x00008400ff048b82 */ /* 0x000f220000000a00 */
[----:B-1----:R-:W-:Y:S01]  /*0c50*/  IMAD.WIDE R224, R3, 0x80, R26 ;  /* 0x0000008003e07825 */ /* 0x002fe200078e021a */
[----:B------:R-:W-:Y:S01]  /*0c60*/  ISETP.GE.AND P6, PT, R12, UR10, PT ;  /* 0x0000000a0c007c0c */ /* 0x000fe2000bfc6270 */
[----:B------:R-:W-:-:S02]  /*0c70*/  @UP0 ULDC.64 UR8, c[0x0][0x248] ;  /* 0x0000920000080ab9 */ /* 0x000fc40000000a00 */
[----:B------:R-:W-:Y:S01]  /*0c80*/  @P2 VIADD R15, R15, 0x1 ;  /* 0x000000010f0f2836 */ /* 0x000fe20000000000 */
[----:B------:R-:W-:Y:S01]  /*0c90*/  @!P0 IADD3 R34, P2, R224, 0x20, RZ ;  /* 0x00000020e0228810 */ /* 0x000fe20007f5e0ff */
[----:B------:R-:W-:Y:S01]  /*0ca0*/  VIADD R19, R21, UR6 ;  /* 0x0000000615137c36 */ /* 0x000fe20008000000 */
[----:B------:R-:W1:Y:S01]  /*0cb0*/  @!P3 LDC.64 R10, c[0x0][0x210] ;  /* 0x00008400ff0abb82 */ /* 0x000e620000000a00 */
[----:B------:R-:W-:Y:S01]  /*0cc0*/  UMOV UR6, 0x400 ;  /* 0x0000040000067882 */ /* 0x000fe20000000000 */
[----:B------:R-:W-:Y:S01]  /*0cd0*/  @UP0 UIMAD.WIDE.U32 UR24, UR17, UR8, URZ ;  /* 0x00000008111802a5 */ /* 0x000fe2000f8e003f */
[----:B------:R-:W-:Y:S01]  /*0ce0*/  @!P1 IMAD.MOV R15, RZ, RZ, -R15 ;  /* 0x000000ffff0f9224 */ /* 0x000fe200078e0a0f */
[----:B------:R-:W-:Y:S01]  /*0cf0*/  ISETP.GE.AND P1, PT, R13, UR23, PT ;  /* 0x000000170d007c0c */ /* 0x000fe2000bf26270 */
[----:B------:R-:W-:Y:S01]  /*0d00*/  @!P0 IMAD.X R14, RZ, RZ, R225, P2 ;  /* 0x000000ffff0e8224 */ /* 0x000fe200010e06e1 */
[----:B------:R-:W-:Y:S01]  /*0d10*/  ISETP.GE.AND P2, PT, R17, UR23, PT ;  /* 0x0000001711007c0c */ /* 0x000fe2000bf46270 */
[----:B--2---:R-:W-:Y:S01]  /*0d20*/  @!P3 IMAD R13, R225, R8, RZ ;  /* 0x00000008e10db224 */ /* 0x004fe200078e02ff */
[----:B------:R-:W2:Y:S01]  /*0d30*/  @!P5 S2R R17, SR_CgaCtaId ;  /* 0x000000000011d919 */ /* 0x000ea20000008800 */
[----:B---3--:R-:W-:Y:S01]  /*0d40*/  @!P0 IMAD R14, R14, R6, RZ ;  /* 0x000000060e0e8224 */ /* 0x008fe200078e02ff */
[----:B------:R-:W-:Y:S01]  /*0d50*/  @!P4 LOP3.LUT R15, RZ, R2, RZ, 0x33, !PT ;  /* 0x00000002ff0fc212 */ /* 0x000fe200078e33ff */
[--C-:B------:R-:W-:Y:S01]  /*0d60*/  @!P3 IMAD.MOV.U32 R37, RZ, RZ, R19.reuse ;  /* 0x000000ffff25b224 */ /* 0x100fe200078e0013 */
[----:B------:R-:W-:Y:S01]  /*0d70*/  LEA.HI R2, R22, R121, RZ, 0x3 ;  /* 0x0000007916027211 */ /* 0x000fe200078f18ff */
[C---:B------:R-:W-:Y:S01]  /*0d80*/  @!P0 IMAD R14, R34.reuse, R7, R14 ;  /* 0x00000007220e8224 */ /* 0x040fe200078e020e */
[----:B------:R-:W3:Y:S01]  /*0d90*/  S2UR UR4, SR_CgaCtaId ;  /* 0x00000000000479c3 */ /* 0x000ee20000008800 */
[----:B------:R-:W-:Y:S01]  /*0da0*/  @!P0 IMAD.WIDE.U32 R34, R34, R6, R18 ;  /* 0x0000000622228225 */ /* 0x000fe200078e0012 */
[----:B------:R-:W5:Y:S01]  /*0db0*/  @!P0 S2R R7, SR_CgaCtaId ;  /* 0x0000000000078919 */ /* 0x000f620000008800 */
[----:B------:R-:W-:Y:S01]  /*0dc0*/  LEA.HI R6, R22, R121, RZ, 0x4 ;  /* 0x0000007916067211 */ /* 0x000fe200078f20ff */
[----:B------:R-:W-:Y:S01]  /*0dd0*/  @UP0 UIMAD UR17, UR17, UR9, URZ ;  /* 0x00000009111102a4 */ /* 0x000fe2000f8e023f */
[C---:B------:R-:W-:Y:S01]  /*0de0*/  @!P3 IMAD R13, R224.reuse, R9, R13 ;  /* 0x00000009e00db224 */ /* 0x040fe200078e020d */
[----:B------:R-:W5:Y:S01]  /*0df0*/  @!P1 S2R R23, SR_CgaCtaId ;  /* 0x0000000000179919 */ /* 0x000f620000008800 */
[----:B------:R-:W-:Y:S01]  /*0e00*/  @!P3 IMAD.WIDE.U32 R36, R224, R8, R36 ;  /* 0x00000008e024b225 */ /* 0x000fe200078e0024 */
[----:B----4-:R-:W-:Y:S01]  /*0e10*/  @!P0 LEA R30, P4, R34, R4, 0x1 ;  /* 0x00000004221e8211 */ /* 0x010fe200078808ff */
[----:B------:R-:W-:Y:S01]  /*0e20*/  @UP0 UIADD3 UR17, UR25, UR17, URZ ;  /* 0x0000001119110290 */ /* 0x000fe2000fffe03f */
[----:B------:R-:W4:Y:S01]  /*0e30*/  @!P2 S2R R28, SR_CgaCtaId ;  /* 0x00000000001ca919 */ /* 0x000f220000008800 */
[----:B------:R-:W-:Y:S01]  /*0e40*/  @!P3 IMAD.IADD R4, R37, 0x1, R13 ;  /* 0x000000012504b824 */ /* 0x000fe200078e020d */
[C---:B-1----:R-:W-:Y:S01]  /*0e50*/  @!P3 LEA R32, P5, R36.reuse, R10, 0x1 ;  /* 0x0000000a2420b211 */ /* 0x042fe200078a08ff */
[----:B------:R-:W-:Y:S01]  /*0e60*/  @!P0 IMAD.IADD R9, R35, 0x1, R14 ;  /* 0x0000000123098824 */ /* 0x000fe200078e020e */
[----:B------:R-:W-:Y:S01]  /*0e70*/  SHF.R.S32.HI R8, RZ, 0x3, R2 ;  /* 0x00000003ff087819 */ /* 0x000fe20000011402 */
[----:B------:R-:W-:Y:S01]  /*0e80*/  @UP0 UMOV UR18, UR24 ;  /* 0x0000001800120c82 */ /* 0x000fe20008000000 */
[----:B------:R-:W-:-:S02]  /*0e90*/  @!P3 LEA.HI.X R33, R36, R11, R4, 0x1, P5 ;  /* 0x0000000b2421b211 */ /* 0x000fc400028f0c04 */
[----:B------:R-:W-:Y:S02]  /*0ea0*/  ISETP.NE.AND P5, PT, R16, RZ, PT ;  /* 0x000000ff1000720c */ /* 0x000fe40003fa5270 */
[----:B------:R-:W-:Y:S02]  /*0eb0*/  SHF.R.S32.HI R14, RZ, 0x4, R6 ;  /* 0x00000004ff0e7819 */ /* 0x000fe40000011406 */
[----:B------:R-:W-:Y:S01]  /*0ec0*/  @!P0 LEA.HI.X R31, R34, R5, R9, 0x1, P4 ;  /* 0x00000005221f8211 */ /* 0x000fe200020f0c09 */
[----:B------:R-:W-:Y:S01]  /*0ed0*/  IMAD.SHL.U32 R9, R8, 0x40, RZ ;  /* 0x0000004008097824 */ /* 0x000fe200078e00ff */
[C---:B------:R-:W-:Y:S01]  /*0ee0*/  LEA.HI R5, R6.reuse, R14, RZ, 0x1 ;  /* 0x0000000e06057211 */ /* 0x040fe200078f08ff */
[----:B---3--:R-:W-:Y:S01]  /*0ef0*/  ULEA UR4, UR4, UR6, 0x18 ;  /* 0x0000000604047291 */ /* 0x008fe2000f8ec03f */
[----:B------:R-:W-:Y:S02]  /*0f00*/  LOP3.LUT R119, R6, 0xfffffff0, RZ, 0xc0, !PT ;  /* 0xfffffff006777812 */ /* 0x000fe400078ec0ff */
[----:B------:R-:W-:Y:S01]  /*0f10*/  @!P2 IADD3 R11, P4, R224, 0x40, RZ ;  /* 0x00000040e00ba810 */ /* 0x000fe20007f9e0ff */
[----:B------:R-:W-:Y:S01]  /*0f20*/  @UP0 ULDC.64 UR6, c[0x0][0x250] ;  /* 0x0000940000060ab9 */ /* 0x000fe20000000a00 */
[----:B------:R-:W-:Y:S01]  /*0f30*/  LOP3.LUT R5, R5, 0xfffffffe, RZ, 0xc0, !PT ;  /* 0xfffffffe05057812 */ /* 0x000fe200078ec0ff */
[----:B------:R-:W-:Y:S01]  /*0f40*/  IMAD.IADD R119, R121, 0x1, -R119 ;  /* 0x0000000179777824 */ /* 0x000fe200078e0a77 */
[----:B------:R-:W-:Y:S01]  /*0f50*/  @!P5 MOV R4, 0x400 ;  /* 0x000004000004d802 */ /* 0x000fe20000000f00 */
[----:B------:R-:W-:Y:S01]  /*0f60*/  @!P2 IMAD.X R29, RZ, RZ, R225, P4 ;  /* 0x000000ffff1da224 */ /* 0x000fe200020e06e1 */
[----:B------:R-:W-:Y:S01]  /*0f70*/  LOP3.LUT R9, R9, 0xc0, RZ, 0xc0, !PT ;  /* 0x000000c009097812 */ /* 0x000fe200078ec0ff */
[----:B------:R-:W-:Y:S01]  /*0f80*/  IMAD.IADD R14, R14, 0x1, -R5 ;  /* 0x000000010e0e7824 */ /* 0x000fe200078e0a05 */
[----:B--2---:R-:W-:Y:S01]  /*0f90*/  @!P5 LEA R17, R17, R4, 0x18 ;  /* 0x000000041111d211 */ /* 0x004fe200078ec0ff */
[----:B------:R-:W-:Y:S01]  /*0fa0*/  @UP0 UIMAD.WIDE.U32 UR20, UR11, UR6, URZ ;  /* 0x000000060b1402a5 */ /* 0x000fe2000f8e003f */
[----:B------:R-:W-:Y:S01]  /*0fb0*/  @!P1 MOV R4, 0x400 ;  /* 0x0000040000049802 */ /* 0x000fe20000000f00 */
[----:B------:R-:W-:Y:S01]  /*0fc0*/  @UP0 UIMAD UR11, UR11, UR7, URZ ;  /* 0x000000070b0b02a4 */ /* 0x000fe2000f8e023f */
[----:B------:R-:W-:-:S02]  /*0fd0*/  @!P0 MOV R10, 0x400 ;  /* 0x00000400000a8802 */ /* 0x000fc40000000f00 */
[----:B-----5:R-:W-:Y:S01]  /*0fe0*/  @!P1 LEA R23, R23, R4, 0x18 ;  /* 0x0000000417179211 */ /* 0x020fe200078ec0ff */
[----:B------:R-:W-:Y:S01]  /*0ff0*/  @UP0 UIADD3 UR19, UR21, UR11, URZ ;  /* 0x0000000b15130290 */ /* 0x000fe2000fffe03f */
[----:B------:R-:W-:Y:S02]  /*1000*/  LEA.HI R4, R0, R26, RZ, 0x1 ;  /* 0x0000001a00047211 */ /* 0x000fe400078f08ff */
[----:B------:R-:W-:Y:S02]  /*1010*/  ISETP.GE.AND P4, PT, R12, UR10, PT ;  /* 0x0000000a0c007c0c */ /* 0x000fe4000bf86270 */
[----:B------:R-:W-:Y:S02]  /*1020*/  LOP3.LUT R4, R4, 0x7fffffe, RZ, 0xc0, !PT ;  /* 0x07fffffe04047812 */ /* 0x000fe400078ec0ff */
[----:B------:R-:W-:Y:S02]  /*1030*/  LOP3.LUT R12, R9, 0x18, R24, 0xf8, !PT ;  /* 0x00000018090c7812 */ /* 0x000fe400078ef818 */
[----:B------:R-:W-:Y:S01]  /*1040*/  @!P2 MOV R5, 0x400 ;  /* 0x000004000005a802 */ /* 0x000fe20000000f00 */
[----:B------:R-:W-:Y:S01]  /*1050*/  IMAD.IADD R4, R26, 0x1, -R4 ;  /* 0x000000011a047824 */ /* 0x000fe200078e0a04 */
[----:B------:R-:W-:-:S02]  /*1060*/  SHF.R.U32.HI R9, RZ, 0x3, R9 ;  /* 0x00000003ff097819 */ /* 0x000fc40000011609 */
[----:B------:R-:W-:Y:S01]  /*1070*/  @!P0 LEA R10, R7, R10, 0x18 ;  /* 0x0000000a070a8211 */ /* 0x000fe200078ec0ff */
[----:B------:R-:W-:Y:S01]  /*1080*/  IMAD R4, R120, 0x8, R4 ;  /* 0x0000000878047824 */ /* 0x000fe200078e0204 */
[----:B------:R-:W-:Y:S01]  /*1090*/  LEA.HI R22, R119, R119, RZ, 0x1 ;  /* 0x0000007777167211 */ /* 0x000fe200078f08ff */
[----:B------:R-:W1:Y:S01]  /*10a0*/  @!P2 LDC.64 R6, c[0x0][0x240] ;  /* 0x00009000ff06ab82 */ /* 0x000e620000000a00 */
[----:B------:R-:W-:Y:S02]  /*10b0*/  LOP3.LUT R2, R2, 0xfffffff8, RZ, 0xc0, !PT ;  /* 0xfffffff802027812 */ /* 0x000fe400078ec0ff */
[----:B----4-:R-:W-:Y:S02]  /*10c0*/  @!P2 LEA R28, R28, R5, 0x18 ;  /* 0x000000051c1ca211 */ /* 0x010fe400078ec0ff */
[----:B------:R-:W-:Y:S01]  /*10d0*/  LOP3.LUT R9, R12, R9, RZ, 0x3c, !PT ;  /* 0x000000090c097212 */ /* 0x000fe200078e3cff */
[----:B------:R-:W-:Y:S01]  /*10e0*/  IMAD.IADD R2, R121, 0x1, -R2 ;  /* 0x0000000179027824 */ /* 0x000fe200078e0a02 */
[----:B------:R-:W-:-:S02]  /*10f0*/  SHF.R.S32.HI R13, RZ, 0x1f, R119 ;  /* 0x0000001fff0d7819 */ /* 0x000fc40000011477 */
[----:B------:R-:W-:Y:S01]  /*1100*/  LOP3.LUT R5, R22, 0x7fffffe, RZ, 0xc0, !PT ;  /* 0x07fffffe16057812 */ /* 0x000fe200078ec0ff */
[----:B------:R-:W-:Y:S01]  /*1110*/  IMAD.U32 R9, R4, 0x20, R9 ;  /* 0x0000002004097824 */ /* 0x000fe200078e0009 */
[----:B------:R-:W-:Y:S02]  /*1120*/  LEA.HI R13, R13, R119, RZ, 0x3 ;  /* 0x000000770d0d7211 */ /* 0x000fe400078f18ff */
[----:B------:R-:W-:Y:S01]  /*1130*/  LEA.HI R0, R2, R2, RZ, 0x1 ;  /* 0x0000000202007211 */ /* 0x000fe200078f08ff */
[----:B------:R-:W-:Y:S01]  /*1140*/  IMAD.IADD R119, R119, 0x1, -R5 ;  /* 0x0000000177777824 */ /* 0x000fe200078e0a05 */
[C---:B------:R-:W-:Y:S01]  /*1150*/  LEA R218, R9.reuse, UR4, 0x1 ;  /* 0x0000000409da7c11 */ /* 0x040fe2000f8e08ff */
[----:B------:R-:W2:Y:S01]  /*1160*/  @!P2 LDC.64 R4, c[0x0][0x210] ;  /* 0x00008400ff04ab82 */ /* 0x000ea20000000a00 */
[----:B------:R-:W-:Y:S01]  /*1170*/  LOP3.LUT R12, R0, 0x7fffffe, RZ, 0xc0, !PT ;  /* 0x07fffffe000c7812 */ /* 0x000fe200078ec0ff */
[----:B------:R-:W-:Y:S01]  /*1180*/  @!P0 IMAD R10, R9, 0x2, R10 ;  /* 0x00000002090a8824 */ /* 0x000fe200078e020a */
[----:B------:R-:W-:Y:S01]  /*1190*/  ISETP.GE.AND P5, PT, R26, UR10, PT ;  /* 0x0000000a1a007c0c */ /* 0x000fe2000bfa6270 */
[----:B------:R-:W-:Y:S01]  /*11a0*/  @!PT LDS RZ, [RZ] ;  /* 0x00000000fffff984 */ /* 0x000fe20000000800 */
[----:B------:R-:W-:Y:S01]  /*11b0*/  @!PT LDS RZ, [RZ] ;  /* 0x00000000fffff984 */ /* 0x000fe20000000800 */
[----:B------:R-:W-:Y:S01]  /*11c0*/  @!PT LDS RZ, [RZ] ;  /* 0x00000000fffff984 */ /* 0x000fe20000000800 */
[----:B------:R-:W-:Y:S01]  /*11d0*/  @!P3 LDGSTS.E.BYPASS.LTC128B.128 [R218], desc[UR30][R32.64] ;  /* 0x0000000020dabfae */ /* 0x000fe2000b901d5e */
[----:B------:R-:W-:Y:S01]  /*11e0*/  SHF.R.S32.HI R0, RZ, 0x1, R0 ;  /* 0x00000001ff007819 */ /* 0x000fe20000011400 */
[----:B------:R-:W-:-:S02]  /*11f0*/  IMAD.IADD R12, R2, 0x1, -R12 ;  /* 0x00000001020c7824 */ /* 0x000fc400078e0a0c */
[----:B------:R-:W3:Y:S01]  /*1200*/  @!P6 S2R R2, SR_CgaCtaId ;  /* 0x000000000002e919 */ /* 0x000ee20000008800 */
[----:B-1----:R-:W-:Y:S01]  /*1210*/  @!P2 IMAD R29, R29, R6, RZ ;  /* 0x000000061d1da224 */ /* 0x002fe200078e02ff */
[----:B------:R-:W-:Y:S03]  /*1220*/  @!P3 LDGSTS.E.BYPASS.LTC128B.128 [R218+0x2000], desc[UR30][R32.64+0x40] ;  /* 0x0200004020dabfae */ /* 0x000fe6000b901d5e */
[----:B------:R-:W-:Y:S01]  /*1230*/  @!P2 IMAD R7, R11, R7, R29 ;  /* 0x000000070b07a224 */ /* 0x000fe200078e021d */
[----:B------:R1:W-:Y:S04]  /*1240*/  @!P3 LDGSTS.E.BYPASS.LTC128B.128 [R218+0x4000], desc[UR30][R32.64+0x80] ;  /* 0x0400008020dabfae */ /* 0x0003e8000b901d5e */
[----:B------:R-:W-:Y:S04]  /*1250*/  @!P0 LDGSTS.E.BYPASS.LTC128B.128 [R10+0x800], desc[UR30][R30.64] ;  /* 0x008000001e0a8fae */ /* 0x000fe8000b901d5e */
[----:B------:R-:W-:Y:S04]  /*1260*/  @!P0 LDGSTS.E.BYPASS.LTC128B.128 [R10+0x2800], desc[UR30][R30.64+0x40] ;  /* 0x028000401e0a8fae */ /* 0x000fe8000b901d5e */
[----:B------:R4:W-:Y:S01]  /*1270*/  @!P0 LDGSTS.E.BYPASS.LTC128B.128 [R10+0x4800], desc[UR30][R30.64+0x80] ;  /* 0x048000801e0a8fae */ /* 0x0009e2000b901d5e */
[----:B-1----:R-:W-:-:S02]  /*1280*/  @!P2 IMAD.MOV.U32 R32, RZ, RZ, R20 ;  /* 0x000000ffff20a224 */ /* 0x002fc400078e0014 */
[----:B------:R-:W-:Y:S02]  /*1290*/  @!P2 IMAD.MOV.U32 R33, RZ, RZ, R19 ;  /* 0x000000ffff21a224 */ /* 0x000fe400078e0013 */
[----:B------:R-:W-:-:S04]  /*12a0*/  @!P2 IMAD.WIDE.U32 R32, R11, R6, R32 ;  /* 0x000000060b20a225 */ /* 0x000fc800078e0020 */
[----:B------:R-:W-:Y:S01]  /*12b0*/  @!P2 IMAD.IADD R7, R33, 0x1, R7 ;  /* 0x000000012107a824 */ /* 0x000fe200078e0207 */
[C---:B--2---:R-:W-:Y:S01]  /*12c0*/  @!P2 LEA R6, P0, R32.reuse, R4, 0x1 ;  /* 0x000000042006a211 */ /* 0x044fe200078008ff */
[----:B----4-:R-:W1:Y:S01]  /*12d0*/  @!P1 LDC.64 R10, c[0x0][0x240] ;  /* 0x00009000ff0a9b82 */ /* 0x010e620000000a00 */
[--C-:B------:R-:W-:Y:S02]  /*12e0*/  SHF.R.S32.HI R4, RZ, 0x1, R22.reuse ;  /* 0x00000001ff047819 */ /* 0x100fe40000011416 */
[----:B------:R-:W-:Y:S02]  /*12f0*/  @!P2 LEA.HI.X R7, R32, R5, R7, 0x1, P0 ;  /* 0x000000052007a211 */ /* 0x000fe400000f0c07 */
[----:B------:R-:W-:Y:S02]  /*1300*/  PLOP3.LUT P0, PT, PT, PT, UP0, 0x80, 0x0 ;  /* 0x000000000000781c */ /* 0x000fe40003f0f008 */
[----:B------:R-:W-:Y:S02]  /*1310*/  SHF.R.S32.HI R22, RZ, 0x1f, R22 ;  /* 0x0000001fff167819 */ /* 0x000fe40000011416 */
[----:B------:R-:W-:-:S02]  /*1320*/  @!P6 MOV R5, 0x400 ;  /* 0x000004000005e802 */ /* 0x000fc40000000f00 */
[----:B------:R-:W-:Y:S02]  /*1330*/  LEA.HI R22, R22, R4, RZ, 0x2 ;  /* 0x0000000416167211 */ /* 0x000fe400078f10ff */
[----:B---3--:R-:W-:Y:S02]  /*1340*/  @!P6 LEA R5, R2, R5, 0x18 ;  /* 0x000000050205e211 */ /* 0x008fe400078ec0ff */
[----:B------:R-:W-:-:S05]  /*1350*/  LOP3.LUT R22, R22, 0xfffffffc, RZ, 0xc0, !PT ;  /* 0xfffffffc16167812 */ /* 0x000fca00078ec0ff */
[----:B------:R-:W-:Y:S01]  /*1360*/  IMAD.IADD R2, R4, 0x1, -R22 ;  /* 0x0000000104027824 */ /* 0x000fe200078e0a16 */
[----:B------:R-:W-:Y:S06]  /*1370*/  @P0 BRA `(.L_x_401) ;  /* 0x0000000000340947 */ /* 0x000fec0003800000 */
[----:B------:R-:W-:Y:S01]  /*1380*/  USHF.R.S32.HI UR18, URZ, 0x1f, UR13 ;  /* 0x0000001f3f127899 */ /* 0x000fe2000801140d */
[----:B------:R-:W-:Y:S01]  /*1390*/  ULDC.64 UR8, c[0x0][0x248] ;  /* 0x0000920000087ab9 */ /* 0x000fe20000000a00 */
[----:B------:R-:W-:Y:S02]  /*13a0*/  USHF.R.S32.HI UR17, URZ, 0x1f, UR12 ;  /* 0x0000001f3f117899 */ /* 0x000fe4000801140c */
[----:B------:R-:W-:Y:S02]  /*13b0*/  UIMAD UR18, UR18, UR8, URZ ;  /* 0x00000008121272a4 */ /* 0x000fe4000f8e023f */
[----:B------:R-:W-:Y:S02]  /*13c0*/  UIMAD.WIDE.U32 UR24, UR13, UR8, URZ ;  /* 0x000000080d1872a5 */ /* 0x000fe4000f8e003f */
[----:B------:R-:W-:Y:S01]  /*13d0*/  UIMAD UR18, UR13, UR9, UR18 ;  /* 0x000000090d1272a4 */ /* 0x000fe2000f8e0212 */
[----:B------:R-:W-:Y:S02]  /*13e0*/  ULDC.64 UR10, c[0x0][0x230] ;  /* 0x00008c00000a7ab9 */ /* 0x000fe40000000a00 */
[----:B------:R-:W-:-:S02]  /*13f0*/  UIMAD UR17, UR17, UR10, URZ ;  /* 0x0000000a111172a4 */ /* 0x000fc4000f8e023f */
[----:B------:R-:W-:Y:S02]  /*1400*/  UIADD3 UR25, UR25, UR18, URZ ;  /* 0x0000001219197290 */ /* 0x000fe4000fffe03f */
[----:B------:R-:W-:Y:S02]  /*1410*/  UIMAD UR17, UR12, UR11, UR17 ;  /* 0x0000000b0c1172a4 */ /* 0x000fe4000f8e0211 */
[----:B------:R-:W-:-:S04]  /*1420*/  UIMAD.WIDE.U32 UR10, UR12, UR10, UR24 ;  /* 0x0000000a0c0a72a5 */ /* 0x000fc8000f8e0018 */
[----:B------:R-:W-:-:S03]  /*1430*/  UIADD3 UR17, UR11, UR17, URZ ;  /* 0x000000110b117290 */ /* 0x000fc6000fffe03f */
[----:B------:R-:W-:Y:S01]  /*1440*/  UMOV UR18, UR10 ;  /* 0x0000000a00127c82 */ /* 0x000fe20008000000 */
.L_x_401:
[----:B------:R-:W-:Y:S02]  /*1450*/  SHF.L.U32 R29, R0, 0x6, RZ ;  /* 0x00000006001d7819 */ /* 0x000fe400000006ff */
[----:B------:R-:W-:Y:S01]  /*1460*/  @!P1 IADD3 R22, P3, R224, 0x60, RZ ;  /* 0x00000060e0169810 */ /* 0x000fe20007f7e0ff */
[----:B------:R-:W-:-:S12]  /*1470*/  @P0 BRA `(.L_x_402) ;  /* 0x0000000000300947 */ /* 0x000fd80003800000 */
        /* <DEDUP_REMOVED lines=11> */
[----:B------:R-:W-:-:S12]  /*1530*/  UIADD3 UR19, UR21, UR11, URZ ;  /* 0x0000000b15137290 */ /* 0x000fd8000fffe03f */
.L_x_402:
[----:B------:R-:W-:Y:S01]  /*1540*/  @!P1 IMAD.X R4, RZ, RZ, R225, P3 ;  /* 0x000000ffff049224 */ /* 0x000fe200018e06e1 */
[----:B------:R-:W-:Y:S01]  /*1550*/  ISETP.NE.AND P3, PT, R16, RZ, PT ;  /* 0x000000ff1000720c */ /* 0x000fe20003f65270 */
[----:B------:R-:W-:Y:S01]  /*1560*/  IMAD R18, R27, UR8, RZ ;  /* 0x000000081b127c24 */ /* 0x000fe2000f8e02ff */
[----:B------:R-:W-:Y:S01]  /*1570*/  LOP3.LUT R29, R29, 0xc0, RZ, 0xc0, !PT ;  /* 0x000000c01d1d7812 */ /* 0x000fe200078ec0ff */
[----:B------:R-:W-:Y:S01]  /*1580*/  IMAD.WIDE.U32 R30, R26, UR8, R24 ;  /* 0x000000081a1e7c25 */ /* 0x000fe2000f8e0018 */
[----:B------:R-:W-:Y:S01]  /*1590*/  ULDC.64 UR12, c[0x0][0x260] ;  /* 0x00009800000c7ab9 */ /* 0x000fe20000000a00 */
[----:B------:R-:W-:Y:S01]  /*15a0*/  USHF.L.U64.HI UR24, UR8, 0x6, UR9 ;  /* 0x0000000608187899 */ /* 0x000fe20008010209 */
[----:B------:R-:W-:Y:S01]  /*15b0*/  SHF.R.U32.HI R216, RZ, 0x3, R29 ;  /* 0x00000003ffd87819 */ /* 0x000fe2000001161d */
[----:B------:R-:W-:Y:S01]  /*15c0*/  IMAD.SHL.U32 R8, R8, 0x8, RZ ;  /* 0x0000000808087824 */ /* 0x000fe200078e00ff */
[----:B------:R-:W-:Y:S01]  /*15d0*/  IADD3 R220, P0, R30, UR18, RZ ;  /* 0x000000121edc7c10 */ /* 0x000fe2000ff1e0ff */
[C---:B------:R-:W-:Y:S01]  /*15e0*/  IMAD R18, R26.reuse, UR9, R18 ;  /* 0x000000091a127c24 */ /* 0x040fe2000f8e0212 */
[----:B------:R-:W-:Y:S01]  /*15f0*/  USHF.L.U32 UR25, UR8, 0x6, URZ ;  /* 0x0000000608197899 */ /* 0x000fe2000800063f */
[----:B------:R-:W-:Y:S01]  /*1600*/  IMAD R16, R27, UR6, RZ ;  /* 0x000000061b107c24 */ /* 0x000fe2000f8e02ff */
[----:B------:R-:W-:Y:S01]  /*1610*/  LOP3.LUT R8, R29, 0x8, R8, 0xf8, !PT ;  /* 0x000000081d087812 */ /* 0x000fe200078ef808 */
[----:B------:R-:W-:Y:S01]  /*1620*/  IMAD.WIDE.U32 R24, R26, UR6, R24 ;  /* 0x000000061a187c25 */ /* 0x000fe2000f8e0018 */
[----:B------:R-:W-:Y:S01]  /*1630*/  IADD3.X R221, R31, UR17, R18, P0, !PT ;  /* 0x000000111fdd7c10 */ /* 0x000fe200087fe412 */
[----:B------:R-:W-:Y:S01]  /*1640*/  USHF.R.S32.HI UR17, URZ, 0x1f, UR38 ;  /* 0x0000001f3f117899 */ /* 0x000fe20008011426 */
[----:B------:R-:W-:Y:S01]  /*1650*/  LOP3.LUT R216, R8, R216, RZ, 0x3c, !PT ;  /* 0x000000d808d87212 */ /* 0x000fe200078e3cff */
[C---:B------:R-:W-:Y:S01]  /*1660*/  @!P2 IMAD R28, R9.reuse, 0x2, R28 ;  /* 0x00000002091ca824 */ /* 0x040fe200078e021c */
[----:B------:R-:W-:Y:S01]  /*1670*/  IADD3 R242, P0, R24, UR20, RZ ;  /* 0x0000001418f27c10 */ /* 0x000fe2000ff1e0ff */
[----:B------:R-:W-:Y:S01]  /*1680*/  IMAD R26, R26, UR7, R16 ;  /* 0x000000071a1a7c24 */ /* 0x000fe2000f8e0210 */
[----:B------:R-:W-:Y:S01]  /*1690*/  UIMAD UR18, UR24, UR38, URZ ;  /* 0x00000026181272a4 */ /* 0x000fe2000f8e023f */
[C---:B------:R-:W-:Y:S01]  /*16a0*/  @!P1 IMAD R18, R9.reuse, 0x2, R23 ;  /* 0x0000000209129824 */ /* 0x040fe200078e0217 */
[----:B------:R-:W-:Y:S01]  /*16b0*/  @!PT LDS RZ, [RZ] ;  /* 0x00000000fffff984 */ /* 0x000fe20000000800 */
[----:B------:R-:W-:Y:S01]  /*16c0*/  @!PT LDS RZ, [RZ] ;  /* 0x00000000fffff984 */ /* 0x000fe20000000800 */
[----:B------:R-:W-:Y:S01]  /*16d0*/  @!PT LDS RZ, [RZ] ;  /* 0x00000000fffff984 */ /* 0x000fe20000000800 */
[----:B------:R-:W-:Y:S01]  /*16e0*/  @!P2 LDGSTS.E.BYPASS.LTC128B.128 [R28+0x1000], desc[UR30][R6.64] ;  /* 0x01000000061cafae */ /* 0x000fe2000b901d5e */
[----:B------:R-:W-:Y:S01]  /*16f0*/  @!P3 IMAD R17, R9, 0x2, R17 ;  /* 0x000000020911b824 */ /* 0x000fe200078e0211 */
[----:B------:R-:W-:Y:S01]  /*1700*/  IADD3.X R243, R25, UR19, R26, P0, !PT ;  /* 0x0000001319f37c10 */ /* 0x000fe200087fe41a */
[----:B------:R-:W-:Y:S01]  /*1710*/  @!P6 IMAD R16, R9, 0x2, R5 ;  /* 0x000000020910e824 */ /* 0x000fe200078e0205 */
[----:B------:R-:W-:Y:S01]  /*1720*/  @!P2 LDGSTS.E.BYPASS.LTC128B.128 [R28+0x3000], desc[UR30][R6.64+0x40] ;  /* 0x03000040061cafae */ /* 0x000fe2000b901d5e */
[----:B------:R-:W2:Y:S01]  /*1730*/  @!P1 LDC.64 R8, c[0x0][0x210] ;  /* 0x00008400ff089b82 */ /* 0x000ea20000000a00 */
[----:B------:R-:W-:Y:S01]  /*1740*/  @!P1 IMAD.MOV.U32 R21, RZ, RZ, R19 ;  /* 0x000000ffff159224 */ /* 0x000fe200078e0013 */
[----:B------:R-:W-:Y:S01]  /*1750*/  SHF.R.S32.HI R19, RZ, 0x1f, R15 ;  /* 0x0000001fff137819 */ /* 0x000fe2000001140f */
[----:B------:R3:W-:Y:S01]  /*1760*/  @!P2 LDGSTS.E.BYPASS.LTC128B.128 [R28+0x5000], desc[UR30][R6.64+0x80] ;  /* 0x05000080061cafae */ /* 0x0007e2000b901d5e */
[----:B-1----:R-:W-:Y:S01]  /*1770*/  @!P1 IMAD R4, R4, R10, RZ ;  /* 0x0000000a04049224 */ /* 0x002fe200078e02ff */
[----:B------:R-:W-:Y:S01]  /*1780*/  UIMAD UR18, UR17, UR25, UR18 ;  /* 0x00000019111272a4 */ /* 0x000fe2000f8e0212 */
[----:B------:R-:W-:Y:S01]  /*1790*/  IMAD.WIDE.U32 R220, R15, UR12, R220 ;  /* 0x0000000c0fdc7c25 */ /* 0x000fe2000f8e00dc */
[----:B------:R-:W-:Y:S01]  /*17a0*/  ULDC.64 UR10, c[0x0][0x268] ;  /* 0x00009a00000a7ab9 */ /* 0x000fe20000000a00 */
[----:B------:R-:W-:-:S02]  /*17b0*/  USHF.L.U64.HI UR26, UR6, 0x6, UR7 ;  /* 0x00000006061a7899 */ /* 0x000fc40008010207 */
[C---:B------:R-:W-:Y:S01]  /*17c0*/  @!P1 IMAD R11, R22.reuse, R11, R4 ;  /* 0x0000000b160b9224 */ /* 0x040fe200078e0204 */
[----:B------:R-:W-:Y:S01]  /*17d0*/  USHF.L.U32 UR27, UR6, 0x6, URZ ;  /* 0x00000006061b7899 */ /* 0x000fe2000800063f */
[----:B------:R-:W-:Y:S01]  /*17e0*/  IMAD R222, R19, UR12, RZ ;  /* 0x0000000c13de7c24 */ /* 0x000fe2000f8e02ff */
[----:B------:R-:W1:Y:S01]  /*17f0*/  @!P6 LDC.64 R4, c[0x0][0x218] ;  /* 0x00008600ff04eb82 */ /* 0x000e620000000a00 */
[----:B------:R-:W-:Y:S01]  /*1800*/  @!P1 IMAD.WIDE.U32 R24, R22, R10, R20 ;  /* 0x0000000a16189225 */ /* 0x000fe200078e0014 */
[----:B------:R-:W-:Y:S02]  /*1810*/  USHF.L.U64.HI UR12, UR8, 0x5, UR9 ;  /* 0x00000005080c7899 */ /* 0x000fe40008010209 */
[----:B------:R-:W-:Y:S01]  /*1820*/  USHF.L.U32 UR36, UR6, 0x5, URZ ;  /* 0x0000000506247899 */ /* 0x000fe2000800063f */
[----:B------:R-:W-:Y:S01]  /*1830*/  IMAD R222, R15, UR13, R222 ;  /* 0x0000000d0fde7c24 */ /* 0x000fe2000f8e02de */
[----:B------:R-:W-:Y:S01]  /*1840*/  USHF.L.U32 UR13, UR8, 0x5, URZ ;  /* 0x00000005080d7899 */ /* 0x000fe2000800063f */
[----:B------:R-:W-:Y:S01]  /*1850*/  IMAD.U32 R10, RZ, RZ, UR38 ;  /* 0x00000026ff0a7e24 */ /* 0x000fe2000f8e00ff */
[----:B------:R-:W-:Y:S01]  /*1860*/  USHF.L.U64.HI UR35, UR6, 0x5, UR7 ;  /* 0x0000000506237899 */ /* 0x000fe20008010207 */
[----:B------:R-:W-:Y:S01]  /*1870*/  IMAD.IADD R223, R221, 0x1, R222 ;  /* 0x00000001dddf7824 */ /* 0x000fe200078e02de */
[----:B------:R-:W-:Y:S01]  /*1880*/  UISETP.GE.AND UP0, UPT, UR34, 0x2, UPT ;  /* 0x000000022200788c */ /* 0x000fe2000bf06270 */
[----:B------:R-:W-:Y:S01]  /*1890*/  IMAD.MOV.U32 R222, RZ, RZ, R220 ;  /* 0x000000ffffde7224 */ /* 0x000fe200078e00dc */
[----:B--2---:R-:W-:Y:S01]  /*18a0*/  @!P1 LEA R22, P0, R24, R8, 0x1 ;  /* 0x0000000818169211 */ /* 0x004fe200078008ff */
[----:B------:R-:W-:-:S02]  /*18b0*/  @!P1 IMAD.IADD R11, R25, 0x1, R11 ;  /* 0x00000001190b9824 */ /* 0x000fc400078e020b */
[----:B------:R-:W-:Y:S01]  /*18c0*/  IMAD.WIDE.U32 R20, R10, UR25, R222 ;  /* 0x000000190a147c25 */ /* 0x000fe2000f8e00de */
[----:B---3--:R-:W2:Y:S02]  /*18d0*/  @!P3 LDC.64 R6, c[0x0][0x218] ;  /* 0x00008600ff06bb82 */ /* 0x008ea40000000a00 */
[----:B------:R-:W-:Y:S01]  /*18e0*/  @!P1 LEA.HI.X R23, R24, R9, R11, 0x1, P0 ;  /* 0x0000000918179211 */ /* 0x000fe200000f0c0b */
[----:B------:R-:W-:Y:S02]  /*18f0*/  VIADD R8, R21, UR18 ;  /* 0x0000001215087c36 */ /* 0x000fe40008000000 */
[----:B------:R-:W-:Y:S02]  /*1900*/  IMAD R19, R19, UR10, RZ ;  /* 0x0000000a13137c24 */ /* 0x000fe4000f8e02ff */
[----:B------:R-:W-:Y:S01]  /*1910*/  @!P1 LDGSTS.E.BYPASS.LTC128B.128 [R18+0x1800], desc[UR30][R22.64] ;  /* 0x0180000016129fae */ /* 0x000fe2000b901d5e */
[----:B------:R-:W-:Y:S02]  /*1920*/  IMAD.SHL.U32 R116, R2, 0x40, RZ ;  /* 0x0000004002747824 */ /* 0x000fe400078e00ff */
[C---:B------:R-:W-:Y:S01]  /*1930*/  IMAD.WIDE.U32 R242, R15.reuse, UR10, R242 ;  /* 0x0000000a0ff27c25 */ /* 0x040fe2000f8e00f2 */
[----:B------:R-:W-:Y:S01]  /*1940*/  @!P1 LDGSTS.E.BYPASS.LTC128B.128 [R18+0x3800], desc[UR30][R22.64+0x40] ;  /* 0x0380004016129fae */ /* 0x000fe2000b901d5e */
[----:B------:R-:W-:Y:S01]  /*1950*/  UIMAD UR10, UR26, UR38, URZ ;  /* 0x000000261a0a72a4 */ /* 0x000fe2000f8e023f */
[----:B------:R-:W-:Y:S01]  /*1960*/  LOP3.LUT R116, R116, 0xc0, RZ, 0xc0, !PT ;  /* 0x000000c074747812 */ /* 0x000fe200078ec0ff */
[----:B------:R-:W-:Y:S01]  /*1970*/  IMAD R15, R15, UR11, R19 ;  /* 0x0000000b0f0f7c24 */ /* 0x000fe2000f8e0213 */
[----:B------:R-:W-:Y:S01]  /*1980*/  @!P1 LDGSTS.E.BYPASS.LTC128B.128 [R18+0x5800], desc[UR30][R22.64+0x80] ;  /* 0x0580008016129fae */ /* 0x000fe2000b901d5e */
[----:B------:R-:W-:Y:S01]  /*1990*/  IMAD.SHL.U32 R9, R14, 0x8, RZ ;  /* 0x000000080e097824 */ /* 0x000fe200078e00ff */
[----:B------:R-:W-:Y:S01]  /*19a0*/  UIMAD UR17, UR17, UR27, UR10 ;  /* 0x0000001b111172a4 */ /* 0x000fe2000f8e020a */
[----:B------:R-:W-:-:S02]  /*19b0*/  IMAD.SHL.U32 R13, R13, 0x20, RZ ;  /* 0x000000200d0d7824 */ /* 0x000fc400078e00ff */
[----:B------:R-:W-:Y:S01]  /*19c0*/  IMAD.IADD R245, R243, 0x1, R15 ;  /* 0x00000001f3f57824 */ /* 0x000fe200078e020f */
[----:B------:R-:W-:Y:S01]  /*19d0*/  LOP3.LUT R9, R116, 0x8, R9, 0xf8, !PT ;  /* 0x0000000874097812 */ /* 0x000fe200078ef809 */
[----:B------:R-:W-:Y:S01]  /*19e0*/  IMAD.MOV.U32 R244, RZ, RZ, R242 ;  /* 0x000000fffff47224 */ /* 0x000fe200078e00f2 */
[----:B------:R-:W-:Y:S01]  /*19f0*/  LOP3.LUT R118, R13, 0xffffff00, RZ, 0xc0, !PT ;  /* 0xffffff000d767812 */ /* 0x000fe200078ec0ff */
[----:B------:R-:W-:Y:S01]  /*1a00*/  IMAD R12, R14, 0x8, R12 ;  /* 0x000000080e0c7824 */ /* 0x000fe200078e020c */
[----:B--2---:R-:W-:Y:S01]  /*1a10*/  @!P3 LEA R24, P2, R20, R6, 0x1 ;  /* 0x000000061418b211 */ /* 0x004fe200078408ff */
[----:B------:R-:W-:Y:S01]  /*1a20*/  IMAD.WIDE.U32 R10, R10, UR27, R244 ;  /* 0x0000001b0a0a7c25 */ /* 0x000fe2000f8e00f4 */
[C---:B------:R-:W-:Y:S02]  /*1a30*/  @!P6 IADD3 R6, P0, R20.reuse, UR13, RZ ;  /* 0x0000000d1406ec10 */ /* 0x040fe4000ff1e0ff */
[----:B------:R-:W-:Y:S01]  /*1a40*/  @!P3 LEA.HI.X R25, R20, R7, R8, 0x1, P2 ;  /* 0x000000071419b211 */ /* 0x000fe200010f0c08 */
[----:B------:R-:W-:Y:S01]  /*1a50*/  IMAD.U32 R216, R12, 0x20, R216 ;  /* 0x000000200cd87824 */ /* 0x000fe200078e00d8 */
[----:B------:R-:W-:Y:S01]  /*1a60*/  @!P6 IADD3.X R8, R8, UR12, RZ, P0, !PT ;  /* 0x0000000c0808ec10 */ /* 0x000fe200087fe4ff */
[----:B------:R-:W-:Y:S01]  /*1a70*/  IMAD.U32 R240, RZ, RZ, UR16 ;  /* 0x00000010fff07e24 */ /* 0x000fe2000f8e00ff */
[C---:B-1----:R-:W-:Y:S01]  /*1a80*/  @!P6 LEA R4, P0, R6.reuse, R4, 0x1 ;  /* 0x000000040604e211 */ /* 0x042fe200078008ff */
[----:B------:R-:W-:Y:S01]  /*1a90*/  @!P3 LDGSTS.E.BYPASS.LTC128B.128 [R17+0x6000], desc[UR30][R24.64] ;  /* 0x060000001811bfae */ /* 0x000fe2000b901d5e */
[----:B------:R-:W-:Y:S01]  /*1aa0*/  SHF.R.U32.HI R116, RZ, 0x3, R116 ;  /* 0x00000003ff747819 */ /* 0x000fe20000011674 */
[----:B------:R-:W-:Y:S01]  /*1ab0*/  IMAD.SHL.U32 R246, R121, 0x2, RZ ;  /* 0x0000000279f67824 */ /* 0x000fe200078e00ff */
[----:B------:R-:W-:Y:S01]  /*1ac0*/  @!P6 LEA.HI.X R5, R6, R5, R8, 0x1, P0 ;  /* 0x000000050605e211 */ /* 0x000fe200000f0c08 */
[----:B------:R-:W-:Y:S01]  /*1ad0*/  @!P3 LDGSTS.E.BYPASS.LTC128B.128 [R17+0x7000], desc[UR30][R24.64+0x40] ;  /* 0x070000401811bfae */ /* 0x000fe2000b901d5e */
[----:B------:R-:W1:Y:S01]  /*1ae0*/  @!P5 LDC.64 R6, c[0x0][0x220] ;  /* 0x00008800ff06db82 */ /* 0x000e620000000a00 */
[----:B------:R-:W-:Y:S01]  /*1af0*/  VIADD R8, R11, UR17 ;  /* 0x000000110b087c36 */ /* 0x000fe20008000000 */
[----:B------:R-:W-:Y:S01]  /*1b00*/  LOP3.LUT R116, R9, R116, RZ, 0x3c, !PT ;  /* 0x0000007409747212 */ /* 0x000fe200078e3cff */
[----:B------:R-:W-:Y:S01]  /*1b10*/  @!P3 LDGSTS.E.BYPASS.LTC128B.128 [R17+0x8000], desc[UR30][R24.64+0x80] ;  /* 0x080000801811bfae */ /* 0x000fe2000b901d5e */
[----:B------:R-:W-:Y:S01]  /*1b20*/  IMAD R9, R120, 0x200, R118 ;  /* 0x0000020078097824 */ /* 0x000fe200078e0276 */
[----:B------:R-:W-:Y:S01]  /*1b30*/  LEA R216, R216, UR4, 0x1 ;  /* 0x00000004d8d87c11 */ /* 0x000fe2000f8e08ff */
[----:B------:R-:W-:Y:S01]  /*1b40*/  IMAD R233, R3, 0x8, R120 ;  /* 0x0000000803e97824 */ /* 0x000fe200078e0278 */
[----:B------:R-:W-:Y:S01]  /*1b50*/  @!P6 LDGSTS.E.BYPASS.LTC128B.128 [R16+0x6800], desc[UR30][R4.64] ;  /* 0x068000000410efae */ /* 0x000fe2000b901d5e */
[----:B------:R-:W-:Y:S01]  /*1b60*/  IMAD R9, R119, 0x20, R9 ;  /* 0x0000002077097824 */ /* 0x000fe200078e0209 */
[----:B------:R-:W-:-:S02]  /*1b70*/  LOP3.LUT R246, R246, 0x6, RZ, 0xc0, !PT ;  /* 0x00000006f6f67812 */ /* 0x000fc400078ec0ff */
[----:B------:R-:W-:Y:S01]  /*1b80*/  @!P6 LDGSTS.E.BYPASS.LTC128B.128 [R16+0x7800], desc[UR30][R4.64+0x40] ;  /* 0x078000400410efae */ /* 0x000fe2000b901d5e */
[----:B------:R-:W-:-:S03]  /*1b90*/  IMAD.IADD R217, R116, 0x1, R9 ;  /* 0x0000000174d97824 */ /* 0x000fc600078e0209 */
[----:B------:R2:W-:Y:S02]  /*1ba0*/  @!P6 LDGSTS.E.BYPASS.LTC128B.128 [R16+0x8800], desc[UR30][R4.64+0x80] ;  /* 0x088000800410efae */ /* 0x0005e4000b901d5e */
[----:B------:R-:W-:Y:S02]  /*1bb0*/  LEA R217, R217, UR4, 0x1 ;  /* 0x00000004d9d97c11 */ /* 0x000fe4000f8e08ff */
[----:B------:R-:W0:Y:S01]  /*1bc0*/  LDGDEPBAR ;  /* 0x00000000000079af */ /* 0x000e220000000000 */
[C---:B-1----:R-:W-:Y:S02]  /*1bd0*/  @!P5 LEA R14, P1, R10.reuse, R6, 0x1 ;  /* 0x000000060a0ed211 */ /* 0x042fe400078208ff */
[C---:B------:R-:W-:Y:S02]  /*1be0*/  @!P4 IADD3 R6, P0, R10.reuse, UR36, RZ ;  /* 0x000000240a06cc10 */ /* 0x040fe4000ff1e0ff */
[----:B------:R-:W-:Y:S02]  /*1bf0*/  @!P5 LEA.HI.X R15, R10, R7, R8, 0x1, P1 ;  /* 0x000000070a0fd211 */ /* 0x000fe400008f0c08 */
[----:B------:R-:W-:-:S02]  /*1c00*/  @!P4 IADD3.X R8, R8, UR35, RZ, P0, !PT ;  /* 0x000000230808cc10 */ /* 0x000fc400087fe4ff */
[----:B------:R-:W-:Y:S01]  /*1c10*/  LOP3.LUT P1, RZ, R2, 0x2, RZ, 0xc0, !PT ;  /* 0x0000000202ff7812 */ /* 0x000fe2000782c0ff */
[----:B--2---:R-:W1:Y:S01]  /*1c20*/  @!P4 LDC.64 R4, c[0x0][0x220] ;  /* 0x00008800ff04cb82 */ /* 0x004e620000000a00 */
[----:B------:R-:W-:-:S07]  /*1c30*/  DEPBAR.LE SB0, 0x0 ;  /* 0x000080000000791a */ /* 0x000fce0000000000 */
[----:B------:R-:W-:Y:S01]  /*1c40*/  BAR.SYNC.DEFER_BLOCKING 0x0 ;  /* 0x0000000000007b1d */ /* 0x000fe20000010000 */
[----:B-1----:R-:W-:-:S04]  /*1c50*/  @!P4 LEA R4, P0, R6, R4, 0x1 ;  /* 0x000000040604c211 */ /* 0x002fc800078008ff */
[----:B------:R-:W-:Y:S01]  /*1c60*/  @!P4 LEA.HI.X R5, R6, R5, R8, 0x1, P0 ;  /* 0x000000050605c211 */ /* 0x000fe200000f0c08 */
[----:B------:R-:W-:Y:S01]  /*1c70*/  @P5 STS [R218+0x9000], RZ ;  /* 0x009000ffda005388 */ /* 0x000fe20000000800 */
[----:B------:R-:W-:Y:S01]  /*1c80*/  LOP3.LUT P0, RZ, R0, 0x2, RZ, 0xc0, !PT ;  /* 0x0000000200ff7812 */ /* 0x000fe2000780c0ff */
[----:B------:R-:W-:Y:S02]  /*1c90*/  IMAD.MOV.U32 R0, RZ, RZ, 0x10 ;  /* 0x00000010ff007424 */ /* 0x000fe400078e00ff */
[----:B------:R-:W-:Y:S03]  /*1ca0*/  @P5 STS [R218+0x9004], RZ ;  /* 0x009004ffda005388 */ /* 0x000fe60000000800 */
[C---:B------:R-:W-:Y:S01]  /*1cb0*/  SEL R2, R0.reuse, 0xfffffff0, !P0 ;  /* 0xfffffff000027807 */ /* 0x040fe20004000000 */
[----:B------:R-:W-:Y:S01]  /*1cc0*/  @P5 STS.64 [R218+0x9008], RZ ;  /* 0x009008ffda005388 */ /* 0x000fe20000000a00 */
[----:B------:R-:W-:-:S03]  /*1cd0*/  SEL R0, R0, 0xfffffff0, !P1 ;  /* 0xfffffff000007807 */ /* 0x000fc60004800000 */
[----:B------:R-:W-:Y:S01]  /*1ce0*/  @P5 STS.128 [R218+0xa000], RZ ;  /* 0x00a000ffda005388 */ /* 0x000fe20000000c00 */
[----:B------:R-:W-:Y:S01]  /*1cf0*/  IMAD R213, R2, 0x2, R216 ;  /* 0x0000000202d57824 */ /* 0x000fe200078e02d8 */
[----:B------:R-:W-:Y:S01]  /*1d00*/  SHF.R.S32.HI R2, RZ, 0x1f, R122 ;  /* 0x0000001fff027819 */ /* 0x000fe2000001147a */
[----:B------:R-:W-:Y:S01]  /*1d10*/  IMAD R215, R0, 0x2, R217 ;  /* 0x0000000200d77824 */ /* 0x000fe200078e02d9 */
[----:B------:R-:W-:Y:S02]  /*1d20*/  @P5 STS.128 [R218+0xb000], RZ ;  /* 0x00b000ffda005388 */ /* 0x000fe40000000c00 */
[----:B------:R-:W-:Y:S02]  /*1d30*/  LEA.HI R219, R2, R122, RZ, 0x2 ;  /* 0x0000007a02db7211 */ /* 0x000fe400078f10ff */
[----:B------:R-:W-:Y:S01]  /*1d40*/  @!PT LDS RZ, [RZ] ;  /* 0x00000000fffff984 */ /* 0x000fe20000000800 */
[----:B------:R-:W-:Y:S01]  /*1d50*/  @!PT LDS RZ, [RZ] ;  /* 0x00000000fffff984 */ /* 0x000fe20000000800 */
[----:B------:R-:W-:Y:S01]  /*1d60*/  @!PT LDS RZ, [RZ] ;  /* 0x00000000fffff984 */ /* 0x000fe20000000800 */
[----:B------:R-:W-:Y:S01]  /*1d70*/  @!P5 LDGSTS.E.BYPASS.LTC128B.128 [R218+0x9000], desc[UR30][R14.64] ;  /* 0x090000000edadfae */ /* 0x000fe2000b901d5e */
[----:B------:R-:W-:Y:S02]  /*1d80*/  LEA R2, R120, UR14, 0x4 ;  /* 0x0000000e78027c11 */ /* 0x000fe4000f8e20ff */
[----:B------:R-:W-:Y:S01]  /*1d90*/  SHF.R.S32.HI R219, RZ, 0x2, R219 ;  /* 0x00000002ffdb7819 */ /* 0x000fe200000114db */
[----:B------:R-:W-:Y:S03]  /*1da0*/  @!P5 LDGSTS.E.BYPASS.LTC128B.128 [R218+0xa000], desc[UR30][R14.64+0x40] ;  /* 0x0a0000400edadfae */ /* 0x000fe6000b901d5e */
[----:B------:R-:W-:Y:S01]  /*1db0*/  IADD3 R2, R2, 0x1, R219 ;  /* 0x0000000102027810 */ /* 0x000fe20007ffe0db */
[----:B------:R-:W-:Y:S03]  /*1dc0*/  @!P5 LDGSTS.E.BYPASS.LTC128B.128 [R218+0xb000], desc[UR30][R14.64+0x80] ;  /* 0x0b0000800edadfae */ /* 0x000fe6000b901d5e */
[----:B------:R-:W-:Y:S01]  /*1dd0*/  IADD3 R240, R2, UR15, -R240 ;  /* 0x0000000f02f07c10 */ /* 0x000fe2000fffe8f0 */
[----:B------:R-:W-:Y:S01]  /*1de0*/  @P4 STS.128 [R218+0x9800], RZ ;  /* 0x009800ffda004388 */ /* 0x000fe20000000c00 */
[----:B------:R-:W-:-:S03]  /*1df0*/  IMAD.U32 R2, RZ, RZ, UR15 ;  /* 0x0000000fff027e24 */ /* 0x000fc6000f8e00ff */
[----:B------:R-:W-:Y:S01]  /*1e00*/  @P4 STS.128 [R218+0xa800], RZ ;  /* 0x00a800ffda004388 */ /* 0x000fe20000000c00 */
[----:B------:R-:W-:-:S03]  /*1e10*/  VIADD R240, R240, UR5 ;  /* 0x00000005f0f07c36 */ /* 0x000fc60008000000 */
[----:B------:R-:W-:Y:S02]  /*1e20*/  @P4 STS.128 [R218+0xb800], RZ ;  /* 0x00b800ffda004388 */ /* 0x000fe40000000c00 */
[C-C-:B------:R-:W-:Y:S02]  /*1e30*/  VIADDMNMX R235, R240.reuse, 0x8, R2.reuse, PT ;  /* 0x00000008f0eb7846 */ /* 0x140fe40003800102 */
[----:B------:R-:W-:Y:S01]  /*1e40*/  @!PT LDS RZ, [RZ] ;  /* 0x00000000fffff984 */ /* 0x000fe20000000800 */
[----:B------:R-:W-:Y:S01]  /*1e50*/  @!PT LDS RZ, [RZ] ;  /* 0x00000000fffff984 */ /* 0x000fe20000000800 */
[----:B------:R-:W-:Y:S01]  /*1e60*/  @!PT LDS RZ, [RZ] ;  /* 0x00000000fffff984 */ /* 0x000fe20000000800 */
[----:B------:R-:W-:Y:S01]  /*1e70*/  @!P4 LDGSTS.E.BYPASS.LTC128B.128 [R218+0x9800], desc[UR30][R4.64] ;  /* 0x0980000004dacfae */ /* 0x000fe2000b901d5e */
[C-C-:B------:R-:W-:Y:S02]  /*1e80*/  VIADDMNMX R226, R240.reuse, 0x40, R2.reuse, PT ;  /* 0x00000040f0e27846 */ /* 0x140fe40003800102 */
[C---:B------:R-:W-:Y:S01]  /*1e90*/  VIADDMNMX R3, R240.reuse, 0x48, R2, PT ;  /* 0x00000048f0037846 */ /* 0x040fe20003800102 */
[----:B------:R-:W-:Y:S01]  /*1ea0*/  @!P4 LDGSTS.E.BYPASS.LTC128B.128 [R218+0xa800], desc[UR30][R4.64+0x40] ;  /* 0x0a80004004dacfae */ /* 0x000fe2000b901d5e */
[----:B------:R-:W-:Y:S01]  /*1eb0*/  VIMNMX R240, R240, UR15, PT ;  /* 0x0000000ff0f07c48 */ /* 0x000fe2000bfe0100 */
[----:B------:R-:W-:-:S02]  /*1ec0*/  IMAD R2, R119, 0x20, R118 ;  /* 0x0000002077027824 */ /* 0x000fc400078e0276 */
[----:B------:R1:W-:Y:S04]  /*1ed0*/  @!P4 LDGSTS.E.BYPASS.LTC128B.128 [R218+0xb800], desc[UR30][R4.64+0x80] ;  /* 0x0b80008004dacfae */ /* 0x0003e8000b901d5e */
[----:B------:R-:W-:Y:S04]  /*1ee0*/  LDSM.16.M88.4 R60, [R217+0x1000] ;  /* 0x00100000d93c783b */ /* 0x000fe80000000200 */
[----:B------:R-:W-:Y:S04]  /*1ef0*/  LDSM.16.M88.4 R56, [R217] ;  /* 0x00000000d938783b */ /* 0x000fe80000000200 */
[----:B------:R-:W2:Y:S04]  /*1f00*/  LDSM.16.M88.4 R80, [R216+0x6400] ;  /* 0x00640000d850783b */ /* 0x000ea80000000200 */
[----:B------:R-:W3:Y:S04]  /*1f10*/  LDSM.16.M88.4 R68, [R216+0x6800] ;  /* 0x00680000d844783b */ /* 0x000ee80000000200 */
[----:B------:R-:W-:Y:S04]  /*1f20*/  LDSM.16.M88.4 R52, [R216+0x6c00] ;  /* 0x006c0000d834783b */ /* 0x000fe80000000200 */
[----:B------:R-:W-:Y:S04]  /*1f30*/  LDSM.16.M88.4 R104, [R213+0x6000] ;  /* 0x00600000d568783b */ /* 0x000fe80000000200 */
[----:B-1----:R-:W1:Y:S04]  /*1f40*/  LDSM.16.M88.4 R4, [R216+0x6000] ;  /* 0x00600000d804783b */ /* 0x002e680000000200 */
[----:B------:R-:W4:Y:S04]  /*1f50*/  LDSM.16.M88.4 R108, [R215+0x1000] ;  /* 0x00100000d76c783b */ /* 0x000f280000000200 */
[----:B------:R-:W5:Y:S04]  /*1f60*/  LDSM.16.M88.4 R96, [R213+0x6800] ;  /* 0x00680000d560783b */ /* 0x000f680000000200 */
[----:B------:R-:W5:Y:S04]  /*1f70*/  LDSM.16.M88.4 R92, [R213+0x6c00] ;  /* 0x006c0000d55c783b */ /* 0x000f680000000200 */
[----:B------:R-:W5:Y:S04]  /*1f80*/  LDSM.16.M88.4 R112, [R215] ;  /* 0x00000000d770783b */ /* 0x000f680000000200 */
[----:B------:R-:W5:Y:S01]  /*1f90*/  LDSM.16.M88.4 R100, [R213+0x6400] ;  /* 0x00640000d564783b */ /* 0x000f620000000200 */
[C---:B--2---:R-:W-:Y:S03]  /*1fa0*/  HMMA.16816.F32.BF16 R24, R60.reuse, R80, RZ ;  /* 0x000000503c18723c */ /* 0x044fe600000418ff */
[----:B------:R-:W-:Y:S04]  /*1fb0*/  LDSM.16.M88.4 R48, [R217+0x3000] ;  /* 0x00300000d930783b */ /* 0x000fe80000000200 */
[----:B------:R-:W2:Y:S01]  /*1fc0*/  LDSM.16.M88.4 R44, [R216+0x7000] ;  /* 0x00700000d82c783b */ /* 0x000ea20000000200 */
[C---:B---3--:R-:W-:Y:S03]  /*1fd0*/  HMMA.16816.F32.BF16 R20, R60.reuse, R68, RZ ;  /* 0x000000443c14723c */ /* 0x048fe600000418ff */
[----:B------:R-:W3:Y:S03]  /*1fe0*/  LDSM.16.M88.4 R40, [R216+0x7400] ;  /* 0x00740000d828783b */ /* 0x000ee60000000200 */
[C---:B------:R-:W-:Y:S01]  /*1ff0*/  HMMA.16816.F32.BF16 R84, R60.reuse, R82, RZ ;  /* 0x000000523c54723c */ /* 0x040fe200000418ff */
[----:B------:R-:W3:Y:S04]  /*2000*/  LDSM.16.M88.4 R36, [R216+0x7800] ;  /* 0x00780000d824783b */ /* 0x000ee80000000200 */
[----:B------:R-:W3:Y:S01]  /*2010*/  LDSM.16.M88.4 R32, [R216+0x7c00] ;  /* 0x007c0000d820783b */ /* 0x000ee20000000200 */
[-C--:B-1----:R-:W-:Y:S03]  /*2020*/  HMMA.16816.F32.BF16 R28, R60, R4.reuse, RZ ;  /* 0x000000043c1c723c */ /* 0x082fe600000418ff */
[----:B------:R-:W0:Y:S03]  /*2030*/  LDGDEPBAR ;  /* 0x00000000000079af */ /* 0x000e260000000000 */
[----:B------:R-:W-:Y:S06]  /*2040*/  HMMA.16816.F32.BF16 R12, R56, R4, RZ ;  /* 0x00000004380c723c */ /* 0x000fec00000418ff */
[C---:B------:R-:W-:Y:S06]  /*2050*/  HMMA.16816.F32.BF16 R8, R60.reuse, R6, RZ ;  /* 0x000000063c08723c */ /* 0x040fec00000418ff */
[----:B------:R-:W-:Y:S06]  /*2060*/  HMMA.16816.F32.BF16 R72, R60, R70, RZ ;  /* 0x000000463c48723c */ /* 0x000fec00000418ff */
[C---:B------:R-:W-:Y:S06]  /*2070*/  HMMA.16816.F32.BF16 R88, R56.reuse, R80, RZ ;  /* 0x000000503858723c */ /* 0x040fec00000418ff */
[C---:B------:R-:W-:Y:S06]  /*2080*/  HMMA.16816.F32.BF16 R76, R56.reuse, R68, RZ ;  /* 0x00000044384c723c */ /* 0x040fec00000418ff */
[----:B------:R-:W-:Y:S06]  /*2090*/  HMMA.16816.F32.BF16 R4, R56, R6, RZ ;  /* 0x000000063804723c */ /* 0x000fec00000418ff */
[----:B------:R-:W-:Y:S06]  /*20a0*/  HMMA.16816.F32.BF16 R16, R60, R52, RZ ;  /* 0x000000343c10723c */ /* 0x000fec00000418ff */
[C---:B------:R-:W-:Y:S06]  /*20b0*/  HMMA.16816.F32.BF16 R80, R56.reuse, R82, RZ ;  /* 0x000000523850723c */ /* 0x040fec00000418ff */
[C---:B------:R-:W-:Y:S06]  /*20c0*/  HMMA.16816.F32.BF16 R68, R56.reuse, R70, RZ ;  /* 0x000000463844723c */ /* 0x040fec00000418ff */
[----:B------:R-:W-:Y:S06]  /*20d0*/  HMMA.16816.F32.BF16 R64, R56, R52, RZ ;  /* 0x000000343840723c */ /* 0x000fec00000418ff */
[-C--:B------:R-:W-:Y:S06]  /*20e0*/  HMMA.16816.F32.BF16 R60, R60, R54.reuse, RZ ;  /* 0x000000363c3c723c */ /* 0x080fec00000418ff */
[----:B------:R-:W-:Y:S01]  /*20f0*/  HMMA.16816.F32.BF16 R56, R56, R54, RZ ;  /* 0x000000363838723c */ /* 0x000fe200000418ff */
[----:B------:R-:W1:Y:S05]  /*2100*/  LDSM.16.M88.4 R52, [R217+0x2000] ;  /* 0x00200000d934783b */ /* 0x000e6a0000000200 */
[C---:B----4-:R-:W-:Y:S06]  /*2110*/  HMMA.16816.F32.BF16 R28, R108.reuse, R104, R28 ;  /* 0x000000686c1c723c */ /* 0x050fec000004181c */
[C---:B-----5:R-:W-:Y:S06]  /*2120*/  HMMA.16816.F32.BF16 R20, R108.reuse, R96, R20 ;  /* 0x000000606c14723c */ /* 0x060fec0000041814 */
        /* <DEDUP_REMOVED lines=9> */
[----:B------:R-:W4:Y:S05]  /*21c0*/  LDSM.16.M88.4 R92, [R215+0x3000] ;  /* 0x00300000d75c783b */ /* 0x000f2a0000000200 */
[C---:B------:R-:W-:Y:S06]  /*21d0*/  HMMA.16816.F32.BF16 R24, R108.reuse, R100, R24 ;  /* 0x000000646c18723c */ /* 0x040fec0000041818 */
[----:B------:R-:W-:Y:S01]  /*21e0*/  HMMA.16816.F32.BF16 R84, R108, R102, R84 ;  /* 0x000000666c54723c */ /* 0x000fe20000041854 */
[----:B------:R-:W5:Y:S05]  /*21f0*/  LDSM.16.M88.4 R108, [R215+0x2000] ;  /* 0x00200000d76c783b */ /* 0x000f6a0000000200 */
[C---:B------:R-:W-:Y:S06]  /*2200*/  HMMA.16816.F32.BF16 R12, R112.reuse, R104, R12 ;  /* 0x00000068700c723c */ /* 0x040fec000004180c */
[C---:B------:R-:W-:Y:S01]  /*2210*/  HMMA.16816.F32.BF16 R4, R112.reuse, R106, R4 ;  /* 0x0000006a7004723c */ /* 0x040fe20000041804 */
[----:B------:R-:W5:Y:S05]  /*2220*/  LDSM.16.M88.4 R104, [R213+0x7400] ;  /* 0x00740000d568783b */ /* 0x000f6a0000000200 */
[C---:B------:R-:W-:Y:S06]  /*2230*/  HMMA.16816.F32.BF16 R88, R112.reuse, R100, R88 ;  /* 0x000000647058723c */ /* 0x040fec0000041858 */
[----:B------:R-:W-:Y:S01]  /*2240*/  HMMA.16816.F32.BF16 R80, R112, R102, R80 ;  /* 0x000000667050723c */ /* 0x000fe20000041850 */
[----:B------:R-:W-:Y:S05]  /*2250*/  LDSM.16.M88.4 R100, [R213+0x7800] ;  /* 0x00780000d564783b */ /* 0x000fea0000000200 */
[C---:B--2---:R-:W-:Y:S06]  /*2260*/  HMMA.16816.F32.BF16 R28, R48.reuse, R44, R28 ;  /* 0x0000002c301c723c */ /* 0x044fec000004181c */
[C---:B------:R-:W-:Y:S06]  /*2270*/  HMMA.16816.F32.BF16 R8, R48.reuse, R46, R8 ;  /* 0x0000002e3008723c */ /* 0x040fec0000041808 */
[C---:B---3--:R-:W-:Y:S06]  /*2280*/  HMMA.16816.F32.BF16 R24, R48.reuse, R40, R24 ;  /* 0x000000283018723c */ /* 0x048fec0000041818 */
[C---:B------:R-:W-:Y:S06]  /*2290*/  HMMA.16816.F32.BF16 R20, R48.reuse, R36, R20 ;  /* 0x000000243014723c */ /* 0x040fec0000041814 */
[C---:B------:R-:W-:Y:S06]  /*22a0*/  HMMA.16816.F32.BF16 R16, R48.reuse, R32, R16 ;  /* 0x000000203010723c */ /* 0x040fec0000041810 */
[C---:B------:R-:W-:Y:S06]  /*22b0*/  HMMA.16816.F32.BF16 R84, R48.reuse, R42, R84 ;  /* 0x0000002a3054723c */ /* 0x040fec0000041854 */
[C---:B------:R-:W-:Y:S06]  /*22c0*/  HMMA.16816.F32.BF16 R72, R48.reuse, R38, R72 ;  /* 0x000000263048723c */ /* 0x040fec0000041848 */
[----:B------:R-:W-:Y:S01]  /*22d0*/  HMMA.16816.F32.BF16 R60, R48, R34, R60 ;  /* 0x00000022303c723c */ /* 0x000fe2000004183c */
[----:B------:R-:W2:Y:S05]  /*22e0*/  LDSM.16.M88.4 R48, [R213+0x7c00] ;  /* 0x007c0000d530783b */ /* 0x000eaa0000000200 */
[C---:B-1----:R-:W-:Y:S06]  /*22f0*/  HMMA.16816.F32.BF16 R12, R52.reuse, R44, R12 ;  /* 0x0000002c340c723c */ /* 0x042fec000004180c */
[C---:B------:R-:W-:Y:S01]  /*2300*/  HMMA.16816.F32.BF16 R112, R52.reuse, R46, R4 ;  /* 0x0000002e3470723c */ /* 0x040fe20000041804 */
[----:B------:R-:W-:Y:S04]  /*2310*/  LDSM.16.M88.4 R44, [R217+0x5000] ;  /* 0x00500000d92c783b */ /* 0x000fe80000000200 */
[----:B------:R-:W1:Y:S01]  /*2320*/  LDSM.16.M88.4 R4, [R216+0x8000] ;  /* 0x00800000d804783b */ /* 0x000e620000000200 */
[C---:B------:R-:W-:Y:S06]  /*2330*/  HMMA.16816.F32.BF16 R88, R52.reuse, R40, R88 ;  /* 0x000000283458723c */ /* 0x040fec0000041858 */
[C---:B------:R-:W-:Y:S01]  /*2340*/  HMMA.16816.F32.BF16 R80, R52.reuse, R42, R80 ;  /* 0x0000002a3450723c */ /* 0x040fe20000041850 */
[----:B------:R-:W-:Y:S05]  /*2350*/  LDSM.16.M88.4 R40, [R216+0x8400] ;  /* 0x00840000d828783b */ /* 0x000fea0000000200 */
[C---:B------:R-:W-:Y:S06]  /*2360*/  HMMA.16816.F32.BF16 R64, R52.reuse, R32, R64 ;  /* 0x000000203440723c */ /* 0x040fec0000041840 */
[C---:B------:R-:W-:Y:S06]  /*2370*/  HMMA.16816.F32.BF16 R76, R52.reuse, R36, R76 ;  /* 0x00000024344c723c */ /* 0x040fec000004184c */
[C---:B------:R-:W-:Y:S01]  /*2380*/  HMMA.16816.F32.BF16 R68, R52.reuse, R38, R68 ;  /* 0x000000263444723c */ /* 0x040fe20000041844 */
[----:B------:R-:W-:Y:S05]  /*2390*/  LDSM.16.M88.4 R36, [R216+0x8800] ;  /* 0x00880000d824783b */ /* 0x000fea0000000200 */
[----:B------:R-:W-:Y:S01]  /*23a0*/  HMMA.16816.F32.BF16 R56, R52, R34, R56 ;  /* 0x000000223438723c */ /* 0x000fe20000041838 */
[----:B------:R-:W-:Y:S05]  /*23b0*/  LDSM.16.M88.4 R32, [R216+0x8c00] ;  /* 0x008c0000d820783b */ /* 0x000fea0000000200 */
[C---:B----4-:R-:W-:Y:S01]  /*23c0*/  HMMA.16816.F32.BF16 R52, R92.reuse, R96, R28 ;  /* 0x000000605c34723c */ /* 0x050fe2000004181c */
[----:B------:R-:W3:Y:S05]  /*23d0*/  LDSM.16.M88.4 R28, [R217+0x4000] ;  /* 0x00400000d91c783b */ /* 0x000eea0000000200 */
[----:B------:R-:W-:Y:S06]  /*23e0*/  HMMA.16816.F32.BF16 R8, R92, R98, R8 ;  /* 0x000000625c08723c */ /* 0x000fec0000041808 */
[C---:B-----5:R-:W-:Y:S06]  /*23f0*/  HMMA.16816.F32.BF16 R12, R108.reuse, R96, R12 ;  /* 0x000000606c0c723c */ /* 0x060fec000004180c */
[----:B------:R-:W-:Y:S06]  /*2400*/  HMMA.16816.F32.BF16 R112, R108, R98, R112 ;  /* 0x000000626c70723c */ /* 0x000fec0000041870 */
[C---:B------:R-:W-:Y:S06]  /*2410*/  HMMA.16816.F32.BF16 R24, R92.reuse, R104, R24 ;  /* 0x000000685c18723c */ /* 0x040fec0000041818 */
[C---:B------:R-:W-:Y:S06]  /*2420*/  HMMA.16816.F32.BF16 R84, R92.reuse, R106, R84 ;  /* 0x0000006a5c54723c */ /* 0x040fec0000041854 */
[C---:B--2---:R-:W-:Y:S06]  /*2430*/  HMMA.16816.F32.BF16 R16, R92.reuse, R48, R16 ;  /* 0x000000305c10723c */ /* 0x044fec0000041810 */
[C---:B------:R-:W-:Y:S06]  /*2440*/  HMMA.16816.F32.BF16 R20, R92.reuse, R100, R20 ;  /* 0x000000645c14723c */ /* 0x040fec0000041814 */
[C---:B------:R-:W-:Y:S06]  /*2450*/  HMMA.16816.F32.BF16 R72, R92.reuse, R102, R72 ;  /* 0x000000665c48723c */ /* 0x040fec0000041848 */
[----:B------:R-:W-:Y:S01]  /*2460*/  HMMA.16816.F32.BF16 R60, R92, R50, R60 ;  /* 0x000000325c3c723c */ /* 0x000fe2000004183c */
[----:B------:R-:W-:Y:S05]  /*2470*/  LDSM.16.M88.4 R92, [R213+0x8000] ;  /* 0x00800000d55c783b */ /* 0x000fea0000000200 */
[C---:B------:R-:W-:Y:S06]  /*2480*/  HMMA.16816.F32.BF16 R64, R108.reuse, R48, R64 ;  /* 0x000000306c40723c */ /* 0x040fec0000041840 */
[----:B------:R-:W-:Y:S01]  /*2490*/  HMMA.16816.F32.BF16 R56, R108, R50, R56 ;  /* 0x000000326c38723c */ /* 0x000fe20000041838 */
[----:B------:R-:W2:Y:S05]  /*24a0*/  LDSM.16.M88.4 R48, [R215+0x4000] ;  /* 0x00400000d730783b */ /* 0x000eaa0000000200 */
[----:B-1----:R-:W-:Y:S01]  /*24b0*/  HMMA.16816.F32.BF16 R96, R44, R6, R8 ;  /* 0x000000062c60723c */ /* 0x002fe20000041808 */
[----:B------:R-:W1:Y:S05]  /*24c0*/  LDSM.16.M88.4 R8, [R215+0x5000] ;  /* 0x00500000d708783b */ /* 0x000e6a0000000200 */
[----:B------:R-:W-:Y:S06]  /*24d0*/  HMMA.16816.F32.BF16 R88, R108, R104, R88 ;  /* 0x000000686c58723c */ /* 0x000fec0000041858 */
[----:B------:R-:W-:Y:S06]  /*24e0*/  HMMA.16816.F32.BF16 R52, R44, R4, R52 ;  /* 0x000000042c34723c */ /* 0x000fec0000041834 */
[C---:B---3--:R-:W-:Y:S06]  /*24f0*/  HMMA.16816.F32.BF16 R112, R28.reuse, R6, R112 ;  /* 0x000000061c70723c */ /* 0x048fec0000041870 */
[----:B------:R-:W-:Y:S01]  /*2500*/  HMMA.16816.F32.BF16 R12, R28, R4, R12 ;  /* 0x000000041c0c723c */ /* 0x000fe2000004180c */
[----:B------:R-:W3:Y:S05]  /*2510*/  LDSM.16.M88.4 R4, [R213+0x8400] ;  /* 0x00840000d504783b */ /* 0x000eea0000000200 */
[C---:B------:R-:W-:Y:S06]  /*2520*/  HMMA.16816.F32.BF16 R76, R108.reuse, R100, R76 ;  /* 0x000000646c4c723c */ /* 0x040fec000004184c */
[----:B------:R-:W-:Y:S06]  /*2530*/  HMMA.16816.F32.BF16 R80, R108, R106, R80 ;  /* 0x0000006a6c50723c */ /* 0x000fec0000041850 */
[-C--:B------:R-:W-:Y:S06]  /*2540*/  HMMA.16816.F32.BF16 R88, R28, R40.reuse, R88 ;  /* 0x000000281c58723c */ /* 0x080fec0000041858 */
[----:B------:R-:W-:Y:S06]  /*2550*/  HMMA.16816.F32.BF16 R24, R44, R40, R24 ;  /* 0x000000282c18723c */ /* 0x000fec0000041818 */
[----:B--2---:R-:W-:Y:S06]  /*2560*/  HMMA.16816.F32.BF16 R112, R48, R94, R112 ;  /* 0x0000005e3070723c */ /* 0x004fec0000041870 */
[C---:B------:R-:W-:Y:S06]  /*2570*/  HMMA.16816.F32.BF16 R84, R44.reuse, R42, R84 ;  /* 0x0000002a2c54723c */ /* 0x040fec0000041854 */
[C---:B------:R-:W-:Y:S06]  /*2580*/  HMMA.16816.F32.BF16 R20, R44.reuse, R36, R20 ;  /* 0x000000242c14723c */ /* 0x040fec0000041814 */
[C---:B------:R-:W-:Y:S06]  /*2590*/  HMMA.16816.F32.BF16 R72, R44.reuse, R38, R72 ;  /* 0x000000262c48723c */ /* 0x040fec0000041848 */
[C---:B------:R-:W-:Y:S06]  /*25a0*/  HMMA.16816.F32.BF16 R16, R44.reuse, R32, R16 ;  /* 0x000000202c10723c */ /* 0x040fec0000041810 */
[----:B------:R-:W-:Y:S06]  /*25b0*/  HMMA.16816.F32.BF16 R60, R44, R34, R60 ;  /* 0x000000222c3c723c */ /* 0x000fec000004183c */
[----:B-1----:R-:W-:Y:S01]  /*25c0*/  HMMA.16816.F32.BF16 R96, R8, R94, R96 ;  /* 0x0000005e0860723c */ /* 0x002fe20000041860 */
[----:B------:R-:W-:-:S04]  /*25d0*/  IMAD.U32 R44, RZ, RZ, UR38 ;  /* 0x00000026ff2c7e24 */ /* 0x000fc8000f8e00ff */
[----:B------:R-:W-:Y:S01]  /*25e0*/  IMAD R44, R44, 0x40, R246 ;  /* 0x000000402c2c7824 */ /* 0x000fe200078e02f6 */
[----:B------:R-:W-:Y:S03]  /*25f0*/  HMMA.16816.F32.BF16 R76, R28, R36, R76 ;  /* 0x000000241c4c723c */ /* 0x000fe6000004184c */
[----:B------:R-:W-:-:S03]  /*2600*/  VIADD R40, R44, 0x1 ;  /* 0x000000012c287836 */ /* 0x000fc60000000000 */
[----:B------:R-:W-:Y:S01]  /*2610*/  HMMA.16816.F32.BF16 R80, R28, R42, R80 ;  /* 0x0000002a1c50723c */ /* 0x000fe20000041850 */
[----:B------:R-:W-:Y:S01]  /*2620*/  VIADD R37, R44, 0x8 ;  /* 0x000000082c257836 */ /* 0x000fe20000000000 */
[----:B------:R-:W-:Y:S01]  /*2630*/  ISETP.GE.AND P1, PT, R40, R240, PT ;  /* 0x000000f02800720c */ /* 0x000fe20003f26270 */
[----:B------:R-:W-:Y:S01]  /*2640*/  VIADD R36, R44, 0x9 ;  /* 0x000000092c247836 */ /* 0x000fe20000000000 */
[C---:B------:R-:W-:Y:S02]  /*2650*/  ISETP.GE.AND P4, PT, R40.reuse, R235, PT ;  /* 0x000000eb2800720c */ /* 0x040fe40003f86270 */
[C---:B------:R-:W-:Y:S01]  /*2660*/  ISETP.GE.AND P5, PT, R40.reuse, R226, PT ;  /* 0x000000e22800720c */ /* 0x040fe20003fa6270 */
[----:B---3--:R-:W-:Y:S01]  /*2670*/  HMMA.16816.F32.BF16 R88, R48, R4, R88 ;  /* 0x000000043058723c */ /* 0x008fe20000041858 */
[----:B------:R-:W-:Y:S02]  /*2680*/  ISETP.GE.AND P2, PT, R40, R3, PT ;  /* 0x000000032800720c */ /* 0x000fe40003f46270 */
[----:B------:R-:W1:Y:S01]  /*2690*/  LDSM.16.M88.4 R40, [R213+0x8800] ;  /* 0x00880000d528783b */ /* 0x000e620000000200 */
[----:B------:R-:W-:-:S02]  /*26a0*/  ISETP.GE.AND P0, PT, R37, R240, PT ;  /* 0x000000f02500720c */ /* 0x000fc40003f06270 */
[C---:B------:R-:W-:Y:S01]  /*26b0*/  ISETP.GE.AND P3, PT, R37.reuse, R235, PT ;  /* 0x000000eb2500720c */ /* 0x040fe20003f66270 */
[----:B------:R-:W-:Y:S01]  /*26c0*/  HMMA.16816.F32.BF16 R24, R8, R4, R24 ;  /* 0x000000040818723c */ /* 0x000fe20000041818 */
[----:B------:R-:W-:-:S04]  /*26d0*/  ISETP.GE.AND P6, PT, R37, R226, PT ;  /* 0x000000e22500720c */ /* 0x000fc80003fc6270 */
[----:B------:R-:W-:Y:S01]  /*26e0*/  FSEL R96, R96, -INF , !P6 ;  /* 0xff80000060607808 */ /* 0x000fe20007000000 */
[----:B------:R-:W-:Y:S01]  /*26f0*/  HMMA.16816.F32.BF16 R68, R108, R102, R68 ;  /* 0x000000666c44723c */ /* 0x000fe20000041844 */
[----:B------:R-:W-:Y:S01]  /*2700*/  VIADD R5, R44, 0x10 ;  /* 0x000000102c057836 */ /* 0x000fe20000000000 */
[----:B------:R-:W-:Y:S01]  /*2710*/  ISETP.GE.AND P6, PT, R36, R240, PT ;  /* 0x000000f02400720c */ /* 0x000fe20003fc6270 */
[----:B------:R-:W-:-:S03]  /*2720*/  VIADD R4, R44, 0x11 ;  /* 0x000000112c047836 */ /* 0x000fc60000000000 */
[-C--:B------:R-:W-:Y:S01]  /*2730*/  HMMA.16816.F32.BF16 R80, R48, R6.reuse, R80 ;  /* 0x000000063050723c */ /* 0x080fe20000041850 */
[----:B------:R-:W-:Y:S02]  /*2740*/  FSEL R110, R112, -INF , !P0 ;  /* 0xff800000706e7808 */ /* 0x000fe40004000000 */
[----:B------:R-:W-:Y:S02]  /*2750*/  FSEL R108, R114, -INF , !P3 ;  /* 0xff800000726c7808 */ /* 0x000fe40005800000 */
[-C--:B------:R-:W-:Y:S01]  /*2760*/  ISETP.GE.AND P0, PT, R37, R3.reuse, PT ;  /* 0x000000032500720c */ /* 0x080fe20003f06270 */
[----:B------:R-:W-:Y:S01]  /*2770*/  HMMA.16816.F32.BF16 R84, R8, R6, R84 ;  /* 0x000000060854723c */ /* 0x000fe20000041854 */
        /* <DEDUP_REMOVED lines=8> */
[----:B------:R-:W-:Y:S01]  /*2800*/  FSEL R109, R115, -INF , !P3 ;  /* 0xff800000736d7808 */ /* 0x000fe20005800000 */
[C---:B------:R-:W-:Y:S01]  /*2810*/  VIADD R33, R44.reuse, 0x18 ;  /* 0x000000182c217836 */ /* 0x040fe20000000000 */
[C---:B------:R-:W-:Y:S01]  /*2820*/  ISETP.GE.AND P3, PT, R5.reuse, R240, PT ;  /* 0x000000f00500720c */ /* 0x040fe20003f66270 */
[----:B------:R-:W-:Y:S01]  /*2830*/  VIADD R32, R44, 0x19 ;  /* 0x000000192c207836 */ /* 0x000fe20000000000 */
[----:B------:R-:W-:Y:S01]  /*2840*/  ISETP.GE.AND P0, PT, R5, R235, PT ;  /* 0x000000eb0500720c */ /* 0x000fe20003f06270 */
[----:B-1----:R-:W-:Y:S01]  /*2850*/  HMMA.16816.F32.BF16 R76, R48, R40, R76 ;  /* 0x00000028304c723c */ /* 0x002fe2000004184c */
[----:B------:R-:W-:-:S02]  /*2860*/  FSEL R111, R113, -INF , !P6 ;  /* 0xff800000716f7808 */ /* 0x000fc40007000000 */
[----:B------:R-:W-:Y:S02]  /*2870*/  FSEL R169, R88, -INF , !P3 ;  /* 0xff80000058a97808 */ /* 0x000fe40005800000 */
[----:B------:R-:W-:Y:S01]  /*2880*/  FSEL R174, R90, -INF , !P0 ;  /* 0xff8000005aae7808 */ /* 0x000fe20004000000 */
[----:B------:R-:W-:Y:S01]  /*2890*/  HMMA.16816.F32.BF16 R20, R8, R40, R20 ;  /* 0x000000280814723c */ /* 0x000fe20000041814 */
[C---:B------:R-:W-:Y:S02]  /*28a0*/  ISETP.GE.AND P6, PT, R5.reuse, R226, PT ;  /* 0x000000e20500720c */ /* 0x040fe40003fc6270 */
[----:B------:R-:W-:Y:S02]  /*28b0*/  ISETP.GE.AND P3, PT, R5, R3, PT ;  /* 0x000000030500720c */ /* 0x000fe40003f66270 */
[----:B------:R-:W-:Y:S01]  /*28c0*/  ISETP.GE.AND P0, PT, R4, R240, PT ;  /* 0x000000f00400720c */ /* 0x000fe20003f06270 */
[----:B------:R-:W-:Y:S01]  /*28d0*/  HMMA.16816.F32.BF16 R56, R28, R34, R56 ;  /* 0x000000221c38723c */ /* 0x000fe20000041838 */
[----:B------:R-:W-:-:S02]  /*28e0*/  FSEL R24, R24, -INF , !P6 ;  /* 0xff80000018187808 */ /* 0x000fc40007000000 */
[----:B------:R-:W-:Y:S02]  /*28f0*/  FSEL R26, R26, -INF , !P3 ;  /* 0xff8000001a1a7808 */ /* 0x000fe40005800000 */
[----:B------:R-:W-:Y:S01]  /*2900*/  FSEL R176, R89, -INF , !P0 ;  /* 0xff80000059b07808 */ /* 0x000fe20004000000 */
[-C--:B------:R-:W-:Y:S01]  /*2910*/  HMMA.16816.F32.BF16 R68, R48, R42.reuse, R68 ;  /* 0x0000002a3044723c */ /* 0x080fe20000041844 */
[----:B------:R-:W-:Y:S01]  /*2920*/  ISETP.GE.AND P6, PT, R4, R235, PT ;  /* 0x000000eb0400720c */ /* 0x000fe20003fc6270 */
[----:B------:R-:W-:Y:S01]  /*2930*/  VIADD R29, R44, 0x20 ;  /* 0x000000202c1d7836 */ /* 0x000fe20000000000 */
[----:B------:R-:W-:Y:S01]  /*2940*/  ISETP.GE.AND P3, PT, R4, R226, PT ;  /* 0x000000e20400720c */ /* 0x000fe20003f66270 */
[----:B------:R-:W-:Y:S01]  /*2950*/  VIADD R28, R44, 0x21 ;  /* 0x000000212c1c7836 */ /* 0x000fe20000000000 */
[----:B------:R-:W-:Y:S01]  /*2960*/  ISETP.GE.AND P0, PT, R4, R3, PT ;  /* 0x000000030400720c */ /* 0x000fe20003f06270 */
[----:B------:R-:W-:Y:S01]  /*2970*/  HMMA.16816.F32.BF16 R72, R8, R42, R72 ;  /* 0x0000002a0848723c */ /* 0x000fe20000041848 */
[----:B------:R-:W1:Y:S01]  /*2980*/  LDSM.16.M88.4 R4, [R213+0x8c00] ;  /* 0x008c0000d504783b */ /* 0x000e620000000200 */
[----:B------:R-:W-:Y:S01]  /*2990*/  FSEL R25, R25, -INF , !P3 ;  /* 0xff80000019197808 */ /* 0x000fe20005800000 */
[----:B------:R-:W-:-:S04]  /*29a0*/  DEPBAR.LE SB0, 0x0 ;  /* 0x000080000000791a */ /* 0x000fc80000000000 */
[----:B------:R-:W-:Y:S01]  /*29b0*/  FSEL R27, R27, -INF , !P0 ;  /* 0xff8000001b1b7808 */ /* 0x000fe20004000000 */
[-C--:B------:R-:W-:Y:S01]  /*29c0*/  HMMA.16816.F32.BF16 R52, R8, R92.reuse, R52 ;  /* 0x0000005c0834723c */ /* 0x080fe20000041834 */
[C---:B------:R-:W-:Y:S02]  /*29d0*/  ISETP.GE.AND P0, PT, R33.reuse, R240, PT ;  /* 0x000000f02100720c */ /* 0x040fe40003f06270 */
[C---:B------:R-:W-:Y:S02]  /*29e0*/  ISETP.GE.AND P3, PT, R33.reuse, R235, PT ;  /* 0x000000eb2100720c */ /* 0x040fe40003f66270 */
[----:B------:R-:W-:Y:S01]  /*29f0*/  FSEL R184, R80, -INF , !P0 ;  /* 0xff80000050b87808 */ /* 0x000fe20004000000 */
[----:B------:R-:W-:Y:S01]  /*2a00*/  HMMA.16816.F32.BF16 R12, R48, R92, R12 ;  /* 0x0000005c300c723c */ /* 0x000fe2000004180c */
[----:B------:R-:W-:Y:S02]  /*2a10*/  FSEL R203, R82, -INF , !P3 ;  /* 0xff80000052cb7808 */ /* 0x000fe40005800000 */
[----:B------:R-:W-:-:S02]  /*2a20*/  ISETP.GE.AND P0, PT, R33, R3, PT ;  /* 0x000000032100720c */ /* 0x000fc40003f06270 */
[----:B------:R-:W-:Y:S02]  /*2a30*/  ISETP.GE.AND P3, PT, R32, R226, PT ;  /* 0x000000e22000720c */ /* 0x000fe40003f66270 */
[----:B------:R-:W-:Y:S02]  /*2a40*/  FSEL R86, R86, -INF , !P0 ;  /* 0xff80000056567808 */ /* 0x000fe40004000000 */
[----:B------:R-:W-:Y:S02]  /*2a50*/  FSEL R85, R85, -INF , !P3 ;  /* 0xff80000055557808 */ /* 0x000fe40005800000 */
[C---:B------:R-:W-:Y:S02]  /*2a60*/  ISETP.GE.AND P0, PT, R32.reuse, R3, PT ;  /* 0x000000032000720c */ /* 0x040fe40003f06270 */
        /* <DEDUP_REMOVED lines=8> */
[----:B-1----:R-:W-:Y:S01]  /*2af0*/  HMMA.16816.F32.BF16 R16, R8, R4, R16 ;  /* 0x000000040810723c */ /* 0x002fe20000041810 */
[----:B------:R-:W-:-:S02]  /*2b00*/  ISETP.GE.AND P6, PT, R33, R226, PT ;  /* 0x000000e22100720c */ /* 0x000fc40003fc6270 */
[-C--:B------:R-:W-:Y:S02]  /*2b10*/  ISETP.GE.AND P3, PT, R29, R3.reuse, PT ;  /* 0x000000031d00720c */ /* 0x080fe40003f66270 */
[-C--:B------:R-:W-:Y:S01]  /*2b20*/  ISETP.GE.AND P0, PT, R28, R240.reuse, PT ;  /* 0x000000f01c00720c */ /* 0x080fe20003f06270 */
[----:B------:R-:W-:Y:S01]  /*2b30*/  HMMA.16816.F32.BF16 R60, R8, R6, R60 ;  /* 0x00000006083c723c */ /* 0x000fe2000004183c */
[----:B------:R-:W-:Y:S02]  /*2b40*/  FSEL R84, R84, -INF , !P6 ;  /* 0xff80000054547808 */ /* 0x000fe40007000000 */
[----:B------:R-:W-:Y:S01]  /*2b50*/  FSEL R183, R22, -INF , !P3 ;  /* 0xff80000016b77808 */ /* 0x000fe20005800000 */
[----:B------:R-:W-:Y:S01]  /*2b60*/  VIADD R22, R44, 0x28 ;  /* 0x000000282c167836 */ /* 0x000fe20000000000 */
[----:B------:R-:W-:Y:S01]  /*2b70*/  FSEL R190, R77, -INF , !P0 ;  /* 0xff8000004dbe7808 */ /* 0x000fe20004000000 */
[C---:B------:R-:W-:Y:S01]  /*2b80*/  HMMA.16816.F32.BF16 R64, R48.reuse, R4, R64 ;  /* 0x000000043040723c */ /* 0x040fe20000041840 */
[----:B------:R-:W-:Y:S01]  /*2b90*/  ISETP.GE.AND P6, PT, R32, R240, PT ;  /* 0x000000f02000720c */ /* 0x000fe20003fc6270 */
[----:B------:R-:W-:Y:S01]  /*2ba0*/  VIADD R9, R44, 0x30 ;  /* 0x000000302c097836 */ /* 0x000fe20000000000 */
[----:B------:R-:W-:Y:S01]  /*2bb0*/  ISETP.GE.AND P0, PT, R28, R3, PT ;  /* 0x000000031c00720c */ /* 0x000fe20003f06270 */
[----:B------:R-:W-:Y:S01]  /*2bc0*/  VIADD R8, R44, 0x31 ;  /* 0x000000312c087836 */ /* 0x000fe20000000000 */
[----:B------:R-:W-:Y:S01]  /*2bd0*/  FSEL R232, R81, -INF , !P6 ;  /* 0xff80000051e87808 */ /* 0x000fe20007000000 */
[----:B------:R-:W-:Y:S01]  /*2be0*/  HMMA.16816.F32.BF16 R56, R48, R6, R56 ;  /* 0x000000063038723c */ /* 0x000fe20000041838 */
[----:B------:R-:W-:Y:S01]  /*2bf0*/  FSEL R188, R23, -INF , !P0 ;  /* 0xff80000017bc7808 */ /* 0x000fe20004000000 */
[----:B------:R-:W-:Y:S01]  /*2c00*/  BAR.SYNC.DEFER_BLOCKING 0x0 ;  /* 0x0000000000007b1d */ /* 0x000fe20000010000 */
[----:B------:R-:W-:-:S02]  /*2c10*/  ISETP.GE.AND P6, PT, R29, R226, PT ;  /* 0x000000e21d00720c */ /* 0x000fc40003fc6270 */
[----:B------:R-:W-:Y:S02]  /*2c20*/  ISETP.GE.AND P0, PT, R22, R240, PT ;  /* 0x000000f01600720c */ /* 0x000fe40003f06270 */
[----:B------:R-:W-:Y:S01]  /*2c30*/  FSEL R210, R20, -INF , !P6 ;  /* 0xff80000014d27808 */ /* 0x000fe20007000000 */
[----:B------:R-:W-:Y:S01]  /*2c40*/  VIADD R20, R44, 0x29 ;  /* 0x000000292c147836 */ /* 0x000fe20000000000 */
[----:B------:R-:W-:Y:S02]  /*2c50*/  FSEL R197, R68, -INF , !P0 ;  /* 0xff80000044c57808 */ /* 0x000fe40004000000 */
[----:B------:R-:W-:Y:S02]  /*2c60*/  ISETP.GE.AND P0, PT, R22, R3, PT ;  /* 0x000000031600720c */ /* 0x000fe40003f06270 */
[----:B------:R-:W-:Y:S02]  /*2c70*/  ISETP.GE.AND P3, PT, R28, R226, PT ;  /* 0x000000e21c00720c */ /* 0x000fe40003f66270 */
        /* <DEDUP_REMOVED lines=12> */
[----:B------:R-:W-:-:S02]  /*2d40*/  ISETP.GE.AND P6, PT, R22, R226, PT ;  /* 0x000000e21600720c */ /* 0x000fc40003fc6270 */
[----:B------:R-:W-:Y:S02]  /*2d50*/  ISETP.GE.AND P3, PT, R20, R226, PT ;  /* 0x000000e21400720c */ /* 0x000fe40003f66270 */
[----:B------:R-:W-:Y:S02]  /*2d60*/  PLOP3.LUT P0, PT, PT, PT, UP0, 0x80, 0x0 ;  /* 0x000000000000781c */ /* 0x000fe40003f0f008 */
[----:B------:R-:W-:Y:S02]  /*2d70*/  FSEL R230, R72, -INF , !P6 ;  /* 0xff80000048e67808 */ /* 0x000fe40007000000 */
[----:B------:R-:W-:Y:S02]  /*2d80*/  FSEL R227, R73, -INF , !P3 ;  /* 0xff80000049e37808 */ /* 0x000fe40005800000 */
[C---:B------:R-:W-:Y:S02]  /*2d90*/  ISETP.GE.AND P6, PT, R20.reuse, R240, PT ;  /* 0x000000f01400720c */ /* 0x040fe40003fc6270 */
[----:B------:R-:W-:-:S02]  /*2da0*/  ISETP.GE.AND P3, PT, R20, R235, PT ;  /* 0x000000eb1400720c */ /* 0x000fc40003f66270 */
[----:B------:R-:W-:Y:S02]  /*2db0*/  FSEL R202, R69, -INF , !P6 ;  /* 0xff80000045ca7808 */ /* 0x000fe40007000000 */
[----:B------:R-:W-:Y:S02]  /*2dc0*/  FSEL R201, R71, -INF , !P3 ;  /* 0xff80000047c97808 */ /* 0x000fe40005800000 */
[----:B------:R-:W-:Y:S02]  /*2dd0*/  FSEL R55, R55, -INF , !P2 ;  /* 0xff80000037377808 */ /* 0x000fe40005000000 */
[-C--:B------:R-:W-:Y:S02]  /*2de0*/  ISETP.GE.AND P6, PT, R9, R226.reuse, PT ;  /* 0x000000e20900720c */ /* 0x080fe40003fc6270 */
[-C--:B------:R-:W-:Y:S02]  /*2df0*/  ISETP.GE.AND P3, PT, R8, R226.reuse, PT ;  /* 0x000000e20800720c */ /* 0x080fe40003f66270 */
[----:B------:R-:W-:-:S02]  /*2e00*/  ISETP.GE.AND P2, PT, R44, R226, PT ;  /* 0x000000e22c00720c */ /* 0x000fc40003f46270 */
[----:B------:R-:W-:Y:S02]  /*2e10*/  FSEL R13, R13, -INF , !P1 ;  /* 0xff8000000d0d7808 */ /* 0x000fe40004800000 */
[----:B------:R-:W-:Y:S02]  /*2e20*/  ISETP.GE.AND P1, PT, R44, R3, PT ;  /* 0x000000032c00720c */ /* 0x000fe40003f26270 */
[----:B------:R-:W-:Y:S02]  /*2e30*/  FSEL R198, R16, -INF , !P6 ;  /* 0xff80000010c67808 */ /* 0x000fe40007000000 */
[----:B------:R-:W-:Y:S02]  /*2e40*/  FSEL R196, R17, -INF , !P3 ;  /* 0xff80000011c47808 */ /* 0x000fe40005800000 */
[----:B------:R-:W-:Y:S02]  /*2e50*/  FSEL R53, R53, -INF , !P5 ;  /* 0xff80000035357808 */ /* 0x000fe40006800000 */
[----:B------:R-:W-:-:S02]  /*2e60*/  FSEL R52, R52, -INF , !P2 ;  /* 0xff80000034347808 */ /* 0x000fc40005000000 */
[CC--:B------:R-:W-:Y:S02]  /*2e70*/  ISETP.GE.AND P6, PT, R9.reuse, R240.reuse, PT ;  /* 0x000000f00900720c */ /* 0x0c0fe40003fc6270 */
[-C--:B------:R-:W-:Y:S02]  /*2e80*/  ISETP.GE.AND P3, PT, R9, R235.reuse, PT ;  /* 0x000000eb0900720c */ /* 0x080fe40003f66270 */
[C---:B------:R-:W-:Y:S02]  /*2e90*/  ISETP.GE.AND P5, PT, R8.reuse, R240, PT ;  /* 0x000000f00800720c */ /* 0x040fe40003fa6270 */
[----:B------:R-:W-:Y:S02]  /*2ea0*/  ISETP.GE.AND P2, PT, R8, R235, PT ;  /* 0x000000eb0800720c */ /* 0x000fe40003f46270 */
[----:B------:R-:W-:Y:S01]  /*2eb0*/  FSEL R5, R54, -INF , !P1 ;  /* 0xff80000036057808 */ /* 0x000fe20004800000 */
[----:B------:R-:W-:Y:S10]  /*2ec0*/  @!P0 BRA `(.L_x_403) ;  /* 0x0000000000608947 */ /* 0x000ff40003800000 */
[----:B------:R-:W-:Y:S01]  /*2ed0*/  UIADD3 UR11, UR34, -0x2, URZ ;  /* 0xfffffffe220b7890 */ /* 0x000fe2000fffe03f */
[----:B------:R-:W-:-:S03]  /*2ee0*/  MOV R6, UR13 ;  /* 0x0000000d00067c02 */ /* 0x000fc60008000f00 */
[----:B------:R-:W-:Y:S02]  /*2ef0*/  USHF.R.S32.HI UR10, URZ, 0x1f, UR11 ;  /* 0x0000001f3f0a7899 */ /* 0x000fe4000801140b */
[----:B------:R-:W-:Y:S01]  /*2f00*/  UIMAD UR5, UR24, UR11, URZ ;  /* 0x0000000b180572a4 */ /* 0x000fe2000f8e023f */
[----:B------:R-:W-:-:S03]  /*2f10*/  IMAD.U32 R4, RZ, RZ, UR11 ;  /* 0x0000000bff047e24 */ /* 0x000fc6000f8e00ff */
[----:B------:R-:W-:Y:S01]  /*2f20*/  UIMAD UR5, UR10, UR25, UR5 ;  /* 0x000000190a0572a4 */ /* 0x000fe2000f8e0205 */
[----:B------:R-:W-:Y:S02]  /*2f30*/  IMAD.WIDE.U32 R8, R4, UR25, R222 ;  /* 0x0000001904087c25 */ /* 0x000fe4000f8e00de */
[----:B------:R-:W-:Y:S02]  /*2f40*/  ULDC.64 UR10, c[0x0][0x218] ;  /* 0x00008600000a7ab9 */ /* 0x000fe40000000a00 */
[----:B------:R-:W-:Y:S01]  /*2f50*/  IMAD.U32 R4, RZ, RZ, UR12 ;  /* 0x0000000cff047e24 */ /* 0x000fe2000f8e00ff */
[----:B------:R-:W-:Y:S01]  /*2f60*/  LEA R10, P1, R8, UR10, 0x1 ;  /* 0x0000000a080a7c11 */ /* 0x000fe2000f8208ff */
[----:B------:R-:W-:-:S05]  /*2f70*/  VIADD R7, R9, UR5 ;  /* 0x0000000509077c36 */ /* 0x000fca0008000000 */
        /* <DEDUP_REMOVED lines=13> */
.L_x_403:
[----:B------:R-:W-:Y:S01]  /*3050*/  FMNMX.FTZ R7, R52, R53, !PT ;  /* 0x0000003534077209 */ /* 0x000fe20007810000 */
[----:B------:R-:W-:Y:S01]  /*3060*/  VIADD R234, R233, 0x4 ;  /* 0x00000004e9ea7836 */ /* 0x000fe20000000000 */
[----:B------:R-:W-:Y:S01]  /*3070*/  FMNMX.FTZ R165, R5, R55, !PT ;  /* 0x0000003705a57209 */ /* 0x000fe20007810000 */
[----:B------:R-:W-:Y:S01]  /*3080*/  USHF.L.U32 UR5, UR38, 0x1, URZ ;  /* 0x0000000126057899 */ /* 0x000fe2000800063f */
[----:B------:R-:W-:Y:S01]  /*3090*/  FMNMX.FTZ R7, R96, R7, !PT ;  /* 0x0000000760077209 */ /* 0x000fe20007810000 */
[----:B------:R-:W-:Y:S01]  /*30a0*/  IMAD.WIDE.U32 R250, R234, -0x326172a9, RZ ;  /* 0xcd9e8d57eafa7825 */ /* 0x000fe200078e00ff */
[----:B------:R-:W-:Y:S01]  /*30b0*/  FMNMX.FTZ R165, R98, R165, !PT ;  /* 0x000000a562a57209 */ /* 0x000fe20007810000 */
[----:B------:R-:W-:Y:S01]  /*30c0*/  UIADD3 UR20, UR33, -0x4498517b, URZ ;  /* 0xbb67ae8521147890 */ /* 0x000fe2000fffe03f */
[----:B------:R-:W-:Y:S01]  /*30d0*/  FMNMX.FTZ R7, R97, R7, !PT ;  /* 0x0000000761077209 */ /* 0x000fe20007810000 */
[----:B------:R-:W-:Y:S01]  /*30e0*/  VIADD R6, R44, 0x38 ;  /* 0x000000382c067836 */ /* 0x000fe20000000000 */
[----:B------:R-:W-:Y:S01]  /*30f0*/  FMNMX.FTZ R165, R99, R165, !PT ;  /* 0x000000a563a57209 */ /* 0x000fe20007810000 */
[----:B------:R-:W-:Y:S01]  /*3100*/  IMAD.WIDE.U32 R238, R228, -0x2daee0ad, RZ ;  /* 0xd2511f53e4ee7825 */ /* 0x000fe200078e00ff */
[----:B------:R-:W-:Y:S01]  /*3110*/  FMNMX.FTZ R7, R24, R7, !PT ;  /* 0x0000000718077209 */ /* 0x000fe20007810000 */
[----:B------:R-:W-:Y:S01]  /*3120*/  UIADD3 UR21, UR32, -0x61c88647, URZ ;  /* 0x9e3779b920157890 */ /* 0x000fe2000fffe03f */
[----:B------:R-:W-:Y:S01]  /*3130*/  FMNMX.FTZ R165, R26, R165, !PT ;  /* 0x000000a51aa57209 */ /* 0x000fe20007810000 */
[----:B------:R-:W-:Y:S01]  /*3140*/  IMAD.U32 R70, RZ, RZ, UR5 ;  /* 0x00000005ff467e24 */ /* 0x000fe2000f8e00ff */
[----:B------:R-:W-:Y:S01]  /*3150*/  FMNMX.FTZ R7, R25, R7, !PT ;  /* 0x0000000719077209 */ /* 0x000fe20007810000 */
[----:B------:R-:W-:Y:S01]  /*3160*/  VIADD R4, R44, 0x39 ;  /* 0x000000392c047836 */ /* 0x000fe20000000000 */
[----:B------:R-:W-:Y:S01]  /*3170*/  LOP3.LUT R229, R117, UR32, RZ, 0x3c, !PT ;  /* 0x0000002075e57c12 */ /* 0x000fe2000f8e3cff */
[----:B------:R-:W-:Y:S01]  /*3180*/  UIADD3 UR19, UR32, 0x3c6ef372, URZ ;  /* 0x3c6ef37220137890 */ /* 0x000fe2000fffe03f */
[----:B-1----:R-:W-:Y:S01]  /*3190*/  FMNMX.FTZ R9, R84, R7, !PT ;  /* 0x0000000754097209 */ /* 0x002fe20007810000 */
[----:B------:R-:W-:Y:S01]  /*31a0*/  UIADD3 UR18, UR33, 0x76cf5d0a, URZ ;  /* 0x76cf5d0a21127890 */ /* 0x000fe2000fffe03f */
[----:B------:R-:W-:Y:S01]  /*31b0*/  FMNMX.FTZ R165, R27, R165, !PT ;  /* 0x000000a51ba57209 */ /* 0x000fe20007810000 */
[----:B------:R-:W-:Y:S01]  /*31c0*/  UIADD3 UR16, UR33, 0x32370b8f, URZ ;  /* 0x32370b8f21107890 */ /* 0x000fe2000fffe03f */
[----:B------:R-:W-:Y:S01]  /*31d0*/  FMNMX.FTZ R9, R85, R9, !PT ;  /* 0x0000000955097209 */ /* 0x000fe20007810000 */
[----:B------:R-:W-:Y:S01]  /*31e0*/  UIADD3 UR17, UR32, -0x255992d5, URZ ;  /* 0xdaa66d2b20117890 */ /* 0x000fe2000fffe03f */
[----:B------:R-:W-:Y:S01]  /*31f0*/  LOP3.LUT R248, R251, R229, RZ, 0x3c, !PT ;  /* 0x000000e5fbf87212 */ /* 0x000fe200078e3cff */
[----:B------:R-:W-:Y:S01]  /*3200*/  UIADD3 UR15, UR32, 0x78dde6e4, URZ ;  /* 0x78dde6e4200f7890 */ /* 0x000fe2000fffe03f */
[----:B------:R-:W-:Y:S01]  /*3210*/  FMNMX.FTZ R9, R210, R9, !PT ;  /* 0x00000009d2097209 */ /* 0x000fe20007810000 */
[----:B------:R-:W-:Y:S01]  /*3220*/  UIADD3 UR14, UR33, -0x126145ec, URZ ;  /* 0xed9eba14210e7890 */ /* 0x000fe2000fffe03f */
[----:B------:R-:W-:Y:S01]  /*3230*/  FMNMX.FTZ R165, R86, R165, !PT ;  /* 0x000000a556a57209 */ /* 0x000fe20007810000 */
[----:B------:R-:W-:Y:S01]  /*3240*/  IMAD.WIDE.U32 R248, R248, -0x2daee0ad, RZ ;  /* 0xd2511f53f8f87825 */ /* 0x000fe200078e00ff */
[----:B------:R-:W-:Y:S01]  /*3250*/  FMNMX.FTZ R9, R211, R9, !PT ;  /* 0x00000009d3097209 */ /* 0x000fe20007810000 */
[----:B------:R-:W-:Y:S01]  /*3260*/  UIADD3 UR12, UR33, -0x56f99767, URZ ;  /* 0xa9066899210c7890 */ /* 0x000fe2000fffe03f */
[----:B------:R-:W-:Y:S01]  /*3270*/  FSEL R68, R15, -INF , !P4 ;  /* 0xff8000000f447808 */ /* 0x000fe20006000000 */
[----:B------:R-:W-:Y:S01]  /*3280*/  UIADD3 UR13, UR32, 0x1715609d, URZ ;  /* 0x1715609d200d7890 */ /* 0x000fe2000fffe03f */
[----:B------:R-:W-:Y:S01]  /*3290*/  FMNMX.FTZ R9, R230, R9, !PT ;  /* 0x00000009e6097209 */ /* 0x000fe20007810000 */
[----:B------:R-:W-:Y:S01]  /*32a0*/  IMAD.WIDE.U32 R208, R233, -0x326172a9, RZ ;  /* 0xcd9e8d57e9d07825 */ /* 0x000fe200078e00ff */
[----:B------:R-:W-:Y:S01]  /*32b0*/  ISETP.GE.AND P4, PT, R6, R226, PT ;  /* 0x000000e20600720c */ /* 0x000fe20003f86270 */
[----:B------:R-:W-:Y:S01]  /*32c0*/  ULDC UR37, c[0x0][0x2ec] ;  /* 0x0000bb0000257ab9 */ /* 0x000fe20000000800 */
[----:B------:R-:W-:Y:S01]  /*32d0*/  FMNMX.FTZ R9, R227, R9, !PT ;  /* 0x00000009e3097209 */ /* 0x000fe20007810000 */
[----:B------:R-:W1:Y:S01]  /*32e0*/  LDC.U8 R241, c[0x0][0x388] ;  /* 0x0000e200fff17b82 */ /* 0x000e620000000000 */
[----:B------:R-:W-:Y:S01]  /*32f0*/  FMNMX.FTZ R165, R87, R165, !PT ;  /* 0x000000a557a57209 */ /* 0x000fe20007810000 */
[----:B------:R-:W-:Y:S01]  /*3300*/  IMAD.IADD R2, R116, 0x1, R2 ;  /* 0x0000000174027824 */ /* 0x000fe200078e0202 */
[----:B------:R-:W-:Y:S01]  /*3310*/  FMNMX.FTZ R9, R198, R9, !PT ;  /* 0x00000009c6097209 */ /* 0x000fe20007810000 */
[----:B------:R-:W-:Y:S01]  /*3320*/  UIADD3 UR22, UR32, -0x4ab325aa, URZ ;  /* 0xb54cda5620167890 */ /* 0x000fe2000fffe03f */
[----:B------:R-:W-:Y:S01]  /*3330*/  ISETP.GE.AND P1, PT, R44, R240, PT ;  /* 0x000000f02c00720c */ /* 0x000fe20003f26270 */
[----:B------:R-:W-:Y:S01]  /*3340*/  UIADD3 UR29, UR33, 0x646e171e, URZ ;  /* 0x646e171e211d7890 */ /* 0x000fe2000fffe03f */
[----:B------:R-:W-:Y:S01]  /*3350*/  FSEL R178, R64, -INF , !P6 ;  /* 0xff80000040b27808 */ /* 0x000fe20007000000 */
[----:B------:R-:W-:Y:S01]  /*3360*/  UIADD3 UR5, UR5, 0x1, URZ ;  /* 0x0000000105057890 */ /* 0x000fe2000fffe03f */
[----:B------:R-:W-:-:S02]  /*3370*/  LOP3.LUT R70, R239, UR33, R70, 0x96, !PT ;  /* 0x00000021ef467c12 */ /* 0x000fc4000f8e9646 */
[----:B------:R-:W-:Y:S02]  /*3380*/  FSEL R195, R60, -INF , !P4 ;  /* 0xff8000003cc37808 */ /* 0x000fe40006000000 */
[----:B------:R-:W-:Y:S01]  /*3390*/  ISETP.GE.AND P6, PT, R4, R226, PT ;  /* 0x000000e20400720c */ /* 0x000fe20003fc6270 */
[----:B------:R-:W-:Y:S01]  /*33a0*/  IMAD.WIDE.U32 R70, R70, -0x326172a9, RZ ;  /* 0xcd9e8d5746467825 */ /* 0x000fe200078e00ff */
[----:B------:R-:W-:Y:S02]  /*33b0*/  FMNMX.FTZ R9, R196, R9, !PT ;  /* 0x00000009c4097209 */ /* 0x000fe40007810000 */
[----:B------:R-:W-:Y:S02]  /*33c0*/  FMNMX.FTZ R165, R183, R165, !PT ;  /* 0x000000a5b7a57209 */ /* 0x000fe40007810000 */
[----:B------:R-:W-:Y:S02]  /*33d0*/  FSEL R12, R12, -INF , !P1 ;  /* 0xff8000000c0c7808 */ /* 0x000fe40004800000 */
[----:B------:R-:W-:-:S02]  /*33e0*/  ISETP.GE.AND P1, PT, R6, R3, PT ;  /* 0x000000030600720c */ /* 0x000fc40003f26270 */
[----:B------:R-:W-:Y:S02]  /*33f0*/  LOP3.LUT R236, R249, UR20, R238, 0x96, !PT ;  /* 0x00000014f9ec7c12 */ /* 0x000fe4000f8e96ee */
[----:B------:R-:W-:Y:S02]  /*3400*/  FSEL R192, R61, -INF , !P6 ;  /* 0xff8000003dc07808 */ /* 0x000fe40007000000 */
[----:B------:R-:W-:Y:S01]  /*3410*/  FMNMX.FTZ R9, R195, R9, !PT ;  /* 0x00000009c3097209 */ /* 0x000fe20007810000 */
[----:B------:R-:W-:Y:S01]  /*3420*/  IMAD.WIDE.U32 R236, R236, -0x326172a9, RZ ;  /* 0xcd9e8d57ecec7825 */ /* 0x000fe200078e00ff */
[----:B------:R-:W-:Y:S02]  /*3430*/  FMNMX.FTZ R165, R188, R165, !PT ;  /* 0x000000a5bca57209 */ /* 0x000fe40007810000 */
[----:B------:R-:W-:Y:S02]  /*3440*/  FSEL R185, R62, -INF , !P1 ;  /* 0xff8000003eb97808 */ /* 0x000fe40004800000 */
[----:B------:R-:W-:-:S02]  /*3450*/  ISETP.GE.AND P4, PT, R6, R240, PT ;  /* 0x000000f00600720c */ /* 0x000fc40003f86270 */
[----:B------:R-:W-:Y:S02]  /*3460*/  ISETP.GE.AND P1, PT, R6, R235, PT ;  /* 0x000000eb0600720c */ /* 0x000fe40003f26270 */
[----:B------:R-:W-:Y:S02]  /*3470*/  FMNMX.FTZ R9, R192, R9, !PT ;  /* 0x00000009c0097209 */ /* 0x000fe40007810000 */
[----:B------:R-:W-:Y:S02]  /*3480*/  LOP3.LUT R6, R71, UR21, R250, 0x96, !PT ;  /* 0x0000001547067c12 */ /* 0x000fe4000f8e96fa */
[----:B------:R-:W-:Y:S01]  /*3490*/  FMNMX.FTZ R165, R191, R165, !PT ;  /* 0x000000a5bfa57209 */ /* 0x000fe20007810000 */
[----:B------:R-:W2:Y:S01]  /*34a0*/  SHFL.BFLY PT, R166, R9, 0x2, 0x1f ;  /* 0x0c401f0009a67f89 */ /* 0x000ea200000e0000 */
[----:B------:R-:W-:Y:S01]  /*34b0*/  LOP3.LUT R16, R237, UR19, R70, 0x96, !PT ;  /* 0x00000013ed107c12 */ /* 0x000fe2000f8e9646 */
[----:B------:R-:W-:Y:S01]  /*34c0*/  IMAD.WIDE.U32 R10, R6, -0x2daee0ad, RZ ;  /* 0xd2511f53060a7825 */ /* 0x000fe200078e00ff */
[----:B------:R-:W-:-:S02]  /*34d0*/  FMNMX.FTZ R165, R199, R165, !PT ;  /* 0x000000a5c7a57209 */ /* 0x000fc40007810000 */
[----:B------:R-:W-:Y:S01]  /*34e0*/  ISETP.GE.AND P6, PT, R44, R235, PT ;  /* 0x000000eb2c00720c */ /* 0x000fe20003fc6270 */
[----:B------:R-:W-:Y:S01]  /*34f0*/  IMAD.WIDE.U32 R16, R16, -0x2daee0ad, RZ ;  /* 0xd2511f5310107825 */ /* 0x000fe200078e00ff */
[----:B------:R-:W-:Y:S02]  /*3500*/  FMNMX.FTZ R165, R186, R165, !PT ;  /* 0x000000a5baa57209 */ /* 0x000fe40007810000 */
[----:B------:R-:W-:Y:S02]  /*3510*/  LOP3.LUT R6, R11, UR18, R248, 0x96, !PT ;  /* 0x000000120b067c12 */ /* 0x000fe4000f8e96f8 */
[----:B------:R-:W-:Y:S02]  /*3520*/  FSEL R54, R14, -INF , !P6 ;  /* 0xff8000000e367808 */ /* 0x000fe40007000000 */
[----:B------:R-:W-:Y:S02]  /*3530*/  ISETP.GE.AND P6, PT, R4, R3, PT ;  /* 0x000000030400720c */ /* 0x000fe40003fc6270 */
[----:B------:R-:W-:-:S02]  /*3540*/  FMNMX.FTZ R165, R182, R165, !PT ;  /* 0x000000a5b6a57209 */ /* 0x000fc40007810000 */
[----:B------:R-:W-:Y:S01]  /*3550*/  LOP3.LUT R15, R17, UR16, R10, 0x96, !PT ;  /* 0x00000010110f7c12 */ /* 0x000fe2000f8e960a */
[----:B------:R-:W-:Y:S01]  /*3560*/  IMAD.WIDE.U32 R10, R6, -0x326172a9, RZ ;  /* 0xcd9e8d57060a7825 */ /* 0x000fe200078e00ff */
[----:B------:R-:W-:Y:S02]  /*3570*/  FSEL R180, R63, -INF , !P6 ;  /* 0xff8000003fb47808 */ /* 0x000fe40007000000 */
[----:B------:R-:W-:Y:S01]  /*3580*/  FMNMX.FTZ R165, R185, R165, !PT ;  /* 0x000000a5b9a57209 */ /* 0x000fe20007810000 */
[----:B------:R-:W-:Y:S01]  /*3590*/  IMAD.WIDE.U32 R14, R15, -0x326172a9, RZ ;  /* 0xcd9e8d570f0e7825 */ /* 0x000fe200078e00ff */
[----:B------:R-:W-:Y:S02]  /*35a0*/  LOP3.LUT R7, R11, UR17, R236, 0x96, !PT ;  /* 0x000000110b077c12 */ /* 0x000fe4000f8e96ec */
[----:B------:R-:W-:Y:S02]  /*35b0*/  FMNMX.FTZ R165, R180, R165, !PT ;  /* 0x000000a5b4a57209 */ /* 0x000fe40007810000 */
[----:B------:R-:W-:Y:S01]  /*35c0*/  LOP3.LUT R8, R15, UR15, R10, 0x96, !PT ;  /* 0x0000000f0f087c12 */ /* 0x000fe2000f8e960a */
[----:B------:R-:W-:Y:S01]  /*35d0*/  IMAD.WIDE.U32 R18, R7, -0x2daee0ad, RZ ;  /* 0xd2511f5307127825 */ /* 0x000fe200078e00ff */
[----:B--2---:R-:W-:Y:S01]  /*35e0*/  FMNMX.FTZ R166, R9, R166, !PT ;  /* 0x000000a609a67209 */ /* 0x004fe20007810000 */
[----:B------:R-:W2:Y:S01]  /*35f0*/  SHFL.BFLY PT, R10, R165, 0x2, 0x1f ;  /* 0x0c401f00a50a7f89 */ /* 0x000ea200000e0000 */
[----:B------:R-:W-:Y:S01]  /*3600*/  FSEL R171, R66, -INF , !P3 ;  /* 0xff80000042ab7808 */ /* 0x000fe20005800000 */
[----:B------:R-:W-:Y:S01]  /*3610*/  IMAD.WIDE.U32 R8, R8, -0x2daee0ad, RZ ;  /* 0xd2511f5308087825 */ /* 0x000fe200078e00ff */
[----:B------:R-:W-:-:S02]  /*3620*/  ISETP.GE.AND P6, PT, R4, R240, PT ;  /* 0x000000f00400720c */ /* 0x000fc40003fc6270 */
[----:B------:R-:W-:Y:S02]  /*3630*/  ISETP.GE.AND P3, PT, R4, R235, PT ;  /* 0x000000eb0400720c */ /* 0x000fe40003f66270 */
[----:B------:R-:W-:Y:S02]  /*3640*/  LOP3.LUT R4, R19, UR14, R16, 0x96, !PT ;  /* 0x0000000e13047c12 */ /* 0x000fe4000f8e9610 */
        /* <DEDUP_REMOVED lines=9> */
[----:B------:R-:W-:Y:S01]  /*36e0*/  FMNMX.FTZ R11, R109, R11, !PT ;  /* 0x0000000b6d0b7209 */ /* 0x000fe20007810000 */
[----:B------:R-:W-:Y:S01]  /*36f0*/  SHFL.BFLY PT, R6, R166, 0x1, 0x1f ;  /* 0x0c201f00a6067f89 */ /* 0x000fe200000e0000 */
[----:B------:R-:W-:Y:S02]  /*3700*/  FMNMX.FTZ R14, R110, R14, !PT ;  /* 0x0000000e6e0e7209 */ /* 0x000fe40007810000 */
[----:B--2---:R-:W-:Y:S02]  /*3710*/  FMNMX.FTZ R165, R165, R10, !PT ;  /* 0x0000000aa5a57209 */ /* 0x004fe40007810000 */
        /* <DEDUP_REMOVED lines=17> */
[----:B--2---:R-:W-:Y:S02]  /*3830*/  FMNMX.FTZ R165, R165, R10, !PT ;  /* 0x0000000aa5a57209 */ /* 0x004fe40007810000 */
[----:B------:R-:W-:Y:S02]  /*3840*/  FSEL R60, R67, -INF , !P2 ;  /* 0xff800000433c7808 */ /* 0x000fe40005000000 */
[----:B------:R-:W-:Y:S01]  /*3850*/  FMNMX.FTZ R14, R202, R14, !PT ;  /* 0x0000000eca0e7209 */ /* 0x000fe20007810000 */
[----:B------:R-:W-:Y:S01]  /*3860*/  FMUL.FTZ R181, R165, UR37 ;  /* 0x00000025a5b57c20 */ /* 0x000fe20008410000 */
[----:B------:R-:W-:Y:S02]  /*3870*/  FMNMX.FTZ R167, R171, R167, !PT ;  /* 0x000000a7aba77209 */ /* 0x000fe40007810000 */
[----:B------:R-:W-:Y:S01]  /*3880*/  FSEL R164, R58, -INF , !P1 ;  /* 0xff8000003aa47808 */ /* 0x000fe20004800000 */
[----:B-1----:R-:W-:Y:S01]  /*3890*/  IMAD R58, R241, 0x10000, R241 ;  /* 0x00010000f13a7824 */ /* 0x002fe200078e02f1 */
[----:B------:R-:W-:-:S02]  /*38a0*/  FSETP.NEU.FTZ.AND P1, PT, R165, -INF , PT ;  /* 0xff800000a500780b */ /* 0x000fc40003f3d000 */
[----:B------:R-:W-:Y:S02]  /*38b0*/  FSEL R177, R65, -INF , !P5 ;  /* 0xff80000041b17808 */ /* 0x000fe40006800000 */
[----:B------:R-:W-:Y:S02]  /*38c0*/  FMNMX.FTZ R14, R178, R14, !PT ;  /* 0x0000000eb20e7209 */ /* 0x000fe40007810000 */
[----:B------:R-:W-:Y:S02]  /*38d0*/  FMNMX.FTZ R167, R60, R167, !PT ;  /* 0x000000a73ca77209 */ /* 0x000fe40007810000 */
[----:B------:R-:W-:Y:S02]  /*38e0*/  LOP3.LUT R206, R209, R229, RZ, 0x3c, !PT ;  /* 0x000000e5d1ce7212 */ /* 0x000fe400078e3cff */
[----:B------:R-:W-:Y:S02]  /*38f0*/  FSEL R181, R181, RZ, P1 ;  /* 0x000000ffb5b57208 */ /* 0x000fe40000800000 */
[----:B------:R-:W-:Y:S01]  /*3900*/  FSEL R175, R56, -INF , !P4 ;  /* 0xff80000038af7808 */ /* 0x000fe20006000000 */
[----:B------:R-:W-:Y:S01]  /*3910*/  IMAD.WIDE.U32 R206, R206, -0x2daee0ad, RZ ;  /* 0xd2511f53cece7825 */ /* 0x000fe200078e00ff */
[----:B------:R-:W-:-:S03]  /*3920*/  FSEL R59, R59, -INF , !P3 ;  /* 0xff8000003b3b7808 */ /* 0x000fc60005800000 */
[--C-:B------:R-:W-:Y:S01]  /*3930*/  FFMA.FTZ R44, R98, UR37, -R181.reuse ;  /* 0x00000025622c7c23 */ /* 0x100fe200080108b5 */
[----:B------:R-:W-:Y:S01]  /*3940*/  FMNMX.FTZ R168, R177, R14, !PT ;  /* 0x0000000eb1a87209 */ /* 0x000fe20007810000 */
[--C-:B------:R-:W-:Y:S01]  /*3950*/  FFMA.FTZ R42, R99, UR37, -R181.reuse ;  /* 0x00000025632a7c23 */ /* 0x100fe200080108b5 */
[----:B------:R-:W-:Y:S01]  /*3960*/  FMNMX.FTZ R167, R164, R167, !PT ;  /* 0x000000a7a4a77209 */ /* 0x000fe20007810000 */
[--C-:B------:R-:W-:Y:S01]  /*3970*/  FFMA.FTZ R48, R5, UR37, -R181.reuse ;  /* 0x0000002505307c23 */ /* 0x100fe200080108b5 */
[----:B------:R-:W-:Y:S01]  /*3980*/  FSEL R172, R57, -INF , !P6 ;  /* 0xff80000039ac7808 */ /* 0x000fe20007000000 */
[----:B------:R-:W-:Y:S01]  /*3990*/  FFMA.FTZ R49, R55, UR37, -R181 ;  /* 0x0000002537317c23 */ /* 0x000fe200080108b5 */
[----:B------:R-:W-:Y:S01]  /*39a0*/  FMNMX.FTZ R168, R175, R168, !PT ;  /* 0x000000a8afa87209 */ /* 0x000fe20007810000 */
[----:B------:R-:W-:Y:S01]  /*39b0*/  MUFU.EX2 R44, R44 ;  /* 0x0000002c002c7308 */ /* 0x000fe20000000800 */
[----:B------:R-:W-:Y:S01]  /*39c0*/  FMNMX.FTZ R167, R59, R167, !PT ;  /* 0x000000a73ba77209 */ /* 0x000fe20007810000 */
[----:B------:R-:W-:Y:S01]  /*39d0*/  IMAD.WIDE.U32 R14, R4, -0x2daee0ad, RZ ;  /* 0xd2511f53040e7825 */ /* 0x000fe200078e00ff */
[----:B------:R-:W-:-:S03]  /*39e0*/  FMNMX.FTZ R166, R166, R6, !PT ;  /* 0x00000006a6a67209 */ /* 0x000fc60007810000 */
[--C-:B------:R-:W-:Y:S01]  /*39f0*/  FFMA.FTZ R39, R26, UR37, -R181.reuse ;  /* 0x000000251a277c23 */ /* 0x100fe200080108b5 */
[----:B------:R-:W-:Y:S01]  /*3a00*/  LOP3.LUT R6, R16, 0xffff, RZ, 0xc0, !PT ;  /* 0x0000ffff10067812 */ /* 0x000fe200078ec0ff */
[--C-:B------:R-:W-:Y:S01]  /*3a10*/  FFMA.FTZ R38, R27, UR37, -R181.reuse ;  /* 0x000000251b267c23 */ /* 0x100fe200080108b5 */
[----:B------:R-:W-:Y:S01]  /*3a20*/  FMNMX.FTZ R168, R172, R168, !PT ;  /* 0x000000a8aca87209 */ /* 0x000fe20007810000 */
[----:B------:R-:W-:Y:S01]  /*3a30*/  FMUL.FTZ R194, R166, UR37 ;  /* 0x00000025a6c27c20 */ /* 0x000fe20008410000 */
[----:B------:R-:W-:Y:S01]  /*3a40*/  LEA R214, R2, UR4, 0x1 ;  /* 0x0000000402d67c11 */ /* 0x000fe2000f8e08ff */
[----:B------:R-:W1:Y:S01]  /*3a50*/  MUFU.EX2 R42, R42 ;  /* 0x0000002a002a7308 */ /* 0x000e620000000800 */
[----:B------:R-:W-:Y:S01]  /*3a60*/  LOP3.LUT R7, R137, UR18, R206, 0x96, !PT ;  /* 0x0000001289077c12 */ /* 0x000fe2000f8e96ce */
[----:B------:R-:W2:Y:S01]  /*3a70*/  SHFL.BFLY PT, R2, R167, 0x2, 0x1f ;  /* 0x0c401f00a7027f89 */ /* 0x000ea200000e0000 */
[----:B------:R-:W-:Y:S01]  /*3a80*/  SHF.R.U32.HI R9, RZ, 0x10, R16 ;  /* 0x00000010ff097819 */ /* 0x000fe20000011610 */
[----:B------:R-:W-:Y:S01]  /*3a90*/  IMAD R212, R0, 0x2, R214 ;  /* 0x0000000200d47824 */ /* 0x000fe200078e02d6 */
[----:B------:R-:W-:Y:S01]  /*3aa0*/  FSETP.NEU.FTZ.AND P5, PT, R166, -INF , PT ;  /* 0xff800000a600780b */ /* 0x000fe20003fbd000 */
[----:B------:R-:W-:Y:S01]  /*3ab0*/  IMAD.WIDE.U32 R62, R7, -0x326172a9, RZ ;  /* 0xcd9e8d57073e7825 */ /* 0x000fe200078e00ff */
[----:B------:R-:W-:Y:S01]  /*3ac0*/  SHF.R.U32.HI R10, RZ, 0x8, R6 ;  /* 0x00000008ff0a7819 */ /* 0x000fe20000011606 */
[----:B------:R-:W-:Y:S01]  /*3ad0*/  MUFU.EX2 R48, R48 ;  /* 0x0000003000307308 */ /* 0x000fe20000000800 */
[----:B------:R-:W3:Y:S01]  /*3ae0*/  SHFL.BFLY PT, R6, R168, 0x2, 0x1f ;  /* 0x0c401f00a8067f89 */ /* 0x000ee200000e0000 */
[----:B------:R-:W-:Y:S01]  /*3af0*/  SHF.R.U32.HI R131, RZ, 0x18, R16 ;  /* 0x00000018ff837819 */ /* 0x000fe20000011610 */
[--C-:B------:R-:W-:Y:S01]  /*3b00*/  FFMA.FTZ R87, R87, UR37, -R181.reuse ;  /* 0x0000002557577c23 */ /* 0x100fe200080108b5 */
[----:B------:R-:W-:Y:S01]  /*3b10*/  LOP3.LUT R9, R9, 0xff, RZ, 0xc0, !PT ;  /* 0x000000ff09097812 */ /* 0x000fe200078ec0ff */
[----:B------:R-:W-:Y:S01]  /*3b20*/  LDSM.16.MT88.4 R148, [R214+0x9000] ;  /* 0x00900000d694783b */ /* 0x000fe20000004200 */
[----:B------:R-:W-:Y:S01]  /*3b30*/  LOP3.LUT R7, R17, UR22, R18, 0x96, !PT ;  /* 0x0000001611077c12 */ /* 0x000fe2000f8e9612 */
[----:B------:R-:W-:Y:S01]  /*3b40*/  FFMA.FTZ R183, R183, UR37, -R181 ;  /* 0x00000025b7b77c23 */ /* 0x000fe200080108b5 */
[----:B------:R-:W-:Y:S01]  /*3b50*/  FSEL R194, R194, RZ, P5 ;  /* 0x000000ffc2c27208 */ /* 0x000fe20002800000 */
[----:B------:R-:W4:Y:S01]  /*3b60*/  MUFU.EX2 R49, R49 ;  /* 0x0000003100317308 */ /* 0x000f220000000800 */
[----:B------:R-:W-:Y:S01]  /*3b70*/  PRMT R131, R9, 0x5410, R131 ;  /* 0x0000541009837816 */ /* 0x000fe20000000083 */
[----:B------:R-:W-:Y:S01]  /*3b80*/  LDSM.16.MT88.4 R80, [R212+0x9000] ;  /* 0x00900000d450783b */ /* 0x000fe20000004200 */
[--C-:B------:R-:W-:Y:S01]  /*3b90*/  SHF.R.U32.HI R9, RZ, 0x10, R7.reuse ;  /* 0x00000010ff097819 */ /* 0x100fe20000011607 */
[--C-:B------:R-:W-:Y:S01]  /*3ba0*/  FFMA.FTZ R47, R52, UR37, -R194.reuse ;  /* 0x00000025342f7c23 */ /* 0x100fe200080108c2 */
[--C-:B------:R-:W-:Y:S01]  /*3bb0*/  FFMA.FTZ R46, R53, UR37, -R194.reuse ;  /* 0x00000025352e7c23 */ /* 0x100fe200080108c2 */
[----:B------:R-:W-:Y:S01]  /*3bc0*/  SHF.R.U32.HI R129, RZ, 0x18, R7 ;  /* 0x00000018ff817819 */ /* 0x000fe20000011607 */
[--C-:B------:R-:W-:Y:S01]  /*3bd0*/  FFMA.FTZ R45, R96, UR37, -R194.reuse ;  /* 0x00000025602d7c23 */ /* 0x100fe200080108c2 */
[----:B------:R-:W-:Y:S01]  /*3be0*/  LOP3.LUT R5, R9, 0xff, RZ, 0xc0, !PT ;  /* 0x000000ff09057812 */ /* 0x000fe200078ec0ff */
[--C-:B------:R-:W-:Y:S01]  /*3bf0*/  FFMA.FTZ R41, R97, UR37, -R194.reuse ;  /* 0x0000002561297c23 */ /* 0x100fe200080108c2 */
[----:B------:R-:W-:Y:S01]  /*3c00*/  LOP3.LUT R130, R16, 0xff, RZ, 0xc0, !PT ;  /* 0x000000ff10827812 */ /* 0x000fe200078ec0ff */
[----:B------:R-:W-:Y:S01]  /*3c10*/  MUFU.EX2 R47, R47 ;  /* 0x0000002f002f7308 */ /* 0x000fe20000000800 */
[--C-:B------:R-:W-:Y:S01]  /*3c20*/  HSET2.LE.AND R131, R131, R58.reuse, PT ;  /* 0x0000003a83837233 */ /* 0x100fe20003803000 */
[--C-:B------:R-:W-:Y:S01]  /*3c30*/  FFMA.FTZ R43, R24, UR37, -R194.reuse ;  /* 0x00000025182b7c23 */ /* 0x100fe200080108c2 */
[----:B------:R-:W-:Y:S01]  /*3c40*/  PRMT R129, R5, 0x5410, R129 ;  /* 0x0000541005817816 */ /* 0x000fe20000000081 */
[--C-:B------:R-:W-:Y:S01]  /*3c50*/  FFMA.FTZ R40, R25, UR37, -R194.reuse ;  /* 0x0000002519287c23 */ /* 0x100fe200080108c2 */
[----:B-1----:R-:W-:Y:S01]  /*3c60*/  F2FP.BF16.F32.PACK_AB R0, R42, R44 ;  /* 0x0000002c2a00723e */ /* 0x002fe200000010ff */
[----:B------:R-:W-:Y:S01]  /*3c70*/  FFMA.FTZ R37, R84, UR37, -R194 ;  /* 0x0000002554257c23 */ /* 0x000fe200080108c2 */
[----:B------:R-:W-:Y:S01]  /*3c80*/  LOP3.LUT R204, R207, UR20, R238, 0x96, !PT ;  /* 0x00000014cfcc7c12 */ /* 0x000fe2000f8e96ee */
[----:B------:R-:W1:Y:S01]  /*3c90*/  MUFU.EX2 R46, R46 ;  /* 0x0000002e002e7308 */ /* 0x000e620000000800 */
[----:B------:R-:W-:Y:S01]  /*3ca0*/  PRMT R130, R130, 0x5410, R10 ;  /* 0x0000541082827816 */ /* 0x000fe2000000000a */
[----:B------:R-:W-:Y:S01]  /*3cb0*/  FFMA.FTZ R36, R85, UR37, -R194 ;  /* 0x0000002555247c23 */ /* 0x000fe200080108c2 */
[----:B------:R-:W-:Y:S01]  /*3cc0*/  LOP3.LUT R10, R7, 0xffff, RZ, 0xc0, !PT ;  /* 0x0000ffff070a7812 */ /* 0x000fe200078ec0ff */
[----:B------:R-:W-:Y:S01]  /*3cd0*/  IMAD.WIDE.U32 R204, R204, -0x326172a9, RZ ;  /* 0xcd9e8d57cccc7825 */ /* 0x000fe200078e00ff */
[----:B------:R-:W-:Y:S01]  /*3ce0*/  LOP3.LUT R131, R131, R0, RZ, 0xc0, !PT ;  /* 0x0000000083837212 */ /* 0x000fe200078ec0ff */
[----:B------:R-:W-:Y:S01]  /*3cf0*/  LDSM.16.MT88.4 R96, [R214+0xa000] ;  /* 0x00a00000d660783b */ /* 0x000fe20000004200 */
[----:B------:R-:W-:Y:S01]  /*3d00*/  LOP3.LUT R128, R7, 0xff, RZ, 0xc0, !PT ;  /* 0x000000ff07807812 */ /* 0x000fe200078ec0ff */
[----:B------:R-:W-:Y:S01]  /*3d10*/  MUFU.EX2 R45, R45 ;  /* 0x0000002d002d7308 */ /* 0x000fe20000000800 */
[--C-:B------:R-:W-:Y:S01]  /*3d20*/  HSET2.LE.AND R129, R129, R58.reuse, PT ;  /* 0x0000003a81817233 */ /* 0x100fe20003803000 */
[----:B------:R-:W-:Y:S01]  /*3d30*/  LDSM.16.MT88.4 R104, [R212+0xa000] ;  /* 0x00a00000d468783b */ /* 0x000fe20000004200 */
[----:B----4-:R-:W-:Y:S01]  /*3d40*/  F2FP.BF16.F32.PACK_AB R0, R49, R48 ;  /* 0x000000303100723e */ /* 0x010fe200000010ff */
[----:B------:R-:W-:Y:S01]  /*3d50*/  IMAD.U32 R238, RZ, RZ, UR5 ;  /* 0x00000005ffee7e24 */ /* 0x000fe2000f8e00ff */
[----:B------:R-:W-:Y:S01]  /*3d60*/  SHF.R.U32.HI R7, RZ, 0x8, R10 ;  /* 0x00000008ff077819 */ /* 0x000fe2000001160a */
[----:B------:R-:W-:Y:S01]  /*3d70*/  LDSM.16.MT88.4 R120, [R214+0xb000] ;  /* 0x00b00000d678783b */ /* 0x000fe20000004200 */
[----:B--2---:R-:W-:Y:S01]  /*3d80*/  FMNMX.FTZ R167, R167, R2, !PT ;  /* 0x00000002a7a77209 */ /* 0x004fe20007810000 */
[----:B------:R-:W2:Y:S01]  /*3d90*/  MUFU.EX2 R41, R41 ;  /* 0x0000002900297308 */ /* 0x000ea20000000800 */
[----:B------:R-:W-:Y:S01]  /*3da0*/  PRMT R128, R128, 0x5410, R7 ;  /* 0x0000541080807816 */ /* 0x000fe20000000007 */
[----:B------:R-:W-:Y:S01]  /*3db0*/  LDSM.16.MT88.4 R28, [R214+0x9400] ;  /* 0x00940000d61c783b */ /* 0x000fe20000004200 */
[----:B---3--:R-:W-:Y:S01]  /*3dc0*/  FMNMX.FTZ R168, R168, R6, !PT ;  /* 0x00000006a8a87209 */ /* 0x008fe20007810000 */
[--C-:B------:R-:W-:Y:S01]  /*3dd0*/  FFMA.FTZ R188, R188, UR37, -R181.reuse ;  /* 0x00000025bcbc7c23 */ /* 0x100fe200080108b5 */
[----:B------:R-:W-:Y:S01]  /*3de0*/  LOP3.LUT R129, R129, R0, RZ, 0xc0, !PT ;  /* 0x0000000081817212 */ /* 0x000fe200078ec0ff */
[----:B------:R-:W-:Y:S01]  /*3df0*/  LDSM.16.MT88.4 R24, [R212+0x9400] ;  /* 0x00940000d418783b */ /* 0x000fe20000004200 */
[----:B------:R-:W-:Y:S01]  /*3e00*/  LOP3.LUT R70, R205, UR19, R70, 0x96, !PT ;  /* 0x00000013cd467c12 */ /* 0x000fe2000f8e9646 */
[----:B------:R-:W-:Y:S01]  /*3e10*/  MUFU.EX2 R43, R43 ;  /* 0x0000002b002b7308 */ /* 0x000fe20000000800 */
[--C-:B------:R-:W-:Y:S01]  /*3e20*/  HSET2.LE.AND R128, R128, R58.reuse, PT ;  /* 0x0000003a80807233 */ /* 0x100fe20003803000 */
[----:B------:R-:W3:Y:S01]  /*3e30*/  SHFL.BFLY PT, R0, R167, 0x1, 0x1f ;  /* 0x0c201f00a7007f89 */ /* 0x000ee200000e0000 */
[----:B-1----:R-:W-:Y:S01]  /*3e40*/  F2FP.BF16.F32.PACK_AB R2, R46, R47 ;  /* 0x0000002f2e02723e */ /* 0x002fe200000010ff */
[----:B------:R-:W-:Y:S01]  /*3e50*/  IMAD.WIDE.U32 R70, R70, -0x2daee0ad, RZ ;  /* 0xd2511f5346467825 */ /* 0x000fe200078e00ff */
[----:B------:R-:W-:Y:S01]  /*3e60*/  SHF.R.U32.HI R35, RZ, 0x18, R14 ;  /* 0x00000018ff237819 */ /* 0x000fe2000001160e */
[----:B------:R-:W1:Y:S01]  /*3e70*/  SHFL.BFLY PT, R9, R168, 0x1, 0x1f ;  /* 0x0c201f00a8097f89 */ /* 0x000e6200000e0000 */
[----:B------:R-:W-:Y:S01]  /*3e80*/  LOP3.LUT R128, R128, R2, RZ, 0xc0, !PT ;  /* 0x0000000280807212 */ /* 0x000fe200078ec0ff */
[----:B------:R-:W-:Y:S01]  /*3e90*/  MUFU.EX2 R40, R40 ;  /* 0x0000002800287308 */ /* 0x000fe20000000800 */
[----:B------:R-:W-:Y:S01]  /*3ea0*/  LOP3.LUT R136, R71, UR16, R136, 0x96, !PT ;  /* 0x0000001047887c12 */ /* 0x000fe2000f8e9688 */
[----:B------:R-:W-:Y:S01]  /*3eb0*/  LDSM.16.MT88.4 R20, [R214+0xa400] ;  /* 0x00a40000d614783b */ /* 0x000fe20000004200 */
[----:B------:R-:W-:Y:S01]  /*3ec0*/  SHF.R.U32.HI R2, RZ, 0x10, R14 ;  /* 0x00000010ff027819 */ /* 0x000fe2000001160e */
[----:B------:R-:W-:Y:S01]  /*3ed0*/  FFMA.FTZ R191, R191, UR37, -R181 ;  /* 0x00000025bfbf7c23 */ /* 0x000fe200080108b5 */
[----:B------:R-:W-:Y:S01]  /*3ee0*/  HSET2.LE.AND R130, R130, R58, PT ;  /* 0x0000003a82827233 */ /* 0x000fe20003803000 */
[----:B------:R-:W-:Y:S01]  /*3ef0*/  IMAD.WIDE.U32 R136, R136, -0x326172a9, RZ ;  /* 0xcd9e8d5788887825 */ /* 0x000fe200078e00ff */
[----:B------:R-:W-:Y:S01]  /*3f00*/  LOP3.LUT R2, R2, 0xff, RZ, 0xc0, !PT ;  /* 0x000000ff02027812 */ /* 0x000fe200078ec0ff */
[----:B------:R-:W-:Y:S01]  /*3f10*/  MUFU.EX2 R37, R37 ;  /* 0x0000002500257308 */ /* 0x000fe20000000800 */
[----:B--2---:R-:W-:Y:S01]  /*3f20*/  F2FP.BF16.F32.PACK_AB R5, R41, R45 ;  /* 0x0000002d2905723e */ /* 0x004fe200000010ff */
[----:B------:R-:W-:Y:S01]  /*3f30*/  LDSM.16.MT88.4 R16, [R212+0xa400] ;  /* 0x00a40000d410783b */ /* 0x000fe20000004200 */
[----:B------:R-:W-:Y:S01]  /*3f40*/  PRMT R35, R2, 0x5410, R35 ;  /* 0x0000541002237816 */ /* 0x000fe20000000023 */
[--C-:B------:R-:W-:Y:S01]  /*3f50*/  FFMA.FTZ R2, R86, UR37, -R181.reuse ;  /* 0x0000002556027c23 */ /* 0x100fe200080108b5 */
[----:B------:R-:W-:Y:S01]  /*3f60*/  LOP3.LUT R50, R63, UR17, R204, 0x96, !PT ;  /* 0x000000113f327c12 */ /* 0x000fe2000f8e96cc */
[----:B------:R-:W-:Y:S01]  /*3f70*/  FFMA.FTZ R199, R199, UR37, -R181 ;  /* 0x00000025c7c77c23 */ /* 0x000fe200080108b5 */
[----:B------:R-:W-:Y:S01]  /*3f80*/  LOP3.LUT R62, R137, UR15, R62, 0x96, !PT ;  /* 0x0000000f893e7c12 */ /* 0x000fe2000f8e963e */
[----:B------:R-:W2:Y:S01]  /*3f90*/  MUFU.EX2 R36, R36 ;  /* 0x0000002400247308 */ /* 0x000ea20000000800 */
[----:B------:R-:W-:Y:S01]  /*3fa0*/  LOP3.LUT R10, R14, 0xffff, RZ, 0xc0, !PT ;  /* 0x0000ffff0e0a7812 */ /* 0x000fe200078ec0ff */
[----:B------:R-:W-:Y:S01]  /*3fb0*/  IMAD.WIDE.U32 R64, R50, -0x2daee0ad, RZ ;  /* 0xd2511f5332407825 */ /* 0x000fe200078e00ff */
[----:B------:R-:W-:-:S03]  /*3fc0*/  LOP3.LUT R130, R130, R5, RZ, 0xc0, !PT ;  /* 0x0000000582827212 */ /* 0x000fc600078ec0ff */
[----:B------:R-:W-:Y:S01]  /*3fd0*/  FFMA.FTZ R198, R198, UR37, -R194 ;  /* 0x00000025c6c67c23 */ /* 0x000fe200080108c2 */
[----:B------:R-:W4:Y:S01]  /*3fe0*/  LDSM.16.MT88.4 R4, [R212+0xb000] ;  /* 0x00b00000d404783b */ /* 0x000f220000004200 */
[----:B------:R-:W-:Y:S01]  /*3ff0*/  LOP3.LUT R34, R14, 0xff, RZ, 0xc0, !PT ;  /* 0x000000ff0e227812 */ /* 0x000fe200078ec0ff */
[----:B------:R-:W-:Y:S01]  /*4000*/  IMAD.WIDE.U32 R62, R62, -0x2daee0ad, RZ ;  /* 0xd2511f533e3e7825 */ /* 0x000fe200078e00ff */
[----:B------:R-:W-:Y:S01]  /*4010*/  SHF.R.U32.HI R10, RZ, 0x8, R10 ;  /* 0x00000008ff0a7819 */ /* 0x000fe2000001160a */
[----:B------:R-:W-:Y:S01]  /*4020*/  MUFU.EX2 R2, R2 ;  /* 0x0000000200027308 */ /* 0x000fe20000000800 */
[----:B---3--:R-:W-:Y:S01]  /*4030*/  FMNMX.FTZ R167, R167, R0, !PT ;  /* 0x00000000a7a77209 */ /* 0x008fe20007810000 */
[C---:B------:R-:W-:Y:S01]  /*4040*/  HMMA.16816.F32.BF16 R156, R128.reuse, R148, RZ ;  /* 0x00000094809c723c */ /* 0x040fe200000418ff */
[----:B------:R-:W-:Y:S01]  /*4050*/  LOP3.LUT R8, R15, UR29, R8, 0x96, !PT ;  /* 0x0000001d0f087c12 */ /* 0x000fe2000f8e9608 */
[----:B------:R-:W-:Y:S01]  /*4060*/  FFMA.FTZ R196, R196, UR37, -R194 ;  /* 0x00000025c4c47c23 */ /* 0x000fe200080108c2 */
[----:B------:R-:W-:Y:S01]  /*4070*/  PRMT R34, R34, 0x5410, R10 ;  /* 0x0000541022227816 */ /* 0x000fe2000000000a */
[----:B------:R-:W-:Y:S01]  /*4080*/  FMUL.FTZ R66, R167, UR37 ;  /* 0x00000025a7427c20 */ /* 0x000fe20008410000 */
[----:B-1----:R-:W-:Y:S01]  /*4090*/  FMNMX.FTZ R168, R168, R9, !PT ;  /* 0x00000009a8a87209 */ /* 0x002fe20007810000 */
[----:B------:R-:W1:Y:S01]  /*40a0*/  MUFU.EX2 R0, R87 ;  /* 0x0000005700007308 */ /* 0x000e620000000800 */
[----:B------:R-:W-:Y:S01]  /*40b0*/  LOP3.LUT R10, R8, 0xffff, RZ, 0xc0, !PT ;  /* 0x0000ffff080a7812 */ /* 0x000fe200078ec0ff */
[C---:B------:R-:W-:Y:S01]  /*40c0*/  HMMA.16816.F32.BF16 R72, R128.reuse, R80, RZ ;  /* 0x000000508048723c */ /* 0x040fe200000418ff */
[----:B------:R-:W-:Y:S01]  /*40d0*/  SHF.R.U32.HI R33, RZ, 0x10, R8 ;  /* 0x00000010ff217819 */ /* 0x000fe20000011608 */
[----:B------:R-:W-:Y:S01]  /*40e0*/  FMUL.FTZ R173, R168, UR37 ;  /* 0x00000025a8ad7c20 */ /* 0x000fe20008410000 */
[----:B------:R-:W-:Y:S01]  /*40f0*/  LOP3.LUT R71, R63, UR12, R64, 0x96, !PT ;  /* 0x0000000c3f477c12 */ /* 0x000fe2000f8e9640 */
[--C-:B------:R-:W-:Y:S01]  /*4100*/  FFMA.FTZ R185, R185, UR37, -R181.reuse ;  /* 0x00000025b9b97c23 */ /* 0x100fe200080108b5 */
[----:B------:R-:W-:Y:S01]  /*4110*/  LOP3.LUT R32, R8, 0xff, RZ, 0xc0, !PT ;  /* 0x000000ff08207812 */ /* 0x000fe200078ec0ff */
[----:B------:R-:W-:Y:S01]  /*4120*/  MUFU.EX2 R39, R39 ;  /* 0x0000002700277308 */ /* 0x000fe20000000800 */
[----:B------:R-:W-:Y:S01]  /*4130*/  SHF.R.U32.HI R10, RZ, 0x8, R10 ;  /* 0x00000008ff0a7819 */ /* 0x000fe2000001160a */
[C---:B------:R-:W-:Y:S01]  /*4140*/  HMMA.16816.F32.BF16 R88, R128.reuse, R96, RZ ;  /* 0x000000608058723c */ /* 0x040fe200000418ff */
[----:B------:R-:W-:Y:S01]  /*4150*/  SHF.R.U32.HI R8, RZ, 0x18, R8 ;  /* 0x00000018ff087819 */ /* 0x000fe20000011608 */
[----:B------:R-:W-:Y:S01]  /*4160*/  FFMA.FTZ R195, R195, UR37, -R194 ;  /* 0x00000025c3c37c23 */ /* 0x000fe200080108c2 */
[----:B------:R-:W-:Y:S01]  /*4170*/  LOP3.LUT R33, R33, 0xff, RZ, 0xc0, !PT ;  /* 0x000000ff21217812 */ /* 0x000fe200078ec0ff */
[----:B------:R-:W-:Y:S01]  /*4180*/  FFMA.FTZ R186, R186, UR37, -R181 ;  /* 0x00000025baba7c23 */ /* 0x000fe200080108b5 */
[----:B------:R-:W-:Y:S01]  /*4190*/  FSETP.NEU.FTZ.AND P1, PT, R168, -INF , PT ;  /* 0xff800000a800780b */ /* 0x000fe20003f3d000 */
[----:B------:R-:W3:Y:S01]  /*41a0*/  MUFU.EX2 R38, R38 ;  /* 0x0000002600267308 */ /* 0x000ee20000000800 */
[----:B------:R-:W-:Y:S01]  /*41b0*/  LOP3.LUT R64, R65, UR14, R70, 0x96, !PT ;  /* 0x0000000e41407c12 */ /* 0x000fe2000f8e9646 */
[----:B------:R-:W-:Y:S01]  /*41c0*/  IMAD.WIDE.U32 R70, R71, -0x326172a9, RZ ;  /* 0xcd9e8d5747467825 */ /* 0x000fe200078e00ff */
[----:B------:R-:W-:Y:S01]  /*41d0*/  PRMT R32, R32, 0x5410, R10 ;  /* 0x0000541020207816 */ /* 0x000fe2000000000a */
[C---:B------:R-:W-:Y:S01]  /*41e0*/  HMMA.16816.F32.BF16 R140, R128.reuse, R104, RZ ;  /* 0x00000068808c723c */ /* 0x040fe200000418ff */
[----:B------:R-:W-:Y:S01]  /*41f0*/  PRMT R33, R33, 0x5410, R8 ;  /* 0x0000541021217816 */ /* 0x000fe20000000008 */
[----:B------:R-:W-:Y:S01]  /*4200*/  IMAD.WIDE.U32 R64, R64, -0x326172a9, RZ ;  /* 0xcd9e8d5740407825 */ /* 0x000fe200078e00ff */
[----:B------:R-:W-:Y:S01]  /*4210*/  FSEL R173, R173, RZ, P1 ;  /* 0x000000ffadad7208 */ /* 0x000fe20000800000 */
[----:B------:R-:W-:Y:S01]  /*4220*/  MUFU.EX2 R183, R183 ;  /* 0x000000b700b77308 */ /* 0x000fe20000000800 */
[----:B------:R-:W-:Y:S01]  /*4230*/  FSETP.NEU.FTZ.AND P1, PT, R167, -INF , PT ;  /* 0xff800000a700780b */ /* 0x000fe20003f3d000 */
[C---:B------:R-:W-:Y:S01]  /*4240*/  HMMA.16816.F32.BF16 R112, R128.reuse, R120, RZ ;  /* 0x000000788070723c */ /* 0x040fe200000418ff */
[--C-:B------:R-:W-:Y:S01]  /*4250*/  SHF.R.U32.HI R57, RZ, 0x10, R70.reuse ;  /* 0x00000010ff397819 */ /* 0x100fe20000011646 */
[--C-:B------:R-:W-:Y:S01]  /*4260*/  FFMA.FTZ R53, R12, UR37, -R173.reuse ;  /* 0x000000250c357c23 */ /* 0x100fe200080108ad */
[--C-:B------:R-:W-:Y:S01]  /*4270*/  HSET2.LE.AND R34, R34, R58.reuse, PT ;  /* 0x0000003a22227233 */ /* 0x100fe20003803000 */
[--C-:B------:R-:W-:Y:S01]  /*4280*/  FFMA.FTZ R52, R13, UR37, -R173.reuse ;  /* 0x000000250d347c23 */ /* 0x100fe200080108ad */
[--C-:B------:R-:W-:Y:S01]  /*4290*/  HSET2.LE.AND R35, R35, R58.reuse, PT ;  /* 0x0000003a23237233 */ /* 0x100fe20003803000 */
[----:B------:R-:W5:Y:S01]  /*42a0*/  LDSM.16.MT88.4 R12, [R214+0xb400] ;  /* 0x00b40000d60c783b */ /* 0x000f620000004200 */
[--C-:B------:R-:W-:Y:S01]  /*42b0*/  HSET2.LE.AND R32, R32, R58.reuse, PT ;  /* 0x0000003a20207233 */ /* 0x100fe20003803000 */
[--C-:B------:R-:W-:Y:S01]  /*42c0*/  FFMA.FTZ R51, R110, UR37, -R173.reuse ;  /* 0x000000256e337c23 */ /* 0x100fe200080108ad */
[----:B--2---:R-:W-:Y:S01]  /*42d0*/  F2FP.BF16.F32.PACK_AB R10, R36, R37 ;  /* 0x00000025240a723e */ /* 0x004fe200000010ff */
[--C-:B------:R-:W-:Y:S01]  /*42e0*/  FFMA.FTZ R50, R111, UR37, -R173.reuse ;  /* 0x000000256f327c23 */ /* 0x100fe200080108ad */
[----:B-1----:R-:W-:Y:S01]  /*42f0*/  F2FP.BF16.F32.PACK_AB R9, R0, R2 ;  /* 0x000000020009723e */ /* 0x002fe200000010ff */
[----:B------:R-:W-:Y:S01]  /*4300*/  MUFU.EX2 R53, R53 ;  /* 0x0000003500357308 */ /* 0x000fe20000000800 */
[----:B------:R-:W-:Y:S01]  /*4310*/  F2FP.BF16.F32.PACK_AB R8, R40, R43 ;  /* 0x0000002b2808723e */ /* 0x000fe200000010ff */
[C---:B----4-:R-:W-:Y:S01]  /*4320*/  HMMA.16816.F32.BF16 R124, R128.reuse, R4, RZ ;  /* 0x00000004807c723c */ /* 0x050fe200000418ff */
[--C-:B------:R-:W-:Y:S01]  /*4330*/  HSET2.LE.AND R33, R33, R58.reuse, PT ;  /* 0x0000003a21217233 */ /* 0x100fe20003803000 */
[--C-:B------:R-:W-:Y:S01]  /*4340*/  FFMA.FTZ R184, R184, UR37, -R173.reuse ;  /* 0x00000025b8b87c23 */ /* 0x100fe200080108ad */
[----:B---3--:R-:W-:Y:S01]  /*4350*/  F2FP.BF16.F32.PACK_AB R55, R38, R39 ;  /* 0x000000272637723e */ /* 0x008fe200000010ff */
[----:B------:R-:W-:Y:S01]  /*4360*/  FFMA.FTZ R170, R169, UR37, -R173 ;  /* 0x00000025a9aa7c23 */ /* 0x000fe200080108ad */
[----:B------:R-:W-:Y:S01]  /*4370*/  FSEL R66, R66, RZ, P1 ;  /* 0x000000ff42427208 */ /* 0x000fe20000800000 */
[----:B------:R-:W-:Y:S01]  /*4380*/  MUFU.EX2 R52, R52 ;  /* 0x0000003400347308 */ /* 0x000fe20000000800 */
[----:B------:R-:W-:Y:S01]  /*4390*/  SHF.R.U32.HI R61, RZ, 0x18, R70 ;  /* 0x00000018ff3d7819 */ /* 0x000fe20000011646 */
[C---:B------:R-:W-:Y:S01]  /*43a0*/  HMMA.16816.F32.BF16 R152, R128.reuse, R150, RZ ;  /* 0x000000968098723c */ /* 0x040fe200000418ff */
[----:B------:R-:W-:Y:S01]  /*43b0*/  LOP3.LUT R57, R57, 0xff, RZ, 0xc0, !PT ;  /* 0x000000ff39397812 */ /* 0x000fe200078ec0ff */
[--C-:B------:R-:W-:Y:S01]  /*43c0*/  FFMA.FTZ R56, R109, UR37, -R66.reuse ;  /* 0x000000256d387c23 */ /* 0x100fe20008010842 */
[----:B------:R-:W-:Y:S01]  /*43d0*/  LOP3.LUT R34, R34, R10, RZ, 0xc0, !PT ;  /* 0x0000000a22227212 */ /* 0x000fe200078ec0ff */
[--C-:B------:R-:W-:Y:S01]  /*43e0*/  FFMA.FTZ R169, R174, UR37, -R66.reuse ;  /* 0x00000025aea97c23 */ /* 0x100fe20008010842 */
[----:B------:R-:W-:Y:S01]  /*43f0*/  LOP3.LUT R35, R35, R9, RZ, 0xc0, !PT ;  /* 0x0000000923237212 */ /* 0x000fe200078ec0ff */
[----:B------:R-:W-:Y:S01]  /*4400*/  MUFU.EX2 R51, R51 ;  /* 0x0000003300337308 */ /* 0x000fe20000000800 */
[----:B------:R-:W-:Y:S01]  /*4410*/  LOP3.LUT R32, R32, R8, RZ, 0xc0, !PT ;  /* 0x0000000820207212 */ /* 0x000fe200078ec0ff */
[C---:B------:R-:W-:Y:S01]  /*4420*/  HMMA.16816.F32.BF16 R76, R128.reuse, R82, RZ ;  /* 0x00000052804c723c */ /* 0x040fe200000418ff */
[----:B------:R-:W-:Y:S01]  /*4430*/  LOP3.LUT R33, R33, R55, RZ, 0xc0, !PT ;  /* 0x0000003721217212 */ /* 0x000fe200078ec0ff */
[----:B------:R-:W1:Y:S01]  /*4440*/  LDSM.16.MT88.4 R8, [R212+0xb400] ;  /* 0x00b40000d408783b */ /* 0x000e620000004200 */
[--C-:B------:R-:W-:Y:S01]  /*4450*/  FFMA.FTZ R55, R54, UR37, -R66.reuse ;  /* 0x0000002536377c23 */ /* 0x100fe20008010842 */
[----:B------:R-:W-:Y:S01]  /*4460*/  PRMT R61, R57, 0x5410, R61 ;  /* 0x00005410393d7816 */ /* 0x000fe2000000003d */
[--C-:B------:R-:W-:Y:S01]  /*4470*/  FFMA.FTZ R54, R108, UR37, -R66.reuse ;  /* 0x000000256c367c23 */ /* 0x100fe20008010842 */
[----:B------:R-:W-:Y:S01]  /*4480*/  FFMA.FTZ R57, R68, UR37, -R66 ;  /* 0x0000002544397c23 */ /* 0x000fe20008010842 */
[C---:B------:R-:W-:Y:S01]  /*4490*/  LOP3.LUT R67, R70.reuse, 0xffff, RZ, 0xc0, !PT ;  /* 0x0000ffff46437812 */ /* 0x040fe200078ec0ff */
[----:B------:R-:W2:Y:S01]  /*44a0*/  MUFU.EX2 R50, R50 ;  /* 0x0000003200327308 */ /* 0x000ea20000000800 */
[----:B------:R-:W-:Y:S01]  /*44b0*/  LOP3.LUT R64, R71, UR22, R64, 0x96, !PT ;  /* 0x0000001647407c12 */ /* 0x000fe2000f8e9640 */
[C---:B------:R-:W-:Y:S01]  /*44c0*/  HMMA.16816.F32.BF16 R92, R128.reuse, R98, RZ ;  /* 0x00000062805c723c */ /* 0x040fe200000418ff */
[----:B------:R-:W-:Y:S01]  /*44d0*/  LOP3.LUT R63, R70, 0xff, RZ, 0xc0, !PT ;  /* 0x000000ff463f7812 */ /* 0x000fe200078ec0ff */
[----:B------:R-:W-:Y:S01]  /*44e0*/  FFMA.FTZ R174, R210, UR37, -R194 ;  /* 0x00000025d2ae7c23 */ /* 0x000fe200080108c2 */
[----:B------:R-:W-:Y:S01]  /*44f0*/  SHF.R.U32.HI R67, RZ, 0x8, R67 ;  /* 0x00000008ff437819 */ /* 0x000fe20000011643 */
[----:B------:R-:W-:Y:S01]  /*4500*/  FFMA.FTZ R197, R197, UR37, -R173 ;  /* 0x00000025c5c57c23 */ /* 0x000fe200080108ad */
[----:B------:R-:W-:Y:S01]  /*4510*/  LOP3.LUT R68, R64, 0xffff, RZ, 0xc0, !PT ;  /* 0x0000ffff40447812 */ /* 0x000fe200078ec0ff */
[----:B------:R-:W-:Y:S01]  /*4520*/  MUFU.EX2 R55, R55 ;  /* 0x0000003700377308 */ /* 0x000fe20000000800 */
[----:B------:R-:W-:Y:S01]  /*4530*/  SHF.R.U32.HI R70, RZ, 0x10, R64 ;  /* 0x00000010ff467819 */ /* 0x000fe20000011640 */
[C---:B------:R-:W-:Y:S01]  /*4540*/  HMMA.16816.F32.BF16 R100, R128.reuse, R106, RZ ;  /* 0x0000006a8064723c */ /* 0x040fe200000418ff */
[----:B------:R-:W-:Y:S01]  /*4550*/  PRMT R63, R63, 0x5410, R67 ;  /* 0x000054103f3f7816 */ /* 0x000fe20000000043 */
[--C-:B------:R-:W-:Y:S01]  /*4560*/  FFMA.FTZ R202, R202, UR37, -R173.reuse ;  /* 0x00000025caca7c23 */ /* 0x100fe200080108ad */
[----:B------:R-:W-:Y:S01]  /*4570*/  LOP3.LUT R67, R64, 0xff, RZ, 0xc0, !PT ;  /* 0x000000ff40437812 */ /* 0x000fe200078ec0ff */
[----:B------:R-:W-:Y:S01]  /*4580*/  FFMA.FTZ R200, R200, UR37, -R66 ;  /* 0x00000025c8c87c23 */ /* 0x000fe20008010842 */
[----:B------:R-:W-:Y:S01]  /*4590*/  SHF.R.U32.HI R69, RZ, 0x18, R64 ;  /* 0x00000018ff457819 */ /* 0x000fe20000011640 */
[----:B------:R-:W-:Y:S01]  /*45a0*/  MUFU.EX2 R54, R54 ;  /* 0x0000003600367308 */ /* 0x000fe20000000800 */
[----:B------:R-:W-:Y:S01]  /*45b0*/  SHF.R.U32.HI R68, RZ, 0x8, R68 ;  /* 0x00000008ff447819 */ /* 0x000fe20000011644 */
[C---:B------:R-:W-:Y:S01]  /*45c0*/  HMMA.16816.F32.BF16 R116, R128.reuse, R122, RZ ;  /* 0x0000007a8074723c */ /* 0x040fe200000418ff */
[----:B------:R-:W-:Y:S01]  /*45d0*/  LOP3.LUT R64, R70, 0xff, RZ, 0xc0, !PT ;  /* 0x000000ff46407812 */ /* 0x000fe200078ec0ff */
[----:B------:R-:W-:Y:S01]  /*45e0*/  FFMA.FTZ R201, R201, UR37, -R66 ;  /* 0x00000025c9c97c23 */ /* 0x000fe20008010842 */
[----:B------:R-:W-:Y:S01]  /*45f0*/  PRMT R67, R67, 0x5410, R68 ;  /* 0x0000541043437816 */ /* 0x000fe20000000044 */
[----:B------:R-:W-:Y:S01]  /*4600*/  FFMA.FTZ R187, R187, UR37, -R173 ;  /* 0x00000025bbbb7c23 */ /* 0x000fe200080108ad */
[----:B------:R-:W-:Y:S01]  /*4610*/  PRMT R64, R64, 0x5410, R69 ;  /* 0x0000541040407816 */ /* 0x000fe20000000045 */
[----:B------:R-:W3:Y:S01]  /*4620*/  MUFU.EX2 R56, R56 ;  /* 0x0000003800387308 */ /* 0x000ee20000000800 */
[----:B------:R-:W-:Y:S01]  /*4630*/  HMMA.16816.F32.BF16 R128, R128, R6, RZ ;  /* 0x000000068080723c */ /* 0x000fe200000418ff */
[--C-:B------:R-:W-:Y:S01]  /*4640*/  HSET2.LE.AND R63, R63, R58.reuse, PT ;  /* 0x0000003a3f3f7233 */ /* 0x100fe20003803000 */
[----:B------:R-:W-:Y:S01]  /*4650*/  FFMA.FTZ R190, R190, UR37, -R173 ;  /* 0x00000025bebe7c23 */ /* 0x000fe200080108ad */
[--C-:B------:R-:W-:Y:S01]  /*4660*/  HSET2.LE.AND R61, R61, R58.reuse, PT ;  /* 0x0000003a3d3d7233 */ /* 0x100fe20003803000 */
[--C-:B------:R-:W-:Y:S01]  /*4670*/  FFMA.FTZ R189, R189, UR37, -R66.reuse ;  /* 0x00000025bdbd7c23 */ /* 0x100fe20008010842 */
[--C-:B------:R-:W-:Y:S01]  /*4680*/  HSET2.LE.AND R67, R67, R58.reuse, PT ;  /* 0x0000003a43437233 */ /* 0x100fe20003803000 */
[C---:B------:R-:W-:Y:S01]  /*4690*/  HMMA.16816.F32.BF16 R156, R32.reuse, R28, R156 ;  /* 0x0000001c209c723c */ /* 0x040fe2000004189c */
[----:B------:R-:W4:Y:S01]  /*46a0*/  MUFU.EX2 R57, R57 ;  /* 0x0000003900397308 */ /* 0x000f220000000800 */
[----:B------:R-:W-:Y:S01]  /*46b0*/  HSET2.LE.AND R64, R64, R58, PT ;  /* 0x0000003a40407233 */ /* 0x000fe20003803000 */
[--C-:B------:R-:W-:Y:S01]  /*46c0*/  FFMA.FTZ R193, R193, UR37, -R66.reuse ;  /* 0x00000025c1c17c23 */ /* 0x100fe20008010842 */
[----:B--2---:R-:W-:Y:S01]  /*46d0*/  F2FP.BF16.F32.PACK_AB R134, R50, R51 ;  /* 0x000000333286723e */ /* 0x004fe200000010ff */
[----:B------:R-:W-:Y:S01]  /*46e0*/  FFMA.FTZ R182, R182, UR37, -R181 ;  /* 0x00000025b6b67c23 */ /* 0x000fe200080108b5 */
[----:B------:R-:W-:Y:S01]  /*46f0*/  F2FP.BF16.F32.PACK_AB R132, R52, R53 ;  /* 0x000000353484723e */ /* 0x000fe200000010ff */
[C---:B------:R-:W-:Y:S01]  /*4700*/  HMMA.16816.F32.BF16 R72, R32.reuse, R24, R72 ;  /* 0x000000182048723c */ /* 0x040fe20000041848 */
[----:B------:R-:W-:Y:S01]  /*4710*/  LOP3.LUT R134, R63, R134, RZ, 0xc0, !PT ;  /* 0x000000863f867212 */ /* 0x000fe200078ec0ff */
[--C-:B------:R-:W-:Y:S01]  /*4720*/  FFMA.FTZ R63, R232, UR37, -R173.reuse ;  /* 0x00000025e83f7c23 */ /* 0x100fe200080108ad */
[----:B---3--:R-:W-:Y:S01]  /*4730*/  F2FP.BF16.F32.PACK_AB R135, R56, R54 ;  /* 0x000000363887723e */ /* 0x008fe200000010ff */
[----:B------:R-:W2:Y:S01]  /*4740*/  MUFU.EX2 R170, R170 ;  /* 0x000000aa00aa7308 */ /* 0x000ea20000000800 */
[----:B------:R-:W-:Y:S01]  /*4750*/  LOP3.LUT R132, R67, R132, RZ, 0xc0, !PT ;  /* 0x0000008443847212 */ /* 0x000fe200078ec0ff */
[C---:B------:R-:W-:Y:S01]  /*4760*/  HMMA.16816.F32.BF16 R88, R32.reuse, R20, R88 ;  /* 0x000000142058723c */ /* 0x040fe20000041858 */
[----:B------:R-:W-:Y:S01]  /*4770*/  LOP3.LUT R135, R61, R135, RZ, 0xc0, !PT ;  /* 0x000000873d877212 */ /* 0x000fe200078ec0ff */
[----:B------:R-:W-:Y:S01]  /*4780*/  FFMA.FTZ R61, R231, UR37, -R66 ;  /* 0x00000025e73d7c23 */ /* 0x000fe20008010842 */
[----:B------:R-:W-:Y:S01]  /*4790*/  FFMA.FTZ R67, R176, UR37, -R173 ;  /* 0x00000025b0437c23 */ /* 0x000fe200080108ad */
[----:B------:R-:W-:Y:S01]  /*47a0*/  LOP3.LUT R238, R239, UR33, R238, 0x96, !PT ;  /* 0x00000021efee7c12 */ /* 0x000fe2000f8e96ee */
[----:B------:R-:W-:Y:S01]  /*47b0*/  FFMA.FTZ R176, R211, UR37, -R194 ;  /* 0x00000025d3b07c23 */ /* 0x000fe200080108c2 */
[----:B----4-:R-:W-:Y:S01]  /*47c0*/  F2FP.BF16.F32.PACK_AB R133, R57, R55 ;  /* 0x000000373985723e */ /* 0x010fe200000010ff */
[----:B------:R-:W-:Y:S01]  /*47d0*/  HMMA.16816.F32.BF16 R140, R32, R16, R140 ;  /* 0x00000010208c723c */ /* 0x000fe2000004188c */
[----:B------:R-:W-:Y:S01]  /*47e0*/  MUFU.EX2 R63, R63 ;  /* 0x0000003f003f7308 */ /* 0x000fe20000000800 */
[----:B------:R-:W-:Y:S01]  /*47f0*/  IMAD.WIDE.U32 R238, R238, -0x326172a9, RZ ;  /* 0xcd9e8d57eeee7825 */ /* 0x000fe200078e00ff */
[----:B------:R-:W-:-:S03]  /*4800*/  LOP3.LUT R133, R64, R133, RZ, 0xc0, !PT ;  /* 0x0000008540857212 */ /* 0x000fc600078ec0ff */
[----:B------:R-:W-:Y:S01]  /*4810*/  FADD.FTZ R52, R53, R52 ;  /* 0x0000003435347221 */ /* 0x000fe20000010000 */
[----:B------:R-:W-:Y:S01]  /*4820*/  LOP3.LUT R64, R65, UR13, R136, 0x96, !PT ;  /* 0x0000000d41407c12 */ /* 0x000fe2000f8e9688 */
[----:B-----5:R-:W-:Y:S01]  /*4830*/  HMMA.16816.F32.BF16 R112, R32, R12, R112 ;  /* 0x0000000c2070723c */ /* 0x020fe20000041870 */
[----:B------:R-:W-:Y:S01]  /*4840*/  FFMA.FTZ R65, R179, UR37, -R66 ;  /* 0x00000025b3417c23 */ /* 0x000fe20008010842 */
[C---:B------:R-:W-:Y:S01]  /*4850*/  LOP3.LUT R250, R239.reuse, UR21, R250, 0x96, !PT ;  /* 0x00000015effa7c12 */ /* 0x040fe2000f8e96fa */
[----:B------:R-:W-:Y:S01]  /*4860*/  MUFU.EX2 R61, R61 ;  /* 0x0000003d003d7308 */ /* 0x000fe20000000800 */
[----:B------:R-:W-:Y:S01]  /*4870*/  FFMA.FTZ R179, R230, UR37, -R194 ;  /* 0x00000025e6b37c23 */ /* 0x000fe200080108c2 */
[----:B------:R-:W-:Y:S01]  /*4880*/  LOP3.LUT R208, R239, UR21, R208, 0x96, !PT ;  /* 0x00000015efd07c12 */ /* 0x000fe2000f8e96d0 */
[----:B------:R-:W-:Y:S01]  /*4890*/  HMMA.16816.F32.BF16 R136, R132, R4, RZ ;  /* 0x000000048488723c */ /* 0x000fe200000418ff */
[----:B------:R-:W-:-:S04]  /*48a0*/  IMAD.WIDE.U32 R250, R250, -0x2daee0ad, RZ ;  /* 0xd2511f53fafa7825 */ /* 0x000fc800078e00ff */
[----:B------:R-:W-:Y:S01]  /*48b0*/  FADD.FTZ R55, R55, R57 ;  /* 0x0000003937377221 */ /* 0x000fe20000010000 */
[----:B------:R-:W-:Y:S01]  /*48c0*/  FADD.FTZ R46, R47, R46 ;  /* 0x0000002e2f2e7221 */ /* 0x000fe20000010000 */
[----:B------:R-:W-:Y:S01]  /*48d0*/  FADD.FTZ R48, R48, R49 ;  /* 0x0000003130307221 */ /* 0x000fe20000010000 */
[----:B------:R-:W-:Y:S01]  /*48e0*/  MUFU.EX2 R67, R67 ;  /* 0x0000004300437308 */ /* 0x000fe20000000800 */
[----:B------:R-:W-:Y:S01]  /*48f0*/  HMMA.16816.F32.BF16 R160, R132, R148, RZ ;  /* 0x0000009484a0723c */ /* 0x000fe200000418ff */
[----:B------:R-:W-:Y:S01]  /*4900*/  IMAD.WIDE.U32 R4, R64, -0x2daee0ad, RZ ;  /* 0xd2511f5340047825 */ /* 0x000fe200078e00ff */
[----:B------:R-:W-:-:S03]  /*4910*/  LOP3.LUT R248, R251, UR18, R248, 0x96, !PT ;  /* 0x00000012fbf87c12 */ /* 0x000fc6000f8e96f8 */
[----:B------:R-:W-:Y:S01]  /*4920*/  FADD.FTZ R52, R51, R52 ;  /* 0x0000003433347221 */ /* 0x000fe20000010000 */
[----:B------:R-:W-:Y:S01]  /*4930*/  FADD.FTZ R55, R54, R55 ;  /* 0x0000003736377221 */ /* 0x000fe20000010000 */
[----:B------:R-:W-:Y:S01]  /*4940*/  IMAD.WIDE.U32 R208, R208, -0x2daee0ad, RZ ;  /* 0xd2511f53d0d07825 */ /* 0x000fe200078e00ff */
[----:B------:R-:W-:Y:S01]  /*4950*/  HMMA.16816.F32.BF16 R68, R132, R80, RZ ;  /* 0x000000508444723c */ /* 0x000fe200000418ff */
[----:B------:R3:W-:Y:S02]  /*4960*/  MUFU.EX2 R64, R184 ;  /* 0x000000b800407308 */ /* 0x0007e40000000800 */
[----:B------:R-:W-:Y:S01]  /*4970*/  FADD.FTZ R46, R45, R46 ;  /* 0x0000002e2d2e7221 */ /* 0x000fe20000010000 */
[----:B------:R-:W-:Y:S01]  /*4980*/  IMAD.WIDE.U32 R248, R248, -0x326172a9, RZ ;  /* 0xcd9e8d57f8f87825 */ /* 0x000fe200078e00ff */
[----:B------:R-:W-:-:S03]  /*4990*/  LOP3.LUT R207, R209, UR18, R206, 0x96, !PT ;  /* 0x00000012d1cf7c12 */ /* 0x000fc6000f8e96ce */
[----:B------:R-:W-:Y:S01]  /*49a0*/  FADD.FTZ R48, R44, R48 ;  /* 0x000000302c307221 */ /* 0x000fe20000010000 */
[C---:B------:R-:W-:Y:S01]  /*49b0*/  HMMA.16816.F32.BF16 R84, R132.reuse, R96, RZ ;  /* 0x000000608454723c */ /* 0x040fe200000418ff */
[----:B------:R-:W-:Y:S01]  /*49c0*/  FFMA.FTZ R232, R172, UR37, -R173 ;  /* 0x00000025ace87c23 */ /* 0x000fe200080108ad */
[----:B------:R-:W-:Y:S01]  /*49d0*/  LOP3.LUT R236, R249, UR17, R236, 0x96, !PT ;  /* 0x00000011f9ec7c12 */ /* 0x000fe2000f8e96ec */
[----:B------:R-:W4:Y:S01]  /*49e0*/  MUFU.EX2 R169, R169 ;  /* 0x000000a900a97308 */ /* 0x000f220000000800 */
[----:B------:R-:W-:Y:S01]  /*49f0*/  FADD.FTZ R52, R50, R52 ;  /* 0x0000003432347221 */ /* 0x000fe20000010000 */
[----:B------:R-:W-:Y:S01]  /*4a00*/  FADD.FTZ R55, R56, R55 ;  /* 0x0000003738377221 */ /* 0x000fe20000010000 */
[C---:B------:R-:W-:Y:S01]  /*4a10*/  HMMA.16816.F32.BF16 R144, R132.reuse, R104, RZ ;  /* 0x000000688490723c */ /* 0x040fe200000418ff */
[----:B------:R-:W-:Y:S01]  /*4a20*/  FADD.FTZ R46, R41, R46 ;  /* 0x0000002e292e7221 */ /* 0x000fe20000010000 */
[----:B------:R-:W-:Y:S01]  /*4a30*/  FADD.FTZ R48, R42, R48 ;  /* 0x000000302a307221 */ /* 0x000fe20000010000 */
[----:B--2---:R-:W-:Y:S01]  /*4a40*/  FADD.FTZ R52, R170, R52 ;  /* 0x00000034aa347221 */ /* 0x004fe20000010000 */
[----:B------:R-:W-:Y:S01]  /*4a50*/  FFMA.FTZ R178, R178, UR37, -R173 ;  /* 0x00000025b2b27c23 */ /* 0x000fe200080108ad */
[----:B------:R-:W2:Y:S01]  /*4a60*/  MUFU.EX2 R65, R65 ;  /* 0x0000004100417308 */ /* 0x000ea20000000800 */
[C---:B------:R-:W-:Y:S01]  /*4a70*/  HMMA.16816.F32.BF16 R108, R132.reuse, R120, RZ ;  /* 0x00000078846c723c */ /* 0x040fe200000418ff */
[----:B---3--:R-:W-:Y:S01]  /*4a80*/  FFMA.FTZ R184, R227, UR37, -R194 ;  /* 0x00000025e3b87c23 */ /* 0x008fe200080108c2 */
[----:B------:R-:W-:Y:S01]  /*4a90*/  FFMA.FTZ R227, R180, UR37, -R181 ;  /* 0x00000025b4e37c23 */ /* 0x000fe200080108b5 */
[----:B------:R-:W-:Y:S01]  /*4aa0*/  FADD.FTZ R46, R43, R46 ;  /* 0x0000002e2b2e7221 */ /* 0x000fe20000010000 */
[----:B------:R-:W-:Y:S01]  /*4ab0*/  FADD.FTZ R48, R39, R48 ;  /* 0x0000003027307221 */ /* 0x000fe20000010000 */
[----:B------:R-:W-:Y:S01]  /*4ac0*/  FFMA.FTZ R177, R177, UR37, -R173 ;  /* 0x00000025b1b17c23 */ /* 0x000fe200080108ad */
[C---:B------:R-:W-:Y:S01]  /*4ad0*/  HMMA.16816.F32.BF16 R148, R132.reuse, R150, RZ ;  /* 0x000000968494723c */ /* 0x040fe200000418ff */
[----:B------:R-:W3:Y:S01]  /*4ae0*/  MUFU.EX2 R174, R174 ;  /* 0x000000ae00ae7308 */ /* 0x000ee20000000800 */
[----:B----4-:R-:W-:Y:S01]  /*4af0*/  FADD.FTZ R55, R169, R55 ;  /* 0x00000037a9377221 */ /* 0x010fe20000010000 */
[----:B------:R-:W-:Y:S01]  /*4b00*/  FFMA.FTZ R175, R175, UR37, -R173 ;  /* 0x00000025afaf7c23 */ /* 0x000fe200080108ad */
[----:B------:R-:W-:Y:S01]  /*4b10*/  FADD.FTZ R52, R67, R52 ;  /* 0x0000003443347221 */ /* 0x000fe20000010000 */
[----:B------:R-:W-:Y:S01]  /*4b20*/  FADD.FTZ R46, R40, R46 ;  /* 0x0000002e282e7221 */ /* 0x000fe20000010000 */
[C---:B------:R-:W-:Y:S01]  /*4b30*/  HMMA.16816.F32.BF16 R80, R132.reuse, R82, RZ ;  /* 0x000000528450723c */ /* 0x040fe200000418ff */
[----:B------:R-:W-:Y:S01]  /*4b40*/  FADD.FTZ R48, R38, R48 ;  /* 0x0000003026307221 */ /* 0x000fe20000010000 */
[--C-:B------:R-:W-:Y:S01]  /*4b50*/  FFMA.FTZ R171, R171, UR37, -R66.reuse ;  /* 0x00000025abab7c23 */ /* 0x100fe20008010842 */
[----:B------:R-:W4:Y:S01]  /*4b60*/  MUFU.EX2 R176, R176 ;  /* 0x000000b000b07308 */ /* 0x000f220000000800 */
[----:B--2---:R-:W-:Y:S01]  /*4b70*/  FADD.FTZ R55, R65, R55 ;  /* 0x0000003741377221 */ /* 0x004fe20000010000 */
[----:B------:R-:W-:Y:S01]  /*4b80*/  FFMA.FTZ R164, R164, UR37, -R66 ;  /* 0x00000025a4a47c23 */ /* 0x000fe20008010842 */
[----:B------:R-:W-:Y:S01]  /*4b90*/  HMMA.16816.F32.BF16 R96, R132, R98, RZ ;  /* 0x000000628460723c */ /* 0x000fe200000418ff */
[----:B------:R-:W-:Y:S01]  /*4ba0*/  FADD.FTZ R52, R64, R52 ;  /* 0x0000003440347221 */ /* 0x000fe20000010000 */
[----:B------:R-:W-:Y:S01]  /*4bb0*/  FADD.FTZ R46, R37, R46 ;  /* 0x0000002e252e7221 */ /* 0x000fe20000010000 */
[----:B------:R-:W-:-:S02]  /*4bc0*/  FADD.FTZ R48, R2, R48 ;  /* 0x0000003002307221 */ /* 0x000fc40000010000 */
[----:B------:R-:W2:Y:S01]  /*4bd0*/  MUFU.EX2 R188, R188 ;  /* 0x000000bc00bc7308 */ /* 0x000ea20000000800 */
[----:B------:R-:W-:Y:S01]  /*4be0*/  HMMA.16816.F32.BF16 R104, R132, R106, RZ ;  /* 0x0000006a8468723c */ /* 0x000fe200000418ff */
[----:B------:R-:W-:Y:S01]  /*4bf0*/  FADD.FTZ R52, R63, R52 ;  /* 0x000000343f347221 */ /* 0x000fe20000010000 */
[----:B------:R-:W-:Y:S01]  /*4c00*/  FADD.FTZ R46, R36, R46 ;  /* 0x0000002e242e7221 */ /* 0x000fe20000010000 */
[----:B------:R-:W-:-:S03]  /*4c10*/  FADD.FTZ R48, R0, R48 ;  /* 0x0000003000307221 */ /* 0x000fc60000010000 */
[----:B------:R-:W-:Y:S01]  /*4c20*/  HMMA.16816.F32.BF16 R120, R132, R122, RZ ;  /* 0x0000007a8478723c */ /* 0x000fe200000418ff */
[----:B------:R-:W5:Y:S01]  /*4c30*/  MUFU.EX2 R179, R179 ;  /* 0x000000b300b37308 */ /* 0x000f620000000800 */
[----:B---3--:R-:W-:Y:S01]  /*4c40*/  FADD.FTZ R46, R174, R46 ;  /* 0x0000002eae2e7221 */ /* 0x008fe20000010000 */
[----:B------:R-:W-:-:S03]  /*4c50*/  FADD.FTZ R48, R183, R48 ;  /* 0x00000030b7307221 */ /* 0x000fc60000010000 */
[C---:B-1----:R-:W-:Y:S01]  /*4c60*/  HMMA.16816.F32.BF16 R124, R32.reuse, R8, R124 ;  /* 0x00000008207c723c */ /* 0x042fe2000004187c */
[----:B----4-:R-:W-:Y:S02]  /*4c70*/  FADD.FTZ R46, R176, R46 ;  /* 0x0000002eb02e7221 */ /* 0x010fe40000010000 */
[----:B------:R-:W1:Y:S01]  /*4c80*/  MUFU.EX2 R184, R184 ;  /* 0x000000b800b87308 */ /* 0x000e620000000800 */
[----:B--2---:R-:W-:Y:S02]  /*4c90*/  FADD.FTZ R48, R188, R48 ;  /* 0x00000030bc307221 */ /* 0x004fe40000010000 */
[C---:B------:R-:W-:Y:S05]  /*4ca0*/  HMMA.16816.F32.BF16 R152, R32.reuse, R30, R152 ;  /* 0x0000001e2098723c */ /* 0x040fea0000041898 */
[----:B------:R-:W2:Y:S01]  /*4cb0*/  MUFU.EX2 R191, R191 ;  /* 0x000000bf00bf7308 */ /* 0x000ea20000000800 */
[----:B------:R-:W-:Y:S01]  /*4cc0*/  HMMA.16816.F32.BF16 R76, R32, R26, R76 ;  /* 0x0000001a204c723c */ /* 0x000fe2000004184c */
[----:B-----5:R-:W-:-:S05]  /*4cd0*/  FADD.FTZ R46, R179, R46 ;  /* 0x0000002eb32e7221 */ /* 0x020fca0000010000 */
        /* <DEDUP_REMOVED lines=11> */
[C---:B------:R-:W-:Y:S01]  /*4d90*/  LOP3.LUT R32, R4.reuse, 0xffff, RZ, 0xc0, !PT ;  /* 0x0000ffff04207812 */ /* 0x040fe200078ec0ff */
[----:B------:R-:W-:Y:S03]  /*4da0*/  MUFU.EX2 R200, R200 ;  /* 0x000000c800c87308 */ /* 0x000fe60000000800 */
[----:B------:R-:W-:Y:S02]  /*4db0*/  SHF.R.U32.HI R32, RZ, 0x8, R32 ;  /* 0x00000008ff207819 */ /* 0x000fe40000011620 */
[----:B------:R-:W-:Y:S01]  /*4dc0*/  LOP3.LUT R7, R5, UR29, R62, 0x96, !PT ;  /* 0x0000001d05077c12 */ /* 0x000fe2000f8e963e */
[----:B------:R-:W-:Y:S01]  /*4dd0*/  FFMA.FTZ R62, R203, UR37, -R66 ;  /* 0x00000025cb3e7c23 */ /* 0x000fe20008010842 */
[----:B------:R-:W-:Y:S01]  /*4de0*/  SHF.R.U32.HI R5, RZ, 0x10, R4 ;  /* 0x00000010ff057819 */ /* 0x000fe20000011604 */
[----:B------:R-:W-:Y:S01]  /*4df0*/  MUFU.EX2 R201, R201 ;  /* 0x000000c900c97308 */ /* 0x000fe20000000800 */
[----:B------:R-:W-:-:S02]  /*4e00*/  LOP3.LUT R6, R4, 0xff, RZ, 0xc0, !PT ;  /* 0x000000ff04067812 */ /* 0x000fc400078ec0ff */
[----:B------:R-:W-:Y:S02]  /*4e10*/  SHF.R.U32.HI R4, RZ, 0x18, R4 ;  /* 0x00000018ff047819 */ /* 0x000fe40000011604 */
[----:B------:R-:W-:Y:S02]  /*4e20*/  LOP3.LUT R5, R5, 0xff, RZ, 0xc0, !PT ;  /* 0x000000ff05057812 */ /* 0x000fe400078ec0ff */
[----:B------:R-:W-:Y:S01]  /*4e30*/  SHF.R.U32.HI R33, RZ, 0x10, R7 ;  /* 0x00000010ff217819 */ /* 0x000fe20000011607 */
[----:B------:R-:W1:Y:S01]  /*4e40*/  MUFU.EX2 R62, R62 ;  /* 0x0000003e003e7308 */ /* 0x000e620000000800 */
[----:B------:R-:W-:Y:S02]  /*4e50*/  PRMT R4, R5, 0x5410, R4 ;  /* 0x0000541005047816 */ /* 0x000fe40000000004 */
[----:B------:R-:W-:Y:S02]  /*4e60*/  LOP3.LUT R5, R7, 0xffff, RZ, 0xc0, !PT ;  /* 0x0000ffff07057812 */ /* 0x000fe400078ec0ff */
[----:B------:R-:W-:-:S02]  /*4e70*/  PRMT R6, R6, 0x5410, R32 ;  /* 0x0000541006067816 */ /* 0x000fc40000000020 */
[----:B------:R-:W-:Y:S01]  /*4e80*/  LOP3.LUT R32, R7, 0xff, RZ, 0xc0, !PT ;  /* 0x000000ff07207812 */ /* 0x000fe200078ec0ff */
[----:B------:R-:W2:Y:S01]  /*4e90*/  MUFU.EX2 R187, R187 ;  /* 0x000000bb00bb7308 */ /* 0x000ea20000000800 */
[----:B------:R-:W-:Y:S02]  /*4ea0*/  SHF.R.U32.HI R34, RZ, 0x8, R5 ;  /* 0x00000008ff227819 */ /* 0x000fe40000011605 */
[----:B------:R-:W-:Y:S02]  /*4eb0*/  SHF.R.U32.HI R7, RZ, 0x18, R7 ;  /* 0x00000018ff077819 */ /* 0x000fe40000011607 */
[----:B------:R-:W-:Y:S02]  /*4ec0*/  LOP3.LUT R5, R33, 0xff, RZ, 0xc0, !PT ;  /* 0x000000ff21057812 */ /* 0x000fe400078ec0ff */
[----:B------:R-:W-:Y:S01]  /*4ed0*/  HSET2.LE.AND R6, R6, R58, PT ;  /* 0x0000003a06067233 */ /* 0x000fe20003803000 */
[----:B------:R-:W3:Y:S01]  /*4ee0*/  MUFU.EX2 R190, R190 ;  /* 0x000000be00be7308 */ /* 0x000ee20000000800 */
[----:B------:R-:W-:Y:S01]  /*4ef0*/  PRMT R5, R5, 0x5410, R7 ;  /* 0x0000541005057816 */ /* 0x000fe20000000007 */
[----:B-1----:R-:W-:Y:S01]  /*4f00*/  FADD.FTZ R55, R62, R55 ;  /* 0x000000373e377221 */ /* 0x002fe20000010000 */
[----:B------:R-:W-:-:S02]  /*4f10*/  F2FP.BF16.F32.PACK_AB R7, R63, R64 ;  /* 0x000000403f07723e */ /* 0x000fc400000010ff */
[--C-:B------:R-:W-:Y:S01]  /*4f20*/  HSET2.LE.AND R4, R4, R58.reuse, PT ;  /* 0x0000003a04047233 */ /* 0x100fe20003803000 */
[----:B------:R-:W-:Y:S01]  /*4f30*/  FADD.FTZ R55, R61, R55 ;  /* 0x000000373d377221 */ /* 0x000fe20000010000 */
[----:B------:R-:W-:Y:S01]  /*4f40*/  LOP3.LUT R6, R6, R7, RZ, 0xc0, !PT ;  /* 0x0000000706067212 */ /* 0x000fe200078ec0ff */
[----:B------:R-:W1:Y:S01]  /*4f50*/  MUFU.EX2 R189, R189 ;  /* 0x000000bd00bd7308 */ /* 0x000e620000000800 */
[----:B------:R-:W-:Y:S01]  /*4f60*/  PRMT R32, R32, 0x5410, R34 ;  /* 0x0000541020207816 */ /* 0x000fe20000000022 */
[----:B--2---:R-:W-:Y:S01]  /*4f70*/  FADD.FTZ R52, R187, R52 ;  /* 0x00000034bb347221 */ /* 0x004fe20000010000 */
[----:B------:R-:W-:Y:S02]  /*4f80*/  F2FP.BF16.F32.PACK_AB R7, R61, R62 ;  /* 0x0000003e3d07723e */ /* 0x000fe400000010ff */
[--C-:B------:R-:W-:Y:S02]  /*4f90*/  HSET2.LE.AND R5, R5, R58.reuse, PT ;  /* 0x0000003a05057233 */ /* 0x100fe40003803000 */
[----:B------:R-:W-:Y:S01]  /*4fa0*/  LOP3.LUT R7, R4, R7, RZ, 0xc0, !PT ;  /* 0x0000000704077212 */ /* 0x000fe200078ec0ff */
[----:B------:R-:W2:Y:S01]  /*4fb0*/  MUFU.EX2 R193, R193 ;  /* 0x000000c100c17308 */ /* 0x000ea20000000800 */
[----:B------:R-:W-:Y:S01]  /*4fc0*/  HSET2.LE.AND R4, R32, R58, PT ;  /* 0x0000003a20047233 */ /* 0x000fe20003803000 */
[----:B---3--:R-:W-:Y:S01]  /*4fd0*/  FADD.FTZ R52, R190, R52 ;  /* 0x00000034be347221 */ /* 0x008fe20000010000 */
[----:B------:R-:W-:-:S03]  /*4fe0*/  F2FP.BF16.F32.PACK_AB R32, R67, R170 ;  /* 0x000000aa4320723e */ /* 0x000fc600000010ff */
[----:B------:R-:W-:Y:S01]  /*4ff0*/  FADD.FTZ R52, R197, R52 ;  /* 0x00000034c5347221 */ /* 0x000fe20000010000 */
[----:B------:R-:W-:Y:S01]  /*5000*/  LOP3.LUT R4, R4, R32, RZ, 0xc0, !PT ;  /* 0x0000002004047212 */ /* 0x000fe200078ec0ff */
[----:B------:R-:W3:Y:S01]  /*5010*/  MUFU.EX2 R198, R198 ;  /* 0x000000c600c67308 */ /* 0x000ee20000000800 */
[----:B------:R-:W-:Y:S01]  /*5020*/  F2FP.BF16.F32.PACK_AB R32, R65, R169 ;  /* 0x000000a94120723e */ /* 0x000fe200000010ff */
[----:B-1----:R-:W-:Y:S01]  /*5030*/  FADD.FTZ R55, R189, R55 ;  /* 0x00000037bd377221 */ /* 0x002fe20000010000 */
[----:B------:R-:W-:Y:S02]  /*5040*/  FADD.FTZ R52, R202, R52 ;  /* 0x00000034ca347221 */ /* 0x000fe40000010000 */
[----:B------:R-:W-:-:S03]  /*5050*/  LOP3.LUT R5, R5, R32, RZ, 0xc0, !PT ;  /* 0x0000002005057212 */ /* 0x000fc600078ec0ff */
[----:B------:R-:W1:Y:S01]  /*5060*/  MUFU.EX2 R196, R196 ;  /* 0x000000c400c47308 */ /* 0x000e620000000800 */
[----:B--2---:R-:W-:-:S03]  /*5070*/  FADD.FTZ R55, R193, R55 ;  /* 0x00000037c1377221 */ /* 0x004fc60000010000 */
[----:B------:R-:W-:Y:S01]  /*5080*/  HMMA.16816.F32.BF16 R84, R4, R20, R84 ;  /* 0x000000140454723c */ /* 0x000fe20000041854 */
[----:B------:R-:W-:-:S03]  /*5090*/  FADD.FTZ R55, R200, R55 ;  /* 0x00000037c8377221 */ /* 0x000fc60000010000 */
[----:B------:R-:W-:Y:S01]  /*50a0*/  MUFU.EX2 R185, R185 ;  /* 0x000000b900b97308 */ /* 0x000fe20000000800 */
[----:B------:R-:W-:Y:S01]  /*50b0*/  FADD.FTZ R55, R201, R55 ;  /* 0x00000037c9377221 */ /* 0x000fe20000010000 */
[----:B------:R-:W-:Y:S01]  /*50c0*/  HMMA.16816.F32.BF16 R136, R4, R8, R136 ;  /* 0x000000080488723c */ /* 0x000fe20000041888 */
[--C-:B------:R-:W-:Y:S01]  /*50d0*/  LOP3.LUT R20, R237, UR19, R238.reuse, 0x96, !PT ;  /* 0x00000013ed147c12 */ /* 0x100fe2000f8e96ee */
[----:B------:R-:W-:Y:S01]  /*50e0*/  IMAD.WIDE.U32 R236, R236, -0x2daee0ad, RZ ;  /* 0xd2511f53ecec7825 */ /* 0x000fe200078e00ff */
[----:B------:R-:W-:-:S03]  /*50f0*/  LOP3.LUT R238, R205, UR19, R238, 0x96, !PT ;  /* 0x00000013cdee7c12 */ /* 0x000fc6000f8e96ee */
[----:B---3--:R-:W-:Y:S01]  /*5100*/  FADD.FTZ R46, R198, R46 ;  /* 0x0000002ec62e7221 */ /* 0x008fe20000010000 */
[----:B------:R-:W-:Y:S01]  /*5110*/  IMAD.WIDE.U32 R20, R20, -0x2daee0ad, RZ ;  /* 0xd2511f5314147825 */ /* 0x000fe200078e00ff */
[C---:B------:R-:W-:Y:S01]  /*5120*/  HMMA.16816.F32.BF16 R144, R4.reuse, R16, R144 ;  /* 0x000000100490723c */ /* 0x040fe20000041890 */
[----:B------:R-:W-:Y:S02]  /*5130*/  MUFU.EX2 R227, R227 ;  /* 0x000000e300e37308 */ /* 0x000fe40000000800 */
[----:B-1----:R-:W-:Y:S01]  /*5140*/  FADD.FTZ R46, R196, R46 ;  /* 0x0000002ec42e7221 */ /* 0x002fe20000010000 */
[----:B------:R-:W-:Y:S01]  /*5150*/  IMAD.WIDE.U32 R238, R238, -0x2daee0ad, RZ ;  /* 0xd2511f53eeee7825 */ /* 0x000fe200078e00ff */
[----:B------:R-:W-:Y:S02]  /*5160*/  LOP3.LUT R32, R21, UR16, R250, 0x96, !PT ;  /* 0x0000001015207c12 */ /* 0x000fe4000f8e96fa */
[----:B------:R-:W-:Y:S01]  /*5170*/  LOP3.LUT R210, R237, UR14, R20, 0x96, !PT ;  /* 0x0000000eedd27c12 */ /* 0x000fe2000f8e9614 */
[C---:B------:R-:W-:Y:S01]  /*5180*/  HMMA.16816.F32.BF16 R108, R4.reuse, R12, R108 ;  /* 0x0000000c046c723c */ /* 0x040fe2000004186c */
[----:B------:R-:W-:Y:S01]  /*5190*/  LOP3.LUT R206, R239, UR16, R208, 0x96, !PT ;  /* 0x00000010efce7c12 */ /* 0x000fe2000f8e96d0 */
[----:B------:R-:W-:Y:S01]  /*51a0*/  IMAD.WIDE.U32 R32, R32, -0x326172a9, RZ ;  /* 0xcd9e8d5720207825 */ /* 0x000fe200078e00ff */
[----:B------:R-:W1:Y:S03]  /*51b0*/  MUFU.EX2 R195, R195 ;  /* 0x000000c300c37308 */ /* 0x000e660000000800 */
[----:B------:R-:W-:Y:S01]  /*51c0*/  IMAD.WIDE.U32 R210, R210, -0x326172a9, RZ ;  /* 0xcd9e8d57d2d27825 */ /* 0x000fe200078e00ff */
[----:B------:R-:W-:Y:S01]  /*51d0*/  LOP3.LUT R34, R33, UR15, R248, 0x96, !PT ;  /* 0x0000000f21227c12 */ /* 0x000fe2000f8e96f8 */
[C---:B------:R-:W-:Y:S03]  /*51e0*/  HMMA.16816.F32.BF16 R160, R4.reuse, R28, R160 ;  /* 0x0000001c04a0723c */ /* 0x040fe600000418a0 */
[----:B------:R-:W-:Y:S01]  /*51f0*/  LOP3.LUT R32, R211, UR13, R32, 0x96, !PT ;  /* 0x0000000dd3207c12 */ /* 0x000fe2000f8e9620 */
[----:B------:R-:W-:Y:S01]  /*5200*/  IMAD.WIDE.U32 R34, R34, -0x2daee0ad, RZ ;  /* 0xd2511f5322227825 */ /* 0x000fe200078e00ff */
[----:B------:R-:W2:Y:S01]  /*5210*/  MUFU.EX2 R186, R186 ;  /* 0x000000ba00ba7308 */ /* 0x000ea20000000800 */
[----:B------:R-:W-:Y:S03]  /*5220*/  HMMA.16816.F32.BF16 R68, R4, R24, R68 ;  /* 0x000000180444723c */ /* 0x000fe60000041844 */
[----:B------:R-:W-:-:S03]  /*5230*/  LOP3.LUT R8, R35, UR12, R236, 0x96, !PT ;  /* 0x0000000c23087c12 */ /* 0x000fc6000f8e96ec */
[C---:B------:R-:W-:Y:S01]  /*5240*/  HMMA.16816.F32.BF16 R148, R4.reuse, R30, R148 ;  /* 0x0000001e0494723c */ /* 0x040fe20000041894 */
[----:B------:R-:W3:Y:S01]  /*5250*/  LDSM.16.MT88.4 R28, [R214+0x9800] ;  /* 0x00980000d61c783b */ /* 0x000ee20000004200 */
[----:B------:R-:W-:Y:S01]  /*5260*/  IMAD.WIDE.U32 R16, R8, -0x326172a9, RZ ;  /* 0xcd9e8d5708107825 */ /* 0x000fe200078e00ff */
[----:B------:R-:W4:Y:S03]  /*5270*/  MUFU.EX2 R182, R182 ;  /* 0x000000b600b67308 */ /* 0x000f260000000800 */
[----:B-1----:R-:W-:Y:S01]  /*5280*/  FADD.FTZ R46, R195, R46 ;  /* 0x0000002ec32e7221 */ /* 0x002fe20000010000 */
[C---:B------:R-:W-:Y:S01]  /*5290*/  HMMA.16816.F32.BF16 R80, R4.reuse, R26, R80 ;  /* 0x0000001a0450723c */ /* 0x040fe20000041850 */
[C---:B------:R-:W-:Y:S01]  /*52a0*/  LOP3.LUT R8, R16.reuse, 0xffff, RZ, 0xc0, !PT ;  /* 0x0000ffff10087812 */ /* 0x040fe200078ec0ff */
[----:B------:R-:W1:Y:S01]  /*52b0*/  LDSM.16.MT88.4 R24, [R212+0x9800] ;  /* 0x00980000d418783b */ /* 0x000e620000004200 */
[----:B------:R-:W-:Y:S01]  /*52c0*/  LOP3.LUT R33, R16, 0xff, RZ, 0xc0, !PT ;  /* 0x000000ff10217812 */ /* 0x000fe200078ec0ff */
[----:B--2---:R-:W-:Y:S01]  /*52d0*/  FADD.FTZ R48, R186, R48 ;  /* 0x00000030ba307221 */ /* 0x004fe20000010000 */
[----:B------:R-:W-:Y:S01]  /*52e0*/  SHF.R.U32.HI R12, RZ, 0x8, R8 ;  /* 0x00000008ff0c7819 */ /* 0x000fe20000011608 */
[C---:B------:R-:W-:Y:S01]  /*52f0*/  HMMA.16816.F32.BF16 R96, R4.reuse, R22, R96 ;  /* 0x000000160460723c */ /* 0x040fe20000041860 */
[----:B------:R-:W-:Y:S01]  /*5300*/  LOP3.LUT R8, R17, UR22, R210, 0x96, !PT ;  /* 0x0000001611087c12 */ /* 0x000fe2000f8e96d2 */
[----:B------:R-:W2:Y:S01]  /*5310*/  LDSM.16.MT88.4 R20, [R214+0xa800] ;  /* 0x00a80000d614783b */ /* 0x000ea20000004200 */
[--C-:B------:R-:W-:Y:S01]  /*5320*/  SHF.R.U32.HI R9, RZ, 0x10, R16.reuse ;  /* 0x00000010ff097819 */ /* 0x100fe20000011610 */
[----:B------:R-:W-:Y:S01]  /*5330*/  MUFU.EX2 R175, R175 ;  /* 0x000000af00af7308 */ /* 0x000fe20000000800 */
[----:B------:R-:W-:Y:S01]  /*5340*/  SHF.R.U32.HI R35, RZ, 0x18, R16 ;  /* 0x00000018ff237819 */ /* 0x000fe20000011610 */
[----:B------:R-:W-:Y:S01]  /*5350*/  HMMA.16816.F32.BF16 R104, R4, R18, R104 ;  /* 0x000000120468723c */ /* 0x000fe20000041868 */
[----:B------:R-:W-:Y:S01]  /*5360*/  LOP3.LUT R16, R8, 0xffff, RZ, 0xc0, !PT ;  /* 0x0000ffff08107812 */ /* 0x000fe200078ec0ff */
[----:B----4-:R-:W-:Y:S01]  /*5370*/  FADD.FTZ R48, R182, R48 ;  /* 0x00000030b6307221 */ /* 0x010fe20000010000 */
[----:B------:R-:W-:-:S02]  /*5380*/  PRMT R33, R33, 0x5410, R12 ;  /* 0x0000541021217816 */ /* 0x000fc4000000000c */
[----:B------:R-:W-:Y:S01]  /*5390*/  LOP3.LUT R13, R9, 0xff, RZ, 0xc0, !PT ;  /* 0x000000ff090d7812 */ /* 0x000fe200078ec0ff */
[C---:B------:R-:W-:Y:S01]  /*53a0*/  HMMA.16816.F32.BF16 R120, R4.reuse, R14, R120 ;  /* 0x0000000e0478723c */ /* 0x040fe20000041878 */
[----:B------:R-:W-:Y:S01]  /*53b0*/  LOP3.LUT R12, R8, 0xff, RZ, 0xc0, !PT ;  /* 0x000000ff080c7812 */ /* 0x000fe200078ec0ff */
[----:B------:R-:W-:Y:S01]  /*53c0*/  MUFU.EX2 R232, R232 ;  /* 0x000000e800e87308 */ /* 0x000fe20000000800 */
[----:B------:R-:W-:Y:S01]  /*53d0*/  SHF.R.U32.HI R17, RZ, 0x10, R8 ;  /* 0x00000010ff117819 */ /* 0x000fe20000011608 */
[----:B------:R-:W-:Y:S01]  /*53e0*/  FADD.FTZ R48, R185, R48 ;  /* 0x00000030b9307221 */ /* 0x000fe20000010000 */
[----:B------:R-:W-:Y:S01]  /*53f0*/  SHF.R.U32.HI R9, RZ, 0x8, R16 ;  /* 0x00000008ff097819 */ /* 0x000fe20000011610 */
[----:B------:R-:W-:Y:S01]  /*5400*/  HMMA.16816.F32.BF16 R132, R4, R10, R132 ;  /* 0x0000000a0484723c */ /* 0x000fe20000041884 */
[----:B------:R-:W-:Y:S02]  /*5410*/  SHF.R.U32.HI R203, RZ, 0x18, R8 ;  /* 0x00000018ffcb7819 */ /* 0x000fe40000011608 */
[----:B------:R-:W-:Y:S01]  /*5420*/  LOP3.LUT R8, R17, 0xff, RZ, 0xc0, !PT ;  /* 0x000000ff11087812 */ /* 0x000fe200078ec0ff */
[----:B------:R-:W4:Y:S01]  /*5430*/  MUFU.EX2 R178, R178 ;  /* 0x000000b200b27308 */ /* 0x000f220000000800 */
[----:B------:R-:W-:Y:S01]  /*5440*/  PRMT R9, R12, 0x5410, R9 ;  /* 0x000054100c097816 */ /* 0x000fe20000000009 */
[----:B------:R-:W5:Y:S01]  /*5450*/  LDSM.16.MT88.4 R16, [R212+0xa800] ;  /* 0x00a80000d410783b */ /* 0x000f620000004200 */
[----:B------:R-:W-:-:S02]  /*5460*/  PRMT R35, R13, 0x5410, R35 ;  /* 0x000054100d237816 */ /* 0x000fc40000000023 */
[----:B------:R-:W-:Y:S01]  /*5470*/  PRMT R203, R8, 0x5410, R203 ;  /* 0x0000541008cb7816 */ /* 0x000fe200000000cb */
[----:B------:R-:W5:Y:S01]  /*5480*/  LDSM.16.MT88.4 R12, [R214+0xb800] ;  /* 0x00b80000d60c783b */ /* 0x000f620000004200 */
[--C-:B------:R-:W-:Y:S01]  /*5490*/  HSET2.LE.AND R4, R9, R58.reuse, PT ;  /* 0x0000003a09047233 */ /* 0x100fe20003803000 */
[----:B------:R-:W3:Y:S01]  /*54a0*/  MUFU.EX2 R177, R177 ;  /* 0x000000b100b17308 */ /* 0x000ee20000000800 */
[----:B------:R-:W-:Y:S01]  /*54b0*/  F2FP.BF16.F32.PACK_AB R5, R176, R174 ;  /* 0x000000aeb005723e */ /* 0x000fe200000010ff */
[----:B------:R-:W5:Y:S01]  /*54c0*/  LDSM.16.MT88.4 R8, [R212+0xb800] ;  /* 0x00b80000d408783b */ /* 0x000f620000004200 */
[----:B------:R-:W-:Y:S02]  /*54d0*/  F2FP.BF16.F32.PACK_AB R6, R188, R183 ;  /* 0x000000b7bc06723e */ /* 0x000fe400000010ff */
[----:B------:R-:W-:Y:S02]  /*54e0*/  LOP3.LUT R4, R4, R5, RZ, 0xc0, !PT ;  /* 0x0000000504047212 */ /* 0x000fe400078ec0ff */
[----:B------:R-:W-:Y:S01]  /*54f0*/  HSET2.LE.AND R5, R203, R58, PT ;  /* 0x0000003acb057233 */ /* 0x000fe20003803000 */
[----:B------:R-:W1:Y:S01]  /*5500*/  MUFU.EX2 R171, R171 ;  /* 0x000000ab00ab7308 */ /* 0x000e620000000800 */
[----:B------:R-:W-:Y:S01]  /*5510*/  F2FP.BF16.F32.PACK_AB R7, R184, R179 ;  /* 0x000000b3b807723e */ /* 0x000fe200000010ff */
[----:B----4-:R-:W-:-:S02]  /*5520*/  FADD.FTZ R52, R178, R52 ;  /* 0x00000034b2347221 */ /* 0x010fc40000010000 */
[----:B------:R-:W-:Y:S02]  /*5530*/  LOP3.LUT R5, R5, R6, RZ, 0xc0, !PT ;  /* 0x0000000605057212 */ /* 0x000fe400078ec0ff */
[--C-:B------:R-:W-:Y:S02]  /*5540*/  HSET2.LE.AND R6, R33, R58.reuse, PT ;  /* 0x0000003a21067233 */ /* 0x100fe40003803000 */
[----:B------:R-:W-:Y:S01]  /*5550*/  F2FP.BF16.F32.PACK_AB R33, R199, R191 ;  /* 0x000000bfc721723e */ /* 0x000fe200000010ff */
[----:B------:R-:W-:Y:S01]  /*5560*/  MUFU.EX2 R164, R164 ;  /* 0x000000a400a47308 */ /* 0x000fe20000000800 */
[----:B---3--:R-:W-:Y:S01]  /*5570*/  FADD.FTZ R52, R177, R52 ;  /* 0x00000034b1347221 */ /* 0x008fe20000010000 */
[----:B------:R-:W-:Y:S02]  /*5580*/  LOP3.LUT R6, R6, R7, RZ, 0xc0, !PT ;  /* 0x0000000706067212 */ /* 0x000fe400078ec0ff */
[----:B------:R-:W-:Y:S01]  /*5590*/  HSET2.LE.AND R7, R35, R58, PT ;  /* 0x0000003a23077233 */ /* 0x000fe20003803000 */
[----:B------:R-:W-:Y:S01]  /*55a0*/  FADD.FTZ R52, R175, R52 ;  /* 0x00000034af347221 */ /* 0x000fe20000010000 */
[----:B-1----:R-:W-:-:S03]  /*55b0*/  FADD.FTZ R55, R171, R55 ;  /* 0x00000037ab377221 */ /* 0x002fc60000010000 */
[----:B------:R-:W-:-:S07]  /*55c0*/  LOP3.LUT R7, R7, R33, RZ, 0xc0, !PT ;  /* 0x0000002107077212 */ /* 0x000fce00078ec0ff */
[C---:B------:R-:W-:Y:S06]  /*55d0*/  HMMA.16816.F32.BF16 R156, R4.reuse, R28, R156 ;  /* 0x0000001c049c723c */ /* 0x040fec000004189c */
[C---:B------:R-:W-:Y:S06]  /*55e0*/  HMMA.16816.F32.BF16 R72, R4.reuse, R24, R72 ;  /* 0x000000180448723c */ /* 0x040fec0000041848 */
[C---:B--2---:R-:W-:Y:S06]  /*55f0*/  HMMA.16816.F32.BF16 R88, R4.reuse, R20, R88 ;  /* 0x000000140458723c */ /* 0x044fec0000041858 */
        /* <DEDUP_REMOVED lines=8> */
[----:B------:R-:W-:Y:S07]  /*5680*/  HMMA.16816.F32.BF16 R128, R4, R10, R128 ;  /* 0x0000000a0480723c */ /* 0x000fee0000041880 */
[----:B------:R-:W-:-:S04]  /*5690*/  IMAD.WIDE.U32 R4, R207, -0x326172a9, RZ ;  /* 0xcd9e8d57cf047825 */ /* 0x000fc800078e00ff */
[----:B------:R-:W-:Y:S01]  /*56a0*/  IMAD.WIDE.U32 R206, R206, -0x326172a9, RZ ;  /* 0xcd9e8d57cece7825 */ /* 0x000fe200078e00ff */
[----:B------:R-:W-:-:S04]  /*56b0*/  LOP3.LUT R205, R5, UR17, R204, 0x96, !PT ;  /* 0x0000001105cd7c12 */ /* 0x000fc8000f8e96cc */
[----:B------:R-:W-:Y:S01]  /*56c0*/  LOP3.LUT R204, R207, UR15, R4, 0x96, !PT ;  /* 0x0000000fcfcc7c12 */ /* 0x000fe2000f8e9604 */
[----:B------:R-:W-:-:S04]  /*56d0*/  IMAD.WIDE.U32 R230, R205, -0x2daee0ad, RZ ;  /* 0xd2511f53cde67825 */ /* 0x000fc800078e00ff */
[----:B------:R-:W-:Y:S01]  /*56e0*/  IMAD.WIDE.U32 R204, R204, -0x2daee0ad, RZ ;  /* 0xd2511f53cccc7825 */ /* 0x000fe200078e00ff */
[----:B------:R-:W-:-:S04]  /*56f0*/  LOP3.LUT R208, R231, UR14, R238, 0x96, !PT ;  /* 0x0000000ee7d07c12 */ /* 0x000fc8000f8e96ee */
[----:B------:R-:W-:Y:S01]  /*5700*/  LOP3.LUT R230, R205, UR12, R230, 0x96, !PT ;  /* 0x0000000ccde67c12 */ /* 0x000fe2000f8e96e6 */
[----:B------:R-:W-:-:S04]  /*5710*/  IMAD.WIDE.U32 R208, R208, -0x326172a9, RZ ;  /* 0xcd9e8d57d0d07825 */ /* 0x000fc800078e00ff */
[----:B------:R-:W-:Y:S01]  /*5720*/  IMAD.WIDE.U32 R230, R230, -0x326172a9, RZ ;  /* 0xcd9e8d57e6e67825 */ /* 0x000fe200078e00ff */
[----:B------:R-:W-:Y:S02]  /*5730*/  LOP3.LUT R172, R209, UR13, R206, 0x96, !PT ;  /* 0x0000000dd1ac7c12 */ /* 0x000fe4000f8e96ce */
[----:B------:R-:W-:-:S03]  /*5740*/  LOP3.LUT R4, R230, 0xffff, RZ, 0xc0, !PT ;  /* 0x0000ffffe6047812 */ /* 0x000fc600078ec0ff */
[----:B------:R-:W-:Y:S01]  /*5750*/  IMAD.WIDE.U32 R172, R172, -0x2daee0ad, RZ ;  /* 0xd2511f53acac7825 */ /* 0x000fe200078e00ff */
[----:B------:R-:W-:Y:S02]  /*5760*/  LOP3.LUT R6, R230, 0xff, RZ, 0xc0, !PT ;  /* 0x000000ffe6067812 */ /* 0x000fe400078ec0ff */
[----:B------:R-:W-:Y:S02]  /*5770*/  SHF.R.U32.HI R4, RZ, 0x8, R4 ;  /* 0x00000008ff047819 */ /* 0x000fe40000011604 */
[----:B------:R-:W-:Y:S02]  /*5780*/  SHF.R.U32.HI R5, RZ, 0x18, R230 ;  /* 0x00000018ff057819 */ /* 0x000fe400000116e6 */
[----:B------:R-:W-:Y:S02]  /*5790*/  PRMT R6, R6, 0x5410, R4 ;  /* 0x0000541006067816 */ /* 0x000fe40000000004 */
[----:B------:R-:W-:Y:S01]  /*57a0*/  SHF.R.U32.HI R4, RZ, 0x10, R230 ;  /* 0x00000010ff047819 */ /* 0x000fe200000116e6 */
[----:B------:R-:W-:Y:S01]  /*57b0*/  FFMA.FTZ R230, R192, UR37, -R194 ;  /* 0x00000025c0e67c23 */ /* 0x000fe200080108c2 */
[----:B------:R-:W-:Y:S01]  /*57c0*/  LOP3.LUT R7, R231, UR22, R208, 0x96, !PT ;  /* 0x00000016e7077c12 */ /* 0x000fe2000f8e96d0 */
[--C-:B------:R-:W-:Y:S01]  /*57d0*/  FFMA.FTZ R231, R59, UR37, -R66.reuse ;  /* 0x000000253be77c23 */ /* 0x100fe20008010842 */
        /* <DEDUP_REMOVED lines=24> */
[----:B------:R-:W-:Y:S02]  /*5960*/  LOP3.LUT R204, R173, UR29, R204, 0x96, !PT ;  /* 0x0000001dadcc7c12 */ /* 0x000fe4000f8e96cc */
[----:B------:R-:W-:Y:S01]  /*5970*/  LOP3.LUT R4, R4, R33, RZ, 0xc0, !PT ;  /* 0x0000002104047212 */ /* 0x000fe200078ec0ff */
[----:B------:R-:W-:Y:S01]  /*5980*/  FADD.FTZ R55, R164, R55 ;  /* 0x00000037a4377221 */ /* 0x000fe20000010000 */
[----:B------:R-:W-:-:S02]  /*5990*/  F2FP.BF16.F32.PACK_AB R33, R193, R189 ;  /* 0x000000bdc121723e */ /* 0x000fc400000010ff */
[----:B------:R-:W-:Y:S02]  /*59a0*/  LOP3.LUT R66, R204, 0xffff, RZ, 0xc0, !PT ;  /* 0x0000ffffcc427812 */ /* 0x000fe400078ec0ff */
[----:B------:R-:W-:Y:S01]  /*59b0*/  LOP3.LUT R5, R5, R33, RZ, 0xc0, !PT ;  /* 0x0000002105057212 */ /* 0x000fe200078ec0ff */
[----:B------:R-:W-:Y:S01]  /*59c0*/  IMAD.WIDE.U32 R32, R32, -0x2daee0ad, RZ ;  /* 0xd2511f5320207825 */ /* 0x000fe200078e00ff */
[----:B------:R-:W-:Y:S02]  /*59d0*/  LOP3.LUT R60, R204, 0xff, RZ, 0xc0, !PT ;  /* 0x000000ffcc3c7812 */ /* 0x000fe400078ec0ff */
[----:B------:R-:W-:Y:S02]  /*59e0*/  SHF.R.U32.HI R66, RZ, 0x8, R66 ;  /* 0x00000008ff427819 */ /* 0x000fe40000011642 */
[----:B------:R-:W-:Y:S01]  /*59f0*/  LOP3.LUT R34, R33, UR29, R34, 0x96, !PT ;  /* 0x0000001d21227c12 */ /* 0x000fe2000f8e9622 */
[----:B------:R-:W-:Y:S01]  /*5a00*/  HMMA.16816.F32.BF16 R84, R4, R20, R84 ;  /* 0x000000140454723c */ /* 0x000fe20000041854 */
[----:B------:R-:W-:-:S02]  /*5a10*/  PRMT R60, R60, 0x5410, R66 ;  /* 0x000054103c3c7816 */ /* 0x000fc40000000042 */
[----:B------:R-:W-:-:S03]  /*5a20*/  F2FP.BF16.F32.PACK_AB R66, R177, R178 ;  /* 0x000000b2b142723e */ /* 0x000fc600000010ff */
[C---:B------:R-:W-:Y:S01]  /*5a30*/  HMMA.16816.F32.BF16 R104, R4.reuse, R18, R104 ;  /* 0x000000120468723c */ /* 0x040fe20000041868 */
[----:B------:R-:W-:Y:S02]  /*5a40*/  LOP3.LUT R20, R34, 0xffff, RZ, 0xc0, !PT ;  /* 0x0000ffff22147812 */ /* 0x000fe400078ec0ff */
[----:B------:R-:W-:Y:S02]  /*5a50*/  LOP3.LUT R21, R32, 0xffff, RZ, 0xc0, !PT ;  /* 0x0000ffff20157812 */ /* 0x000fe400078ec0ff */
[----:B------:R-:W-:Y:S01]  /*5a60*/  SHF.R.U32.HI R20, RZ, 0x8, R20 ;  /* 0x00000008ff147819 */ /* 0x000fe20000011614 */
[C---:B------:R-:W-:Y:S01]  /*5a70*/  HMMA.16816.F32.BF16 R108, R4.reuse, R12, R108 ;  /* 0x0000000c046c723c */ /* 0x040fe2000004186c */
[----:B------:R-:W-:Y:S02]  /*5a80*/  LOP3.LUT R19, R34, 0xff, RZ, 0xc0, !PT ;  /* 0x000000ff22137812 */ /* 0x000fe400078ec0ff */
[----:B------:R-:W-:Y:S02]  /*5a90*/  SHF.R.U32.HI R18, RZ, 0x10, R32 ;  /* 0x00000010ff127819 */ /* 0x000fe40000011620 */
[----:B------:R-:W-:Y:S01]  /*5aa0*/  SHF.R.U32.HI R21, RZ, 0x8, R21 ;  /* 0x00000008ff157819 */ /* 0x000fe20000011615 */
[----:B------:R-:W-:Y:S01]  /*5ab0*/  HMMA.16816.F32.BF16 R144, R4, R16, R144 ;  /* 0x000000100490723c */ /* 0x000fe20000041890 */
[----:B------:R-:W-:-:S02]  /*5ac0*/  SHF.R.U32.HI R13, RZ, 0x10, R34 ;  /* 0x00000010ff0d7819 */ /* 0x000fc40000011622 */
[----:B------:R-:W-:Y:S02]  /*5ad0*/  PRMT R12, R19, 0x5410, R20 ;  /* 0x00005410130c7816 */ /* 0x000fe40000000014 */
[----:B------:R-:W-:Y:S01]  /*5ae0*/  SHF.R.U32.HI R34, RZ, 0x18, R34 ;  /* 0x00000018ff227819 */ /* 0x000fe20000011622 */
[C---:B------:R-:W-:Y:S01]  /*5af0*/  HMMA.16816.F32.BF16 R120, R4.reuse, R14, R120 ;  /* 0x0000000e0478723c */ /* 0x040fe20000041878 */
[----:B------:R-:W-:Y:S02]  /*5b00*/  LOP3.LUT R16, R32, 0xff, RZ, 0xc0, !PT ;  /* 0x000000ff20107812 */ /* 0x000fe400078ec0ff */
[----:B------:R-:W-:Y:S02]  /*5b10*/  SHF.R.U32.HI R17, RZ, 0x18, R32 ;  /* 0x00000018ff117819 */ /* 0x000fe40000011620 */
[----:B------:R-:W-:Y:S01]  /*5b20*/  LOP3.LUT R18, R18, 0xff, RZ, 0xc0, !PT ;  /* 0x000000ff12127812 */ /* 0x000fe200078ec0ff */
[----:B------:R-:W-:Y:S01]  /*5b30*/  HMMA.16816.F32.BF16 R136, R4, R8, R136 ;  /* 0x000000080488723c */ /* 0x000fe20000041888 */
[----:B------:R-:W-:-:S02]  /*5b40*/  LOP3.LUT R13, R13, 0xff, RZ, 0xc0, !PT ;  /* 0x000000ff0d0d7812 */ /* 0x000fc400078ec0ff */
[--C-:B------:R-:W-:Y:S02]  /*5b50*/  HSET2.LE.AND R32, R12, R58.reuse, PT ;  /* 0x0000003a0c207233 */ /* 0x100fe40003803000 */
[----:B------:R-:W-:Y:S01]  /*5b60*/  PRMT R16, R16, 0x5410, R21 ;  /* 0x0000541010107816 */ /* 0x000fe20000000015 */
[C---:B------:R-:W-:Y:S01]  /*5b70*/  HMMA.16816.F32.BF16 R160, R4.reuse, R28, R160 ;  /* 0x0000001c04a0723c */ /* 0x040fe200000418a0 */
[----:B------:R-:W-:Y:S02]  /*5b80*/  PRMT R17, R18, 0x5410, R17 ;  /* 0x0000541012117816 */ /* 0x000fe40000000011 */
[----:B------:R-:W-:Y:S02]  /*5b90*/  PRMT R12, R13, 0x5410, R34 ;  /* 0x000054100d0c7816 */ /* 0x000fe40000000022 */
[----:B------:R-:W-:Y:S01]  /*5ba0*/  F2FP.BF16.F32.PACK_AB R14, R196, R198 ;  /* 0x000000c6c40e723e */ /* 0x000fe200000010ff */
[----:B------:R-:W-:Y:S01]  /*5bb0*/  HMMA.16816.F32.BF16 R148, R4, R30, R148 ;  /* 0x0000001e0494723c */ /* 0x000fe20000041894 */
[--C-:B------:R-:W-:Y:S01]  /*5bc0*/  HSET2.LE.AND R16, R16, R58.reuse, PT ;  /* 0x0000003a10107233 */ /* 0x100fe20003803000 */
[----:B------:R-:W1:Y:S01]  /*5bd0*/  LDSM.16.MT88.4 R28, [R214+0x9c00] ;  /* 0x009c0000d61c783b */ /* 0x000e620000004200 */
[----:B------:R-:W-:-:S02]  /*5be0*/  HSET2.LE.AND R35, R17, R58, PT ;  /* 0x0000003a11237233 */ /* 0x000fc40003803000 */
[----:B------:R-:W-:Y:S01]  /*5bf0*/  HSET2.LE.AND R12, R12, R58, PT ;  /* 0x0000003a0c0c7233 */ /* 0x000fe20003803000 */
[C---:B------:R-:W-:Y:S01]  /*5c00*/  HMMA.16816.F32.BF16 R68, R4.reuse, R24, R68 ;  /* 0x000000180444723c */ /* 0x040fe20000041844 */
[C---:B------:R-:W-:Y:S01]  /*5c10*/  F2FP.BF16.F32.PACK_AB R8, R227.reuse, R185 ;  /* 0x000000b9e308723e */ /* 0x040fe200000010ff */
[----:B------:R-:W-:Y:S01]  /*5c20*/  FADD.FTZ R227, R227, R48 ;  /* 0x00000030e3e37221 */ /* 0x000fe20000010000 */
[----:B------:R-:W-:Y:S02]  /*5c30*/  F2FP.BF16.F32.PACK_AB R33, R182, R186 ;  /* 0x000000bab621723e */ /* 0x000fe400000010ff */
[----:B------:R-:W-:Y:S01]  /*5c40*/  F2FP.BF16.F32.PACK_AB R34, R230, R195 ;  /* 0x000000c3e622723e */ /* 0x000fe200000010ff */
[C---:B------:R-:W-:Y:S01]  /*5c50*/  HMMA.16816.F32.BF16 R80, R4.reuse, R26, R80 ;  /* 0x0000001a0450723c */ /* 0x040fe20000041850 */
[----:B------:R-:W-:Y:S01]  /*5c60*/  LOP3.LUT R32, R32, R14, RZ, 0xc0, !PT ;  /* 0x0000000e20207212 */ /* 0x000fe200078ec0ff */
[----:B------:R-:W2:Y:S01]  /*5c70*/  LDSM.16.MT88.4 R24, [R212+0x9c00] ;  /* 0x009c0000d418783b */ /* 0x000ea20000004200 */
[----:B------:R-:W-:Y:S01]  /*5c80*/  LOP3.LUT R33, R12, R33, RZ, 0xc0, !PT ;  /* 0x000000210c217212 */ /* 0x000fe200078ec0ff */
[----:B------:R-:W-:Y:S01]  /*5c90*/  FADD.FTZ R230, R230, R46 ;  /* 0x0000002ee6e67221 */ /* 0x000fe20000010000 */
[----:B------:R-:W-:Y:S01]  /*5ca0*/  LOP3.LUT R34, R16, R34, RZ, 0xc0, !PT ;  /* 0x0000002210227212 */ /* 0x000fe200078ec0ff */
[C---:B------:R-:W-:Y:S01]  /*5cb0*/  HMMA.16816.F32.BF16 R96, R4.reuse, R22, R96 ;  /* 0x000000160460723c */ /* 0x040fe20000041860 */
[----:B------:R-:W-:Y:S01]  /*5cc0*/  LOP3.LUT R35, R35, R8, RZ, 0xc0, !PT ;  /* 0x0000000823237212 */ /* 0x000fe200078ec0ff */
[----:B------:R-:W3:Y:S04]  /*5cd0*/  LDSM.16.MT88.4 R20, [R214+0xac00] ;  /* 0x00ac0000d614783b */ /* 0x000ee80000004200 */
[----:B------:R-:W-:Y:S01]  /*5ce0*/  HMMA.16816.F32.BF16 R132, R4, R10, R132 ;  /* 0x0000000a0484723c */ /* 0x000fe20000041884 */
[----:B------:R-:W4:Y:S04]  /*5cf0*/  LDSM.16.MT88.4 R16, [R212+0xac00] ;  /* 0x00ac0000d410783b */ /* 0x000f280000004200 */
[----:B------:R-:W5:Y:S02]  /*5d00*/  LDSM.16.MT88.4 R12, [R214+0xbc00] ;  /* 0x00bc0000d60c783b */ /* 0x000f640000004200 */
[----:B------:R-:W-:-:S02]  /*5d10*/  LOP3.LUT R7, R172, 0xffff, RZ, 0xc0, !PT ;  /* 0x0000ffffac077812 */ /* 0x000fc400078ec0ff */
[----:B------:R-:W5:Y:S01]  /*5d20*/  LDSM.16.MT88.4 R8, [R212+0xbc00] ;  /* 0x00bc0000d408783b */ /* 0x000f620000004200 */
[----:B------:R-:W-:Y:S02]  /*5d30*/  LOP3.LUT R4, R172, 0xff, RZ, 0xc0, !PT ;  /* 0x000000ffac047812 */ /* 0x000fe400078ec0ff */
[--C-:B------:R-:W-:Y:S02]  /*5d40*/  SHF.R.U32.HI R6, RZ, 0x10, R172.reuse ;  /* 0x00000010ff067819 */ /* 0x100fe400000116ac */
[----:B------:R-:W-:Y:S02]  /*5d50*/  SHF.R.U32.HI R5, RZ, 0x18, R172 ;  /* 0x00000018ff057819 */ /* 0x000fe400000116ac */
[----:B------:R-:W-:Y:S02]  /*5d60*/  SHF.R.U32.HI R172, RZ, 0x10, R204 ;  /* 0x00000010ffac7819 */ /* 0x000fe400000116cc */
[----:B------:R-:W-:Y:S01]  /*5d70*/  SHF.R.U32.HI R7, RZ, 0x8, R7 ;  /* 0x00000008ff077819 */ /* 0x000fe20000011607 */
[----:B-1----:R-:W-:Y:S01]  /*5d80*/  HMMA.16816.F32.BF16 R156, R32, R28, R156 ;  /* 0x0000001c209c723c */ /* 0x002fe2000004189c */
[----:B------:R-:W-:-:S02]  /*5d90*/  LOP3.LUT R6, R6, 0xff, RZ, 0xc0, !PT ;  /* 0x000000ff06067812 */ /* 0x000fc400078ec0ff */
[----:B------:R-:W-:Y:S02]  /*5da0*/  SHF.R.U32.HI R204, RZ, 0x18, R204 ;  /* 0x00000018ffcc7819 */ /* 0x000fe400000116cc */
[----:B------:R-:W-:Y:S01]  /*5db0*/  LOP3.LUT R172, R172, 0xff, RZ, 0xc0, !PT ;  /* 0x000000ffacac7812 */ /* 0x000fe200078ec0ff */
[C---:B------:R-:W-:Y:S01]  /*5dc0*/  HMMA.16816.F32.BF16 R152, R32.reuse, R30, R152 ;  /* 0x0000001e2098723c */ /* 0x040fe20000041898 */
[----:B------:R-:W-:Y:S02]  /*5dd0*/  PRMT R4, R4, 0x5410, R7 ;  /* 0x0000541004047816 */ /* 0x000fe40000000007 */
[----:B------:R-:W-:Y:S02]  /*5de0*/  PRMT R5, R6, 0x5410, R5 ;  /* 0x0000541006057816 */ /* 0x000fe40000000005 */
[----:B------:R-:W-:Y:S01]  /*5df0*/  PRMT R172, R172, 0x5410, R204 ;  /* 0x00005410acac7816 */ /* 0x000fe200000000cc */
[----:B--2---:R-:W-:Y:S01]  /*5e00*/  HMMA.16816.F32.BF16 R72, R32, R24, R72 ;  /* 0x000000182048723c */ /* 0x004fe20000041848 */
[----:B------:R-:W-:-:S02]  /*5e10*/  HSET2.LE.AND R6, R4, R58, PT ;  /* 0x0000003a04067233 */ /* 0x000fc40003803000 */
[--C-:B------:R-:W-:Y:S02]  /*5e20*/  HSET2.LE.AND R7, R5, R58.reuse, PT ;  /* 0x0000003a05077233 */ /* 0x100fe40003803000 */
[--C-:B------:R-:W-:Y:S01]  /*5e30*/  HSET2.LE.AND R4, R60, R58.reuse, PT ;  /* 0x0000003a3c047233 */ /* 0x100fe20003803000 */
[C---:B------:R-:W-:Y:S01]  /*5e40*/  HMMA.16816.F32.BF16 R76, R32.reuse, R26, R76 ;  /* 0x0000001a204c723c */ /* 0x040fe2000004184c */
[----:B------:R-:W-:Y:S02]  /*5e50*/  HSET2.LE.AND R5, R172, R58, PT ;  /* 0x0000003aac057233 */ /* 0x000fe40003803000 */
[C---:B------:R-:W-:Y:S01]  /*5e60*/  F2FP.BF16.F32.PACK_AB R58, R232.reuse, R175 ;  /* 0x000000afe83a723e */ /* 0x040fe200000010ff */
[----:B------:R-:W-:Y:S01]  /*5e70*/  FADD.FTZ R232, R232, R52 ;  /* 0x00000034e8e87221 */ /* 0x000fe20000010000 */
[C---:B------:R-:W-:Y:S01]  /*5e80*/  F2FP.BF16.F32.PACK_AB R60, R231.reuse, R164 ;  /* 0x000000a4e73c723e */ /* 0x040fe200000010ff */
[----:B---3--:R-:W-:Y:S01]  /*5e90*/  HMMA.16816.F32.BF16 R88, R32, R20, R88 ;  /* 0x000000142058723c */ /* 0x008fe20000041858 */
[----:B------:R-:W-:Y:S01]  /*5ea0*/  LOP3.LUT R6, R6, R58, RZ, 0xc0, !PT ;  /* 0x0000003a06067212 */ /* 0x000fe200078ec0ff */
[----:B------:R-:W-:Y:S01]  /*5eb0*/  FADD.FTZ R231, R231, R55 ;  /* 0x00000037e7e77221 */ /* 0x000fe20000010000 */
[----:B------:R-:W-:-:S02]  /*5ec0*/  F2FP.BF16.F32.PACK_AB R58, R59, R171 ;  /* 0x000000ab3b3a723e */ /* 0x000fc400000010ff */
[----:B------:R-:W-:Y:S01]  /*5ed0*/  LOP3.LUT R7, R7, R60, RZ, 0xc0, !PT ;  /* 0x0000003c07077212 */ /* 0x000fe200078ec0ff */
[----:B------:R-:W-:Y:S01]  /*5ee0*/  HMMA.16816.F32.BF16 R92, R32, R22, R92 ;  /* 0x00000016205c723c */ /* 0x000fe2000004185c */
[----:B------:R-:W-:Y:S02]  /*5ef0*/  LOP3.LUT R4, R4, R66, RZ, 0xc0, !PT ;  /* 0x0000004204047212 */ /* 0x000fe400078ec0ff */
[----:B------:R-:W-:-:S03]  /*5f00*/  LOP3.LUT R5, R5, R58, RZ, 0xc0, !PT ;  /* 0x0000003a05057212 */ /* 0x000fc600078ec0ff */
        /* <DEDUP_REMOVED lines=37> */
[----:B------:R-:W-:-:S04]  /*6160*/  LEA R8, P0, R4, R6, 0x1 ;  /* 0x0000000604087211 */ /* 0x000fc800078008ff */
        /* <DEDUP_REMOVED lines=10> */
[----:B------:R-:W-:Y:S04]  /*6210*/  LDSM.16.M88.4 R188, [R216+0x6000] ;  /* 0x00600000d8bc783b */ /* 0x000fe80000000200 */
[----:B------:R-:W-:Y:S04]  /*6220*/  LDSM.16.M88.4 R180, [R216+0x6400] ;  /* 0x00640000d8b4783b */ /* 0x000fe80000000200 */
[----:B------:R-:W-:Y:S04]  /*6230*/  LDSM.16.M88.4 R172, [R216+0x6800] ;  /* 0x00680000d8ac783b */ /* 0x000fe80000000200 */
[----:B-1----:R-:W1:Y:S04]  /*6240*/  LDSM.16.M88.4 R4, [R217+0x1000] ;  /* 0x00100000d904783b */ /* 0x002e680000000200 */
[----:B------:R-:W2:Y:S04]  /*6250*/  LDSM.16.M88.4 R196, [R216+0x6c00] ;  /* 0x006c0000d8c4783b */ /* 0x000ea80000000200 */
[----:B------:R-:W3:Y:S04]  /*6260*/  LDSM.16.M88.4 R60, [R217] ;  /* 0x00000000d93c783b */ /* 0x000ee80000000200 */
[----:B------:R-:W-:Y:S04]  /*6270*/  LDSM.16.M88.4 R56, [R213+0x6000] ;  /* 0x00600000d538783b */ /* 0x000fe80000000200 */
[----:B------:R-:W4:Y:S04]  /*6280*/  LDSM.16.M88.4 R236, [R215+0x1000] ;  /* 0x00100000d7ec783b */ /* 0x000f280000000200 */
[----:B------:R-:W5:Y:S04]  /*6290*/  LDSM.16.M88.4 R52, [R213+0x6400] ;  /* 0x00640000d534783b */ /* 0x000f680000000200 */
[----:B------:R-:W5:Y:S04]  /*62a0*/  LDSM.16.M88.4 R48, [R213+0x6800] ;  /* 0x00680000d530783b */ /* 0x000f680000000200 */
[----:B------:R-:W5:Y:S04]  /*62b0*/  LDSM.16.M88.4 R44, [R213+0x6c00] ;  /* 0x006c0000d52c783b */ /* 0x000f680000000200 */
[----:B------:R-:W5:Y:S04]  /*62c0*/  LDSM.16.M88.4 R40, [R215] ;  /* 0x00000000d728783b */ /* 0x000f680000000200 */
[----:B------:R-:W-:Y:S01]  /*62d0*/  LDSM.16.M88.4 R36, [R217+0x3000] ;  /* 0x00300000d924783b */ /* 0x000fe20000000200 */
[C---:B-1----:R-:W-:Y:S03]  /*62e0*/  HMMA.16816.F32.BF16 R32, R4.reuse, R188, RZ ;  /* 0x000000bc0420723c */ /* 0x042fe600000418ff */
[----:B------:R-:W1:Y:S04]  /*62f0*/  LDSM.16.M88.4 R208, [R216+0x7000] ;  /* 0x00700000d8d0783b */ /* 0x000e680000000200 */
[----:B------:R-:W1:Y:S01]  /*6300*/  LDSM.16.M88.4 R204, [R216+0x7400] ;  /* 0x00740000d8cc783b */ /* 0x000e620000000200 */
[C---:B------:R-:W-:Y:S03]  /*6310*/  HMMA.16816.F32.BF16 R28, R4.reuse, R190, RZ ;  /* 0x000000be041c723c */ /* 0x040fe600000418ff */
[----:B------:R-:W1:Y:S03]  /*6320*/  LDSM.16.M88.4 R200, [R216+0x7800] ;  /* 0x00780000d8c8783b */ /* 0x000e660000000200 */
[C---:B------:R-:W-:Y:S01]  /*6330*/  HMMA.16816.F32.BF16 R24, R4.reuse, R180, RZ ;  /* 0x000000b40418723c */ /* 0x040fe200000418ff */
[----:B------:R-:W0:Y:S05]  /*6340*/  LDGDEPBAR ;  /* 0x00000000000079af */ /* 0x000e2a0000000000 */
[C---:B------:R-:W-:Y:S06]  /*6350*/  HMMA.16816.F32.BF16 R16, R4.reuse, R172, RZ ;  /* 0x000000ac0410723c */ /* 0x040fec00000418ff */
[C---:B--2---:R-:W-:Y:S06]  /*6360*/  HMMA.16816.F32.BF16 R8, R4.reuse, R196, RZ ;  /* 0x000000c40408723c */ /* 0x044fec00000418ff */
[C---:B------:R-:W-:Y:S06]  /*6370*/  HMMA.16816.F32.BF16 R20, R4.reuse, R182, RZ ;  /* 0x000000b60414723c */ /* 0x040fec00000418ff */
[C---:B------:R-:W-:Y:S06]  /*6380*/  HMMA.16816.F32.BF16 R12, R4.reuse, R174, RZ ;  /* 0x000000ae040c723c */ /* 0x040fec00000418ff */
[----:B------:R-:W-:Y:S06]  /*6390*/  HMMA.16816.F32.BF16 R4, R4, R198, RZ ;  /* 0x000000c60404723c */ /* 0x000fec00000418ff */
[C---:B---3--:R-:W-:Y:S06]  /*63a0*/  HMMA.16816.F32.BF16 R192, R60.reuse, R188, RZ ;  /* 0x000000bc3cc0723c */ /* 0x048fec00000418ff */
        /* <DEDUP_REMOVED lines=8> */
[C---:B----4-:R-:W-:Y:S06]  /*6430*/  HMMA.16816.F32.BF16 R32, R236.reuse, R56, R32 ;  /* 0x00000038ec20723c */ /* 0x050fec0000041820 */
[C---:B-----5:R-:W-:Y:S06]  /*6440*/  HMMA.16816.F32.BF16 R24, R236.reuse, R52, R24 ;  /* 0x00000034ec18723c */ /* 0x060fec0000041818 */
        /* <DEDUP_REMOVED lines=16> */
[----:B------:R-:W4:Y:S05]  /*6550*/  LDSM.16.M88.4 R48, [R213+0x7000] ;  /* 0x00700000d530783b */ /* 0x000f2a0000000200 */
[----:B------:R-:W-:Y:S01]  /*6560*/  HMMA.16816.F32.BF16 R60, R40, R46, R60 ;  /* 0x0000002e283c723c */ /* 0x000fe2000004183c */
[----:B------:R-:W5:Y:S04]  /*6570*/  LDSM.16.M88.4 R44, [R213+0x7400] ;  /* 0x00740000d52c783b */ /* 0x000f680000000200 */
[----:B------:R-:W5:Y:S01]  /*6580*/  LDSM.16.M88.4 R40, [R213+0x7800] ;  /* 0x00780000d528783b */ /* 0x000f620000000200 */
[C---:B-1----:R-:W-:Y:S06]  /*6590*/  HMMA.16816.F32.BF16 R32, R36.reuse, R208, R32 ;  /* 0x000000d02420723c */ /* 0x042fec0000041820 */
[C---:B------:R-:W-:Y:S06]  /*65a0*/  HMMA.16816.F32.BF16 R24, R36.reuse, R204, R24 ;  /* 0x000000cc2418723c */ /* 0x040fec0000041818 */
[C---:B------:R-:W-:Y:S06]  /*65b0*/  HMMA.16816.F32.BF16 R16, R36.reuse, R200, R16 ;  /* 0x000000c82410723c */ /* 0x040fec0000041810 */
[C---:B--2---:R-:W-:Y:S06]  /*65c0*/  HMMA.16816.F32.BF16 R8, R36.reuse, R196, R8 ;  /* 0x000000c42408723c */ /* 0x044fec0000041808 */
[C---:B------:R-:W-:Y:S06]  /*65d0*/  HMMA.16816.F32.BF16 R28, R36.reuse, R210, R28 ;  /* 0x000000d2241c723c */ /* 0x040fec000004181c */
[C---:B------:R-:W-:Y:S06]  /*65e0*/  HMMA.16816.F32.BF16 R20, R36.reuse, R206, R20 ;  /* 0x000000ce2414723c */ /* 0x040fec0000041814 */
[C---:B------:R-:W-:Y:S06]  /*65f0*/  HMMA.16816.F32.BF16 R12, R36.reuse, R202, R12 ;  /* 0x000000ca240c723c */ /* 0x040fec000004180c */
[----:B------:R-:W-:Y:S01]  /*6600*/  HMMA.16816.F32.BF16 R4, R36, R198, R4 ;  /* 0x000000c62404723c */ /* 0x000fe20000041804 */
[----:B------:R-:W1:Y:S05]  /*6610*/  LDSM.16.M88.4 R36, [R213+0x7c00] ;  /* 0x007c0000d524783b */ /* 0x000e6a0000000200 */
[C---:B---3--:R-:W-:Y:S06]  /*6620*/  HMMA.16816.F32.BF16 R192, R236.reuse, R208, R192 ;  /* 0x000000d0ecc0723c */ /* 0x048fec00000418c0 */
[C---:B------:R-:W-:Y:S06]  /*6630*/  HMMA.16816.F32.BF16 R188, R236.reuse, R210, R188 ;  /* 0x000000d2ecbc723c */ /* 0x040fec00000418bc */
[C---:B------:R-:W-:Y:S06]  /*6640*/  HMMA.16816.F32.BF16 R176, R236.reuse, R200, R176 ;  /* 0x000000c8ecb0723c */ /* 0x040fec00000418b0 */
[C---:B------:R-:W-:Y:S01]  /*6650*/  HMMA.16816.F32.BF16 R172, R236.reuse, R202, R172 ;  /* 0x000000caecac723c */ /* 0x040fe200000418ac */
[----:B------:R-:W-:Y:S05]  /*6660*/  LDSM.16.M88.4 R200, [R217+0x4000] ;  /* 0x00400000d9c8783b */ /* 0x000fea0000000200 */
[----:B------:R-:W-:Y:S06]  /*6670*/  HMMA.16816.F32.BF16 R64, R236, R196, R64 ;  /* 0x000000c4ec40723c */ /* 0x000fec0000041840 */
[C---:B----4-:R-:W-:Y:S06]  /*6680*/  HMMA.16816.F32.BF16 R32, R52.reuse, R48, R32 ;  /* 0x000000303420723c */ /* 0x050fec0000041820 */
[C---:B------:R-:W-:Y:S06]  /*6690*/  HMMA.16816.F32.BF16 R28, R52.reuse, R50, R28 ;  /* 0x00000032341c723c */ /* 0x040fec000004181c */
[C---:B-----5:R-:W-:Y:S06]  /*66a0*/  HMMA.16816.F32.BF16 R24, R52.reuse, R44, R24 ;  /* 0x0000002c3418723c */ /* 0x060fec0000041818 */
[C---:B------:R-:W-:Y:S06]  /*66b0*/  HMMA.16816.F32.BF16 R20, R52.reuse, R46, R20 ;  /* 0x0000002e3414723c */ /* 0x040fec0000041814 */
[C---:B------:R-:W-:Y:S06]  /*66c0*/  HMMA.16816.F32.BF16 R16, R52.reuse, R40, R16 ;  /* 0x000000283410723c */ /* 0x040fec0000041810 */
[C---:B------:R-:W-:Y:S06]  /*66d0*/  HMMA.16816.F32.BF16 R12, R52.reuse, R42, R12 ;  /* 0x0000002a340c723c */ /* 0x040fec000004180c */
[C---:B-1----:R-:W-:Y:S06]  /*66e0*/  HMMA.16816.F32.BF16 R8, R52.reuse, R36, R8 ;  /* 0x000000243408723c */ /* 0x042fec0000041808 */
[----:B------:R-:W-:Y:S01]  /*66f0*/  HMMA.16816.F32.BF16 R4, R52, R38, R4 ;  /* 0x000000263404723c */ /* 0x000fe20000041804 */
[----:B------:R-:W1:Y:S05]  /*6700*/  LDSM.16.M88.4 R52, [R216+0x8000] ;  /* 0x00800000d834783b */ /* 0x000e6a0000000200 */
[C---:B------:R-:W-:Y:S01]  /*6710*/  HMMA.16816.F32.BF16 R60, R236.reuse, R198, R60 ;  /* 0x000000c6ec3c723c */ /* 0x040fe2000004183c */
[----:B------:R-:W2:Y:S05]  /*6720*/  LDSM.16.M88.4 R196, [R217+0x5000] ;  /* 0x00500000d9c4783b */ /* 0x000eaa0000000200 */
[C---:B------:R-:W-:Y:S06]  /*6730*/  HMMA.16816.F32.BF16 R184, R236.reuse, R204, R184 ;  /* 0x000000ccecb8723c */ /* 0x040fec00000418b8 */
[----:B------:R-:W-:Y:S01]  /*6740*/  HMMA.16816.F32.BF16 R180, R236, R206, R180 ;  /* 0x000000ceecb4723c */ /* 0x000fe200000418b4 */
[----:B------:R-:W-:Y:S05]  /*6750*/  LDSM.16.M88.4 R204, [R216+0x8c00] ;  /* 0x008c0000d8cc783b */ /* 0x000fea0000000200 */
[C---:B------:R-:W-:Y:S06]  /*6760*/  HMMA.16816.F32.BF16 R192, R56.reuse, R48, R192 ;  /* 0x0000003038c0723c */ /* 0x040fec00000418c0 */
[C---:B------:R-:W-:Y:S01]  /*6770*/  HMMA.16816.F32.BF16 R188, R56.reuse, R50, R188 ;  /* 0x0000003238bc723c */ /* 0x040fe200000418bc */
[----:B------:R-:W3:Y:S05]  /*6780*/  LDSM.16.M88.4 R48, [R216+0x8400] ;  /* 0x00840000d830783b */ /* 0x000eea0000000200 */
[C---:B------:R-:W-:Y:S06]  /*6790*/  HMMA.16816.F32.BF16 R176, R56.reuse, R40, R176 ;  /* 0x0000002838b0723c */ /* 0x040fec00000418b0 */
[C---:B------:R-:W-:Y:S01]  /*67a0*/  HMMA.16816.F32.BF16 R208, R56.reuse, R42, R172 ;  /* 0x0000002a38d0723c */ /* 0x040fe200000418ac */
[----:B------:R-:W-:Y:S04]  /*67b0*/  LDSM.16.M88.4 R40, [R213+0x8000] ;  /* 0x00800000d528783b */ /* 0x000fe80000000200 */
[----:B------:R-:W-:Y:S01]  /*67c0*/  LDSM.16.M88.4 R172, [R215+0x5000] ;  /* 0x00500000d7ac783b */ /* 0x000fe20000000200 */
[C---:B------:R-:W-:Y:S03]  /*67d0*/  HMMA.16816.F32.BF16 R236, R56.reuse, R36, R64 ;  /* 0x0000002438ec723c */ /* 0x040fe60000041840 */
[----:B------:R-:W4:Y:S03]  /*67e0*/  LDSM.16.M88.4 R64, [R215+0x4000] ;  /* 0x00400000d740783b */ /* 0x000f260000000200 */
[C---:B------:R-:W-:Y:S06]  /*67f0*/  HMMA.16816.F32.BF16 R184, R56.reuse, R44, R184 ;  /* 0x0000002c38b8723c */ /* 0x040fec00000418b8 */
[C---:B------:R-:W-:Y:S01]  /*6800*/  HMMA.16816.F32.BF16 R180, R56.reuse, R46, R180 ;  /* 0x0000002e38b4723c */ /* 0x040fe200000418b4 */
[----:B------:R-:W5:Y:S05]  /*6810*/  LDSM.16.M88.4 R44, [R216+0x8800] ;  /* 0x00880000d82c783b */ /* 0x000f6a0000000200 */
[----:B------:R-:W-:Y:S01]  /*6820*/  HMMA.16816.F32.BF16 R60, R56, R38, R60 ;  /* 0x00000026383c723c */ /* 0x000fe2000004183c */
[----:B------:R-:W5:Y:S05]  /*6830*/  LDSM.16.M88.4 R36, [R213+0x8400] ;  /* 0x00840000d524783b */ /* 0x000f6a0000000200 */
[-C--:B-1----:R-:W-:Y:S06]  /*6840*/  HMMA.16816.F32.BF16 R188, R200, R54.reuse, R188 ;  /* 0x00000036c8bc723c */ /* 0x082fec00000418bc */
[----:B--2---:R-:W-:Y:S06]  /*6850*/  HMMA.16816.F32.BF16 R28, R196, R54, R28 ;  /* 0x00000036c41c723c */ /* 0x004fec000004181c */
[-C--:B---3--:R-:W-:Y:S06]  /*6860*/  HMMA.16816.F32.BF16 R184, R200, R48.reuse, R184 ;  /* 0x00000030c8b8723c */ /* 0x088fec00000418b8 */
[----:B------:R-:W-:Y:S06]  /*6870*/  HMMA.16816.F32.BF16 R24, R196, R48, R24 ;  /* 0x00000030c418723c */ /* 0x000fec0000041818 */
[-C--:B----4-:R-:W-:Y:S06]  /*6880*/  HMMA.16816.F32.BF16 R188, R64, R42.reuse, R188 ;  /* 0x0000002a40bc723c */ /* 0x090fec00000418bc */
[----:B------:R-:W-:Y:S06]  /*6890*/  HMMA.16816.F32.BF16 R28, R172, R42, R28 ;  /* 0x0000002aac1c723c */ /* 0x000fec000004181c */
[----:B------:R-:W-:Y:S01]  /*68a0*/  HMMA.16816.F32.BF16 R180, R200, R50, R180 ;  /* 0x00000032c8b4723c */ /* 0x000fe200000418b4 */
[----:B------:R-:W-:-:S04]  /*68b0*/  IMAD.U32 R43, RZ, RZ, UR4 ;  /* 0x00000004ff2b7e24 */ /* 0x000fc8000f8e00ff */
[----:B------:R-:W-:Y:S01]  /*68c0*/  IMAD R43, R43, 0x40, R246 ;  /* 0x000000402b2b7824 */ /* 0x000fe200078e02f6 */
[C---:B-----5:R-:W-:Y:S03]  /*68d0*/  HMMA.16816.F32.BF16 R176, R200.reuse, R44, R176 ;  /* 0x0000002cc8b0723c */ /* 0x060fe600000418b0 */
[C---:B------:R-:W-:Y:S02]  /*68e0*/  VIADD R0, R43.reuse, 0x8 ;  /* 0x000000082b007836 */ /* 0x040fe40000000000 */
[----:B------:R-:W-:Y:S01]  /*68f0*/  VIADD R2, R43, 0x1 ;  /* 0x000000012b027836 */ /* 0x000fe20000000000 */
[----:B------:R-:W-:Y:S02]  /*6900*/  HMMA.16816.F32.BF16 R208, R200, R46, R208 ;  /* 0x0000002ec8d0723c */ /* 0x000fe400000418d0 */
[-C--:B------:R-:W-:Y:S02]  /*6910*/  ISETP.GE.AND P3, PT, R0, R240.reuse, PT ;  /* 0x000000f00000720c */ /* 0x080fe40003f66270 */
[----:B------:R-:W-:-:S02]  /*6920*/  ISETP.GE.AND P4, PT, R2, R240, PT ;  /* 0x000000f00200720c */ /* 0x000fc40003f86270 */
[C---:B------:R-:W-:Y:S01]  /*6930*/  HMMA.16816.F32.BF16 R16, R196.reuse, R44, R16 ;  /* 0x0000002cc410723c */ /* 0x040fe20000041810 */
[C---:B------:R-:W-:Y:S02]  /*6940*/  ISETP.GE.AND P0, PT, R2.reuse, R235, PT ;  /* 0x000000eb0200720c */ /* 0x040fe40003f06270 */
[C---:B------:R-:W-:Y:S02]  /*6950*/  ISETP.GE.AND P2, PT, R2.reuse, R226, PT ;  /* 0x000000e20200720c */ /* 0x040fe40003f46270 */
[----:B------:R-:W-:Y:S01]  /*6960*/  ISETP.GE.AND P1, PT, R2, R3, PT ;  /* 0x000000030200720c */ /* 0x000fe20003f26270 */
[----:B------:R-:W-:Y:S01]  /*6970*/  HMMA.16816.F32.BF16 R12, R196, R46, R12 ;  /* 0x0000002ec40c723c */ /* 0x000fe2000004180c */
[----:B------:R-:W1:Y:S01]  /*6980*/  LDSM.16.M88.4 R44, [R213+0x8800] ;  /* 0x00880000d52c783b */ /* 0x000e620000000200 */
[----:B------:R-:W-:Y:S02]  /*6990*/  ISETP.GE.AND P5, PT, R0, R235, PT ;  /* 0x000000eb0000720c */ /* 0x000fe40003fa6270 */
[----:B------:R-:W-:-:S02]  /*69a0*/  FSEL R2, R188, -INF , !P3 ;  /* 0xff800000bc027808 */ /* 0x000fc40005800000 */
[----:B------:R-:W-:Y:S01]  /*69b0*/  HMMA.16816.F32.BF16 R20, R196, R50, R20 ;  /* 0x00000032c414723c */ /* 0x000fe20000041814 */
[C---:B------:R-:W-:Y:S02]  /*69c0*/  ISETP.GE.AND P3, PT, R0.reuse, R3, PT ;  /* 0x000000030000720c */ /* 0x040fe40003f66270 */
[----:B------:R-:W-:Y:S02]  /*69d0*/  ISETP.GE.AND P6, PT, R0, R226, PT ;  /* 0x000000e20000720c */ /* 0x000fe40003fc6270 */
[----:B------:R-:W-:Y:S01]  /*69e0*/  FSEL R0, R190, -INF , !P5 ;  /* 0xff800000be007808 */ /* 0x000fe20006800000 */
[----:B------:R-:W-:Y:S01]  /*69f0*/  HMMA.16816.F32.BF16 R184, R64, R36, R184 ;  /* 0x0000002440b8723c */ /* 0x000fe200000418b8 */
[----:B------:R-:W-:Y:S02]  /*6a00*/  FSEL R30, R30, -INF , !P3 ;  /* 0xff8000001e1e7808 */ /* 0x000fe40005800000 */
[----:B------:R-:W-:-:S03]  /*6a10*/  FSEL R28, R28, -INF , !P6 ;  /* 0xff8000001c1c7808 */ /* 0x000fc60007000000 */
[----:B------:R-:W-:Y:S06]  /*6a20*/  HMMA.16816.F32.BF16 R24, R172, R36, R24 ;  /* 0x00000024ac18723c */ /* 0x000fec0000041818 */
[----:B------:R-:W-:Y:S01]  /*6a30*/  HMMA.16816.F32.BF16 R180, R64, R38, R180 ;  /* 0x0000002640b4723c */ /* 0x000fe200000418b4 */
[C---:B------:R-:W-:Y:S02]  /*6a40*/  VIADD R36, R43.reuse, 0x9 ;  /* 0x000000092b247836 */ /* 0x040fe40000000000 */
[----:B------:R-:W-:-:S03]  /*6a50*/  VIADD R37, R43, 0x10 ;  /* 0x000000102b257836 */ /* 0x000fc60000000000 */
[C---:B------:R-:W-:Y:S01]  /*6a60*/  ISETP.GE.AND P5, PT, R36.reuse, R226, PT ;  /* 0x000000e22400720c */ /* 0x040fe20003fa6270 */
[C---:B------:R-:W-:Y:S01]  /*6a70*/  HMMA.16816.F32.BF16 R192, R200.reuse, R52, R192 ;  /* 0x00000034c8c0723c */ /* 0x040fe200000418c0 */
[C---:B------:R-:W-:Y:S02]  /*6a80*/  ISETP.GE.AND P3, PT, R36.reuse, R3, PT ;  /* 0x000000032400720c */ /* 0x040fe40003f66270 */
[----:B------:R-:W-:Y:S02]  /*6a90*/  FSEL R29, R29, -INF , !P5 ;  /* 0xff8000001d1d7808 */ /* 0x000fe40006800000 */
[C---:B------:R-:W-:Y:S01]  /*6aa0*/  ISETP.GE.AND P6, PT, R36.reuse, R240, PT ;  /* 0x000000f02400720c */ /* 0x040fe20003fc6270 */
[----:B------:R-:W-:Y:S01]  /*6ab0*/  HMMA.16816.F32.BF16 R236, R200, R204, R236 ;  /* 0x000000ccc8ec723c */ /* 0x000fe200000418ec */
[----:B------:R-:W-:Y:S01]  /*6ac0*/  ISETP.GE.AND P5, PT, R36, R235, PT ;  /* 0x000000eb2400720c */ /* 0x000fe20003fa6270 */
[----:B------:R-:W-:Y:S01]  /*6ad0*/  VIADD R36, R43, 0x11 ;  /* 0x000000112b247836 */ /* 0x000fe20000000000 */
[----:B------:R-:W-:-:S02]  /*6ae0*/  FSEL R31, R31, -INF , !P3 ;  /* 0xff8000001f1f7808 */ /* 0x000fc40005800000 */
[----:B------:R-:W-:Y:S01]  /*6af0*/  ISETP.GE.AND P3, PT, R37, R235, PT ;  /* 0x000000eb2500720c */ /* 0x000fe20003f66270 */
[----:B------:R-:W-:Y:S01]  /*6b00*/  HMMA.16816.F32.BF16 R60, R200, R206, R60 ;  /* 0x000000cec83c723c */ /* 0x000fe2000004183c */
[----:B------:R-:W-:Y:S02]  /*6b10*/  FSEL R42, R189, -INF , !P6 ;  /* 0xff800000bd2a7808 */ /* 0x000fe40007000000 */
[----:B------:R-:W-:-:S03]  /*6b20*/  ISETP.GE.AND P6, PT, R37, R226, PT ;  /* 0x000000e22500720c */ /* 0x000fc60003fc6270 */
[----:B------:R-:W-:Y:S01]  /*6b30*/  HMMA.16816.F32.BF16 R20, R172, R38, R20 ;  /* 0x00000026ac14723c */ /* 0x000fe20000041814 */
[----:B------:R-:W-:Y:S02]  /*6b40*/  FSEL R201, R186, -INF , !P3 ;  /* 0xff800000bac97808 */ /* 0x000fe40005800000 */
[-C--:B------:R-:W-:Y:S02]  /*6b50*/  ISETP.GE.AND P3, PT, R36, R240.reuse, PT ;  /* 0x000000f02400720c */ /* 0x080fe40003f66270 */
[----:B------:R-:W-:Y:S01]  /*6b60*/  FSEL R59, R24, -INF , !P6 ;  /* 0xff800000183b7808 */ /* 0x000fe20007000000 */
[----:B------:R-:W-:Y:S01]  /*6b70*/  VIADD R24, R43, 0x18 ;  /* 0x000000182b187836 */ /* 0x000fe20000000000 */
[----:B------:R-:W-:Y:S01]  /*6b80*/  FSEL R39, R191, -INF , !P5 ;  /* 0xff800000bf277808 */ /* 0x000fe20006800000 */
[----:B-1----:R-:W-:Y:S01]  /*6b90*/  HMMA.16816.F32.BF16 R176, R64, R44, R176 ;  /* 0x0000002c40b0723c */ /* 0x002fe200000418b0 */
[----:B------:R-:W-:Y:S02]  /*6ba0*/  ISETP.GE.AND P5, PT, R37, R240, PT ;  /* 0x000000f02500720c */ /* 0x000fe40003fa6270 */
[----:B------:R-:W-:-:S02]  /*6bb0*/  FSEL R202, R185, -INF , !P3 ;  /* 0xff800000b9ca7808 */ /* 0x000fc40005800000 */
[----:B------:R-:W-:Y:S01]  /*6bc0*/  FSEL R200, R184, -INF , !P5 ;  /* 0xff800000b8c87808 */ /* 0x000fe20006800000 */
[----:B------:R-:W-:Y:S01]  /*6bd0*/  HMMA.16816.F32.BF16 R16, R172, R44, R16 ;  /* 0x0000002cac10723c */ /* 0x000fe20000041810 */
[-C--:B------:R-:W-:Y:S02]  /*6be0*/  ISETP.GE.AND P5, PT, R37, R3.reuse, PT ;  /* 0x000000032500720c */ /* 0x080fe40003fa6270 */
[----:B------:R-:W-:Y:S02]  /*6bf0*/  ISETP.GE.AND P3, PT, R36, R3, PT ;  /* 0x000000032400720c */ /* 0x000fe40003f66270 */
[----:B------:R-:W-:Y:S01]  /*6c00*/  FSEL R55, R26, -INF , !P5 ;  /* 0xff8000001a377808 */ /* 0x000fe20006800000 */
[----:B------:R-:W-:Y:S01]  /*6c10*/  HMMA.16816.F32.BF16 R208, R64, R46, R208 ;  /* 0x0000002e40d0723c */ /* 0x000fe200000418d0 */
[----:B------:R-:W-:Y:S02]  /*6c20*/  FSEL R49, R27, -INF , !P3 ;  /* 0xff8000001b317808 */ /* 0x000fe40005800000 */
[----:B------:R-:W-:-:S02]  /*6c30*/  ISETP.GE.AND P6, PT, R36, R235, PT ;  /* 0x000000eb2400720c */ /* 0x000fc40003fc6270 */
[----:B------:R-:W-:Y:S01]  /*6c40*/  ISETP.GE.AND P5, PT, R36, R226, PT ;  /* 0x000000e22400720c */ /* 0x000fe20003fa6270 */
[----:B------:R-:W-:Y:S01]  /*6c50*/  VIADD R36, R43, 0x19 ;  /* 0x000000192b247836 */ /* 0x000fe20000000000 */
[----:B------:R-:W-:Y:S01]  /*6c60*/  ISETP.GE.AND P3, PT, R24, R240, PT ;  /* 0x000000f01800720c */ /* 0x000fe20003f66270 */
[C---:B------:R-:W-:Y:S01]  /*6c70*/  HMMA.16816.F32.BF16 R32, R196.reuse, R52, R32 ;  /* 0x00000034c420723c */ /* 0x040fe20000041820 */
[----:B------:R-:W-:Y:S02]  /*6c80*/  FSEL R247, R187, -INF , !P6 ;  /* 0xff800000bbf77808 */ /* 0x000fe40007000000 */
[----:B------:R-:W-:Y:S02]  /*6c90*/  FSEL R58, R25, -INF , !P5 ;  /* 0xff800000193a7808 */ /* 0x000fe40006800000 */
[----:B------:R-:W-:Y:S01]  /*6ca0*/  FSEL R248, R180, -INF , !P3 ;  /* 0xff800000b4f87808 */ /* 0x000fe20005800000 */
[----:B------:R-:W-:Y:S01]  /*6cb0*/  HMMA.16816.F32.BF16 R8, R196, R204, R8 ;  /* 0x000000ccc408723c */ /* 0x000fe20000041808 */
[----:B------:R-:W-:-:S02]  /*6cc0*/  ISETP.GE.AND P5, PT, R24, R235, PT ;  /* 0x000000eb1800720c */ /* 0x000fc40003fa6270 */
        /* <DEDUP_REMOVED lines=8> */
[----:B------:R-:W-:Y:S02]  /*6d50*/  FSEL R54, R22, -INF , !P3 ;  /* 0xff80000016367808 */ /* 0x000fe40005800000 */
[----:B------:R-:W-:Y:S01]  /*6d60*/  FSEL R56, R21, -INF , !P5 ;  /* 0xff80000015387808 */ /* 0x000fe20006800000 */
[C---:B------:R-:W-:Y:S01]  /*6d70*/  VIADD R21, R43.reuse, 0x20 ;  /* 0x000000202b157836 */ /* 0x040fe20000000000 */
[----:B------:R-:W-:Y:S01]  /*6d80*/  BAR.SYNC.DEFER_BLOCKING 0x0 ;  /* 0x0000000000007b1d */ /* 0x000fe20000010000 */
        /* <DEDUP_REMOVED lines=8> */
[CC--:B------:R-:W-:Y:S02]  /*6e10*/  ISETP.GE.AND P5, PT, R21.reuse, R240.reuse, PT ;  /* 0x000000f01500720c */ /* 0x0c0fe40003fa6270 */
[C---:B------:R-:W-:Y:S02]  /*6e20*/  ISETP.GE.AND P3, PT, R21.reuse, R235, PT ;  /* 0x000000eb1500720c */ /* 0x040fe40003f66270 */
[----:B------:R-:W-:Y:S02]  /*6e30*/  FSEL R164, R176, -INF , !P5 ;  /* 0xff800000b0a47808 */ /* 0x000fe40006800000 */
[----:B------:R-:W-:Y:S02]  /*6e40*/  FSEL R169, R178, -INF , !P3 ;  /* 0xff800000b2a97808 */ /* 0x000fe40005800000 */
[----:B------:R-:W-:Y:S02]  /*6e50*/  ISETP.GE.AND P5, PT, R21, R3, PT ;  /* 0x000000031500720c */ /* 0x000fe40003fa6270 */
[----:B------:R-:W-:-:S02]  /*6e60*/  ISETP.GE.AND P3, PT, R20, R240, PT ;  /* 0x000000f01400720c */ /* 0x000fc40003f66270 */
[----:B------:R-:W-:Y:S01]  /*6e70*/  FSEL R185, R18, -INF , !P5 ;  /* 0xff80000012b97808 */ /* 0x000fe20006800000 */
[----:B------:R-:W-:Y:S01]  /*6e80*/  VIADD R18, R43, 0x28 ;  /* 0x000000282b127836 */ /* 0x000fe20000000000 */
[----:B------:R-:W-:Y:S02]  /*6e90*/  FSEL R171, R177, -INF , !P3 ;  /* 0xff800000b1ab7808 */ /* 0x000fe40005800000 */
[----:B------:R-:W-:Y:S01]  /*6ea0*/  ISETP.GE.AND P6, PT, R36, R240, PT ;  /* 0x000000f02400720c */ /* 0x000fe20003fc6270 */
[-C--:B-1----:R-:W-:Y:S01]  /*6eb0*/  HMMA.16816.F32.BF16 R236, R64, R24.reuse, R236 ;  /* 0x0000001840ec723c */ /* 0x082fe200000418ec */
[----:B------:R-:W-:Y:S02]  /*6ec0*/  ISETP.GE.AND P3, PT, R20, R3, PT ;  /* 0x000000031400720c */ /* 0x000fe40003f66270 */
[----:B------:R-:W-:Y:S02]  /*6ed0*/  FSEL R252, R181, -INF , !P6 ;  /* 0xff800000b5fc7808 */ /* 0x000fe40007000000 */
[----:B------:R-:W-:Y:S01]  /*6ee0*/  FSEL R203, R19, -INF , !P3 ;  /* 0xff80000013cb7808 */ /* 0x000fe20005800000 */
[----:B------:R-:W-:Y:S01]  /*6ef0*/  HMMA.16816.F32.BF16 R8, R172, R24, R8 ;  /* 0x00000018ac08723c */ /* 0x000fe20000041808 */
[----:B------:R-:W-:Y:S01]  /*6f00*/  ISETP.GE.AND P6, PT, R21, R226, PT ;  /* 0x000000e21500720c */ /* 0x000fe20003fc6270 */
[----:B------:R-:W-:Y:S01]  /*6f10*/  VIADD R21, R43, 0x38 ;  /* 0x000000382b157836 */ /* 0x000fe20000000000 */
[----:B------:R-:W-:-:S02]  /*6f20*/  ISETP.GE.AND P3, PT, R18, R240, PT ;  /* 0x000000f01200720c */ /* 0x000fc40003f66270 */
[----:B------:R-:W-:Y:S01]  /*6f30*/  FSEL R205, R16, -INF , !P6 ;  /* 0xff80000010cd7808 */ /* 0x000fe20007000000 */
[----:B------:R-:W-:Y:S01]  /*6f40*/  VIADD R16, R43, 0x29 ;  /* 0x000000292b107836 */ /* 0x000fe20000000000 */
[----:B------:R-:W-:Y:S01]  /*6f50*/  FSEL R176, R208, -INF , !P3 ;  /* 0xff800000d0b07808 */ /* 0x000fe20005800000 */
[-C--:B------:R-:W-:Y:S01]  /*6f60*/  HMMA.16816.F32.BF16 R64, R64, R26.reuse, R60 ;  /* 0x0000001a4040723c */ /* 0x080fe2000004183c */
[-C--:B------:R-:W-:Y:S02]  /*6f70*/  ISETP.GE.AND P3, PT, R18, R3.reuse, PT ;  /* 0x000000031200720c */ /* 0x080fe40003f66270 */
[----:B------:R-:W-:Y:S02]  /*6f80*/  ISETP.GE.AND P5, PT, R20, R226, PT ;  /* 0x000000e21400720c */ /* 0x000fe40003fa6270 */
[----:B------:R-:W-:Y:S01]  /*6f90*/  FSEL R204, R14, -INF , !P3 ;  /* 0xff8000000ecc7808 */ /* 0x000fe20005800000 */
[----:B------:R-:W-:Y:S01]  /*6fa0*/  HMMA.16816.F32.BF16 R4, R172, R26, R4 ;  /* 0x0000001aac04723c */ /* 0x000fe20000041804 */
[----:B------:R-:W-:-:S02]  /*6fb0*/  ISETP.GE.AND P3, PT, R16, R3, PT ;  /* 0x000000031000720c */ /* 0x000fc40003f66270 */
[-C--:B------:R-:W-:Y:S02]  /*6fc0*/  ISETP.GE.AND P6, PT, R20, R235.reuse, PT ;  /* 0x000000eb1400720c */ /* 0x080fe40003fc6270 */
        /* <DEDUP_REMOVED lines=10> */
[----:B------:R-:W-:Y:S01]  /*7070*/  FSEL R251, R12, -INF , !P6 ;  /* 0xff8000000cfb7808 */ /* 0x000fe20007000000 */
[----:B------:R-:W-:Y:S01]  /*7080*/  VIADD R12, R43, 0x30 ;  /* 0x000000302b0c7836 */ /* 0x000fe20000000000 */
[----:B------:R-:W-:-:S02]  /*7090*/  FSEL R15, R193, -INF , !P4 ;  /* 0xff800000c10f7808 */ /* 0x000fc40006000000 */
[----:B------:R-:W-:Y:S02]  /*70a0*/  FMNMX.FTZ R20, R168, R19, !PT ;  /* 0x00000013a8147209 */ /* 0x000fe40007810000 */
[----:B------:R-:W-:Y:S02]  /*70b0*/  FSEL R210, R13, -INF , !P5 ;  /* 0xff8000000dd27808 */ /* 0x000fe40006800000 */
[C---:B------:R-:W-:Y:S02]  /*70c0*/  ISETP.GE.AND P6, PT, R16.reuse, R240, PT ;  /* 0x000000f01000720c */ /* 0x040fe40003fc6270 */
[-C--:B------:R-:W-:Y:S02]  /*70d0*/  ISETP.GE.AND P5, PT, R16, R235.reuse, PT ;  /* 0x000000eb1000720c */ /* 0x080fe40003fa6270 */
[----:B------:R-:W-:Y:S02]  /*70e0*/  FSEL R13, R195, -INF , !P0 ;  /* 0xff800000c30d7808 */ /* 0x000fe40004000000 */
[----:B------:R-:W-:-:S02]  /*70f0*/  ISETP.GE.AND P4, PT, R12, R235, PT ;  /* 0x000000eb0c00720c */ /* 0x000fc40003f86270 */
[----:B------:R-:W-:Y:S02]  /*7100*/  ISETP.GE.AND P0, PT, R12, R226, PT ;  /* 0x000000e20c00720c */ /* 0x000fe40003f06270 */
[----:B------:R-:W-:Y:S02]  /*7110*/  FMNMX.FTZ R20, R15, R20, !PT ;  /* 0x000000140f147209 */ /* 0x000fe40007810000 */
[----:B------:R-:W-:Y:S02]  /*7120*/  FSEL R178, R209, -INF , !P6 ;  /* 0xff800000d1b27808 */ /* 0x000fe40007000000 */
[----:B------:R-:W-:Y:S02]  /*7130*/  FSEL R180, R211, -INF , !P5 ;  /* 0xff800000d3b47808 */ /* 0x000fe40006800000 */
[----:B------:R-:W-:Y:S02]  /*7140*/  FSEL R14, R33, -INF , !P2 ;  /* 0xff800000210e7808 */ /* 0x000fe40005000000 */
[----:B------:R-:W-:-:S02]  /*7150*/  ISETP.GE.AND P6, PT, R43, R235, PT ;  /* 0x000000eb2b00720c */ /* 0x000fc40003fc6270 */
[C---:B------:R-:W-:Y:S02]  /*7160*/  ISETP.GE.AND P5, PT, R12.reuse, R240, PT ;  /* 0x000000f00c00720c */ /* 0x040fe40003fa6270 */
[----:B------:R-:W-:Y:S02]  /*7170*/  ISETP.GE.AND P3, PT, R12, R3, PT ;  /* 0x000000030c00720c */ /* 0x000fe40003f66270 */
[----:B------:R-:W-:Y:S02]  /*7180*/  ISETP.GE.AND P2, PT, R43, R226, PT ;  /* 0x000000e22b00720c */ /* 0x000fe40003f46270 */
[----:B------:R-:W-:Y:S02]  /*7190*/  FSEL R12, R35, -INF , !P1 ;  /* 0xff800000230c7808 */ /* 0x000fe40004800000 */
[----:B------:R-:W-:Y:S02]  /*71a0*/  FSEL R36, R238, -INF , !P4 ;  /* 0xff800000ee247808 */ /* 0x000fe40006000000 */
[----:B------:R-:W-:-:S02]  /*71b0*/  FMNMX.FTZ R20, R2, R20, !PT ;  /* 0x0000001402147209 */ /* 0x000fc40007810000 */
[----:B------:R-:W-:Y:S02]  /*71c0*/  FSEL R175, R8, -INF , !P0 ;  /* 0xff80000008af7808 */ /* 0x000fe40004000000 */
[C---:B------:R-:W-:Y:S01]  /*71d0*/  ISETP.GE.AND P1, PT, R43.reuse, R3, PT ;  /* 0x000000032b00720c */ /* 0x040fe20003f26270 */
[----:B------:R-:W-:Y:S01]  /*71e0*/  VIADD R43, R43, 0x39 ;  /* 0x000000392b2b7836 */ /* 0x000fe20000000000 */
[----:B------:R-:W-:Y:S02]  /*71f0*/  ISETP.GE.AND P4, PT, R17, R235, PT ;  /* 0x000000eb1100720c */ /* 0x000fe40003f86270 */
[----:B------:R-:W-:Y:S02]  /*7200*/  PLOP3.LUT P0, PT, PT, PT, UP0, 0x80, 0x0 ;  /* 0x000000000000781c */ /* 0x000fe40003f0f008 */
[----:B------:R-:W-:Y:S02]  /*7210*/  FSEL R18, R194, -INF , !P6 ;  /* 0xff800000c2127808 */ /* 0x000fe40007000000 */
[----:B------:R-:W-:-:S02]  /*7220*/  FSEL R63, R236, -INF , !P5 ;  /* 0xff800000ec3f7808 */ /* 0x000fc40006800000 */
[----:B------:R-:W-:Y:S02]  /*7230*/  FSEL R16, R32, -INF , !P2 ;  /* 0xff80000020107808 */ /* 0x000fe40005000000 */
[C---:B------:R-:W-:Y:S02]  /*7240*/  ISETP.GE.AND P5, PT, R17.reuse, R240, PT ;  /* 0x000000f01100720c */ /* 0x040fe40003fa6270 */
[C---:B------:R-:W-:Y:S02]  /*7250*/  ISETP.GE.AND P6, PT, R17.reuse, R226, PT ;  /* 0x000000e21100720c */ /* 0x040fe40003fc6270 */
[----:B------:R-:W-:Y:S02]  /*7260*/  ISETP.GE.AND P2, PT, R17, R3, PT ;  /* 0x000000031100720c */ /* 0x000fe40003f46270 */
[----:B------:R-:W-:Y:S02]  /*7270*/  FMNMX.FTZ R20, R42, R20, !PT ;  /* 0x000000142a147209 */ /* 0x000fe40007810000 */
[----:B------:R-:W-:-:S02]  /*7280*/  FSEL R17, R34, -INF , !P1 ;  /* 0xff80000022117808 */ /* 0x000fc40004800000 */
[----:B------:R-:W-:Y:S02]  /*7290*/  FSEL R37, R239, -INF , !P4 ;  /* 0xff800000ef257808 */ /* 0x000fe40006000000 */
[C---:B------:R-:W-:Y:S02]  /*72a0*/  ISETP.GE.AND P1, PT, R21.reuse, R240, PT ;  /* 0x000000f01500720c */ /* 0x040fe40003f26270 */
[----:B------:R-:W-:Y:S02]  /*72b0*/  ISETP.GE.AND P4, PT, R21, R235, PT ;  /* 0x000000eb1500720c */ /* 0x000fe40003f86270 */
[----:B------:R-:W-:Y:S02]  /*72c0*/  FMNMX.FTZ R20, R200, R20, !PT ;  /* 0x00000014c8147209 */ /* 0x000fe40007810000 */
[----:B------:R-:W-:Y:S02]  /*72d0*/  FSEL R64, R64, -INF , !P1 ;  /* 0xff80000040407808 */ /* 0x000fe40004800000 */
[----:B------:R-:W-:-:S02]  /*72e0*/  FSEL R38, R66, -INF , !P4 ;  /* 0xff80000042267808 */ /* 0x000fc40006000000 */
[C---:B------:R-:W-:Y:S02]  /*72f0*/  ISETP.GE.AND P1, PT, R43.reuse, R240, PT ;  /* 0x000000f02b00720c */ /* 0x040fe40003f26270 */
[----:B------:R-:W-:Y:S02]  /*7300*/  ISETP.GE.AND P4, PT, R43, R235, PT ;  /* 0x000000eb2b00720c */ /* 0x000fe40003f86270 */
[----:B------:R-:W-:Y:S02]  /*7310*/  FMNMX.FTZ R20, R202, R20, !PT ;  /* 0x00000014ca147209 */ /* 0x000fe40007810000 */
[----:B------:R-:W-:Y:S02]  /*7320*/  FSEL R170, R237, -INF , !P5 ;  /* 0xff800000edaa7808 */ /* 0x000fe40006800000 */
[----:B------:R-:W-:Y:S02]  /*7330*/  FSEL R51, R65, -INF , !P1 ;  /* 0xff80000041337808 */ /* 0x000fe40004800000 */
[----:B------:R-:W-:-:S02]  /*7340*/  FSEL R53, R67, -INF , !P4 ;  /* 0xff80000043357808 */ /* 0x000fc40006000000 */
[CC--:B------:R-:W-:Y:S02]  /*7350*/  ISETP.GE.AND P5, PT, R21.reuse, R226.reuse, PT ;  /* 0x000000e21500720c */ /* 0x0c0fe40003fa6270 */
[----:B------:R-:W-:Y:S02]  /*7360*/  ISETP.GE.AND P1, PT, R21, R3, PT ;  /* 0x000000031500720c */ /* 0x000fe40003f26270 */
        /* <DEDUP_REMOVED lines=29> */
.L_x_405:
[----:B-1----:R-:W-:Y:S01]  /*7540*/  FMNMX.FTZ R21, R252, R22, !PT ;  /* 0x00000016fc157209 */ /* 0x002fe20007810000 */
[----:B------:R-:W-:Y:S01]  /*7550*/  USHF.L.U32 UR4, UR38, 0x1, URZ ;  /* 0x0000000126047899 */ /* 0x000fe2000800063f */
[----:B------:R-:W-:Y:S01]  /*7560*/  FMNMX.FTZ R23, R167, R18, !PT ;  /* 0x00000012a7177209 */ /* 0x000fe20007810000 */
[----:B------:R-:W-:Y:S01]  /*7570*/  IMAD.U32 R44, RZ, RZ, UR33 ;  /* 0x00000021ff2c7e24 */ /* 0x000fe2000f8e00ff */
[----:B------:R-:W-:Y:S01]  /*7580*/  FMNMX.FTZ R21, R164, R21, !PT ;  /* 0x00000015a4157209 */ /* 0x000fe20007810000 */
[----:B------:R-:W-:Y:S01]  /*7590*/  IMAD.WIDE.U32 R238, R228, -0x2daee0ad, RZ ;  /* 0xd2511f53e4ee7825 */ /* 0x000fe200078e00ff */
[----:B------:R-:W-:Y:S01]  /*75a0*/  FMNMX.FTZ R23, R13, R23, !PT ;  /* 0x000000170d177209 */ /* 0x000fe20007810000 */
[----:B------:R-:W-:Y:S01]  /*75b0*/  UISETP.GE.AND UP0, UPT, UR34, 0x3, UPT ;  /* 0x000000032200788c */ /* 0x000fe2000bf06270 */
[----:B------:R-:W-:Y:S01]  /*75c0*/  FMNMX.FTZ R21, R171, R21, !PT ;  /* 0x00000015ab157209 */ /* 0x000fe20007810000 */
[----:B------:R-:W-:Y:S01]  /*75d0*/  IMAD.WIDE.U32 R236, R234, -0x326172a9, RZ ;  /* 0xcd9e8d57eaec7825 */ /* 0x000fe200078e00ff */
[----:B------:R-:W-:Y:S01]  /*75e0*/  LOP3.LUT R44, R239, UR4, R44, 0x96, !PT ;  /* 0x00000004ef2c7c12 */ /* 0x000fe2000f8e962c */
[----:B------:R-:W-:Y:S01]  /*75f0*/  UIADD3 UR4, UR4, 0x1, URZ ;  /* 0x0000000104047890 */ /* 0x000fe2000fffe03f */
[----:B------:R-:W-:Y:S01]  /*7600*/  FMNMX.FTZ R21, R176, R21, !PT ;  /* 0x00000015b0157209 */ /* 0x000fe20007810000 */
[----:B------:R-:W-:Y:S01]  /*7610*/  IMAD.WIDE.U32 R190, R233, -0x326172a9, RZ ;  /* 0xcd9e8d57e9be7825 */ /* 0x000fe200078e00ff */
[----:B------:R-:W-:-:S02]  /*7620*/  FMNMX.FTZ R23, R0, R23, !PT ;  /* 0x0000001700177209 */ /* 0x000fc40007810000 */
[----:B------:R-:W-:Y:S01]  /*7630*/  FMNMX.FTZ R21, R178, R21, !PT ;  /* 0x00000015b2157209 */ /* 0x000fe20007810000 */
[----:B------:R-:W-:Y:S01]  /*7640*/  IMAD.WIDE.U32 R44, R44, -0x326172a9, RZ ;  /* 0xcd9e8d572c2c7825 */ /* 0x000fe200078e00ff */
[----:B------:R-:W-:Y:S02]  /*7650*/  FMNMX.FTZ R23, R39, R23, !PT ;  /* 0x0000001727177209 */ /* 0x000fe40007810000 */
[----:B------:R-:W-:Y:S01]  /*7660*/  FMNMX.FTZ R21, R63, R21, !PT ;  /* 0x000000153f157209 */ /* 0x000fe20007810000 */
[----:B------:R-:W-:Y:S01]  /*7670*/  IMAD.MOV.U32 R211, RZ, RZ, R48 ;  /* 0x000000ffffd37224 */ /* 0x000fe200078e0030 */
[----:B------:R-:W-:Y:S01]  /*7680*/  FMNMX.FTZ R23, R201, R23, !PT ;  /* 0x00000017c9177209 */ /* 0x000fe20007810000 */
[----:B------:R-:W-:Y:S01]  /*7690*/  IMAD.MOV.U32 R197, RZ, RZ, R49 ;  /* 0x000000ffffc57224 */ /* 0x000fe200078e0031 */
[----:B------:R-:W-:Y:S02]  /*76a0*/  FMNMX.FTZ R21, R170, R21, !PT ;  /* 0x00000015aa157209 */ /* 0x000fe40007810000 */
[----:B------:R-:W-:-:S02]  /*76b0*/  LOP3.LUT R198, R237, R229, RZ, 0x3c, !PT ;  /* 0x000000e5edc67212 */ /* 0x000fc400078e3cff */
[----:B------:R-:W-:Y:S02]  /*76c0*/  FMNMX.FTZ R21, R64, R21, !PT ;  /* 0x0000001540157209 */ /* 0x000fe40007810000 */
[----:B------:R-:W-:Y:S01]  /*76d0*/  LOP3.LUT R8, R45, UR21, R236, 0x96, !PT ;  /* 0x000000152d087c12 */ /* 0x000fe2000f8e96ec */
[----:B------:R-:W-:Y:S01]  /*76e0*/  IMAD.WIDE.U32 R198, R198, -0x2daee0ad, RZ ;  /* 0xd2511f53c6c67825 */ /* 0x000fe200078e00ff */
[----:B------:R-:W-:Y:S02]  /*76f0*/  FMNMX.FTZ R22, R166, R16, !PT ;  /* 0x00000010a6167209 */ /* 0x000fe40007810000 */
[----:B------:R-:W-:Y:S01]  /*7700*/  FMNMX.FTZ R21, R51, R21, !PT ;  /* 0x0000001533157209 */ /* 0x000fe20007810000 */
[----:B------:R-:W-:Y:S01]  /*7710*/  IMAD.WIDE.U32 R26, R8, -0x2daee0ad, RZ ;  /* 0xd2511f53081a7825 */ /* 0x000fe200078e00ff */
[----:B------:R-:W-:Y:S02]  /*7720*/  FMNMX.FTZ R23, R247, R23, !PT ;  /* 0x00000017f7177209 */ /* 0x000fe40007810000 */
[----:B------:R-:W-:Y:S01]  /*7730*/  FMNMX.FTZ R22, R14, R22, !PT ;  /* 0x000000160e167209 */ /* 0x000fe20007810000 */
[----:B------:R-:W1:Y:S01]  /*7740*/  SHFL.BFLY PT, R24, R21, 0x2, 0x1f ;  /* 0x0c401f0015187f89 */ /* 0x000e6200000e0000 */
[----:B------:R-:W-:Y:S01]  /*7750*/  LOP3.LUT R188, R191, R229, RZ, 0x3c, !PT ;  /* 0x000000e5bfbc7212 */ /* 0x000fe200078e3cff */
[----:B------:R-:W-:Y:S01]  /*7760*/  IMAD.MOV.U32 R191, RZ, RZ, R55 ;  /* 0x000000ffffbf7224 */ /* 0x000fe200078e0037 */
[----:B------:R-:W-:-:S02]  /*7770*/  FMNMX.FTZ R23, R249, R23, !PT ;  /* 0x00000017f9177209 */ /* 0x000fc40007810000 */
[----:B------:R-:W-:Y:S01]  /*7780*/  FMNMX.FTZ R22, R28, R22, !PT ;  /* 0x000000161c167209 */ /* 0x000fe20007810000 */
[----:B------:R-:W-:Y:S01]  /*7790*/  IMAD.WIDE.U32 R188, R188, -0x2daee0ad, RZ ;  /* 0xd2511f53bcbc7825 */ /* 0x000fe200078e00ff */
[----:B------:R-:W-:Y:S02]  /*77a0*/  LOP3.LUT R8, R27, UR18, R198, 0x96, !PT ;  /* 0x000000121b087c12 */ /* 0x000fe4000f8e96c6 */
[----:B------:R-:W-:Y:S02]  /*77b0*/  FMNMX.FTZ R23, R211, R23, !PT ;  /* 0x00000017d3177209 */ /* 0x000fe40007810000 */
[----:B------:R-:W-:Y:S01]  /*77c0*/  FMNMX.FTZ R25, R165, R17, !PT ;  /* 0x00000011a5197209 */ /* 0x000fe20007810000 */
[----:B------:R-:W-:Y:S01]  /*77d0*/  IMAD.WIDE.U32 R192, R8, -0x326172a9, RZ ;  /* 0xcd9e8d5708c07825 */ /* 0x000fe200078e00ff */
[----:B------:R-:W-:Y:S02]  /*77e0*/  FMNMX.FTZ R22, R29, R22, !PT ;  /* 0x000000161d167209 */ /* 0x000fe40007810000 */
[----:B------:R-:W-:-:S02]  /*77f0*/  FMNMX.FTZ R23, R169, R23, !PT ;  /* 0x00000017a9177209 */ /* 0x000fc40007810000 */
[----:B------:R-:W-:Y:S02]  /*7800*/  FMNMX.FTZ R25, R12, R25, !PT ;  /* 0x000000190c197209 */ /* 0x000fe40007810000 */
[----:B------:R-:W-:Y:S02]  /*7810*/  FMNMX.FTZ R8, R59, R22, !PT ;  /* 0x000000163b087209 */ /* 0x000fe40007810000 */
[----:B------:R-:W-:Y:S01]  /*7820*/  LOP3.LUT R186, R189, UR20, R238, 0x96, !PT ;  /* 0x00000014bdba7c12 */ /* 0x000fe2000f8e96ee */
[----:B------:R-:W-:Y:S01]  /*7830*/  IMAD.MOV.U32 R189, RZ, RZ, R54 ;  /* 0x000000ffffbd7224 */ /* 0x000fe200078e0036 */
[----:B------:R-:W-:Y:S01]  /*7840*/  LOP3.LUT R194, R199, UR20, R238, 0x96, !PT ;  /* 0x00000014c7c27c12 */ /* 0x000fe2000f8e96ee */
[----:B------:R-:W-:Y:S01]  /*7850*/  IMAD.MOV.U32 R199, RZ, RZ, R56 ;  /* 0x000000ffffc77224 */ /* 0x000fe200078e0038 */
[----:B------:R-:W-:Y:S01]  /*7860*/  FMNMX.FTZ R23, R179, R23, !PT ;  /* 0x00000017b3177209 */ /* 0x000fe20007810000 */
[----:B------:R-:W-:Y:S01]  /*7870*/  IMAD.WIDE.U32 R186, R186, -0x326172a9, RZ ;  /* 0xcd9e8d57baba7825 */ /* 0x000fe200078e00ff */
[----:B------:R-:W-:-:S02]  /*7880*/  FMNMX.FTZ R25, R30, R25, !PT ;  /* 0x000000191e197209 */ /* 0x000fc40007810000 */
[----:B------:R-:W-:Y:S01]  /*7890*/  FMNMX.FTZ R8, R58, R8, !PT ;  /* 0x000000083a087209 */ /* 0x000fe20007810000 */
[----:B------:R-:W-:Y:S01]  /*78a0*/  IMAD.WIDE.U32 R194, R194, -0x326172a9, RZ ;  /* 0xcd9e8d57c2c27825 */ /* 0x000fe200078e00ff */
[----:B------:R-:W-:Y:S02]  /*78b0*/  LOP3.LUT R20, R45, UR21, R190, 0x96, !PT ;  /* 0x000000152d147c12 */ /* 0x000fe4000f8e96be */
[----:B------:R-:W-:Y:S01]  /*78c0*/  FMNMX.FTZ R23, R177, R23, !PT ;  /* 0x00000017b1177209 */ /* 0x000fe20007810000 */
[----:B------:R-:W-:Y:S01]  /*78d0*/  IMAD.MOV.U32 R238, RZ, RZ, R52 ;  /* 0x000000ffffee7224 */ /* 0x000fe200078e0034 */
[----:B------:R-:W-:Y:S01]  /*78e0*/  FMNMX.FTZ R25, R31, R25, !PT ;  /* 0x000000191f197209 */ /* 0x000fe20007810000 */
[----:B------:R-:W-:Y:S01]  /*78f0*/  IMAD.WIDE.U32 R34, R20, -0x2daee0ad, RZ ;  /* 0xd2511f5314227825 */ /* 0x000fe200078e00ff */
[----:B------:R-:W-:Y:S02]  /*7900*/  FMNMX.FTZ R8, R57, R8, !PT ;  /* 0x0000000839087209 */ /* 0x000fe40007810000 */
[----:B------:R-:W-:-:S02]  /*7910*/  LOP3.LUT R206, R187, UR19, R44, 0x96, !PT ;  /* 0x00000013bbce7c12 */ /* 0x000fc4000f8e962c */
[----:B------:R-:W-:Y:S02]  /*7920*/  FMNMX.FTZ R23, R180, R23, !PT ;  /* 0x00000017b4177209 */ /* 0x000fe40007810000 */
[----:B------:R-:W-:Y:S01]  /*7930*/  FMNMX.FTZ R25, R191, R25, !PT ;  /* 0x00000019bf197209 */ /* 0x000fe20007810000 */
[----:B------:R-:W-:Y:S01]  /*7940*/  IMAD.WIDE.U32 R206, R206, -0x2daee0ad, RZ ;  /* 0xd2511f53cece7825 */ /* 0x000fe200078e00ff */
[----:B------:R-:W-:Y:S02]  /*7950*/  LOP3.LUT R44, R195, UR19, R44, 0x96, !PT ;  /* 0x00000013c32c7c12 */ /* 0x000fe4000f8e962c */
[----:B------:R-:W-:Y:S02]  /*7960*/  FMNMX.FTZ R8, R199, R8, !PT ;  /* 0x00000008c7087209 */ /* 0x000fe40007810000 */
[----:B------:R-:W-:Y:S01]  /*7970*/  FMNMX.FTZ R23, R36, R23, !PT ;  /* 0x0000001724177209 */ /* 0x000fe20007810000 */
[----:B------:R-:W-:Y:S01]  /*7980*/  IMAD.WIDE.U32 R44, R44, -0x2daee0ad, RZ ;  /* 0xd2511f532c2c7825 */ /* 0x000fe200078e00ff */
[----:B-1----:R-:W-:-:S02]  /*7990*/  FMNMX.FTZ R24, R21, R24, !PT ;  /* 0x0000001815187209 */ /* 0x002fc40007810000 */
[----:B------:R-:W-:Y:S02]  /*79a0*/  FMNMX.FTZ R25, R197, R25, !PT ;  /* 0x00000019c5197209 */ /* 0x000fe40007810000 */
[----:B------:R-:W-:Y:S01]  /*79b0*/  FMNMX.FTZ R8, R205, R8, !PT ;  /* 0x00000008cd087209 */ /* 0x000fe20007810000 */
[----:B------:R-:W1:Y:S01]  /*79c0*/  SHFL.BFLY PT, R209, R24, 0x1, 0x1f ;  /* 0x0c201f0018d17f89 */ /* 0x000e6200000e0000 */
[----:B------:R-:W-:Y:S02]  /*79d0*/  LOP3.LUT R20, R35, UR18, R188, 0x96, !PT ;  /* 0x0000001223147c12 */ /* 0x000fe4000f8e96bc */
[----:B------:R-:W-:Y:S02]  /*79e0*/  FMNMX.FTZ R23, R37, R23, !PT ;  /* 0x0000001725177209 */ /* 0x000fe40007810000 */
[----:B------:R-:W-:Y:S01]  /*79f0*/  FMNMX.FTZ R25, R189, R25, !PT ;  /* 0x00000019bd197209 */ /* 0x000fe20007810000 */
[----:B------:R-:W-:Y:S01]  /*7a00*/  IMAD.WIDE.U32 R32, R20, -0x326172a9, RZ ;  /* 0xcd9e8d5714207825 */ /* 0x000fe200078e00ff */
[----:B------:R-:W-:-:S02]  /*7a10*/  FMNMX.FTZ R8, R250, R8, !PT ;  /* 0x00000008fa087209 */ /* 0x000fc40007810000 */
[----:B------:R-:W-:Y:S02]  /*7a20*/  LOP3.LUT R26, R45, UR16, R26, 0x96, !PT ;  /* 0x000000102d1a7c12 */ /* 0x000fe4000f8e961a */
[----:B------:R-:W-:Y:S02]  /*7a30*/  FSEL R182, R4, -INF , !P5 ;  /* 0xff80000004b67808 */ /* 0x000fe40006800000 */
[----:B------:R-:W-:Y:S01]  /*7a40*/  FMNMX.FTZ R23, R38, R23, !PT ;  /* 0x0000001726177209 */ /* 0x000fe20007810000 */
[----:B------:R-:W-:Y:S01]  /*7a50*/  IMAD.WIDE.U32 R26, R26, -0x326172a9, RZ ;  /* 0xcd9e8d571a1a7825 */ /* 0x000fe200078e00ff */
[----:B------:R-:W-:Y:S02]  /*7a60*/  FMNMX.FTZ R4, R238, R25, !PT ;  /* 0x00000019ee047209 */ /* 0x000fe40007810000 */
[----:B------:R-:W-:Y:S02]  /*7a70*/  FMNMX.FTZ R8, R251, R8, !PT ;  /* 0x00000008fb087209 */ /* 0x000fe40007810000 */
[----:B------:R-:W-:-:S02]  /*7a80*/  LOP3.LUT R20, R33, UR17, R186, 0x96, !PT ;  /* 0x0000001121147c12 */ /* 0x000fc4000f8e96ba */
[----:B------:R-:W-:Y:S02]  /*7a90*/  FMNMX.FTZ R23, R53, R23, !PT ;  /* 0x0000001735177209 */ /* 0x000fe40007810000 */
[----:B------:R-:W-:Y:S01]  /*7aa0*/  FMNMX.FTZ R4, R185, R4, !PT ;  /* 0x00000004b9047209 */ /* 0x000fe20007810000 */
[----:B------:R-:W-:Y:S01]  /*7ab0*/  IMAD.WIDE.U32 R20, R20, -0x2daee0ad, RZ ;  /* 0xd2511f5314147825 */ /* 0x000fe200078e00ff */
[----:B------:R-:W-:Y:S01]  /*7ac0*/  LOP3.LUT R40, R193, UR17, R194, 0x96, !PT ;  /* 0x00000011c1287c12 */ /* 0x000fe2000f8e96c2 */
[----:B------:R-:W2:Y:S01]  /*7ad0*/  SHFL.BFLY PT, R22, R23, 0x2, 0x1f ;  /* 0x0c401f0017167f89 */ /* 0x000ea200000e0000 */
[----:B------:R-:W-:Y:S02]  /*7ae0*/  FMNMX.FTZ R8, R210, R8, !PT ;  /* 0x00000008d2087209 */ /* 0x000fe40007810000 */
[----:B------:R-:W-:Y:S01]  /*7af0*/  FSEL R181, R9, -INF , !P6 ;  /* 0xff80000009b57808 */ /* 0x000fe20007000000 */
[----:B------:R-:W-:Y:S01]  /*7b00*/  IMAD.WIDE.U32 R40, R40, -0x2daee0ad, RZ ;  /* 0xd2511f5328287825 */ /* 0x000fe200078e00ff */
[----:B------:R-:W-:-:S02]  /*7b10*/  FMNMX.FTZ R4, R203, R4, !PT ;  /* 0x00000004cb047209 */ /* 0x000fc40007810000 */
[----:B------:R-:W-:Y:S02]  /*7b20*/  LOP3.LUT R192, R27, UR15, R192, 0x96, !PT ;  /* 0x0000000f1bc07c12 */ /* 0x000fe4000f8e96c0 */
[----:B------:R-:W-:Y:S02]  /*7b30*/  FMNMX.FTZ R9, R175, R8, !PT ;  /* 0x00000008af097209 */ /* 0x000fe40007810000 */
[----:B------:R-:W-:Y:S01]  /*7b40*/  FMNMX.FTZ R4, R204, R4, !PT ;  /* 0x00000004cc047209 */ /* 0x000fe20007810000 */
[----:B------:R-:W-:Y:S01]  /*7b50*/  IMAD.WIDE.U32 R192, R192, -0x2daee0ad, RZ ;  /* 0xd2511f53c0c07825 */ /* 0x000fe200078e00ff */
[----:B------:R-:W-:Y:S02]  /*7b60*/  FMNMX.FTZ R9, R181, R9, !PT ;  /* 0x00000009b5097209 */ /* 0x000fe40007810000 */
[----:B------:R-:W-:Y:S02]  /*7b70*/  LOP3.LUT R206, R21, UR14, R206, 0x96, !PT ;  /* 0x0000000e15ce7c12 */ /* 0x000fe4000f8e96ce */
[----:B------:R-:W-:-:S02]  /*7b80*/  LOP3.LUT R21, R41, UR14, R44, 0x96, !PT ;  /* 0x0000000e29157c12 */ /* 0x000fc4000f8e962c */
[----:B------:R-:W-:Y:S02]  /*7b90*/  FSEL R174, R10, -INF , !P3 ;  /* 0xff8000000aae7808 */ /* 0x000fe40005800000 */
[----:B------:R-:W-:Y:S02]  /*7ba0*/  FMNMX.FTZ R4, R196, R4, !PT ;  /* 0x00000004c4047209 */ /* 0x000fe40007810000 */
[----:B------:R-:W-:Y:S02]  /*7bb0*/  FSEL R183, R5, -INF , !P4 ;  /* 0xff80000005b77808 */ /* 0x000fe40006000000 */
[----:B------:R-:W-:Y:S02]  /*7bc0*/  FMNMX.FTZ R9, R182, R9, !PT ;  /* 0x00000009b6097209 */ /* 0x000fe40007810000 */
[----:B------:R-:W-:Y:S01]  /*7bd0*/  LOP3.LUT R8, R193, UR12, R40, 0x96, !PT ;  /* 0x0000000cc1087c12 */ /* 0x000fe2000f8e9628 */
[----:B------:R-:W-:Y:S01]  /*7be0*/  IMAD.WIDE.U32 R40, R21, -0x326172a9, RZ ;  /* 0xcd9e8d5715287825 */ /* 0x000fe200078e00ff */
[----:B------:R-:W-:-:S02]  /*7bf0*/  FSEL R173, R11, -INF , !P2 ;  /* 0xff8000000bad7808 */ /* 0x000fc40005000000 */
[----:B------:R-:W-:Y:S01]  /*7c00*/  FMNMX.FTZ R11, R174, R4, !PT ;  /* 0x00000004ae0b7209 */ /* 0x000fe20007810000 */
[----:B------:R-:W-:Y:S01]  /*7c10*/  IMAD.MOV.U32 R193, RZ, RZ, R57 ;  /* 0x000000ffffc17224 */ /* 0x000fe200078e0039 */
[----:B-1----:R-:W-:Y:S01]  /*7c20*/  FMNMX.FTZ R209, R24, R209, !PT ;  /* 0x000000d118d17209 */ /* 0x002fe20007810000 */
[----:B------:R-:W-:Y:S01]  /*7c30*/  IMAD.WIDE.U32 R24, R8, -0x326172a9, RZ ;  /* 0xcd9e8d5708187825 */ /* 0x000fe200078e00ff */
[----:B------:R-:W-:Y:S02]  /*7c40*/  FMNMX.FTZ R21, R183, R9, !PT ;  /* 0x00000009b7157209 */ /* 0x000fe40007810000 */
        /* <DEDUP_REMOVED lines=9> */
[----:B------:R-:W-:Y:S02]  /*7ce0*/  FMNMX.FTZ R11, R66, R11, !PT ;  /* 0x0000000b420b7209 */ /* 0x000fe40007810000 */
[----:B--2---:R-:W-:Y:S01]  /*7cf0*/  FMNMX.FTZ R22, R23, R22, !PT ;  /* 0x0000001617167209 */ /* 0x004fe20007810000 */
[--C-:B------:R-:W-:Y:S01]  /*7d00*/  FFMA.FTZ R50, R19, UR37, -R65.reuse ;  /* 0x0000002513327c23 */ /* 0x100fe20008010841 */
[----:B------:R-:W-:Y:S01]  /*7d10*/  LOP3.LUT R34, R207, UR16, R34, 0x96, !PT ;  /* 0x00000010cf227c12 */ /* 0x000fe2000f8e9622 */
[----:B------:R-:W2:Y:S01]  /*7d20*/  SHFL.BFLY PT, R19, R11, 0x2, 0x1f ;  /* 0x0c401f000b137f89 */ /* 0x000ea200000e0000 */
[--C-:B------:R-:W-:Y:S01]  /*7d30*/  FFMA.FTZ R48, R2, UR37, -R65.reuse ;  /* 0x0000002502307c23 */ /* 0x100fe20008010841 */
[----:B------:R-:W-:Y:S01]  /*7d40*/  FFMA.FTZ R49, R15, UR37, -R65 ;  /* 0x000000250f317c23 */ /* 0x000fe20008010841 */
[----:B------:R-:W-:Y:S01]  /*7d50*/  LOP3.LUT R7, R24, 0xffff, RZ, 0xc0, !PT ;  /* 0x0000ffff18077812 */ /* 0x000fe200078ec0ff */
[----:B------:R-:W3:Y:S01]  /*7d60*/  SHFL.BFLY PT, R208, R22, 0x1, 0x1f ;  /* 0x0c201f0016d07f89 */ /* 0x000ee200000e0000 */
[----:B------:R-:W-:Y:S01]  /*7d70*/  IMAD.WIDE.U32 R34, R34, -0x326172a9, RZ ;  /* 0xcd9e8d5722227825 */ /* 0x000fe200078e00ff */
[----:B------:R-:W-:-:S03]  /*7d80*/  SHF.R.U32.HI R4, RZ, 0x10, R24 ;  /* 0x00000010ff047819 */ /* 0x000fc60000011618 */
[----:B------:R-:W-:Y:S01]  /*7d90*/  FFMA.FTZ R47, R42, UR37, -R65 ;  /* 0x000000252a2f7c23 */ /* 0x000fe20008010841 */
[----:B-1----:R-:W-:Y:S01]  /*7da0*/  FMNMX.FTZ R2, R21, R5, !PT ;  /* 0x0000000515027209 */ /* 0x002fe20007810000 */
[----:B------:R-:W-:Y:S01]  /*7db0*/  IMAD.WIDE.U32 R206, R206, -0x326172a9, RZ ;  /* 0xcd9e8d57cece7825 */ /* 0x000fe200078e00ff */
[----:B------:R-:W-:Y:S01]  /*7dc0*/  LOP3.LUT R32, R35, UR15, R32, 0x96, !PT ;  /* 0x0000000f23207c12 */ /* 0x000fe2000f8e9620 */
[----:B------:R-:W-:Y:S01]  /*7dd0*/  MUFU.EX2 R48, R48 ;  /* 0x0000003000307308 */ /* 0x000fe20000000800 */
[----:B------:R-:W-:Y:S01]  /*7de0*/  SHF.R.U32.HI R8, RZ, 0x18, R24 ;  /* 0x00000018ff087819 */ /* 0x000fe20000011618 */
[----:B------:R-:W1:Y:S01]  /*7df0*/  SHFL.BFLY PT, R15, R2, 0x1, 0x1f ;  /* 0x0c201f00020f7f89 */ /* 0x000e6200000e0000 */
[----:B------:R-:W-:Y:S01]  /*7e00*/  LOP3.LUT R9, R25, UR22, R40, 0x96, !PT ;  /* 0x0000001619097c12 */ /* 0x000fe2000f8e9628 */
[----:B------:R-:W-:Y:S01]  /*7e10*/  IMAD.WIDE.U32 R32, R32, -0x2daee0ad, RZ ;  /* 0xd2511f5320207825 */ /* 0x000fe200078e00ff */
[----:B------:R-:W-:-:S03]  /*7e20*/  PRMT R62, R241, 0x7054, R241 ;  /* 0x00007054f13e7816 */ /* 0x000fc600000000f1 */
[--C-:B------:R-:W-:Y:S01]  /*7e30*/  FFMA.FTZ R176, R176, UR37, -R65.reuse ;  /* 0x00000025b0b07c23 */ /* 0x100fe20008010841 */
[----:B------:R-:W-:Y:S01]  /*7e40*/  LOP3.LUT R10, R24, 0xff, RZ, 0xc0, !PT ;  /* 0x000000ff180a7812 */ /* 0x000fe200078ec0ff */
[----:B------:R-:W4:Y:S01]  /*7e50*/  MUFU.EX2 R47, R47 ;  /* 0x0000002f002f7308 */ /* 0x000f220000000800 */
[----:B------:R-:W-:Y:S01]  /*7e60*/  LOP3.LUT R20, R33, UR12, R20, 0x96, !PT ;  /* 0x0000000c21147c12 */ /* 0x000fe2000f8e9614 */
[--C-:B------:R-:W-:Y:S01]  /*7e70*/  FFMA.FTZ R178, R178, UR37, -R65.reuse ;  /* 0x00000025b2b27c23 */ /* 0x100fe20008010841 */
[----:B------:R-:W-:Y:S01]  /*7e80*/  LOP3.LUT R33, R41, UR13, R26, 0x96, !PT ;  /* 0x0000000d29217c12 */ /* 0x000fe2000f8e961a */
[----:B------:R-:W-:Y:S01]  /*7e90*/  FFMA.FTZ R164, R164, UR37, -R65 ;  /* 0x00000025a4a47c23 */ /* 0x000fe20008010841 */
[----:B--2---:R-:W-:Y:S01]  /*7ea0*/  FMNMX.FTZ R11, R11, R19, !PT ;  /* 0x000000130b0b7209 */ /* 0x004fe20007810000 */
[----:B------:R-:W-:Y:S01]  /*7eb0*/  LDSM.16.MT88.4 R24, [R214+0xa000] ;  /* 0x00a00000d618783b */ /* 0x000fe20000004200 */
[----:B------:R-:W-:Y:S01]  /*7ec0*/  SHF.R.U32.HI R19, RZ, 0x8, R7 ;  /* 0x00000008ff137819 */ /* 0x000fe20000011607 */
[----:B------:R-:W-:Y:S01]  /*7ed0*/  MUFU.EX2 R50, R50 ;  /* 0x0000003200327308 */ /* 0x000fe20000000800 */
[----:B---3--:R-:W-:Y:S01]  /*7ee0*/  FMNMX.FTZ R208, R22, R208, !PT ;  /* 0x000000d016d07209 */ /* 0x008fe20007810000 */
[----:B------:R-:W-:Y:S01]  /*7ef0*/  IMAD.WIDE.U32 R22, R20, -0x326172a9, RZ ;  /* 0xcd9e8d5714167825 */ /* 0x000fe200078e00ff */
[----:B------:R-:W2:Y:S01]  /*7f00*/  SHFL.BFLY PT, R7, R11, 0x1, 0x1f ;  /* 0x0c201f000b077f89 */ /* 0x000ea200000e0000 */
[----:B------:R-:W-:-:S02]  /*7f10*/  PRMT R10, R10, 0x5410, R19 ;  /* 0x000054100a0a7816 */ /* 0x000fc40000000013 */
[--C-:B------:R-:W-:Y:S01]  /*7f20*/  FFMA.FTZ R171, R171, UR37, -R65.reuse ;  /* 0x00000025abab7c23 */ /* 0x100fe20008010841 */
[----:B------:R-:W-:Y:S01]  /*7f30*/  FMUL.FTZ R57, R208, UR37 ;  /* 0x00000025d0397c20 */ /* 0x000fe20008410000 */
[----:B------:R-:W-:Y:S01]  /*7f40*/  LOP3.LUT R5, R22, 0xffff, RZ, 0xc0, !PT ;  /* 0x0000ffff16057812 */ /* 0x000fe200078ec0ff */
[----:B------:R-:W-:Y:S01]  /*7f50*/  MUFU.EX2 R49, R49 ;  /* 0x0000003100317308 */ /* 0x000fe20000000800 */
[----:B------:R-:W-:Y:S01]  /*7f60*/  FSETP.NEU.FTZ.AND P2, PT, R208, -INF , PT ;  /* 0xff800000d000780b */ /* 0x000fe20003f5d000 */
[--C-:B------:R-:W-:Y:S01]  /*7f70*/  FFMA.FTZ R64, R64, UR37, -R65.reuse ;  /* 0x0000002540407c23 */ /* 0x100fe20008010841 */
[----:B------:R-:W-:Y:S01]  /*7f80*/  LOP3.LUT R6, R22, 0xff, RZ, 0xc0, !PT ;  /* 0x000000ff16067812 */ /* 0x000fe200078ec0ff */
[----:B------:R-:W-:Y:S01]  /*7f90*/  FFMA.FTZ R51, R51, UR37, -R65 ;  /* 0x0000002533337c23 */ /* 0x000fe20008010841 */
[----:B------:R-:W-:Y:S01]  /*7fa0*/  SHF.R.U32.HI R5, RZ, 0x8, R5 ;  /* 0x00000008ff057819 */ /* 0x000fe20000011605 */
[----:B------:R-:W-:Y:S01]  /*7fb0*/  FFMA.FTZ R63, R63, UR37, -R65 ;  /* 0x000000253f3f7c23 */ /* 0x000fe20008010841 */
[----:B------:R-:W-:Y:S01]  /*7fc0*/  FSEL R57, R57, RZ, P2 ;  /* 0x000000ff39397208 */ /* 0x000fe20001000000 */
[----:B------:R-:W-:Y:S01]  /*7fd0*/  MUFU.EX2 R176, R176 ;  /* 0x000000b000b07308 */ /* 0x000fe20000000800 */
[----:B------:R-:W-:-:S02]  /*7fe0*/  SHF.R.U32.HI R20, RZ, 0x10, R22 ;  /* 0x00000010ff147819 */ /* 0x000fc40000011616 */
[----:B------:R-:W-:Y:S01]  /*7ff0*/  PRMT R6, R6, 0x5410, R5 ;  /* 0x0000541006067816 */ /* 0x000fe20000000005 */
[--C-:B------:R-:W-:Y:S01]  /*8000*/  FFMA.FTZ R46, R18, UR37, -R57.reuse ;  /* 0x00000025122e7c23 */ /* 0x100fe20008010839 */
[----:B------:R-:W-:Y:S01]  /*8010*/  LOP3.LUT R5, R23, UR22, R206, 0x96, !PT ;  /* 0x0000001617057c12 */ /* 0x000fe2000f8e96ce */
[--C-:B------:R-:W-:Y:S01]  /*8020*/  FFMA.FTZ R45, R13, UR37, -R57.reuse ;  /* 0x000000250d2d7c23 */ /* 0x100fe20008010839 */
[----:B------:R-:W-:Y:S01]  /*8030*/  SHF.R.U32.HI R18, RZ, 0x18, R22 ;  /* 0x00000018ff127819 */ /* 0x000fe20000011616 */
[--C-:B------:R-:W-:Y:S01]  /*8040*/  FFMA.FTZ R44, R0, UR37, -R57.reuse ;  /* 0x00000025002c7c23 */ /* 0x100fe20008010839 */
[----:B------:R-:W-:Y:S01]  /*8050*/  LOP3.LUT R20, R20, 0xff, RZ, 0xc0, !PT ;  /* 0x000000ff14147812 */ /* 0x000fe200078ec0ff */
[--C-:B------:R-:W-:Y:S01]  /*8060*/  FFMA.FTZ R43, R39, UR37, -R57.reuse ;  /* 0x00000025272b7c23 */ /* 0x100fe20008010839 */
[----:B------:R-:W-:Y:S01]  /*8070*/  LOP3.LUT R13, R4, 0xff, RZ, 0xc0, !PT ;  /* 0x000000ff040d7812 */ /* 0x000fe200078ec0ff */
[----:B------:R-:W-:Y:S01]  /*8080*/  MUFU.EX2 R46, R46 ;  /* 0x0000002e002e7308 */ /* 0x000fe20000000800 */
[----:B-1----:R-:W-:Y:S01]  /*8090*/  FMNMX.FTZ R2, R2, R15, !PT ;  /* 0x0000000f02027209 */ /* 0x002fe20007810000 */
[----:B------:R-:W-:Y:S01]  /*80a0*/  FFMA.FTZ R206, R249, UR37, -R57 ;  /* 0x00000025f9ce7c23 */ /* 0x000fe20008010839 */
[----:B------:R-:W-:Y:S01]  /*80b0*/  SHF.R.U32.HI R15, RZ, 0x10, R5 ;  /* 0x00000010ff0f7819 */ /* 0x000fe20000011605 */
[--C-:B------:R-:W-:Y:S01]  /*80c0*/  FFMA.FTZ R201, R201, UR37, -R57.reuse ;  /* 0x00000025c9c97c23 */ /* 0x100fe20008010839 */
[----:B------:R-:W-:Y:S01]  /*80d0*/  PRMT R4, R20, 0x5410, R18 ;  /* 0x0000541014047816 */ /* 0x000fe20000000012 */
[----:B------:R-:W-:Y:S01]  /*80e0*/  FMUL.FTZ R184, R2, UR37 ;  /* 0x0000002502b87c20 */ /* 0x000fe20008410000 */
[----:B------:R-:W-:Y:S01]  /*80f0*/  PRMT R8, R13, 0x5410, R8 ;  /* 0x000054100d087816 */ /* 0x000fe20000000008 */
[----:B------:R-:W-:Y:S01]  /*8100*/  MUFU.EX2 R44, R44 ;  /* 0x0000002c002c7308 */ /* 0x000fe20000000800 */
[C---:B------:R-:W-:Y:S01]  /*8110*/  LOP3.LUT R18, R5.reuse, 0xffff, RZ, 0xc0, !PT ;  /* 0x0000ffff05127812 */ /* 0x040fe200078ec0ff */
[----:B------:R-:W-:Y:S01]  /*8120*/  LDSM.16.MT88.4 R20, [R212+0xa000] ;  /* 0x00a00000d414783b */ /* 0x000fe20000004200 */
[----:B------:R-:W-:Y:S01]  /*8130*/  LOP3.LUT R13, R5, 0xff, RZ, 0xc0, !PT ;  /* 0x000000ff050d7812 */ /* 0x000fe200078ec0ff */
[----:B------:R-:W-:Y:S01]  /*8140*/  FFMA.FTZ R177, R177, UR37, -R57 ;  /* 0x00000025b1b17c23 */ /* 0x000fe20008010839 */
[----:B------:R-:W-:Y:S01]  /*8150*/  SHF.R.U32.HI R0, RZ, 0x18, R5 ;  /* 0x00000018ff007819 */ /* 0x000fe20000011605 */
[--C-:B------:R-:W-:Y:S01]  /*8160*/  FFMA.FTZ R180, R180, UR37, -R57.reuse ;  /* 0x00000025b4b47c23 */ /* 0x100fe20008010839 */
[----:B------:R-:W-:Y:S01]  /*8170*/  FSETP.NEU.FTZ.AND P1, PT, R2, -INF , PT ;  /* 0xff8000000200780b */ /* 0x000fe20003f3d000 */
[----:B------:R-:W1:Y:S01]  /*8180*/  MUFU.EX2 R43, R43 ;  /* 0x0000002b002b7308 */ /* 0x000e620000000800 */
[----:B------:R-:W-:Y:S01]  /*8190*/  LOP3.LUT R5, R15, 0xff, RZ, 0xc0, !PT ;  /* 0x000000ff0f057812 */ /* 0x000fe200078ec0ff */
[--C-:B------:R-:W-:Y:S01]  /*81a0*/  FFMA.FTZ R169, R169, UR37, -R57.reuse ;  /* 0x00000025a9a97c23 */ /* 0x100fe20008010839 */
[----:B------:R-:W-:Y:S01]  /*81b0*/  FSEL R184, R184, RZ, P1 ;  /* 0x000000ffb8b87208 */ /* 0x000fe20000800000 */
[--C-:B------:R-:W-:Y:S01]  /*81c0*/  FFMA.FTZ R179, R179, UR37, -R57.reuse ;  /* 0x00000025b3b37c23 */ /* 0x100fe20008010839 */
[----:B------:R-:W-:Y:S01]  /*81d0*/  PRMT R5, R5, 0x5410, R0 ;  /* 0x0000541005057816 */ /* 0x000fe20000000000 */
[----:B------:R-:W-:Y:S01]  /*81e0*/  FFMA.FTZ R38, R38, UR37, -R57 ;  /* 0x0000002526267c23 */ /* 0x000fe20008010839 */
[----:B--2---:R-:W-:Y:S01]  /*81f0*/  FMNMX.FTZ R0, R11, R7, !PT ;  /* 0x000000070b007209 */ /* 0x004fe20007810000 */
[--C-:B------:R-:W-:Y:S01]  /*8200*/  FFMA.FTZ R42, R16, UR37, -R184.reuse ;  /* 0x00000025102a7c23 */ /* 0x100fe200080108b8 */
[C---:B------:R-:W-:Y:S01]  /*8210*/  LOP3.LUT R7, R9.reuse, 0xffff, RZ, 0xc0, !PT ;  /* 0x0000ffff09077812 */ /* 0x040fe200078ec0ff */
[--C-:B------:R-:W-:Y:S01]  /*8220*/  FFMA.FTZ R40, R28, UR37, -R184.reuse ;  /* 0x000000251c287c23 */ /* 0x100fe200080108b8 */
[----:B------:R-:W-:Y:S01]  /*8230*/  LOP3.LUT R16, R9, 0xff, RZ, 0xc0, !PT ;  /* 0x000000ff09107812 */ /* 0x000fe200078ec0ff */
[--C-:B------:R-:W-:Y:S01]  /*8240*/  FFMA.FTZ R39, R29, UR37, -R184.reuse ;  /* 0x000000251d277c23 */ /* 0x100fe200080108b8 */
[----:B------:R-:W-:Y:S01]  /*8250*/  SHF.R.U32.HI R7, RZ, 0x8, R7 ;  /* 0x00000008ff077819 */ /* 0x000fe20000011607 */
[----:B------:R-:W2:Y:S01]  /*8260*/  MUFU.EX2 R45, R45 ;  /* 0x0000002d002d7308 */ /* 0x000ea20000000800 */
[--C-:B------:R-:W-:Y:S01]  /*8270*/  HSET2.LE.AND R6, R6, R62.reuse, PT ;  /* 0x0000003e06067233 */ /* 0x100fe20003803000 */
[----:B------:R-:W-:Y:S01]  /*8280*/  FMUL.FTZ R67, R0, UR37 ;  /* 0x0000002500437c20 */ /* 0x000fe20008410000 */
[----:B------:R-:W-:Y:S01]  /*8290*/  PRMT R16, R16, 0x5410, R7 ;  /* 0x0000541010107816 */ /* 0x000fe20000000007 */
[--C-:B------:R-:W-:Y:S01]  /*82a0*/  FFMA.FTZ R41, R14, UR37, -R184.reuse ;  /* 0x000000250e297c23 */ /* 0x100fe200080108b8 */
[----:B----4-:R-:W-:Y:S01]  /*82b0*/  F2FP.BF16.F32.PACK_AB R7, R47, R48 ;  /* 0x000000302f07723e */ /* 0x010fe200000010ff */
[----:B------:R-:W-:Y:S01]  /*82c0*/  FFMA.FTZ R193, R193, UR37, -R184 ;  /* 0x00000025c1c17c23 */ /* 0x000fe200080108b8 */
[----:B------:R-:W-:Y:S01]  /*82d0*/  SHF.R.U32.HI R18, RZ, 0x8, R18 ;  /* 0x00000008ff127819 */ /* 0x000fe20000011612 */
[----:B------:R-:W-:Y:S01]  /*82e0*/  MUFU.EX2 R40, R40 ;  /* 0x0000002800287308 */ /* 0x000fe20000000800 */
[----:B------:R-:W-:Y:S01]  /*82f0*/  FSETP.NEU.FTZ.AND P0, PT, R0, -INF , PT ;  /* 0xff8000000000780b */ /* 0x000fe20003f1d000 */
[--C-:B------:R-:W-:Y:S01]  /*8300*/  FFMA.FTZ R175, R175, UR37, -R184.reuse ;  /* 0x00000025afaf7c23 */ /* 0x100fe200080108b8 */
[----:B------:R-:W-:Y:S01]  /*8310*/  LOP3.LUT R6, R6, R7, RZ, 0xc0, !PT ;  /* 0x0000000706067212 */ /* 0x000fe200078ec0ff */
[--C-:B------:R-:W-:Y:S01]  /*8320*/  FFMA.FTZ R181, R181, UR37, -R184.reuse ;  /* 0x00000025b5b57c23 */ /* 0x100fe200080108b8 */
[--C-:B------:R-:W-:Y:S01]  /*8330*/  HSET2.LE.AND R4, R4, R62.reuse, PT ;  /* 0x0000003e04047233 */ /* 0x100fe20003803000 */
[----:B------:R-:W-:Y:S01]  /*8340*/  FFMA.FTZ R182, R182, UR37, -R184 ;  /* 0x00000025b6b67c23 */ /* 0x000fe200080108b8 */
[----:B------:R-:W-:Y:S01]  /*8350*/  PRMT R13, R13, 0x5410, R18 ;  /* 0x000054100d0d7816 */ /* 0x000fe20000000012 */
[----:B------:R-:W3:Y:S01]  /*8360*/  MUFU.EX2 R39, R39 ;  /* 0x0000002700277308 */ /* 0x000ee20000000800 */
[----:B------:R-:W-:Y:S01]  /*8370*/  FSEL R67, R67, RZ, P0 ;  /* 0x000000ff43437208 */ /* 0x000fe20000000000 */
[----:B------:R-:W-:Y:S01]  /*8380*/  FFMA.FTZ R183, R183, UR37, -R184 ;  /* 0x00000025b7b77c23 */ /* 0x000fe200080108b8 */
[----:B-1----:R-:W-:Y:S01]  /*8390*/  F2FP.BF16.F32.PACK_AB R7, R43, R44 ;  /* 0x0000002c2b07723e */ /* 0x002fe200000010ff */
[----:B------:R-:W-:Y:S01]  /*83a0*/  FFMA.FTZ R36, R36, UR37, -R57 ;  /* 0x0000002524247c23 */ /* 0x000fe20008010839 */
[----:B------:R-:W-:Y:S01]  /*83b0*/  FSEL R15, R208, RZ, P2 ;  /* 0x000000ffd00f7208 */ /* 0x000fe20001000000 */
[--C-:B------:R-:W-:Y:S01]  /*83c0*/  FFMA.FTZ R56, R12, UR37, -R67.reuse ;  /* 0x000000250c387c23 */ /* 0x100fe20008010843 */
[----:B------:R-:W-:Y:S01]  /*83d0*/  LOP3.LUT R7, R4, R7, RZ, 0xc0, !PT ;  /* 0x0000000704077212 */ /* 0x000fe200078ec0ff */
[----:B------:R-:W-:Y:S01]  /*83e0*/  FFMA.FTZ R55, R30, UR37, -R67 ;  /* 0x000000251e377c23 */ /* 0x000fe20008010843 */
[--C-:B------:R-:W-:Y:S01]  /*83f0*/  HSET2.LE.AND R4, R13, R62.reuse, PT ;  /* 0x0000003e0d047233 */ /* 0x100fe20003803000 */
[----:B------:R-:W-:Y:S01]  /*8400*/  FADD.FTZ R15, R167, -R15 ;  /* 0x8000000fa70f7221 */ /* 0x000fe20000010000 */
[----:B------:R-:W-:Y:S01]  /*8410*/  F2FP.BF16.F32.PACK_AB R12, R49, R50 ;  /* 0x00000032310c723e */ /* 0x000fe200000010ff */
[----:B------:R-:W-:Y:S01]  /*8420*/  FFMA.FTZ R54, R31, UR37, -R67 ;  /* 0x000000251f367c23 */ /* 0x000fe20008010843 */
[----:B------:R-:W-:Y:S01]  /*8430*/  FSEL R14, R2, RZ, P1 ;  /* 0x000000ff020e7208 */ /* 0x000fe20000800000 */
[----:B------:R-:W-:Y:S01]  /*8440*/  FMUL.FTZ R15, R15, UR37 ;  /* 0x000000250f0f7c20 */ /* 0x000fe20008410000 */
[----:B------:R-:W-:Y:S01]  /*8450*/  LOP3.LUT R4, R4, R12, RZ, 0xc0, !PT ;  /* 0x0000000c04047212 */ /* 0x000fe200078ec0ff */
[----:B------:R-:W-:Y:S01]  /*8460*/  IMAD.MOV.U32 R167, RZ, RZ, R59 ;  /* 0x000000ffffa77224 */ /* 0x000fe200078e003b */
[--C-:B------:R-:W-:Y:S01]  /*8470*/  HSET2.LE.AND R5, R5, R62.reuse, PT ;  /* 0x0000003e05057233 */ /* 0x100fe20003803000 */
[----:B------:R-:W-:Y:S01]  /*8480*/  FADD.FTZ R14, R166, -R14 ;  /* 0x8000000ea60e7221 */ /* 0x000fe20000010000 */
[----:B--2---:R-:W-:Y:S01]  /*8490*/  F2FP.BF16.F32.PACK_AB R12, R45, R46 ;  /* 0x0000002e2d0c723e */ /* 0x004fe200000010ff */
[----:B------:R-:W1:Y:S01]  /*84a0*/  MUFU.EX2 R60, R15 ;  /* 0x0000000f003c7308 */ /* 0x000e620000000800 */
[----:B------:R-:W-:Y:S01]  /*84b0*/  SHF.R.U32.HI R11, RZ, 0x10, R9 ;  /* 0x00000010ff0b7819 */ /* 0x000fe20000011609 */
[----:B------:R-:W-:Y:S01]  /*84c0*/  FMUL.FTZ R14, R14, UR37 ;  /* 0x000000250e0e7c20 */ /* 0x000fe20008410000 */
[----:B------:R-:W-:Y:S01]  /*84d0*/  LOP3.LUT R5, R5, R12, RZ, 0xc0, !PT ;  /* 0x0000000c05057212 */ /* 0x000fe200078ec0ff */
[----:B------:R-:W-:Y:S01]  /*84e0*/  FFMA.FTZ R52, R17, UR37, -R67 ;  /* 0x0000002511347c23 */ /* 0x000fe20008010843 */
[--C-:B------:R-:W-:Y:S01]  /*84f0*/  HSET2.LE.AND R10, R10, R62.reuse, PT ;  /* 0x0000003e0a0a7233 */ /* 0x100fe20003803000 */
[----:B------:R-:W-:Y:S01]  /*8500*/  LDSM.16.MT88.4 R28, [R212+0x9000] ;  /* 0x00900000d41c783b */ /* 0x000fe20000004200 */
[----:B---3--:R-:W-:Y:S01]  /*8510*/  F2FP.BF16.F32.PACK_AB R12, R39, R40 ;  /* 0x00000028270c723e */ /* 0x008fe200000010ff */
[----:B------:R2:W3:Y:S01]  /*8520*/  MUFU.EX2 R59, R14 ;  /* 0x0000000e003b7308 */ /* 0x0004e20000000800 */
[----:B------:R-:W-:Y:S01]  /*8530*/  SHF.R.U32.HI R9, RZ, 0x18, R9 ;  /* 0x00000018ff097819 */ /* 0x000fe20000011609 */
[----:B------:R-:W-:Y:S01]  /*8540*/  FFMA.FTZ R166, R167, UR37, -R184 ;  /* 0x00000025a7a67c23 */ /* 0x000fe200080108b8 */
[----:B------:R-:W-:Y:S01]  /*8550*/  LOP3.LUT R11, R11, 0xff, RZ, 0xc0, !PT ;  /* 0x000000ff0b0b7812 */ /* 0x000fe200078ec0ff */
[--C-:B------:R-:W-:Y:S01]  /*8560*/  FFMA.FTZ R191, R191, UR37, -R67.reuse ;  /* 0x00000025bfbf7c23 */ /* 0x100fe20008010843 */
[----:B------:R-:W-:Y:S01]  /*8570*/  LOP3.LUT R10, R10, R12, RZ, 0xc0, !PT ;  /* 0x0000000c0a0a7212 */ /* 0x000fe200078ec0ff */
[----:B------:R-:W-:Y:S01]  /*8580*/  FFMA.FTZ R167, R238, UR37, -R67 ;  /* 0x00000025eea77c23 */ /* 0x000fe20008010843 */
[----:B------:R-:W-:Y:S01]  /*8590*/  PRMT R9, R11, 0x5410, R9 ;  /* 0x000054100b097816 */ /* 0x000fe20000000009 */
[----:B------:R-:W-:Y:S01]  /*85a0*/  MUFU.EX2 R55, R55 ;  /* 0x0000003700377308 */ /* 0x000fe20000000800 */
[----:B------:R-:W-:Y:S01]  /*85b0*/  FSEL R11, R0, RZ, P0 ;  /* 0x000000ff000b7208 */ /* 0x000fe20000000000 */
[-C--:B-1----:R-:W-:Y:S01]  /*85c0*/  FMUL.FTZ R162, R162, R60.reuse ;  /* 0x0000003ca2a27220 */ /* 0x082fe20000410000 */
[----:B------:R-:W-:Y:S01]  /*85d0*/  FSEL R18, R209, RZ, P4 ;  /* 0x000000ffd1127208 */ /* 0x000fe20002000000 */
[----:B------:R-:W-:Y:S01]  /*85e0*/  FMUL.FTZ R163, R163, R60 ;  /* 0x0000003ca3a37220 */ /* 0x000fe20000410000 */
[--C-:B------:R-:W-:Y:S01]  /*85f0*/  HSET2.LE.AND R8, R8, R62.reuse, PT ;  /* 0x0000003e08087233 */ /* 0x100fe20003803000 */
[----:B------:R-:W-:Y:S01]  /*8600*/  FADD.FTZ R11, R165, -R11 ;  /* 0x8000000ba50b7221 */ /* 0x000fe20000010000 */
[----:B------:R-:W-:Y:S01]  /*8610*/  HSET2.LE.AND R9, R9, R62, PT ;  /* 0x0000003e09097233 */ /* 0x000fe20003803000 */
[----:B------:R-:W1:Y:S01]  /*8620*/  MUFU.EX2 R54, R54 ;  /* 0x0000003600367308 */ /* 0x000e620000000800 */
[----:B--2---:R-:W2:Y:S01]  /*8630*/  LDSM.16.MT88.4 R12, [R214+0x9000] ;  /* 0x00900000d60c783b */ /* 0x004ea20000004200 */
[----:B------:R-:W-:Y:S01]  /*8640*/  FADD.FTZ R18, R168, -R18 ;  /* 0x80000012a8127221 */ /* 0x000fe20000010000 */
[----:B------:R-:W-:-:S02]  /*8650*/  IMAD.MOV.U32 R168, RZ, RZ, R58 ;  /* 0x000000ffffa87224 */ /* 0x000fc400078e003a */
[----:B------:R-:W-:Y:S01]  /*8660*/  FMUL.FTZ R58, R11, UR37 ;  /* 0x000000250b3a7c20 */ /* 0x000fe20008410000 */
[-C--:B---3--:R-:W-:Y:S01]  /*8670*/  FMUL.FTZ R156, R156, R59.reuse ;  /* 0x0000003b9c9c7220 */ /* 0x088fe20000410000 */
[----:B------:R-:W-:Y:S01]  /*8680*/  FMUL.FTZ R18, R18, UR37 ;  /* 0x0000002512127c20 */ /* 0x000fe20008410000 */
[-C--:B------:R-:W-:Y:S01]  /*8690*/  FMUL.FTZ R157, R157, R59.reuse ;  /* 0x0000003b9d9d7220 */ /* 0x080fe20000410000 */
[----:B------:R-:W-:Y:S01]  /*86a0*/  MUFU.EX2 R42, R42 ;  /* 0x0000002a002a7308 */ /* 0x000fe20000000800 */
[-C--:B------:R-:W-:Y:S01]  /*86b0*/  FMUL.FTZ R150, R150, R60.reuse ;  /* 0x0000003c96967220 */ /* 0x080fe20000410000 */
[-C--:B------:R-:W-:Y:S01]  /*86c0*/  FMUL.FTZ R152, R152, R59.reuse ;  /* 0x0000003b98987220 */ /* 0x080fe20000410000 */
[-C--:B------:R-:W-:Y:S01]  /*86d0*/  FMUL.FTZ R153, R153, R59.reuse ;  /* 0x0000003b99997220 */ /* 0x080fe20000410000 */
[----:B------:R-:W-:Y:S01]  /*86e0*/  FMUL.FTZ R151, R151, R60 ;  /* 0x0000003c97977220 */ /* 0x000fe20000410000 */
[-C--:B------:R-:W-:Y:S01]  /*86f0*/  FMUL.FTZ R72, R72, R59.reuse ;  /* 0x0000003b48487220 */ /* 0x080fe20000410000 */
[-C--:B------:R-:W-:Y:S01]  /*8700*/  FMUL.FTZ R73, R73, R59.reuse ;  /* 0x0000003b49497220 */ /* 0x080fe20000410000 */
[----:B------:R-:W-:Y:S01]  /*8710*/  FMUL.FTZ R76, R76, R59 ;  /* 0x0000003b4c4c7220 */ /* 0x000fe20000410000 */
[----:B------:R-:W3:Y:S01]  /*8720*/  MUFU.EX2 R41, R41 ;  /* 0x0000002900297308 */ /* 0x000ee20000000800 */
[----:B-1----:R-:W-:Y:S01]  /*8730*/  F2FP.BF16.F32.PACK_AB R17, R54, R55 ;  /* 0x000000373611723e */ /* 0x002fe200000010ff */
[-C--:B------:R-:W-:Y:S01]  /*8740*/  FMUL.FTZ R77, R77, R59.reuse ;  /* 0x0000003b4d4d7220 */ /* 0x080fe20000410000 */
[-C--:B------:R-:W-:Y:S01]  /*8750*/  FMUL.FTZ R88, R88, R59.reuse ;  /* 0x0000003b58587220 */ /* 0x080fe20000410000 */
[----:B------:R-:W-:Y:S01]  /*8760*/  FMUL.FTZ R89, R89, R59 ;  /* 0x0000003b59597220 */ /* 0x000fe20000410000 */
[----:B------:R-:W-:Y:S01]  /*8770*/  LOP3.LUT R11, R8, R17, RZ, 0xc0, !PT ;  /* 0x00000011080b7212 */ /* 0x000fe200078ec0ff */
[-C--:B------:R-:W-:Y:S01]  /*8780*/  FMUL.FTZ R92, R92, R59.reuse ;  /* 0x0000003b5c5c7220 */ /* 0x080fe20000410000 */
[----:B------:R-:W-:Y:S01]  /*8790*/  HSET2.LE.AND R8, R16, R62, PT ;  /* 0x0000003e10087233 */ /* 0x000fe20003803000 */
        /* <DEDUP_REMOVED lines=8> */
[----:B------:R-:W1:Y:S01]  /*8820*/  MUFU.EX2 R56, R56 ;  /* 0x0000003800387308 */ /* 0x000e620000000800 */
[----:B---3--:R-:W-:Y:S01]  /*8830*/  F2FP.BF16.F32.PACK_AB R16, R41, R42 ;  /* 0x0000002a2910723e */ /* 0x008fe200000010ff */
[-C--:B------:R-:W-:Y:S01]  /*8840*/  FMUL.FTZ R116, R116, R59.reuse ;  /* 0x0000003b74747220 */ /* 0x080fe20000410000 */
[-C--:B------:R-:W-:Y:S01]  /*8850*/  FMUL.FTZ R117, R117, R59.reuse ;  /* 0x0000003b75757220 */ /* 0x080fe20000410000 */
[-C--:B------:R-:W-:Y:S01]  /*8860*/  FMUL.FTZ R124, R124, R59.reuse ;  /* 0x0000003b7c7c7220 */ /* 0x080fe20000410000 */
[----:B------:R-:W-:Y:S01]  /*8870*/  LOP3.LUT R8, R8, R16, RZ, 0xc0, !PT ;  /* 0x0000001008087212 */ /* 0x000fe200078ec0ff */
[-C--:B------:R-:W-:Y:S01]  /*8880*/  FMUL.FTZ R125, R125, R59.reuse ;  /* 0x0000003b7d7d7220 */ /* 0x080fe20000410000 */
[-C--:B------:R-:W-:Y:S01]  /*8890*/  FMUL.FTZ R128, R128, R59.reuse ;  /* 0x0000003b80807220 */ /* 0x080fe20000410000 */
[----:B------:R-:W3:Y:S01]  /*88a0*/  MUFU.EX2 R61, R18 ;  /* 0x00000012003d7308 */ /* 0x000ee20000000800 */
[----:B------:R-:W-:Y:S01]  /*88b0*/  FMUL.FTZ R129, R129, R59 ;  /* 0x0000003b81817220 */ /* 0x000fe20000410000 */
[-C--:B------:R-:W-:Y:S01]  /*88c0*/  FMUL.FTZ R138, R138, R60.reuse ;  /* 0x0000003c8a8a7220 */ /* 0x080fe20000410000 */
[-C--:B------:R-:W-:Y:S01]  /*88d0*/  FMUL.FTZ R139, R139, R60.reuse ;  /* 0x0000003c8b8b7220 */ /* 0x080fe20000410000 */
[----:B------:R-:W-:Y:S01]  /*88e0*/  FFMA.FTZ R165, R168, UR37, -R184 ;  /* 0x00000025a8a57c23 */ /* 0x000fe200080108b8 */
[--C-:B------:R-:W-:Y:S01]  /*88f0*/  FFMA.FTZ R168, R189, UR37, -R67.reuse ;  /* 0x00000025bda87c23 */ /* 0x100fe20008010843 */
[----:B------:R-:W-:Y:S01]  /*8900*/  FFMA.FTZ R189, R197, UR37, -R67 ;  /* 0x00000025c5bd7c23 */ /* 0x000fe20008010843 */
[----:B------:R-:W-:Y:S01]  /*8910*/  FMUL.FTZ R70, R70, R60 ;  /* 0x0000003c46467220 */ /* 0x000fe20000410000 */
[----:B------:R-:W4:Y:S01]  /*8920*/  MUFU.EX2 R58, R58 ;  /* 0x0000003a003a7308 */ /* 0x000f220000000800 */
[----:B-1----:R-:W-:Y:S01]  /*8930*/  F2FP.BF16.F32.PACK_AB R16, R56, R52 ;  /* 0x000000343810723e */ /* 0x002fe200000010ff */
[-C--:B------:R-:W-:Y:S01]  /*8940*/  FMUL.FTZ R71, R71, R60.reuse ;  /* 0x0000003c47477220 */ /* 0x080fe20000410000 */
[-C--:B------:R-:W-:Y:S01]  /*8950*/  FMUL.FTZ R82, R82, R60.reuse ;  /* 0x0000003c52527220 */ /* 0x080fe20000410000 */
[----:B------:R-:W-:Y:S01]  /*8960*/  FMUL.FTZ R83, R83, R60 ;  /* 0x0000003c53537220 */ /* 0x000fe20000410000 */
[----:B------:R-:W-:Y:S01]  /*8970*/  LOP3.LUT R9, R9, R16, RZ, 0xc0, !PT ;  /* 0x0000001009097212 */ /* 0x000fe200078ec0ff */
[-C--:B------:R-:W-:Y:S01]  /*8980*/  FMUL.FTZ R86, R86, R60.reuse ;  /* 0x0000003c56567220 */ /* 0x080fe20000410000 */
[----:B------:R-:W-:Y:S01]  /*8990*/  FMUL.FTZ R87, R87, R60 ;  /* 0x0000003c57577220 */ /* 0x000fe20000410000 */
[----:B------:R-:W-:Y:S01]  /*89a0*/  MUFU.EX2 R166, R166 ;  /* 0x000000a600a67308 */ /* 0x000fe20000000800 */
[-C--:B---3--:R-:W-:Y:S01]  /*89b0*/  FMUL.FTZ R160, R160, R61.reuse ;  /* 0x0000003da0a07220 */ /* 0x088fe20000410000 */
[-C--:B------:R-:W-:Y:S01]  /*89c0*/  FMUL.FTZ R161, R161, R61.reuse ;  /* 0x0000003da1a17220 */ /* 0x080fe20000410000 */
[-C--:B------:R-:W-:Y:S01]  /*89d0*/  FMUL.FTZ R148, R148, R61.reuse ;  /* 0x0000003d94947220 */ /* 0x080fe20000410000 */
[-C--:B------:R-:W-:Y:S01]  /*89e0*/  FMUL.FTZ R149, R149, R61.reuse ;  /* 0x0000003d95957220 */ /* 0x080fe20000410000 */
[----:B------:R-:W1:Y:S01]  /*89f0*/  LDSM.16.MT88.4 R16, [R214+0xb000] ;  /* 0x00b00000d610783b */ /* 0x000e620000004200 */
[-C--:B------:R-:W-:Y:S01]  /*8a00*/  FMUL.FTZ R136, R136, R61.reuse ;  /* 0x0000003d88887220 */ /* 0x080fe20000410000 */
[-C--:B------:R-:W-:Y:S01]  /*8a10*/  FMUL.FTZ R137, R137, R61.reuse ;  /* 0x0000003d89897220 */ /* 0x080fe20000410000 */
[----:B------:R-:W-:Y:S01]  /*8a20*/  MUFU.EX2 R165, R165 ;  /* 0x000000a500a57308 */ /* 0x000fe20000000800 */
[-C--:B----4-:R-:W-:Y:S01]  /*8a30*/  FMUL.FTZ R158, R158, R58.reuse ;  /* 0x0000003a9e9e7220 */ /* 0x090fe20000410000 */
        /* <DEDUP_REMOVED lines=21> */
[----:B------:R-:W-:Y:S01]  /*8b90*/  HMMA.16816.F32.BF16 R148, R4, R14, R148 ;  /* 0x0000000e0494723c */ /* 0x000fe20000041894 */
[----:B------:R-:W2:Y:S01]  /*8ba0*/  LDSM.16.MT88.4 R12, [R212+0xb000] ;  /* 0x00b00000d40c783b */ /* 0x000ea20000004200 */
[-C--:B------:R-:W-:Y:S01]  /*8bb0*/  FMUL.FTZ R119, R119, R58.reuse ;  /* 0x0000003a77777220 */ /* 0x080fe20000410000 */
[-C--:B------:R-:W-:Y:S01]  /*8bc0*/  FMUL.FTZ R126, R126, R58.reuse ;  /* 0x0000003a7e7e7220 */ /* 0x080fe20000410000 */
[-C--:B------:R-:W-:Y:S01]  /*8bd0*/  FMUL.FTZ R127, R127, R58.reuse ;  /* 0x0000003a7f7f7220 */ /* 0x080fe20000410000 */
[-C--:B------:R-:W-:Y:S01]  /*8be0*/  FMUL.FTZ R130, R130, R58.reuse ;  /* 0x0000003a82827220 */ /* 0x080fe20000410000 */
[----:B------:R-:W-:Y:S01]  /*8bf0*/  FMUL.FTZ R131, R131, R58 ;  /* 0x0000003a83837220 */ /* 0x000fe20000410000 */
[C---:B------:R-:W-:Y:S01]  /*8c00*/  HMMA.16816.F32.BF16 R72, R8.reuse, R28, R72 ;  /* 0x0000001c0848723c */ /* 0x040fe20000041848 */
[----:B------:R-:W-:Y:S01]  /*8c10*/  MUFU.EX2 R193, R193 ;  /* 0x000000c100c17308 */ /* 0x000fe20000000800 */
[-C--:B------:R-:W-:Y:S01]  /*8c20*/  FMUL.FTZ R68, R68, R61.reuse ;  /* 0x0000003d44447220 */ /* 0x080fe20000410000 */
[-C--:B------:R-:W-:Y:S01]  /*8c30*/  FMUL.FTZ R69, R69, R61.reuse ;  /* 0x0000003d45457220 */ /* 0x080fe20000410000 */
[-C--:B------:R-:W-:Y:S01]  /*8c40*/  FMUL.FTZ R80, R80, R61.reuse ;  /* 0x0000003d50507220 */ /* 0x080fe20000410000 */
[-C--:B------:R-:W-:Y:S01]  /*8c50*/  FMUL.FTZ R81, R81, R61.reuse ;  /* 0x0000003d51517220 */ /* 0x080fe20000410000 */
[C---:B------:R-:W-:Y:S01]  /*8c60*/  HMMA.16816.F32.BF16 R76, R8.reuse, R30, R76 ;  /* 0x0000001e084c723c */ /* 0x040fe2000004184c */
[-C--:B------:R-:W-:Y:S01]  /*8c70*/  FMUL.FTZ R84, R84, R61.reuse ;  /* 0x0000003d54547220 */ /* 0x080fe20000410000 */
[-C--:B------:R-:W-:Y:S01]  /*8c80*/  FMUL.FTZ R85, R85, R61.reuse ;  /* 0x0000003d55557220 */ /* 0x080fe20000410000 */
[----:B------:R-:W-:Y:S01]  /*8c90*/  MUFU.EX2 R191, R191 ;  /* 0x000000bf00bf7308 */ /* 0x000fe20000000800 */
        /* <DEDUP_REMOVED lines=9> */
[-C--:B------:R-:W-:Y:S01]  /*8d30*/  FMUL.FTZ R146, R146, R60.reuse ;  /* 0x0000003c92927220 */ /* 0x080fe20000410000 */
[-C--:B------:R-:W-:Y:S01]  /*8d40*/  FMUL.FTZ R147, R147, R60.reuse ;  /* 0x0000003c93937220 */ /* 0x080fe20000410000 */
[-C--:B------:R-:W-:Y:S01]  /*8d50*/  FMUL.FTZ R104, R104, R61.reuse ;  /* 0x0000003d68687220 */ /* 0x080fe20000410000 */
[-C--:B------:R-:W-:Y:S01]  /*8d60*/  FMUL.FTZ R105, R105, R61.reuse ;  /* 0x0000003d69697220 */ /* 0x080fe20000410000 */
[-C--:B------:R-:W-:Y:S01]  /*8d70*/  FMUL.FTZ R106, R106, R60.reuse ;  /* 0x0000003c6a6a7220 */ /* 0x080fe20000410000 */
        /* <DEDUP_REMOVED lines=12> */
[C---:B-1----:R-:W-:Y:S01]  /*8e40*/  HMMA.16816.F32.BF16 R112, R8.reuse, R16, R112 ;  /* 0x000000100870723c */ /* 0x042fe20000041870 */
[-C--:B------:R-:W-:Y:S01]  /*8e50*/  FMUL.FTZ R123, R123, R60.reuse ;  /* 0x0000003c7b7b7220 */ /* 0x080fe20000410000 */
[-C--:B------:R-:W-:Y:S01]  /*8e60*/  FMUL.FTZ R132, R132, R61.reuse ;  /* 0x0000003d84847220 */ /* 0x080fe20000410000 */
[----:B------:R-:W-:Y:S01]  /*8e70*/  FMUL.FTZ R133, R133, R61 ;  /* 0x0000003d85857220 */ /* 0x000fe20000410000 */
[-C--:B------:R-:W-:Y:S01]  /*8e80*/  FMUL.FTZ R134, R134, R60.reuse ;  /* 0x0000003c86867220 */ /* 0x080fe20000410000 */
[----:B------:R-:W-:Y:S01]  /*8e90*/  FMUL.FTZ R135, R135, R60 ;  /* 0x0000003c87877220 */ /* 0x000fe20000410000 */
[C---:B------:R-:W-:Y:S01]  /*8ea0*/  HMMA.16816.F32.BF16 R116, R8.reuse, R18, R116 ;  /* 0x000000120874723c */ /* 0x040fe20000041874 */
[----:B------:R-:W-:Y:S01]  /*8eb0*/  LOP3.LUT R34, R207, UR13, R34, 0x96, !PT ;  /* 0x0000000dcf227c12 */ /* 0x000fe2000f8e9622 */
[----:B------:R-:W-:Y:S01]  /*8ec0*/  FFMA.FTZ R197, R200, UR37, -R65 ;  /* 0x00000025c8c57c23 */ /* 0x000fe20008010841 */
[----:B------:R-:W-:Y:S01]  /*8ed0*/  FFMA.FTZ R207, R211, UR37, -R57 ;  /* 0x00000025d3cf7c23 */ /* 0x000fe20008010839 */
[----:B------:R-:W-:Y:S01]  /*8ee0*/  FFMA.FTZ R200, R248, UR37, -R65 ;  /* 0x00000025f8c87c23 */ /* 0x000fe20008010841 */
[----:B------:R-:W-:Y:S01]  /*8ef0*/  FFMA.FTZ R211, R247, UR37, -R57 ;  /* 0x00000025f7d37c23 */ /* 0x000fe20008010839 */
[C---:B--2---:R-:W-:Y:S01]  /*8f00*/  HMMA.16816.F32.BF16 R124, R8.reuse, R12, R124 ;  /* 0x0000000c087c723c */ /* 0x044fe2000004187c */
[----:B------:R-:W-:Y:S01]  /*8f10*/  IMAD.WIDE.U32 R34, R34, -0x2daee0ad, RZ ;  /* 0xd2511f5322227825 */ /* 0x000fe200078e00ff */
[----:B------:R-:W-:Y:S03]  /*8f20*/  MUFU.EX2 R197, R197 ;  /* 0x000000c500c57308 */ /* 0x000fe60000000800 */
[--C-:B------:R-:W-:Y:S01]  /*8f30*/  FFMA.FTZ R185, R185, UR37, -R67.reuse ;  /* 0x00000025b9b97c23 */ /* 0x100fe20008010843 */
[--C-:B------:R-:W-:Y:S01]  /*8f40*/  FFMA.FTZ R203, R203, UR37, -R67.reuse ;  /* 0x00000025cbcb7c23 */ /* 0x100fe20008010843 */
[----:B------:R-:W-:Y:S01]  /*8f50*/  IMAD.U32 R238, RZ, RZ, UR33 ;  /* 0x00000021ffee7e24 */ /* 0x000fe2000f8e00ff */
[----:B------:R-:W-:Y:S01]  /*8f60*/  HMMA.16816.F32.BF16 R128, R8, R14, R128 ;  /* 0x0000000e0880723c */ /* 0x000fe20000041880 */
[----:B------:R-:W-:Y:S01]  /*8f70*/  LOP3.LUT R32, R35, UR29, R32, 0x96, !PT ;  /* 0x0000001d23207c12 */ /* 0x000fe2000f8e9620 */
[--C-:B------:R-:W-:Y:S01]  /*8f80*/  FFMA.FTZ R204, R204, UR37, -R67.reuse ;  /* 0x00000025cccc7c23 */ /* 0x100fe20008010843 */
[----:B------:R-:W-:Y:S01]  /*8f90*/  FFMA.FTZ R196, R196, UR37, -R67 ;  /* 0x00000025c4c47c23 */ /* 0x000fe20008010843 */
[----:B------:R-:W-:Y:S01]  /*8fa0*/  MUFU.EX2 R200, R200 ;  /* 0x000000c800c87308 */ /* 0x000fe20000000800 */
[----:B------:R-:W-:Y:S01]  /*8fb0*/  LOP3.LUT R238, R239, UR4, R238, 0x96, !PT ;  /* 0x00000004efee7c12 */ /* 0x000fe2000f8e96ee */
[----:B------:R-:W-:Y:S01]  /*8fc0*/  HMMA.16816.F32.BF16 R136, R4, R12, R136 ;  /* 0x0000000c0488723c */ /* 0x000fe20000041888 */
[----:B------:R-:W-:Y:S01]  /*8fd0*/  IMAD.WIDE.U32 R8, R33, -0x2daee0ad, RZ ;  /* 0xd2511f5321087825 */ /* 0x000fe200078e00ff */
[----:B------:R-:W-:-:S03]  /*8fe0*/  LOP3.LUT R33, R32, 0xffff, RZ, 0xc0, !PT ;  /* 0x0000ffff20217812 */ /* 0x000fc600078ec0ff */
[--C-:B------:R-:W-:Y:S01]  /*8ff0*/  FFMA.FTZ R174, R174, UR37, -R67.reuse ;  /* 0x00000025aeae7c23 */ /* 0x100fe20008010843 */
[--C-:B------:R-:W-:Y:S01]  /*9000*/  FFMA.FTZ R173, R173, UR37, -R67.reuse ;  /* 0x00000025adad7c23 */ /* 0x100fe20008010843 */
[----:B------:R-:W-:Y:S01]  /*9010*/  FFMA.FTZ R172, R172, UR37, -R67 ;  /* 0x00000025acac7c23 */ /* 0x000fe20008010843 */
[----:B------:R-:W-:Y:S01]  /*9020*/  LOP3.LUT R10, R9, UR29, R192, 0x96, !PT ;  /* 0x0000001d090a7c12 */ /* 0x000fe2000f8e96c0 */
[----:B------:R-:W-:Y:S01]  /*9030*/  FFMA.FTZ R192, R199, UR37, -R184 ;  /* 0x00000025c7c07c23 */ /* 0x000fe200080108b8 */
[C---:B------:R-:W-:Y:S01]  /*9040*/  LOP3.LUT R9, R8.reuse, 0xffff, RZ, 0xc0, !PT ;  /* 0x0000ffff08097812 */ /* 0x040fe200078ec0ff */
[C---:B------:R-:W-:Y:S01]  /*9050*/  HMMA.16816.F32.BF16 R68, R4.reuse, R28, R68 ;  /* 0x0000001c0444723c */ /* 0x040fe20000041844 */
[----:B------:R-:W-:Y:S01]  /*9060*/  LOP3.LUT R11, R8, 0xff, RZ, 0xc0, !PT ;  /* 0x000000ff080b7812 */ /* 0x000fe200078ec0ff */
[----:B------:R-:W-:Y:S01]  /*9070*/  FFMA.FTZ R199, R202, UR37, -R65 ;  /* 0x00000025cac77c23 */ /* 0x000fe20008010841 */
[--C-:B------:R-:W-:Y:S01]  /*9080*/  SHF.R.U32.HI R12, RZ, 0x10, R8.reuse ;  /* 0x00000010ff0c7819 */ /* 0x100fe20000011608 */
[----:B------:R-:W1:Y:S01]  /*9090*/  MUFU.EX2 R192, R192 ;  /* 0x000000c000c07308 */ /* 0x000e620000000800 */
[----:B------:R-:W-:Y:S01]  /*90a0*/  SHF.R.U32.HI R9, RZ, 0x8, R9 ;  /* 0x00000008ff097819 */ /* 0x000fe20000011609 */
[C---:B------:R-:W-:Y:S01]  /*90b0*/  HMMA.16816.F32.BF16 R80, R4.reuse, R30, R80 ;  /* 0x0000001e0450723c */ /* 0x040fe20000041850 */
[----:B------:R-:W-:Y:S01]  /*90c0*/  SHF.R.U32.HI R8, RZ, 0x18, R8 ;  /* 0x00000018ff087819 */ /* 0x000fe20000011608 */
[----:B------:R-:W-:Y:S01]  /*90d0*/  FFMA.FTZ R202, R252, UR37, -R65 ;  /* 0x00000025fcca7c23 */ /* 0x000fe20008010841 */
[----:B------:R-:W-:Y:S01]  /*90e0*/  PRMT R11, R11, 0x5410, R9 ;  /* 0x000054100b0b7816 */ /* 0x000fe20000000009 */
[----:B------:R-:W-:Y:S01]  /*90f0*/  FFMA.FTZ R66, R66, UR37, -R67 ;  /* 0x0000002542427c23 */ /* 0x000fe20008010843 */
[----:B------:R-:W-:Y:S01]  /*9100*/  LOP3.LUT R12, R12, 0xff, RZ, 0xc0, !PT ;  /* 0x000000ff0c0c7812 */ /* 0x000fe200078ec0ff */
[C---:B------:R-:W-:Y:S01]  /*9110*/  HMMA.16816.F32.BF16 R84, R4.reuse, R24, R84 ;  /* 0x000000180454723c */ /* 0x040fe20000041854 */
[----:B------:R-:W-:Y:S01]  /*9120*/  LOP3.LUT R9, R10, 0xffff, RZ, 0xc0, !PT ;  /* 0x0000ffff0a097812 */ /* 0x000fe200078ec0ff */
[----:B------:R-:W-:Y:S01]  /*9130*/  MUFU.EX2 R199, R199 ;  /* 0x000000c700c77308 */ /* 0x000fe20000000800 */
[----:B------:R-:W-:Y:S01]  /*9140*/  PRMT R8, R12, 0x5410, R8 ;  /* 0x000054100c087816 */ /* 0x000fe20000000008 */
[----:B------:R-:W-:Y:S01]  /*9150*/  FFMA.FTZ R50, R232, R61, R50 ;  /* 0x0000003de8327223 */ /* 0x000fe20000010032 */
[----:B------:R-:W-:Y:S01]  /*9160*/  SHF.R.U32.HI R9, RZ, 0x8, R9 ;  /* 0x00000008ff097819 */ /* 0x000fe20000011609 */
[C---:B------:R-:W-:Y:S01]  /*9170*/  HMMA.16816.F32.BF16 R96, R4.reuse, R26, R96 ;  /* 0x0000001a0460723c */ /* 0x040fe20000041860 */
[----:B------:R-:W-:Y:S01]  /*9180*/  LOP3.LUT R12, R10, 0xff, RZ, 0xc0, !PT ;  /* 0x000000ff0a0c7812 */ /* 0x000fe200078ec0ff */
[----:B------:R-:W2:Y:S01]  /*9190*/  LDSM.16.MT88.4 R24, [R214+0x9400] ;  /* 0x00940000d618783b */ /* 0x000ea20000004200 */
[--C-:B------:R-:W-:Y:S01]  /*91a0*/  HSET2.LE.AND R11, R11, R62.reuse, PT ;  /* 0x0000003e0b0b7233 */ /* 0x100fe20003803000 */
[----:B------:R-:W-:Y:S01]  /*91b0*/  MUFU.EX2 R202, R202 ;  /* 0x000000ca00ca7308 */ /* 0x000fe20000000800 */
[----:B------:R-:W-:Y:S01]  /*91c0*/  PRMT R9, R12, 0x5410, R9 ;  /* 0x000054100c097816 */ /* 0x000fe20000000009 */
[C---:B------:R-:W-:Y:S01]  /*91d0*/  HMMA.16816.F32.BF16 R144, R4.reuse, R20, R144 ;  /* 0x000000140490723c */ /* 0x040fe20000041890 */
[----:B------:R-:W-:Y:S01]  /*91e0*/  SHF.R.U32.HI R12, RZ, 0x10, R10 ;  /* 0x00000010ff0c7819 */ /* 0x000fe2000001160a */
[----:B------:R-:W-:Y:S01]  /*91f0*/  FFMA.FTZ R46, R231, R60, R46 ;  /* 0x0000003ce72e7223 */ /* 0x000fe2000001002e */
[----:B------:R-:W-:Y:S01]  /*9200*/  SHF.R.U32.HI R10, RZ, 0x18, R10 ;  /* 0x00000018ff0a7819 */ /* 0x000fe2000001160a */
[----:B------:R-:W-:Y:S01]  /*9210*/  FFMA.FTZ R42, R230, R59, R42 ;  /* 0x0000003be62a7223 */ /* 0x000fe2000001002a */
[----:B------:R-:W-:Y:S01]  /*9220*/  LOP3.LUT R12, R12, 0xff, RZ, 0xc0, !PT ;  /* 0x000000ff0c0c7812 */ /* 0x000fe200078ec0ff */
[C---:B------:R-:W-:Y:S01]  /*9230*/  HMMA.16816.F32.BF16 R104, R4.reuse, R22, R104 ;  /* 0x000000160468723c */ /* 0x040fe20000041868 */
[--C-:B------:R-:W-:Y:S01]  /*9240*/  HSET2.LE.AND R8, R8, R62.reuse, PT ;  /* 0x0000003e08087233 */ /* 0x100fe20003803000 */
[----:B------:R-:W3:Y:S01]  /*9250*/  LDSM.16.MT88.4 R20, [R212+0x9400] ;  /* 0x00940000d414783b */ /* 0x000ee20000004200 */
[----:B------:R-:W-:Y:S01]  /*9260*/  PRMT R10, R12, 0x5410, R10 ;  /* 0x000054100c0a7816 */ /* 0x000fe2000000000a */
[----:B------:R-:W-:Y:S01]  /*9270*/  MUFU.EX2 R206, R206 ;  /* 0x000000ce00ce7308 */ /* 0x000fe20000000800 */
[--C-:B------:R-:W-:Y:S01]  /*9280*/  HSET2.LE.AND R9, R9, R62.reuse, PT ;  /* 0x0000003e09097233 */ /* 0x100fe20003803000 */
[C---:B------:R-:W-:Y:S01]  /*9290*/  HMMA.16816.F32.BF16 R108, R4.reuse, R16, R108 ;  /* 0x00000010046c723c */ /* 0x040fe2000004186c */
[----:B-1----:R-:W-:Y:S01]  /*92a0*/  F2FP.BF16.F32.PACK_AB R30, R192, R193 ;  /* 0x000000c1c01e723e */ /* 0x002fe200000010ff */
[----:B------:R-:W-:Y:S01]  /*92b0*/  FFMA.FTZ R52, R227, R58, R52 ;  /* 0x0000003ae3347223 */ /* 0x000fe20000010034 */
[----:B------:R-:W-:Y:S01]  /*92c0*/  HSET2.LE.AND R10, R10, R62, PT ;  /* 0x0000003e0a0a7233 */ /* 0x000fe20003803000 */
[----:B------:R-:W-:Y:S01]  /*92d0*/  FADD.FTZ R50, R49, R50 ;  /* 0x0000003231327221 */ /* 0x000fe20000010000 */
[----:B------:R-:W-:Y:S01]  /*92e0*/  F2FP.BF16.F32.PACK_AB R31, R167, R168 ;  /* 0x000000a8a71f723e */ /* 0x000fe200000010ff */
[C---:B------:R-:W-:Y:S01]  /*92f0*/  HMMA.16816.F32.BF16 R120, R4.reuse, R18, R120 ;  /* 0x000000120478723c */ /* 0x040fe20000041878 */
[----:B------:R-:W-:Y:S01]  /*9300*/  F2FP.BF16.F32.PACK_AB R28, R165, R166 ;  /* 0x000000a6a51c723e */ /* 0x000fe200000010ff */
[----:B------:R-:W1:Y:S01]  /*9310*/  LDSM.16.MT88.4 R16, [R214+0xa400] ;  /* 0x00a40000d610783b */ /* 0x000e620000004200 */
[----:B------:R-:W-:Y:S01]  /*9320*/  F2FP.BF16.F32.PACK_AB R29, R189, R191 ;  /* 0x000000bfbd1d723e */ /* 0x000fe200000010ff */
[----:B------:R-:W-:Y:S01]  /*9330*/  MUFU.EX2 R207, R207 ;  /* 0x000000cf00cf7308 */ /* 0x000fe20000000800 */
[----:B------:R-:W-:Y:S01]  /*9340*/  LOP3.LUT R30, R11, R30, RZ, 0xc0, !PT ;  /* 0x0000001e0b1e7212 */ /* 0x000fe200078ec0ff */
[----:B------:R-:W-:Y:S01]  /*9350*/  HMMA.16816.F32.BF16 R132, R4, R14, R132 ;  /* 0x0000000e0484723c */ /* 0x000fe20000041884 */
[----:B------:R-:W-:Y:S01]  /*9360*/  LOP3.LUT R31, R8, R31, RZ, 0xc0, !PT ;  /* 0x0000001f081f7212 */ /* 0x000fe200078ec0ff */
[----:B------:R-:W4:Y:S01]  /*9370*/  LDSM.16.MT88.4 R12, [R212+0xa400] ;  /* 0x00a40000d40c783b */ /* 0x000f220000004200 */
[----:B------:R-:W-:Y:S01]  /*9380*/  LOP3.LUT R28, R9, R28, RZ, 0xc0, !PT ;  /* 0x0000001c091c7212 */ /* 0x000fe200078ec0ff */
[----:B------:R-:W-:Y:S01]  /*9390*/  FADD.FTZ R46, R45, R46 ;  /* 0x0000002e2d2e7221 */ /* 0x000fe20000010000 */
[----:B------:R-:W-:Y:S01]  /*93a0*/  LOP3.LUT R29, R10, R29, RZ, 0xc0, !PT ;  /* 0x0000001d0a1d7212 */ /* 0x000fe200078ec0ff */
[----:B------:R-:W-:Y:S01]  /*93b0*/  LDSM.16.MT88.4 R4, [R212+0xb400] ;  /* 0x00b40000d404783b */ /* 0x000fe20000004200 */
[----:B------:R-:W5:Y:S01]  /*93c0*/  MUFU.EX2 R201, R201 ;  /* 0x000000c900c97308 */ /* 0x000f620000000800 */
[----:B------:R-:W-:Y:S01]  /*93d0*/  SHF.R.U32.HI R33, RZ, 0x8, R33 ;  /* 0x00000008ff217819 */ /* 0x000fe20000011621 */
[----:B------:R-:W-:Y:S01]  /*93e0*/  FADD.FTZ R42, R41, R42 ;  /* 0x0000002a292a7221 */ /* 0x000fe20000010000 */
[----:B------:R-:W4:Y:S01]  /*93f0*/  LDSM.16.MT88.4 R8, [R214+0xb400] ;  /* 0x00b40000d608783b */ /* 0x000f220000004200 */
[----:B------:R-:W-:Y:S01]  /*9400*/  FADD.FTZ R52, R56, R52 ;  /* 0x0000003438347221 */ /* 0x000fe20000010000 */
[C---:B--2---:R-:W-:Y:S01]  /*9410*/  HMMA.16816.F32.BF16 R156, R28.reuse, R24, R156 ;  /* 0x000000181c9c723c */ /* 0x044fe2000004189c */
[----:B------:R-:W-:Y:S01]  /*9420*/  FADD.FTZ R50, R48, R50 ;  /* 0x0000003230327221 */ /* 0x000fe20000010000 */
[----:B------:R-:W-:Y:S01]  /*9430*/  FADD.FTZ R46, R44, R46 ;  /* 0x0000002e2c2e7221 */ /* 0x000fe20000010000 */
[----:B------:R-:W2:Y:S01]  /*9440*/  MUFU.EX2 R211, R211 ;  /* 0x000000d300d37308 */ /* 0x000ea20000000800 */
[----:B------:R-:W-:Y:S01]  /*9450*/  FADD.FTZ R42, R40, R42 ;  /* 0x0000002a282a7221 */ /* 0x000fe20000010000 */
[----:B------:R-:W-:Y:S01]  /*9460*/  FADD.FTZ R52, R55, R52 ;  /* 0x0000003437347221 */ /* 0x000fe20000010000 */
[C---:B------:R-:W-:Y:S01]  /*9470*/  HMMA.16816.F32.BF16 R152, R28.reuse, R26, R152 ;  /* 0x0000001a1c98723c */ /* 0x040fe20000041898 */
[----:B------:R-:W-:Y:S01]  /*9480*/  FADD.FTZ R50, R47, R50 ;  /* 0x000000322f327221 */ /* 0x000fe20000010000 */
[----:B------:R-:W-:Y:S01]  /*9490*/  FADD.FTZ R46, R43, R46 ;  /* 0x0000002e2b2e7221 */ /* 0x000fe20000010000 */
[----:B------:R-:W-:Y:S01]  /*94a0*/  FADD.FTZ R42, R39, R42 ;  /* 0x0000002a272a7221 */ /* 0x000fe20000010000 */
[----:B------:R-:W-:Y:S01]  /*94b0*/  FADD.FTZ R52, R54, R52 ;  /* 0x0000003436347221 */ /* 0x000fe20000010000 */
[----:B------:R-:W4:Y:S01]  /*94c0*/  MUFU.EX2 R185, R185 ;  /* 0x000000b900b97308 */ /* 0x000f220000000800 */
[C---:B---3--:R-:W-:Y:S01]  /*94d0*/  HMMA.16816.F32.BF16 R72, R28.reuse, R20, R72 ;  /* 0x000000141c48723c */ /* 0x048fe20000041848 */
[----:B------:R-:W-:Y:S01]  /*94e0*/  FADD.FTZ R50, R197, R50 ;  /* 0x00000032c5327221 */ /* 0x000fe20000010000 */
[----:B-----5:R-:W-:Y:S01]  /*94f0*/  FADD.FTZ R46, R201, R46 ;  /* 0x0000002ec92e7221 */ /* 0x020fe20000010000 */
[----:B------:R-:W-:Y:S01]  /*9500*/  FADD.FTZ R42, R166, R42 ;  /* 0x0000002aa62a7221 */ /* 0x000fe20000010000 */
[----:B------:R-:W-:Y:S01]  /*9510*/  FADD.FTZ R52, R191, R52 ;  /* 0x00000034bf347221 */ /* 0x000fe20000010000 */
[----:B------:R-:W-:Y:S01]  /*9520*/  FADD.FTZ R50, R199, R50 ;  /* 0x00000032c7327221 */ /* 0x000fe20000010000 */
[C---:B------:R-:W-:Y:S01]  /*9530*/  HMMA.16816.F32.BF16 R76, R28.reuse, R22, R76 ;  /* 0x000000161c4c723c */ /* 0x040fe2000004184c */
[----:B------:R-:W3:Y:S01]  /*9540*/  MUFU.EX2 R203, R203 ;  /* 0x000000cb00cb7308 */ /* 0x000ee20000000800 */
[----:B--2---:R-:W-:Y:S01]  /*9550*/  FADD.FTZ R46, R211, R46 ;  /* 0x0000002ed32e7221 */ /* 0x004fe20000010000 */
[----:B------:R-:W-:Y:S01]  /*9560*/  FADD.FTZ R42, R165, R42 ;  /* 0x0000002aa52a7221 */ /* 0x000fe20000010000 */
[----:B------:R-:W-:Y:S01]  /*9570*/  FADD.FTZ R52, R189, R52 ;  /* 0x00000034bd347221 */ /* 0x000fe20000010000 */
[----:B------:R-:W-:Y:S01]  /*9580*/  FFMA.FTZ R67, R170, UR37, -R65 ;  /* 0x00000025aa437c23 */ /* 0x000fe20008010841 */
[C---:B-1----:R-:W-:Y:S01]  /*9590*/  HMMA.16816.F32.BF16 R88, R28.reuse, R16, R88 ;  /* 0x000000101c58723c */ /* 0x042fe20000041858 */
[--C-:B------:R-:W-:Y:S01]  /*95a0*/  FFMA.FTZ R53, R53, UR37, -R57.reuse ;  /* 0x0000002535357c23 */ /* 0x100fe20008010839 */
[----:B------:R-:W-:Y:S01]  /*95b0*/  FADD.FTZ R50, R200, R50 ;  /* 0x00000032c8327221 */ /* 0x000fe20000010000 */
[----:B------:R-:W1:Y:S01]  /*95c0*/  MUFU.EX2 R204, R204 ;  /* 0x000000cc00cc7308 */ /* 0x000e620000000800 */
[----:B------:R-:W-:Y:S01]  /*95d0*/  FADD.FTZ R46, R206, R46 ;  /* 0x0000002ece2e7221 */ /* 0x000fe20000010000 */
[----:B------:R-:W-:Y:S01]  /*95e0*/  FADD.FTZ R42, R193, R42 ;  /* 0x0000002ac12a7221 */ /* 0x000fe20000010000 */
[C---:B------:R-:W-:Y:S01]  /*95f0*/  HMMA.16816.F32.BF16 R92, R28.reuse, R18, R92 ;  /* 0x000000121c5c723c */ /* 0x040fe2000004185c */
[----:B------:R-:W-:Y:S01]  /*9600*/  FADD.FTZ R52, R168, R52 ;  /* 0x00000034a8347221 */ /* 0x000fe20000010000 */
[----:B------:R-:W-:Y:S01]  /*9610*/  FFMA.FTZ R57, R37, UR37, -R57 ;  /* 0x0000002525397c23 */ /* 0x000fe20008010839 */
[----:B------:R-:W-:Y:S01]  /*9620*/  FADD.FTZ R50, R202, R50 ;  /* 0x00000032ca327221 */ /* 0x000fe20000010000 */
[----:B------:R-:W-:Y:S01]  /*9630*/  FADD.FTZ R46, R207, R46 ;  /* 0x0000002ecf2e7221 */ /* 0x000fe20000010000 */
[----:B------:R-:W2:Y:S01]  /*9640*/  MUFU.EX2 R196, R196 ;  /* 0x000000c400c47308 */ /* 0x000ea20000000800 */
[----:B----4-:R-:W-:Y:S01]  /*9650*/  HMMA.16816.F32.BF16 R140, R28, R12, R140 ;  /* 0x0000000c1c8c723c */ /* 0x010fe2000004188c */
[----:B------:R-:W-:Y:S01]  /*9660*/  FADD.FTZ R42, R192, R42 ;  /* 0x0000002ac02a7221 */ /* 0x000fe20000010000 */
[----:B------:R-:W-:Y:S01]  /*9670*/  FADD.FTZ R52, R167, R52 ;  /* 0x00000034a7347221 */ /* 0x000fe20000010000 */
[----:B------:R-:W-:Y:S01]  /*9680*/  PLOP3.LUT P0, PT, PT, PT, UP0, 0x80, 0x0 ;  /* 0x000000000000781c */ /* 0x000fe20003f0f008 */
[----:B------:R-:W-:-:S02]  /*9690*/  IMAD.MOV.U32 R167, RZ, RZ, R208 ;  /* 0x000000ffffa77224 */ /* 0x000fc400078e00d0 */
[C---:B------:R-:W-:Y:S01]  /*96a0*/  HMMA.16816.F32.BF16 R100, R28.reuse, R14, R100 ;  /* 0x0000000e1c64723c */ /* 0x040fe20000041864 */
[----:B------:R-:W-:Y:S01]  /*96b0*/  MUFU.EX2 R178, R178 ;  /* 0x000000b200b27308 */ /* 0x000fe20000000800 */
[----:B------:R-:W-:Y:S01]  /*96c0*/  FADD.FTZ R52, R185, R52 ;  /* 0x00000034b9347221 */ /* 0x000fe20000010000 */
[----:B------:R-:W-:Y:S02]  /*96d0*/  IMAD.MOV.U32 R168, RZ, RZ, R209 ;  /* 0x000000ffffa87224 */ /* 0x000fe400078e00d1 */
[----:B------:R-:W-:Y:S01]  /*96e0*/  IMAD.MOV.U32 R165, RZ, RZ, R0 ;  /* 0x000000ffffa57224 */ /* 0x000fe200078e0000 */
[C---:B------:R-:W-:Y:S01]  /*96f0*/  HMMA.16816.F32.BF16 R112, R28.reuse, R8, R112 ;  /* 0x000000081c70723c */ /* 0x040fe20000041870 */
[----:B---3--:R-:W-:Y:S01]  /*9700*/  FADD.FTZ R52, R203, R52 ;  /* 0x00000034cb347221 */ /* 0x008fe20000010000 */
[----:B------:R-:W-:Y:S01]  /*9710*/  IMAD.MOV.U32 R166, RZ, RZ, R2 ;  /* 0x000000ffffa67224 */ /* 0x000fe200078e0002 */
[----:B------:R-:W-:Y:S02]  /*9720*/  MUFU.EX2 R177, R177 ;  /* 0x000000b100b17308 */ /* 0x000fe40000000800 */
[----:B-1----:R-:W-:Y:S01]  /*9730*/  FADD.FTZ R52, R204, R52 ;  /* 0x00000034cc347221 */ /* 0x002fe20000010000 */
[----:B------:R-:W-:Y:S03]  /*9740*/  HMMA.16816.F32.BF16 R116, R28, R10, R116 ;  /* 0x0000000a1c74723c */ /* 0x000fe60000041874 */
[----:B--2---:R-:W-:-:S02]  /*9750*/  FADD.FTZ R52, R196, R52 ;  /* 0x00000034c4347221 */ /* 0x004fc40000010000 */
[----:B------:R-:W-:Y:S01]  /*9760*/  MUFU.EX2 R180, R180 ;  /* 0x000000b400b47308 */ /* 0x000fe20000000800 */
[C---:B------:R-:W-:Y:S06]  /*9770*/  HMMA.16816.F32.BF16 R124, R28.reuse, R4, R124 ;  /* 0x000000041c7c723c */ /* 0x040fec000004187c */
[----:B------:R-:W-:Y:S01]  /*9780*/  HMMA.16816.F32.BF16 R128, R28, R6, R128 ;  /* 0x000000061c80723c */ /* 0x000fe20000041880 */
[----:B------:R-:W1:Y:S06]  /*9790*/  MUFU.EX2 R164, R164 ;  /* 0x000000a400a47308 */ /* 0x000e6c0000000800 */
[----:B------:R-:W-:-:S02]  /*97a0*/  SHF.R.U32.HI R28, RZ, 0x10, R34 ;  /* 0x00000010ff1c7819 */ /* 0x000fc40000011622 */
[----:B------:R-:W-:Y:S01]  /*97b0*/  LOP3.LUT R30, R34, 0xffff, RZ, 0xc0, !PT ;  /* 0x0000ffff221e7812 */ /* 0x000fe200078ec0ff */
[----:B------:R-:W2:Y:S01]  /*97c0*/  MUFU.EX2 R171, R171 ;  /* 0x000000ab00ab7308 */ /* 0x000ea20000000800 */
[----:B------:R-:W-:Y:S02]  /*97d0*/  SHF.R.U32.HI R29, RZ, 0x18, R34 ;  /* 0x00000018ff1d7819 */ /* 0x000fe40000011622 */
[----:B------:R-:W-:Y:S02]  /*97e0*/  LOP3.LUT R28, R28, 0xff, RZ, 0xc0, !PT ;  /* 0x000000ff1c1c7812 */ /* 0x000fe400078ec0ff */
[----:B------:R-:W-:Y:S02]  /*97f0*/  LOP3.LUT R31, R34, 0xff, RZ, 0xc0, !PT ;  /* 0x000000ff221f7812 */ /* 0x000fe400078ec0ff */
[----:B------:R-:W-:Y:S01]  /*9800*/  SHF.R.U32.HI R30, RZ, 0x8, R30 ;  /* 0x00000008ff1e7819 */ /* 0x000fe2000001161e */
[----:B------:R-:W3:Y:S01]  /*9810*/  MUFU.EX2 R169, R169 ;  /* 0x000000a900a97308 */ /* 0x000ee20000000800 */
[----:B------:R-:W-:Y:S01]  /*9820*/  PRMT R29, R28, 0x5410, R29 ;  /* 0x000054101c1d7816 */ /* 0x000fe2000000001d */
[----:B-1----:R-:W-:Y:S01]  /*9830*/  FADD.FTZ R50, R164, R50 ;  /* 0x00000032a4327221 */ /* 0x002fe20000010000 */
[----:B------:R-:W-:-:S02]  /*9840*/  SHF.R.U32.HI R28, RZ, 0x10, R32 ;  /* 0x00000010ff1c7819 */ /* 0x000fc40000011620 */
[----:B------:R-:W-:Y:S02]  /*9850*/  PRMT R31, R31, 0x5410, R30 ;  /* 0x000054101f1f7816 */ /* 0x000fe4000000001e */
[----:B------:R-:W-:Y:S01]  /*9860*/  LOP3.LUT R30, R32, 0xff, RZ, 0xc0, !PT ;  /* 0x000000ff201e7812 */ /* 0x000fe200078ec0ff */
[----:B------:R-:W1:Y:S01]  /*9870*/  MUFU.EX2 R179, R179 ;  /* 0x000000b300b37308 */ /* 0x000e620000000800 */
[----:B------:R-:W-:Y:S01]  /*9880*/  SHF.R.U32.HI R32, RZ, 0x18, R32 ;  /* 0x00000018ff207819 */ /* 0x000fe20000011620 */
[----:B--2---:R-:W-:Y:S01]  /*9890*/  FADD.FTZ R50, R171, R50 ;  /* 0x00000032ab327221 */ /* 0x004fe20000010000 */
[----:B------:R-:W-:Y:S02]  /*98a0*/  LOP3.LUT R28, R28, 0xff, RZ, 0xc0, !PT ;  /* 0x000000ff1c1c7812 */ /* 0x000fe400078ec0ff */
[----:B------:R-:W-:Y:S01]  /*98b0*/  PRMT R30, R30, 0x5410, R33 ;  /* 0x000054101e1e7816 */ /* 0x000fe20000000021 */
[----:B------:R-:W-:Y:S01]  /*98c0*/  FADD.FTZ R50, R176, R50 ;  /* 0x00000032b0327221 */ /* 0x000fe20000010000 */
[----:B------:R-:W-:Y:S01]  /*98d0*/  PRMT R28, R28, 0x5410, R32 ;  /* 0x000054101c1c7816 */ /* 0x000fe20000000020 */
[----:B------:R-:W-:Y:S01]  /*98e0*/  MUFU.EX2 R175, R175 ;  /* 0x000000af00af7308 */ /* 0x000fe20000000800 */
[--C-:B------:R-:W-:Y:S01]  /*98f0*/  HSET2.LE.AND R31, R31, R62.reuse, PT ;  /* 0x0000003e1f1f7233 */ /* 0x100fe20003803000 */
[----:B---3--:R-:W-:Y:S01]  /*9900*/  FADD.FTZ R46, R169, R46 ;  /* 0x0000002ea92e7221 */ /* 0x008fe20000010000 */
[--C-:B------:R-:W-:Y:S01]  /*9910*/  HSET2.LE.AND R29, R29, R62.reuse, PT ;  /* 0x0000003e1d1d7233 */ /* 0x100fe20003803000 */
[----:B------:R-:W-:Y:S01]  /*9920*/  FADD.FTZ R50, R178, R50 ;  /* 0x00000032b2327221 */ /* 0x000fe20000010000 */
[----:B------:R-:W-:-:S02]  /*9930*/  HSET2.LE.AND R30, R30, R62, PT ;  /* 0x0000003e1e1e7233 */ /* 0x000fc40003803000 */
[----:B------:R-:W-:Y:S01]  /*9940*/  HSET2.LE.AND R28, R28, R62, PT ;  /* 0x0000003e1c1c7233 */ /* 0x000fe20003803000 */
[----:B------:R-:W-:Y:S01]  /*9950*/  MUFU.EX2 R181, R181 ;  /* 0x000000b500b57308 */ /* 0x000fe20000000800 */
[----:B------:R-:W-:Y:S01]  /*9960*/  F2FP.BF16.F32.PACK_AB R34, R202, R200 ;  /* 0x000000c8ca22723e */ /* 0x000fe200000010ff */
[----:B-1----:R-:W-:Y:S01]  /*9970*/  FADD.FTZ R46, R179, R46 ;  /* 0x0000002eb32e7221 */ /* 0x002fe20000010000 */
[----:B------:R-:W-:Y:S02]  /*9980*/  F2FP.BF16.F32.PACK_AB R35, R207, R206 ;  /* 0x000000cecf23723e */ /* 0x000fe400000010ff */
[----:B------:R-:W-:Y:S01]  /*9990*/  F2FP.BF16.F32.PACK_AB R32, R199, R197 ;  /* 0x000000c5c720723e */ /* 0x000fe200000010ff */
[----:B------:R-:W-:Y:S01]  /*99a0*/  FADD.FTZ R46, R177, R46 ;  /* 0x0000002eb12e7221 */ /* 0x000fe20000010000 */
[----:B------:R-:W-:Y:S01]  /*99b0*/  F2FP.BF16.F32.PACK_AB R33, R211, R201 ;  /* 0x000000c9d321723e */ /* 0x000fe200000010ff */
[----:B------:R-:W-:Y:S01]  /*99c0*/  MUFU.EX2 R182, R182 ;  /* 0x000000b600b67308 */ /* 0x000fe20000000800 */
[----:B------:R-:W-:Y:S01]  /*99d0*/  LOP3.LUT R34, R31, R34, RZ, 0xc0, !PT ;  /* 0x000000221f227212 */ /* 0x000fe200078ec0ff */
[----:B------:R-:W-:Y:S01]  /*99e0*/  FADD.FTZ R46, R180, R46 ;  /* 0x0000002eb42e7221 */ /* 0x000fe20000010000 */
[----:B------:R-:W-:-:S02]  /*99f0*/  LOP3.LUT R35, R29, R35, RZ, 0xc0, !PT ;  /* 0x000000231d237212 */ /* 0x000fc400078ec0ff */
[----:B------:R-:W-:Y:S01]  /*9a00*/  LOP3.LUT R32, R30, R32, RZ, 0xc0, !PT ;  /* 0x000000201e207212 */ /* 0x000fe200078ec0ff */
[----:B------:R-:W-:Y:S01]  /*9a10*/  IMAD.WIDE.U32 R30, R238, -0x326172a9, RZ ;  /* 0xcd9e8d57ee1e7825 */ /* 0x000fe200078e00ff */
[----:B------:R-:W-:Y:S01]  /*9a20*/  LOP3.LUT R33, R28, R33, RZ, 0xc0, !PT ;  /* 0x000000211c217212 */ /* 0x000fe200078ec0ff */
[----:B------:R-:W-:Y:S03]  /*9a30*/  MUFU.EX2 R183, R183 ;  /* 0x000000b700b77308 */ /* 0x000fe60000000800 */
[----:B------:R-:W-:-:S03]  /*9a40*/  LOP3.LUT R236, R31, UR21, R236, 0x96, !PT ;  /* 0x000000151fec7c12 */ /* 0x000fc6000f8e96ec */
[C---:B------:R-:W-:Y:S02]  /*9a50*/  HMMA.16816.F32.BF16 R84, R32.reuse, R16, R84 ;  /* 0x000000102054723c */ /* 0x040fe40000041854 */
[----:B------:R-:W-:Y:S01]  /*9a60*/  IMAD.WIDE.U32 R236, R236, -0x2daee0ad, RZ ;  /* 0xd2511f53ecec7825 */ /* 0x000fe200078e00ff */
[----:B------:R-:W1:Y:S03]  /*9a70*/  MUFU.EX2 R174, R174 ;  /* 0x000000ae00ae7308 */ /* 0x000e660000000800 */
[C---:B------:R-:W-:Y:S01]  /*9a80*/  HMMA.16816.F32.BF16 R144, R32.reuse, R12, R144 ;  /* 0x0000000c2090723c */ /* 0x040fe20000041890 */
[----:B------:R-:W-:Y:S02]  /*9a90*/  LOP3.LUT R16, R195, UR19, R30, 0x96, !PT ;  /* 0x00000013c3107c12 */ /* 0x000fe4000f8e961e */
[----:B------:R-:W-:Y:S02]  /*9aa0*/  LOP3.LUT R198, R237, UR18, R198, 0x96, !PT ;  /* 0x00000012edc67c12 */ /* 0x000fe4000f8e96c6 */
[----:B------:R-:W2:Y:S01]  /*9ab0*/  MUFU.EX2 R173, R173 ;  /* 0x000000ad00ad7308 */ /* 0x000ea20000000800 */
[----:B------:R-:W-:Y:S01]  /*9ac0*/  IMAD.WIDE.U32 R16, R16, -0x2daee0ad, RZ ;  /* 0xd2511f5310107825 */ /* 0x000fe200078e00ff */
[----:B------:R-:W-:Y:S03]  /*9ad0*/  HMMA.16816.F32.BF16 R104, R32, R14, R104 ;  /* 0x0000000e2068723c */ /* 0x000fe60000041868 */
[----:B------:R-:W-:Y:S01]  /*9ae0*/  IMAD.WIDE.U32 R238, R198, -0x326172a9, RZ ;  /* 0xcd9e8d57c6ee7825 */ /* 0x000fe200078e00ff */
[----:B------:R-:W-:-:S03]  /*9af0*/  LOP3.LUT R236, R17, UR16, R236, 0x96, !PT ;  /* 0x0000001011ec7c12 */ /* 0x000fc6000f8e96ec */
[----:B------:R-:W-:Y:S01]  /*9b00*/  FFMA.FTZ R198, R251, UR37, -R184 ;  /* 0x00000025fbc67c23 */ /* 0x000fe200080108b8 */
[----:B------:R-:W-:Y:S01]  /*9b10*/  HMMA.16816.F32.BF16 R120, R32, R10, R120 ;  /* 0x0000000a2078723c */ /* 0x000fe20000041878 */
[----:B------:R-:W-:Y:S01]  /*9b20*/  IMAD.MOV.U32 R251, RZ, RZ, R31 ;  /* 0x000000fffffb7224 */ /* 0x000fe200078e001f */
[----:B------:R-:W-:Y:S01]  /*9b30*/  LOP3.LUT R195, R239, UR17, R194, 0x96, !PT ;  /* 0x00000011efc37c12 */ /* 0x000fe2000f8e96c2 */
[----:B------:R-:W-:-:S04]  /*9b40*/  IMAD.WIDE.U32 R236, R236, -0x326172a9, RZ ;  /* 0xcd9e8d57ecec7825 */ /* 0x000fc800078e00ff */
[--C-:B------:R-:W-:Y:S01]  /*9b50*/  FFMA.FTZ R194, R205, UR37, -R184.reuse ;  /* 0x00000025cdc27c23 */ /* 0x100fe200080108b8 */
[----:B------:R-:W-:Y:S01]  /*9b60*/  FFMA.FTZ R205, R210, UR37, -R184 ;  /* 0x00000025d2cd7c23 */ /* 0x000fe200080108b8 */
[----:B------:R-:W-:Y:S01]  /*9b70*/  HMMA.16816.F32.BF16 R108, R32, R8, R108 ;  /* 0x00000008206c723c */ /* 0x000fe2000004186c */
[----:B------:R-:W-:Y:S01]  /*9b80*/  IMAD.WIDE.U32 R12, R195, -0x2daee0ad, RZ ;  /* 0xd2511f53c30c7825 */ /* 0x000fe200078e00ff */
[----:B------:R-:W-:-:S03]  /*9b90*/  LOP3.LUT R238, R237, UR15, R238, 0x96, !PT ;  /* 0x0000000fedee7c12 */ /* 0x000fc6000f8e96ee */
[----:B------:R-:W-:Y:S01]  /*9ba0*/  FFMA.FTZ R195, R250, UR37, -R184 ;  /* 0x00000025fac37c23 */ /* 0x000fe200080108b8 */
[----:B------:R-:W3:Y:S01]  /*9bb0*/  MUFU.EX2 R194, R194 ;  /* 0x000000c200c27308 */ /* 0x000ee20000000800 */
[----:B------:R-:W-:Y:S01]  /*9bc0*/  IMAD.MOV.U32 R250, RZ, RZ, R30 ;  /* 0x000000fffffa7224 */ /* 0x000fe200078e001e */
[----:B------:R-:W-:Y:S01]  /*9bd0*/  LOP3.LUT R248, R13, UR14, R16, 0x96, !PT ;  /* 0x0000000e0df87c12 */ /* 0x000fe2000f8e9610 */
[----:B------:R-:W-:Y:S01]  /*9be0*/  IMAD.WIDE.U32 R238, R238, -0x2daee0ad, RZ ;  /* 0xd2511f53eeee7825 */ /* 0x000fe200078e00ff */
[C---:B------:R-:W-:Y:S01]  /*9bf0*/  HMMA.16816.F32.BF16 R136, R32.reuse, R4, R136 ;  /* 0x000000042088723c */ /* 0x040fe20000041888 */
[----:B------:R-:W-:Y:S02]  /*9c00*/  LOP3.LUT R190, R251, UR21, R190, 0x96, !PT ;  /* 0x00000015fbbe7c12 */ /* 0x000fe4000f8e96be */
[----:B-1----:R-:W-:Y:S01]  /*9c10*/  FADD.FTZ R52, R174, R52 ;  /* 0x00000034ae347221 */ /* 0x002fe20000010000 */
[----:B------:R-:W-:Y:S01]  /*9c20*/  IMAD.WIDE.U32 R248, R248, -0x326172a9, RZ ;  /* 0xcd9e8d57f8f87825 */ /* 0x000fe200078e00ff */
[----:B------:R-:W-:Y:S01]  /*9c30*/  LOP3.LUT R12, R239, UR12, R12, 0x96, !PT ;  /* 0x0000000cef0c7c12 */ /* 0x000fe2000f8e960c */
[----:B------:R-:W1:Y:S01]  /*9c40*/  MUFU.EX2 R195, R195 ;  /* 0x000000c300c37308 */ /* 0x000e620000000800 */
[----:B------:R-:W-:Y:S01]  /*9c50*/  HMMA.16816.F32.BF16 R160, R32, R24, R160 ;  /* 0x0000001820a0723c */ /* 0x000fe200000418a0 */
[----:B--2---:R-:W-:Y:S01]  /*9c60*/  FADD.FTZ R52, R173, R52 ;  /* 0x00000034ad347221 */ /* 0x004fe20000010000 */
[----:B------:R-:W-:Y:S01]  /*9c70*/  LOP3.LUT R236, R249, UR13, R236, 0x96, !PT ;  /* 0x0000000df9ec7c12 */ /* 0x000fe2000f8e96ec */
[----:B------:R-:W-:-:S03]  /*9c80*/  IMAD.WIDE.U32 R14, R12, -0x326172a9, RZ ;  /* 0xcd9e8d570c0e7825 */ /* 0x000fc600078e00ff */
[C---:B------:R-:W-:Y:S01]  /*9c90*/  HMMA.16816.F32.BF16 R148, R32.reuse, R26, R148 ;  /* 0x0000001a2094723c */ /* 0x040fe20000041894 */
[----:B------:R-:W2:Y:S01]  /*9ca0*/  LDSM.16.MT88.4 R24, [R214+0x9800] ;  /* 0x00980000d618783b */ /* 0x000ea20000004200 */
[----:B------:R-:W-:Y:S01]  /*9cb0*/  LOP3.LUT R10, R15, UR22, R248, 0x96, !PT ;  /* 0x000000160f0a7c12 */ /* 0x000fe2000f8e96f8 */
[----:B------:R-:W4:Y:S01]  /*9cc0*/  MUFU.EX2 R198, R198 ;  /* 0x000000c600c67308 */ /* 0x000f220000000800 */
[----:B------:R-:W-:Y:S01]  /*9cd0*/  LOP3.LUT R8, R14, 0xffff, RZ, 0xc0, !PT ;  /* 0x0000ffff0e087812 */ /* 0x000fe200078ec0ff */
[----:B------:R-:W-:Y:S01]  /*9ce0*/  IMAD.WIDE.U32 R236, R236, -0x2daee0ad, RZ ;  /* 0xd2511f53ecec7825 */ /* 0x000fe200078e00ff */
[----:B------:R-:W-:Y:S01]  /*9cf0*/  LOP3.LUT R12, R10, 0xffff, RZ, 0xc0, !PT ;  /* 0x0000ffff0a0c7812 */ /* 0x000fe200078ec0ff */
[C---:B------:R-:W-:Y:S01]  /*9d00*/  HMMA.16816.F32.BF16 R68, R32.reuse, R20, R68 ;  /* 0x000000142044723c */ /* 0x040fe20000041844 */
[----:B------:R-:W-:Y:S01]  /*9d10*/  LOP3.LUT R30, R14, 0xff, RZ, 0xc0, !PT ;  /* 0x000000ff0e1e7812 */ /* 0x000fe200078ec0ff */
[----:B---3--:R-:W-:Y:S01]  /*9d20*/  FADD.FTZ R42, R194, R42 ;  /* 0x0000002ac22a7221 */ /* 0x008fe20000010000 */
[----:B------:R-:W-:Y:S01]  /*9d30*/  SHF.R.U32.HI R8, RZ, 0x8, R8 ;  /* 0x00000008ff087819 */ /* 0x000fe20000011608 */
[----:B------:R-:W3:Y:S01]  /*9d40*/  MUFU.EX2 R205, R205 ;  /* 0x000000cd00cd7308 */ /* 0x000ee20000000800 */
[----:B------:R-:W-:Y:S01]  /*9d50*/  LOP3.LUT R11, R10, 0xff, RZ, 0xc0, !PT ;  /* 0x000000ff0a0b7812 */ /* 0x000fe200078ec0ff */
[C---:B------:R-:W-:Y:S01]  /*9d60*/  HMMA.16816.F32.BF16 R80, R32.reuse, R22, R80 ;  /* 0x000000162050723c */ /* 0x040fe20000041850 */
[----:B------:R-:W-:Y:S01]  /*9d70*/  SHF.R.U32.HI R12, RZ, 0x8, R12 ;  /* 0x00000008ff0c7819 */ /* 0x000fe2000001160c */
[----:B------:R-:W5:Y:S01]  /*9d80*/  LDSM.16.MT88.4 R20, [R212+0x9800] ;  /* 0x00980000d414783b */ /* 0x000f620000004200 */
[----:B------:R-:W-:Y:S01]  /*9d90*/  PRMT R30, R30, 0x5410, R8 ;  /* 0x000054101e1e7816 */ /* 0x000fe20000000008 */
[----:B-1----:R-:W-:Y:S01]  /*9da0*/  FADD.FTZ R42, R195, R42 ;  /* 0x0000002ac32a7221 */ /* 0x002fe20000010000 */
[----:B------:R-:W-:Y:S01]  /*9db0*/  PRMT R8, R11, 0x5410, R12 ;  /* 0x000054100b087816 */ /* 0x000fe2000000000c */
[C---:B------:R-:W-:Y:S01]  /*9dc0*/  HMMA.16816.F32.BF16 R96, R32.reuse, R18, R96 ;  /* 0x000000122060723c */ /* 0x040fe20000041860 */
[----:B------:R-:W-:Y:S01]  /*9dd0*/  SHF.R.U32.HI R9, RZ, 0x10, R14 ;  /* 0x00000010ff097819 */ /* 0x000fe2000001160e */
[----:B------:R-:W1:Y:S01]  /*9de0*/  LDSM.16.MT88.4 R16, [R214+0xa800] ;  /* 0x00a80000d610783b */ /* 0x000e620000004200 */
[----:B------:R-:W-:Y:S01]  /*9df0*/  SHF.R.U32.HI R4, RZ, 0x10, R10 ;  /* 0x00000010ff047819 */ /* 0x000fe2000001160a */
[----:B------:R-:W2:Y:S01]  /*9e00*/  MUFU.EX2 R172, R172 ;  /* 0x000000ac00ac7308 */ /* 0x000ea20000000800 */
[----:B------:R-:W-:Y:S01]  /*9e10*/  LOP3.LUT R9, R9, 0xff, RZ, 0xc0, !PT ;  /* 0x000000ff09097812 */ /* 0x000fe200078ec0ff */
[----:B------:R-:W-:Y:S01]  /*9e20*/  HMMA.16816.F32.BF16 R132, R32, R6, R132 ;  /* 0x000000062084723c */ /* 0x000fe20000041884 */
[----:B------:R-:W-:Y:S01]  /*9e30*/  LOP3.LUT R4, R4, 0xff, RZ, 0xc0, !PT ;  /* 0x000000ff04047812 */ /* 0x000fe200078ec0ff */
[----:B----4-:R-:W-:Y:S01]  /*9e40*/  FADD.FTZ R42, R198, R42 ;  /* 0x0000002ac62a7221 */ /* 0x010fe20000010000 */
[----:B------:R-:W-:-:S02]  /*9e50*/  HSET2.LE.AND R8, R8, R62, PT ;  /* 0x0000003e08087233 */ /* 0x000fc40003803000 */
[----:B------:R-:W-:Y:S01]  /*9e60*/  SHF.R.U32.HI R31, RZ, 0x18, R14 ;  /* 0x00000018ff1f7819 */ /* 0x000fe2000001160e */
[----:B------:R-:W4:Y:S01]  /*9e70*/  MUFU.EX2 R66, R66 ;  /* 0x0000004200427308 */ /* 0x000f220000000800 */
[----:B------:R-:W-:Y:S01]  /*9e80*/  SHF.R.U32.HI R29, RZ, 0x18, R10 ;  /* 0x00000018ff1d7819 */ /* 0x000fe2000001160a */
[----:B------:R-:W1:Y:S01]  /*9e90*/  LDSM.16.MT88.4 R12, [R212+0xa800] ;  /* 0x00a80000d40c783b */ /* 0x000e620000004200 */
[----:B------:R-:W-:Y:S01]  /*9ea0*/  F2FP.BF16.F32.PACK_AB R28, R195, R194 ;  /* 0x000000c2c31c723e */ /* 0x000fe200000010ff */
[----:B---3--:R-:W-:Y:S01]  /*9eb0*/  FADD.FTZ R42, R205, R42 ;  /* 0x0000002acd2a7221 */ /* 0x008fe20000010000 */
[----:B------:R-:W-:Y:S02]  /*9ec0*/  PRMT R31, R9, 0x5410, R31 ;  /* 0x00005410091f7816 */ /* 0x000fe4000000001f */
[----:B------:R-:W-:Y:S01]  /*9ed0*/  PRMT R29, R4, 0x5410, R29 ;  /* 0x00005410041d7816 */ /* 0x000fe2000000001d */
[----:B------:R-:W-:Y:S01]  /*9ee0*/  MUFU.EX2 R64, R64 ;  /* 0x0000004000407308 */ /* 0x000fe20000000800 */
[----:B------:R-:W-:Y:S01]  /*9ef0*/  LOP3.LUT R28, R8, R28, RZ, 0xc0, !PT ;  /* 0x0000001c081c7212 */ /* 0x000fe200078ec0ff */
[----:B------:R-:W-:Y:S01]  /*9f00*/  LDSM.16.MT88.4 R4, [R212+0xb800] ;  /* 0x00b80000d404783b */ /* 0x000fe20000004200 */
[----:B------:R-:W-:Y:S01]  /*9f10*/  F2FP.BF16.F32.PACK_AB R32, R203, R185 ;  /* 0x000000b9cb20723e */ /* 0x000fe200000010ff */
[----:B------:R-:W-:Y:S01]  /*9f20*/  FADD.FTZ R42, R175, R42 ;  /* 0x0000002aaf2a7221 */ /* 0x000fe20000010000 */
[--C-:B------:R-:W-:Y:S01]  /*9f30*/  HSET2.LE.AND R29, R29, R62.reuse, PT ;  /* 0x0000003e1d1d7233 */ /* 0x100fe20003803000 */
[----:B------:R-:W3:Y:S01]  /*9f40*/  LDSM.16.MT88.4 R8, [R214+0xb800] ;  /* 0x00b80000d608783b */ /* 0x000ee20000004200 */
[--C-:B------:R-:W-:Y:S01]  /*9f50*/  HSET2.LE.AND R30, R30, R62.reuse, PT ;  /* 0x0000003e1e1e7233 */ /* 0x100fe20003803000 */
[----:B------:R-:W-:Y:S01]  /*9f60*/  MUFU.EX2 R51, R51 ;  /* 0x0000003300337308 */ /* 0x000fe20000000800 */
[----:B------:R-:W-:Y:S01]  /*9f70*/  HSET2.LE.AND R31, R31, R62, PT ;  /* 0x0000003e1f1f7233 */ /* 0x000fe20003803000 */
[----:B------:R-:W-:Y:S01]  /*9f80*/  FADD.FTZ R42, R181, R42 ;  /* 0x0000002ab52a7221 */ /* 0x000fe20000010000 */
[----:B------:R-:W-:Y:S01]  /*9f90*/  LOP3.LUT R29, R29, R32, RZ, 0xc0, !PT ;  /* 0x000000201d1d7212 */ /* 0x000fe200078ec0ff */
[----:B--2---:R-:W-:Y:S01]  /*9fa0*/  FADD.FTZ R52, R172, R52 ;  /* 0x00000034ac347221 */ /* 0x004fe20000010000 */
[----:B------:R-:W-:Y:S01]  /*9fb0*/  F2FP.BF16.F32.PACK_AB R32, R205, R198 ;  /* 0x000000c6cd20723e */ /* 0x000fe200000010ff */
[----:B------:R-:W-:Y:S01]  /*9fc0*/  FADD.FTZ R42, R182, R42 ;  /* 0x0000002ab62a7221 */ /* 0x000fe20000010000 */
[----:B------:R-:W-:Y:S01]  /*9fd0*/  LOP3.LUT R238, R237, UR29, R238, 0x96, !PT ;  /* 0x0000001dedee7c12 */ /* 0x000fe2000f8e96ee */
[----:B------:R-:W-:Y:S01]  /*9fe0*/  MUFU.EX2 R38, R38 ;  /* 0x0000002600267308 */ /* 0x000fe20000000800 */
[----:B------:R-:W-:Y:S01]  /*9ff0*/  LOP3.LUT R30, R30, R32, RZ, 0xc0, !PT ;  /* 0x000000201e1e7212 */ /* 0x000fe200078ec0ff */
[----:B------:R-:W-:Y:S01]  /*a000*/  FADD.FTZ R230, R183, R42 ;  /* 0x0000002ab7e67221 */ /* 0x000fe20000010000 */
[----:B------:R-:W-:Y:S01]  /*a010*/  F2FP.BF16.F32.PACK_AB R32, R196, R204 ;  /* 0x000000ccc420723e */ /* 0x000fe200000010ff */
[----:B----4-:R-:W-:-:S03]  /*a020*/  FADD.FTZ R227, R66, R52 ;  /* 0x0000003442e37221 */ /* 0x010fc60000010000 */
[----:B------:R-:W-:Y:S01]  /*a030*/  LOP3.LUT R31, R31, R32, RZ, 0xc0, !PT ;  /* 0x000000201f1f7212 */ /* 0x000fe200078ec0ff */
[----:B------:R-:W-:Y:S06]  /*a040*/  MUFU.EX2 R37, R53 ;  /* 0x0000003500257308 */ /* 0x000fec0000000800 */
[C---:B------:R-:W-:Y:S02]  /*a050*/  HMMA.16816.F32.BF16 R156, R28.reuse, R24, R156 ;  /* 0x000000181c9c723c */ /* 0x040fe4000004189c */
[----:B------:R-:W2:Y:S04]  /*a060*/  MUFU.EX2 R63, R63 ;  /* 0x0000003f003f7308 */ /* 0x000ea80000000800 */
[C---:B------:R-:W-:Y:S04]  /*a070*/  HMMA.16816.F32.BF16 R152, R28.reuse, R26, R152 ;  /* 0x0000001a1c98723c */ /* 0x040fe80000041898 */
[----:B------:R-:W4:Y:S02]  /*a080*/  MUFU.EX2 R67, R67 ;  /* 0x0000004300437308 */ /* 0x000f240000000800 */
[C---:B-----5:R-:W-:Y:S06]  /*a090*/  HMMA.16816.F32.BF16 R72, R28.reuse, R20, R72 ;  /* 0x000000141c48723c */ /* 0x060fec0000041848 */
[----:B------:R-:W-:Y:S01]  /*a0a0*/  HMMA.16816.F32.BF16 R76, R28, R22, R76 ;  /* 0x000000161c4c723c */ /* 0x000fe2000004184c */
[----:B------:R-:W5:Y:S01]  /*a0b0*/  MUFU.EX2 R36, R36 ;  /* 0x0000002400247308 */ /* 0x000f620000000800 */
[----:B--2---:R-:W-:-:S04]  /*a0c0*/  FADD.FTZ R50, R63, R50 ;  /* 0x000000323f327221 */ /* 0x004fc80000010000 */
[C---:B-1----:R-:W-:Y:S03]  /*a0d0*/  HMMA.16816.F32.BF16 R88, R28.reuse, R16, R88 ;  /* 0x000000101c58723c */ /* 0x042fe60000041858 */
[----:B------:R-:W1:Y:S01]  /*a0e0*/  MUFU.EX2 R53, R57 ;  /* 0x0000003900357308 */ /* 0x000e620000000800 */
[----:B----4-:R-:W-:Y:S02]  /*a0f0*/  FADD.FTZ R50, R67, R50 ;  /* 0x0000003243327221 */ /* 0x010fe40000010000 */
[----:B------:R-:W-:Y:S02]  /*a100*/  HMMA.16816.F32.BF16 R92, R28, R18, R92 ;  /* 0x000000121c5c723c */ /* 0x000fe4000004185c */
[----:B------:R-:W-:-:S04]  /*a110*/  FADD.FTZ R50, R64, R50 ;  /* 0x0000003240327221 */ /* 0x000fc80000010000 */
[----:B------:R-:W-:Y:S01]  /*a120*/  HMMA.16816.F32.BF16 R140, R28, R12, R140 ;  /* 0x0000000c1c8c723c */ /* 0x000fe2000004188c */
[----:B-----5:R-:W-:Y:S01]  /*a130*/  FADD.FTZ R46, R36, R46 ;  /* 0x0000002e242e7221 */ /* 0x020fe20000010000 */
[----:B------:R-:W-:-:S04]  /*a140*/  FADD.FTZ R232, R51, R50 ;  /* 0x0000003233e87221 */ /* 0x000fc80000010000 */
[----:B------:R-:W-:Y:S01]  /*a150*/  HMMA.16816.F32.BF16 R100, R28, R14, R100 ;  /* 0x0000000e1c64723c */ /* 0x000fe20000041864 */
[----:B-1----:R-:W-:-:S05]  /*a160*/  FADD.FTZ R46, R53, R46 ;  /* 0x0000002e352e7221 */ /* 0x002fca0000010000 */
[----:B---3--:R-:W-:Y:S01]  /*a170*/  HMMA.16816.F32.BF16 R112, R28, R8, R112 ;  /* 0x000000081c70723c */ /* 0x008fe20000041870 */
[----:B------:R-:W-:-:S04]  /*a180*/  FADD.FTZ R46, R38, R46 ;  /* 0x0000002e262e7221 */ /* 0x000fc80000010000 */
[----:B------:R-:W-:Y:S01]  /*a190*/  FADD.FTZ R231, R37, R46 ;  /* 0x0000002e25e77221 */ /* 0x000fe20000010000 */
[C---:B------:R-:W-:Y:S06]  /*a1a0*/  HMMA.16816.F32.BF16 R116, R28.reuse, R10, R116 ;  /* 0x0000000a1c74723c */ /* 0x040fec0000041874 */
[C---:B------:R-:W-:Y:S06]  /*a1b0*/  HMMA.16816.F32.BF16 R124, R28.reuse, R4, R124 ;  /* 0x000000041c7c723c */ /* 0x040fec000004187c */
[----:B------:R-:W-:Y:S07]  /*a1c0*/  HMMA.16816.F32.BF16 R128, R28, R6, R128 ;  /* 0x000000061c80723c */ /* 0x000fee0000041880 */
[----:B------:R-:W-:Y:S01]  /*a1d0*/  LOP3.LUT R28, R187, UR19, R250, 0x96, !PT ;  /* 0x00000013bb1c7c12 */ /* 0x000fe2000f8e96fa */
        /* <DEDUP_REMOVED lines=13> */
[----:B------:R-:W-:-:S04]  /*a2b0*/  IMAD.WIDE.U32 R32, R32, -0x326172a9, RZ ;  /* 0xcd9e8d5720207825 */ /* 0x000fc800078e00ff */
[----:B------:R-:W-:Y:S01]  /*a2c0*/  IMAD.MOV.U32 R249, RZ, RZ, R35 ;  /* 0x000000fffff97224 */ /* 0x000fe200078e0023 */
[C---:B------:R-:W-:Y:S01]  /*a2d0*/  LOP3.LUT R29, R32.reuse, 0xffff, RZ, 0xc0, !PT ;  /* 0x0000ffff201d7812 */ /* 0x040fe200078ec0ff */
[----:B------:R-:W-:Y:S01]  /*a2e0*/  IMAD.MOV.U32 R248, RZ, RZ, R34 ;  /* 0x000000fffff87224 */ /* 0x000fe200078e0022 */
[----:B------:R-:W-:Y:S02]  /*a2f0*/  LOP3.LUT R30, R32, 0xff, RZ, 0xc0, !PT ;  /* 0x000000ff201e7812 */ /* 0x000fe400078ec0ff */
[----:B------:R-:W-:Y:S02]  /*a300*/  SHF.R.U32.HI R29, RZ, 0x8, R29 ;  /* 0x00000008ff1d7819 */ /* 0x000fe4000001161d */
[--C-:B------:R-:W-:Y:S02]  /*a310*/  SHF.R.U32.HI R28, RZ, 0x10, R32.reuse ;  /* 0x00000010ff1c7819 */ /* 0x100fe40000011620 */
[----:B------:R-:W-:Y:S02]  /*a320*/  PRMT R30, R30, 0x5410, R29 ;  /* 0x000054101e1e7816 */ /* 0x000fe4000000001d */
[----:B------:R-:W-:-:S02]  /*a330*/  SHF.R.U32.HI R29, RZ, 0x18, R32 ;  /* 0x00000018ff1d7819 */ /* 0x000fc40000011620 */
[----:B------:R-:W-:Y:S02]  /*a340*/  LOP3.LUT R28, R28, 0xff, RZ, 0xc0, !PT ;  /* 0x000000ff1c1c7812 */ /* 0x000fe400078ec0ff */
[----:B------:R-:W-:Y:S02]  /*a350*/  LOP3.LUT R31, R33, UR22, R34, 0x96, !PT ;  /* 0x00000016211f7c12 */ /* 0x000fe4000f8e9622 */
[----:B------:R-:W-:Y:S02]  /*a360*/  PRMT R28, R28, 0x5410, R29 ;  /* 0x000054101c1c7816 */ /* 0x000fe4000000001d */
[----:B------:R-:W-:Y:S02]  /*a370*/  SHF.R.U32.HI R29, RZ, 0x10, R31 ;  /* 0x00000010ff1d7819 */ /* 0x000fe4000001161f */
[C---:B------:R-:W-:Y:S02]  /*a380*/  LOP3.LUT R33, R31.reuse, 0xffff, RZ, 0xc0, !PT ;  /* 0x0000ffff1f217812 */ /* 0x040fe400078ec0ff */
        /* <DEDUP_REMOVED lines=17> */
[----:B------:R-:W-:Y:S02]  /*a4a0*/  F2FP.BF16.F32.PACK_AB R32, R179, R169 ;  /* 0x000000a9b320723e */ /* 0x000fe400000010ff */
[----:B------:R-:W-:-:S02]  /*a4b0*/  F2FP.BF16.F32.PACK_AB R34, R183, R182 ;  /* 0x000000b6b722723e */ /* 0x000fc400000010ff */
[----:B------:R-:W-:Y:S02]  /*a4c0*/  LOP3.LUT R29, R29, R32, RZ, 0xc0, !PT ;  /* 0x000000201d1d7212 */ /* 0x000fe400078ec0ff */
[----:B------:R-:W-:-:S05]  /*a4d0*/  F2FP.BF16.F32.PACK_AB R35, R66, R172 ;  /* 0x000000ac4223723e */ /* 0x000fca00000010ff */
[C---:B------:R-:W-:Y:S06]  /*a4e0*/  HMMA.16816.F32.BF16 R84, R28.reuse, R16, R84 ;  /* 0x000000101c54723c */ /* 0x040fec0000041854 */
[----:B------:R-:W-:Y:S01]  /*a4f0*/  HMMA.16816.F32.BF16 R96, R28, R18, R96 ;  /* 0x000000121c60723c */ /* 0x000fe20000041860 */
[C---:B------:R-:W-:Y:S02]  /*a500*/  LOP3.LUT R17, R236.reuse, 0xffff, RZ, 0xc0, !PT ;  /* 0x0000ffffec117812 */ /* 0x040fe400078ec0ff */
[----:B------:R-:W-:-:S03]  /*a510*/  LOP3.LUT R16, R236, 0xff, RZ, 0xc0, !PT ;  /* 0x000000ffec107812 */ /* 0x000fc600078ec0ff */
[----:B------:R-:W-:Y:S01]  /*a520*/  HMMA.16816.F32.BF16 R104, R28, R14, R104 ;  /* 0x0000000e1c68723c */ /* 0x000fe20000041868 */
[----:B------:R-:W-:-:S05]  /*a530*/  LOP3.LUT R18, R238, 0xffff, RZ, 0xc0, !PT ;  /* 0x0000ffffee127812 */ /* 0x000fca00078ec0ff */
[C---:B------:R-:W-:Y:S01]  /*a540*/  HMMA.16816.F32.BF16 R144, R28.reuse, R12, R144 ;  /* 0x0000000c1c90723c */ /* 0x040fe20000041890 */
[----:B------:R-:W-:Y:S02]  /*a550*/  SHF.R.U32.HI R14, RZ, 0x8, R17 ;  /* 0x00000008ff0e7819 */ /* 0x000fe40000011611 */
[----:B------:R-:W-:Y:S02]  /*a560*/  LOP3.LUT R15, R238, 0xff, RZ, 0xc0, !PT ;  /* 0x000000ffee0f7812 */ /* 0x000fe400078ec0ff */
[----:B------:R-:W-:Y:S01]  /*a570*/  SHF.R.U32.HI R17, RZ, 0x8, R18 ;  /* 0x00000008ff117819 */ /* 0x000fe20000011612 */
[C---:B------:R-:W-:Y:S01]  /*a580*/  HMMA.16816.F32.BF16 R120, R28.reuse, R10, R120 ;  /* 0x0000000a1c78723c */ /* 0x040fe20000041878 */
[--C-:B------:R-:W-:Y:S02]  /*a590*/  SHF.R.U32.HI R13, RZ, 0x10, R236.reuse ;  /* 0x00000010ff0d7819 */ /* 0x100fe400000116ec */
[----:B------:R-:W-:Y:S02]  /*a5a0*/  SHF.R.U32.HI R12, RZ, 0x18, R236 ;  /* 0x00000018ff0c7819 */ /* 0x000fe400000116ec */
[----:B------:R-:W-:Y:S01]  /*a5b0*/  LOP3.LUT R13, R13, 0xff, RZ, 0xc0, !PT ;  /* 0x000000ff0d0d7812 */ /* 0x000fe200078ec0ff */
[----:B------:R-:W-:Y:S01]  /*a5c0*/  HMMA.16816.F32.BF16 R108, R28, R8, R108 ;  /* 0x000000081c6c723c */ /* 0x000fe2000004186c */
[----:B------:R-:W-:-:S02]  /*a5d0*/  SHF.R.U32.HI R10, RZ, 0x10, R238 ;  /* 0x00000010ff0a7819 */ /* 0x000fc400000116ee */
[----:B------:R-:W-:Y:S02]  /*a5e0*/  SHF.R.U32.HI R238, RZ, 0x18, R238 ;  /* 0x00000018ffee7819 */ /* 0x000fe400000116ee */
[----:B------:R-:W-:Y:S01]  /*a5f0*/  LOP3.LUT R10, R10, 0xff, RZ, 0xc0, !PT ;  /* 0x000000ff0a0a7812 */ /* 0x000fe200078ec0ff */
[C---:B------:R-:W-:Y:S01]  /*a600*/  HMMA.16816.F32.BF16 R160, R28.reuse, R24, R160 ;  /* 0x000000181ca0723c */ /* 0x040fe200000418a0 */
[----:B------:R-:W-:Y:S02]  /*a610*/  PRMT R9, R15, 0x5410, R17 ;  /* 0x000054100f097816 */ /* 0x000fe40000000011 */
[----:B------:R-:W-:Y:S02]  /*a620*/  PRMT R8, R16, 0x5410, R14 ;  /* 0x0000541010087816 */ /* 0x000fe4000000000e */
[----:B------:R-:W-:Y:S01]  /*a630*/  PRMT R12, R13, 0x5410, R12 ;  /* 0x000054100d0c7816 */ /* 0x000fe2000000000c */
[----:B------:R-:W-:Y:S01]  /*a640*/  HMMA.16816.F32.BF16 R148, R28, R26, R148 ;  /* 0x0000001a1c94723c */ /* 0x000fe20000041894 */
[----:B------:R-:W-:Y:S01]  /*a650*/  HSET2.LE.AND R32, R9, R62, PT ;  /* 0x0000003e09207233 */ /* 0x000fe20003803000 */
[----:B------:R-:W1:Y:S01]  /*a660*/  LDSM.16.MT88.4 R24, [R214+0x9c00] ;  /* 0x009c0000d618783b */ /* 0x000e620000004200 */
[----:B------:R-:W-:-:S02]  /*a670*/  PRMT R9, R10, 0x5410, R238 ;  /* 0x000054100a097816 */ /* 0x000fc400000000ee */
[----:B------:R-:W-:Y:S01]  /*a680*/  F2FP.BF16.F32.PACK_AB R11, R181, R175 ;  /* 0x000000afb50b723e */ /* 0x000fe200000010ff */
[C---:B------:R-:W-:Y:S01]  /*a690*/  HMMA.16816.F32.BF16 R68, R28.reuse, R20, R68 ;  /* 0x000000141c44723c */ /* 0x040fe20000041844 */
[--C-:B------:R-:W-:Y:S01]  /*a6a0*/  HSET2.LE.AND R8, R8, R62.reuse, PT ;  /* 0x0000003e08087233 */ /* 0x100fe20003803000 */
[----:B------:R-:W-:Y:S01]  /*a6b0*/  LDSM.16.MT88.4 R16, [R214+0xac00] ;  /* 0x00ac0000d610783b */ /* 0x000fe20000004200 */
[--C-:B------:R-:W-:Y:S02]  /*a6c0*/  HSET2.LE.AND R12, R12, R62.reuse, PT ;  /* 0x0000003e0c0c7233 */ /* 0x100fe40003803000 */
[----:B------:R-:W-:Y:S01]  /*a6d0*/  HSET2.LE.AND R9, R9, R62, PT ;  /* 0x0000003e09097233 */ /* 0x000fe20003803000 */
[----:B------:R-:W-:Y:S01]  /*a6e0*/  HMMA.16816.F32.BF16 R80, R28, R22, R80 ;  /* 0x000000161c50723c */ /* 0x000fe20000041850 */
[----:B------:R-:W-:Y:S01]  /*a6f0*/  LOP3.LUT R32, R32, R11, RZ, 0xc0, !PT ;  /* 0x0000000b20207212 */ /* 0x000fe200078ec0ff */
[----:B------:R-:W2:Y:S01]  /*a700*/  LDSM.16.MT88.4 R20, [R212+0x9c00] ;  /* 0x009c0000d414783b */ /* 0x000ea20000004200 */
[----:B------:R-:W-:-:S02]  /*a710*/  LOP3.LUT R34, R8, R34, RZ, 0xc0, !PT ;  /* 0x0000002208227212 */ /* 0x000fc400078ec0ff */
[----:B------:R-:W-:Y:S01]  /*a720*/  LOP3.LUT R33, R9, R33, RZ, 0xc0, !PT ;  /* 0x0000002109217212 */ /* 0x000fe200078ec0ff */
[C---:B------:R-:W-:Y:S01]  /*a730*/  HMMA.16816.F32.BF16 R136, R28.reuse, R4, R136 ;  /* 0x000000041c88723c */ /* 0x040fe20000041888 */
[----:B------:R-:W-:Y:S01]  /*a740*/  LOP3.LUT R35, R12, R35, RZ, 0xc0, !PT ;  /* 0x000000230c237212 */ /* 0x000fe200078ec0ff */
[----:B------:R-:W-:Y:S04]  /*a750*/  LDSM.16.MT88.4 R8, [R214+0xbc00] ;  /* 0x00bc0000d608783b */ /* 0x000fe80000004200 */
[----:B------:R-:W-:Y:S01]  /*a760*/  HMMA.16816.F32.BF16 R132, R28, R6, R132 ;  /* 0x000000061c84723c */ /* 0x000fe20000041884 */
[----:B------:R-:W3:Y:S04]  /*a770*/  LDSM.16.MT88.4 R12, [R212+0xac00] ;  /* 0x00ac0000d40c783b */ /* 0x000ee80000004200 */
[----:B------:R-:W4:Y:S02]  /*a780*/  LDSM.16.MT88.4 R4, [R212+0xbc00] ;  /* 0x00bc0000d404783b */ /* 0x000f240000004200 */
[----:B------:R-:W-:-:S05]  /*a790*/  LOP3.LUT R28, R249, UR13, R250, 0x96, !PT ;  /* 0x0000000df91c7c12 */ /* 0x000fca000f8e96fa */
[----:B------:R-:W-:-:S03]  /*a7a0*/  IMAD.WIDE.U32 R28, R28, -0x2daee0ad, RZ ;  /* 0xd2511f531c1c7825 */ /* 0x000fc600078e00ff */
[C---:B------:R-:W-:Y:S01]  /*a7b0*/  LOP3.LUT R31, R28.reuse, 0xffff, RZ, 0xc0, !PT ;  /* 0x0000ffff1c1f7812 */ /* 0x040fe200078ec0ff */
[C---:B-1----:R-:W-:Y:S01]  /*a7c0*/  HMMA.16816.F32.BF16 R156, R32.reuse, R24, R156 ;  /* 0x00000018209c723c */ /* 0x042fe2000004189c */
[----:B------:R-:W-:Y:S02]  /*a7d0*/  LOP3.LUT R186, R29, UR29, R186, 0x96, !PT ;  /* 0x0000001d1dba7c12 */ /* 0x000fe4000f8e96ba */
[----:B------:R-:W-:Y:S02]  /*a7e0*/  LOP3.LUT R29, R28, 0xff, RZ, 0xc0, !PT ;  /* 0x000000ff1c1d7812 */ /* 0x000fe400078ec0ff */
[----:B------:R-:W-:Y:S01]  /*a7f0*/  SHF.R.U32.HI R31, RZ, 0x8, R31 ;  /* 0x00000008ff1f7819 */ /* 0x000fe2000001161f */
[----:B------:R-:W-:Y:S01]  /*a800*/  HMMA.16816.F32.BF16 R152, R32, R26, R152 ;  /* 0x0000001a2098723c */ /* 0x000fe20000041898 */
[----:B------:R-:W-:Y:S02]  /*a810*/  SHF.R.U32.HI R170, RZ, 0x10, R186 ;  /* 0x00000010ffaa7819 */ /* 0x000fe400000116ba */
[----:B------:R-:W-:-:S02]  /*a820*/  PRMT R29, R29, 0x5410, R31 ;  /* 0x000054101d1d7816 */ /* 0x000fc4000000001f */
[----:B------:R-:W-:Y:S01]  /*a830*/  SHF.R.U32.HI R30, RZ, 0x10, R28 ;  /* 0x00000010ff1e7819 */ /* 0x000fe2000001161c */
[C---:B--2---:R-:W-:Y:S01]  /*a840*/  HMMA.16816.F32.BF16 R72, R32.reuse, R20, R72 ;  /* 0x000000142048723c */ /* 0x044fe20000041848 */
[C---:B------:R-:W-:Y:S02]  /*a850*/  LOP3.LUT R65, R186.reuse, 0xffff, RZ, 0xc0, !PT ;  /* 0x0000ffffba417812 */ /* 0x040fe400078ec0ff */
[----:B------:R-:W-:Y:S02]  /*a860*/  LOP3.LUT R31, R186, 0xff, RZ, 0xc0, !PT ;  /* 0x000000ffba1f7812 */ /* 0x000fe400078ec0ff */
[----:B------:R-:W-:Y:S01]  /*a870*/  SHF.R.U32.HI R186, RZ, 0x18, R186 ;  /* 0x00000018ffba7819 */ /* 0x000fe200000116ba */
[----:B------:R-:W-:Y:S01]  /*a880*/  HMMA.16816.F32.BF16 R76, R32, R22, R76 ;  /* 0x00000016204c723c */ /* 0x000fe2000004184c */
[----:B------:R-:W-:Y:S02]  /*a890*/  LOP3.LUT R57, R170, 0xff, RZ, 0xc0, !PT ;  /* 0x000000ffaa397812 */ /* 0x000fe400078ec0ff */
[----:B------:R-:W-:-:S02]  /*a8a0*/  SHF.R.U32.HI R28, RZ, 0x18, R28 ;  /* 0x00000018ff1c7819 */ /* 0x000fc4000001161c */
[----:B------:R-:W-:Y:S01]  /*a8b0*/  LOP3.LUT R30, R30, 0xff, RZ, 0xc0, !PT ;  /* 0x000000ff1e1e7812 */ /* 0x000fe200078ec0ff */
[C---:B------:R-:W-:Y:S01]  /*a8c0*/  HMMA.16816.F32.BF16 R88, R32.reuse, R16, R88 ;  /* 0x000000102058723c */ /* 0x040fe20000041858 */
[----:B------:R-:W-:Y:S02]  /*a8d0*/  SHF.R.U32.HI R65, RZ, 0x8, R65 ;  /* 0x00000008ff417819 */ /* 0x000fe40000011641 */
[----:B------:R-:W-:Y:S02]  /*a8e0*/  PRMT R57, R57, 0x5410, R186 ;  /* 0x0000541039397816 */ /* 0x000fe400000000ba */
[----:B------:R-:W-:Y:S01]  /*a8f0*/  PRMT R28, R30, 0x5410, R28 ;  /* 0x000054101e1c7816 */ /* 0x000fe2000000001c */
[----:B------:R-:W-:Y:S01]  /*a900*/  HMMA.16816.F32.BF16 R92, R32, R18, R92 ;  /* 0x00000012205c723c */ /* 0x000fe2000004185c */
[----:B------:R-:W-:Y:S02]  /*a910*/  PRMT R31, R31, 0x5410, R65 ;  /* 0x000054101f1f7816 */ /* 0x000fe40000000041 */
[----:B------:R-:W-:-:S02]  /*a920*/  HSET2.LE.AND R30, R29, R62, PT ;  /* 0x0000003e1d1e7233 */ /* 0x000fc40003803000 */
[--C-:B------:R-:W-:Y:S01]  /*a930*/  HSET2.LE.AND R29, R57, R62.reuse, PT ;  /* 0x0000003e391d7233 */ /* 0x100fe20003803000 */
[C---:B---3--:R-:W-:Y:S01]  /*a940*/  HMMA.16816.F32.BF16 R140, R32.reuse, R12, R140 ;  /* 0x0000000c208c723c */ /* 0x048fe2000004188c */
[----:B------:R-:W-:Y:S02]  /*a950*/  F2FP.BF16.F32.PACK_AB R57, R51, R64 ;  /* 0x000000403339723e */ /* 0x000fe400000010ff */
[--C-:B------:R-:W-:Y:S02]  /*a960*/  HSET2.LE.AND R28, R28, R62.reuse, PT ;  /* 0x0000003e1c1c7233 */ /* 0x100fe40003803000 */
[----:B------:R-:W-:Y:S01]  /*a970*/  HSET2.LE.AND R65, R31, R62, PT ;  /* 0x0000003e1f417233 */ /* 0x000fe20003803000 */
[----:B------:R-:W-:Y:S01]  /*a980*/  HMMA.16816.F32.BF16 R100, R32, R14, R100 ;  /* 0x0000000e2064723c */ /* 0x000fe20000041864 */
[----:B------:R-:W-:Y:S02]  /*a990*/  F2FP.BF16.F32.PACK_AB R31, R37, R38 ;  /* 0x00000026251f723e */ /* 0x000fe400000010ff */
[----:B------:R-:W-:-:S02]  /*a9a0*/  LOP3.LUT R30, R30, R57, RZ, 0xc0, !PT ;  /* 0x000000391e1e7212 */ /* 0x000fc400078ec0ff */
[----:B------:R-:W-:Y:S01]  /*a9b0*/  F2FP.BF16.F32.PACK_AB R62, R67, R63 ;  /* 0x0000003f433e723e */ /* 0x000fe200000010ff */
[C---:B------:R-:W-:Y:S01]  /*a9c0*/  HMMA.16816.F32.BF16 R112, R32.reuse, R8, R112 ;  /* 0x000000082070723c */ /* 0x040fe20000041870 */
[----:B------:R-:W-:Y:S02]  /*a9d0*/  F2FP.BF16.F32.PACK_AB R57, R53, R36 ;  /* 0x000000243539723e */ /* 0x000fe400000010ff */
[----:B------:R-:W-:Y:S02]  /*a9e0*/  LOP3.LUT R31, R28, R31, RZ, 0xc0, !PT ;  /* 0x0000001f1c1f7212 */ /* 0x000fe400078ec0ff */
[----:B------:R-:W-:Y:S01]  /*a9f0*/  LOP3.LUT R28, R65, R62, RZ, 0xc0, !PT ;  /* 0x0000003e411c7212 */ /* 0x000fe200078ec0ff */
[----:B------:R-:W-:Y:S01]  /*aa00*/  HMMA.16816.F32.BF16 R116, R32, R10, R116 ;  /* 0x0000000a2074723c */ /* 0x000fe20000041874 */
[----:B------:R-:W-:-:S05]  /*aa10*/  LOP3.LUT R29, R29, R57, RZ, 0xc0, !PT ;  /* 0x000000391d1d7212 */ /* 0x000fca00078ec0ff */
        /* <DEDUP_REMOVED lines=45> */
[----:B------:R-:W3:Y:S04]  /*acf0*/  LDSM.16.M88.4 R60, [R217+0x1000] ;  /* 0x00100000d93c783b */ /* 0x000ee80000000200 */
[----:B------:R-:W-:Y:S04]  /*ad00*/  LDSM.16.M88.4 R20, [R216+0x6400] ;  /* 0x00640000d814783b */ /* 0x000fe80000000200 */
[----:B-1----:R-:W1:Y:S04]  /*ad10*/  LDSM.16.M88.4 R4, [R217] ;  /* 0x00000000d904783b */ /* 0x002e680000000200 */
[----:B------:R-:W4:Y:S04]  /*ad20*/  LDSM.16.M88.4 R12, [R216+0x6800] ;  /* 0x00680000d80c783b */ /* 0x000f280000000200 */
[----:B------:R-:W2:Y:S04]  /*ad30*/  LDSM.16.M88.4 R36, [R216+0x6c00] ;  /* 0x006c0000d824783b */ /* 0x000ea80000000200 */
[----:B------:R-:W-:Y:S04]  /*ad40*/  LDSM.16.M88.4 R204, [R215] ;  /* 0x00000000d7cc783b */ /* 0x000fe80000000200 */
[----:B------:R-:W5:Y:S04]  /*ad50*/  LDSM.16.M88.4 R56, [R213+0x6000] ;  /* 0x00600000d538783b */ /* 0x000f680000000200 */
[----:B------:R-:W5:Y:S04]  /*ad60*/  LDSM.16.M88.4 R52, [R213+0x6400] ;  /* 0x00640000d534783b */ /* 0x000f680000000200 */
[----:B------:R-:W5:Y:S04]  /*ad70*/  LDSM.16.M88.4 R44, [R213+0x6c00] ;  /* 0x006c0000d52c783b */ /* 0x000f680000000200 */
[----:B------:R-:W5:Y:S01]  /*ad80*/  LDSM.16.M88.4 R48, [R213+0x6800] ;  /* 0x00680000d530783b */ /* 0x000f620000000200 */
[C---:B---3--:R-:W-:Y:S03]  /*ad90*/  HMMA.16816.F32.BF16 R184, R60.reuse, R28, RZ ;  /* 0x0000001c3cb8723c */ /* 0x048fe600000418ff */
[----:B------:R-:W3:Y:S04]  /*ada0*/  LDSM.16.M88.4 R40, [R215+0x1000] ;  /* 0x00100000d728783b */ /* 0x000ee80000000200 */
[----:B------:R-:W-:Y:S01]  /*adb0*/  LDSM.16.M88.4 R200, [R216+0x7000] ;  /* 0x00700000d8c8783b */ /* 0x000fe20000000200 */
[----:B------:R-:W-:Y:S03]  /*adc0*/  HMMA.16816.F32.BF16 R180, R60, R30, RZ ;  /* 0x0000001e3cb4723c */ /* 0x000fe600000418ff */
[----:B------:R-:W-:Y:S03]  /*add0*/  LDSM.16.M88.4 R196, [R216+0x7400] ;  /* 0x00740000d8c4783b */ /* 0x000fe60000000200 */
[C---:B-1----:R-:W-:Y:S01]  /*ade0*/  HMMA.16816.F32.BF16 R32, R4.reuse, R28, RZ ;  /* 0x0000001c0420723c */ /* 0x042fe200000418ff */
[----:B------:R-:W-:Y:S04]  /*adf0*/  LDSM.16.M88.4 R188, [R216+0x7c00] ;  /* 0x007c0000d8bc783b */ /* 0x000fe80000000200 */
[----:B------:R-:W-:Y:S01]  /*ae00*/  LDSM.16.M88.4 R192, [R216+0x7800] ;  /* 0x00780000d8c0783b */ /* 0x000fe20000000200 */
[-C--:B------:R-:W-:Y:S03]  /*ae10*/  HMMA.16816.F32.BF16 R24, R4, R20.reuse, RZ ;  /* 0x000000140418723c */ /* 0x080fe600000418ff */
[----:B------:R-:W0:Y:S03]  /*ae20*/  LDGDEPBAR ;  /* 0x00000000000079af */ /* 0x000e260000000000 */
[C---:B------:R-:W-:Y:S06]  /*ae30*/  HMMA.16816.F32.BF16 R176, R60.reuse, R20, RZ ;  /* 0x000000143cb0723c */ /* 0x040fec00000418ff */
[C---:B------:R-:W-:Y:S06]  /*ae40*/  HMMA.16816.F32.BF16 R172, R60.reuse, R22, RZ ;  /* 0x000000163cac723c */ /* 0x040fec00000418ff */
[C---:B----4-:R-:W-:Y:S06]  /*ae50*/  HMMA.16816.F32.BF16 R168, R60.reuse, R12, RZ ;  /* 0x0000000c3ca8723c */ /* 0x050fec00000418ff */
[----:B------:R-:W-:Y:S06]  /*ae60*/  HMMA.16816.F32.BF16 R164, R60, R14, RZ ;  /* 0x0000000e3ca4723c */ /* 0x000fec00000418ff */
[C---:B------:R-:W-:Y:S06]  /*ae70*/  HMMA.16816.F32.BF16 R16, R4.reuse, R12, RZ ;  /* 0x0000000c0410723c */ /* 0x040fec00000418ff */
[C---:B------:R-:W-:Y:S06]  /*ae80*/  HMMA.16816.F32.BF16 R28, R4.reuse, R30, RZ ;  /* 0x0000001e041c723c */ /* 0x040fec00000418ff */
[C---:B------:R-:W-:Y:S06]  /*ae90*/  HMMA.16816.F32.BF16 R20, R4.reuse, R22, RZ ;  /* 0x000000160414723c */ /* 0x040fec00000418ff */
[C---:B--2---:R-:W-:Y:S06]  /*aea0*/  HMMA.16816.F32.BF16 R8, R4.reuse, R36, RZ ;  /* 0x000000240408723c */ /* 0x044fec00000418ff */
[C---:B------:R-:W-:Y:S06]  /*aeb0*/  HMMA.16816.F32.BF16 R12, R4.reuse, R14, RZ ;  /* 0x0000000e040c723c */ /* 0x040fec00000418ff */
[----:B------:R-:W-:Y:S06]  /*aec0*/  HMMA.16816.F32.BF16 R4, R4, R38, RZ ;  /* 0x000000260404723c */ /* 0x000fec00000418ff */
[C---:B------:R-:W-:Y:S06]  /*aed0*/  HMMA.16816.F32.BF16 R64, R60.reuse, R36, RZ ;  /* 0x000000243c40723c */ /* 0x040fec00000418ff */
[----:B------:R-:W-:Y:S01]  /*aee0*/  HMMA.16816.F32.BF16 R60, R60, R38, RZ ;  /* 0x000000263c3c723c */ /* 0x000fe200000418ff */
[----:B------:R-:W1:Y:S05]  /*aef0*/  LDSM.16.M88.4 R36, [R217+0x2000] ;  /* 0x00200000d924783b */ /* 0x000e6a0000000200 */
[C---:B-----5:R-:W-:Y:S06]  /*af00*/  HMMA.16816.F32.BF16 R32, R204.reuse, R56, R32 ;  /* 0x00000038cc20723c */ /* 0x060fec0000041820 */
[C---:B------:R-:W-:Y:S06]  /*af10*/  HMMA.16816.F32.BF16 R28, R204.reuse, R58, R28 ;  /* 0x0000003acc1c723c */ /* 0x040fec000004181c */
[C---:B------:R-:W-:Y:S06]  /*af20*/  HMMA.16816.F32.BF16 R24, R204.reuse, R52, R24 ;  /* 0x00000034cc18723c */ /* 0x040fec0000041818 */
[C---:B------:R-:W-:Y:S06]  /*af30*/  HMMA.16816.F32.BF16 R20, R204.reuse, R54, R20 ;  /* 0x00000036cc14723c */ /* 0x040fec0000041814 */
[C---:B------:R-:W-:Y:S06]  /*af40*/  HMMA.16816.F32.BF16 R8, R204.reuse, R44, R8 ;  /* 0x0000002ccc08723c */ /* 0x040fec0000041808 */
[C---:B------:R-:W-:Y:S06]  /*af50*/  HMMA.16816.F32.BF16 R16, R204.reuse, R48, R16 ;  /* 0x00000030cc10723c */ /* 0x040fec0000041810 */
[C---:B------:R-:W-:Y:S06]  /*af60*/  HMMA.16816.F32.BF16 R12, R204.reuse, R50, R12 ;  /* 0x00000032cc0c723c */ /* 0x040fec000004180c */
[----:B------:R-:W-:Y:S01]  /*af70*/  HMMA.16816.F32.BF16 R4, R204, R46, R4 ;  /* 0x0000002ecc04723c */ /* 0x000fe20000041804 */
[----:B------:R-:W2:Y:S05]  /*af80*/  LDSM.16.M88.4 R204, [R217+0x3000] ;  /* 0x00300000d9cc783b */ /* 0x000eaa0000000200 */
[C---:B---3--:R-:W-:Y:S06]  /*af90*/  HMMA.16816.F32.BF16 R184, R40.reuse, R56, R184 ;  /* 0x0000003828b8723c */ /* 0x048fec00000418b8 */
[C---:B------:R-:W-:Y:S01]  /*afa0*/  HMMA.16816.F32.BF16 R180, R40.reuse, R58, R180 ;  /* 0x0000003a28b4723c */ /* 0x040fe200000418b4 */
[----:B------:R-:W-:Y:S05]  /*afb0*/  LDSM.16.M88.4 R56, [R215+0x2000] ;  /* 0x00200000d738783b */ /* 0x000fea0000000200 */
[C---:B------:R-:W-:Y:S06]  /*afc0*/  HMMA.16816.F32.BF16 R176, R40.reuse, R52, R176 ;  /* 0x0000003428b0723c */ /* 0x040fec00000418b0 */
[C---:B------:R-:W-:Y:S01]  /*afd0*/  HMMA.16816.F32.BF16 R172, R40.reuse, R54, R172 ;  /* 0x0000003628ac723c */ /* 0x040fe200000418ac */
[----:B------:R-:W-:Y:S05]  /*afe0*/  LDSM.16.M88.4 R52, [R215+0x3000] ;  /* 0x00300000d734783b */ /* 0x000fea0000000200 */
[C---:B------:R-:W-:Y:S06]  /*aff0*/  HMMA.16816.F32.BF16 R64, R40.reuse, R44, R64 ;  /* 0x0000002c2840723c */ /* 0x040fec0000041840 */
[C---:B------:R-:W-:Y:S06]  /*b000*/  HMMA.16816.F32.BF16 R168, R40.reuse, R48, R168 ;  /* 0x0000003028a8723c */ /* 0x040fec00000418a8 */
[C---:B------:R-:W-:Y:S01]  /*b010*/  HMMA.16816.F32.BF16 R164, R40.reuse, R50, R164 ;  /* 0x0000003228a4723c */ /* 0x040fe200000418a4 */
[----:B------:R-:W3:Y:S05]  /*b020*/  LDSM.16.M88.4 R48, [R213+0x7000] ;  /* 0x00700000d530783b */ /* 0x000eea0000000200 */
[----:B------:R-:W-:Y:S01]  /*b030*/  HMMA.16816.F32.BF16 R60, R40, R46, R60 ;  /* 0x0000002e283c723c */ /* 0x000fe2000004183c */
[----:B------:R-:W4:Y:S04]  /*b040*/  LDSM.16.M88.4 R40, [R213+0x7800] ;  /* 0x00780000d528783b */ /* 0x000f280000000200 */
[----:B------:R-:W5:Y:S01]  /*b050*/  LDSM.16.M88.4 R44, [R213+0x7400] ;  /* 0x00740000d52c783b */ /* 0x000f620000000200 */
[C---:B-1----:R-:W-:Y:S06]  /*b060*/  HMMA.16816.F32.BF16 R32, R36.reuse, R200, R32 ;  /* 0x000000c82420723c */ /* 0x042fec0000041820 */
[----:B------:R-:W-:Y:S06]  /*b070*/  HMMA.16816.F32.BF16 R28, R36, R202, R28 ;  /* 0x000000ca241c723c */ /* 0x000fec000004181c */
[C---:B--2---:R-:W-:Y:S06]  /*b080*/  HMMA.16816.F32.BF16 R184, R204.reuse, R200, R184 ;  /* 0x000000c8ccb8723c */ /* 0x044fec00000418b8 */
[C---:B------:R-:W-:Y:S06]  /*b090*/  HMMA.16816.F32.BF16 R180, R204.reuse, R202, R180 ;  /* 0x000000caccb4723c */ /* 0x040fec00000418b4 */
[C---:B------:R-:W-:Y:S06]  /*b0a0*/  HMMA.16816.F32.BF16 R176, R204.reuse, R196, R176 ;  /* 0x000000c4ccb0723c */ /* 0x040fec00000418b0 */
[C---:B------:R-:W-:Y:S06]  /*b0b0*/  HMMA.16816.F32.BF16 R172, R204.reuse, R198, R172 ;  /* 0x000000c6ccac723c */ /* 0x040fec00000418ac */
[C---:B------:R-:W-:Y:S06]  /*b0c0*/  HMMA.16816.F32.BF16 R168, R204.reuse, R192, R168 ;  /* 0x000000c0cca8723c */ /* 0x040fec00000418a8 */
[C---:B------:R-:W-:Y:S06]  /*b0d0*/  HMMA.16816.F32.BF16 R164, R204.reuse, R194, R164 ;  /* 0x000000c2cca4723c */ /* 0x040fec00000418a4 */
[-C--:B------:R-:W-:Y:S06]  /*b0e0*/  HMMA.16816.F32.BF16 R64, R204, R188.reuse, R64 ;  /* 0x000000bccc40723c */ /* 0x080fec0000041840 */
[C---:B------:R-:W-:Y:S06]  /*b0f0*/  HMMA.16816.F32.BF16 R8, R36.reuse, R188, R8 ;  /* 0x000000bc2408723c */ /* 0x040fec0000041808 */
[C---:B------:R-:W-:Y:S06]  /*b100*/  HMMA.16816.F32.BF16 R16, R36.reuse, R192, R16 ;  /* 0x000000c02410723c */ /* 0x040fec0000041810 */
[C---:B------:R-:W-:Y:S01]  /*b110*/  HMMA.16816.F32.BF16 R12, R36.reuse, R194, R12 ;  /* 0x000000c2240c723c */ /* 0x040fe2000004180c */
[----:B------:R-:W-:Y:S05]  /*b120*/  LDSM.16.M88.4 R192, [R217+0x4000] ;  /* 0x00400000d9c0783b */ /* 0x000fea0000000200 */
[-C--:B------:R-:W-:Y:S06]  /*b130*/  HMMA.16816.F32.BF16 R4, R36, R190.reuse, R4 ;  /* 0x000000be2404723c */ /* 0x080fec0000041804 */
[----:B------:R-:W-:Y:S01]  /*b140*/  HMMA.16816.F32.BF16 R204, R204, R190, R60 ;  /* 0x000000becccc723c */ /* 0x000fe2000004183c */
[----:B------:R-:W-:Y:S04]  /*b150*/  LDSM.16.M88.4 R188, [R217+0x5000] ;  /* 0x00500000d9bc783b */ /* 0x000fe80000000200 */
[----:B------:R-:W1:Y:S01]  /*b160*/  LDSM.16.M88.4 R60, [R216+0x8000] ;  /* 0x00800000d83c783b */ /* 0x000e620000000200 */
[C---:B------:R-:W-:Y:S06]  /*b170*/  HMMA.16816.F32.BF16 R24, R36.reuse, R196, R24 ;  /* 0x000000c42418723c */ /* 0x040fec0000041818 */
[----:B------:R-:W-:Y:S01]  /*b180*/  HMMA.16816.F32.BF16 R20, R36, R198, R20 ;  /* 0x000000c62414723c */ /* 0x000fe20000041814 */
[----:B------:R-:W2:Y:S05]  /*b190*/  LDSM.16.M88.4 R36, [R213+0x7c00] ;  /* 0x007c0000d524783b */ /* 0x000eaa0000000200 */
[C---:B---3--:R-:W-:Y:S06]  /*b1a0*/  HMMA.16816.F32.BF16 R32, R56.reuse, R48, R32 ;  /* 0x000000303820723c */ /* 0x048fec0000041820 */
[----:B------:R-:W-:Y:S06]  /*b1b0*/  HMMA.16816.F32.BF16 R28, R56, R50, R28 ;  /* 0x00000032381c723c */ /* 0x000fec000004181c */
[C---:B------:R-:W-:Y:S06]  /*b1c0*/  HMMA.16816.F32.BF16 R184, R52.reuse, R48, R184 ;  /* 0x0000003034b8723c */ /* 0x040fec00000418b8 */
[----:B------:R-:W-:Y:S01]  /*b1d0*/  HMMA.16816.F32.BF16 R180, R52, R50, R180 ;  /* 0x0000003234b4723c */ /* 0x000fe200000418b4 */
[----:B------:R-:W-:Y:S05]  /*b1e0*/  LDSM.16.M88.4 R48, [R216+0x8400] ;  /* 0x00840000d830783b */ /* 0x000fea0000000200 */
[C---:B----4-:R-:W-:Y:S06]  /*b1f0*/  HMMA.16816.F32.BF16 R16, R56.reuse, R40, R16 ;  /* 0x000000283810723c */ /* 0x050fec0000041810 */
[----:B------:R-:W-:Y:S06]  /*b200*/  HMMA.16816.F32.BF16 R12, R56, R42, R12 ;  /* 0x0000002a380c723c */ /* 0x000fec000004180c */
[C---:B------:R-:W-:Y:S06]  /*b210*/  HMMA.16816.F32.BF16 R168, R52.reuse, R40, R168 ;  /* 0x0000002834a8723c */ /* 0x040fec00000418a8 */
[----:B------:R-:W-:Y:S01]  /*b220*/  HMMA.16816.F32.BF16 R196, R52, R42, R164 ;  /* 0x0000002a34c4723c */ /* 0x000fe200000418a4 */
[----:B------:R-:W-:Y:S04]  /*b230*/  LDSM.16.M88.4 R40, [R213+0x8000] ;  /* 0x00800000d528783b */ /* 0x000fe80000000200 */
[----:B------:R-:W3:Y:S01]  /*b240*/  LDSM.16.M88.4 R164, [R215+0x4000] ;  /* 0x00400000d7a4783b */ /* 0x000ee20000000200 */
[C---:B-----5:R-:W-:Y:S06]  /*b250*/  HMMA.16816.F32.BF16 R24, R56.reuse, R44, R24 ;  /* 0x0000002c3818723c */ /* 0x060fec0000041818 */
[----:B------:R-:W-:Y:S06]  /*b260*/  HMMA.16816.F32.BF16 R20, R56, R46, R20 ;  /* 0x0000002e3814723c */ /* 0x000fec0000041814 */
[C---:B------:R-:W-:Y:S06]  /*b270*/  HMMA.16816.F32.BF16 R176, R52.reuse, R44, R176 ;  /* 0x0000002c34b0723c */ /* 0x040fec00000418b0 */
[----:B------:R-:W-:Y:S01]  /*b280*/  HMMA.16816.F32.BF16 R172, R52, R46, R172 ;  /* 0x0000002e34ac723c */ /* 0x000fe200000418ac */
[----:B------:R-:W4:Y:S05]  /*b290*/  LDSM.16.M88.4 R44, [R216+0x8800] ;  /* 0x00880000d82c783b */ /* 0x000f2a0000000200 */
[-C--:B-1----:R-:W-:Y:S06]  /*b2a0*/  HMMA.16816.F32.BF16 R184, R188, R60.reuse, R184 ;  /* 0x0000003cbcb8723c */ /* 0x082fec00000418b8 */
[----:B------:R-:W-:Y:S06]  /*b2b0*/  HMMA.16816.F32.BF16 R32, R192, R60, R32 ;  /* 0x0000003cc020723c */ /* 0x000fec0000041820 */
[-C--:B------:R-:W-:Y:S06]  /*b2c0*/  HMMA.16816.F32.BF16 R180, R188, R62.reuse, R180 ;  /* 0x0000003ebcb4723c */ /* 0x080fec00000418b4 */
[----:B------:R-:W-:Y:S01]  /*b2d0*/  HMMA.16816.F32.BF16 R28, R192, R62, R28 ;  /* 0x0000003ec01c723c */ /* 0x000fe2000004181c */
[----:B------:R-:W1:Y:S05]  /*b2e0*/  LDSM.16.M88.4 R60, [R215+0x5000] ;  /* 0x00500000d73c783b */ /* 0x000e6a0000000200 */
[----:B--2---:R-:W-:Y:S06]  /*b2f0*/  HMMA.16816.F32.BF16 R8, R56, R36, R8 ;  /* 0x000000243808723c */ /* 0x004fec0000041808 */
[----:B---3--:R-:W-:Y:S06]  /*b300*/  HMMA.16816.F32.BF16 R32, R164, R40, R32 ;  /* 0x00000028a420723c */ /* 0x008fec0000041820 */
[----:B------:R-:W-:Y:S01]  /*b310*/  HMMA.16816.F32.BF16 R4, R56, R38, R4 ;  /* 0x000000263804723c */ /* 0x000fe20000041804 */
[----:B------:R-:W-:Y:S05]  /*b320*/  LDSM.16.M88.4 R56, [R216+0x8c00] ;  /* 0x008c0000d838783b */ /* 0x000fea0000000200 */
[C---:B------:R-:W-:Y:S06]  /*b330*/  HMMA.16816.F32.BF16 R64, R52.reuse, R36, R64 ;  /* 0x000000243440723c */ /* 0x040fec0000041840 */
[----:B------:R-:W-:Y:S01]  /*b340*/  HMMA.16816.F32.BF16 R204, R52, R38, R204 ;  /* 0x0000002634cc723c */ /* 0x000fe200000418cc */
[----:B------:R-:W2:Y:S05]  /*b350*/  LDSM.16.M88.4 R36, [R213+0x8400] ;  /* 0x00840000d524783b */ /* 0x000eaa0000000200 */
[-C--:B----4-:R-:W-:Y:S06]  /*b360*/  HMMA.16816.F32.BF16 R16, R192, R44.reuse, R16 ;  /* 0x0000002cc010723c */ /* 0x090fec0000041810 */
[----:B------:R-:W-:Y:S06]  /*b370*/  HMMA.16816.F32.BF16 R168, R188, R44, R168 ;  /* 0x0000002cbca8723c */ /* 0x000fec00000418a8 */
[----:B-1----:R-:W-:Y:S01]  /*b380*/  HMMA.16816.F32.BF16 R184, R60, R40, R184 ;  /* 0x000000283cb8723c */ /* 0x002fe200000418b8 */
[----:B------:R-:W-:-:S04]  /*b390*/  IMAD.U32 R44, RZ, RZ, UR4 ;  /* 0x00000004ff2c7e24 */ /* 0x000fc8000f8e00ff */
[----:B------:R-:W-:Y:S01]  /*b3a0*/  IMAD R246, R44, 0x40, R246 ;  /* 0x000000402cf67824 */ /* 0x000fe200078e02f6 */
[C---:B------:R-:W-:Y:S03]  /*b3b0*/  HMMA.16816.F32.BF16 R24, R192.reuse, R48, R24 ;  /* 0x00000030c018723c */ /* 0x040fe60000041818 */
[C---:B------:R-:W-:Y:S01]  /*b3c0*/  VIADD R40, R246.reuse, 0x1 ;  /* 0x00000001f6287836 */ /* 0x040fe20000000000 */
[CC--:B------:R-:W-:Y:S02]  /*b3d0*/  ISETP.GE.AND P5, PT, R246.reuse, R240.reuse, PT ;  /* 0x000000f0f600720c */ /* 0x0c0fe40003fa6270 */
[-C--:B------:R-:W-:Y:S01]  /*b3e0*/  ISETP.GE.AND P1, PT, R246, R235.reuse, PT ;  /* 0x000000ebf600720c */ /* 0x080fe20003f26270 */
[----:B------:R-:W-:Y:S01]  /*b3f0*/  HMMA.16816.F32.BF16 R12, R192, R46, R12 ;  /* 0x0000002ec00c723c */ /* 0x000fe2000004180c */
[C---:B------:R-:W-:Y:S02]  /*b400*/  ISETP.GE.AND P4, PT, R40.reuse, R240, PT ;  /* 0x000000f02800720c */ /* 0x040fe40003f86270 */
[----:B------:R-:W-:-:S02]  /*b410*/  ISETP.GE.AND P0, PT, R40, R235, PT ;  /* 0x000000eb2800720c */ /* 0x000fc40003f06270 */
[----:B------:R-:W-:Y:S01]  /*b420*/  FSEL R45, R34, -INF , !P1 ;  /* 0xff800000222d7808 */ /* 0x000fe20004800000 */
[C---:B------:R-:W-:Y:S01]  /*b430*/  HMMA.16816.F32.BF16 R196, R188.reuse, R46, R196 ;  /* 0x0000002ebcc4723c */ /* 0x040fe200000418c4 */
[----:B------:R-:W-:Y:S02]  /*b440*/  FSEL R44, R35, -INF , !P0 ;  /* 0xff800000232c7808 */ /* 0x000fe40004000000 */
[C---:B------:R-:W-:Y:S02]  /*b450*/  ISETP.GE.AND P2, PT, R40.reuse, R226, PT ;  /* 0x000000e22800720c */ /* 0x040fe40003f46270 */
[----:B------:R-:W-:Y:S01]  /*b460*/  ISETP.GE.AND P3, PT, R40, R3, PT ;  /* 0x000000032800720c */ /* 0x000fe20003f66270 */
[----:B------:R-:W-:Y:S01]  /*b470*/  HMMA.16816.F32.BF16 R176, R188, R48, R176 ;  /* 0x00000030bcb0723c */ /* 0x000fe200000418b0 */
[----:B------:R-:W-:Y:S01]  /*b480*/  FSEL R47, R32, -INF , !P5 ;  /* 0xff800000202f7808 */ /* 0x000fe20006800000 */
[----:B------:R-:W-:Y:S01]  /*b490*/  VIADD R40, R246, 0x8 ;  /* 0x00000008f6287836 */ /* 0x000fe20000000000 */
[----:B------:R-:W-:-:S02]  /*b4a0*/  FSEL R46, R33, -INF , !P4 ;  /* 0xff800000212e7808 */ /* 0x000fc40006000000 */
[----:B------:R-:W1:Y:S01]  /*b4b0*/  LDSM.16.M88.4 R32, [R213+0x8800] ;  /* 0x00880000d520783b */ /* 0x000e620000000200 */
[----:B------:R-:W-:Y:S01]  /*b4c0*/  HMMA.16816.F32.BF16 R172, R188, R50, R172 ;  /* 0x00000032bcac723c */ /* 0x000fe200000418ac */
[C---:B------:R-:W-:Y:S02]  /*b4d0*/  ISETP.GE.AND P6, PT, R40.reuse, R240, PT ;  /* 0x000000f02800720c */ /* 0x040fe40003fc6270 */
[C---:B------:R-:W-:Y:S02]  /*b4e0*/  ISETP.GE.AND P5, PT, R40.reuse, R235, PT ;  /* 0x000000eb2800720c */ /* 0x040fe40003fa6270 */
[CC--:B------:R-:W-:Y:S01]  /*b4f0*/  ISETP.GE.AND P4, PT, R40.reuse, R226.reuse, PT ;  /* 0x000000e22800720c */ /* 0x0c0fe20003f86270 */
[----:B------:R-:W-:Y:S01]  /*b500*/  HMMA.16816.F32.BF16 R180, R60, R42, R180 ;  /* 0x0000002a3cb4723c */ /* 0x000fe200000418b4 */
[----:B------:R-:W-:Y:S02]  /*b510*/  ISETP.GE.AND P1, PT, R40, R3, PT ;  /* 0x000000032800720c */ /* 0x000fe40003f26270 */
[----:B------:R-:W-:-:S02]  /*b520*/  ISETP.GE.AND P0, PT, R246, R226, PT ;  /* 0x000000e2f600720c */ /* 0x000fc40003f06270 */
[----:B------:R-:W-:Y:S01]  /*b530*/  FSEL R236, R185, -INF , !P2 ;  /* 0xff800000b9ec7808 */ /* 0x000fe20005000000 */
[----:B------:R-:W-:Y:S01]  /*b540*/  HMMA.16816.F32.BF16 R20, R192, R50, R20 ;  /* 0x00000032c014723c */ /* 0x000fe20000041814 */
[----:B------:R-:W-:Y:S02]  /*b550*/  FSEL R237, R184, -INF , !P0 ;  /* 0xff800000b8ed7808 */ /* 0x000fe40004000000 */
[----:B------:R-:W-:Y:S02]  /*b560*/  ISETP.GE.AND P0, PT, R246, R3, PT ;  /* 0x00000003f600720c */ /* 0x000fe40003f06270 */
[----:B------:R-:W-:Y:S01]  /*b570*/  FSEL R54, R187, -INF , !P3 ;  /* 0xff800000bb367808 */ /* 0x000fe20005800000 */
[----:B------:R-:W-:Y:S01]  /*b580*/  HMMA.16816.F32.BF16 R28, R164, R42, R28 ;  /* 0x0000002aa41c723c */ /* 0x000fe2000004181c */
[----:B------:R-:W3:Y:S01]  /*b590*/  LDSM.16.M88.4 R40, [R213+0x8c00] ;  /* 0x008c0000d528783b */ /* 0x000ee20000000200 */
[----:B------:R-:W-:Y:S01]  /*b5a0*/  FSEL R50, R186, -INF , !P0 ;  /* 0xff800000ba327808 */ /* 0x000fe20004000000 */
[----:B------:R-:W-:-:S04]  /*b5b0*/  DEPBAR.LE SB0, 0x0 ;  /* 0x000080000000791a */ /* 0x000fc80000000000 */
[-C--:B--2---:R-:W-:Y:S06]  /*b5c0*/  HMMA.16816.F32.BF16 R24, R164, R36.reuse, R24 ;  /* 0x00000024a418723c */ /* 0x084fec0000041818 */
[C---:B------:R-:W-:Y:S06]  /*b5d0*/  HMMA.16816.F32.BF16 R176, R60.reuse, R36, R176 ;  /* 0x000000243cb0723c */ /* 0x040fec00000418b0 */
[----:B------:R-:W-:Y:S01]  /*b5e0*/  HMMA.16816.F32.BF16 R172, R60, R38, R172 ;  /* 0x000000263cac723c */ /* 0x000fe200000418ac */
[----:B------:R-:W-:-:S02]  /*b5f0*/  VIADD R37, R246, 0x9 ;  /* 0x00000009f6257836 */ /* 0x000fc40000000000 */
[----:B------:R-:W-:Y:S02]  /*b600*/  VIADD R36, R246, 0x10 ;  /* 0x00000010f6247836 */ /* 0x000fe40000000000 */
[----:B------:R-:W-:Y:S01]  /*b610*/  FSEL R210, R28, -INF , !P6 ;  /* 0xff8000001cd27808 */ /* 0x000fe20007000000 */
[-C--:B------:R-:W-:Y:S01]  /*b620*/  HMMA.16816.F32.BF16 R8, R192, R56.reuse, R8 ;  /* 0x00000038c008723c */ /* 0x080fe20000041808 */
[----:B------:R-:W-:Y:S02]  /*b630*/  ISETP.GE.AND P2, PT, R37, R226, PT ;  /* 0x000000e22500720c */ /* 0x000fe40003f46270 */
[----:B------:R-:W-:Y:S02]  /*b640*/  FSEL R28, R182, -INF , !P1 ;  /* 0xff800000b61c7808 */ /* 0x000fe40004800000 */
[----:B------:R-:W-:Y:S01]  /*b650*/  FSEL R55, R181, -INF , !P2 ;  /* 0xff800000b5377808 */ /* 0x000fe20005000000 */
[----:B------:R-:W-:Y:S01]  /*b660*/  HMMA.16816.F32.BF16 R64, R188, R56, R64 ;  /* 0x00000038bc40723c */ /* 0x000fe20000041840 */
[----:B------:R-:W-:-:S02]  /*b670*/  ISETP.GE.AND P3, PT, R36, R240, PT ;  /* 0x000000f02400720c */ /* 0x000fc40003f66270 */
[C---:B------:R-:W-:Y:S02]  /*b680*/  ISETP.GE.AND P6, PT, R36.reuse, R226, PT ;  /* 0x000000e22400720c */ /* 0x040fe40003fc6270 */
[----:B------:R-:W-:Y:S01]  /*b690*/  ISETP.GE.AND P1, PT, R36, R3, PT ;  /* 0x000000032400720c */ /* 0x000fe20003f26270 */
[----:B------:R-:W-:Y:S01]  /*b6a0*/  HMMA.16816.F32.BF16 R20, R164, R38, R20 ;  /* 0x00000026a414723c */ /* 0x000fe20000041814 */
[----:B------:R-:W-:Y:S02]  /*b6b0*/  FSEL R56, R180, -INF , !P4 ;  /* 0xff800000b4387808 */ /* 0x000fe40006000000 */
[C---:B------:R-:W-:Y:S02]  /*b6c0*/  ISETP.GE.AND P4, PT, R37.reuse, R240, PT ;  /* 0x000000f02500720c */ /* 0x040fe40003f86270 */
[-C--:B------:R-:W-:Y:S01]  /*b6d0*/  ISETP.GE.AND P2, PT, R37, R235.reuse, PT ;  /* 0x000000eb2500720c */ /* 0x080fe20003f46270 */
[----:B------:R-:W-:Y:S01]  /*b6e0*/  HMMA.16816.F32.BF16 R4, R192, R58, R4 ;  /* 0x0000003ac004723c */ /* 0x000fe20000041804 */
[----:B------:R-:W-:Y:S01]  /*b6f0*/  FSEL R53, R29, -INF , !P4 ;  /* 0xff8000001d357808 */ /* 0x000fe20006000000 */
[----:B------:R-:W-:Y:S01]  /*b700*/  IMAD.MOV.U32 R39, RZ, RZ, R210 ;  /* 0x000000ffff277224 */ /* 0x000fe200078e00d2 */
[----:B------:R-:W-:Y:S01]  /*b710*/  ISETP.GE.AND P4, PT, R36, R235, PT ;  /* 0x000000eb2400720c */ /* 0x000fe20003f86270 */
[----:B------:R-:W-:Y:S01]  /*b720*/  VIADD R36, R246, 0x11 ;  /* 0x00000011f6247836 */ /* 0x000fe20000000000 */
[----:B------:R-:W-:Y:S01]  /*b730*/  ISETP.GE.AND P0, PT, R37, R3, PT ;  /* 0x000000032500720c */ /* 0x000fe20003f06270 */
[----:B-1----:R-:W-:Y:S01]  /*b740*/  HMMA.16816.F32.BF16 R16, R164, R32, R16 ;  /* 0x00000020a410723c */ /* 0x002fe20000041810 */
[----:B------:R-:W-:-:S02]  /*b750*/  FSEL R30, R30, -INF , !P5 ;  /* 0xff8000001e1e7808 */ /* 0x000fc40006800000 */
[----:B------:R-:W-:Y:S02]  /*b760*/  FSEL R29, R183, -INF , !P0 ;  /* 0xff800000b71d7808 */ /* 0x000fe40004000000 */
[----:B------:R-:W-:Y:S01]  /*b770*/  FSEL R31, R31, -INF , !P2 ;  /* 0xff8000001f1f7808 */ /* 0x000fe20005000000 */
[----:B------:R-:W-:Y:S01]  /*b780*/  HMMA.16816.F32.BF16 R12, R164, R34, R12 ;  /* 0x00000022a40c723c */ /* 0x000fe2000004180c */
[----:B------:R-:W-:Y:S01]  /*b790*/  FSEL R186, R24, -INF , !P3 ;  /* 0xff80000018ba7808 */ /* 0x000fe20005800000 */
[----:B------:R-:W-:Y:S01]  /*b7a0*/  VIADD R24, R246, 0x19 ;  /* 0x00000019f6187836 */ /* 0x000fe20000000000 */
        /* <DEDUP_REMOVED lines=9> */
[-C--:B------:R-:W-:Y:S02]  /*b840*/  ISETP.GE.AND P0, PT, R36, R226.reuse, PT ;  /* 0x000000e22400720c */ /* 0x080fe40003f06270 */
[----:B------:R-:W-:Y:S01]  /*b850*/  ISETP.GE.AND P2, PT, R24, R226, PT ;  /* 0x000000e21800720c */ /* 0x000fe20003f46270 */
[----:B---3--:R-:W-:Y:S01]  /*b860*/  HMMA.16816.F32.BF16 R8, R164, R40, R8 ;  /* 0x00000028a408723c */ /* 0x008fe20000041808 */
[----:B------:R-:W-:-:S02]  /*b870*/  FSEL R252, R172, -INF , !P0 ;  /* 0xff800000acfc7808 */ /* 0x000fc40004000000 */
[----:B------:R-:W-:Y:S02]  /*b880*/  FSEL R251, R173, -INF , !P2 ;  /* 0xff800000adfb7808 */ /* 0x000fe40005000000 */
[----:B------:R-:W-:Y:S01]  /*b890*/  FSEL R250, R178, -INF , !P1 ;  /* 0xff800000b2fa7808 */ /* 0x000fe20004800000 */
[----:B------:R-:W-:Y:S01]  /*b8a0*/  HMMA.16816.F32.BF16 R4, R164, R42, R4 ;  /* 0x0000002aa404723c */ /* 0x000fe20000041804 */
[----:B------:R-:W-:Y:S02]  /*b8b0*/  FSEL R192, R26, -INF , !P4 ;  /* 0xff8000001ac07808 */ /* 0x000fe40006000000 */
[CC--:B------:R-:W-:Y:S02]  /*b8c0*/  ISETP.GE.AND P0, PT, R24.reuse, R240.reuse, PT ;  /* 0x000000f01800720c */ /* 0x0c0fe40003f06270 */
[C---:B------:R-:W-:Y:S01]  /*b8d0*/  ISETP.GE.AND P2, PT, R24.reuse, R235, PT ;  /* 0x000000eb1800720c */ /* 0x040fe20003f46270 */
[----:B------:R-:W-:Y:S01]  /*b8e0*/  HMMA.16816.F32.BF16 R168, R60, R32, R168 ;  /* 0x000000203ca8723c */ /* 0x000fe200000418a8 */
[----:B------:R-:W-:Y:S01]  /*b8f0*/  ISETP.GE.AND P1, PT, R24, R3, PT ;  /* 0x000000031800720c */ /* 0x000fe20003f26270 */
[----:B------:R-:W-:Y:S01]  /*b900*/  VIADD R24, R246, 0x20 ;  /* 0x00000020f6187836 */ /* 0x000fe20000000000 */
[----:B------:R-:W-:-:S02]  /*b910*/  ISETP.GE.AND P4, PT, R36, R240, PT ;  /* 0x000000f02400720c */ /* 0x000fc40003f86270 */
[----:B------:R-:W-:Y:S01]  /*b920*/  FSEL R187, R25, -INF , !P5 ;  /* 0xff80000019bb7808 */ /* 0x000fe20006800000 */
[----:B------:R-:W-:Y:S01]  /*b930*/  HMMA.16816.F32.BF16 R204, R60, R42, R204 ;  /* 0x0000002a3ccc723c */ /* 0x000fe200000418cc */
[----:B------:R-:W-:Y:S02]  /*b940*/  FSEL R195, R179, -INF , !P3 ;  /* 0xff800000b3c37808 */ /* 0x000fe40005800000 */
[----:B------:R-:W-:Y:S01]  /*b950*/  FSEL R201, R20, -INF , !P4 ;  /* 0xff80000014c97808 */ /* 0x000fe20006000000 */
[----:B------:R-:W-:Y:S01]  /*b960*/  VIADD R20, R246, 0x21 ;  /* 0x00000021f6147836 */ /* 0x000fe20000000000 */
[----:B------:R-:W-:Y:S01]  /*b970*/  BAR.SYNC.DEFER_BLOCKING 0x0 ;  /* 0x0000000000007b1d */ /* 0x000fe20000010000 */
[----:B------:R-:W-:Y:S02]  /*b980*/  ISETP.GE.AND P5, PT, R36, R235, PT ;  /* 0x000000eb2400720c */ /* 0x000fe40003fa6270 */
[----:B------:R-:W-:Y:S02]  /*b990*/  ISETP.GE.AND P3, PT, R24, R240, PT ;  /* 0x000000f01800720c */ /* 0x000fe40003f66270 */
[----:B------:R-:W-:-:S02]  /*b9a0*/  FSEL R180, R175, -INF , !P1 ;  /* 0xff800000afb47808 */ /* 0x000fc40004800000 */
[----:B------:R-:W-:Y:S02]  /*b9b0*/  FSEL R210, R22, -INF , !P5 ;  /* 0xff80000016d27808 */ /* 0x000fe40006800000 */
[----:B------:R-:W-:Y:S02]  /*b9c0*/  FSEL R211, R23, -INF , !P2 ;  /* 0xff80000017d37808 */ /* 0x000fe40005000000 */
[----:B------:R-:W-:Y:S01]  /*b9d0*/  FSEL R164, R16, -INF , !P3 ;  /* 0xff80000010a47808 */ /* 0x000fe20005800000 */
[----:B------:R-:W-:Y:S01]  /*b9e0*/  VIADD R16, R246, 0x28 ;  /* 0x00000028f6107836 */ /* 0x000fe20000000000 */
[----:B------:R-:W-:Y:S02]  /*b9f0*/  FSEL R202, R21, -INF , !P0 ;  /* 0xff80000015ca7808 */ /* 0x000fe40004000000 */
[C---:B------:R-:W-:Y:S02]  /*ba00*/  ISETP.GE.AND P5, PT, R20.reuse, R240, PT ;  /* 0x000000f01400720c */ /* 0x040fe40003fa6270 */
[----:B------:R-:W-:-:S02]  /*ba10*/  ISETP.GE.AND P2, PT, R20, R235, PT ;  /* 0x000000eb1400720c */ /* 0x000fc40003f46270 */
[C---:B------:R-:W-:Y:S02]  /*ba20*/  ISETP.GE.AND P1, PT, R20.reuse, R226, PT ;  /* 0x000000e21400720c */ /* 0x040fe40003f26270 */
[----:B------:R-:W-:Y:S01]  /*ba30*/  ISETP.GE.AND P3, PT, R20, R3, PT ;  /* 0x000000031400720c */ /* 0x000fe20003f66270 */
[----:B------:R-:W-:Y:S01]  /*ba40*/  VIADD R20, R246, 0x29 ;  /* 0x00000029f6147836 */ /* 0x000fe20000000000 */
[----:B------:R-:W-:Y:S02]  /*ba50*/  ISETP.GE.AND P0, PT, R24, R235, PT ;  /* 0x000000eb1800720c */ /* 0x000fe40003f06270 */
[----:B------:R-:W-:Y:S01]  /*ba60*/  FSEL R172, R17, -INF , !P5 ;  /* 0xff80000011ac7808 */ /* 0x000fe20006800000 */
[----:B------:R-:W-:Y:S01]  /*ba70*/  VIADD R17, R246, 0x31 ;  /* 0x00000031f6117836 */ /* 0x000fe20000000000 */
[-C--:B------:R-:W-:Y:S02]  /*ba80*/  ISETP.GE.AND P5, PT, R16, R240.reuse, PT ;  /* 0x000000f01000720c */ /* 0x080fe40003fa6270 */
[----:B------:R-:W-:Y:S01]  /*ba90*/  FSEL R173, R18, -INF , !P0 ;  /* 0xff80000012ad7808 */ /* 0x000fe20004000000 */
[----:B------:R-:W-:Y:S01]  /*baa0*/  VIADD R18, R246, 0x30 ;  /* 0x00000030f6127836 */ /* 0x000fe20000000000 */
[----:B------:R-:W-:-:S02]  /*bab0*/  ISETP.GE.AND P0, PT, R20, R240, PT ;  /* 0x000000f01400720c */ /* 0x000fc40003f06270 */
[----:B------:R-:W-:Y:S02]  /*bac0*/  FSEL R38, R176, -INF , !P6 ;  /* 0xff800000b0267808 */ /* 0x000fe40007000000 */
[----:B------:R-:W-:Y:S02]  /*bad0*/  ISETP.GE.AND P6, PT, R36, R3, PT ;  /* 0x000000032400720c */ /* 0x000fe40003fc6270 */
[----:B------:R-:W-:Y:S02]  /*bae0*/  FSEL R175, R12, -INF , !P5 ;  /* 0xff8000000caf7808 */ /* 0x000fe40006800000 */
[-C--:B------:R-:W-:Y:S02]  /*baf0*/  ISETP.GE.AND P5, PT, R16, R235.reuse, PT ;  /* 0x000000eb1000720c */ /* 0x080fe40003fa6270 */
[----:B------:R-:W-:Y:S02]  /*bb00*/  FSEL R176, R13, -INF , !P0 ;  /* 0xff8000000db07808 */ /* 0x000fe40004000000 */
[----:B------:R-:W-:-:S02]  /*bb10*/  ISETP.GE.AND P0, PT, R20, R235, PT ;  /* 0x000000eb1400720c */ /* 0x000fc40003f06270 */
[----:B------:R-:W-:Y:S02]  /*bb20*/  FSEL R49, R174, -INF , !P6 ;  /* 0xff800000ae317808 */ /* 0x000fe40007000000 */
[----:B------:R-:W-:Y:S02]  /*bb30*/  FSEL R174, R19, -INF , !P2 ;  /* 0xff80000013ae7808 */ /* 0x000fe40005000000 */
[----:B------:R-:W-:Y:S02]  /*bb40*/  FSEL R177, R14, -INF , !P5 ;  /* 0xff8000000eb17808 */ /* 0x000fe40006800000 */
[----:B------:R-:W-:Y:S02]  /*bb50*/  FMNMX.FTZ R19, R209, R47, !PT ;  /* 0x0000002fd1137209 */ /* 0x000fe40007810000 */
[CC--:B------:R-:W-:Y:S02]  /*bb60*/  ISETP.GE.AND P2, PT, R16.reuse, R226.reuse, PT ;  /* 0x000000e21000720c */ /* 0x0c0fe40003f46270 */
[----:B------:R-:W-:Y:S01]  /*bb70*/  ISETP.GE.AND P5, PT, R16, R3, PT ;  /* 0x000000031000720c */ /* 0x000fe20003fa6270 */
[C---:B------:R-:W-:Y:S01]  /*bb80*/  VIADD R16, R246.reuse, 0x38 ;  /* 0x00000038f6107836 */ /* 0x040fe20000000000 */
[----:B------:R-:W-:Y:S01]  /*bb90*/  FSEL R178, R15, -INF , !P0 ;  /* 0xff8000000fb27808 */ /* 0x000fe20004000000 */
[----:B------:R-:W-:Y:S01]  /*bba0*/  VIADD R246, R246, 0x39 ;  /* 0x00000039f6f67836 */ /* 0x000fe20000000000 */
[----:B------:R-:W-:Y:S01]  /*bbb0*/  ISETP.GE.AND P0, PT, R20, R226, PT ;  /* 0x000000e21400720c */ /* 0x000fe20003f06270 */
[----:B------:R-:W-:Y:S01]  /*bbc0*/  HMMA.16816.F32.BF16 R12, R60, R40, R64 ;  /* 0x000000283c0c723c */ /* 0x000fe20000041840 */
[----:B------:R-:W-:-:S02]  /*bbd0*/  FMNMX.FTZ R19, R46, R19, !PT ;  /* 0x000000132e137209 */ /* 0x000fc40007810000 */
[----:B------:R-:W-:Y:S02]  /*bbe0*/  FSEL R197, R197, -INF , !P0 ;  /* 0xff800000c5c57808 */ /* 0x000fe40004000000 */
[----:B------:R-:W-:Y:S02]  /*bbf0*/  ISETP.GE.AND P0, PT, R16, R240, PT ;  /* 0x000000f01000720c */ /* 0x000fe40003f06270 */
[----:B------:R-:W-:Y:S02]  /*bc00*/  FMNMX.FTZ R19, R39, R19, !PT ;  /* 0x0000001327137209 */ /* 0x000fe40007810000 */
[----:B------:R-:W-:Y:S02]  /*bc10*/  FSEL R58, R4, -INF , !P0 ;  /* 0xff800000043a7808 */ /* 0x000fe40004000000 */
[----:B------:R-:W-:Y:S02]  /*bc20*/  FMNMX.FTZ R4, R53, R19, !PT ;  /* 0x0000001335047209 */ /* 0x000fe40007810000 */
[----:B------:R-:W-:-:S02]  /*bc30*/  ISETP.GE.AND P0, PT, R246, R235, PT ;  /* 0x000000ebf600720c */ /* 0x000fc40003f06270 */
[----:B------:R-:W-:Y:S02]  /*bc40*/  FMNMX.FTZ R4, R186, R4, !PT ;  /* 0x00000004ba047209 */ /* 0x000fe40007810000 */
[----:B------:R-:W-:Y:S02]  /*bc50*/  FSEL R37, R7, -INF , !P0 ;  /* 0xff80000007257808 */ /* 0x000fe40004000000 */
[----:B------:R-:W-:Y:S02]  /*bc60*/  FMNMX.FTZ R4, R187, R4, !PT ;  /* 0x00000004bb047209 */ /* 0x000fe40007810000 */
[----:B------:R-:W-:Y:S02]  /*bc70*/  ISETP.GE.AND P0, PT, R16, R226, PT ;  /* 0x000000e21000720c */ /* 0x000fe40003f06270 */
[----:B------:R-:W-:Y:S02]  /*bc80*/  FMNMX.FTZ R4, R201, R4, !PT ;  /* 0x00000004c9047209 */ /* 0x000fe40007810000 */
[----:B------:R-:W-:-:S02]  /*bc90*/  ISETP.GE.AND P6, PT, R24, R3, PT ;  /* 0x000000031800720c */ /* 0x000fc40003fc6270 */
[----:B------:R-:W-:Y:S02]  /*bca0*/  FSEL R203, R169, -INF , !P1 ;  /* 0xff800000a9cb7808 */ /* 0x000fe40004800000 */
[----:B------:R-:W-:Y:S02]  /*bcb0*/  FMNMX.FTZ R4, R202, R4, !PT ;  /* 0x00000004ca047209 */ /* 0x000fe40007810000 */
[----:B------:R-:W-:Y:S02]  /*bcc0*/  FSEL R204, R204, -INF , !P0 ;  /* 0xff800000cccc7808 */ /* 0x000fe40004000000 */
[----:B------:R-:W-:Y:S02]  /*bcd0*/  ISETP.GE.AND P1, PT, R18, R240, PT ;  /* 0x000000f01200720c */ /* 0x000fe40003f26270 */
[----:B------:R-:W-:Y:S02]  /*bce0*/  PLOP3.LUT P0, PT, PT, PT, UP0, 0x80, 0x0 ;  /* 0x000000000000781c */ /* 0x000fe40003f0f008 */
[----:B------:R-:W-:-:S02]  /*bcf0*/  FSEL R191, R170, -INF , !P6 ;  /* 0xff800000aabf7808 */ /* 0x000fc40007000000 */
[----:B------:R-:W-:Y:S02]  /*bd00*/  ISETP.GE.AND P6, PT, R246, R240, PT ;  /* 0x000000f0f600720c */ /* 0x000fe40003fc6270 */
[----:B------:R-:W-:Y:S02]  /*bd10*/  FMNMX.FTZ R4, R164, R4, !PT ;  /* 0x00000004a4047209 */ /* 0x000fe40007810000 */
[----:B------:R-:W-:Y:S02]  /*bd20*/  FSEL R196, R196, -INF , !P2 ;  /* 0xff800000c4c47808 */ /* 0x000fe40005000000 */
[----:B------:R-:W-:Y:S02]  /*bd30*/  FSEL R64, R8, -INF , !P1 ;  /* 0xff80000008407808 */ /* 0x000fe40004800000 */
[C---:B------:R-:W-:Y:S02]  /*bd40*/  ISETP.GE.AND P2, PT, R17.reuse, R240, PT ;  /* 0x000000f01100720c */ /* 0x040fe40003f46270 */
[----:B------:R-:W-:-:S02]  /*bd50*/  ISETP.GE.AND P1, PT, R17, R235, PT ;  /* 0x000000eb1100720c */ /* 0x000fc40003f26270 */
[----:B------:R-:W-:Y:S02]  /*bd60*/  FSEL R52, R5, -INF , !P6 ;  /* 0xff80000005347808 */ /* 0x000fe40007000000 */
[----:B------:R-:W-:Y:S02]  /*bd70*/  FMNMX.FTZ R5, R208, R45, !PT ;  /* 0x0000002dd0057209 */ /* 0x000fe40007810000 */
[----:B------:R-:W-:Y:S02]  /*bd80*/  FMNMX.FTZ R4, R172, R4, !PT ;  /* 0x00000004ac047209 */ /* 0x000fe40007810000 */
[----:B------:R-:W-:Y:S02]  /*bd90*/  FSEL R200, R171, -INF , !P3 ;  /* 0xff800000abc87808 */ /* 0x000fe40005800000 */
[----:B------:R-:W-:Y:S02]  /*bda0*/  FSEL R59, R9, -INF , !P2 ;  /* 0xff800000093b7808 */ /* 0x000fe40005000000 */
[----:B------:R-:W-:-:S02]  /*bdb0*/  FSEL R36, R11, -INF , !P1 ;  /* 0xff8000000b247808 */ /* 0x000fc40004800000 */
[-C--:B------:R-:W-:Y:S02]  /*bdc0*/  ISETP.GE.AND P4, PT, R24, R226.reuse, PT ;  /* 0x000000e21800720c */ /* 0x080fe40003f86270 */
[-C--:B------:R-:W-:Y:S02]  /*bdd0*/  ISETP.GE.AND P3, PT, R18, R235.reuse, PT ;  /* 0x000000eb1200720c */ /* 0x080fe40003f66270 */
[----:B------:R-:W-:Y:S02]  /*bde0*/  ISETP.GE.AND P2, PT, R16, R235, PT ;  /* 0x000000eb1000720c */ /* 0x000fe40003f46270 */
[-C--:B------:R-:W-:Y:S02]  /*bdf0*/  ISETP.GE.AND P6, PT, R18, R226.reuse, PT ;  /* 0x000000e21200720c */ /* 0x080fe40003fc6270 */
[----:B------:R-:W-:Y:S02]  /*be00*/  ISETP.GE.AND P1, PT, R17, R226, PT ;  /* 0x000000e21100720c */ /* 0x000fe40003f26270 */
[----:B------:R-:W-:-:S02]  /*be10*/  FMNMX.FTZ R5, R44, R5, !PT ;  /* 0x000000052c057209 */ /* 0x000fc40007810000 */
[----:B------:R-:W-:Y:S02]  /*be20*/  FMNMX.FTZ R4, R175, R4, !PT ;  /* 0x00000004af047209 */ /* 0x000fe40007810000 */
[----:B------:R-:W-:Y:S02]  /*be30*/  FSEL R194, R168, -INF , !P4 ;  /* 0xff800000a8c27808 */ /* 0x000fe40006000000 */
[----:B------:R-:W-:Y:S02]  /*be40*/  FSEL R57, R10, -INF , !P3 ;  /* 0xff8000000a397808 */ /* 0x000fe40005800000 */
[----:B------:R-:W-:Y:S02]  /*be50*/  FSEL R51, R6, -INF , !P2 ;  /* 0xff80000006337808 */ /* 0x000fe40005000000 */
[----:B------:R-:W-:Y:S02]  /*be60*/  FSEL R170, R12, -INF , !P6 ;  /* 0xff8000000caa7808 */ /* 0x000fe40007000000 */
[----:B------:R-:W-:-:S02]  /*be70*/  FSEL R67, R13, -INF , !P1 ;  /* 0xff8000000d437808 */ /* 0x000fc40004800000 */
[-C--:B------:R-:W-:Y:S02]  /*be80*/  ISETP.GE.AND P4, PT, R20, R3.reuse, PT ;  /* 0x000000031400720c */ /* 0x080fe40003f86270 */
[-C--:B------:R-:W-:Y:S02]  /*be90*/  ISETP.GE.AND P3, PT, R18, R3.reuse, PT ;  /* 0x000000031200720c */ /* 0x080fe40003f66270 */
[-C--:B------:R-:W-:Y:S02]  /*bea0*/  ISETP.GE.AND P2, PT, R17, R3.reuse, PT ;  /* 0x000000031100720c */ /* 0x080fe40003f46270 */
[----:B------:R-:W-:Y:S02]  /*beb0*/  ISETP.GE.AND P6, PT, R246, R226, PT ;  /* 0x000000e2f600720c */ /* 0x000fe40003fc6270 */
[----:B------:R-:W-:Y:S02]  /*bec0*/  ISETP.GE.AND P1, PT, R16, R3, PT ;  /* 0x000000031000720c */ /* 0x000fe40003f26270 */
[----:B------:R-:W-:-:S02]  /*bed0*/  FMNMX.FTZ R7, R30, R5, !PT ;  /* 0x000000051e077209 */ /* 0x000fc40007810000 */
[----:B------:R-:W-:Y:S01]  /*bee0*/  FMNMX.FTZ R8, R176, R4, !PT ;  /* 0x00000004b0087209 */ /* 0x000fe20007810000 */
[----:B------:R-:W-:Y:S08]  /*bef0*/  @!P0 BRA `(.L_x_406) ;  /* 0x0000000000688947 */ /* 0x000ff00003800000 */
        /* <DEDUP_REMOVED lines=26> */
.L_x_406:
[----:B------:R-:W-:Y:S01]  /*c0a0*/  FMNMX.FTZ R6, R31, R7, !PT ;  /* 0x000000071f067209 */ /* 0x000fe20007810000 */
[----:B------:R-:W-:Y:S01]  /*c0b0*/  IMAD.MOV.U32 R21, RZ, RZ, R237 ;  /* 0x000000ffff157224 */ /* 0x000fe200078e00ed */
[----:B------:R-:W-:Y:S01]  /*c0c0*/  ISETP.GE.AND P0, PT, R246, R3, PT ;  /* 0x00000003f600720c */ /* 0x000fe20003f06270 */
[----:B------:R-:W-:Y:S01]  /*c0d0*/  IMAD.MOV.U32 R20, RZ, RZ, R236 ;  /* 0x000000ffff147224 */ /* 0x000fe200078e00ec */
[----:B------:R-:W-:Y:S01]  /*c0e0*/  FMNMX.FTZ R6, R192, R6, !PT ;  /* 0x00000006c0067209 */ /* 0x000fe20007810000 */
        /* <DEDUP_REMOVED lines=8> */
[----:B------:R-:W-:Y:S01]  /*c170*/  IMAD.WIDE.U32 R184, R233, -0x326172a9, RZ ;  /* 0xcd9e8d57e9b87825 */ /* 0x000fe200078e00ff */
[----:B------:R-:W-:Y:S01]  /*c180*/  FMNMX.FTZ R3, R58, R3, !PT ;  /* 0x000000033a037209 */ /* 0x000fe20007810000 */
[----:B------:R-:W-:Y:S01]  /*c190*/  USHF.L.U32 UR4, UR38, 0x1, URZ ;  /* 0x0000000126047899 */ /* 0x000fe2000800063f */
[----:B------:R-:W-:Y:S01]  /*c1a0*/  FMNMX.FTZ R6, R211, R6, !PT ;  /* 0x00000006d3067209 */ /* 0x000fe20007810000 */
[----:B-1----:R-:W-:Y:S01]  /*c1b0*/  IMAD.U32 R10, RZ, RZ, UR33 ;  /* 0x00000021ff0a7e24 */ /* 0x002fe2000f8e00ff */
[----:B------:R-:W-:Y:S01]  /*c1c0*/  FMNMX.FTZ R3, R52, R3, !PT ;  /* 0x0000000334037209 */ /* 0x000fe20007810000 */
[----:B------:R-:W-:Y:S01]  /*c1d0*/  IMAD.WIDE.U32 R248, R228, -0x2daee0ad, RZ ;  /* 0xd2511f53e4f87825 */ /* 0x000fe200078e00ff */
[----:B------:R-:W-:Y:S01]  /*c1e0*/  FMNMX.FTZ R6, R173, R6, !PT ;  /* 0x00000006ad067209 */ /* 0x000fe20007810000 */
[----:B------:R-:W-:Y:S01]  /*c1f0*/  STL.64 [R1+0x8], R218 ;  /* 0x000008da01007387 */ /* 0x000fe20000100a00 */
[----:B------:R-:W-:Y:S01]  /*c200*/  FMNMX.FTZ R166, R2, R21, !PT ;  /* 0x0000001502a67209 */ /* 0x000fe20007810000 */
[----:B------:R-:W-:Y:S01]  /*c210*/  IMAD.WIDE.U32 R246, R234, -0x326172a9, RZ ;  /* 0xcd9e8d57eaf67825 */ /* 0x000fe200078e00ff */
[----:B------:R-:W-:Y:S01]  /*c220*/  FMNMX.FTZ R6, R174, R6, !PT ;  /* 0x00000006ae067209 */ /* 0x000fe20007810000 */
[----:B------:R-:W1:Y:S01]  /*c230*/  SHFL.BFLY PT, R5, R3, 0x2, 0x1f ;  /* 0x0c401f0003057f89 */ /* 0x000e6200000e0000 */
[----:B------:R-:W-:-:S02]  /*c240*/  FMNMX.FTZ R166, R20, R166, !PT ;  /* 0x000000a614a67209 */ /* 0x000fc40007810000 */
[----:B------:R-:W-:Y:S01]  /*c250*/  FMNMX.FTZ R6, R177, R6, !PT ;  /* 0x00000006b1067209 */ /* 0x000fe20007810000 */
[----:B------:R-:W-:Y:S01]  /*c260*/  STL.64 [R1], R216 ;  /* 0x000000d801007387 */ /* 0x000fe20000100a00 */
[----:B------:R-:W-:Y:S02]  /*c270*/  FMNMX.FTZ R165, R0, R50, !PT ;  /* 0x0000003200a57209 */ /* 0x000fe40007810000 */
        /* <DEDUP_REMOVED lines=12> */
[----:B-1----:R-:W-:Y:S01]  /*c340*/  FMNMX.FTZ R5, R3, R5, !PT ;  /* 0x0000000503057209 */ /* 0x002fe20007810000 */
[----:B------:R-:W1:Y:S01]  /*c350*/  SHFL.BFLY PT, R167, R6, 0x2, 0x1f ;  /* 0x0c401f0006a77f89 */ /* 0x000e6200000e0000 */
[----:B------:R-:W-:Y:S02]  /*c360*/  FMNMX.FTZ R165, R29, R165, !PT ;  /* 0x000000a51da57209 */ /* 0x000fe40007810000 */
[----:B------:R-:W-:Y:S01]  /*c370*/  FMNMX.FTZ R166, R171, R166, !PT ;  /* 0x000000a6aba67209 */ /* 0x000fe20007810000 */
[----:B------:R-:W2:Y:S01]  /*c380*/  SHFL.BFLY PT, R168, R5, 0x1, 0x1f ;  /* 0x0c201f0005a87f89 */ /* 0x000ea200000e0000 */
        /* <DEDUP_REMOVED lines=11> */
[----:B------:R-:W-:Y:S02]  /*c440*/  FSEL R198, R198, -INF , !P5 ;  /* 0xff800000c6c67808 */ /* 0x000fe40006800000 */
[----:B------:R-:W-:Y:S02]  /*c450*/  FMNMX.FTZ R165, R200, R165, !PT ;  /* 0x000000a5c8a57209 */ /* 0x000fe40007810000 */
[----:B------:R-:W-:Y:S02]  /*c460*/  FMNMX.FTZ R166, R197, R166, !PT ;  /* 0x000000a6c5a67209 */ /* 0x000fe40007810000 */
[----:B--2---:R-:W-:-:S02]  /*c470*/  FMNMX.FTZ R168, R5, R168, !PT ;  /* 0x000000a805a87209 */ /* 0x004fc40007810000 */
[----:B------:R-:W1:Y:S01]  /*c480*/  SHFL.BFLY PT, R5, R167, 0x1, 0x1f ;  /* 0x0c201f00a7057f89 */ /* 0x000e6200000e0000 */
[----:B------:R-:W-:Y:S02]  /*c490*/  FSEL R199, R199, -INF , !P4 ;  /* 0xff800000c7c77808 */ /* 0x000fe40006000000 */
[----:B------:R-:W-:Y:S01]  /*c4a0*/  FMNMX.FTZ R165, R198, R165, !PT ;  /* 0x000000a5c6a57209 */ /* 0x000fe20007810000 */
[----:B------:R-:W-:Y:S01]  /*c4b0*/  FMUL.FTZ R60, R168, UR37 ;  /* 0x00000025a83c7c20 */ /* 0x000fe20008410000 */
[----:B------:R-:W-:Y:S02]  /*c4c0*/  FMNMX.FTZ R166, R170, R166, !PT ;  /* 0x000000a6aaa67209 */ /* 0x000fe40007810000 */
[----:B------:R-:W-:Y:S02]  /*c4d0*/  FSEL R63, R14, -INF , !P3 ;  /* 0xff8000000e3f7808 */ /* 0x000fe40005800000 */
[----:B------:R-:W-:Y:S02]  /*c4e0*/  FMNMX.FTZ R165, R199, R165, !PT ;  /* 0x000000a5c7a57209 */ /* 0x000fe40007810000 */
[----:B------:R-:W-:-:S02]  /*c4f0*/  FMNMX.FTZ R166, R67, R166, !PT ;  /* 0x000000a643a67209 */ /* 0x000fc40007810000 */
[----:B------:R-:W-:Y:S02]  /*c500*/  LOP3.LUT R182, R185, R229, RZ, 0x3c, !PT ;  /* 0x000000e5b9b67212 */ /* 0x000fe400078e3cff */
[----:B------:R-:W-:Y:S02]  /*c510*/  FSEL R62, R15, -INF , !P2 ;  /* 0xff8000000f3e7808 */ /* 0x000fe40005000000 */
[----:B------:R-:W-:Y:S01]  /*c520*/  FMNMX.FTZ R165, R63, R165, !PT ;  /* 0x000000a53fa57209 */ /* 0x000fe20007810000 */
[----:B------:R-:W-:Y:S01]  /*c530*/  IMAD.WIDE.U32 R182, R182, -0x2daee0ad, RZ ;  /* 0xd2511f53b6b67825 */ /* 0x000fe200078e00ff */
[----:B------:R-:W-:Y:S02]  /*c540*/  FSEL R205, R205, -INF , !P6 ;  /* 0xff800000cdcd7808 */ /* 0x000fe40007000000 */
[----:B------:R-:W-:Y:S02]  /*c550*/  FMNMX.FTZ R166, R204, R166, !PT ;  /* 0x000000a6cca67209 */ /* 0x000fe40007810000 */
[----:B------:R-:W-:-:S02]  /*c560*/  LOP3.LUT R10, R249, UR4, R10, 0x96, !PT ;  /* 0x00000004f90a7c12 */ /* 0x000fc4000f8e960a */
[----:B------:R-:W-:Y:S02]  /*c570*/  LOP3.LUT R238, R247, R229, RZ, 0x3c, !PT ;  /* 0x000000e5f7ee7212 */ /* 0x000fe400078e3cff */
[----:B------:R-:W-:Y:S01]  /*c580*/  FSEL R206, R206, -INF , !P1 ;  /* 0xff800000cece7808 */ /* 0x000fe20004800000 */
[----:B------:R-:W-:Y:S01]  /*c590*/  IMAD.WIDE.U32 R10, R10, -0x326172a9, RZ ;  /* 0xcd9e8d570a0a7825 */ /* 0x000fe200078e00ff */
[----:B------:R-:W-:Y:S02]  /*c5a0*/  FMNMX.FTZ R165, R62, R165, !PT ;  /* 0x000000a53ea57209 */ /* 0x000fe40007810000 */
[----:B------:R-:W-:Y:S01]  /*c5b0*/  FMNMX.FTZ R166, R205, R166, !PT ;  /* 0x000000a6cda67209 */ /* 0x000fe20007810000 */
[----:B------:R-:W-:Y:S01]  /*c5c0*/  IMAD.WIDE.U32 R238, R238, -0x2daee0ad, RZ ;  /* 0xd2511f53eeee7825 */ /* 0x000fe200078e00ff */
[----:B------:R-:W-:Y:S02]  /*c5d0*/  FSEL R207, R207, -INF , !P0 ;  /* 0xff800000cfcf7808 */ /* 0x000fe40004000000 */
[----:B------:R-:W-:Y:S01]  /*c5e0*/  FMNMX.FTZ R165, R206, R165, !PT ;  /* 0x000000a5cea57209 */ /* 0x000fe20007810000 */
[----:B------:R-:W2:Y:S01]  /*c5f0*/  SHFL.BFLY PT, R6, R166, 0x2, 0x1f ;  /* 0x0c401f00a6067f89 */ /* 0x000ea200000e0000 */
[----:B------:R-:W-:-:S02]  /*c600*/  LOP3.LUT R180, R183, UR20, R248, 0x96, !PT ;  /* 0x00000014b7b47c12 */ /* 0x000fc4000f8e96f8 */
[----:B------:R-:W-:Y:S02]  /*c610*/  FMNMX.FTZ R165, R207, R165, !PT ;  /* 0x000000a5cfa57209 */ /* 0x000fe40007810000 */
[----:B------:R-:W-:Y:S01]  /*c620*/  LOP3.LUT R8, R11, UR21, R246, 0x96, !PT ;  /* 0x000000150b087c12 */ /* 0x000fe2000f8e96f6 */
[----:B------:R-:W-:Y:S01]  /*c630*/  IMAD.WIDE.U32 R180, R180, -0x326172a9, RZ ;  /* 0xcd9e8d57b4b47825 */ /* 0x000fe200078e00ff */
[----:B------:R-:W-:Y:S02]  /*c640*/  LOP3.LUT R236, R239, UR20, R248, 0x96, !PT ;  /* 0x00000014efec7c12 */ /* 0x000fe4000f8e96f8 */
[----:B-1----:R-:W-:Y:S01]  /*c650*/  FMNMX.FTZ R167, R167, R5, !PT ;  /* 0x00000005a7a77209 */ /* 0x002fe20007810000 */
[----:B------:R-:W-:Y:S01]  /*c660*/  IMAD.WIDE.U32 R8, R8, -0x2daee0ad, RZ ;  /* 0xd2511f5308087825 */ /* 0x000fe200078e00ff */
[----:B------:R-:W-:Y:S01]  /*c670*/  LOP3.LUT R12, R11, UR21, R184, 0x96, !PT ;  /* 0x000000150b0c7c12 */ /* 0x000fe2000f8e96b8 */
[----:B------:R-:W1:Y:S01]  /*c680*/  SHFL.BFLY PT, R5, R165, 0x2, 0x1f ;  /* 0x0c401f00a5057f89 */ /* 0x000e6200000e0000 */
[----:B------:R-:W-:Y:S01]  /*c690*/  LOP3.LUT R16, R181, UR19, R10, 0x96, !PT ;  /* 0x00000013b5107c12 */ /* 0x000fe2000f8e960a */
[----:B------:R-:W-:Y:S01]  /*c6a0*/  IMAD.WIDE.U32 R236, R236, -0x326172a9, RZ ;  /* 0xcd9e8d57ecec7825 */ /* 0x000fe200078e00ff */
[----:B------:R-:W-:-:S02]  /*c6b0*/  LOP3.LUT R3, R9, UR18, R238, 0x96, !PT ;  /* 0x0000001209037c12 */ /* 0x000fc4000f8e96ee */
[----:B------:R-:W-:Y:S01]  /*c6c0*/  FSETP.NEU.FTZ.AND P5, PT, R168, -INF , PT ;  /* 0xff800000a800780b */ /* 0x000fe20003fbd000 */
[----:B------:R-:W-:Y:S01]  /*c6d0*/  IMAD.WIDE.U32 R12, R12, -0x2daee0ad, RZ ;  /* 0xd2511f530c0c7825 */ /* 0x000fe200078e00ff */
[----:B------:R-:W-:Y:S02]  /*c6e0*/  LOP3.LUT R10, R237, UR19, R10, 0x96, !PT ;  /* 0x00000013ed0a7c12 */ /* 0x000fe4000f8e960a */
[----:B------:R-:W-:Y:S01]  /*c6f0*/  FSEL R60, R60, RZ, P5 ;  /* 0x000000ff3c3c7208 */ /* 0x000fe20002800000 */
[----:B------:R-:W-:Y:S01]  /*c700*/  IMAD.WIDE.U32 R16, R16, -0x2daee0ad, RZ ;  /* 0xd2511f5310107825 */ /* 0x000fe200078e00ff */
[----:B------:R-:W-:Y:S02]  /*c710*/  LOP3.LUT R7, R13, UR18, R182, 0x96, !PT ;  /* 0x000000120d077c12 */ /* 0x000fe4000f8e96b6 */
[----:B--2---:R-:W-:Y:S01]  /*c720*/  FMNMX.FTZ R166, R166, R6, !PT ;  /* 0x00000006a6a67209 */ /* 0x004fe20007810000 */
[----:B------:R-:W-:Y:S01]  /*c730*/  IMAD.WIDE.U32 R188, R3, -0x326172a9, RZ ;  /* 0xcd9e8d5703bc7825 */ /* 0x000fe200078e00ff */
[----:B------:R-:W-:-:S03]  /*c740*/  LOP3.LUT R4, R17, UR16, R12, 0x96, !PT ;  /* 0x0000001011047c12 */ /* 0x000fc6000f8e960c */
[----:B------:R-:W-:Y:S01]  /*c750*/  FFMA.FTZ R48, R46, UR37, -R60 ;  /* 0x000000252e307c23 */ /* 0x000fe2000801083c */
[----:B------:R-:W-:Y:S01]  /*c760*/  FSETP.NEU.FTZ.AND P2, PT, R167, -INF , PT ;  /* 0xff800000a700780b */ /* 0x000fe20003f5d000 */
[----:B------:R-:W-:-:S04]  /*c770*/  IMAD.WIDE.U32 R10, R10, -0x2daee0ad, RZ ;  /* 0xd2511f530a0a7825 */ /* 0x000fc800078e00ff */
[--C-:B------:R-:W-:Y:S01]  /*c780*/  FFMA.FTZ R46, R53, UR37, -R60.reuse ;  /* 0x00000025352e7c23 */ /* 0x100fe2000801083c */
[--C-:B------:R-:W-:Y:S01]  /*c790*/  FFMA.FTZ R49, R47, UR37, -R60.reuse ;  /* 0x000000252f317c23 */ /* 0x100fe2000801083c */
[----:B------:R-:W-:Y:S01]  /*c7a0*/  FFMA.FTZ R47, R39, UR37, -R60 ;  /* 0x00000025272f7c23 */ /* 0x000fe2000801083c */
[----:B------:R-:W-:Y:S01]  /*c7b0*/  IMAD.WIDE.U32 R18, R7, -0x326172a9, RZ ;  /* 0xcd9e8d5707127825 */ /* 0x000fe200078e00ff */
[----:B------:R-:W-:Y:S01]  /*c7c0*/  LOP3.LUT R7, R189, UR17, R236, 0x96, !PT ;  /* 0x00000011bd077c12 */ /* 0x000fe2000f8e96ec */
[----:B------:R-:W-:Y:S01]  /*c7d0*/  MUFU.EX2 R48, R48 ;  /* 0x0000003000307308 */ /* 0x000fe20000000800 */
[----:B------:R-:W-:Y:S01]  /*c7e0*/  LOP3.LUT R8, R11, UR16, R8, 0x96, !PT ;  /* 0x000000100b087c12 */ /* 0x000fe2000f8e9608 */
[----:B------:R-:W-:Y:S01]  /*c7f0*/  IMAD.WIDE.U32 R216, R4, -0x326172a9, RZ ;  /* 0xcd9e8d5704d87825 */ /* 0x000fe200078e00ff */
[----:B------:R-:W-:Y:S02]  /*c800*/  LOP3.LUT R12, R19, UR17, R180, 0x96, !PT ;  /* 0x00000011130c7c12 */ /* 0x000fe4000f8e96b4 */
[----:B-1----:R-:W-:Y:S01]  /*c810*/  FMNMX.FTZ R165, R165, R5, !PT ;  /* 0x00000005a5a57209 */ /* 0x002fe20007810000 */
[----:B------:R-:W-:Y:S01]  /*c820*/  IMAD.WIDE.U32 R14, R7, -0x2daee0ad, RZ ;  /* 0xd2511f53070e7825 */ /* 0x000fe200078e00ff */
[----:B------:R-:W-:Y:S01]  /*c830*/  LOP3.LUT R4, R217, UR15, R18, 0x96, !PT ;  /* 0x0000000fd9047c12 */ /* 0x000fe2000f8e9612 */
[----:B------:R-:W1:Y:S01]  /*c840*/  SHFL.BFLY PT, R7, R166, 0x1, 0x1f ;  /* 0x0c201f00a6077f89 */ /* 0x000e6200000e0000 */
[----:B------:R-:W-:Y:S01]  /*c850*/  MUFU.EX2 R49, R49 ;  /* 0x0000003100317308 */ /* 0x000fe20000000800 */
[----:B------:R-:W-:Y:S01]  /*c860*/  IMAD.WIDE.U32 R8, R8, -0x326172a9, RZ ;  /* 0xcd9e8d5708087825 */ /* 0x000fe200078e00ff */
[----:B------:R-:W-:Y:S01]  /*c870*/  LOP3.LUT R6, R15, UR14, R10, 0x96, !PT ;  /* 0x0000000e0f067c12 */ /* 0x000fe2000f8e960a */
[----:B------:R-:W2:Y:S01]  /*c880*/  SHFL.BFLY PT, R5, R165, 0x1, 0x1f ;  /* 0x0c201f00a5057f89 */ /* 0x000ea200000e0000 */
[----:B------:R-:W-:Y:S01]  /*c890*/  FSEL R66, R168, RZ, P5 ;  /* 0x000000ffa8427208 */ /* 0x000fe20002800000 */
[----:B------:R-:W-:Y:S01]  /*c8a0*/  IMAD.WIDE.U32 R18, R4, -0x2daee0ad, RZ ;  /* 0xd2511f5304127825 */ /* 0x000fe200078e00ff */
[----:B------:R-:W-:-:S03]  /*c8b0*/  LOP3.LUT R188, R9, UR15, R188, 0x96, !PT ;  /* 0x0000000f09bc7c12 */ /* 0x000fc6000f8e96bc */
[C---:B------:R-:W-:Y:S01]  /*c8c0*/  FMUL.FTZ R4, R167.reuse, UR37 ;  /* 0x00000025a7047c20 */ /* 0x040fe20008410000 */
[----:B------:R-:W-:Y:S01]  /*c8d0*/  MUFU.EX2 R47, R47 ;  /* 0x0000002f002f7308 */ /* 0x000fe20000000800 */
[----:B------:R-:W-:Y:S01]  /*c8e0*/  IMAD.WIDE.U32 R12, R12, -0x2daee0ad, RZ ;  /* 0xd2511f530c0c7825 */ /* 0x000fe200078e00ff */
[----:B------:R-:W-:-:S03]  /*c8f0*/  FSEL R65, R167, RZ, P2 ;  /* 0x000000ffa7417208 */ /* 0x000fc60001000000 */
[----:B------:R-:W-:Y:S01]  /*c900*/  FADD.FTZ R66, R209, -R66 ;  /* 0x80000042d1427221 */ /* 0x000fe20000010000 */
[----:B------:R-:W-:Y:S01]  /*c910*/  FSEL R53, R4, RZ, P2 ;  /* 0x000000ff04357208 */ /* 0x000fe20001000000 */
[----:B------:R-:W-:Y:S01]  /*c920*/  IMAD.WIDE.U32 R188, R188, -0x2daee0ad, RZ ;  /* 0xd2511f53bcbc7825 */ /* 0x000fe200078e00ff */
[----:B------:R-:W-:-:S03]  /*c930*/  LOP3.LUT R4, R19, UR12, R12, 0x96, !PT ;  /* 0x0000000c13047c12 */ /* 0x000fc6000f8e960c */
[----:B------:R-:W-:Y:S01]  /*c940*/  FADD.FTZ R65, R208, -R65 ;  /* 0x80000041d0417221 */ /* 0x000fe20000010000 */
[----:B------:R-:W-:Y:S01]  /*c950*/  LOP3.LUT R3, R13, UR14, R16, 0x96, !PT ;  /* 0x0000000e0d037c12 */ /* 0x000fe2000f8e9610 */
[----:B------:R-:W-:Y:S01]  /*c960*/  IMAD.WIDE.U32 R12, R6, -0x326172a9, RZ ;  /* 0xcd9e8d57060c7825 */ /* 0x000fe200078e00ff */
[----:B------:R-:W-:-:S03]  /*c970*/  LOP3.LUT R14, R189, UR12, R14, 0x96, !PT ;  /* 0x0000000cbd0e7c12 */ /* 0x000fc6000f8e960e */
[--C-:B------:R-:W-:Y:S01]  /*c980*/  FFMA.FTZ R43, R30, UR37, -R53.reuse ;  /* 0x000000251e2b7c23 */ /* 0x100fe20008010835 */
[----:B------:R-:W-:Y:S01]  /*c990*/  FFMA.FTZ R42, R31, UR37, -R53 ;  /* 0x000000251f2a7c23 */ /* 0x000fe20008010835 */
[----:B------:R-:W-:Y:S01]  /*c9a0*/  IMAD.WIDE.U32 R16, R4, -0x326172a9, RZ ;  /* 0xcd9e8d5704107825 */ /* 0x000fe200078e00ff */
[----:B------:R-:W-:-:S03]  /*c9b0*/  LOP3.LUT R183, R13, UR13, R8, 0x96, !PT ;  /* 0x0000000d0db77c12 */ /* 0x000fc6000f8e9608 */
[----:B------:R-:W-:Y:S01]  /*c9c0*/  FFMA.FTZ R45, R45, UR37, -R53 ;  /* 0x000000252d2d7c23 */ /* 0x000fe20008010835 */
[----:B-1----:R-:W-:Y:S01]  /*c9d0*/  FMNMX.FTZ R166, R166, R7, !PT ;  /* 0x00000007a6a67209 */ /* 0x002fe20007810000 */
[----:B------:R-:W-:Y:S01]  /*c9e0*/  IMAD.WIDE.U32 R14, R14, -0x326172a9, RZ ;  /* 0xcd9e8d570e0e7825 */ /* 0x000fe200078e00ff */
[----:B------:R-:W-:Y:S01]  /*c9f0*/  SHF.R.U32.HI R9, RZ, 0x10, R16 ;  /* 0x00000010ff097819 */ /* 0x000fe20000011610 */
[----:B------:R-:W-:Y:S01]  /*ca00*/  MUFU.EX2 R43, R43 ;  /* 0x0000002b002b7308 */ /* 0x000fe20000000800 */
[----:B------:R-:W-:Y:S01]  /*ca10*/  LOP3.LUT R13, R16, 0xffff, RZ, 0xc0, !PT ;  /* 0x0000ffff100d7812 */ /* 0x000fe200078ec0ff */
[----:B------:R-:W-:Y:S01]  /*ca20*/  IMAD.WIDE.U32 R218, R3, -0x326172a9, RZ ;  /* 0xcd9e8d5703da7825 */ /* 0x000fe200078e00ff */
[----:B------:R-:W-:-:S03]  /*ca30*/  LOP3.LUT R7, R14, 0xffff, RZ, 0xc0, !PT ;  /* 0x0000ffff0e077812 */ /* 0x000fc600078ec0ff */
[----:B------:R-:W-:Y:S01]  /*ca40*/  FMUL.FTZ R169, R166, UR37 ;  /* 0x00000025a6a97c20 */ /* 0x000fe20008410000 */
[----:B------:R-:W-:Y:S01]  /*ca50*/  SHF.R.U32.HI R4, RZ, 0x18, R16 ;  /* 0x00000018ff047819 */ /* 0x000fe20000011610 */
[----:B------:R-:W-:Y:S01]  /*ca60*/  FFMA.FTZ R44, R44, UR37, -R53 ;  /* 0x000000252c2c7c23 */ /* 0x000fe20008010835 */
[----:B------:R-:W-:Y:S01]  /*ca70*/  LOP3.LUT R3, R15, UR22, R12, 0x96, !PT ;  /* 0x000000160f037c12 */ /* 0x000fe2000f8e960c */
[----:B------:R-:W1:Y:S01]  /*ca80*/  MUFU.EX2 R42, R42 ;  /* 0x0000002a002a7308 */ /* 0x000e620000000800 */
[----:B------:R-:W-:Y:S02]  /*ca90*/  LOP3.LUT R9, R9, 0xff, RZ, 0xc0, !PT ;  /* 0x000000ff09097812 */ /* 0x000fe400078ec0ff */
[----:B--2---:R-:W-:-:S05]  /*caa0*/  FMNMX.FTZ R165, R165, R5, !PT ;  /* 0x00000005a5a57209 */ /* 0x004fca0007810000 */
[----:B------:R-:W2:Y:S01]  /*cab0*/  MUFU.EX2 R46, R46 ;  /* 0x0000002e002e7308 */ /* 0x000ea20000000800 */
[----:B------:R-:W-:Y:S01]  /*cac0*/  LOP3.LUT R10, R17, UR22, R218, 0x96, !PT ;  /* 0x00000016110a7c12 */ /* 0x000fe2000f8e96da */
[----:B------:R-:W-:Y:S01]  /*cad0*/  FMUL.FTZ R61, R165, UR37 ;  /* 0x00000025a53d7c20 */ /* 0x000fe20008410000 */
[----:B------:R-:W-:Y:S01]  /*cae0*/  SHF.R.U32.HI R12, RZ, 0x10, R14 ;  /* 0x00000010ff0c7819 */ /* 0x000fe2000001160e */
[----:B------:R-:W-:Y:S01]  /*caf0*/  FMUL.FTZ R66, R66, UR37 ;  /* 0x0000002542427c20 */ /* 0x000fe20008410000 */
[----:B------:R-:W-:Y:S01]  /*cb00*/  LOP3.LUT R6, R16, 0xff, RZ, 0xc0, !PT ;  /* 0x000000ff10067812 */ /* 0x000fe200078ec0ff */
[----:B------:R-:W-:Y:S01]  /*cb10*/  IMAD.MOV.U32 R208, RZ, RZ, R18 ;  /* 0x000000ffffd07224 */ /* 0x000fe200078e0012 */
[----:B------:R-:W-:Y:S01]  /*cb20*/  LOP3.LUT R11, R14, 0xff, RZ, 0xc0, !PT ;  /* 0x000000ff0e0b7812 */ /* 0x000fe200078ec0ff */
[----:B------:R-:W-:Y:S01]  /*cb30*/  MUFU.EX2 R45, R45 ;  /* 0x0000002d002d7308 */ /* 0x000fe20000000800 */
[----:B------:R-:W-:Y:S01]  /*cb40*/  SHF.R.U32.HI R13, RZ, 0x8, R13 ;  /* 0x00000008ff0d7819 */ /* 0x000fe2000001160d */
[----:B------:R-:W-:Y:S01]  /*cb50*/  IMAD.MOV.U32 R209, RZ, RZ, R19 ;  /* 0x000000ffffd17224 */ /* 0x000fe200078e0013 */
[----:B------:R-:W-:Y:S01]  /*cb60*/  SHF.R.U32.HI R7, RZ, 0x8, R7 ;  /* 0x00000008ff077819 */ /* 0x000fe20000011607 */
[----:B------:R-:W-:Y:S01]  /*cb70*/  FMUL.FTZ R65, R65, UR37 ;  /* 0x0000002541417c20 */ /* 0x000fe20008410000 */
[----:B------:R-:W-:Y:S01]  /*cb80*/  PRMT R4, R9, 0x5410, R4 ;  /* 0x0000541009047816 */ /* 0x000fe20000000004 */
[----:B------:R-:W-:Y:S01]  /*cb90*/  LDSM.16.MT88.4 R16, [R212+0x9000] ;  /* 0x00900000d410783b */ /* 0x000fe20000004200 */
[----:B------:R-:W-:Y:S01]  /*cba0*/  SHF.R.U32.HI R8, RZ, 0x18, R14 ;  /* 0x00000018ff087819 */ /* 0x000fe2000001160e */
[----:B------:R-:W3:Y:S01]  /*cbb0*/  MUFU.EX2 R44, R44 ;  /* 0x0000002c002c7308 */ /* 0x000ee20000000800 */
[----:B------:R-:W-:-:S02]  /*cbc0*/  LOP3.LUT R12, R12, 0xff, RZ, 0xc0, !PT ;  /* 0x000000ff0c0c7812 */ /* 0x000fc400078ec0ff */
[----:B------:R-:W-:Y:S02]  /*cbd0*/  SHF.R.U32.HI R9, RZ, 0x10, R10 ;  /* 0x00000010ff097819 */ /* 0x000fe4000001160a */
[----:B------:R-:W-:Y:S02]  /*cbe0*/  PRMT R6, R6, 0x5410, R13 ;  /* 0x0000541006067816 */ /* 0x000fe4000000000d */
[----:B------:R-:W-:Y:S02]  /*cbf0*/  PRMT R11, R11, 0x5410, R7 ;  /* 0x000054100b0b7816 */ /* 0x000fe40000000007 */
[C---:B------:R-:W-:Y:S02]  /*cc00*/  LOP3.LUT R13, R10.reuse, 0xffff, RZ, 0xc0, !PT ;  /* 0x0000ffff0a0d7812 */ /* 0x040fe400078ec0ff */
[----:B------:R-:W-:Y:S02]  /*cc10*/  LOP3.LUT R7, R10, 0xff, RZ, 0xc0, !PT ;  /* 0x000000ff0a077812 */ /* 0x000fe400078ec0ff */
[----:B------:R-:W-:-:S02]  /*cc20*/  FSETP.NEU.FTZ.AND P1, PT, R166, -INF , PT ;  /* 0xff800000a600780b */ /* 0x000fc40003f3d000 */
[----:B------:R-:W-:Y:S02]  /*cc30*/  SHF.R.U32.HI R10, RZ, 0x18, R10 ;  /* 0x00000018ff0a7819 */ /* 0x000fe4000001160a */
[----:B------:R-:W-:Y:S02]  /*cc40*/  LOP3.LUT R9, R9, 0xff, RZ, 0xc0, !PT ;  /* 0x000000ff09097812 */ /* 0x000fe400078ec0ff */
[----:B------:R-:W-:Y:S02]  /*cc50*/  PRMT R8, R12, 0x5410, R8 ;  /* 0x000054100c087816 */ /* 0x000fe40000000008 */
[----:B------:R-:W-:Y:S02]  /*cc60*/  LOP3.LUT R12, R3, 0xffff, RZ, 0xc0, !PT ;  /* 0x0000ffff030c7812 */ /* 0x000fe400078ec0ff */
[----:B------:R-:W-:Y:S02]  /*cc70*/  FSETP.NEU.FTZ.AND P0, PT, R165, -INF , PT ;  /* 0xff800000a500780b */ /* 0x000fe40003f1d000 */
[----:B------:R-:W-:-:S02]  /*cc80*/  FSEL R169, R169, RZ, P1 ;  /* 0x000000ffa9a97208 */ /* 0x000fc40000800000 */
[----:B------:R-:W-:Y:S02]  /*cc90*/  SHF.R.U32.HI R13, RZ, 0x8, R13 ;  /* 0x00000008ff0d7819 */ /* 0x000fe4000001160d */
[----:B------:R-:W-:Y:S01]  /*cca0*/  PRMT R5, R9, 0x5410, R10 ;  /* 0x0000541009057816 */ /* 0x000fe2000000000a */
[--C-:B------:R-:W-:Y:S01]  /*ccb0*/  FFMA.FTZ R39, R56, UR37, -R169.reuse ;  /* 0x0000002538277c23 */ /* 0x100fe200080108a9 */
[----:B------:R-:W-:Y:S01]  /*ccc0*/  LOP3.LUT R10, R3, 0xff, RZ, 0xc0, !PT ;  /* 0x000000ff030a7812 */ /* 0x000fe200078ec0ff */
[--C-:B------:R-:W-:Y:S01]  /*ccd0*/  FFMA.FTZ R41, R21, UR37, -R169.reuse ;  /* 0x0000002515297c23 */ /* 0x100fe200080108a9 */
[----:B------:R-:W-:Y:S01]  /*cce0*/  SHF.R.U32.HI R12, RZ, 0x8, R12 ;  /* 0x00000008ff0c7819 */ /* 0x000fe2000001160c */
[----:B------:R-:W-:Y:S01]  /*ccf0*/  FFMA.FTZ R40, R20, UR37, -R169 ;  /* 0x0000002514287c23 */ /* 0x000fe200080108a9 */
[----:B------:R-:W-:Y:S01]  /*cd00*/  SHF.R.U32.HI R9, RZ, 0x10, R3 ;  /* 0x00000010ff097819 */ /* 0x000fe20000011603 */
[----:B------:R-:W-:Y:S01]  /*cd10*/  FFMA.FTZ R38, R55, UR37, -R169 ;  /* 0x0000002537267c23 */ /* 0x000fe200080108a9 */
[----:B------:R-:W-:Y:S01]  /*cd20*/  FSEL R61, R61, RZ, P0 ;  /* 0x000000ff3d3d7208 */ /* 0x000fe20000000000 */
[----:B------:R-:W-:Y:S01]  /*cd30*/  MUFU.EX2 R41, R41 ;  /* 0x0000002900297308 */ /* 0x000fe20000000800 */
[----:B------:R-:W-:Y:S01]  /*cd40*/  PRMT R7, R7, 0x5410, R13 ;  /* 0x0000541007077816 */ /* 0x000fe2000000000d */
[----:B------:R-:W-:Y:S01]  /*cd50*/  LDSM.16.MT88.4 R20, [R214+0xa000] ;  /* 0x00a00000d614783b */ /* 0x000fe20000004200 */
[----:B------:R-:W-:Y:S01]  /*cd60*/  SHF.R.U32.HI R3, RZ, 0x18, R3 ;  /* 0x00000018ff037819 */ /* 0x000fe20000011603 */
[--C-:B------:R-:W-:Y:S01]  /*cd70*/  FFMA.FTZ R50, R50, UR37, -R61.reuse ;  /* 0x0000002532327c23 */ /* 0x100fe2000801083d */
[----:B------:R-:W-:Y:S01]  /*cd80*/  PRMT R10, R10, 0x5410, R12 ;  /* 0x000054100a0a7816 */ /* 0x000fe2000000000c */
[----:B------:R-:W-:Y:S01]  /*cd90*/  FFMA.FTZ R54, R54, UR37, -R61 ;  /* 0x0000002536367c23 */ /* 0x000fe2000801083d */
[----:B------:R-:W-:Y:S01]  /*cda0*/  FSEL R13, R166, RZ, P1 ;  /* 0x000000ffa60d7208 */ /* 0x000fe20000800000 */
[----:B------:R-:W-:Y:S01]  /*cdb0*/  MUFU.EX2 R40, R40 ;  /* 0x0000002800287308 */ /* 0x000fe20000000800 */
[----:B------:R-:W-:-:S02]  /*cdc0*/  LOP3.LUT R9, R9, 0xff, RZ, 0xc0, !PT ;  /* 0x000000ff09097812 */ /* 0x000fc400078ec0ff */
[----:B------:R-:W-:Y:S01]  /*cdd0*/  PRMT R56, R241, 0x7054, R241 ;  /* 0x00007054f1387816 */ /* 0x000fe200000000f1 */
[----:B------:R-:W-:Y:S01]  /*cde0*/  FADD.FTZ R13, R2, -R13 ;  /* 0x8000000d020d7221 */ /* 0x000fe20000010000 */
[----:B------:R-:W-:Y:S02]  /*cdf0*/  FSEL R12, R165, RZ, P0 ;  /* 0x000000ffa50c7208 */ /* 0x000fe40000000000 */
[----:B------:R-:W-:Y:S01]  /*ce00*/  PRMT R9, R9, 0x5410, R3 ;  /* 0x0000541009097816 */ /* 0x000fe20000000003 */
[----:B------:R-:W-:Y:S01]  /*ce10*/  MUFU.EX2 R39, R39 ;  /* 0x0000002700277308 */ /* 0x000fe20000000800 */
[--C-:B------:R-:W-:Y:S01]  /*ce20*/  HSET2.LE.AND R4, R4, R56.reuse, PT ;  /* 0x0000003804047233 */ /* 0x100fe20003803000 */
[----:B------:R-:W-:Y:S01]  /*ce30*/  FADD.FTZ R12, R0, -R12 ;  /* 0x8000000c000c7221 */ /* 0x000fe20000010000 */
[----:B------:R-:W-:Y:S01]  /*ce40*/  HSET2.LE.AND R2, R7, R56, PT ;  /* 0x0000003807027233 */ /* 0x000fe20003803000 */
[----:B------:R-:W-:Y:S01]  /*ce50*/  FFMA.FTZ R0, R29, UR37, -R61 ;  /* 0x000000251d007c23 */ /* 0x000fe2000801083d */
[----:B-1----:R-:W-:Y:S01]  /*ce60*/  F2FP.BF16.F32.PACK_AB R7, R42, R43 ;  /* 0x0000002b2a07723e */ /* 0x002fe200000010ff */
[----:B------:R-:W-:Y:S01]  /*ce70*/  FMUL.FTZ R13, R13, UR37 ;  /* 0x000000250d0d7c20 */ /* 0x000fe20008410000 */
[----:B------:R-:W-:Y:S01]  /*ce80*/  F2FP.BF16.F32.PACK_AB R15, R48, R49 ;  /* 0x00000031300f723e */ /* 0x000fe200000010ff */
[----:B------:R1:W-:Y:S01]  /*ce90*/  MUFU.EX2 R3, R50 ;  /* 0x0000003200037308 */ /* 0x0003e20000000800 */
[----:B------:R-:W-:Y:S01]  /*cea0*/  LOP3.LUT R7, R4, R7, RZ, 0xc0, !PT ;  /* 0x0000000704077212 */ /* 0x000fe200078ec0ff */
[----:B------:R-:W-:Y:S01]  /*ceb0*/  FMUL.FTZ R12, R12, UR37 ;  /* 0x000000250c0c7c20 */ /* 0x000fe20008410000 */
[----:B------:R-:W-:-:S02]  /*cec0*/  LOP3.LUT R4, R2, R15, RZ, 0xc0, !PT ;  /* 0x0000000f02047212 */ /* 0x000fc400078ec0ff */
[--C-:B------:R-:W-:Y:S02]  /*ced0*/  HSET2.LE.AND R6, R6, R56.reuse, PT ;  /* 0x0000003806067233 */ /* 0x100fe40003803000 */
[----:B--2---:R-:W-:Y:S01]  /*cee0*/  F2FP.BF16.F32.PACK_AB R14, R46, R47 ;  /* 0x0000002f2e0e723e */ /* 0x004fe200000010ff */
[----:B------:R-:W2:Y:S01]  /*cef0*/  MUFU.EX2 R38, R38 ;  /* 0x0000002600267308 */ /* 0x000ea20000000800 */
[--C-:B------:R-:W-:Y:S02]  /*cf00*/  HSET2.LE.AND R5, R5, R56.reuse, PT ;  /* 0x0000003805057233 */ /* 0x100fe40003803000 */
[----:B------:R-:W-:Y:S02]  /*cf10*/  LOP3.LUT R6, R6, R14, RZ, 0xc0, !PT ;  /* 0x0000000e06067212 */ /* 0x000fe400078ec0ff */
[----:B---3--:R-:W-:Y:S02]  /*cf20*/  F2FP.BF16.F32.PACK_AB R14, R44, R45 ;  /* 0x0000002d2c0e723e */ /* 0x008fe400000010ff */
[----:B------:R-:W-:Y:S01]  /*cf30*/  HSET2.LE.AND R11, R11, R56, PT ;  /* 0x000000380b0b7233 */ /* 0x000fe20003803000 */
[----:B------:R-:W-:Y:S01]  /*cf40*/  MUFU.EX2 R0, R0 ;  /* 0x0000000000007308 */ /* 0x000fe20000000800 */
[----:B-1----:R-:W-:Y:S01]  /*cf50*/  FFMA.FTZ R50, R28, UR37, -R61 ;  /* 0x000000251c327c23 */ /* 0x002fe2000801083d */
[----:B------:R-:W-:-:S02]  /*cf60*/  LOP3.LUT R5, R5, R14, RZ, 0xc0, !PT ;  /* 0x0000000e05057212 */ /* 0x000fc400078ec0ff */
[--C-:B------:R-:W-:Y:S02]  /*cf70*/  HSET2.LE.AND R8, R8, R56.reuse, PT ;  /* 0x0000003808087233 */ /* 0x100fe40003803000 */
[--C-:B------:R-:W-:Y:S02]  /*cf80*/  HSET2.LE.AND R10, R10, R56.reuse, PT ;  /* 0x000000380a0a7233 */ /* 0x100fe40003803000 */
[----:B------:R-:W1:Y:S01]  /*cf90*/  MUFU.EX2 R50, R50 ;  /* 0x0000003200327308 */ /* 0x000e620000000800 */
[----:B------:R-:W-:Y:S02]  /*cfa0*/  HSET2.LE.AND R9, R9, R56, PT ;  /* 0x0000003809097233 */ /* 0x000fe40003803000 */
[----:B--2---:R-:W-:Y:S02]  /*cfb0*/  F2FP.BF16.F32.PACK_AB R30, R38, R39 ;  /* 0x00000027261e723e */ /* 0x004fe400000010ff */
[----:B------:R-:W-:Y:S02]  /*cfc0*/  F2FP.BF16.F32.PACK_AB R28, R40, R41 ;  /* 0x00000029281c723e */ /* 0x000fe400000010ff */
[----:B------:R-:W-:Y:S01]  /*cfd0*/  LOP3.LUT R30, R11, R30, RZ, 0xc0, !PT ;  /* 0x0000001e0b1e7212 */ /* 0x000fe200078ec0ff */
[----:B------:R-:W2:Y:S01]  /*cfe0*/  MUFU.EX2 R2, R54 ;  /* 0x0000003600027308 */ /* 0x000ea20000000800 */
[----:B------:R-:W-:-:S07]  /*cff0*/  LOP3.LUT R28, R10, R28, RZ, 0xc0, !PT ;  /* 0x0000001c0a1c7212 */ /* 0x000fce00078ec0ff */
[----:B------:R-:W3:Y:S01]  /*d000*/  MUFU.EX2 R55, R13 ;  /* 0x0000000d00377308 */ /* 0x000ee20000000800 */
[----:B-1----:R-:W-:-:S04]  /*d010*/  F2FP.BF16.F32.PACK_AB R31, R0, R50 ;  /* 0x00000032001f723e */ /* 0x002fc800000010ff */
[----:B------:R-:W-:-:S03]  /*d020*/  LOP3.LUT R31, R8, R31, RZ, 0xc0, !PT ;  /* 0x0000001f081f7212 */ /* 0x000fc600078ec0ff */
[----:B------:R1:W4:Y:S01]  /*d030*/  MUFU.EX2 R54, R12 ;  /* 0x0000000c00367308 */ /* 0x0003220000000800 */
[----:B--2---:R-:W-:-:S04]  /*d040*/  F2FP.BF16.F32.PACK_AB R29, R2, R3 ;  /* 0x00000003021d723e */ /* 0x004fc800000010ff */
[----:B------:R-:W-:Y:S02]  /*d050*/  LOP3.LUT R29, R9, R29, RZ, 0xc0, !PT ;  /* 0x0000001d091d7212 */ /* 0x000fe400078ec0ff */
[----:B------:R-:W2:Y:S01]  /*d060*/  LDSM.16.MT88.4 R8, [R214+0xb000] ;  /* 0x00b00000d608783b */ /* 0x000ea20000004200 */
[----:B------:R-:W4:Y:S01]  /*d070*/  MUFU.EX2 R66, R66 ;  /* 0x0000004200427308 */ /* 0x000f220000000800 */
[-C--:B---3--:R-:W-:Y:S01]  /*d080*/  FMUL.FTZ R140, R140, R55.reuse ;  /* 0x000000378c8c7220 */ /* 0x088fe20000410000 */
[----:B------:R-:W-:-:S06]  /*d090*/  FMUL.FTZ R141, R141, R55 ;  /* 0x000000378d8d7220 */ /* 0x000fcc0000410000 */
[----:B------:R-:W3:Y:S01]  /*d0a0*/  MUFU.EX2 R65, R65 ;  /* 0x0000004100417308 */ /* 0x000ee20000000800 */
[----:B-1----:R-:W1:Y:S01]  /*d0b0*/  LDSM.16.MT88.4 R12, [R212+0xa000] ;  /* 0x00a00000d40c783b */ /* 0x002e620000004200 */
[-C--:B----4-:R-:W-:Y:S01]  /*d0c0*/  FMUL.FTZ R142, R142, R54.reuse ;  /* 0x000000368e8e7220 */ /* 0x090fe20000410000 */
[----:B------:R-:W-:Y:S01]  /*d0d0*/  FMUL.FTZ R143, R143, R54 ;  /* 0x000000368f8f7220 */ /* 0x000fe20000410000 */
[--C-:B------:R-:W-:Y:S01]  /*d0e0*/  FFMA.FTZ R185, R251, UR37, -R169.reuse ;  /* 0x00000025fbb97c23 */ /* 0x100fe200080108a9 */
        /* <DEDUP_REMOVED lines=10> */
[----:B------:R-:W-:Y:S01]  /*d190*/  FFMA.FTZ R252, R252, UR37, -R169 ;  /* 0x00000025fcfc7c23 */ /* 0x000fe200080108a9 */
        /* <DEDUP_REMOVED lines=11> */
[----:B------:R-:W-:Y:S01]  /*d250*/  MUFU.EX2 R185, R185 ;  /* 0x000000b900b97308 */ /* 0x000fe20000000800 */
        /* <DEDUP_REMOVED lines=24> */
[----:B------:R-:W-:Y:S01]  /*d3e0*/  FMUL.FTZ R93, R93, R55 ;  /* 0x000000375d5d7220 */ /* 0x000fe20000410000 */
[-C--:B------:R-:W-:Y:S01]  /*d3f0*/  FMUL.FTZ R94, R94, R54.reuse ;  /* 0x000000365e5e7220 */ /* 0x080fe20000410000 */
[----:B------:R-:W-:Y:S01]  /*d400*/  FMUL.FTZ R95, R95, R54 ;  /* 0x000000365f5f7220 */ /* 0x000fe20000410000 */
[----:B------:R-:W-:Y:S01]  /*d410*/  HMMA.16816.F32.BF16 R108, R4, R8, R108 ;  /* 0x00000008046c723c */ /* 0x000fe2000004186c */
[----:B------:R-:W-:-:S04]  /*d420*/  IMAD.WIDE.U32 R12, R183, -0x2daee0ad, RZ ;  /* 0xd2511f53b70c7825 */ /* 0x000fc800078e00ff */
[-C--:B------:R-:W-:Y:S01]  /*d430*/  FMUL.FTZ R100, R100, R55.reuse ;  /* 0x0000003764647220 */ /* 0x080fe20000410000 */
[----:B------:R-:W1:Y:S01]  /*d440*/  MUFU.EX2 R183, R252 ;  /* 0x000000fc00b77308 */ /* 0x000e620000000800 */
[-C--:B------:R-:W-:Y:S01]  /*d450*/  FMUL.FTZ R101, R101, R55.reuse ;  /* 0x0000003765657220 */ /* 0x080fe20000410000 */
[-C--:B------:R-:W-:Y:S01]  /*d460*/  FMUL.FTZ R102, R102, R54.reuse ;  /* 0x0000003666667220 */ /* 0x080fe20000410000 */
[----:B------:R-:W-:Y:S01]  /*d470*/  HMMA.16816.F32.BF16 R120, R4, R10, R120 ;  /* 0x0000000a0478723c */ /* 0x000fe20000041878 */
[----:B------:R-:W-:Y:S01]  /*d480*/  SHF.R.U32.HI R8, RZ, 0x10, R12 ;  /* 0x00000010ff087819 */ /* 0x000fe2000001160c */
[-C--:B------:R-:W-:Y:S01]  /*d490*/  FMUL.FTZ R103, R103, R54.reuse ;  /* 0x0000003667677220 */ /* 0x080fe20000410000 */
[-C--:B------:R-:W-:Y:S01]  /*d4a0*/  FMUL.FTZ R124, R124, R55.reuse ;  /* 0x000000377c7c7220 */ /* 0x080fe20000410000 */
[-C--:B------:R-:W-:Y:S01]  /*d4b0*/  FMUL.FTZ R125, R125, R55.reuse ;  /* 0x000000377d7d7220 */ /* 0x080fe20000410000 */
[-C--:B------:R-:W-:Y:S01]  /*d4c0*/  FMUL.FTZ R128, R128, R55.reuse ;  /* 0x0000003780807220 */ /* 0x080fe20000410000 */
[----:B------:R-:W-:Y:S01]  /*d4d0*/  FMUL.FTZ R129, R129, R55 ;  /* 0x0000003781817220 */ /* 0x000fe20000410000 */
[----:B------:R-:W-:Y:S01]  /*d4e0*/  LOP3.LUT R10, R12, 0xffff, RZ, 0xc0, !PT ;  /* 0x0000ffff0c0a7812 */ /* 0x000fe200078ec0ff */
[-C--:B------:R-:W-:Y:S01]  /*d4f0*/  FMUL.FTZ R126, R126, R54.reuse ;  /* 0x000000367e7e7220 */ /* 0x080fe20000410000 */
[-C--:B------:R-:W-:Y:S01]  /*d500*/  FMUL.FTZ R127, R127, R54.reuse ;  /* 0x000000367f7f7220 */ /* 0x080fe20000410000 */
[-C--:B------:R-:W-:Y:S01]  /*d510*/  FMUL.FTZ R130, R130, R54.reuse ;  /* 0x0000003682827220 */ /* 0x080fe20000410000 */
[----:B------:R-:W-:Y:S01]  /*d520*/  FMUL.FTZ R131, R131, R54 ;  /* 0x0000003683837220 */ /* 0x000fe20000410000 */
[----:B------:R-:W-:Y:S01]  /*d530*/  LOP3.LUT R9, R12, 0xff, RZ, 0xc0, !PT ;  /* 0x000000ff0c097812 */ /* 0x000fe200078ec0ff */
[-C--:B------:R-:W-:Y:S01]  /*d540*/  FMUL.FTZ R160, R160, R66.reuse ;  /* 0x00000042a0a07220 */ /* 0x080fe20000410000 */
[----:B------:R-:W-:Y:S01]  /*d550*/  SHF.R.U32.HI R10, RZ, 0x8, R10 ;  /* 0x00000008ff0a7819 */ /* 0x000fe2000001160a */
[----:B------:R-:W-:Y:S01]  /*d560*/  FMUL.FTZ R161, R161, R66 ;  /* 0x00000042a1a17220 */ /* 0x000fe20000410000 */
[----:B------:R-:W-:Y:S01]  /*d570*/  LOP3.LUT R8, R8, 0xff, RZ, 0xc0, !PT ;  /* 0x000000ff08087812 */ /* 0x000fe200078ec0ff */
[-C--:B------:R-:W-:Y:S01]  /*d580*/  FMUL.FTZ R162, R162, R65.reuse ;  /* 0x00000041a2a27220 */ /* 0x080fe20000410000 */
[----:B------:R-:W-:Y:S01]  /*d590*/  SHF.R.U32.HI R11, RZ, 0x18, R12 ;  /* 0x00000018ff0b7819 */ /* 0x000fe2000001160c */
[----:B------:R-:W-:Y:S01]  /*d5a0*/  FMUL.FTZ R163, R163, R65 ;  /* 0x00000041a3a37220 */ /* 0x000fe20000410000 */
[----:B------:R-:W-:Y:S01]  /*d5b0*/  LOP3.LUT R188, R13, UR29, R188, 0x96, !PT ;  /* 0x0000001d0dbc7c12 */ /* 0x000fe2000f8e96bc */
[----:B------:R-:W-:Y:S01]  /*d5c0*/  HMMA.16816.F32.BF16 R156, R28, R24, R156 ;  /* 0x000000181c9c723c */ /* 0x000fe2000004189c */
[----:B------:R-:W-:-:S02]  /*d5d0*/  PRMT R9, R9, 0x5410, R10 ;  /* 0x0000541009097816 */ /* 0x000fc4000000000a */
[----:B------:R-:W-:Y:S01]  /*d5e0*/  PRMT R8, R8, 0x5410, R11 ;  /* 0x0000541008087816 */ /* 0x000fe2000000000b */
[-C--:B------:R-:W-:Y:S01]  /*d5f0*/  FMUL.FTZ R132, R132, R66.reuse ;  /* 0x0000004284847220 */ /* 0x080fe20000410000 */
[----:B------:R-:W-:Y:S01]  /*d600*/  LOP3.LUT R11, R188, 0xffff, RZ, 0xc0, !PT ;  /* 0x0000ffffbc0b7812 */ /* 0x000fe200078ec0ff */
[C---:B------:R-:W-:Y:S01]  /*d610*/  HMMA.16816.F32.BF16 R152, R28.reuse, R26, R152 ;  /* 0x0000001a1c98723c */ /* 0x040fe20000041898 */
[----:B------:R-:W-:Y:S01]  /*d620*/  SHF.R.U32.HI R10, RZ, 0x10, R188 ;  /* 0x00000010ff0a7819 */ /* 0x000fe200000116bc */
[-C--:B------:R-:W-:Y:S01]  /*d630*/  FMUL.FTZ R133, R133, R66.reuse ;  /* 0x0000004285857220 */ /* 0x080fe20000410000 */
[-C--:B------:R-:W-:Y:S01]  /*d640*/  FMUL.FTZ R134, R134, R65.reuse ;  /* 0x0000004186867220 */ /* 0x080fe20000410000 */
[-C--:B------:R-:W-:Y:S02]  /*d650*/  FMUL.FTZ R135, R135, R65.reuse ;  /* 0x0000004187877220 */ /* 0x080fe40000410000 */
[----:B------:R-:W-:Y:S01]  /*d660*/  HMMA.16816.F32.BF16 R72, R28, R16, R72 ;  /* 0x000000101c48723c */ /* 0x000fe20000041848 */
[-C--:B------:R-:W-:Y:S01]  /*d670*/  FMUL.FTZ R148, R148, R66.reuse ;  /* 0x0000004294947220 */ /* 0x080fe20000410000 */
[----:B------:R-:W-:Y:S01]  /*d680*/  FMUL.FTZ R149, R149, R66 ;  /* 0x0000004295957220 */ /* 0x000fe20000410000 */
[----:B------:R-:W-:-:S03]  /*d690*/  FMUL.FTZ R150, R150, R65 ;  /* 0x0000004196967220 */ /* 0x000fc60000410000 */
[----:B------:R-:W-:Y:S01]  /*d6a0*/  HMMA.16816.F32.BF16 R76, R28, R18, R76 ;  /* 0x000000121c4c723c */ /* 0x000fe2000004184c */
[----:B------:R-:W-:Y:S01]  /*d6b0*/  FMUL.FTZ R151, R151, R65 ;  /* 0x0000004197977220 */ /* 0x000fe20000410000 */
[-C--:B------:R-:W-:Y:S01]  /*d6c0*/  FMUL.FTZ R68, R68, R66.reuse ;  /* 0x0000004244447220 */ /* 0x080fe20000410000 */
[----:B------:R-:W-:-:S03]  /*d6d0*/  FMUL.FTZ R69, R69, R66 ;  /* 0x0000004245457220 */ /* 0x000fc60000410000 */
        /* <DEDUP_REMOVED lines=18> */
[-C--:B------:R-:W-:Y:S01]  /*d800*/  FMUL.FTZ R99, R99, R65.reuse ;  /* 0x0000004163637220 */ /* 0x080fe20000410000 */
[-C--:B------:R-:W-:Y:S01]  /*d810*/  FMUL.FTZ R104, R104, R66.reuse ;  /* 0x0000004268687220 */ /* 0x080fe20000410000 */
[----:B------:R-:W-:Y:S01]  /*d820*/  FMUL.FTZ R105, R105, R66 ;  /* 0x0000004269697220 */ /* 0x000fe20000410000 */
[----:B------:R-:W-:Y:S02]  /*d830*/  FMUL.FTZ R106, R106, R65 ;  /* 0x000000416a6a7220 */ /* 0x000fe40000410000 */
[----:B------:R-:W-:Y:S02]  /*d840*/  IMAD.MOV.U32 R30, RZ, RZ, R218 ;  /* 0x000000ffff1e7224 */ /* 0x000fe400078e00da */
[----:B------:R-:W-:Y:S02]  /*d850*/  IMAD.MOV.U32 R28, RZ, RZ, R216 ;  /* 0x000000ffff1c7224 */ /* 0x000fe400078e00d8 */
[----:B------:R-:W-:-:S02]  /*d860*/  IMAD.MOV.U32 R29, RZ, RZ, R217 ;  /* 0x000000ffff1d7224 */ /* 0x000fc400078e00d9 */
[-C--:B------:R-:W-:Y:S01]  /*d870*/  FMUL.FTZ R107, R107, R65.reuse ;  /* 0x000000416b6b7220 */ /* 0x080fe20000410000 */
[-C--:B------:R-:W-:Y:S01]  /*d880*/  FMUL.FTZ R136, R136, R66.reuse ;  /* 0x0000004288887220 */ /* 0x080fe20000410000 */
[----:B------:R-:W-:Y:S01]  /*d890*/  FMUL.FTZ R137, R137, R66 ;  /* 0x0000004289897220 */ /* 0x000fe20000410000 */
[-C--:B------:R-:W-:Y:S01]  /*d8a0*/  FMUL.FTZ R138, R138, R65.reuse ;  /* 0x000000418a8a7220 */ /* 0x080fe20000410000 */
[----:B------:R-:W-:Y:S01]  /*d8b0*/  FMUL.FTZ R139, R139, R65 ;  /* 0x000000418b8b7220 */ /* 0x000fe20000410000 */
[----:B------:R-:W-:Y:S01]  /*d8c0*/  HMMA.16816.F32.BF16 R160, R4, R24, R160 ;  /* 0x0000001804a0723c */ /* 0x000fe200000418a0 */
[----:B------:R-:W-:Y:S01]  /*d8d0*/  FFMA.FTZ R190, R250, UR37, -R61 ;  /* 0x00000025fabe7c23 */ /* 0x000fe2000801083d */
[----:B------:R-:W-:Y:S01]  /*d8e0*/  IMAD.MOV.U32 R31, RZ, RZ, R219 ;  /* 0x000000ffff1f7224 */ /* 0x000fe200078e00db */
[----:B------:R-:W-:Y:S01]  /*d8f0*/  SHF.R.U32.HI R11, RZ, 0x8, R11 ;  /* 0x00000008ff0b7819 */ /* 0x000fe2000001160b */
[----:B------:R-:W-:Y:S01]  /*d900*/  IMAD.MOV.U32 R250, RZ, RZ, R30 ;  /* 0x000000fffffa7224 */ /* 0x000fe200078e001e */
[----:B------:R-:W-:-:S02]  /*d910*/  LOP3.LUT R10, R10, 0xff, RZ, 0xc0, !PT ;  /* 0x000000ff0a0a7812 */ /* 0x000fc400078ec0ff */
[--C-:B------:R-:W-:Y:S01]  /*d920*/  HSET2.LE.AND R9, R9, R56.reuse, PT ;  /* 0x0000003809097233 */ /* 0x100fe20003803000 */
[----:B------:R-:W-:Y:S01]  /*d930*/  IMAD.MOV.U32 R24, RZ, RZ, R28 ;  /* 0x000000ffff187224 */ /* 0x000fe200078e001c */
[----:B------:R-:W-:Y:S01]  /*d940*/  LOP3.LUT R28, R188, 0xff, RZ, 0xc0, !PT ;  /* 0x000000ffbc1c7812 */ /* 0x000fe200078ec0ff */
[----:B------:R-:W-:Y:S01]  /*d950*/  IMAD.MOV.U32 R25, RZ, RZ, R29 ;  /* 0x000000ffff197224 */ /* 0x000fe200078e001d */
[----:B------:R-:W-:Y:S01]  /*d960*/  SHF.R.U32.HI R29, RZ, 0x18, R188 ;  /* 0x00000018ff1d7819 */ /* 0x000fe200000116bc */
[--C-:B------:R-:W-:Y:S01]  /*d970*/  FFMA.FTZ R189, R235, UR37, -R61.reuse ;  /* 0x00000025ebbd7c23 */ /* 0x100fe2000801083d */
[----:B-1----:R-:W-:Y:S01]  /*d980*/  F2FP.BF16.F32.PACK_AB R30, R185, R183 ;  /* 0x000000b7b91e723e */ /* 0x002fe200000010ff */
[----:B------:R-:W-:Y:S01]  /*d990*/  FFMA.FTZ R188, R226, UR37, -R61 ;  /* 0x00000025e2bc7c23 */ /* 0x000fe2000801083d */
[----:B------:R-:W-:Y:S01]  /*d9a0*/  IMAD.MOV.U32 R251, RZ, RZ, R31 ;  /* 0x000000fffffb7224 */ /* 0x000fe200078e001f */
[C---:B------:R-:W-:Y:S01]  /*d9b0*/  HMMA.16816.F32.BF16 R132, R4.reuse, R34, R132 ;  /* 0x000000220484723c */ /* 0x040fe20000041884 */
[----:B------:R-:W-:Y:S01]  /*d9c0*/  PRMT R28, R28, 0x5410, R11 ;  /* 0x000054101c1c7816 */ /* 0x000fe2000000000b */
[----:B------:R-:W-:Y:S01]  /*d9d0*/  FFMA.FTZ R179, R179, UR37, -R169 ;  /* 0x00000025b3b37c23 */ /* 0x000fe200080108a9 */
[----:B------:R-:W-:Y:S01]  /*d9e0*/  PRMT R29, R10, 0x5410, R29 ;  /* 0x000054100a1d7816 */ /* 0x000fe2000000001d */
[----:B------:R-:W-:Y:S01]  /*d9f0*/  FFMA.FTZ R171, R171, UR37, -R169 ;  /* 0x00000025abab7c23 */ /* 0x000fe200080108a9 */
[----:B------:R-:W-:Y:S01]  /*da00*/  LOP3.LUT R30, R9, R30, RZ, 0xc0, !PT ;  /* 0x0000001e091e7212 */ /* 0x000fe200078ec0ff */
[C---:B------:R-:W-:Y:S01]  /*da10*/  HMMA.16816.F32.BF16 R148, R4.reuse, R26, R148 ;  /* 0x0000001a0494723c */ /* 0x040fe20000041894 */
[----:B------:R-:W-:Y:S01]  /*da20*/  IMAD.MOV.U32 R34, RZ, RZ, R24 ;  /* 0x000000ffff227224 */ /* 0x000fe200078e0018 */
[--C-:B------:R-:W-:Y:S01]  /*da30*/  HSET2.LE.AND R31, R8, R56.reuse, PT ;  /* 0x00000038081f7233 */ /* 0x100fe20003803000 */
[----:B------:R-:W-:Y:S01]  /*da40*/  IMAD.MOV.U32 R35, RZ, RZ, R25 ;  /* 0x000000ffff237224 */ /* 0x000fe200078e0019 */
[----:B------:R-:W-:Y:S02]  /*da50*/  LDSM.16.MT88.4 R8, [R214+0xb400] ;  /* 0x00b40000d608783b */ /* 0x000fe40000004200 */
[C---:B------:R-:W-:Y:S02]  /*da60*/  HMMA.16816.F32.BF16 R68, R4.reuse, R16, R68 ;  /* 0x000000100444723c */ /* 0x040fe40000041844 */
[----:B------:R-:W1:Y:S01]  /*da70*/  LDSM.16.MT88.4 R24, [R214+0x9400] ;  /* 0x00940000d618783b */ /* 0x000e620000004200 */
[----:B------:R-:W-:Y:S03]  /*da80*/  MUFU.EX2 R189, R189 ;  /* 0x000000bd00bd7308 */ /* 0x000fe60000000800 */
[C---:B------:R-:W-:Y:S01]  /*da90*/  HMMA.16816.F32.BF16 R80, R4.reuse, R18, R80 ;  /* 0x000000120450723c */ /* 0x040fe20000041850 */
[----:B------:R-:W-:Y:S05]  /*daa0*/  LDSM.16.MT88.4 R16, [R214+0xa400] ;  /* 0x00a40000d610783b */ /* 0x000fea0000004200 */
[C---:B------:R-:W-:Y:S01]  /*dab0*/  HMMA.16816.F32.BF16 R84, R4.reuse, R20, R84 ;  /* 0x000000140454723c */ /* 0x040fe20000041854 */
[----:B------:R-:W2:Y:S01]  /*dac0*/  MUFU.EX2 R188, R188 ;  /* 0x000000bc00bc7308 */ /* 0x000ea20000000800 */
[----:B------:R-:W-:Y:S01]  /*dad0*/  FFMA.FTZ R195, R195, UR37, -R61 ;  /* 0x00000025c3c37c23 */ /* 0x000fe2000801083d */
[----:B------:R3:W5:Y:S03]  /*dae0*/  LDL.LU.64 R218, [R1+0x8] ;  /* 0x0000080001da7983 */ /* 0x0007660000300a00 */
[C---:B------:R-:W-:Y:S01]  /*daf0*/  HMMA.16816.F32.BF16 R96, R4.reuse, R22, R96 ;  /* 0x000000160460723c */ /* 0x040fe20000041860 */
[----:B------:R-:W4:Y:S05]  /*db00*/  LDSM.16.MT88.4 R20, [R212+0x9400] ;  /* 0x00940000d414783b */ /* 0x000f2a0000004200 */
[C---:B------:R-:W-:Y:S01]  /*db10*/  HMMA.16816.F32.BF16 R104, R4.reuse, R14, R104 ;  /* 0x0000000e0468723c */ /* 0x040fe20000041868 */
[----:B------:R-:W3:Y:S05]  /*db20*/  LDSM.16.MT88.4 R12, [R212+0xa400] ;  /* 0x00a40000d40c783b */ /* 0x000eea0000004200 */
[----:B------:R-:W-:Y:S01]  /*db30*/  HMMA.16816.F32.BF16 R136, R4, R32, R136 ;  /* 0x000000200488723c */ /* 0x000fe20000041888 */
[----:B------:R-:W3:Y:S01]  /*db40*/  LDSM.16.MT88.4 R4, [R212+0xb400] ;  /* 0x00b40000d404783b */ /* 0x000ee20000004200 */
[----:B------:R-:W-:Y:S08]  /*db50*/  MUFU.EX2 R179, R179 ;  /* 0x000000b300b37308 */ /* 0x000ff00000000800 */
[----:B------:R-:W-:Y:S08]  /*db60*/  MUFU.EX2 R190, R190 ;  /* 0x000000be00be7308 */ /* 0x000ff00000000800 */
[----:B------:R-:W1:Y:S01]  /*db70*/  MUFU.EX2 R171, R171 ;  /* 0x000000ab00ab7308 */ /* 0x000e620000000800 */
[----:B--2---:R-:W-:Y:S01]  /*db80*/  F2FP.BF16.F32.PACK_AB R32, R188, R189 ;  /* 0x000000bdbc20723e */ /* 0x004fe200000010ff */
[----:B------:R2:W5:Y:S01]  /*db90*/  LDL.LU.64 R216, [R1] ;  /* 0x0000000001d87983 */ /* 0x0005620000300a00 */
[--C-:B------:R-:W-:Y:S01]  /*dba0*/  HSET2.LE.AND R28, R28, R56.reuse, PT ;  /* 0x000000381c1c7233 */ /* 0x100fe20003803000 */
[--C-:B------:R-:W-:Y:S01]  /*dbb0*/  FFMA.FTZ R201, R201, UR37, -R60.reuse ;  /* 0x00000025c9c97c23 */ /* 0x100fe2000801083c */
[----:B------:R-:W-:Y:S01]  /*dbc0*/  LOP3.LUT R31, R31, R32, RZ, 0xc0, !PT ;  /* 0x000000201f1f7212 */ /* 0x000fe200078ec0ff */
[--C-:B------:R-:W-:Y:S01]  /*dbd0*/  FFMA.FTZ R202, R202, UR37, -R60.reuse ;  /* 0x00000025caca7c23 */ /* 0x100fe2000801083c */
[----:B------:R-:W-:Y:S01]  /*dbe0*/  HSET2.LE.AND R29, R29, R56, PT ;  /* 0x000000381d1d7233 */ /* 0x000fe20003803000 */
[----:B------:R-:W4:Y:S01]  /*dbf0*/  MUFU.EX2 R195, R195 ;  /* 0x000000c300c37308 */ /* 0x000f220000000800 */
[--C-:B------:R-:W-:Y:S01]  /*dc00*/  FFMA.FTZ R209, R211, UR37, -R53.reuse ;  /* 0x00000025d3d17c23 */ /* 0x100fe20008010835 */
[--C-:B------:R-:W-:Y:S01]  /*dc10*/  FFMA.FTZ R186, R186, UR37, -R60.reuse ;  /* 0x00000025baba7c23 */ /* 0x100fe2000801083c */
[----:B------:R-:W-:Y:S01]  /*dc20*/  FFMA.FTZ R187, R187, UR37, -R60 ;  /* 0x00000025bbbb7c23 */ /* 0x000fe2000801083c */
[--C-:B------:R-:W-:Y:S01]  /*dc30*/  FFMA.FTZ R192, R192, UR37, -R53.reuse ;  /* 0x00000025c0c07c23 */ /* 0x100fe20008010835 */
[----:B------:R-:W-:Y:S01]  /*dc40*/  FFMA.FTZ R193, R193, UR37, -R53 ;  /* 0x00000025c1c17c23 */ /* 0x000fe20008010835 */
[----:B------:R-:W-:Y:S01]  /*dc50*/  UIADD3 UR4, UR4, 0x1, URZ ;  /* 0x0000000104047890 */ /* 0x000fe2000fffe03f */
[----:B------:R-:W-:Y:S01]  /*dc60*/  IMAD.U32 R248, RZ, RZ, UR33 ;  /* 0x00000021fff87e24 */ /* 0x000fe2000f8e00ff */
[----:B------:R-:W-:Y:S01]  /*dc70*/  MUFU.EX2 R201, R201 ;  /* 0x000000c900c97308 */ /* 0x000fe20000000800 */
[----:B-1----:R-:W-:Y:S01]  /*dc80*/  F2FP.BF16.F32.PACK_AB R32, R171, R179 ;  /* 0x000000b3ab20723e */ /* 0x002fe200000010ff */
[--C-:B------:R-:W-:Y:S01]  /*dc90*/  FFMA.FTZ R194, R194, UR37, -R169.reuse ;  /* 0x00000025c2c27c23 */ /* 0x100fe200080108a9 */
[----:B------:R-:W-:Y:S01]  /*dca0*/  FFMA.FTZ R203, R203, UR37, -R169 ;  /* 0x00000025cbcb7c23 */ /* 0x000fe200080108a9 */
[----:B------:R-:W-:Y:S01]  /*dcb0*/  LOP3.LUT R248, R249, UR4, R248, 0x96, !PT ;  /* 0x00000004f9f87c12 */ /* 0x000fe2000f8e96f8 */
[--C-:B------:R-:W-:Y:S01]  /*dcc0*/  FFMA.FTZ R191, R191, UR37, -R61.reuse ;  /* 0x00000025bfbf7c23 */ /* 0x100fe2000801083d */
[----:B------:R-:W-:Y:S01]  /*dcd0*/  LOP3.LUT R28, R28, R32, RZ, 0xc0, !PT ;  /* 0x000000201c1c7212 */ /* 0x000fe200078ec0ff */
[----:B------:R-:W-:Y:S01]  /*dce0*/  FFMA.FTZ R200, R200, UR37, -R61 ;  /* 0x00000025c8c87c23 */ /* 0x000fe2000801083d */
[----:B------:R-:W-:Y:S01]  /*dcf0*/  MUFU.EX2 R202, R202 ;  /* 0x000000ca00ca7308 */ /* 0x000fe20000000800 */
[----:B----4-:R-:W-:Y:S01]  /*dd00*/  F2FP.BF16.F32.PACK_AB R32, R195, R190 ;  /* 0x000000bec320723e */ /* 0x010fe200000010ff */
[----:B------:R-:W-:-:S04]  /*dd10*/  IMAD.WIDE.U32 R248, R248, -0x326172a9, RZ ;  /* 0xcd9e8d57f8f87825 */ /* 0x000fc800078e00ff */
[--C-:B------:R-:W-:Y:S01]  /*dd20*/  FFMA.FTZ R196, R196, UR37, -R169.reuse ;  /* 0x00000025c4c47c23 */ /* 0x100fe200080108a9 */
[----:B------:R-:W-:Y:S01]  /*dd30*/  FFMA.FTZ R197, R197, UR37, -R169 ;  /* 0x00000025c5c57c23 */ /* 0x000fe200080108a9 */
[----:B------:R-:W-:Y:S01]  /*dd40*/  LOP3.LUT R29, R29, R32, RZ, 0xc0, !PT ;  /* 0x000000201d1d7212 */ /* 0x000fe200078ec0ff */
[--C-:B------:R-:W-:Y:S01]  /*dd50*/  FFMA.FTZ R198, R198, UR37, -R61.reuse ;  /* 0x00000025c6c67c23 */ /* 0x100fe2000801083d */
[----:B------:R-:W-:Y:S01]  /*dd60*/  LOP3.LUT R246, R249, UR21, R246, 0x96, !PT ;  /* 0x00000015f9f67c12 */ /* 0x000fe2000f8e96f6 */
[----:B------:R-:W-:Y:S01]  /*dd70*/  MUFU.EX2 R209, R209 ;  /* 0x000000d100d17308 */ /* 0x000fe20000000800 */
[----:B------:R-:W-:Y:S01]  /*dd80*/  FFMA.FTZ R199, R199, UR37, -R61 ;  /* 0x00000025c7c77c23 */ /* 0x000fe2000801083d */
[----:B------:R-:W-:Y:S01]  /*dd90*/  LOP3.LUT R184, R249, UR21, R184, 0x96, !PT ;  /* 0x00000015f9b87c12 */ /* 0x000fe2000f8e96b8 */
[----:B------:R-:W-:Y:S01]  /*dda0*/  FFMA.FTZ R175, R175, UR37, -R60 ;  /* 0x00000025afaf7c23 */ /* 0x000fe2000801083c */
[----:B------:R-:W-:Y:S01]  /*ddb0*/  HMMA.16816.F32.BF16 R156, R28, R24, R156 ;  /* 0x000000181c9c723c */ /* 0x000fe2000004189c */
[----:B------:R-:W-:-:S04]  /*ddc0*/  IMAD.WIDE.U32 R246, R246, -0x2daee0ad, RZ ;  /* 0xd2511f53f6f67825 */ /* 0x000fc800078e00ff */
[----:B------:R-:W-:Y:S01]  /*ddd0*/  FFMA.FTZ R176, R176, UR37, -R60 ;  /* 0x00000025b0b07c23 */ /* 0x000fe2000801083c */
[--C-:B------:R-:W-:Y:S01]  /*dde0*/  FFMA.FTZ R177, R177, UR37, -R53.reuse ;  /* 0x00000025b1b17c23 */ /* 0x100fe20008010835 */
[----:B------:R-:W1:Y:S01]  /*ddf0*/  MUFU.EX2 R186, R186 ;  /* 0x000000ba00ba7308 */ /* 0x000e620000000800 */
[--C-:B------:R-:W-:Y:S01]  /*de00*/  FFMA.FTZ R178, R178, UR37, -R53.reuse ;  /* 0x00000025b2b27c23 */ /* 0x100fe20008010835 */
[C---:B------:R-:W-:Y:S01]  /*de10*/  HMMA.16816.F32.BF16 R152, R28.reuse, R26, R152 ;  /* 0x0000001a1c98723c */ /* 0x040fe20000041898 */
[----:B------:R-:W-:Y:S01]  /*de20*/  LOP3.LUT R238, R247, UR18, R238, 0x96, !PT ;  /* 0x00000012f7ee7c12 */ /* 0x000fe2000f8e96ee */
[--C-:B------:R-:W-:Y:S01]  /*de30*/  FFMA.FTZ R164, R164, UR37, -R60.reuse ;  /* 0x00000025a4a47c23 */ /* 0x100fe2000801083c */
[----:B------:R-:W-:Y:S01]  /*de40*/  FFMA.FTZ R172, R172, UR37, -R60 ;  /* 0x00000025acac7c23 */ /* 0x000fe2000801083c */
[--C-:B------:R-:W-:Y:S01]  /*de50*/  FFMA.FTZ R173, R173, UR37, -R53.reuse ;  /* 0x00000025adad7c23 */ /* 0x100fe20008010835 */
[----:B------:R-:W-:Y:S01]  /*de60*/  FFMA.FTZ R174, R174, UR37, -R53 ;  /* 0x00000025aeae7c23 */ /* 0x000fe20008010835 */
[----:B------:R-:W-:Y:S01]  /*de70*/  HMMA.16816.F32.BF16 R72, R28, R20, R72 ;  /* 0x000000141c48723c */ /* 0x000fe20000041848 */
[----:B------:R-:W-:Y:S01]  /*de80*/  MUFU.EX2 R187, R187 ;  /* 0x000000bb00bb7308 */ /* 0x000fe20000000800 */
[----:B------:R-:W-:-:S04]  /*de90*/  IMAD.WIDE.U32 R238, R238, -0x326172a9, RZ ;  /* 0xcd9e8d57eeee7825 */ /* 0x000fc800078e00ff */
[--C-:B------:R-:W-:Y:S01]  /*dea0*/  FFMA.FTZ R63, R63, UR37, -R61.reuse ;  /* 0x000000253f3f7c23 */ /* 0x100fe2000801083d */
[----:B------:R-:W-:Y:S01]  /*deb0*/  FFMA.FTZ R62, R62, UR37, -R61 ;  /* 0x000000253e3e7c23 */ /* 0x000fe2000801083d */
[--C-:B------:R-:W-:Y:S01]  /*dec0*/  FFMA.FTZ R170, R170, UR37, -R169.reuse ;  /* 0x00000025aaaa7c23 */ /* 0x100fe200080108a9 */
[C---:B------:R-:W-:Y:S01]  /*ded0*/  HMMA.16816.F32.BF16 R76, R28.reuse, R22, R76 ;  /* 0x000000161c4c723c */ /* 0x040fe2000004184c */
[----:B------:R-:W-:Y:S01]  /*dee0*/  LOP3.LUT R236, R239, UR17, R236, 0x96, !PT ;  /* 0x00000011efec7c12 */ /* 0x000fe2000f8e96ec */
[----:B------:R-:W-:Y:S01]  /*def0*/  FFMA.FTZ R67, R67, UR37, -R169 ;  /* 0x0000002543437c23 */ /* 0x000fe200080108a9 */
[----:B------:R-:W4:Y:S01]  /*df00*/  MUFU.EX2 R192, R192 ;  /* 0x000000c000c07308 */ /* 0x000f220000000800 */
[----:B------:R-:W-:Y:S01]  /*df10*/  FFMA.FTZ R49, R232, R66, R49 ;  /* 0x00000042e8317223 */ /* 0x000fe20000010031 */
[----:B------:R-:W-:Y:S01]  /*df20*/  FFMA.FTZ R45, R231, R65, R45 ;  /* 0x00000041e72d7223 */ /* 0x000fe2000001002d */
[C---:B------:R-:W-:Y:S01]  /*df30*/  HMMA.16816.F32.BF16 R88, R28.reuse, R16, R88 ;  /* 0x000000101c58723c */ /* 0x040fe20000041858 */
[----:B------:R-:W-:Y:S01]  /*df40*/  FFMA.FTZ R41, R230, R55, R41 ;  /* 0x00000037e6297223 */ /* 0x000fe20000010029 */
[----:B------:R-:W-:Y:S01]  /*df50*/  FFMA.FTZ R3, R227, R54, R3 ;  /* 0x00000036e3037223 */ /* 0x000fe20000010003 */
[----:B------:R-:W-:Y:S01]  /*df60*/  FADD.FTZ R49, R48, R49 ;  /* 0x0000003130317221 */ /* 0x000fe20000010000 */
[----:B------:R-:W-:Y:S01]  /*df70*/  FADD.FTZ R45, R44, R45 ;  /* 0x0000002d2c2d7221 */ /* 0x000fe20000010000 */
[----:B------:R-:W2:Y:S01]  /*df80*/  MUFU.EX2 R193, R193 ;  /* 0x000000c100c17308 */ /* 0x000ea20000000800 */
[C---:B------:R-:W-:Y:S01]  /*df90*/  HMMA.16816.F32.BF16 R92, R28.reuse, R18, R92 ;  /* 0x000000121c5c723c */ /* 0x040fe2000004185c */
[----:B------:R-:W-:Y:S01]  /*dfa0*/  FADD.FTZ R41, R40, R41 ;  /* 0x0000002928297221 */ /* 0x000fe20000010000 */
[----:B------:R-:W-:Y:S01]  /*dfb0*/  FADD.FTZ R3, R2, R3 ;  /* 0x0000000302037221 */ /* 0x000fe20000010000 */
[----:B------:R-:W-:Y:S01]  /*dfc0*/  FADD.FTZ R49, R47, R49 ;  /* 0x000000312f317221 */ /* 0x000fe20000010000 */
[----:B------:R-:W-:Y:S01]  /*dfd0*/  FADD.FTZ R45, R43, R45 ;  /* 0x0000002d2b2d7221 */ /* 0x000fe20000010000 */
[----:B------:R-:W-:Y:S01]  /*dfe0*/  FADD.FTZ R41, R39, R41 ;  /* 0x0000002927297221 */ /* 0x000fe20000010000 */
[C---:B---3--:R-:W-:Y:S01]  /*dff0*/  HMMA.16816.F32.BF16 R140, R28.reuse, R12, R140 ;  /* 0x0000000c1c8c723c */ /* 0x048fe2000004188c */
[----:B------:R-:W3:Y:S01]  /*e000*/  MUFU.EX2 R194, R194 ;  /* 0x000000c200c27308 */ /* 0x000ee20000000800 */
[----:B------:R-:W-:Y:S01]  /*e010*/  FADD.FTZ R3, R50, R3 ;  /* 0x0000000332037221 */ /* 0x000fe20000010000 */
[----:B------:R-:W-:Y:S01]  /*e020*/  FADD.FTZ R49, R46, R49 ;  /* 0x000000312e317221 */ /* 0x000fe20000010000 */
[----:B------:R-:W-:Y:S01]  /*e030*/  FADD.FTZ R45, R42, R45 ;  /* 0x0000002d2a2d7221 */ /* 0x000fe20000010000 */
[----:B------:R-:W-:Y:S01]  /*e040*/  FADD.FTZ R41, R38, R41 ;  /* 0x0000002926297221 */ /* 0x000fe20000010000 */
[C---:B------:R-:W-:Y:S01]  /*e050*/  HMMA.16816.F32.BF16 R100, R28.reuse, R14, R100 ;  /* 0x0000000e1c64723c */ /* 0x040fe20000041864 */
[----:B------:R-:W-:Y:S01]  /*e060*/  FADD.FTZ R3, R0, R3 ;  /* 0x0000000300037221 */ /* 0x000fe20000010000 */
[----:B-1----:R-:W-:Y:S01]  /*e070*/  FADD.FTZ R49, R186, R49 ;  /* 0x00000031ba317221 */ /* 0x002fe20000010000 */
[----:B------:R-:W-:Y:S01]  /*e080*/  MUFU.EX2 R203, R203 ;  /* 0x000000cb00cb7308 */ /* 0x000fe20000000800 */
[----:B----4-:R-:W-:Y:S01]  /*e090*/  FADD.FTZ R45, R192, R45 ;  /* 0x0000002dc02d7221 */ /* 0x010fe20000010000 */
[----:B------:R-:W-:Y:S01]  /*e0a0*/  FADD.FTZ R41, R179, R41 ;  /* 0x00000029b3297221 */ /* 0x000fe20000010000 */
[C---:B------:R-:W-:Y:S01]  /*e0b0*/  HMMA.16816.F32.BF16 R112, R28.reuse, R8, R112 ;  /* 0x000000081c70723c */ /* 0x040fe20000041870 */
[----:B------:R-:W-:Y:S01]  /*e0c0*/  FADD.FTZ R3, R190, R3 ;  /* 0x00000003be037221 */ /* 0x000fe20000010000 */
[--C-:B------:R-:W-:Y:S01]  /*e0d0*/  FFMA.FTZ R58, R58, UR37, -R60.reuse ;  /* 0x000000253a3a7c23 */ /* 0x100fe2000801083c */
[--C-:B------:R-:W-:Y:S01]  /*e0e0*/  FFMA.FTZ R52, R52, UR37, -R60.reuse ;  /* 0x0000002534347c23 */ /* 0x100fe2000801083c */
[----:B------:R-:W-:Y:S01]  /*e0f0*/  FADD.FTZ R49, R187, R49 ;  /* 0x00000031bb317221 */ /* 0x000fe20000010000 */
[----:B------:R-:W1:Y:S01]  /*e100*/  MUFU.EX2 R191, R191 ;  /* 0x000000bf00bf7308 */ /* 0x000e620000000800 */
[C---:B------:R-:W-:Y:S01]  /*e110*/  HMMA.16816.F32.BF16 R116, R28.reuse, R10, R116 ;  /* 0x0000000a1c74723c */ /* 0x040fe20000041874 */
[----:B--2---:R-:W-:Y:S01]  /*e120*/  FADD.FTZ R45, R193, R45 ;  /* 0x0000002dc12d7221 */ /* 0x004fe20000010000 */
[----:B------:R-:W-:Y:S01]  /*e130*/  FADD.FTZ R41, R171, R41 ;  /* 0x00000029ab297221 */ /* 0x000fe20000010000 */
[----:B------:R-:W-:Y:S01]  /*e140*/  FADD.FTZ R3, R195, R3 ;  /* 0x00000003c3037221 */ /* 0x000fe20000010000 */
[--C-:B------:R-:W-:Y:S01]  /*e150*/  FFMA.FTZ R64, R64, UR37, -R60.reuse ;  /* 0x0000002540407c23 */ /* 0x100fe2000801083c */
[----:B------:R-:W-:Y:S01]  /*e160*/  FFMA.FTZ R59, R59, UR37, -R60 ;  /* 0x000000253b3b7c23 */ /* 0x000fe2000801083c */
[C---:B------:R-:W-:Y:S01]  /*e170*/  HMMA.16816.F32.BF16 R124, R28.reuse, R4, R124 ;  /* 0x000000041c7c723c */ /* 0x040fe2000004187c */
[----:B------:R-:W2:Y:S01]  /*e180*/  MUFU.EX2 R200, R200 ;  /* 0x000000c800c87308 */ /* 0x000ea20000000800 */
[--C-:B------:R-:W-:Y:S01]  /*e190*/  FFMA.FTZ R60, R37, UR37, -R53.reuse ;  /* 0x00000025253c7c23 */ /* 0x100fe20008010835 */
[--C-:B------:R-:W-:Y:S01]  /*e1a0*/  FFMA.FTZ R57, R57, UR37, -R53.reuse ;  /* 0x0000002539397c23 */ /* 0x100fe20008010835 */
[--C-:B------:R-:W-:Y:S01]  /*e1b0*/  FFMA.FTZ R51, R51, UR37, -R53.reuse ;  /* 0x0000002533337c23 */ /* 0x100fe20008010835 */
[----:B------:R-:W-:Y:S01]  /*e1c0*/  FFMA.FTZ R37, R36, UR37, -R53 ;  /* 0x0000002524257c23 */ /* 0x000fe20008010835 */
[----:B------:R-:W-:Y:S01]  /*e1d0*/  HMMA.16816.F32.BF16 R128, R28, R6, R128 ;  /* 0x000000061c80723c */ /* 0x000fe20000041880 */
[----:B------:R-:W-:Y:S01]  /*e1e0*/  FADD.FTZ R49, R201, R49 ;  /* 0x00000031c9317221 */ /* 0x000fe20000010000 */
[----:B------:R-:W-:Y:S01]  /*e1f0*/  FADD.FTZ R41, R183, R41 ;  /* 0x00000029b7297221 */ /* 0x000fe20000010000 */
[----:B------:R-:W4:Y:S01]  /*e200*/  MUFU.EX2 R196, R196 ;  /* 0x000000c400c47308 */ /* 0x000f220000000800 */
[----:B------:R-:W-:Y:S01]  /*e210*/  FADD.FTZ R3, R189, R3 ;  /* 0x00000003bd037221 */ /* 0x000fe20000010000 */
[----:B------:R-:W-:Y:S01]  /*e220*/  FADD.FTZ R49, R202, R49 ;  /* 0x00000031ca317221 */ /* 0x000fe20000010000 */
[----:B------:R-:W-:Y:S01]  /*e230*/  FADD.FTZ R41, R185, R41 ;  /* 0x00000029b9297221 */ /* 0x000fe20000010000 */
[----:B------:R-:W-:Y:S01]  /*e240*/  LOP3.LUT R28, R251, UR13, R34, 0x96, !PT ;  /* 0x0000000dfb1c7c12 */ /* 0x000fe2000f8e9622 */
[----:B------:R-:W-:Y:S01]  /*e250*/  FADD.FTZ R3, R188, R3 ;  /* 0x00000003bc037221 */ /* 0x000fe20000010000 */
[----:B------:R-:W-:Y:S01]  /*e260*/  UISETP.GE.AND UP0, UPT, UR34, 0x4, UPT ;  /* 0x000000042200788c */ /* 0x000fe2000bf06270 */
[----:B---3--:R-:W-:Y:S01]  /*e270*/  FADD.FTZ R41, R194, R41 ;  /* 0x00000029c2297221 */ /* 0x008fe20000010000 */
[----:B------:R-:W3:Y:S01]  /*e280*/  MUFU.EX2 R197, R197 ;  /* 0x000000c500c57308 */ /* 0x000ee20000000800 */
[----:B------:R-:W-:-:S04]  /*e290*/  IMAD.WIDE.U32 R28, R28, -0x2daee0ad, RZ ;  /* 0xd2511f531c1c7825 */ /* 0x000fc800078e00ff */
[----:B-1----:R-:W-:Y:S01]  /*e2a0*/  FADD.FTZ R3, R191, R3 ;  /* 0x00000003bf037221 */ /* 0x002fe20000010000 */
[----:B------:R-:W-:Y:S01]  /*e2b0*/  FADD.FTZ R41, R203, R41 ;  /* 0x00000029cb297221 */ /* 0x000fe20000010000 */
[----:B------:R-:W-:Y:S02]  /*e2c0*/  PLOP3.LUT P0, PT, PT, PT, UP0, 0x80, 0x0 ;  /* 0x000000000000781c */ /* 0x000fe40003f0f008 */
[----:B------:R-:W-:Y:S01]  /*e2d0*/  LOP3.LUT R31, R29, UR29, R208, 0x96, !PT ;  /* 0x0000001d1d1f7c12 */ /* 0x000fe2000f8e96d0 */
[----:B------:R-:W-:Y:S01]  /*e2e0*/  FFMA.FTZ R208, R210, UR37, -R53 ;  /* 0x00000025d2d07c23 */ /* 0x000fe20008010835 */
[----:B------:R-:W-:Y:S01]  /*e2f0*/  LOP3.LUT R32, R28, 0xffff, RZ, 0xc0, !PT ;  /* 0x0000ffff1c207812 */ /* 0x000fe200078ec0ff */
[----:B------:R-:W1:Y:S01]  /*e300*/  MUFU.EX2 R198, R198 ;  /* 0x000000c600c67308 */ /* 0x000e620000000800 */
[--C-:B------:R-:W-:Y:S01]  /*e310*/  SHF.R.U32.HI R29, RZ, 0x10, R28.reuse ;  /* 0x00000010ff1d7819 */ /* 0x100fe2000001161c */
[----:B--2---:R-:W-:Y:S01]  /*e320*/  FADD.FTZ R3, R200, R3 ;  /* 0x00000003c8037221 */ /* 0x004fe20000010000 */
[----:B------:R-:W-:Y:S01]  /*e330*/  LOP3.LUT R30, R28, 0xff, RZ, 0xc0, !PT ;  /* 0x000000ff1c1e7812 */ /* 0x000fe200078ec0ff */
[----:B----4-:R-:W-:Y:S01]  /*e340*/  FADD.FTZ R41, R196, R41 ;  /* 0x00000029c4297221 */ /* 0x010fe20000010000 */
[----:B------:R-:W-:Y:S01]  /*e350*/  SHF.R.U32.HI R28, RZ, 0x18, R28 ;  /* 0x00000018ff1c7819 */ /* 0x000fe2000001161c */
[----:B------:R-:W-:Y:S01]  /*e360*/  @UP0 UIADD3 UR34, UR34, -0x4, URZ ;  /* 0xfffffffc22220890 */ /* 0x000fe2000fffe03f */
[----:B------:R-:W-:Y:S01]  /*e370*/  LOP3.LUT R29, R29, 0xff, RZ, 0xc0, !PT ;  /* 0x000000ff1d1d7812 */ /* 0x000fe200078ec0ff */
[----:B------:R-:W2:Y:S01]  /*e380*/  MUFU.EX2 R208, R208 ;  /* 0x000000d000d07308 */ /* 0x000ea20000000800 */
[----:B------:R-:W-:Y:S01]  /*e390*/  SHF.R.U32.HI R32, RZ, 0x8, R32 ;  /* 0x00000008ff207819 */ /* 0x000fe20000011620 */
[----:B---3--:R-:W-:Y:S01]  /*e3a0*/  FADD.FTZ R41, R197, R41 ;  /* 0x00000029c5297221 */ /* 0x008fe20000010000 */
[----:B------:R-:W-:-:S02]  /*e3b0*/  PRMT R28, R29, 0x5410, R28 ;  /* 0x000054101d1c7816 */ /* 0x000fc4000000001c */
[----:B------:R-:W-:Y:S02]  /*e3c0*/  SHF.R.U32.HI R29, RZ, 0x10, R31 ;  /* 0x00000010ff1d7819 */ /* 0x000fe4000001161f */
[----:B------:R-:W-:Y:S01]  /*e3d0*/  PRMT R30, R30, 0x5410, R32 ;  /* 0x000054101e1e7816 */ /* 0x000fe20000000020 */
[----:B------:R-:W3:Y:S01]  /*e3e0*/  MUFU.EX2 R199, R199 ;  /* 0x000000c700c77308 */ /* 0x000ee20000000800 */
[C---:B------:R-:W-:Y:S01]  /*e3f0*/  LOP3.LUT R33, R31.reuse, 0xffff, RZ, 0xc0, !PT ;  /* 0x0000ffff1f217812 */ /* 0x040fe200078ec0ff */
[----:B-1----:R-:W-:Y:S01]  /*e400*/  FADD.FTZ R3, R198, R3 ;  /* 0x00000003c6037221 */ /* 0x002fe20000010000 */
[----:B------:R-:W-:Y:S02]  /*e410*/  LOP3.LUT R32, R31, 0xff, RZ, 0xc0, !PT ;  /* 0x000000ff1f207812 */ /* 0x000fe400078ec0ff */
[----:B------:R-:W-:Y:S02]  /*e420*/  SHF.R.U32.HI R31, RZ, 0x18, R31 ;  /* 0x00000018ff1f7819 */ /* 0x000fe4000001161f */
[----:B------:R-:W-:Y:S01]  /*e430*/  LOP3.LUT R29, R29, 0xff, RZ, 0xc0, !PT ;  /* 0x000000ff1d1d7812 */ /* 0x000fe200078ec0ff */
[----:B------:R-:W-:Y:S01]  /*e440*/  MUFU.EX2 R175, R175 ;  /* 0x000000af00af7308 */ /* 0x000fe20000000800 */
[----:B------:R-:W-:Y:S01]  /*e450*/  HSET2.LE.AND R30, R30, R56, PT ;  /* 0x000000381e1e7233 */ /* 0x000fe20003803000 */
[----:B--2---:R-:W-:Y:S01]  /*e460*/  FADD.FTZ R45, R208, R45 ;  /* 0x0000002dd02d7221 */ /* 0x004fe20000010000 */
[----:B------:R-:W-:-:S02]  /*e470*/  PRMT R29, R29, 0x5410, R31 ;  /* 0x000054101d1d7816 */ /* 0x000fc4000000001f */
[----:B------:R-:W-:Y:S01]  /*e480*/  F2FP.BF16.F32.PACK_AB R31, R202, R201 ;  /* 0x000000c9ca1f723e */ /* 0x000fe200000010ff */
[----:B------:R-:W-:Y:S01]  /*e490*/  FADD.FTZ R45, R209, R45 ;  /* 0x0000002dd12d7221 */ /* 0x000fe20000010000 */
[----:B------:R-:W-:Y:S01]  /*e4a0*/  SHF.R.U32.HI R33, RZ, 0x8, R33 ;  /* 0x00000008ff217819 */ /* 0x000fe20000011621 */
[----:B------:R-:W-:Y:S01]  /*e4b0*/  MUFU.EX2 R176, R176 ;  /* 0x000000b000b07308 */ /* 0x000fe20000000800 */
[----:B------:R-:W-:Y:S01]  /*e4c0*/  LOP3.LUT R30, R30, R31, RZ, 0xc0, !PT ;  /* 0x0000001f1e1e7212 */ /* 0x000fe200078ec0ff */
[----:B---3--:R-:W-:Y:S01]  /*e4d0*/  FADD.FTZ R3, R199, R3 ;  /* 0x00000003c7037221 */ /* 0x008fe20000010000 */
[--C-:B------:R-:W-:Y:S02]  /*e4e0*/  HSET2.LE.AND R28, R28, R56.reuse, PT ;  /* 0x000000381c1c7233 */ /* 0x100fe40003803000 */
[----:B------:R-:W-:Y:S02]  /*e4f0*/  PRMT R32, R32, 0x5410, R33 ;  /* 0x0000541020207816 */ /* 0x000fe40000000021 */
[----:B------:R-:W-:Y:S01]  /*e500*/  F2FP.BF16.F32.PACK_AB R31, R209, R208 ;  /* 0x000000d0d11f723e */ /* 0x000fe200000010ff */
[----:B------:R-:W-:Y:S01]  /*e510*/  MUFU.EX2 R177, R177 ;  /* 0x000000b100b17308 */ /* 0x000fe20000000800 */
[----:B------:R-:W-:-:S02]  /*e520*/  HSET2.LE.AND R29, R29, R56, PT ;  /* 0x000000381d1d7233 */ /* 0x000fc40003803000 */
[----:B------:R-:W-:Y:S02]  /*e530*/  LOP3.LUT R31, R28, R31, RZ, 0xc0, !PT ;  /* 0x0000001f1c1f7212 */ /* 0x000fe400078ec0ff */
[----:B------:R-:W-:Y:S02]  /*e540*/  HSET2.LE.AND R28, R32, R56, PT ;  /* 0x00000038201c7233 */ /* 0x000fe40003803000 */
[----:B------:R-:W-:Y:S01]  /*e550*/  F2FP.BF16.F32.PACK_AB R32, R187, R186 ;  /* 0x000000babb20723e */ /* 0x000fe200000010ff */
[----:B------:R-:W-:Y:S03]  /*e560*/  MUFU.EX2 R178, R178 ;  /* 0x000000b200b27308 */ /* 0x000fe60000000800 */
[----:B------:R-:W-:Y:S02]  /*e570*/  LOP3.LUT R28, R28, R32, RZ, 0xc0, !PT ;  /* 0x000000201c1c7212 */ /* 0x000fe400078ec0ff */
[----:B------:R-:W-:-:S03]  /*e580*/  F2FP.BF16.F32.PACK_AB R32, R193, R192 ;  /* 0x000000c0c120723e */ /* 0x000fc600000010ff */
[----:B------:R-:W1:Y:S01]  /*e590*/  MUFU.EX2 R164, R164 ;  /* 0x000000a400a47308 */ /* 0x000e620000000800 */
[----:B------:R-:W-:Y:S02]  /*e5a0*/  LOP3.LUT R29, R29, R32, RZ, 0xc0, !PT ;  /* 0x000000201d1d7212 */ /* 0x000fe400078ec0ff */
[----:B------:R-:W-:-:S05]  /*e5b0*/  F2FP.BF16.F32.PACK_AB R32, R203, R194 ;  /* 0x000000c2cb20723e */ /* 0x000fca00000010ff */
[C---:B------:R-:W-:Y:S01]  /*e5c0*/  HMMA.16816.F32.BF16 R68, R28.reuse, R20, R68 ;  /* 0x000000141c44723c */ /* 0x040fe20000041844 */
[----:B------:R-:W2:Y:S05]  /*e5d0*/  MUFU.EX2 R172, R172 ;  /* 0x000000ac00ac7308 */ /* 0x000eaa0000000800 */
[C---:B------:R-:W-:Y:S01]  /*e5e0*/  HMMA.16816.F32.BF16 R144, R28.reuse, R12, R144 ;  /* 0x0000000c1c90723c */ /* 0x040fe20000041890 */
[--C-:B------:R-:W-:Y:S02]  /*e5f0*/  LOP3.LUT R20, R237, UR19, R248.reuse, 0x96, !PT ;  /* 0x00000013ed147c12 */ /* 0x100fe4000f8e96f8 */
[----:B------:R-:W-:Y:S01]  /*e600*/  LOP3.LUT R248, R181, UR19, R248, 0x96, !PT ;  /* 0x00000013b5f87c12 */ /* 0x000fe2000f8e96f8 */
[----:B------:R-:W3:Y:S01]  /*e610*/  MUFU.EX2 R173, R173 ;  /* 0x000000ad00ad7308 */ /* 0x000ee20000000800 */
[----:B-1----:R-:W-:Y:S01]  /*e620*/  FADD.FTZ R49, R164, R49 ;  /* 0x00000031a4317221 */ /* 0x002fe20000010000 */
[----:B------:R-:W-:Y:S01]  /*e630*/  IMAD.WIDE.U32 R20, R20, -0x2daee0ad, RZ ;  /* 0xd2511f5314147825 */ /* 0x000fe200078e00ff */
[C---:B------:R-:W-:Y:S03]  /*e640*/  HMMA.16816.F32.BF16 R104, R28.reuse, R14, R104 ;  /* 0x0000000e1c68723c */ /* 0x040fe60000041868 */
[----:B------:R-:W-:Y:S01]  /*e650*/  IMAD.WIDE.U32 R12, R236, -0x2daee0ad, RZ ;  /* 0xd2511f53ec0c7825 */ /* 0x000fe200078e00ff */
[----:B------:R-:W-:Y:S01]  /*e660*/  LOP3.LUT R210, R21, UR16, R246, 0x96, !PT ;  /* 0x0000001015d27c12 */ /* 0x000fe2000f8e96f6 */
[----:B------:R-:W1:Y:S01]  /*e670*/  MUFU.EX2 R174, R174 ;  /* 0x000000ae00ae7308 */ /* 0x000e620000000800 */
[----:B------:R-:W-:Y:S01]  /*e680*/  HMMA.16816.F32.BF16 R108, R28, R8, R108 ;  /* 0x000000081c6c723c */ /* 0x000fe2000004186c */
[----:B------:R-:W-:-:S04]  /*e690*/  IMAD.WIDE.U32 R250, R248, -0x2daee0ad, RZ ;  /* 0xd2511f53f8fa7825 */ /* 0x000fc800078e00ff */
[----:B--2---:R-:W-:Y:S01]  /*e6a0*/  FADD.FTZ R49, R172, R49 ;  /* 0x00000031ac317221 */ /* 0x004fe20000010000 */
[----:B------:R-:W-:Y:S01]  /*e6b0*/  IMAD.WIDE.U32 R210, R210, -0x326172a9, RZ ;  /* 0xcd9e8d57d2d27825 */ /* 0x000fe200078e00ff */
[C---:B------:R-:W-:Y:S01]  /*e6c0*/  HMMA.16816.F32.BF16 R136, R28.reuse, R4, R136 ;  /* 0x000000041c88723c */ /* 0x040fe20000041888 */
[----:B------:R-:W2:Y:S02]  /*e6d0*/  MUFU.EX2 R170, R170 ;  /* 0x000000aa00aa7308 */ /* 0x000ea40000000800 */
[----:B---3--:R-:W-:Y:S01]  /*e6e0*/  FADD.FTZ R45, R173, R45 ;  /* 0x0000002dad2d7221 */ /* 0x008fe20000010000 */
[----:B------:R-:W-:Y:S01]  /*e6f0*/  FADD.FTZ R49, R175, R49 ;  /* 0x00000031af317221 */ /* 0x000fe20000010000 */
[----:B------:R-:W-:Y:S02]  /*e700*/  LOP3.LUT R237, R211, UR15, R238, 0x96, !PT ;  /* 0x0000000fd3ed7c12 */ /* 0x000fe4000f8e96ee */
[----:B------:R-:W-:Y:S01]  /*e710*/  LOP3.LUT R238, R13, UR14, R20, 0x96, !PT ;  /* 0x0000000e0dee7c12 */ /* 0x000fe2000f8e9614 */
[C---:B------:R-:W-:Y:S01]  /*e720*/  HMMA.16816.F32.BF16 R120, R28.reuse, R10, R120 ;  /* 0x0000000a1c78723c */ /* 0x040fe20000041878 */
[----:B------:R-:W-:Y:S01]  /*e730*/  FADD.FTZ R49, R176, R49 ;  /* 0x00000031b0317221 */ /* 0x000fe20000010000 */
[----:B------:R-:W-:Y:S01]  /*e740*/  IMAD.WIDE.U32 R236, R237, -0x2daee0ad, RZ ;  /* 0xd2511f53edec7825 */ /* 0x000fe200078e00ff */
[----:B------:R-:W-:Y:S03]  /*e750*/  MUFU.EX2 R67, R67 ;  /* 0x0000004300437308 */ /* 0x000fe60000000800 */
[----:B-1----:R-:W-:Y:S01]  /*e760*/  FADD.FTZ R45, R174, R45 ;  /* 0x0000002dae2d7221 */ /* 0x002fe20000010000 */
[----:B------:R-:W-:Y:S01]  /*e770*/  IMAD.WIDE.U32 R238, R238, -0x326172a9, RZ ;  /* 0xcd9e8d57eeee7825 */ /* 0x000fe200078e00ff */
[----:B------:R-:W-:Y:S01]  /*e780*/  LOP3.LUT R12, R237, UR12, R12, 0x96, !PT ;  /* 0x0000000ced0c7c12 */ /* 0x000fe2000f8e960c */
[C---:B------:R-:W-:Y:S02]  /*e790*/  HMMA.16816.F32.BF16 R160, R28.reuse, R24, R160 ;  /* 0x000000181ca0723c */ /* 0x040fe400000418a0 */
[----:B------:R-:W-:Y:S01]  /*e7a0*/  FADD.FTZ R45, R177, R45 ;  /* 0x0000002db12d7221 */ /* 0x000fe20000010000 */
[----:B------:R-:W-:Y:S01]  /*e7b0*/  LOP3.LUT R210, R239, UR13, R210, 0x96, !PT ;  /* 0x0000000defd27c12 */ /* 0x000fe2000f8e96d2 */
[----:B------:R-:W-:Y:S01]  /*e7c0*/  IMAD.WIDE.U32 R14, R12, -0x326172a9, RZ ;  /* 0xcd9e8d570c0e7825 */ /* 0x000fe200078e00ff */
[----:B------:R-:W1:Y:S01]  /*e7d0*/  MUFU.EX2 R63, R63 ;  /* 0x0000003f003f7308 */ /* 0x000e620000000800 */
[----:B------:R-:W-:Y:S01]  /*e7e0*/  HMMA.16816.F32.BF16 R148, R28, R26, R148 ;  /* 0x0000001a1c94723c */ /* 0x000fe20000041894 */
[----:B------:R-:W3:Y:S01]  /*e7f0*/  LDSM.16.MT88.4 R24, [R214+0x9800] ;  /* 0x00980000d618783b */ /* 0x000ee20000004200 */
[----:B------:R-:W-:Y:S01]  /*e800*/  IMAD.WIDE.U32 R210, R210, -0x2daee0ad, RZ ;  /* 0xd2511f53d2d27825 */ /* 0x000fe200078e00ff */
[----:B------:R-:W-:-:S03]  /*e810*/  LOP3.LUT R9, R15, UR22, R238, 0x96, !PT ;  /* 0x000000160f097c12 */ /* 0x000fc6000f8e96ee */
[----:B------:R-:W-:Y:S01]  /*e820*/  FADD.FTZ R45, R178, R45 ;  /* 0x0000002db22d7221 */ /* 0x000fe20000010000 */
[----:B------:R-:W-:Y:S01]  /*e830*/  LOP3.LUT R11, R14, 0xffff, RZ, 0xc0, !PT ;  /* 0x0000ffff0e0b7812 */ /* 0x000fe200078ec0ff */
[C---:B------:R-:W-:Y:S01]  /*e840*/  HMMA.16816.F32.BF16 R80, R28.reuse, R22, R80 ;  /* 0x000000161c50723c */ /* 0x040fe20000041850 */
[C---:B------:R-:W-:Y:S01]  /*e850*/  LOP3.LUT R12, R9.reuse, 0xffff, RZ, 0xc0, !PT ;  /* 0x0000ffff090c7812 */ /* 0x040fe200078ec0ff */
[----:B------:R-:W4:Y:S01]  /*e860*/  LDSM.16.MT88.4 R20, [R212+0x9800] ;  /* 0x00980000d414783b */ /* 0x000f220000004200 */
[----:B------:R-:W-:Y:S01]  /*e870*/  LOP3.LUT R8, R9, 0xff, RZ, 0xc0, !PT ;  /* 0x000000ff09087812 */ /* 0x000fe200078ec0ff */
[----:B------:R-:W1:Y:S01]  /*e880*/  MUFU.EX2 R62, R62 ;  /* 0x0000003e003e7308 */ /* 0x000e620000000800 */
[----:B------:R-:W-:Y:S01]  /*e890*/  SHF.R.U32.HI R12, RZ, 0x8, R12 ;  /* 0x00000008ff0c7819 */ /* 0x000fe2000001160c */
[C---:B------:R-:W-:Y:S01]  /*e8a0*/  HMMA.16816.F32.BF16 R84, R28.reuse, R16, R84 ;  /* 0x000000101c54723c */ /* 0x040fe20000041854 */
[----:B------:R-:W-:Y:S01]  /*e8b0*/  SHF.R.U32.HI R4, RZ, 0x10, R9 ;  /* 0x00000010ff047819 */ /* 0x000fe20000011609 */
[----:B--2---:R-:W-:Y:S01]  /*e8c0*/  FADD.FTZ R41, R170, R41 ;  /* 0x00000029aa297221 */ /* 0x004fe20000010000 */
[----:B------:R-:W-:Y:S01]  /*e8d0*/  PRMT R8, R8, 0x5410, R12 ;  /* 0x0000541008087816 */ /* 0x000fe2000000000c */
[----:B-1----:R-:W-:Y:S01]  /*e8e0*/  FADD.FTZ R3, R63, R3 ;  /* 0x000000033f037221 */ /* 0x002fe20000010000 */
[--C-:B------:R-:W-:Y:S01]  /*e8f0*/  SHF.R.U32.HI R10, RZ, 0x10, R14.reuse ;  /* 0x00000010ff0a7819 */ /* 0x100fe2000001160e */
[C---:B------:R-:W-:Y:S01]  /*e900*/  HMMA.16816.F32.BF16 R96, R28.reuse, R18, R96 ;  /* 0x000000121c60723c */ /* 0x040fe20000041860 */
[----:B------:R-:W-:Y:S01]  /*e910*/  SHF.R.U32.HI R33, RZ, 0x18, R9 ;  /* 0x00000018ff217819 */ /* 0x000fe20000011609 */
[----:B------:R-:W1:Y:S01]  /*e920*/  LDSM.16.MT88.4 R16, [R214+0xa800] ;  /* 0x00a80000d610783b */ /* 0x000e620000004200 */
[----:B------:R-:W-:Y:S01]  /*e930*/  LOP3.LUT R4, R4, 0xff, RZ, 0xc0, !PT ;  /* 0x000000ff04047812 */ /* 0x000fe200078ec0ff */
[----:B------:R-:W-:Y:S01]  /*e940*/  MUFU.EX2 R58, R58 ;  /* 0x0000003a003a7308 */ /* 0x000fe20000000800 */
[----:B------:R-:W-:Y:S01]  /*e950*/  SHF.R.U32.HI R11, RZ, 0x8, R11 ;  /* 0x00000008ff0b7819 */ /* 0x000fe2000001160b */
[----:B------:R-:W-:Y:S01]  /*e960*/  HMMA.16816.F32.BF16 R132, R28, R6, R132 ;  /* 0x000000061c84723c */ /* 0x000fe20000041884 */
[----:B------:R-:W-:Y:S01]  /*e970*/  LOP3.LUT R10, R10, 0xff, RZ, 0xc0, !PT ;  /* 0x000000ff0a0a7812 */ /* 0x000fe200078ec0ff */
[----:B------:R-:W-:Y:S01]  /*e980*/  FADD.FTZ R41, R67, R41 ;  /* 0x0000002943297221 */ /* 0x000fe20000010000 */
[----:B------:R-:W-:Y:S01]  /*e990*/  HSET2.LE.AND R8, R8, R56, PT ;  /* 0x0000003808087233 */ /* 0x000fe20003803000 */
[----:B------:R-:W-:Y:S01]  /*e9a0*/  FADD.FTZ R3, R62, R3 ;  /* 0x000000033e037221 */ /* 0x000fe20000010000 */
[----:B------:R-:W-:Y:S01]  /*e9b0*/  LOP3.LUT R34, R14, 0xff, RZ, 0xc0, !PT ;  /* 0x000000ff0e227812 */ /* 0x000fe200078ec0ff */
[----:B------:R-:W-:Y:S01]  /*e9c0*/  MUFU.EX2 R52, R52 ;  /* 0x0000003400347308 */ /* 0x000fe20000000800 */
[----:B------:R-:W-:-:S02]  /*e9d0*/  SHF.R.U32.HI R35, RZ, 0x18, R14 ;  /* 0x00000018ff237819 */ /* 0x000fc4000001160e */
[----:B------:R-:W-:Y:S01]  /*e9e0*/  PRMT R33, R4, 0x5410, R33 ;  /* 0x0000541004217816 */ /* 0x000fe20000000021 */
[----:B------:R-:W2:Y:S01]  /*e9f0*/  LDSM.16.MT88.4 R12, [R212+0xa800] ;  /* 0x00a80000d40c783b */ /* 0x000ea20000004200 */
[----:B------:R-:W-:Y:S02]  /*ea00*/  PRMT R34, R34, 0x5410, R11 ;  /* 0x0000541022227816 */ /* 0x000fe4000000000b */
[----:B------:R-:W-:Y:S01]  /*ea10*/  PRMT R35, R10, 0x5410, R35 ;  /* 0x000054100a237816 */ /* 0x000fe20000000023 */
[----:B------:R-:W-:Y:S01]  /*ea20*/  LDSM.16.MT88.4 R4, [R212+0xb800] ;  /* 0x00b80000d404783b */ /* 0x000fe20000004200 */
[----:B------:R-:W-:Y:S01]  /*ea30*/  LOP3.LUT R32, R8, R32, RZ, 0xc0, !PT ;  /* 0x0000002008207212 */ /* 0x000fe200078ec0ff */
[----:B------:R-:W3:Y:S01]  /*ea40*/  MUFU.EX2 R64, R64 ;  /* 0x0000004000407308 */ /* 0x000ee20000000800 */
[----:B------:R-:W-:Y:S01]  /*ea50*/  HSET2.LE.AND R33, R33, R56, PT ;  /* 0x0000003821217233 */ /* 0x000fe20003803000 */
[----:B------:R-:W2:Y:S01]  /*ea60*/  LDSM.16.MT88.4 R8, [R214+0xb800] ;  /* 0x00b80000d608783b */ /* 0x000ea20000004200 */
[----:B------:R-:W-:-:S02]  /*ea70*/  F2FP.BF16.F32.PACK_AB R28, R200, R191 ;  /* 0x000000bfc81c723e */ /* 0x000fc400000010ff */
[--C-:B------:R-:W-:Y:S02]  /*ea80*/  HSET2.LE.AND R34, R34, R56.reuse, PT ;  /* 0x0000003822227233 */ /* 0x100fe40003803000 */
[----:B------:R-:W-:Y:S01]  /*ea90*/  LOP3.LUT R33, R33, R28, RZ, 0xc0, !PT ;  /* 0x0000001c21217212 */ /* 0x000fe200078ec0ff */
[----:B------:R-:W4:Y:S01]  /*eaa0*/  MUFU.EX2 R59, R59 ;  /* 0x0000003b003b7308 */ /* 0x000f220000000800 */
[----:B------:R-:W-:Y:S02]  /*eab0*/  F2FP.BF16.F32.PACK_AB R28, R197, R196 ;  /* 0x000000c4c51c723e */ /* 0x000fe400000010ff */
[----:B------:R-:W-:Y:S02]  /*eac0*/  HSET2.LE.AND R35, R35, R56, PT ;  /* 0x0000003823237233 */ /* 0x000fe40003803000 */
[----:B------:R-:W-:Y:S02]  /*ead0*/  LOP3.LUT R34, R34, R28, RZ, 0xc0, !PT ;  /* 0x0000001c22227212 */ /* 0x000fe400078ec0ff */
[----:B------:R-:W-:Y:S01]  /*eae0*/  F2FP.BF16.F32.PACK_AB R28, R199, R198 ;  /* 0x000000c6c71c723e */ /* 0x000fe200000010ff */
[----:B------:R-:W1:Y:S01]  /*eaf0*/  MUFU.EX2 R57, R57 ;  /* 0x0000003900397308 */ /* 0x000e620000000800 */
[----:B------:R-:W-:Y:S01]  /*eb00*/  LOP3.LUT R236, R211, UR29, R236, 0x96, !PT ;  /* 0x0000001dd3ec7c12 */ /* 0x000fe2000f8e96ec */
[----:B---3--:R-:W-:Y:S01]  /*eb10*/  FADD.FTZ R49, R64, R49 ;  /* 0x0000003140317221 */ /* 0x008fe20000010000 */
[----:B------:R-:W-:Y:S01]  /*eb20*/  LOP3.LUT R35, R35, R28, RZ, 0xc0, !PT ;  /* 0x0000001c23237212 */ /* 0x000fe200078ec0ff */
[----:B------:R-:W-:-:S04]  /*eb30*/  IMAD.WIDE.U32 R28, R184, -0x2daee0ad, RZ ;  /* 0xd2511f53b81c7825 */ /* 0x000fc800078e00ff */
[----:B------:R-:W-:Y:S01]  /*eb40*/  MUFU.EX2 R51, R51 ;  /* 0x0000003300337308 */ /* 0x000fe20000000800 */
[----:B------:R-:W-:Y:S01]  /*eb50*/  LOP3.LUT R182, R29, UR18, R182, 0x96, !PT ;  /* 0x000000121db67c12 */ /* 0x000fe2000f8e96b6 */
[C---:B------:R-:W-:Y:S01]  /*eb60*/  HMMA.16816.F32.BF16 R156, R32.reuse, R24, R156 ;  /* 0x00000018209c723c */ /* 0x040fe2000004189c */
[----:B------:R-:W-:Y:S01]  /*eb70*/  LOP3.LUT R248, R251, UR16, R28, 0x96, !PT ;  /* 0x00000010fbf87c12 */ /* 0x000fe2000f8e961c */
[----:B----4-:R-:W-:Y:S02]  /*eb80*/  FADD.FTZ R49, R59, R49 ;  /* 0x000000313b317221 */ /* 0x010fe40000010000 */
[----:B------:R-:W-:Y:S02]  /*eb90*/  IMAD.WIDE.U32 R246, R182, -0x326172a9, RZ ;  /* 0xcd9e8d57b6f67825 */ /* 0x000fe400078e00ff */
[----:B------:R-:W-:Y:S01]  /*eba0*/  HMMA.16816.F32.BF16 R152, R32, R26, R152 ;  /* 0x0000001a2098723c */ /* 0x000fe20000041898 */
[----:B------:R-:W-:Y:S01]  /*ebb0*/  MUFU.EX2 R36, R60 ;  /* 0x0000003c00247308 */ /* 0x000fe20000000800 */
[----:B------:R-:W-:Y:S01]  /*ebc0*/  IMAD.WIDE.U32 R248, R248, -0x326172a9, RZ ;  /* 0xcd9e8d57f8f87825 */ /* 0x000fe200078e00ff */
[----:B------:R-:W-:-:S03]  /*ebd0*/  LOP3.LUT R180, R247, UR17, R180, 0x96, !PT ;  /* 0x00000011f7b47c12 */ /* 0x000fc6000f8e96b4 */
[----:B-1----:R-:W-:Y:S01]  /*ebe0*/  FADD.FTZ R45, R57, R45 ;  /* 0x0000002d392d7221 */ /* 0x002fe20000010000 */
[----:B------:R-:W-:Y:S01]  /*ebf0*/  FADD.FTZ R49, R58, R49 ;  /* 0x000000313a317221 */ /* 0x000fe20000010000 */
[C---:B------:R-:W-:Y:S01]  /*ec00*/  HMMA.16816.F32.BF16 R72, R32.reuse, R20, R72 ;  /* 0x000000142048723c */ /* 0x040fe20000041848 */
[----:B------:R-:W-:Y:S01]  /*ec10*/  LOP3.LUT R246, R249, UR15, R246, 0x96, !PT ;  /* 0x0000000ff9f67c12 */ /* 0x000fe2000f8e96f6 */
[----:B------:R-:W-:Y:S01]  /*ec20*/  IMAD.WIDE.U32 R180, R180, -0x2daee0ad, RZ ;  /* 0xd2511f53b4b47825 */ /* 0x000fe200078e00ff */
[----:B------:R-:W1:Y:S03]  /*ec30*/  MUFU.EX2 R37, R37 ;  /* 0x0000002500257308 */ /* 0x000e660000000800 */
[----:B------:R-:W-:Y:S01]  /*ec40*/  FADD.FTZ R232, R52, R49 ;  /* 0x0000003134e87221 */ /* 0x000fe20000010000 */
[----:B------:R-:W-:Y:S01]  /*ec50*/  IMAD.WIDE.U32 R246, R246, -0x2daee0ad, RZ ;  /* 0xd2511f53f6f67825 */ /* 0x000fe200078e00ff */
[----:B------:R-:W-:Y:S01]  /*ec60*/  HMMA.16816.F32.BF16 R76, R32, R22, R76 ;  /* 0x00000016204c723c */ /* 0x000fe2000004184c */
[----:B------:R-:W-:-:S02]  /*ec70*/  LOP3.LUT R250, R181, UR14, R250, 0x96, !PT ;  /* 0x0000000eb5fa7c12 */ /* 0x000fc4000f8e96fa */
[--C-:B------:R-:W-:Y:S01]  /*ec80*/  FFMA.FTZ R181, R206, UR37, -R61.reuse ;  /* 0x00000025ceb57c23 */ /* 0x100fe2000801083d */
[----:B------:R-:W-:Y:S02]  /*ec90*/  FFMA.FTZ R61, R207, UR37, -R61 ;  /* 0x00000025cf3d7c23 */ /* 0x000fe4000801083d */
[C---:B------:R-:W-:Y:S01]  /*eca0*/  HMMA.16816.F32.BF16 R88, R32.reuse, R16, R88 ;  /* 0x000000102058723c */ /* 0x040fe20000041858 */
[----:B------:R-:W-:Y:S02]  /*ecb0*/  IMAD.WIDE.U32 R250, R250, -0x326172a9, RZ ;  /* 0xcd9e8d57fafa7825 */ /* 0x000fe400078e00ff */
[----:B------:R-:W3:Y:S03]  /*ecc0*/  MUFU.EX2 R181, R181 ;  /* 0x000000b500b57308 */ /* 0x000ee60000000800 */
[----:B------:R-:W-:Y:S01]  /*ecd0*/  HMMA.16816.F32.BF16 R92, R32, R18, R92 ;  /* 0x00000012205c723c */ /* 0x000fe2000004185c */
[----:B-1----:R-:W-:-:S04]  /*ece0*/  FADD.FTZ R45, R37, R45 ;  /* 0x0000002d252d7221 */ /* 0x002fc80000010000 */
[----:B------:R-:W1:Y:S01]  /*ecf0*/  MUFU.EX2 R61, R61 ;  /* 0x0000003d003d7308 */ /* 0x000e620000000800 */
[----:B------:R-:W-:Y:S01]  /*ed00*/  FADD.FTZ R45, R51, R45 ;  /* 0x0000002d332d7221 */ /* 0x000fe20000010000 */
[----:B--2---:R-:W-:Y:S03]  /*ed10*/  HMMA.16816.F32.BF16 R140, R32, R12, R140 ;  /* 0x0000000c208c723c */ /* 0x004fe6000004188c */
[----:B------:R-:W-:-:S03]  /*ed20*/  FADD.FTZ R231, R36, R45 ;  /* 0x0000002d24e77221 */ /* 0x000fc60000010000 */
[----:B------:R-:W-:Y:S01]  /*ed30*/  HMMA.16816.F32.BF16 R100, R32, R14, R100 ;  /* 0x0000000e2064723c */ /* 0x000fe20000041864 */
[----:B---3--:R-:W-:-:S05]  /*ed40*/  FADD.FTZ R3, R181, R3 ;  /* 0x00000003b5037221 */ /* 0x008fca0000010000 */
[----:B------:R-:W-:Y:S01]  /*ed50*/  HMMA.16816.F32.BF16 R112, R32, R8, R112 ;  /* 0x000000082070723c */ /* 0x000fe20000041870 */
[----:B-1----:R-:W-:-:S05]  /*ed60*/  FADD.FTZ R227, R61, R3 ;  /* 0x000000033de37221 */ /* 0x002fca0000010000 */
[C---:B------:R-:W-:Y:S06]  /*ed70*/  HMMA.16816.F32.BF16 R116, R32.reuse, R10, R116 ;  /* 0x0000000a2074723c */ /* 0x040fec0000041874 */
[C---:B------:R-:W-:Y:S06]  /*ed80*/  HMMA.16816.F32.BF16 R124, R32.reuse, R4, R124 ;  /* 0x00000004207c723c */ /* 0x040fec000004187c */
[----:B------:R-:W-:Y:S07]  /*ed90*/  HMMA.16816.F32.BF16 R128, R32, R6, R128 ;  /* 0x000000062080723c */ /* 0x000fee0000041880 */
[----:B------:R-:W-:Y:S01]  /*eda0*/  LOP3.LUT R32, R247, UR12, R180, 0x96, !PT ;  /* 0x0000000cf7207c12 */ /* 0x000fe2000f8e96b4 */
[--C-:B------:R-:W-:Y:S01]  /*edb0*/  FFMA.FTZ R180, R204, UR37, -R169.reuse ;  /* 0x00000025ccb47c23 */ /* 0x100fe200080108a9 */
[----:B------:R-:W-:Y:S01]  /*edc0*/  FFMA.FTZ R169, R205, UR37, -R169 ;  /* 0x00000025cda97c23 */ /* 0x000fe200080108a9 */
[----:B------:R-:W-:-:S02]  /*edd0*/  LOP3.LUT R204, R251, UR13, R248, 0x96, !PT ;  /* 0x0000000dfbcc7c12 */ /* 0x000fc4000f8e96f8 */
[----:B------:R-:W-:Y:S02]  /*ede0*/  IMAD.WIDE.U32 R32, R32, -0x326172a9, RZ ;  /* 0xcd9e8d5720207825 */ /* 0x000fe400078e00ff */
[----:B------:R-:W1:Y:S02]  /*edf0*/  MUFU.EX2 R180, R180 ;  /* 0x000000b400b47308 */ /* 0x000e640000000800 */
[----:B------:R-:W-:Y:S01]  /*ee00*/  IMAD.WIDE.U32 R204, R204, -0x2daee0ad, RZ ;  /* 0xd2511f53cccc7825 */ /* 0x000fe200078e00ff */
[C---:B------:R-:W-:Y:S02]  /*ee10*/  LOP3.LUT R28, R32.reuse, 0xffff, RZ, 0xc0, !PT ;  /* 0x0000ffff201c7812 */ /* 0x040fe400078ec0ff */
[----:B------:R-:W-:Y:S02]  /*ee20*/  LOP3.LUT R30, R32, 0xff, RZ, 0xc0, !PT ;  /* 0x000000ff201e7812 */ /* 0x000fe400078ec0ff */
[----:B------:R-:W-:Y:S01]  /*ee30*/  SHF.R.U32.HI R28, RZ, 0x8, R28 ;  /* 0x00000008ff1c7819 */ /* 0x000fe2000001161c */
[----:B------:R-:W2:Y:S01]  /*ee40*/  MUFU.EX2 R169, R169 ;  /* 0x000000a900a97308 */ /* 0x000ea20000000800 */
[----:B------:R-:W-:-:S02]  /*ee50*/  SHF.R.U32.HI R29, RZ, 0x18, R32 ;  /* 0x00000018ff1d7819 */ /* 0x000fc40000011620 */
[----:B------:R-:W-:Y:S02]  /*ee60*/  PRMT R30, R30, 0x5410, R28 ;  /* 0x000054101e1e7816 */ /* 0x000fe4000000001c */
[----:B------:R-:W-:Y:S02]  /*ee70*/  SHF.R.U32.HI R28, RZ, 0x10, R32 ;  /* 0x00000010ff1c7819 */ /* 0x000fe40000011620 */
[----:B------:R-:W-:Y:S02]  /*ee80*/  LOP3.LUT R31, R33, UR22, R250, 0x96, !PT ;  /* 0x00000016211f7c12 */ /* 0x000fe4000f8e96fa */
[----:B------:R-:W-:Y:S01]  /*ee90*/  LOP3.LUT R28, R28, 0xff, RZ, 0xc0, !PT ;  /* 0x000000ff1c1c7812 */ /* 0x000fe200078ec0ff */
[----:B-1----:R-:W-:Y:S01]  /*eea0*/  FADD.FTZ R41, R180, R41 ;  /* 0x00000029b4297221 */ /* 0x002fe20000010000 */
[----:B------:R-:W-:Y:S02]  /*eeb0*/  LOP3.LUT R33, R31, 0xffff, RZ, 0xc0, !PT ;  /* 0x0000ffff1f217812 */ /* 0x000fe400078ec0ff */
[----:B------:R-:W-:-:S02]  /*eec0*/  PRMT R28, R28, 0x5410, R29 ;  /* 0x000054101c1c7816 */ /* 0x000fc4000000001d */
[----:B------:R-:W-:Y:S02]  /*eed0*/  SHF.R.U32.HI R29, RZ, 0x10, R31 ;  /* 0x00000010ff1d7819 */ /* 0x000fe4000001161f */
[----:B------:R-:W-:Y:S01]  /*eee0*/  LOP3.LUT R32, R31, 0xff, RZ, 0xc0, !PT ;  /* 0x000000ff1f207812 */ /* 0x000fe200078ec0ff */
[----:B--2---:R-:W-:Y:S01]  /*eef0*/  FADD.FTZ R230, R169, R41 ;  /* 0x00000029a9e67221 */ /* 0x004fe20000010000 */
[----:B------:R-:W-:Y:S02]  /*ef00*/  SHF.R.U32.HI R31, RZ, 0x18, R31 ;  /* 0x00000018ff1f7819 */ /* 0x000fe4000001161f */
[----:B------:R-:W-:Y:S02]  /*ef10*/  LOP3.LUT R29, R29, 0xff, RZ, 0xc0, !PT ;  /* 0x000000ff1d1d7812 */ /* 0x000fe400078ec0ff */
[----:B------:R-:W-:Y:S02]  /*ef20*/  HSET2.LE.AND R30, R30, R56, PT ;  /* 0x000000381e1e7233 */ /* 0x000fe40003803000 */
[----:B------:R-:W-:-:S02]  /*ef30*/  PRMT R29, R29, 0x5410, R31 ;  /* 0x000054101d1d7816 */ /* 0x000fc4000000001f */
[----:B------:R-:W-:Y:S02]  /*ef40*/  F2FP.BF16.F32.PACK_AB R31, R176, R175 ;  /* 0x000000afb01f723e */ /* 0x000fe400000010ff */
        /* <DEDUP_REMOVED lines=8> */
[----:B------:R-:W-:Y:S02]  /*efd0*/  F2FP.BF16.F32.PACK_AB R32, R172, R164 ;  /* 0x000000a4ac20723e */ /* 0x000fe400000010ff */
[----:B------:R-:W-:Y:S02]  /*efe0*/  F2FP.BF16.F32.PACK_AB R33, R62, R63 ;  /* 0x0000003f3e21723e */ /* 0x000fe400000010ff */
[----:B------:R-:W-:-:S02]  /*eff0*/  LOP3.LUT R28, R28, R32, RZ, 0xc0, !PT ;  /* 0x000000201c1c7212 */ /* 0x000fc400078ec0ff */
[----:B------:R-:W-:Y:S02]  /*f000*/  F2FP.BF16.F32.PACK_AB R32, R174, R173 ;  /* 0x000000adae20723e */ /* 0x000fe400000010ff */
[----:B------:R-:W-:Y:S02]  /*f010*/  F2FP.BF16.F32.PACK_AB R34, R169, R180 ;  /* 0x000000b4a922723e */ /* 0x000fe400000010ff */
[----:B------:R-:W-:Y:S02]  /*f020*/  LOP3.LUT R29, R29, R32, RZ, 0xc0, !PT ;  /* 0x000000201d1d7212 */ /* 0x000fe400078ec0ff */
[----:B------:R-:W-:-:S04]  /*f030*/  LOP3.LUT R246, R205, UR29, R246, 0x96, !PT ;  /* 0x0000001dcdf67c12 */ /* 0x000fc8000f8e96f6 */
[C---:B------:R-:W-:Y:S01]  /*f040*/  LOP3.LUT R60, R246.reuse, 0xffff, RZ, 0xc0, !PT ;  /* 0x0000fffff63c7812 */ /* 0x040fe200078ec0ff */
[C---:B------:R-:W-:Y:S01]  /*f050*/  HMMA.16816.F32.BF16 R84, R28.reuse, R16, R84 ;  /* 0x000000101c54723c */ /* 0x040fe20000041854 */
[--C-:B------:R-:W-:Y:S02]  /*f060*/  SHF.R.U32.HI R182, RZ, 0x10, R246.reuse ;  /* 0x00000010ffb67819 */ /* 0x100fe400000116f6 */
[----:B------:R-:W-:Y:S02]  /*f070*/  LOP3.LUT R53, R246, 0xff, RZ, 0xc0, !PT ;  /* 0x000000fff6357812 */ /* 0x000fe400078ec0ff */
[----:B------:R-:W-:Y:S01]  /*f080*/  SHF.R.U32.HI R246, RZ, 0x18, R246 ;  /* 0x00000018fff67819 */ /* 0x000fe200000116f6 */
[----:B------:R-:W-:Y:S01]  /*f090*/  HMMA.16816.F32.BF16 R104, R28, R14, R104 ;  /* 0x0000000e1c68723c */ /* 0x000fe20000041868 */
[----:B------:R-:W-:Y:S02]  /*f0a0*/  LOP3.LUT R16, R236, 0xffff, RZ, 0xc0, !PT ;  /* 0x0000ffffec107812 */ /* 0x000fe400078ec0ff */
[----:B------:R-:W-:-:S02]  /*f0b0*/  LOP3.LUT R17, R210, 0xffff, RZ, 0xc0, !PT ;  /* 0x0000ffffd2117812 */ /* 0x000fc400078ec0ff */
[----:B------:R-:W-:Y:S01]  /*f0c0*/  SHF.R.U32.HI R16, RZ, 0x8, R16 ;  /* 0x00000008ff107819 */ /* 0x000fe20000011610 */
[C---:B------:R-:W-:Y:S01]  /*f0d0*/  HMMA.16816.F32.BF16 R108, R28.reuse, R8, R108 ;  /* 0x000000081c6c723c */ /* 0x040fe2000004186c */
[----:B------:R-:W-:Y:S02]  /*f0e0*/  LOP3.LUT R15, R236, 0xff, RZ, 0xc0, !PT ;  /* 0x000000ffec0f7812 */ /* 0x000fe400078ec0ff */
[----:B------:R-:W-:Y:S02]  /*f0f0*/  SHF.R.U32.HI R14, RZ, 0x10, R210 ;  /* 0x00000010ff0e7819 */ /* 0x000fe400000116d2 */
[----:B------:R-:W-:Y:S01]  /*f100*/  SHF.R.U32.HI R17, RZ, 0x8, R17 ;  /* 0x00000008ff117819 */ /* 0x000fe20000011611 */
[----:B------:R-:W-:Y:S01]  /*f110*/  HMMA.16816.F32.BF16 R144, R28, R12, R144 ;  /* 0x0000000c1c90723c */ /* 0x000fe20000041890 */
[----:B------:R-:W-:Y:S02]  /*f120*/  SHF.R.U32.HI R9, RZ, 0x10, R236 ;  /* 0x00000010ff097819 */ /* 0x000fe400000116ec */
[----:B------:R-:W-:-:S02]  /*f130*/  PRMT R8, R15, 0x5410, R16 ;  /* 0x000054100f087816 */ /* 0x000fc40000000010 */
[----:B------:R-:W-:Y:S01]  /*f140*/  SHF.R.U32.HI R236, RZ, 0x18, R236 ;  /* 0x00000018ffec7819 */ /* 0x000fe200000116ec */
[C---:B------:R-:W-:Y:S01]  /*f150*/  HMMA.16816.F32.BF16 R120, R28.reuse, R10, R120 ;  /* 0x0000000a1c78723c */ /* 0x040fe20000041878 */
[----:B------:R-:W-:Y:S02]  /*f160*/  LOP3.LUT R12, R210, 0xff, RZ, 0xc0, !PT ;  /* 0x000000ffd20c7812 */ /* 0x000fe400078ec0ff */
[----:B------:R-:W-:Y:S02]  /*f170*/  SHF.R.U32.HI R13, RZ, 0x18, R210 ;  /* 0x00000018ff0d7819 */ /* 0x000fe400000116d2 */
[----:B------:R-:W-:Y:S01]  /*f180*/  LOP3.LUT R14, R14, 0xff, RZ, 0xc0, !PT ;  /* 0x000000ff0e0e7812 */ /* 0x000fe200078ec0ff */
[----:B------:R-:W-:Y:S01]  /*f190*/  HMMA.16816.F32.BF16 R136, R28, R4, R136 ;  /* 0x000000041c88723c */ /* 0x000fe20000041888 */
[----:B------:R-:W-:Y:S02]  /*f1a0*/  LOP3.LUT R9, R9, 0xff, RZ, 0xc0, !PT ;  /* 0x000000ff09097812 */ /* 0x000fe400078ec0ff */
[----:B------:R-:W-:-:S02]  /*f1b0*/  HSET2.LE.AND R32, R8, R56, PT ;  /* 0x0000003808207233 */ /* 0x000fc40003803000 */
        /* <DEDUP_REMOVED lines=11> */
[----:B------:R-:W-:Y:S02]  /*f270*/  F2FP.BF16.F32.PACK_AB R4, R61, R181 ;  /* 0x000000b53d04723e */ /* 0x000fe400000010ff */
[----:B------:R-:W-:Y:S02]  /*f280*/  LOP3.LUT R32, R32, R10, RZ, 0xc0, !PT ;  /* 0x0000000a20207212 */ /* 0x000fe400078ec0ff */
[----:B------:R-:W-:Y:S01]  /*f290*/  LOP3.LUT R33, R8, R33, RZ, 0xc0, !PT ;  /* 0x0000002108217212 */ /* 0x000fe200078ec0ff */
[----:B------:R-:W-:Y:S01]  /*f2a0*/  HMMA.16816.F32.BF16 R80, R28, R22, R80 ;  /* 0x000000161c50723c */ /* 0x000fe20000041850 */
[----:B------:R-:W-:Y:S01]  /*f2b0*/  LOP3.LUT R34, R12, R34, RZ, 0xc0, !PT ;  /* 0x000000220c227212 */ /* 0x000fe200078ec0ff */
[----:B------:R-:W2:Y:S01]  /*f2c0*/  LDSM.16.MT88.4 R20, [R212+0x9c00] ;  /* 0x009c0000d414783b */ /* 0x000ea20000004200 */
[----:B------:R-:W-:-:S02]  /*f2d0*/  LOP3.LUT R35, R35, R4, RZ, 0xc0, !PT ;  /* 0x0000000423237212 */ /* 0x000fc400078ec0ff */
[----:B------:R-:W-:Y:S01]  /*f2e0*/  SHF.R.U32.HI R60, RZ, 0x8, R60 ;  /* 0x00000008ff3c7819 */ /* 0x000fe2000001163c */
[----:B------:R-:W-:Y:S01]  /*f2f0*/  HMMA.16816.F32.BF16 R96, R28, R18, R96 ;  /* 0x000000121c60723c */ /* 0x000fe20000041860 */
[----:B------:R-:W3:Y:S01]  /*f300*/  LDSM.16.MT88.4 R16, [R214+0xac00] ;  /* 0x00ac0000d610783b */ /* 0x000ee20000004200 */
[----:B------:R-:W-:-:S03]  /*f310*/  LOP3.LUT R182, R182, 0xff, RZ, 0xc0, !PT ;  /* 0x000000ffb6b67812 */ /* 0x000fc600078ec0ff */
[----:B------:R-:W4:Y:S01]  /*f320*/  LDSM.16.MT88.4 R12, [R212+0xac00] ;  /* 0x00ac0000d40c783b */ /* 0x000f220000004200 */
[----:B------:R-:W-:Y:S01]  /*f330*/  HMMA.16816.F32.BF16 R132, R28, R6, R132 ;  /* 0x000000061c84723c */ /* 0x000fe20000041884 */
[----:B------:R-:W-:Y:S02]  /*f340*/  PRMT R182, R182, 0x5410, R246 ;  /* 0x00005410b6b67816 */ /* 0x000fe400000000f6 */
[----:B------:R-:W4:Y:S04]  /*f350*/  LDSM.16.MT88.4 R8, [R214+0xbc00] ;  /* 0x00bc0000d608783b */ /* 0x000f280000004200 */
[----:B------:R-:W4:Y:S01]  /*f360*/  LDSM.16.MT88.4 R4, [R212+0xbc00] ;  /* 0x00bc0000d404783b */ /* 0x000f220000004200 */
[C---:B------:R-:W-:Y:S02]  /*f370*/  LOP3.LUT R31, R204.reuse, 0xffff, RZ, 0xc0, !PT ;  /* 0x0000ffffcc1f7812 */ /* 0x040fe400078ec0ff */
[----:B------:R-:W-:-:S02]  /*f380*/  LOP3.LUT R28, R204, 0xff, RZ, 0xc0, !PT ;  /* 0x000000ffcc1c7812 */ /* 0x000fc400078ec0ff */
[--C-:B------:R-:W-:Y:S02]  /*f390*/  SHF.R.U32.HI R30, RZ, 0x10, R204.reuse ;  /* 0x00000010ff1e7819 */ /* 0x100fe400000116cc */
[----:B------:R-:W-:Y:S02]  /*f3a0*/  SHF.R.U32.HI R31, RZ, 0x8, R31 ;  /* 0x00000008ff1f7819 */ /* 0x000fe4000001161f */
[----:B------:R-:W-:Y:S02]  /*f3b0*/  SHF.R.U32.HI R29, RZ, 0x18, R204 ;  /* 0x00000018ff1d7819 */ /* 0x000fe400000116cc */
[----:B------:R-:W-:Y:S01]  /*f3c0*/  LOP3.LUT R30, R30, 0xff, RZ, 0xc0, !PT ;  /* 0x000000ff1e1e7812 */ /* 0x000fe200078ec0ff */
[----:B-1----:R-:W-:Y:S01]  /*f3d0*/  HMMA.16816.F32.BF16 R156, R32, R24, R156 ;  /* 0x00000018209c723c */ /* 0x002fe2000004189c */
[----:B------:R-:W-:Y:S02]  /*f3e0*/  PRMT R31, R28, 0x5410, R31 ;  /* 0x000054101c1f7816 */ /* 0x000fe4000000001f */
[----:B------:R-:W-:-:S02]  /*f3f0*/  PRMT R29, R30, 0x5410, R29 ;  /* 0x000054101e1d7816 */ /* 0x000fc4000000001d */
[----:B------:R-:W-:Y:S01]  /*f400*/  PRMT R28, R53, 0x5410, R60 ;  /* 0x00005410351c7816 */ /* 0x000fe2000000003c */
[C---:B------:R-:W-:Y:S01]  /*f410*/  HMMA.16816.F32.BF16 R152, R32.reuse, R26, R152 ;  /* 0x0000001a2098723c */ /* 0x040fe20000041898 */
[--C-:B------:R-:W-:Y:S02]  /*f420*/  HSET2.LE.AND R30, R31, R56.reuse, PT ;  /* 0x000000381f1e7233 */ /* 0x100fe40003803000 */
[----:B------:R-:W-:Y:S02]  /*f430*/  F2FP.BF16.F32.PACK_AB R53, R52, R58 ;  /* 0x0000003a3435723e */ /* 0x000fe400000010ff */
[--C-:B------:R-:W-:Y:S01]  /*f440*/  HSET2.LE.AND R31, R29, R56.reuse, PT ;  /* 0x000000381d1f7233 */ /* 0x100fe20003803000 */
[----:B--2---:R-:W-:Y:S01]  /*f450*/  HMMA.16816.F32.BF16 R72, R32, R20, R72 ;  /* 0x000000142048723c */ /* 0x004fe20000041848 */
[--C-:B------:R-:W-:Y:S02]  /*f460*/  HSET2.LE.AND R28, R28, R56.reuse, PT ;  /* 0x000000381c1c7233 */ /* 0x100fe40003803000 */
[----:B------:R-:W-:-:S02]  /*f470*/  HSET2.LE.AND R29, R182, R56, PT ;  /* 0x00000038b61d7233 */ /* 0x000fc40003803000 */
[----:B------:R-:W-:Y:S01]  /*f480*/  LOP3.LUT R30, R30, R53, RZ, 0xc0, !PT ;  /* 0x000000351e1e7212 */ /* 0x000fe200078ec0ff */
[C---:B------:R-:W-:Y:S01]  /*f490*/  HMMA.16816.F32.BF16 R76, R32.reuse, R22, R76 ;  /* 0x00000016204c723c */ /* 0x040fe2000004184c */
[----:B------:R-:W-:Y:S02]  /*f4a0*/  F2FP.BF16.F32.PACK_AB R56, R36, R51 ;  /* 0x000000332438723e */ /* 0x000fe400000010ff */
[----:B------:R-:W-:Y:S02]  /*f4b0*/  F2FP.BF16.F32.PACK_AB R60, R59, R64 ;  /* 0x000000403b3c723e */ /* 0x000fe400000010ff */
[----:B------:R-:W-:Y:S01]  /*f4c0*/  F2FP.BF16.F32.PACK_AB R53, R37, R57 ;  /* 0x000000392535723e */ /* 0x000fe200000010ff */
[----:B---3--:R-:W-:Y:S01]  /*f4d0*/  HMMA.16816.F32.BF16 R88, R32, R16, R88 ;  /* 0x000000102058723c */ /* 0x008fe20000041858 */
[----:B------:R-:W-:Y:S02]  /*f4e0*/  LOP3.LUT R31, R31, R56, RZ, 0xc0, !PT ;  /* 0x000000381f1f7212 */ /* 0x000fe400078ec0ff */
[----:B------:R-:W-:-:S02]  /*f4f0*/  LOP3.LUT R28, R28, R60, RZ, 0xc0, !PT ;  /* 0x0000003c1c1c7212 */ /* 0x000fc400078ec0ff */
[----:B------:R-:W-:Y:S01]  /*f500*/  LOP3.LUT R29, R29, R53, RZ, 0xc0, !PT ;  /* 0x000000351d1d7212 */ /* 0x000fe200078ec0ff */
[C---:B------:R-:W-:Y:S06]  /*f510*/  HMMA.16816.F32.BF16 R92, R32.reuse, R18, R92 ;  /* 0x00000012205c723c */ /* 0x040fec000004185c */
[C---:B----4-:R-:W-:Y:S06]  /*f520*/  HMMA.16816.F32.BF16 R140, R32.reuse, R12, R140 ;  /* 0x0000000c208c723c */ /* 0x050fec000004188c */
        /* <DEDUP_REMOVED lines=19> */
.L_x_404:
[----:B------:R-:W-:-:S12]  /*f660*/  UIADD3 UR34, UR38, -0x1, URZ ;  /* 0xffffffff26227890 */ /* 0x000fd8000fffe03f */
.L_x_407:
[----:B------:R-:W-:-:S13]  /*f670*/  ISETP.LE.AND P0, PT, RZ, UR34, PT ;  /* 0x00000022ff007c0c */ /* 0x000fda000bf03270 */
[----:B------:R-:W-:Y:S05]  /*f680*/  @!P0 BRA `(.L_x_408) ;  /* 0x0000004000588947 */ /* 0x000fea0003800000 */
[----:B------:R-:W-:Y:S01]  /*f690*/  IMAD.WIDE.U32 R238, R233, -0x326172a9, RZ ;  /* 0xcd9e8d57e9ee7825 */ /* 0x000fe200078e00ff */
[----:B------:R-:W-:Y:S01]  /*f6a0*/  PRMT R226, R241, 0x7054, R241 ;  /* 0x00007054f1e27816 */ /* 0x000fe200000000f1 */
[----:B------:R-:W-:Y:S01]  /*f6b0*/  USHF.L.U64.HI UR35, UR36, 0x1, UR35 ;  /* 0x0000000124237899 */ /* 0x000fe20008010223 */
[----:B------:R-:W-:Y:S01]  /*f6c0*/  MOV R164, R167 ;  /* 0x000000a700a47202 */ /* 0x000fe20000000f00 */
[----:B------:R-:W-:Y:S01]  /*f6d0*/  IMAD.WIDE.U32 R234, R234, -0x326172a9, RZ ;  /* 0xcd9e8d57eaea7825 */ /* 0x000fe200078e00ff */
[-C--:B------:R-:W-:Y:S01]  /*f6e0*/  LOP3.LUT R236, R239, R229.reuse, RZ, 0x3c, !PT ;  /* 0x000000e5efec7212 */ /* 0x080fe200078e3cff */
[----:B------:R-:W-:Y:S01]  /*f6f0*/  USHF.L.U32 UR36, UR36, 0x1, URZ ;  /* 0x0000000124247899 */ /* 0x000fe2000800063f */
[----:B------:R-:W-:Y:S01]  /*f700*/  MOV R3, R168 ;  /* 0x000000a800037202 */ /* 0x000fe20000000f00 */
[----:B------:R-:W-:Y:S01]  /*f710*/  IMAD.WIDE.U32 R240, R228, -0x2daee0ad, RZ ;  /* 0xd2511f53e4f07825 */ /* 0x000fe200078e00ff */
[----:B------:R-:W-:Y:S01]  /*f720*/  LOP3.LUT R229, R235, R229, RZ, 0x3c, !PT ;  /* 0x000000e5ebe57212 */ /* 0x000fe200078e3cff */
[----:B------:R-:W-:Y:S01]  /*f730*/  ULDC UR4, c[0x0][0x2ec] ;  /* 0x0000bb0000047ab9 */ /* 0x000fe20000000800 */
[----:B------:R-:W-:Y:S01]  /*f740*/  MOV R0, R165 ;  /* 0x000000a500007202 */ /* 0x000fe20000000f00 */
[----:B------:R-:W-:Y:S01]  /*f750*/  IMAD.WIDE.U32 R236, R236, -0x2daee0ad, RZ ;  /* 0xd2511f53ecec7825 */ /* 0x000fe200078e00ff */
[----:B------:R-:W-:Y:S01]  /*f760*/  MOV R2, R166 ;  /* 0x000000a600027202 */ /* 0x000fe20000000f00 */
[----:B------:R-:W-:Y:S01]  /*f770*/  ULDC.64 UR6, c[0x0][0x218] ;  /* 0x0000860000067ab9 */ /* 0x000fe20000000a00 */
[----:B------:R-:W-:Y:S01]  /*f780*/  MOV R243, R245 ;  /* 0x000000f500f37202 */ /* 0x000fe20000000f00 */
[----:B------:R-:W-:Y:S01]  /*f790*/  IMAD.WIDE.U32 R228, R229, -0x2daee0ad, RZ ;  /* 0xd2511f53e5e47825 */ /* 0x000fe200078e00ff */
[----:B------:R-:W-:Y:S01]  /*f7a0*/  ULDC.64 UR10, c[0x0][0x220] ;  /* 0x00008800000a7ab9 */ /* 0x000fe20000000a00 */
[----:B------:R-:W-:Y:S01]  /*f7b0*/  ULDC.64 UR8, c[0x0][0x248] ;  /* 0x0000920000087ab9 */ /* 0x000fe20000000a00 */
[----:B------:R-:W-:Y:S05]  /*f7c0*/  BRA `(.L_x_409) ;  /* 0x0000000000687947 */ /* 0x000fea0003800000 */
.L_x_411:
        /* <DEDUP_REMOVED lines=26> */
.L_x_409:
        /* <DEDUP_REMOVED lines=14> */
[----:B-----5:R-:W-:Y:S01]  /*fa50*/  LDGSTS.E.BYPASS.LTC128B.128 [R218+0x9000], desc[UR30][R8.64] ;  /* 0x0900000008da7fae */ /* 0x020fe2000b901d5e */
        /* <DEDUP_REMOVED lines=8> */
[----:B------:R-:W1:Y:S06]  /*fae0*/  LDSM.16.M88.4 R16, [R216+0x6000] ;  /* 0x00600000d810783b */ /* 0x000e6c0000000200 */
[----:B------:R-:W2:Y:S06]  /*faf0*/  LDSM.16.M88.4 R60, [R217+0x1000] ;  /* 0x00100000d93c783b */ /* 0x000eac0000000200 */
[----:B------:R-:W3:Y:S06]  /*fb00*/  LDSM.16.M88.4 R32, [R216+0x6400] ;  /* 0x00640000d820783b */ /* 0x000eec0000000200 */
[----:B------:R-:W0:Y:S06]  /*fb10*/  LDGDEPBAR ;  /* 0x00000000000079af */ /* 0x000e2c0000000000 */
[----:B------:R-:W4:Y:S06]  /*fb20*/  LDSM.16.M88.4 R48, [R216+0x6800] ;  /* 0x00680000d830783b */ /* 0x000f2c0000000200 */
[----:B------:R-:W4:Y:S06]  /*fb30*/  LDSM.16.M88.4 R168, [R216+0x6c00] ;  /* 0x006c0000d8a8783b */ /* 0x000f2c0000000200 */
        /* <DEDUP_REMOVED lines=19> */
[C---:B------:R-:W-:Y:S06]  /*fc70*/  HMMA.16816.F32.BF16 R40, R60.reuse, R48, RZ ;  /* 0x000000303c28723c */ /* 0x040fec00000418ff */
[-C--:B------:R-:W-:Y:S06]  /*fc80*/  HMMA.16816.F32.BF16 R44, R60, R50.reuse, RZ ;  /* 0x000000323c2c723c */ /* 0x080fec00000418ff */
[C---:B------:R-:W-:Y:S06]  /*fc90*/  HMMA.16816.F32.BF16 R48, R64.reuse, R50, RZ ;  /* 0x000000324030723c */ /* 0x040fec00000418ff */
[-C--:B------:R-:W-:Y:S06]  /*fca0*/  HMMA.16816.F32.BF16 R52, R64, R168.reuse, RZ ;  /* 0x000000a84034723c */ /* 0x080fec00000418ff */
        /* <DEDUP_REMOVED lines=18> */
[----:B------:R-:W2:Y:S05]  /*fdd0*/  LDSM.16.M88.4 R188, [R216+0x7c00] ;  /* 0x007c0000d8bc783b */ /* 0x000eaa0000000200 */
[-C--:B---3--:R-:W-:Y:S06]  /*fde0*/  HMMA.16816.F32.BF16 R52, R172, R192.reuse, R52 ;  /* 0x000000c0ac34723c */ /* 0x088fec0000041834 */
[C---:B------:R-:W-:Y:S06]  /*fdf0*/  HMMA.16816.F32.BF16 R56, R180.reuse, R192, R56 ;  /* 0x000000c0b438723c */ /* 0x040fec0000041838 */
[-C--:B------:R-:W-:Y:S01]  /*fe00*/  HMMA.16816.F32.BF16 R60, R180, R194.reuse, R60 ;  /* 0x000000c2b43c723c */ /* 0x080fe2000004183c */
[----:B------:R-:W3:Y:S05]  /*fe10*/  LDSM.16.M88.4 R180, [R215+0x2000] ;  /* 0x00200000d7b4783b */ /* 0x000eea0000000200 */
[----:B------:R-:W-:Y:S01]  /*fe20*/  HMMA.16816.F32.BF16 R64, R172, R194, R64 ;  /* 0x000000c2ac40723c */ /* 0x000fe20000041840 */
[----:B------:R-:W3:Y:S05]  /*fe30*/  LDSM.16.M88.4 R172, [R215+0x3000] ;  /* 0x00300000d7ac783b */ /* 0x000eea0000000200 */
[-C--:B----4-:R-:W-:Y:S01]  /*fe40*/  HMMA.16816.F32.BF16 R4, R168, R196.reuse, R4 ;  /* 0x000000c4a804723c */ /* 0x090fe20000041804 */
[----:B------:R-:W4:Y:S05]  /*fe50*/  LDSM.16.M88.4 R192, [R213+0x7400] ;  /* 0x00740000d5c0783b */ /* 0x000f2a0000000200 */
        /* <DEDUP_REMOVED lines=19> */
[----:B------:R-:W2:Y:S05]  /*ff90*/  LDSM.16.M88.4 R168, [R217+0x4000] ;  /* 0x00400000d9a8783b */ /* 0x000eaa0000000200 */
[-C--:B---3--:R-:W-:Y:S01]  /*ffa0*/  HMMA.16816.F32.BF16 R4, R180, R204.reuse, R4 ;  /* 0x000000ccb404723c */ /* 0x088fe20000041804 */
[----:B------:R-:W3:Y:S05]  /*ffb0*/  LDSM.16.M88.4 R188, [R217+0x5000] ;  /* 0x00500000d9bc783b */ /* 0x000eea0000000200 */
[C---:B------:R-:W-:Y:S06]  /*ffc0*/  HMMA.16816.F32.BF16 R8, R172.reuse, R204, R8 ;  /* 0x000000ccac08723c */ /* 0x040fec0000041808 */
[-C--:B------:R-:W-:Y:S06]  /*ffd0*/  HMMA.16816.F32.BF16 R12, R172, R206.reuse, R12 ;  /* 0x000000ceac0c723c */ /* 0x080fec000004180c */
[C---:B------:R-:W-:Y:S01]  /*ffe0*/  HMMA.16816.F32.BF16 R16, R180.reuse, R206, R16 ;  /* 0x000000ceb410723c */ /* 0x040fe20000041810 */
[----:B------:R-:W-:Y:S05]  /*fff0*/  LDSM.16.M88.4 R204, [R216+0x8c00] ;  /* 0x008c0000d8cc783b */ /* 0x000fea0000000200 */
[-C--:B----4-:R-:W-:Y:S06]  /*10000*/  HMMA.16816.F32.BF16 R20, R180, R192.reuse, R20 ;  /* 0x000000c0b414723c */ /* 0x090fec0000041814 */
        /* <DEDUP_REMOVED lines=12> */
[----:B------:R-:W1:Y:S05]  /*100d0*/  LDSM.16.M88.4 R172, [R215+0x5000] ;  /* 0x00500000d7ac783b */ /* 0x000e6a0000000200 */
[----:B------:R-:W-:Y:S01]  /*100e0*/  HMMA.16816.F32.BF16 R64, R180, R178, R64 ;  /* 0x000000b2b440723c */ /* 0x000fe20000041840 */
[----:B------:R-:W1:Y:S05]  /*100f0*/  LDSM.16.M88.4 R176, [R213+0x8400] ;  /* 0x00840000d5b0783b */ /* 0x000e6a0000000200 */
[-C--:B--2---:R-:W-:Y:S01]  /*10100*/  HMMA.16816.F32.BF16 R4, R168, R184.reuse, R4 ;  /* 0x000000b8a804723c */ /* 0x084fe20000041804 */
[----:B------:R-:W2:Y:S05]  /*10110*/  LDSM.16.M88.4 R180, [R213+0x8800] ;  /* 0x00880000d5b4783b */ /* 0x000eaa0000000200 */
[C---:B---3--:R-:W-:Y:S06]  /*10120*/  HMMA.16816.F32.BF16 R8, R188.reuse, R184, R8 ;  /* 0x000000b8bc08723c */ /* 0x048fec0000041808 */
        /* <DEDUP_REMOVED lines=21> */
[----:B------:R-:W-:Y:S01]  /*10280*/  FMNMX.FTZ R166, R4, R3, !PT ;  /* 0x0000000304a67209 */ /* 0x000fe20007810000 */
[-C--:B------:R-:W-:Y:S04]  /*10290*/  HMMA.16816.F32.BF16 R20, R196, R176.reuse, R20 ;  /* 0x000000b0c414723c */ /* 0x080fe80000041814 */
[----:B------:R-:W-:Y:S02]  /*102a0*/  FMNMX.FTZ R165, R6, R164, !PT ;  /* 0x000000a406a57209 */ /* 0x000fe40007810000 */
[----:B------:R-:W-:Y:S01]  /*102b0*/  FMNMX.FTZ R167, R8, R2, !PT ;  /* 0x0000000208a77209 */ /* 0x000fe20007810000 */
[C---:B------:R-:W-:Y:S06]  /*102c0*/  HMMA.16816.F32.BF16 R24, R172.reuse, R176, R24 ;  /* 0x000000b0ac18723c */ /* 0x040fec0000041818 */
        /* <DEDUP_REMOVED lines=56> */
.L_x_410:
[----:B------:R-:W-:Y:S01]  /*10650*/  FMNMX.FTZ R169, R10, R0, !PT ;  /* 0x000000000aa97209 */ /* 0x000fe20007810000 */
[----:B------:R-:W2:Y:S01]  /*10660*/  SHFL.BFLY PT, R168, R171, 0x2, 0x1f ;  /* 0x0c401f00aba87f89 */ /* 0x000ea200000e0000 */
[--C-:B------:R-:W-:Y:S01]  /*10670*/  LOP3.LUT R246, R237, UR20, R240.reuse, 0x96, !PT ;  /* 0x00000014edf67c12 */ /* 0x100fe2000f8e96f0 */
[----:B------:R-:W-:Y:S01]  /*10680*/  USHF.L.U32 UR5, UR34, 0x1, URZ ;  /* 0x0000000122057899 */ /* 0x000fe2000800063f */
[----:B------:R-:W-:Y:S05]  /*10690*/  FMNMX.FTZ R169, R11, R169, !PT ;  /* 0x000000a90ba97209 */ /* 0x000fea0007810000 */
[----:B------:R-:W3:Y:S01]  /*106a0*/  SHFL.BFLY PT, R165, R166, 0x2, 0x1f ;  /* 0x0c401f00a6a57f89 */ /* 0x000ee200000e0000 */
[----:B------:R-:W-:Y:S01]  /*106b0*/  LOP3.LUT R244, R229, UR20, R240, 0x96, !PT ;  /* 0x00000014e5f47c12 */ /* 0x000fe2000f8e96f0 */
[----:B------:R-:W-:Y:S01]  /*106c0*/  IMAD.WIDE.U32 R246, R246, -0x326172a9, RZ ;  /* 0xcd9e8d57f6f67825 */ /* 0x000fe200078e00ff */
[----:B------:R-:W-:Y:S05]  /*106d0*/  FMNMX.FTZ R169, R14, R169, !PT ;  /* 0x000000a90ea97209 */ /* 0x000fea0007810000 */
[----:B------:R-:W4:Y:S01]  /*106e0*/  SHFL.BFLY PT, R167, R170, 0x2, 0x1f ;  /* 0x0c401f00aaa77f89 */ /* 0x000f2200000e0000 */
[----:B------:R-:W-:Y:S01]  /*106f0*/  UIADD3 UR34, UR34, -0x1, URZ ;  /* 0xffffffff22227890 */ /* 0x000fe2000fffe03f */
[----:B------:R-:W-:Y:S01]  /*10700*/  IMAD.WIDE.U32 R244, R244, -0x326172a9, RZ ;  /* 0xcd9e8d57f4f47825 */ /* 0x000fe200078e00ff */
[----:B------:R-:W-:Y:S03]  /*10710*/  FMNMX.FTZ R169, R15, R169, !PT ;  /* 0x000000a90fa97209 */ /* 0x000fe60007810000 */
[----:B------:R-:W-:Y:S01]  /*10720*/  IMAD.U32 R176, RZ, RZ, UR33 ;  /* 0x00000021ffb07e24 */ /* 0x000fe2000f8e00ff */
[----:B------:R-:W-:Y:S04]  /*10730*/  FMNMX.FTZ R169, R26, R169, !PT ;  /* 0x000000a91aa97209 */ /* 0x000fe80007810000 */
[----:B------:R-:W-:Y:S02]  /*10740*/  FMNMX.FTZ R169, R27, R169, !PT ;  /* 0x000000a91ba97209 */ /* 0x000fe40007810000 */
[----:B------:R-:W-:Y:S01]  /*10750*/  LOP3.LUT R176, R241, UR5, R176, 0x96, !PT ;  /* 0x00000005f1b07c12 */ /* 0x000fe2000f8e96b0 */
[----:B------:R-:W-:Y:S01]  /*10760*/  UIADD3 UR5, UR5, 0x1, URZ ;  /* 0x0000000105057890 */ /* 0x000fe2000fffe03f */
[----:B------:R-:W-:Y:S02]  /*10770*/  FMNMX.FTZ R169, R30, R169, !PT ;  /* 0x000000a91ea97209 */ /* 0x000fe40007810000 */
[----:B--2---:R-:W-:Y:S01]  /*10780*/  FMNMX.FTZ R171, R171, R168, !PT ;  /* 0x000000a8abab7209 */ /* 0x004fe20007810000 */
[----:B------:R-:W-:Y:S01]  /*10790*/  IMAD.WIDE.U32 R176, R176, -0x326172a9, RZ ;  /* 0xcd9e8d57b0b07825 */ /* 0x000fe200078e00ff */
[----:B------:R-:W-:Y:S02]  /*107a0*/  FMNMX.FTZ R169, R31, R169, !PT ;  /* 0x000000a91fa97209 */ /* 0x000fe40007810000 */
[----:B---3--:R-:W-:Y:S01]  /*107b0*/  FMNMX.FTZ R165, R166, R165, !PT ;  /* 0x000000a5a6a57209 */ /* 0x008fe20007810000 */
[----:B------:R-:W2:Y:S01]  /*107c0*/  SHFL.BFLY PT, R168, R171, 0x1, 0x1f ;  /* 0x0c201f00aba87f89 */ /* 0x000ea200000e0000 */
[----:B------:R-:W-:Y:S02]  /*107d0*/  FMNMX.FTZ R169, R42, R169, !PT ;  /* 0x000000a92aa97209 */ /* 0x000fe40007810000 */
[----:B----4-:R-:W-:Y:S05]  /*107e0*/  FMNMX.FTZ R170, R170, R167, !PT ;  /* 0x000000a7aaaa7209 */ /* 0x010fea0007810000 */
[----:B------:R-:W3:Y:S01]  /*107f0*/  SHFL.BFLY PT, R166, R165, 0x1, 0x1f ;  /* 0x0c201f00a5a67f89 */ /* 0x000ee200000e0000 */
[----:B------:R-:W-:Y:S02]  /*10800*/  FMNMX.FTZ R169, R43, R169, !PT ;  /* 0x000000a92ba97209 */ /* 0x000fe40007810000 */
[--C-:B------:R-:W-:Y:S05]  /*10810*/  LOP3.LUT R180, R247, UR19, R176.reuse, 0x96, !PT ;  /* 0x00000013f7b47c12 */ /* 0x100fea000f8e96b0 */
[----:B------:R-:W4:Y:S01]  /*10820*/  SHFL.BFLY PT, R167, R170, 0x1, 0x1f ;  /* 0x0c201f00aaa77f89 */ /* 0x000f2200000e0000 */
[----:B------:R-:W-:Y:S02]  /*10830*/  FMNMX.FTZ R169, R46, R169, !PT ;  /* 0x000000a92ea97209 */ /* 0x000fe40007810000 */
[----:B------:R-:W-:Y:S01]  /*10840*/  LOP3.LUT R176, R245, UR19, R176, 0x96, !PT ;  /* 0x00000013f5b07c12 */ /* 0x000fe2000f8e96b0 */
[----:B------:R-:W-:Y:S01]  /*10850*/  IMAD.WIDE.U32 R180, R180, -0x2daee0ad, RZ ;  /* 0xd2511f53b4b47825 */ /* 0x000fe200078e00ff */
[----:B--2---:R-:W-:Y:S02]  /*10860*/  FMNMX.FTZ R168, R171, R168, !PT ;  /* 0x000000a8aba87209 */ /* 0x004fe40007810000 */
[----:B---3--:R-:W-:Y:S03]  /*10870*/  FMNMX.FTZ R166, R165, R166, !PT ;  /* 0x000000a6a5a67209 */ /* 0x008fe60007810000 */
[C---:B------:R-:W-:Y:S01]  /*10880*/  FADD.FTZ R165, -R168.reuse, R3 ;  /* 0x00000003a8a57221 */ /* 0x040fe20000010100 */
[C---:B------:R-:W-:Y:S01]  /*10890*/  FMUL.FTZ R204, R168.reuse, UR4 ;  /* 0x00000004a8cc7c20 */ /* 0x040fe20008410000 */
[----:B------:R-:W-:Y:S02]  /*108a0*/  FSETP.NEU.FTZ.AND P1, PT, R168, -INF , PT ;  /* 0xff800000a800780b */ /* 0x000fe40003f3d000 */
[----:B----4-:R-:W-:Y:S01]  /*108b0*/  FMNMX.FTZ R167, R170, R167, !PT ;  /* 0x000000a7aaa77209 */ /* 0x010fe20007810000 */
[----:B------:R-:W-:Y:S01]  /*108c0*/  FMUL.FTZ R165, R165, UR4 ;  /* 0x00000004a5a57c20 */ /* 0x000fe20008410000 */
[----:B------:R-:W-:Y:S01]  /*108d0*/  FSEL R204, R204, RZ, P1 ;  /* 0x000000ffcccc7208 */ /* 0x000fe20000800000 */
[----:B------:R-:W-:Y:S01]  /*108e0*/  FMUL.FTZ R202, R166, UR4 ;  /* 0x00000004a6ca7c20 */ /* 0x000fe20008410000 */
[----:B------:R-:W-:Y:S01]  /*108f0*/  LOP3.LUT R170, R177, UR21, R234, 0x96, !PT ;  /* 0x00000015b1aa7c12 */ /* 0x000fe2000f8e96ea */
[C---:B------:R-:W-:Y:S01]  /*10900*/  FADD.FTZ R3, -R167.reuse, R164 ;  /* 0x000000a4a7037221 */ /* 0x040fe20000010100 */
[C---:B------:R-:W-:Y:S01]  /*10910*/  FMUL.FTZ R203, R167.reuse, UR4 ;  /* 0x00000004a7cb7c20 */ /* 0x040fe20008410000 */
[----:B------:R2:W3:Y:S01]  /*10920*/  MUFU.EX2 R164, R165 ;  /* 0x000000a500a47308 */ /* 0x0004e20000000800 */
[----:B------:R-:W-:Y:S01]  /*10930*/  FSETP.NEU.FTZ.AND P1, PT, R167, -INF , PT ;  /* 0xff800000a700780b */ /* 0x000fe20003f3d000 */
[----:B------:R-:W-:Y:S04]  /*10940*/  IMAD.WIDE.U32 R178, R170, -0x2daee0ad, RZ ;  /* 0xd2511f53aab27825 */ /* 0x000fe800078e00ff */
[--C-:B------:R-:W-:Y:S01]  /*10950*/  FFMA.FTZ R170, R17, UR4, -R204.reuse ;  /* 0x0000000411aa7c23 */ /* 0x100fe200080108cc */
[----:B------:R-:W-:Y:S01]  /*10960*/  FSEL R203, R203, RZ, P1 ;  /* 0x000000ffcbcb7208 */ /* 0x000fe20000800000 */
[----:B------:R-:W-:Y:S01]  /*10970*/  FFMA.FTZ R189, R4, UR4, -R204 ;  /* 0x0000000404bd7c23 */ /* 0x000fe200080108cc */
[----:B------:R-:W-:Y:S01]  /*10980*/  LOP3.LUT R17, R179, UR18, R228, 0x96, !PT ;  /* 0x00000012b3117c12 */ /* 0x000fe2000f8e96e4 */
[----:B------:R-:W-:Y:S01]  /*10990*/  FFMA.FTZ R191, R5, UR4, -R204 ;  /* 0x0000000405bf7c23 */ /* 0x000fe200080108cc */
[----:B------:R-:W-:Y:S01]  /*109a0*/  FSETP.NEU.FTZ.AND P1, PT, R166, -INF , PT ;  /* 0xff800000a600780b */ /* 0x000fe20003f3d000 */
[--C-:B------:R-:W-:Y:S01]  /*109b0*/  FFMA.FTZ R188, R19, UR4, -R203.reuse ;  /* 0x0000000413bc7c23 */ /* 0x100fe200080108cb */
[--C-:B------:R-:W-:Y:S01]  /*109c0*/  FFMA.FTZ R192, R6, UR4, -R203.reuse ;  /* 0x0000000406c07c23 */ /* 0x100fe200080108cb */
[----:B-1----:R-:W-:Y:S01]  /*109d0*/  IMAD.WIDE.U32 R172, R17, -0x326172a9, RZ ;  /* 0xcd9e8d5711ac7825 */ /* 0x002fe200078e00ff */
[----:B------:R-:W-:Y:S01]  /*109e0*/  FSEL R202, R202, RZ, P1 ;  /* 0x000000ffcaca7208 */ /* 0x000fe20000800000 */
[----:B------:R-:W-:Y:S02]  /*109f0*/  MUFU.EX2 R170, R170 ;  /* 0x000000aa00aa7308 */ /* 0x000fe40000000800 */
[--C-:B------:R-:W-:Y:S01]  /*10a00*/  FFMA.FTZ R190, R7, UR4, -R203.reuse ;  /* 0x0000000407be7c23 */ /* 0x100fe200080108cb */
[----:B------:R-:W-:Y:S01]  /*10a10*/  FMUL.FTZ R3, R3, UR4 ;  /* 0x0000000403037c20 */ /* 0x000fe20008410000 */
[----:B--2---:R-:W-:Y:S01]  /*10a20*/  FMNMX.FTZ R165, R47, R169, !PT ;  /* 0x000000a92fa57209 */ /* 0x004fe20007810000 */
[----:B------:R-:W-:Y:S01]  /*10a30*/  FFMA.FTZ R195, R12, UR4, -R202 ;  /* 0x000000040cc37c23 */ /* 0x000fe200080108ca */
[----:B------:R-:W-:Y:S01]  /*10a40*/  LOP3.LUT R169, R177, UR21, R238, 0x96, !PT ;  /* 0x00000015b1a97c12 */ /* 0x000fe2000f8e96ee */
[----:B------:R-:W-:Y:S01]  /*10a50*/  IMAD.WIDE.U32 R176, R176, -0x2daee0ad, RZ ;  /* 0xd2511f53b0b07825 */ /* 0x000fe200078e00ff */
[----:B------:R-:W-:Y:S02]  /*10a60*/  FMNMX.FTZ R165, R58, R165, !PT ;  /* 0x000000a53aa57209 */ /* 0x000fe40007810000 */
[----:B------:R-:W-:Y:S01]  /*10a70*/  MUFU.EX2 R188, R188 ;  /* 0x000000bc00bc7308 */ /* 0x000fe20000000800 */
[----:B------:R-:W-:Y:S01]  /*10a80*/  LOP3.LUT R19, R173, UR17, R244, 0x96, !PT ;  /* 0x00000011ad137c12 */ /* 0x000fe2000f8e96f4 */
[----:B------:R-:W-:Y:S01]  /*10a90*/  IMAD.WIDE.U32 R174, R169, -0x2daee0ad, RZ ;  /* 0xd2511f53a9ae7825 */ /* 0x000fe200078e00ff */
[----:B------:R-:W-:Y:S03]  /*10aa0*/  FMNMX.FTZ R165, R59, R165, !PT ;  /* 0x000000a53ba57209 */ /* 0x000fe60007810000 */
[----:B------:R-:W-:Y:S01]  /*10ab0*/  FFMA.FTZ R169, R16, UR4, -R204 ;  /* 0x0000000410a97c23 */ /* 0x000fe200080108cc */
[----:B------:R-:W-:Y:S01]  /*10ac0*/  LOP3.LUT R178, R177, UR16, R178, 0x96, !PT ;  /* 0x00000010b1b27c12 */ /* 0x000fe2000f8e96b2 */
[--C-:B------:R-:W-:Y:S01]  /*10ad0*/  FFMA.FTZ R197, R13, UR4, -R202.reuse ;  /* 0x000000040dc57c23 */ /* 0x100fe200080108ca */
[----:B------:R-:W-:Y:S01]  /*10ae0*/  FMNMX.FTZ R165, R62, R165, !PT ;  /* 0x000000a53ea57209 */ /* 0x000fe20007810000 */
[----:B------:R-:W-:Y:S01]  /*10af0*/  FFMA.FTZ R196, R8, UR4, -R202 ;  /* 0x0000000408c47c23 */ /* 0x000fe200080108ca */
[----:B------:R-:W-:Y:S01]  /*10b00*/  LOP3.LUT R171, R175, UR18, R236, 0x96, !PT ;  /* 0x00000012afab7c12 */ /* 0x000fe2000f8e96ec */
[----:B------:R-:W-:Y:S01]  /*10b10*/  IMAD.WIDE.U32 R178, R178, -0x326172a9, RZ ;  /* 0xcd9e8d57b2b27825 */ /* 0x000fe200078e00ff */
[----:B------:R-:W-:Y:S01]  /*10b20*/  FMNMX.FTZ R165, R63, R165, !PT ;  /* 0x000000a53fa57209 */ /* 0x000fe20007810000 */
[----:B------:R-:W1:Y:S01]  /*10b30*/  MUFU.EX2 R169, R169 ;  /* 0x000000a900a97308 */ /* 0x000e620000000800 */
[----:B------:R-:W-:Y:S01]  /*10b40*/  LOP3.LUT R174, R181, UR16, R174, 0x96, !PT ;  /* 0x00000010b5ae7c12 */ /* 0x000fe2000f8e96ae */
[----:B------:R-:W-:Y:S01]  /*10b50*/  IMAD.WIDE.U32 R206, R171, -0x326172a9, RZ ;  /* 0xcd9e8d57abce7825 */ /* 0x000fe200078e00ff */
[----:B------:R-:W-:Y:S01]  /*10b60*/  LOP3.LUT R172, R179, UR15, R172, 0x96, !PT ;  /* 0x0000000fb3ac7c12 */ /* 0x000fe2000f8e96ac */
[----:B------:R-:W2:Y:S02]  /*10b70*/  SHFL.BFLY PT, R16, R165, 0x2, 0x1f ;  /* 0x0c401f00a5107f89 */ /* 0x000ea400000e0000 */
[----:B------:R-:W-:Y:S01]  /*10b80*/  FFMA.FTZ R171, R18, UR4, -R203 ;  /* 0x0000000412ab7c23 */ /* 0x000fe200080108cb */
[----:B------:R-:W-:Y:S01]  /*10b90*/  IMAD.WIDE.U32 R174, R174, -0x326172a9, RZ ;  /* 0xcd9e8d57aeae7825 */ /* 0x000fe200078e00ff */
[----:B------:R-:W-:Y:S02]  /*10ba0*/  LOP3.LUT R17, R207, UR17, R246, 0x96, !PT ;  /* 0x00000011cf117c12 */ /* 0x000fe4000f8e96f6 */
[----:B------:R-:W-:Y:S01]  /*10bb0*/  MUFU.EX2 R189, R189 ;  /* 0x000000bd00bd7308 */ /* 0x000fe20000000800 */
[----:B------:R-:W-:Y:S01]  /*10bc0*/  FFMA.FTZ R193, R9, UR4, -R202 ;  /* 0x0000000409c17c23 */ /* 0x000fe200080108ca */
[----:B------:R-:W-:Y:S01]  /*10bd0*/  IMAD.WIDE.U32 R172, R172, -0x2daee0ad, RZ ;  /* 0xd2511f53acac7825 */ /* 0x000fe200078e00ff */
[----:B------:R-:W-:Y:S03]  /*10be0*/  LOP3.LUT R206, R175, UR15, R206, 0x96, !PT ;  /* 0x0000000fafce7c12 */ /* 0x000fe6000f8e96ce */
[----:B------:R-:W-:Y:S01]  /*10bf0*/  FADD.FTZ R2, -R166, R2 ;  /* 0x00000002a6027221 */ /* 0x000fe20000010100 */
[----:B------:R-:W-:Y:S04]  /*10c00*/  IMAD.WIDE.U32 R182, R17, -0x2daee0ad, RZ ;  /* 0xd2511f5311b67825 */ /* 0x000fe800078e00ff */
[----:B---3--:R-:W-:Y:S01]  /*10c10*/  FMUL.FTZ R68, R164, R68 ;  /* 0x00000044a4447220 */ /* 0x008fe20000410000 */
[----:B------:R-:W3:Y:S01]  /*10c20*/  MUFU.EX2 R171, R171 ;  /* 0x000000ab00ab7308 */ /* 0x000ee20000000800 */
[----:B------:R-:W-:Y:S01]  /*10c30*/  FMUL.FTZ R2, R2, UR4 ;  /* 0x0000000402027c20 */ /* 0x000fe20008410000 */
[----:B------:R-:W-:Y:S01]  /*10c40*/  IMAD.WIDE.U32 R206, R206, -0x2daee0ad, RZ ;  /* 0xd2511f53cece7825 */ /* 0x000fe200078e00ff */
[----:B------:R-:W-:Y:S03]  /*10c50*/  LOP3.LUT R18, R183, UR14, R180, 0x96, !PT ;  /* 0x0000000eb7127c12 */ /* 0x000fe6000f8e96b4 */
[C---:B------:R-:W-:Y:S01]  /*10c60*/  FMUL.FTZ R69, R164.reuse, R69 ;  /* 0x00000045a4457220 */ /* 0x040fe20000410000 */
[----:B------:R-:W-:Y:S01]  /*10c70*/  IMAD.WIDE.U32 R180, R19, -0x2daee0ad, RZ ;  /* 0xd2511f5313b47825 */ /* 0x000fe200078e00ff */
[----:B------:R-:W-:Y:S02]  /*10c80*/  LOP3.LUT R17, R207, UR12, R182, 0x96, !PT ;  /* 0x0000000ccf117c12 */ /* 0x000fe4000f8e96b6 */
[----:B------:R-:W-:Y:S01]  /*10c90*/  MUFU.EX2 R191, R191 ;  /* 0x000000bf00bf7308 */ /* 0x000fe20000000800 */
[----:B------:R-:W-:Y:S01]  /*10ca0*/  FMUL.FTZ R80, R164, R80 ;  /* 0x00000050a4507220 */ /* 0x000fe20000410000 */
[----:B------:R-:W-:Y:S01]  /*10cb0*/  IMAD.WIDE.U32 R184, R18, -0x326172a9, RZ ;  /* 0xcd9e8d5712b87825 */ /* 0x000fe200078e00ff */
[----:B------:R-:W-:Y:S02]  /*10cc0*/  LOP3.LUT R18, R181, UR14, R176, 0x96, !PT ;  /* 0x0000000eb5127c12 */ /* 0x000fe4000f8e96b0 */
[----:B--2---:R-:W-:Y:S01]  /*10cd0*/  FMNMX.FTZ R16, R165, R16, !PT ;  /* 0x00000010a5107209 */ /* 0x004fe20007810000 */
[----:B------:R-:W-:Y:S01]  /*10ce0*/  IMAD.WIDE.U32 R182, R17, -0x326172a9, RZ ;  /* 0xcd9e8d5711b67825 */ /* 0x000fe200078e00ff */
[----:B------:R-:W-:Y:S03]  /*10cf0*/  LOP3.LUT R4, R173, UR12, R180, 0x96, !PT ;  /* 0x0000000cad047c12 */ /* 0x000fe6000f8e96b4 */
[----:B------:R-:W-:Y:S01]  /*10d00*/  MUFU.EX2 R192, R192 ;  /* 0x000000c000c07308 */ /* 0x000fe20000000800 */
[----:B------:R-:W-:Y:S01]  /*10d10*/  LOP3.LUT R17, R185, UR13, R174, 0x96, !PT ;  /* 0x0000000db9117c12 */ /* 0x000fe2000f8e96ae */
[----:B------:R-:W2:Y:S01]  /*10d20*/  SHFL.BFLY PT, R165, R16, 0x1, 0x1f ;  /* 0x0c201f0010a57f89 */ /* 0x000ea200000e0000 */
[----:B------:R-:W-:Y:S01]  /*10d30*/  IMAD.WIDE.U32 R180, R18, -0x326172a9, RZ ;  /* 0xcd9e8d5712b47825 */ /* 0x000fe200078e00ff */
[C---:B------:R-:W-:Y:S02]  /*10d40*/  LOP3.LUT R19, R182.reuse, 0xffff, RZ, 0xc0, !PT ;  /* 0x0000ffffb6137812 */ /* 0x040fe400078ec0ff */
[----:B------:R-:W-:Y:S01]  /*10d50*/  LOP3.LUT R174, R182, 0xff, RZ, 0xc0, !PT ;  /* 0x000000ffb6ae7812 */ /* 0x000fe200078ec0ff */
[----:B------:R-:W-:Y:S01]  /*10d60*/  IMAD.WIDE.U32 R176, R4, -0x326172a9, RZ ;  /* 0xcd9e8d5704b07825 */ /* 0x000fe200078e00ff */
[----:B------:R-:W-:Y:S02]  /*10d70*/  LOP3.LUT R18, R181, UR13, R178, 0x96, !PT ;  /* 0x0000000db5127c12 */ /* 0x000fe4000f8e96b2 */
[----:B------:R-:W-:Y:S01]  /*10d80*/  MUFU.EX2 R190, R190 ;  /* 0x000000be00be7308 */ /* 0x000fe20000000800 */
[----:B------:R-:W-:Y:S01]  /*10d90*/  SHF.R.U32.HI R19, RZ, 0x8, R19 ;  /* 0x00000008ff137819 */ /* 0x000fe20000011613 */
[----:B------:R-:W-:Y:S01]  /*10da0*/  IMAD.WIDE.U32 R8, R17, -0x2daee0ad, RZ ;  /* 0xd2511f5311087825 */ /* 0x000fe200078e00ff */
[----:B------:R-:W-:Y:S02]  /*10db0*/  LOP3.LUT R5, R183, UR22, R184, 0x96, !PT ;  /* 0x00000016b7057c12 */ /* 0x000fe4000f8e96b8 */
[--C-:B------:R-:W-:Y:S01]  /*10dc0*/  SHF.R.U32.HI R6, RZ, 0x10, R182.reuse ;  /* 0x00000010ff067819 */ /* 0x100fe200000116b6 */
[----:B------:R-:W-:Y:S01]  /*10dd0*/  LDSM.16.MT88.4 R184, [R212+0x9000] ;  /* 0x00900000d4b8783b */ /* 0x000fe20000004200 */
[----:B------:R-:W-:Y:S03]  /*10de0*/  SHF.R.U32.HI R175, RZ, 0x18, R182 ;  /* 0x00000018ffaf7819 */ /* 0x000fe600000116b6 */
[----:B------:R-:W-:Y:S01]  /*10df0*/  MUFU.EX2 R196, R196 ;  /* 0x000000c400c47308 */ /* 0x000fe20000000800 */
[----:B------:R-:W-:Y:S01]  /*10e00*/  LOP3.LUT R4, R177, UR22, R180, 0x96, !PT ;  /* 0x00000016b1047c12 */ /* 0x000fe2000f8e96b4 */
[----:B------:R-:W-:Y:S01]  /*10e10*/  FMUL.FTZ R81, R164, R81 ;  /* 0x00000051a4517220 */ /* 0x000fe20000410000 */
[----:B------:R-:W-:Y:S01]  /*10e20*/  LOP3.LUT R7, R176, 0xffff, RZ, 0xc0, !PT ;  /* 0x0000ffffb0077812 */ /* 0x000fe200078ec0ff */
[----:B------:R-:W-:Y:S01]  /*10e30*/  FMUL.FTZ R84, R164, R84 ;  /* 0x00000054a4547220 */ /* 0x000fe20000410000 */
[----:B------:R-:W-:Y:S01]  /*10e40*/  LOP3.LUT R182, R176, 0xff, RZ, 0xc0, !PT ;  /* 0x000000ffb0b67812 */ /* 0x000fe200078ec0ff */
[----:B------:R-:W-:Y:S01]  /*10e50*/  FMUL.FTZ R85, R164, R85 ;  /* 0x00000055a4557220 */ /* 0x000fe20000410000 */
[--C-:B------:R-:W-:Y:S03]  /*10e60*/  SHF.R.U32.HI R183, RZ, 0x18, R176.reuse ;  /* 0x00000018ffb77819 */ /* 0x100fe600000116b0 */
[----:B------:R-:W-:Y:S01]  /*10e70*/  MUFU.EX2 R193, R193 ;  /* 0x000000c100c17308 */ /* 0x000fe20000000800 */
[----:B--2---:R-:W-:Y:S01]  /*10e80*/  FMNMX.FTZ R165, R16, R165, !PT ;  /* 0x000000a510a57209 */ /* 0x004fe20007810000 */
[--C-:B------:R-:W-:Y:S01]  /*10e90*/  FFMA.FTZ R233, R39, UR4, -R203.reuse ;  /* 0x0000000427e97c23 */ /* 0x100fe200080108cb */
[----:B------:R-:W-:Y:S01]  /*10ea0*/  SHF.R.U32.HI R16, RZ, 0x10, R176 ;  /* 0x00000010ff107819 */ /* 0x000fe200000116b0 */
[----:B------:R-:W-:Y:S01]  /*10eb0*/  FFMA.FTZ R54, R54, UR4, -R203 ;  /* 0x0000000436367c23 */ /* 0x000fe200080108cb */
[C---:B------:R-:W-:Y:S01]  /*10ec0*/  FSETP.NEU.FTZ.AND P1, PT, R165.reuse, -INF , PT ;  /* 0xff800000a500780b */ /* 0x040fe20003f3d000 */
[----:B------:R-:W-:Y:S01]  /*10ed0*/  FMUL.FTZ R201, R165, UR4 ;  /* 0x00000004a5c97c20 */ /* 0x000fe20008410000 */
[----:B------:R-:W2:Y:S01]  /*10ee0*/  LDSM.16.MT88.4 R176, [R214+0x9000] ;  /* 0x00900000d6b0783b */ /* 0x000ea20000004200 */
[----:B------:R-:W-:Y:S01]  /*10ef0*/  PRMT R174, R174, 0x5410, R19 ;  /* 0x00005410aeae7816 */ /* 0x000fe20000000013 */
[----:B------:R-:W-:Y:S01]  /*10f00*/  IMAD.WIDE.U32 R18, R18, -0x2daee0ad, RZ ;  /* 0xd2511f5312127825 */ /* 0x000fe200078e00ff */
[----:B------:R-:W-:Y:S01]  /*10f10*/  LOP3.LUT R6, R6, 0xff, RZ, 0xc0, !PT ;  /* 0x000000ff06067812 */ /* 0x000fe200078ec0ff */
[----:B------:R-:W-:Y:S01]  /*10f20*/  MUFU.EX2 R195, R195 ;  /* 0x000000c300c37308 */ /* 0x000fe20000000800 */
[----:B------:R-:W-:Y:S01]  /*10f30*/  FSEL R201, R201, RZ, P1 ;  /* 0x000000ffc9c97208 */ /* 0x000fe20000800000 */
[----:B------:R-:W-:Y:S01]  /*10f40*/  FADD.FTZ R0, -R165, R0 ;  /* 0x00000000a5007221 */ /* 0x000fe20000010100 */
[----:B------:R-:W-:Y:S01]  /*10f50*/  SHF.R.U32.HI R7, RZ, 0x8, R7 ;  /* 0x00000008ff077819 */ /* 0x000fe20000011607 */
[----:B------:R-:W-:Y:S01]  /*10f60*/  FFMA.FTZ R57, R57, UR4, -R202 ;  /* 0x0000000439397c23 */ /* 0x000fe200080108ca */
[----:B------:R-:W-:Y:S01]  /*10f70*/  LOP3.LUT R207, R19, UR29, R172, 0x96, !PT ;  /* 0x0000001d13cf7c12 */ /* 0x000fe2000f8e96ac */
[--C-:B------:R-:W-:Y:S01]  /*10f80*/  FFMA.FTZ R199, R10, UR4, -R201.reuse ;  /* 0x000000040ac77c23 */ /* 0x100fe200080108c9 */
[----:B------:R-:W-:Y:S01]  /*10f90*/  FFMA.FTZ R194, R11, UR4, -R201 ;  /* 0x000000040bc27c23 */ /* 0x000fe200080108c9 */
[----:B------:R-:W-:Y:S01]  /*10fa0*/  PRMT R175, R6, 0x5410, R175 ;  /* 0x0000541006af7816 */ /* 0x000fe200000000af */
[----:B------:R-:W-:Y:S01]  /*10fb0*/  FFMA.FTZ R198, R14, UR4, -R201 ;  /* 0x000000040ec67c23 */ /* 0x000fe200080108c9 */
[----:B------:R-:W-:Y:S01]  /*10fc0*/  PRMT R182, R182, 0x5410, R7 ;  /* 0x00005410b6b67816 */ /* 0x000fe20000000007 */
[----:B------:R-:W-:Y:S01]  /*10fd0*/  FFMA.FTZ R200, R15, UR4, -R201 ;  /* 0x000000040fc87c23 */ /* 0x000fe200080108c9 */
[C---:B------:R-:W-:Y:S01]  /*10fe0*/  LOP3.LUT R7, R5.reuse, 0xffff, RZ, 0xc0, !PT ;  /* 0x0000ffff05077812 */ /* 0x040fe200078ec0ff */
[----:B------:R-:W-:Y:S01]  /*10ff0*/  MUFU.EX2 R199, R199 ;  /* 0x000000c700c77308 */ /* 0x000fe20000000800 */
[----:B------:R-:W-:Y:S01]  /*11000*/  SHF.R.U32.HI R6, RZ, 0x10, R5 ;  /* 0x00000010ff067819 */ /* 0x000fe20000011605 */
[----:B------:R-:W-:Y:S01]  /*11010*/  FMUL.FTZ R0, R0, UR4 ;  /* 0x0000000400007c20 */ /* 0x000fe20008410000 */
[----:B------:R-:W-:Y:S01]  /*11020*/  LOP3.LUT R172, R5, 0xff, RZ, 0xc0, !PT ;  /* 0x000000ff05ac7812 */ /* 0x000fe200078ec0ff */
[----:B------:R-:W-:Y:S01]  /*11030*/  FFMA.FTZ R58, R58, UR4, -R201 ;  /* 0x000000043a3a7c23 */ /* 0x000fe200080108c9 */
[----:B------:R-:W-:Y:S01]  /*11040*/  SHF.R.U32.HI R173, RZ, 0x18, R5 ;  /* 0x00000018ffad7819 */ /* 0x000fe20000011605 */
[----:B------:R-:W-:Y:S01]  /*11050*/  FFMA.FTZ R59, R59, UR4, -R201 ;  /* 0x000000043b3b7c23 */ /* 0x000fe200080108c9 */
[C---:B------:R-:W-:Y:S03]  /*11060*/  LOP3.LUT R5, R4.reuse, 0xffff, RZ, 0xc0, !PT ;  /* 0x0000ffff04057812 */ /* 0x040fe600078ec0ff */
[----:B------:R-:W-:Y:S01]  /*11070*/  MUFU.EX2 R194, R194 ;  /* 0x000000c200c27308 */ /* 0x000fe20000000800 */
[----:B------:R-:W-:Y:S01]  /*11080*/  LOP3.LUT R180, R4, 0xff, RZ, 0xc0, !PT ;  /* 0x000000ff04b47812 */ /* 0x000fe200078ec0ff */
[C---:B------:R-:W-:Y:S01]  /*11090*/  FMUL.FTZ R104, R164.reuse, R104 ;  /* 0x00000068a4687220 */ /* 0x040fe20000410000 */
[----:B------:R-:W-:Y:S01]  /*110a0*/  SHF.R.U32.HI R5, RZ, 0x8, R5 ;  /* 0x00000008ff057819 */ /* 0x000fe20000011605 */
[----:B------:R-:W-:Y:S01]  /*110b0*/  FMUL.FTZ R105, R164, R105 ;  /* 0x00000069a4697220 */ /* 0x000fe20000410000 */
[----:B------:R-:W-:Y:S01]  /*110c0*/  SHF.R.U32.HI R7, RZ, 0x8, R7 ;  /* 0x00000008ff077819 */ /* 0x000fe20000011607 */
[----:B------:R-:W-:Y:S01]  /*110d0*/  FFMA.FTZ R248, R44, UR4, -R202 ;  /* 0x000000042cf87c23 */ /* 0x000fe200080108ca */
[----:B------:R-:W-:Y:S03]  /*110e0*/  SHF.R.U32.HI R181, RZ, 0x10, R4 ;  /* 0x00000010ffb57819 */ /* 0x000fe60000011604 */
[----:B------:R-:W-:Y:S01]  /*110f0*/  MUFU.EX2 R197, R197 ;  /* 0x000000c500c57308 */ /* 0x000fe20000000800 */
[----:B------:R-:W-:Y:S01]  /*11100*/  PRMT R180, R180, 0x5410, R5 ;  /* 0x00005410b4b47816 */ /* 0x000fe20000000005 */
[----:B------:R-:W-:Y:S01]  /*11110*/  FFMA.FTZ R249, R45, UR4, -R202 ;  /* 0x000000042df97c23 */ /* 0x000fe200080108ca */
[--C-:B------:R-:W-:Y:S01]  /*11120*/  HSET2.LE.AND R174, R174, R226.reuse, PT ;  /* 0x000000e2aeae7233 */ /* 0x100fe20003803000 */
[----:B------:R-:W-:Y:S01]  /*11130*/  FFMA.FTZ R250, R46, UR4, -R201 ;  /* 0x000000042efa7c23 */ /* 0x000fe200080108c9 */
[----:B------:R-:W-:Y:S01]  /*11140*/  PRMT R172, R172, 0x5410, R7 ;  /* 0x00005410acac7816 */ /* 0x000fe20000000007 */
[----:B------:R-:W-:Y:S01]  /*11150*/  FFMA.FTZ R251, R47, UR4, -R201 ;  /* 0x000000042ffb7c23 */ /* 0x000fe200080108c9 */
[----:B------:R-:W-:Y:S03]  /*11160*/  SHF.R.U32.HI R5, RZ, 0x18, R4 ;  /* 0x00000018ff057819 */ /* 0x000fe60000011604 */
[----:B------:R-:W4:Y:S01]  /*11170*/  MUFU.EX2 R3, R3 ;  /* 0x0000000300037308 */ /* 0x000f220000000800 */
[----:B-1----:R-:W-:Y:S01]  /*11180*/  F2FP.BF16.F32.PACK_AB R4, R170, R169 ;  /* 0x000000a9aa04723e */ /* 0x002fe200000010ff */
[----:B------:R-:W-:Y:S01]  /*11190*/  FFMA.FTZ R252, R52, UR4, -R204 ;  /* 0x0000000434fc7c23 */ /* 0x000fe200080108cc */
[----:B------:R-:W-:Y:S01]  /*111a0*/  LOP3.LUT R6, R6, 0xff, RZ, 0xc0, !PT ;  /* 0x000000ff06067812 */ /* 0x000fe200078ec0ff */
[--C-:B------:R-:W-:Y:S01]  /*111b0*/  FFMA.FTZ R66, R66, UR4, -R203.reuse ;  /* 0x0000000442427c23 */ /* 0x100fe200080108cb */
[----:B------:R-:W-:Y:S01]  /*111c0*/  LOP3.LUT R181, R181, 0xff, RZ, 0xc0, !PT ;  /* 0x000000ffb5b57812 */ /* 0x000fe200078ec0ff */
[----:B------:R-:W-:Y:S01]  /*111d0*/  FFMA.FTZ R67, R67, UR4, -R203 ;  /* 0x0000000443437c23 */ /* 0x000fe200080108cb */
[----:B------:R-:W-:Y:S03]  /*111e0*/  LOP3.LUT R174, R174, R4, RZ, 0xc0, !PT ;  /* 0x00000004aeae7212 */ /* 0x000fe600078ec0ff */
        /* <DEDUP_REMOVED lines=8> */
[----:B------:R-:W-:Y:S01]  /*11270*/  MUFU.EX2 R200, R200 ;  /* 0x000000c800c87308 */ /* 0x000fe20000000800 */
[----:B---3--:R-:W-:Y:S01]  /*11280*/  F2FP.BF16.F32.PACK_AB R5, R188, R171 ;  /* 0x000000abbc05723e */ /* 0x008fe200000010ff */
[----:B----4-:R-:W-:Y:S01]  /*11290*/  FMUL.FTZ R70, R3, R70 ;  /* 0x0000004603467220 */ /* 0x010fe20000410000 */
[----:B------:R-:W-:Y:S01]  /*112a0*/  F2FP.BF16.F32.PACK_AB R4, R191, R189 ;  /* 0x000000bdbf04723e */ /* 0x000fe200000010ff */
[C---:B------:R-:W-:Y:S01]  /*112b0*/  FMUL.FTZ R71, R3.reuse, R71 ;  /* 0x0000004703477220 */ /* 0x040fe20000410000 */
[----:B------:R-:W-:Y:S01]  /*112c0*/  LOP3.LUT R16, R16, 0xff, RZ, 0xc0, !PT ;  /* 0x000000ff10107812 */ /* 0x000fe200078ec0ff */
[----:B------:R-:W-:Y:S01]  /*112d0*/  FMUL.FTZ R82, R3, R82 ;  /* 0x0000005203527220 */ /* 0x000fe20000410000 */
[----:B------:R-:W-:Y:S03]  /*112e0*/  LOP3.LUT R175, R175, R5, RZ, 0xc0, !PT ;  /* 0x00000005afaf7212 */ /* 0x000fe600078ec0ff */
[----:B------:R-:W1:Y:S01]  /*112f0*/  MUFU.EX2 R2, R2 ;  /* 0x0000000200027308 */ /* 0x000e620000000800 */
[----:B------:R-:W-:Y:S01]  /*11300*/  LOP3.LUT R172, R172, R4, RZ, 0xc0, !PT ;  /* 0x00000004acac7212 */ /* 0x000fe200078ec0ff */
[C---:B------:R-:W-:Y:S01]  /*11310*/  FMUL.FTZ R83, R3.reuse, R83 ;  /* 0x0000005303537220 */ /* 0x040fe20000410000 */
[--C-:B------:R-:W-:Y:S01]  /*11320*/  HSET2.LE.AND R182, R182, R226.reuse, PT ;  /* 0x000000e2b6b67233 */ /* 0x100fe20003803000 */
[C---:B------:R-:W-:Y:S01]  /*11330*/  FMUL.FTZ R86, R3.reuse, R86 ;  /* 0x0000005603567220 */ /* 0x040fe20000410000 */
[--C-:B------:R-:W-:Y:S01]  /*11340*/  HSET2.LE.AND R173, R173, R226.reuse, PT ;  /* 0x000000e2adad7233 */ /* 0x100fe20003803000 */
[C---:B------:R-:W-:Y:S01]  /*11350*/  FMUL.FTZ R87, R3.reuse, R87 ;  /* 0x0000005703577220 */ /* 0x040fe20000410000 */
[--C-:B------:R-:W-:Y:S03]  /*11360*/  HSET2.LE.AND R180, R180, R226.reuse, PT ;  /* 0x000000e2b4b47233 */ /* 0x100fe60003803000 */
[----:B------:R-:W3:Y:S01]  /*11370*/  MUFU.EX2 R0, R0 ;  /* 0x0000000000007308 */ /* 0x000ee20000000800 */
[--C-:B------:R-:W-:Y:S01]  /*11380*/  HSET2.LE.AND R181, R181, R226.reuse, PT ;  /* 0x000000e2b5b57233 */ /* 0x100fe20003803000 */
[C---:B------:R-:W-:Y:S01]  /*11390*/  FMUL.FTZ R106, R3.reuse, R106 ;  /* 0x0000006a036a7220 */ /* 0x040fe20000410000 */
[----:B------:R-:W-:Y:S01]  /*113a0*/  PRMT R183, R16, 0x5410, R183 ;  /* 0x0000541010b77816 */ /* 0x000fe200000000b7 */
[C---:B------:R-:W-:Y:S01]  /*113b0*/  FMUL.FTZ R107, R3.reuse, R107 ;  /* 0x0000006b036b7220 */ /* 0x040fe20000410000 */
[----:B------:R-:W-:Y:S01]  /*113c0*/  F2FP.BF16.F32.PACK_AB R7, R190, R192 ;  /* 0x000000c0be07723e */ /* 0x000fe200000010ff */
[----:B------:R-:W-:Y:S01]  /*113d0*/  FMUL.FTZ R98, R3, R98 ;  /* 0x0000006203627220 */ /* 0x000fe20000410000 */
[----:B------:R-:W-:Y:S03]  /*113e0*/  F2FP.BF16.F32.PACK_AB R6, R193, R196 ;  /* 0x000000c4c106723e */ /* 0x000fe600000010ff */
[----:B------:R-:W-:Y:S01]  /*113f0*/  MUFU.EX2 R250, R250 ;  /* 0x000000fa00fa7308 */ /* 0x000fe20000000800 */
[----:B------:R-:W-:Y:S01]  /*11400*/  F2FP.BF16.F32.PACK_AB R5, R194, R199 ;  /* 0x000000c7c205723e */ /* 0x000fe200000010ff */
[C---:B-1----:R-:W-:Y:S01]  /*11410*/  FMUL.FTZ R12, R2.reuse, R152 ;  /* 0x00000098020c7220 */ /* 0x042fe20000410000 */
[----:B------:R-:W-:Y:S01]  /*11420*/  F2FP.BF16.F32.PACK_AB R4, R197, R195 ;  /* 0x000000c3c504723e */ /* 0x000fe200000010ff */
[C---:B------:R-:W-:Y:S01]  /*11430*/  FMUL.FTZ R13, R2.reuse, R153 ;  /* 0x00000099020d7220 */ /* 0x040fe20000410000 */
[----:B------:R-:W-:Y:S01]  /*11440*/  LOP3.LUT R206, R9, UR29, R206, 0x96, !PT ;  /* 0x0000001d09ce7c12 */ /* 0x000fe2000f8e96ce */
[----:B------:R-:W-:Y:S01]  /*11450*/  FMUL.FTZ R72, R2, R72 ;  /* 0x0000004802487220 */ /* 0x000fe20000410000 */
[----:B------:R-:W-:Y:S01]  /*11460*/  LOP3.LUT R173, R173, R7, RZ, 0xc0, !PT ;  /* 0x00000007adad7212 */ /* 0x000fe200078ec0ff */
[C---:B------:R-:W-:Y:S01]  /*11470*/  FMUL.FTZ R7, R3.reuse, R163 ;  /* 0x000000a303077220 */ /* 0x040fe20000410000 */
[----:B------:R-:W-:Y:S01]  /*11480*/  LOP3.LUT R180, R180, R6, RZ, 0xc0, !PT ;  /* 0x00000006b4b47212 */ /* 0x000fe200078ec0ff */
[----:B------:R-:W-:Y:S01]  /*11490*/  FMUL.FTZ R6, R3, R162 ;  /* 0x000000a203067220 */ /* 0x000fe20000410000 */
[----:B------:R-:W-:Y:S01]  /*114a0*/  LOP3.LUT R181, R181, R5, RZ, 0xc0, !PT ;  /* 0x00000005b5b57212 */ /* 0x000fe200078ec0ff */
[----:B------:R-:W-:Y:S01]  /*114b0*/  FMUL.FTZ R5, R164, R161 ;  /* 0x000000a1a4057220 */ /* 0x000fe20000410000 */
[----:B------:R-:W-:Y:S01]  /*114c0*/  LOP3.LUT R182, R182, R4, RZ, 0xc0, !PT ;  /* 0x00000004b6b67212 */ /* 0x000fe200078ec0ff */
[----:B------:R-:W-:Y:S01]  /*114d0*/  FMUL.FTZ R4, R164, R160 ;  /* 0x000000a0a4047220 */ /* 0x000fe20000410000 */
[----:B------:R-:W-:Y:S01]  /*114e0*/  LOP3.LUT R17, R8, 0xff, RZ, 0xc0, !PT ;  /* 0x000000ff08117812 */ /* 0x000fe200078ec0ff */
[C---:B---3--:R-:W-:Y:S01]  /*114f0*/  FMUL.FTZ R10, R0.reuse, R158 ;  /* 0x0000009e000a7220 */ /* 0x048fe20000410000 */
[--C-:B------:R-:W-:Y:S01]  /*11500*/  SHF.R.U32.HI R16, RZ, 0x10, R8.reuse ;  /* 0x00000010ff107819 */ /* 0x100fe20000011608 */
[C---:B------:R-:W-:Y:S01]  /*11510*/  FMUL.FTZ R11, R0.reuse, R159 ;  /* 0x0000009f000b7220 */ /* 0x040fe20000410000 */
[----:B------:R-:W-:Y:S01]  /*11520*/  SHF.R.U32.HI R205, RZ, 0x18, R8 ;  /* 0x00000018ffcd7819 */ /* 0x000fe20000011608 */
[C---:B------:R-:W-:Y:S01]  /*11530*/  FMUL.FTZ R14, R0.reuse, R154 ;  /* 0x0000009a000e7220 */ /* 0x040fe20000410000 */
[-C--:B--2---:R-:W-:Y:S01]  /*11540*/  HMMA.16816.F32.BF16 R4, R172, R176.reuse, R4 ;  /* 0x000000b0ac04723c */ /* 0x084fe20000041804 */
[----:B------:R-:W-:Y:S04]  /*11550*/  MUFU.EX2 R251, R251 ;  /* 0x000000fb00fb7308 */ /* 0x000fe80000000800 */
[--C-:B------:R-:W-:Y:S01]  /*11560*/  HSET2.LE.AND R183, R183, R226.reuse, PT ;  /* 0x000000e2b7b77233 */ /* 0x100fe20003803000 */
[----:B------:R-:W-:Y:S01]  /*11570*/  FMUL.FTZ R15, R0, R155 ;  /* 0x0000009b000f7220 */ /* 0x000fe20000410000 */
[----:B------:R-:W-:Y:S01]  /*11580*/  LOP3.LUT R9, R8, 0xffff, RZ, 0xc0, !PT ;  /* 0x0000ffff08097812 */ /* 0x000fe200078ec0ff */
[----:B------:R-:W1:Y:S03]  /*11590*/  LDSM.16.MT88.4 R152, [R214+0xa000] ;  /* 0x00a00000d698783b */ /* 0x000e660000004200 */
[----:B------:R-:W-:Y:S01]  /*115a0*/  MUFU.EX2 R233, R233 ;  /* 0x000000e900e97308 */ /* 0x000fe20000000800 */
[----:B------:R-:W-:Y:S01]  /*115b0*/  F2FP.BF16.F32.PACK_AB R8, R200, R198 ;  /* 0x000000c6c808723e */ /* 0x000fe200000010ff */
[C---:B------:R-:W-:Y:S01]  /*115c0*/  FMUL.FTZ R73, R2.reuse, R73 ;  /* 0x0000004902497220 */ /* 0x040fe20000410000 */
[----:B------:R-:W-:Y:S01]  /*115d0*/  SHF.R.U32.HI R160, RZ, 0x8, R9 ;  /* 0x00000008ffa07819 */ /* 0x000fe20000011609 */
[C---:B------:R-:W-:Y:S01]  /*115e0*/  FMUL.FTZ R9, R2.reuse, R157 ;  /* 0x0000009d02097220 */ /* 0x040fe20000410000 */
[----:B------:R-:W-:Y:S01]  /*115f0*/  LOP3.LUT R183, R183, R8, RZ, 0xc0, !PT ;  /* 0x00000008b7b77212 */ /* 0x000fe200078ec0ff */
[----:B------:R-:W-:Y:S01]  /*11600*/  FMUL.FTZ R8, R2, R156 ;  /* 0x0000009c02087220 */ /* 0x000fe20000410000 */
[C---:B------:R-:W-:Y:S01]  /*11610*/  LOP3.LUT R157, R18.reuse, 0xffff, RZ, 0xc0, !PT ;  /* 0x0000ffff129d7812 */ /* 0x040fe200078ec0ff */
[C---:B------:R-:W-:Y:S01]  /*11620*/  FMUL.FTZ R19, R3.reuse, R151 ;  /* 0x0000009703137220 */ /* 0x040fe20000410000 */
[----:B------:R-:W-:Y:S01]  /*11630*/  LOP3.LUT R161, R18, 0xff, RZ, 0xc0, !PT ;  /* 0x000000ff12a17812 */ /* 0x000fe200078ec0ff */
[C---:B------:R-:W-:Y:S01]  /*11640*/  FMUL.FTZ R100, R2.reuse, R100 ;  /* 0x0000006402647220 */ /* 0x040fe20000410000 */
[----:B------:R-:W-:Y:S01]  /*11650*/  SHF.R.U32.HI R157, RZ, 0x8, R157 ;  /* 0x00000008ff9d7819 */ /* 0x000fe2000001169d */
[----:B------:R-:W-:Y:S01]  /*11660*/  FMUL.FTZ R101, R2, R101 ;  /* 0x0000006502657220 */ /* 0x000fe20000410000 */
[C---:B------:R-:W-:Y:S01]  /*11670*/  HMMA.16816.F32.BF16 R8, R180.reuse, R176, R8 ;  /* 0x000000b0b408723c */ /* 0x040fe20000041808 */
[----:B------:R-:W-:Y:S03]  /*11680*/  MUFU.EX2 R248, R248 ;  /* 0x000000f800f87308 */ /* 0x000fe60000000800 */
[--C-:B------:R-:W-:Y:S01]  /*11690*/  SHF.R.U32.HI R156, RZ, 0x10, R18.reuse ;  /* 0x00000010ff9c7819 */ /* 0x100fe20000011612 */
[----:B------:R-:W-:Y:S01]  /*116a0*/  FMUL.FTZ R102, R0, R102 ;  /* 0x0000006600667220 */ /* 0x000fe20000410000 */
[-C--:B------:R-:W-:Y:S05]  /*116b0*/  HMMA.16816.F32.BF16 R12, R180, R178.reuse, R12 ;  /* 0x000000b2b40c723c */ /* 0x080fea000004180c */
[----:B------:R-:W-:Y:S01]  /*116c0*/  MUFU.EX2 R249, R249 ;  /* 0x000000f900f97308 */ /* 0x000fe20000000800 */
[----:B------:R-:W-:Y:S01]  /*116d0*/  SHF.R.U32.HI R163, RZ, 0x18, R18 ;  /* 0x00000018ffa37819 */ /* 0x000fe20000011612 */
[----:B------:R-:W-:Y:S01]  /*116e0*/  FMUL.FTZ R18, R3, R150 ;  /* 0x0000009603127220 */ /* 0x000fe20000410000 */
[----:B------:R-:W-:Y:S03]  /*116f0*/  PRMT R160, R17, 0x5410, R160 ;  /* 0x0000541011a07816 */ /* 0x000fe600000000a0 */
[----:B------:R-:W-:Y:S01]  /*11700*/  FMUL.FTZ R17, R164, R149 ;  /* 0x00000095a4117220 */ /* 0x000fe20000410000 */
[----:B------:R-:W-:Y:S01]  /*11710*/  LOP3.LUT R162, R16, 0xff, RZ, 0xc0, !PT ;  /* 0x000000ff10a27812 */ /* 0x000fe200078ec0ff */
[----:B------:R-:W-:Y:S01]  /*11720*/  FMUL.FTZ R16, R164, R148 ;  /* 0x00000094a4107220 */ /* 0x000fe20000410000 */
[----:B------:R-:W-:Y:S01]  /*11730*/  LOP3.LUT R156, R156, 0xff, RZ, 0xc0, !PT ;  /* 0x000000ff9c9c7812 */ /* 0x000fe200078ec0ff */
[----:B------:R-:W2:Y:S01]  /*11740*/  LDSM.16.MT88.4 R148, [R212+0xa000] ;  /* 0x00a00000d494783b */ /* 0x000ea20000004200 */
[----:B------:R-:W-:Y:S01]  /*11750*/  PRMT R161, R161, 0x5410, R157 ;  /* 0x00005410a1a17816 */ /* 0x000fe2000000009d */
[----:B------:R-:W-:Y:S01]  /*11760*/  FMUL.FTZ R103, R0, R103 ;  /* 0x0000006700677220 */ /* 0x000fe20000410000 */
[----:B------:R-:W-:Y:S01]  /*11770*/  PRMT R163, R156, 0x5410, R163 ;  /* 0x000054109ca37816 */ /* 0x000fe200000000a3 */
[C---:B------:R-:W-:Y:S01]  /*11780*/  FMUL.FTZ R74, R0.reuse, R74 ;  /* 0x0000004a004a7220 */ /* 0x040fe20000410000 */
[C---:B------:R-:W-:Y:S01]  /*11790*/  HMMA.16816.F32.BF16 R16, R172.reuse, R178, R16 ;  /* 0x000000b2ac10723c */ /* 0x040fe20000041810 */
[----:B------:R-:W-:Y:S02]  /*117a0*/  MUFU.EX2 R66, R66 ;  /* 0x0000004200427308 */ /* 0x000fe40000000800 */
[----:B------:R-:W3:Y:S01]  /*117b0*/  LDSM.16.MT88.4 R156, [R214+0xb000] ;  /* 0x00b00000d69c783b */ /* 0x000ee20000004200 */
[----:B------:R-:W-:Y:S01]  /*117c0*/  FMUL.FTZ R75, R0, R75 ;  /* 0x0000004b004b7220 */ /* 0x000fe20000410000 */
[----:B------:R-:W-:Y:S01]  /*117d0*/  PRMT R162, R162, 0x5410, R205 ;  /* 0x00005410a2a27816 */ /* 0x000fe200000000cd */
[-C--:B------:R-:W-:Y:S05]  /*117e0*/  HMMA.16816.F32.BF16 R68, R172, R184.reuse, R68 ;  /* 0x000000b8ac44723c */ /* 0x080fea0000041844 */
[----:B------:R-:W-:Y:S01]  /*117f0*/  MUFU.EX2 R67, R67 ;  /* 0x0000004300437308 */ /* 0x000fe20000000800 */
[C---:B------:R-:W-:Y:S01]  /*11800*/  FMUL.FTZ R76, R2.reuse, R76 ;  /* 0x0000004c024c7220 */ /* 0x040fe20000410000 */
[C---:B------:R-:W-:Y:S04]  /*11810*/  HMMA.16816.F32.BF16 R72, R180.reuse, R184, R72 ;  /* 0x000000b8b448723c */ /* 0x040fe80000041848 */
[----:B------:R-:W-:Y:S01]  /*11820*/  FMUL.FTZ R77, R2, R77 ;  /* 0x0000004d024d7220 */ /* 0x000fe20000410000 */
[C---:B------:R-:W-:Y:S01]  /*11830*/  FMUL.FTZ R78, R0.reuse, R78 ;  /* 0x0000004e004e7220 */ /* 0x040fe20000410000 */
[----:B------:R-:W-:Y:S01]  /*11840*/  FMUL.FTZ R79, R0, R79 ;  /* 0x0000004f004f7220 */ /* 0x000fe20000410000 */
[--C-:B------:R-:W-:Y:S01]  /*11850*/  FFMA.FTZ R178, R34, UR4, -R203.reuse ;  /* 0x0000000422b27c23 */ /* 0x100fe200080108cb */
[----:B------:R-:W-:Y:S03]  /*11860*/  MUFU.EX2 R252, R252 ;  /* 0x000000fc00fc7308 */ /* 0x000fe60000000800 */
[--C-:B------:R-:W-:Y:S01]  /*11870*/  FFMA.FTZ R179, R35, UR4, -R203.reuse ;  /* 0x0000000423b37c23 */ /* 0x100fe200080108cb */
[----:B------:R-:W-:Y:S01]  /*11880*/  FMUL.FTZ R34, R3, R146 ;  /* 0x0000009203227220 */ /* 0x000fe20000410000 */
[----:B------:R-:W-:Y:S01]  /*11890*/  LOP3.LUT R146, R206, 0xff, RZ, 0xc0, !PT ;  /* 0x000000ffce927812 */ /* 0x000fe200078ec0ff */
[-C--:B------:R-:W-:Y:S03]  /*118a0*/  HMMA.16816.F32.BF16 R76, R180, R186.reuse, R76 ;  /* 0x000000bab44c723c */ /* 0x080fe6000004184c */
[--C-:B------:R-:W-:Y:S01]  /*118b0*/  FFMA.FTZ R184, R20, UR4, -R204.reuse ;  /* 0x0000000414b87c23 */ /* 0x100fe200080108cc */
[C---:B------:R-:W-:Y:S01]  /*118c0*/  FMUL.FTZ R20, R2.reuse, R140 ;  /* 0x0000008c02147220 */ /* 0x040fe20000410000 */
[--C-:B------:R-:W-:Y:S01]  /*118d0*/  FFMA.FTZ R185, R21, UR4, -R204.reuse ;  /* 0x0000000415b97c23 */ /* 0x100fe200080108cc */
[C---:B------:R-:W-:Y:S01]  /*118e0*/  HMMA.16816.F32.BF16 R80, R172.reuse, R186, R80 ;  /* 0x000000baac50723c */ /* 0x040fe20000041850 */
[----:B------:R-:W-:Y:S04]  /*118f0*/  MUFU.EX2 R178, R178 ;  /* 0x000000b200b27308 */ /* 0x000fe80000000800 */
[C---:B------:R-:W-:Y:S01]  /*11900*/  FMUL.FTZ R88, R2.reuse, R88 ;  /* 0x0000005802587220 */ /* 0x040fe20000410000 */
[-C--:B-1----:R-:W-:Y:S05]  /*11910*/  HMMA.16816.F32.BF16 R84, R172, R152.reuse, R84 ;  /* 0x00000098ac54723c */ /* 0x082fea0000041854 */
[----:B------:R-:W-:Y:S01]  /*11920*/  MUFU.EX2 R179, R179 ;  /* 0x000000b300b37308 */ /* 0x000fe20000000800 */
[----:B------:R-:W-:Y:S01]  /*11930*/  FMUL.FTZ R89, R2, R89 ;  /* 0x0000005902597220 */ /* 0x000fe20000410000 */
[C---:B------:R-:W-:Y:S01]  /*11940*/  FMUL.FTZ R90, R0.reuse, R90 ;  /* 0x0000005a005a7220 */ /* 0x040fe20000410000 */
[----:B------:R-:W-:Y:S03]  /*11950*/  FMUL.FTZ R91, R0, R91 ;  /* 0x0000005b005b7220 */ /* 0x000fe60000410000 */
[C---:B------:R-:W-:Y:S01]  /*11960*/  FMUL.FTZ R92, R2.reuse, R92 ;  /* 0x0000005c025c7220 */ /* 0x040fe20000410000 */
[----:B------:R-:W-:Y:S01]  /*11970*/  FMUL.FTZ R93, R2, R93 ;  /* 0x0000005d025d7220 */ /* 0x000fe20000410000 */
[C---:B------:R-:W-:Y:S01]  /*11980*/  FMUL.FTZ R94, R0.reuse, R94 ;  /* 0x0000005e005e7220 */ /* 0x040fe20000410000 */
[----:B------:R-:W-:Y:S01]  /*11990*/  FMUL.FTZ R95, R0, R95 ;  /* 0x0000005f005f7220 */ /* 0x000fe20000410000 */
[C---:B------:R-:W-:Y:S01]  /*119a0*/  HMMA.16816.F32.BF16 R88, R180.reuse, R152, R88 ;  /* 0x00000098b458723c */ /* 0x040fe20000041858 */
[----:B------:R-:W-:Y:S03]  /*119b0*/  MUFU.EX2 R184, R184 ;  /* 0x000000b800b87308 */ /* 0x000fe60000000800 */
[----:B------:R-:W-:Y:S01]  /*119c0*/  FMUL.FTZ R99, R3, R99 ;  /* 0x0000006303637220 */ /* 0x000fe20000410000 */
[----:B------:R-:W-:Y:S01]  /*119d0*/  FMUL.FTZ R21, R2, R141 ;  /* 0x0000008d02157220 */ /* 0x000fe20000410000 */
[-C--:B------:R-:W-:Y:S05]  /*119e0*/  HMMA.16816.F32.BF16 R92, R180, R154.reuse, R92 ;  /* 0x0000009ab45c723c */ /* 0x080fea000004185c */
[----:B------:R-:W-:Y:S01]  /*119f0*/  MUFU.EX2 R185, R185 ;  /* 0x000000b900b97308 */ /* 0x000fe20000000800 */
[--C-:B------:R-:W-:Y:S01]  /*11a00*/  FFMA.FTZ R176, R32, UR4, -R204.reuse ;  /* 0x0000000420b07c23 */ /* 0x100fe200080108cc */
[C---:B------:R-:W-:Y:S04]  /*11a10*/  HMMA.16816.F32.BF16 R96, R172.reuse, R154, R96 ;  /* 0x0000009aac60723c */ /* 0x040fe80000041860 */
[----:B------:R-:W-:Y:S01]  /*11a20*/  FFMA.FTZ R177, R33, UR4, -R204 ;  /* 0x0000000421b17c23 */ /* 0x000fe200080108cc */
[C---:B------:R-:W-:Y:S01]  /*11a30*/  FMUL.FTZ R33, R164.reuse, R145 ;  /* 0x00000091a4217220 */ /* 0x040fe20000410000 */
[----:B------:R-:W-:Y:S01]  /*11a40*/  FMUL.FTZ R32, R164, R144 ;  /* 0x00000090a4207220 */ /* 0x000fe20000410000 */
[----:B------:R-:W-:Y:S01]  /*11a50*/  FMUL.FTZ R35, R3, R147 ;  /* 0x0000009303237220 */ /* 0x000fe20000410000 */
[----:B------:R-:W-:Y:S03]  /*11a60*/  MUFU.EX2 R176, R176 ;  /* 0x000000b000b07308 */ /* 0x000fe60000000800 */
[--C-:B------:R-:W-:Y:S01]  /*11a70*/  FFMA.FTZ R186, R22, UR4, -R203.reuse ;  /* 0x0000000416ba7c23 */ /* 0x100fe200080108cb */
[----:B------:R-:W-:Y:S01]  /*11a80*/  FFMA.FTZ R187, R23, UR4, -R203 ;  /* 0x0000000417bb7c23 */ /* 0x000fe200080108cb */
[C---:B------:R-:W-:Y:S01]  /*11a90*/  FMUL.FTZ R22, R0.reuse, R142 ;  /* 0x0000008e00167220 */ /* 0x040fe20000410000 */
[----:B------:R-:W-:Y:S01]  /*11aa0*/  FMUL.FTZ R23, R0, R143 ;  /* 0x0000008f00177220 */ /* 0x000fe20000410000 */
[-C--:B--2---:R-:W-:Y:S01]  /*11ab0*/  HMMA.16816.F32.BF16 R32, R172, R148.reuse, R32 ;  /* 0x00000094ac20723c */ /* 0x084fe20000041820 */
[----:B------:R-:W1:Y:S02]  /*11ac0*/  LDSM.16.MT88.4 R140, [R212+0xb000] ;  /* 0x00b00000d48c783b */ /* 0x000e640000004200 */
[----:B------:R-:W2:Y:S01]  /*11ad0*/  MUFU.EX2 R177, R177 ;  /* 0x000000b100b17308 */ /* 0x000ea20000000800 */
[--C-:B------:R-:W-:Y:S01]  /*11ae0*/  SHF.R.U32.HI R145, RZ, 0x18, R206.reuse ;  /* 0x00000018ff917819 */ /* 0x100fe200000116ce */
[----:B------:R-:W-:Y:S01]  /*11af0*/  FMUL.FTZ R109, R164, R109 ;  /* 0x0000006da46d7220 */ /* 0x000fe20000410000 */
[----:B------:R-:W-:Y:S01]  /*11b00*/  SHF.R.U32.HI R147, RZ, 0x10, R206 ;  /* 0x00000010ff937819 */ /* 0x000fe200000116ce */
[C---:B------:R-:W-:Y:S06]  /*11b10*/  HMMA.16816.F32.BF16 R20, R180.reuse, R148, R20 ;  /* 0x00000094b414723c */ /* 0x040fec0000041814 */
[----:B------:R-:W-:Y:S01]  /*11b20*/  MUFU.EX2 R186, R186 ;  /* 0x000000ba00ba7308 */ /* 0x000fe20000000800 */
[----:B------:R-:W-:Y:S01]  /*11b30*/  LOP3.LUT R147, R147, 0xff, RZ, 0xc0, !PT ;  /* 0x000000ff93937812 */ /* 0x000fe200078ec0ff */
[-C--:B------:R-:W-:Y:S03]  /*11b40*/  HMMA.16816.F32.BF16 R100, R180, R150.reuse, R100 ;  /* 0x00000096b464723c */ /* 0x080fe60000041864 */
[C---:B------:R-:W-:Y:S03]  /*11b50*/  FMUL.FTZ R110, R3.reuse, R110 ;  /* 0x0000006e036e7220 */ /* 0x040fe60000410000 */
[C---:B------:R-:W-:Y:S02]  /*11b60*/  HMMA.16816.F32.BF16 R104, R172.reuse, R150, R104 ;  /* 0x00000096ac68723c */ /* 0x040fe40000041868 */
[----:B------:R-:W-:Y:S03]  /*11b70*/  MUFU.EX2 R187, R187 ;  /* 0x000000bb00bb7308 */ /* 0x000fe60000000800 */
[----:B------:R-:W-:Y:S01]  /*11b80*/  FMUL.FTZ R111, R3, R111 ;  /* 0x0000006f036f7220 */ /* 0x000fe20000410000 */
[----:B------:R-:W-:Y:S01]  /*11b90*/  FFMA.FTZ R29, R29, UR4, -R202 ;  /* 0x000000041d1d7c23 */ /* 0x000fe200080108ca */
[----:B------:R-:W-:Y:S01]  /*11ba0*/  FFMA.FTZ R30, R30, UR4, -R201 ;  /* 0x000000041e1e7c23 */ /* 0x000fe200080108c9 */
[--C-:B------:R-:W-:Y:S03]  /*11bb0*/  SHF.R.U32.HI R149, RZ, 0x10, R207.reuse ;  /* 0x00000010ff957819 */ /* 0x100fe600000116cf */
[----:B------:R-:W-:Y:S01]  /*11bc0*/  LOP3.LUT R148, R206, 0xffff, RZ, 0xc0, !PT ;  /* 0x0000ffffce947812 */ /* 0x000fe200078ec0ff */
[-C--:B---3--:R-:W-:Y:S01]  /*11bd0*/  HMMA.16816.F32.BF16 R108, R172, R156.reuse, R108 ;  /* 0x0000009cac6c723c */ /* 0x088fe2000004186c */
[----:B------:R3:W-:Y:S02]  /*11be0*/  MUFU.EX2 R206, R29 ;  /* 0x0000001d00ce7308 */ /* 0x0007e40000000800 */
[C---:B------:R-:W-:Y:S01]  /*11bf0*/  LOP3.LUT R144, R207.reuse, 0xffff, RZ, 0xc0, !PT ;  /* 0x0000ffffcf907812 */ /* 0x040fe200078ec0ff */
[C---:B------:R-:W-:Y:S01]  /*11c00*/  FMUL.FTZ R112, R2.reuse, R112 ;  /* 0x0000007002707220 */ /* 0x040fe20000410000 */
[----:B------:R-:W-:Y:S01]  /*11c10*/  LOP3.LUT R153, R207, 0xff, RZ, 0xc0, !PT ;  /* 0x000000ffcf997812 */ /* 0x000fe200078ec0ff */
[----:B------:R-:W-:Y:S01]  /*11c20*/  FMUL.FTZ R113, R2, R113 ;  /* 0x0000007102717220 */ /* 0x000fe20000410000 */
[----:B------:R-:W-:Y:S01]  /*11c30*/  SHF.R.U32.HI R152, RZ, 0x18, R207 ;  /* 0x00000018ff987819 */ /* 0x000fe200000116cf */
[C---:B------:R-:W-:Y:S03]  /*11c40*/  FMUL.FTZ R114, R0.reuse, R114 ;  /* 0x0000007200727220 */ /* 0x040fe60000410000 */
[----:B------:R4:W-:Y:S01]  /*11c50*/  MUFU.EX2 R207, R30 ;  /* 0x0000001e00cf7308 */ /* 0x0009e20000000800 */
[----:B------:R-:W-:Y:S01]  /*11c60*/  FMUL.FTZ R115, R0, R115 ;  /* 0x0000007300737220 */ /* 0x000fe20000410000 */
[C---:B------:R-:W-:Y:S01]  /*11c70*/  FMUL.FTZ R116, R2.reuse, R116 ;  /* 0x0000007402747220 */ /* 0x040fe20000410000 */
[----:B------:R-:W-:Y:S01]  /*11c80*/  FMUL.FTZ R117, R2, R117 ;  /* 0x0000007502757220 */ /* 0x000fe20000410000 */
[C---:B------:R-:W-:Y:S01]  /*11c90*/  FMUL.FTZ R118, R0.reuse, R118 ;  /* 0x0000007600767220 */ /* 0x040fe20000410000 */
[----:B------:R-:W-:Y:S01]  /*11ca0*/  FMUL.FTZ R119, R0, R119 ;  /* 0x0000007700777220 */ /* 0x000fe20000410000 */
[----:B------:R-:W-:Y:S01]  /*11cb0*/  SHF.R.U32.HI R148, RZ, 0x8, R148 ;  /* 0x00000008ff947819 */ /* 0x000fe20000011694 */
[C---:B------:R-:W-:Y:S01]  /*11cc0*/  FMUL.FTZ R120, R164.reuse, R120 ;  /* 0x00000078a4787220 */ /* 0x040fe20000410000 */
[C---:B------:R-:W-:Y:S04]  /*11cd0*/  HMMA.16816.F32.BF16 R112, R180.reuse, R156, R112 ;  /* 0x0000009cb470723c */ /* 0x040fe80000041870 */
[----:B------:R-:W-:Y:S01]  /*11ce0*/  FMUL.FTZ R121, R164, R121 ;  /* 0x00000079a4797220 */ /* 0x000fe20000410000 */
[C---:B------:R-:W-:Y:S01]  /*11cf0*/  FMUL.FTZ R122, R3.reuse, R122 ;  /* 0x0000007a037a7220 */ /* 0x040fe20000410000 */
[-C--:B------:R-:W-:Y:S05]  /*11d00*/  HMMA.16816.F32.BF16 R116, R180, R158.reuse, R116 ;  /* 0x0000009eb474723c */ /* 0x080fea0000041874 */
[----:B------:R-:W-:Y:S01]  /*11d10*/  FMUL.FTZ R123, R3, R123 ;  /* 0x0000007b037b7220 */ /* 0x000fe20000410000 */
[----:B------:R-:W-:Y:S01]  /*11d20*/  FFMA.FTZ R205, R28, UR4, -R202 ;  /* 0x000000041ccd7c23 */ /* 0x000fe200080108ca */
[----:B------:R-:W-:Y:S01]  /*11d30*/  FFMA.FTZ R208, R31, UR4, -R201 ;  /* 0x000000041fd07c23 */ /* 0x000fe200080108c9 */
[----:B------:R-:W-:Y:S03]  /*11d40*/  SHF.R.U32.HI R144, RZ, 0x8, R144 ;  /* 0x00000008ff907819 */ /* 0x000fe60000011690 */
[C---:B------:R-:W-:Y:S01]  /*11d50*/  FMUL.FTZ R28, R164.reuse, R136 ;  /* 0x00000088a41c7220 */ /* 0x040fe20000410000 */
[C---:B------:R-:W-:Y:S01]  /*11d60*/  HMMA.16816.F32.BF16 R120, R172.reuse, R158, R120 ;  /* 0x0000009eac78723c */ /* 0x040fe20000041878 */
[----:B------:R-:W5:Y:S03]  /*11d70*/  MUFU.EX2 R205, R205 ;  /* 0x000000cd00cd7308 */ /* 0x000f660000000800 */
[----:B---3--:R-:W-:Y:S01]  /*11d80*/  FMUL.FTZ R29, R164, R137 ;  /* 0x00000089a41d7220 */ /* 0x008fe20000410000 */
[C---:B----4-:R-:W-:Y:S01]  /*11d90*/  FMUL.FTZ R30, R3.reuse, R138 ;  /* 0x0000008a031e7220 */ /* 0x050fe20000410000 */
[----:B------:R-:W-:Y:S01]  /*11da0*/  FMUL.FTZ R31, R3, R139 ;  /* 0x0000008b031f7220 */ /* 0x000fe20000410000 */
[----:B------:R-:W-:Y:S01]  /*11db0*/  PRMT R136, R146, 0x5410, R148 ;  /* 0x0000541092887816 */ /* 0x000fe20000000094 */
[C---:B------:R-:W-:Y:S03]  /*11dc0*/  FMUL.FTZ R124, R2.reuse, R124 ;  /* 0x0000007c027c7220 */ /* 0x040fe60000410000 */
[----:B------:R-:W-:Y:S01]  /*11dd0*/  MUFU.EX2 R159, R54 ;  /* 0x00000036009f7308 */ /* 0x000fe20000000800 */
[----:B------:R-:W-:Y:S01]  /*11de0*/  PRMT R137, R147, 0x5410, R145 ;  /* 0x0000541093897816 */ /* 0x000fe20000000091 */
[----:B------:R-:W-:Y:S01]  /*11df0*/  FMUL.FTZ R125, R2, R125 ;  /* 0x0000007d027d7220 */ /* 0x000fe20000410000 */
[-C--:B-1----:R-:W-:Y:S03]  /*11e00*/  HMMA.16816.F32.BF16 R28, R172, R140.reuse, R28 ;  /* 0x0000008cac1c723c */ /* 0x082fe6000004181c */
[----:B------:R-:W-:Y:S01]  /*11e10*/  PRMT R153, R153, 0x5410, R144 ;  /* 0x0000541099997816 */ /* 0x000fe20000000090 */
[C---:B------:R-:W-:Y:S01]  /*11e20*/  FMUL.FTZ R126, R0.reuse, R126 ;  /* 0x0000007e007e7220 */ /* 0x040fe20000410000 */
[----:B------:R-:W1:Y:S01]  /*11e30*/  LDSM.16.MT88.4 R144, [R214+0x9400] ;  /* 0x00940000d690783b */ /* 0x000e620000004200 */
[----:B------:R-:W-:Y:S01]  /*11e40*/  FMUL.FTZ R127, R0, R127 ;  /* 0x0000007f007f7220 */ /* 0x000fe20000410000 */
[----:B------:R-:W-:Y:S01]  /*11e50*/  LOP3.LUT R138, R149, 0xff, RZ, 0xc0, !PT ;  /* 0x000000ff958a7812 */ /* 0x000fe200078ec0ff */
[C---:B------:R-:W-:Y:S01]  /*11e60*/  FMUL.FTZ R128, R2.reuse, R128 ;  /* 0x0000008002807220 */ /* 0x040fe20000410000 */
[----:B------:R-:W-:Y:S02]  /*11e70*/  MUFU.EX2 R208, R208 ;  /* 0x000000d000d07308 */ /* 0x000fe40000000800 */
[--C-:B------:R-:W-:Y:S01]  /*11e80*/  HSET2.LE.AND R139, R162, R226.reuse, PT ;  /* 0x000000e2a28b7233 */ /* 0x100fe20003803000 */
[----:B------:R-:W-:Y:S01]  /*11e90*/  FMUL.FTZ R129, R2, R129 ;  /* 0x0000008102817220 */ /* 0x000fe20000410000 */
[C---:B------:R-:W-:Y:S01]  /*11ea0*/  HMMA.16816.F32.BF16 R124, R180.reuse, R140, R124 ;  /* 0x0000008cb47c723c */ /* 0x040fe2000004187c */
[----:B------:R-:W3:Y:S03]  /*11eb0*/  LDSM.16.MT88.4 R148, [R212+0x9400] ;  /* 0x00940000d494783b */ /* 0x000ee60000004200 */
[C---:B------:R-:W-:Y:S01]  /*11ec0*/  FMUL.FTZ R130, R0.reuse, R130 ;  /* 0x0000008200827220 */ /* 0x040fe20000410000 */
[----:B------:R-:W-:Y:S01]  /*11ed0*/  FMUL.FTZ R131, R0, R131 ;  /* 0x0000008300837220 */ /* 0x000fe20000410000 */
[--C-:B------:R-:W-:Y:S01]  /*11ee0*/  FFMA.FTZ R209, R24, UR4, -R202.reuse ;  /* 0x0000000418d17c23 */ /* 0x100fe200080108ca */
[----:B------:R-:W-:Y:S01]  /*11ef0*/  FFMA.FTZ R210, R25, UR4, -R202 ;  /* 0x0000000419d27c23 */ /* 0x000fe200080108ca */
[--C-:B------:R-:W-:Y:S01]  /*11f00*/  FFMA.FTZ R211, R26, UR4, -R201.reuse ;  /* 0x000000041ad37c23 */ /* 0x100fe200080108c9 */
[----:B------:R-:W-:Y:S02]  /*11f10*/  MUFU.EX2 R162, R57 ;  /* 0x0000003900a27308 */ /* 0x000fe40000000800 */
[----:B------:R-:W-:Y:S01]  /*11f20*/  FFMA.FTZ R140, R27, UR4, -R201 ;  /* 0x000000041b8c7c23 */ /* 0x000fe200080108c9 */
[-C--:B------:R-:W-:Y:S03]  /*11f30*/  HMMA.16816.F32.BF16 R128, R180, R142.reuse, R128 ;  /* 0x0000008eb480723c */ /* 0x080fe60000041880 */
[----:B------:R-:W-:Y:S01]  /*11f40*/  PRMT R152, R138, 0x5410, R152 ;  /* 0x000054108a987816 */ /* 0x000fe20000000098 */
[----:B------:R-:W-:Y:S01]  /*11f50*/  FMUL.FTZ R26, R3, R134 ;  /* 0x00000086031a7220 */ /* 0x000fe20000410000 */
[--C-:B------:R-:W-:Y:S02]  /*11f60*/  HSET2.LE.AND R138, R160, R226.reuse, PT ;  /* 0x000000e2a08a7233 */ /* 0x100fe40003803000 */
[----:B------:R-:W-:Y:S01]  /*11f70*/  MUFU.EX2 R209, R209 ;  /* 0x000000d100d17308 */ /* 0x000fe20000000800 */
[----:B--2---:R-:W-:Y:S03]  /*11f80*/  F2FP.BF16.F32.PACK_AB R25, R177, R176 ;  /* 0x000000b0b119723e */ /* 0x004fe600000010ff */
[----:B------:R-:W-:Y:S01]  /*11f90*/  FMUL.FTZ R27, R3, R135 ;  /* 0x00000087031b7220 */ /* 0x000fe20000410000 */
[----:B------:R-:W-:Y:S01]  /*11fa0*/  F2FP.BF16.F32.PACK_AB R24, R179, R178 ;  /* 0x000000b2b318723e */ /* 0x000fe200000010ff */
[--C-:B------:R-:W-:Y:S01]  /*11fb0*/  FFMA.FTZ R183, R38, UR4, -R203.reuse ;  /* 0x0000000426b77c23 */ /* 0x100fe200080108cb */
[----:B------:R-:W-:Y:S03]  /*11fc0*/  LOP3.LUT R138, R138, R25, RZ, 0xc0, !PT ;  /* 0x000000198a8a7212 */ /* 0x000fe600078ec0ff */
[----:B------:R-:W2:Y:S01]  /*11fd0*/  MUFU.EX2 R210, R210 ;  /* 0x000000d200d27308 */ /* 0x000ea20000000800 */
[----:B------:R-:W-:Y:S01]  /*11fe0*/  LOP3.LUT R139, R139, R24, RZ, 0xc0, !PT ;  /* 0x000000188b8b7212 */ /* 0x000fe200078ec0ff */
[C---:B------:R-:W-:Y:S01]  /*11ff0*/  FMUL.FTZ R24, R164.reuse, R132 ;  /* 0x00000084a4187220 */ /* 0x040fe20000410000 */
[----:B------:R-:W-:Y:S01]  /*12000*/  FMUL.FTZ R25, R164, R133 ;  /* 0x00000085a4197220 */ /* 0x000fe20000410000 */
[--C-:B------:R-:W-:Y:S01]  /*12010*/  HSET2.LE.AND R134, R161, R226.reuse, PT ;  /* 0x000000e2a1867233 */ /* 0x100fe20003803000 */
[--C-:B------:R-:W-:Y:S01]  /*12020*/  FFMA.FTZ R182, R37, UR4, -R204.reuse ;  /* 0x0000000425b67c23 */ /* 0x100fe200080108cc */
[----:B-----5:R-:W-:Y:S01]  /*12030*/  F2FP.BF16.F32.PACK_AB R132, R206, R205 ;  /* 0x000000cdce84723e */ /* 0x020fe200000010ff */
[--C-:B------:R-:W-:Y:S03]  /*12040*/  FFMA.FTZ R181, R36, UR4, -R204.reuse ;  /* 0x0000000424b57c23 */ /* 0x100fe600080108cc */
[----:B------:R-:W-:Y:S01]  /*12050*/  MUFU.EX2 R211, R211 ;  /* 0x000000d300d37308 */ /* 0x000fe20000000800 */
[--C-:B------:R-:W-:Y:S01]  /*12060*/  HSET2.LE.AND R136, R136, R226.reuse, PT ;  /* 0x000000e288887233 */ /* 0x100fe20003803000 */
[----:B------:R-:W-:Y:S04]  /*12070*/  HMMA.16816.F32.BF16 R24, R172, R142, R24 ;  /* 0x0000008eac18723c */ /* 0x000fe80000041818 */
[--C-:B------:R-:W-:Y:S01]  /*12080*/  HSET2.LE.AND R137, R137, R226.reuse, PT ;  /* 0x000000e289897233 */ /* 0x100fe20003803000 */
[--C-:B------:R-:W-:Y:S03]  /*12090*/  FFMA.FTZ R64, R64, UR4, -R204.reuse ;  /* 0x0000000440407c23 */ /* 0x100fe600080108cc */
[----:B------:R-:W4:Y:S03]  /*120a0*/  MUFU.EX2 R180, R140 ;  /* 0x0000008c00b47308 */ /* 0x000f260000000800 */
[----:B------:R-:W-:Y:S01]  /*120b0*/  F2FP.BF16.F32.PACK_AB R135, R185, R184 ;  /* 0x000000b8b987723e */ /* 0x000fe200000010ff */
[----:B------:R-:W-:Y:S01]  /*120c0*/  IMAD.U32 R143, RZ, RZ, UR33 ;  /* 0x00000021ff8f7e24 */ /* 0x000fe2000f8e00ff */
[----:B------:R-:W-:Y:S01]  /*120d0*/  F2FP.BF16.F32.PACK_AB R133, R187, R186 ;  /* 0x000000babb85723e */ /* 0x000fe200000010ff */
[--C-:B------:R-:W-:Y:S01]  /*120e0*/  FFMA.FTZ R172, R48, UR4, -R204.reuse ;  /* 0x0000000430ac7c23 */ /* 0x100fe200080108cc */
[----:B------:R-:W-:Y:S01]  /*120f0*/  LOP3.LUT R134, R134, R132, RZ, 0xc0, !PT ;  /* 0x0000008486867212 */ /* 0x000fe200078ec0ff */
[--C-:B------:R-:W-:Y:S01]  /*12100*/  FFMA.FTZ R173, R49, UR4, -R204.reuse ;  /* 0x0000000431ad7c23 */ /* 0x100fe200080108cc */
[----:B------:R-:W-:Y:S01]  /*12110*/  LOP3.LUT R136, R136, R135, RZ, 0xc0, !PT ;  /* 0x0000008788887212 */ /* 0x000fe200078ec0ff */
[--C-:B------:R-:W-:Y:S01]  /*12120*/  FFMA.FTZ R174, R50, UR4, -R203.reuse ;  /* 0x0000000432ae7c23 */ /* 0x100fe200080108cb */
[----:B------:R-:W-:Y:S01]  /*12130*/  LOP3.LUT R137, R137, R133, RZ, 0xc0, !PT ;  /* 0x0000008589897212 */ /* 0x000fe200078ec0ff */
[--C-:B------:R-:W-:Y:S01]  /*12140*/  FFMA.FTZ R175, R51, UR4, -R203.reuse ;  /* 0x0000000433af7c23 */ /* 0x100fe200080108cb */
[--C-:B------:R-:W-:Y:S01]  /*12150*/  HSET2.LE.AND R135, R163, R226.reuse, PT ;  /* 0x000000e2a3877233 */ /* 0x100fe20003803000 */
[----:B------:R-:W-:Y:S01]  /*12160*/  FFMA.FTZ R203, R55, UR4, -R203 ;  /* 0x0000000437cb7c23 */ /* 0x000fe200080108cb */
[--C-:B------:R-:W-:Y:S01]  /*12170*/  HSET2.LE.AND R132, R153, R226.reuse, PT ;  /* 0x000000e299847233 */ /* 0x100fe20003803000 */
[----:B------:R-:W-:Y:S01]  /*12180*/  MUFU.EX2 R160, R58 ;  /* 0x0000003a00a07308 */ /* 0x000fe20000000800 */
[--C-:B------:R-:W-:Y:S01]  /*12190*/  HSET2.LE.AND R133, R152, R226.reuse, PT ;  /* 0x000000e298857233 */ /* 0x100fe20003803000 */
[-C--:B-1----:R-:W-:Y:S05]  /*121a0*/  HMMA.16816.F32.BF16 R4, R136, R144.reuse, R4 ;  /* 0x000000908804723c */ /* 0x082fea0000041804 */
[----:B--2---:R-:W-:Y:S03]  /*121b0*/  F2FP.BF16.F32.PACK_AB R141, R210, R209 ;  /* 0x000000d1d28d723e */ /* 0x004fe600000010ff */
[----:B------:R-:W-:Y:S03]  /*121c0*/  MUFU.EX2 R161, R59 ;  /* 0x0000003b00a17308 */ /* 0x000fe60000000800 */
[----:B----4-:R-:W-:Y:S01]  /*121d0*/  F2FP.BF16.F32.PACK_AB R140, R180, R211 ;  /* 0x000000d3b48c723e */ /* 0x010fe200000010ff */
[--C-:B------:R-:W-:Y:S01]  /*121e0*/  FFMA.FTZ R65, R65, UR4, -R204.reuse ;  /* 0x0000000441417c23 */ /* 0x100fe200080108cc */
[----:B------:R-:W-:Y:S01]  /*121f0*/  F2FP.BF16.F32.PACK_AB R142, R208, R207 ;  /* 0x000000cfd08e723e */ /* 0x000fe200000010ff */
[----:B------:R-:W-:Y:S01]  /*12200*/  FFMA.FTZ R204, R53, UR4, -R204 ;  /* 0x0000000435cc7c23 */ /* 0x000fe200080108cc */
[----:B------:R-:W-:Y:S01]  /*12210*/  LOP3.LUT R132, R132, R141, RZ, 0xc0, !PT ;  /* 0x0000008d84847212 */ /* 0x000fe200078ec0ff */
[--C-:B------:R-:W-:Y:S01]  /*12220*/  FFMA.FTZ R53, R56, UR4, -R202.reuse ;  /* 0x0000000438357c23 */ /* 0x100fe200080108ca */
[----:B------:R-:W-:Y:S01]  /*12230*/  LOP3.LUT R135, R135, R142, RZ, 0xc0, !PT ;  /* 0x0000008e87877212 */ /* 0x000fe200078ec0ff */
[----:B------:R-:W-:Y:S01]  /*12240*/  MUFU.EX2 R174, R174 ;  /* 0x000000ae00ae7308 */ /* 0x000fe20000000800 */
[----:B------:R-:W-:Y:S01]  /*12250*/  LOP3.LUT R133, R133, R140, RZ, 0xc0, !PT ;  /* 0x0000008c85857212 */ /* 0x000fe200078ec0ff */
[----:B------:R-:W-:Y:S01]  /*12260*/  FFMA.FTZ R60, R60, UR4, -R202 ;  /* 0x000000043c3c7c23 */ /* 0x000fe200080108ca */
[----:B------:R-:W-:Y:S01]  /*12270*/  LOP3.LUT R142, R241, UR5, R143, 0x96, !PT ;  /* 0x00000005f18e7c12 */ /* 0x000fe2000f8e968f */
[----:B------:R-:W-:Y:S01]  /*12280*/  FFMA.FTZ R62, R62, UR4, -R201 ;  /* 0x000000043e3e7c23 */ /* 0x000fe200080108c9 */
[----:B------:R-:W-:Y:S01]  /*12290*/  FFMA.FTZ R189, R164, R232, R189 ;  /* 0x000000e8a4bd7223 */ /* 0x000fe200000100bd */
[----:B------:R-:W-:Y:S02]  /*122a0*/  IMAD.MOV.U32 R164, RZ, RZ, R167 ;  /* 0x000000ffffa47224 */ /* 0x000fe400078e00a7 */
[----:B------:R-:W-:Y:S01]  /*122b0*/  FFMA.FTZ R192, R3, R231, R192 ;  /* 0x000000e703c07223 */ /* 0x000fe200000100c0 */
[C---:B------:R-:W-:Y:S01]  /*122c0*/  HMMA.16816.F32.BF16 R8, R132.reuse, R144, R8 ;  /* 0x000000908408723c */ /* 0x040fe20000041808 */
[----:B------:R-:W-:Y:S03]  /*122d0*/  MUFU.EX2 R158, R53 ;  /* 0x00000035009e7308 */ /* 0x000fe60000000800 */
[----:B------:R-:W-:Y:S04]  /*122e0*/  IMAD.WIDE.U32 R156, R142, -0x326172a9, RZ ;  /* 0xcd9e8d578e9c7825 */ /* 0x000fe800078e00ff */
[----:B------:R-:W-:Y:S01]  /*122f0*/  FFMA.FTZ R196, R2, R230, R196 ;  /* 0x000000e602c47223 */ /* 0x000fe200000100c4 */
[-C--:B------:R-:W-:Y:S01]  /*12300*/  HMMA.16816.F32.BF16 R12, R132, R146.reuse, R12 ;  /* 0x00000092840c723c */ /* 0x080fe2000004180c */
[----:B------:R-:W1:Y:S01]  /*12310*/  LDSM.16.MT88.4 R140, [R214+0xa400] ;  /* 0x00a40000d68c783b */ /* 0x000e620000004200 */
[----:B------:R2:W4:Y:S01]  /*12320*/  MUFU.EX2 R163, R60 ;  /* 0x0000003c00a37308 */ /* 0x0005220000000800 */
[----:B------:R-:W-:Y:S03]  /*12330*/  LOP3.LUT R48, R157, UR21, R234, 0x96, !PT ;  /* 0x000000159d307c12 */ /* 0x000fe6000f8e96ea */
[C---:B------:R-:W-:Y:S05]  /*12340*/  HMMA.16816.F32.BF16 R16, R136.reuse, R146, R16 ;  /* 0x000000928810723c */ /* 0x040fea0000041810 */
[----:B------:R-:W-:Y:S01]  /*12350*/  LOP3.LUT R154, R247, UR19, R156, 0x96, !PT ;  /* 0x00000013f79a7c12 */ /* 0x000fe2000f8e969c */
[-C--:B---3--:R-:W-:Y:S01]  /*12360*/  HMMA.16816.F32.BF16 R68, R136, R148.reuse, R68 ;  /* 0x000000948844723c */ /* 0x088fe20000041844 */
[----:B------:R-:W3:Y:S04]  /*12370*/  MUFU.EX2 R175, R175 ;  /* 0x000000af00af7308 */ /* 0x000ee80000000800 */
[----:B------:R-:W-:Y:S01]  /*12380*/  LOP3.LUT R152, R157, UR21, R238, 0x96, !PT ;  /* 0x000000159d987c12 */ /* 0x000fe2000f8e96ee */
[C---:B------:R-:W-:Y:S05]  /*12390*/  HMMA.16816.F32.BF16 R72, R132.reuse, R148, R72 ;  /* 0x000000948448723c */ /* 0x040fea0000041848 */
[----:B------:R-:W-:Y:S01]  /*123a0*/  MUFU.EX2 R172, R172 ;  /* 0x000000ac00ac7308 */ /* 0x000fe20000000800 */
[----:B------:R-:W-:Y:S01]  /*123b0*/  IMAD.WIDE.U32 R154, R154, -0x2daee0ad, RZ ;  /* 0xd2511f539a9a7825 */ /* 0x000fe200078e00ff */
[-C--:B------:R-:W-:Y:S04]  /*123c0*/  HMMA.16816.F32.BF16 R76, R132, R150.reuse, R76 ;  /* 0x00000096844c723c */ /* 0x080fe8000004184c */
[----:B------:R-:W-:Y:S02]  /*123d0*/  IMAD.WIDE.U32 R152, R152, -0x2daee0ad, RZ ;  /* 0xd2511f5398987825 */ /* 0x000fe400078e00ff */
[C---:B------:R-:W-:Y:S02]  /*123e0*/  HMMA.16816.F32.BF16 R80, R136.reuse, R150, R80 ;  /* 0x000000968850723c */ /* 0x040fe40000041850 */
[----:B------:R-:W5:Y:S03]  /*123f0*/  MUFU.EX2 R173, R173 ;  /* 0x000000ad00ad7308 */ /* 0x000f660000000800 */
[----:B------:R-:W-:Y:S01]  /*12400*/  IMAD.WIDE.U32 R146, R48, -0x2daee0ad, RZ ;  /* 0xd2511f5330927825 */ /* 0x000fe200078e00ff */
[----:B------:R-:W-:Y:S02]  /*12410*/  LOP3.LUT R144, R245, UR19, R156, 0x96, !PT ;  /* 0x00000013f5907c12 */ /* 0x000fe4000f8e969c */
[----:B------:R-:W-:Y:S04]  /*12420*/  LOP3.LUT R152, R155, UR16, R152, 0x96, !PT ;  /* 0x000000109b987c12 */ /* 0x000fe8000f8e9698 */
[----:B------:R-:W-:Y:S01]  /*12430*/  MUFU.EX2 R181, R181 ;  /* 0x000000b500b57308 */ /* 0x000fe20000000800 */
[-C--:B-1----:R-:W-:Y:S03]  /*12440*/  HMMA.16816.F32.BF16 R84, R136, R140.reuse, R84 ;  /* 0x0000008c8854723c */ /* 0x082fe60000041854 */
[----:B------:R-:W-:Y:S01]  /*12450*/  LOP3.LUT R156, R153, UR18, R236, 0x96, !PT ;  /* 0x00000012999c7c12 */ /* 0x000fe2000f8e96ec */
[----:B------:R-:W-:Y:S01]  /*12460*/  IMAD.WIDE.U32 R144, R144, -0x2daee0ad, RZ ;  /* 0xd2511f5390907825 */ /* 0x000fe200078e00ff */
[----:B------:R-:W-:Y:S01]  /*12470*/  LOP3.LUT R48, R147, UR18, R228, 0x96, !PT ;  /* 0x0000001293307c12 */ /* 0x000fe2000f8e96e4 */
[C---:B------:R-:W-:Y:S03]  /*12480*/  HMMA.16816.F32.BF16 R88, R132.reuse, R140, R88 ;  /* 0x0000008c8458723c */ /* 0x040fe60000041858 */
[----:B------:R-:W-:Y:S02]  /*12490*/  MUFU.EX2 R182, R182 ;  /* 0x000000b600b67308 */ /* 0x000fe40000000800 */
[----:B------:R-:W-:Y:S01]  /*124a0*/  IMAD.WIDE.U32 R156, R156, -0x326172a9, RZ ;  /* 0xcd9e8d579c9c7825 */ /* 0x000fe200078e00ff */
[-C--:B------:R-:W-:Y:S07]  /*124b0*/  HMMA.16816.F32.BF16 R92, R132, R142.reuse, R92 ;  /* 0x0000008e845c723c */ /* 0x080fee000004185c */
[----:B------:R-:W-:Y:S04]  /*124c0*/  MUFU.EX2 R183, R183 ;  /* 0x000000b700b77308 */ /* 0x000fe80000000800 */
[----:B------:R-:W-:Y:S01]  /*124d0*/  IMAD.WIDE.U32 R152, R152, -0x326172a9, RZ ;  /* 0xcd9e8d5798987825 */ /* 0x000fe200078e00ff */
[C---:B------:R-:W-:Y:S04]  /*124e0*/  HMMA.16816.F32.BF16 R96, R136.reuse, R142, R96 ;  /* 0x0000008e8860723c */ /* 0x040fe80000041860 */
[----:B------:R-:W-:Y:S01]  /*124f0*/  IMAD.WIDE.U32 R148, R48, -0x326172a9, RZ ;  /* 0xcd9e8d5730947825 */ /* 0x000fe200078e00ff */
[----:B------:R-:W-:Y:S01]  /*12500*/  LOP3.LUT R146, R145, UR16, R146, 0x96, !PT ;  /* 0x0000001091927c12 */ /* 0x000fe2000f8e9692 */
[----:B------:R-:W1:Y:S01]  /*12510*/  LDSM.16.MT88.4 R48, [R212+0xa400] ;  /* 0x00a40000d430783b */ /* 0x000e620000004200 */
[----:B------:R-:W-:Y:S01]  /*12520*/  LOP3.LUT R246, R157, UR17, R246, 0x96, !PT ;  /* 0x000000119df67c12 */ /* 0x000fe2000f8e96f6 */
[----:B------:R-:W-:Y:S03]  /*12530*/  MUFU.EX2 R64, R64 ;  /* 0x0000004000407308 */ /* 0x000fe60000000800 */
[----:B------:R-:W-:Y:S01]  /*12540*/  LOP3.LUT R145, R153, UR15, R156, 0x96, !PT ;  /* 0x0000000f99917c12 */ /* 0x000fe2000f8e969c */
[----:B------:R-:W-:Y:S01]  /*12550*/  IMAD.WIDE.U32 R146, R146, -0x326172a9, RZ ;  /* 0xcd9e8d5792927825 */ /* 0x000fe200078e00ff */
[----:B------:R-:W-:Y:S02]  /*12560*/  LOP3.LUT R244, R149, UR17, R244, 0x96, !PT ;  /* 0x0000001195f47c12 */ /* 0x000fe4000f8e96f4 */
[----:B--2---:R-:W-:Y:S01]  /*12570*/  F2FP.BF16.F32.PACK_AB R60, R67, R66 ;  /* 0x00000042433c723e */ /* 0x004fe200000010ff */
[----:B------:R-:W-:Y:S01]  /*12580*/  IMAD.WIDE.U32 R246, R246, -0x2daee0ad, RZ ;  /* 0xd2511f53f6f67825 */ /* 0x000fe200078e00ff */
[----:B------:R-:W-:Y:S01]  /*12590*/  LOP3.LUT R148, R147, UR15, R148, 0x96, !PT ;  /* 0x0000000f93947c12 */ /* 0x000fe2000f8e9694 */
[----:B------:R-:W-:Y:S02]  /*125a0*/  MUFU.EX2 R65, R65 ;  /* 0x0000004100417308 */ /* 0x000fe40000000800 */
[----:B------:R-:W-:Y:S01]  /*125b0*/  FFMA.FTZ R199, R0, R227, R199 ;  /* 0x000000e300c77223 */ /* 0x000fe200000100c7 */
[----:B------:R-:W-:Y:S01]  /*125c0*/  IMAD.WIDE.U32 R150, R145, -0x2daee0ad, RZ ;  /* 0xd2511f5391967825 */ /* 0x000fe200078e00ff */
[----:B------:R-:W-:Y:S03]  /*125d0*/  LOP3.LUT R154, R247, UR14, R154, 0x96, !PT ;  /* 0x0000000ef79a7c12 */ /* 0x000fe6000f8e969a */
[--C-:B------:R-:W-:Y:S01]  /*125e0*/  FFMA.FTZ R247, R43, UR4, -R201.reuse ;  /* 0x000000042bf77c23 */ /* 0x100fe200080108c9 */
[----:B------:R-:W-:Y:S01]  /*125f0*/  IMAD.WIDE.U32 R244, R244, -0x2daee0ad, RZ ;  /* 0xd2511f53f4f47825 */ /* 0x000fe200078e00ff */
[----:B------:R-:W-:Y:S01]  /*12600*/  LOP3.LUT R36, R151, UR12, R246, 0x96, !PT ;  /* 0x0000000c97247c12 */ /* 0x000fe2000f8e96f6 */
[----:B------:R-:W-:Y:S02]  /*12610*/  MUFU.EX2 R204, R204 ;  /* 0x000000cc00cc7308 */ /* 0x000fe40000000800 */
[--C-:B------:R-:W-:Y:S01]  /*12620*/  FFMA.FTZ R246, R42, UR4, -R201.reuse ;  /* 0x000000042af67c23 */ /* 0x100fe200080108c9 */
[----:B------:R-:W-:Y:S01]  /*12630*/  IMAD.WIDE.U32 R148, R148, -0x2daee0ad, RZ ;  /* 0xd2511f5394947825 */ /* 0x000fe200078e00ff */
[----:B------:R-:W-:Y:S03]  /*12640*/  LOP3.LUT R144, R245, UR14, R144, 0x96, !PT ;  /* 0x0000000ef5907c12 */ /* 0x000fe6000f8e9690 */
[----:B------:R-:W-:Y:S01]  /*12650*/  FFMA.FTZ R245, R41, UR4, -R202 ;  /* 0x0000000429f57c23 */ /* 0x000fe200080108ca */
[----:B------:R-:W-:Y:S01]  /*12660*/  IMAD.WIDE.U32 R36, R36, -0x326172a9, RZ ;  /* 0xcd9e8d5724247825 */ /* 0x000fe200078e00ff */
[----:B------:R-:W-:Y:S01]  /*12670*/  LOP3.LUT R156, R149, UR12, R244, 0x96, !PT ;  /* 0x0000000c959c7c12 */ /* 0x000fe2000f8e96f4 */
[----:B------:R-:W-:Y:S02]  /*12680*/  MUFU.EX2 R246, R246 ;  /* 0x000000f600f67308 */ /* 0x000fe40000000800 */
[----:B------:R-:W-:Y:S01]  /*12690*/  FFMA.FTZ R244, R40, UR4, -R202 ;  /* 0x0000000428f47c23 */ /* 0x000fe200080108ca */
[----:B------:R-:W-:Y:S01]  /*126a0*/  IMAD.WIDE.U32 R154, R154, -0x326172a9, RZ ;  /* 0xcd9e8d579a9a7825 */ /* 0x000fe200078e00ff */
[C---:B------:R-:W-:Y:S02]  /*126b0*/  LOP3.LUT R151, R36.reuse, 0xffff, RZ, 0xc0, !PT ;  /* 0x0000ffff24977812 */ /* 0x040fe400078ec0ff */
[----:B------:R-:W-:Y:S01]  /*126c0*/  LOP3.LUT R140, R36, 0xff, RZ, 0xc0, !PT ;  /* 0x000000ff248c7812 */ /* 0x000fe200078ec0ff */
[----:B------:R-:W-:Y:S01]  /*126d0*/  IMAD.WIDE.U32 R156, R156, -0x326172a9, RZ ;  /* 0xcd9e8d579c9c7825 */ /* 0x000fe200078e00ff */
[--C-:B------:R-:W-:Y:S02]  /*126e0*/  SHF.R.U32.HI R149, RZ, 0x10, R36.reuse ;  /* 0x00000010ff957819 */ /* 0x100fe40000011624 */
[----:B------:R-:W-:Y:S01]  /*126f0*/  MUFU.EX2 R244, R244 ;  /* 0x000000f400f47308 */ /* 0x000fe20000000800 */
[----:B------:R-:W-:Y:S01]  /*12700*/  SHF.R.U32.HI R147, RZ, 0x18, R36 ;  /* 0x00000018ff937819 */ /* 0x000fe20000011624 */
[----:B------:R-:W-:Y:S01]  /*12710*/  IMAD.WIDE.U32 R144, R144, -0x326172a9, RZ ;  /* 0xcd9e8d5790907825 */ /* 0x000fe200078e00ff */
[----:B------:R-:W-:Y:S01]  /*12720*/  LOP3.LUT R141, R37, UR22, R154, 0x96, !PT ;  /* 0x00000016258d7c12 */ /* 0x000fe2000f8e969a */
[-C--:B-1----:R-:W-:Y:S01]  /*12730*/  HMMA.16816.F32.BF16 R32, R136, R48.reuse, R32 ;  /* 0x000000308820723c */ /* 0x082fe20000041820 */
[----:B------:R-:W1:Y:S02]  /*12740*/  LDSM.16.MT88.4 R36, [R214+0xb400] ;  /* 0x00b40000d624783b */ /* 0x000e640000004200 */
[--C-:B------:R-:W-:Y:S03]  /*12750*/  SHF.R.U32.HI R153, RZ, 0x10, R156.reuse ;  /* 0x00000010ff997819 */ /* 0x100fe6000001169c */
[----:B------:R-:W2:Y:S01]  /*12760*/  MUFU.EX2 R245, R245 ;  /* 0x000000f500f57308 */ /* 0x000ea20000000800 */
[----:B------:R-:W-:Y:S01]  /*12770*/  LOP3.LUT R142, R156, 0xffff, RZ, 0xc0, !PT ;  /* 0x0000ffff9c8e7812 */ /* 0x000fe200078ec0ff */
[C---:B------:R-:W-:Y:S04]  /*12780*/  HMMA.16816.F32.BF16 R20, R132.reuse, R48, R20 ;  /* 0x000000308414723c */ /* 0x040fe80000041814 */
[----:B------:R-:W-:Y:S02]  /*12790*/  LOP3.LUT R149, R149, 0xff, RZ, 0xc0, !PT ;  /* 0x000000ff95957812 */ /* 0x000fe400078ec0ff */
[-C--:B------:R-:W-:Y:S02]  /*127a0*/  HMMA.16816.F32.BF16 R100, R132, R50.reuse, R100 ;  /* 0x000000328464723c */ /* 0x080fe40000041864 */
[----:B------:R-:W2:Y:S03]  /*127b0*/  MUFU.EX2 R247, R247 ;  /* 0x000000f700f77308 */ /* 0x000ea60000000800 */
[----:B------:R-:W-:Y:S01]  /*127c0*/  SHF.R.U32.HI R40, RZ, 0x18, R156 ;  /* 0x00000018ff287819 */ /* 0x000fe2000001169c */
[C---:B------:R-:W-:Y:S06]  /*127d0*/  HMMA.16816.F32.BF16 R104, R136.reuse, R50, R104 ;  /* 0x000000328868723c */ /* 0x040fec0000041868 */
[----:B------:R-:W2:Y:S01]  /*127e0*/  MUFU.EX2 R203, R203 ;  /* 0x000000cb00cb7308 */ /* 0x000ea20000000800 */
[----:B------:R-:W-:Y:S01]  /*127f0*/  LOP3.LUT R153, R153, 0xff, RZ, 0xc0, !PT ;  /* 0x000000ff99997812 */ /* 0x000fe200078ec0ff */
[----:B------:R-:W-:Y:S03]  /*12800*/  FFMA.FTZ R201, R63, UR4, -R201 ;  /* 0x000000043fc97c23 */ /* 0x000fe600080108c9 */
[----:B------:R-:W-:Y:S01]  /*12810*/  LOP3.LUT R143, R157, UR22, R144, 0x96, !PT ;  /* 0x000000169d8f7c12 */ /* 0x000fe2000f8e9690 */
[----:B----4-:R-:W-:Y:S01]  /*12820*/  IMAD.MOV.U32 R63, RZ, RZ, R163 ;  /* 0x000000ffff3f7224 */ /* 0x010fe200078e00a3 */
[----:B------:R-:W-:Y:S01]  /*12830*/  SHF.R.U32.HI R144, RZ, 0x8, R142 ;  /* 0x00000008ff907819 */ /* 0x000fe2000001168e */
[----:B------:R-:W-:Y:S01]  /*12840*/  FFMA.FTZ R202, R61, UR4, -R202 ;  /* 0x000000043dca7c23 */ /* 0x000fe200080108ca */
[----:B------:R-:W-:Y:S01]  /*12850*/  PRMT R142, R149, 0x5410, R147 ;  /* 0x00005410958e7816 */ /* 0x000fe20000000093 */
[----:B------:R-:W-:Y:S01]  /*12860*/  MUFU.EX2 R62, R62 ;  /* 0x0000003e003e7308 */ /* 0x000fe20000000800 */
[----:B------:R-:W-:Y:S01]  /*12870*/  PRMT R147, R153, 0x5410, R40 ;  /* 0x0000541099937816 */ /* 0x000fe20000000028 */
[----:B------:R-:W-:Y:S01]  /*12880*/  FADD.FTZ R189, R191, R189 ;  /* 0x000000bdbfbd7221 */ /* 0x000fe20000010000 */
[----:B------:R-:W4:Y:S01]  /*12890*/  LDSM.16.MT88.4 R40, [R212+0xb400] ;  /* 0x00b40000d428783b */ /* 0x000f220000004200 */
[----:B------:R-:W-:Y:S01]  /*128a0*/  LOP3.LUT R49, R141, 0xffff, RZ, 0xc0, !PT ;  /* 0x0000ffff8d317812 */ /* 0x000fe200078ec0ff */
[----:B------:R-:W-:Y:S01]  /*128b0*/  IMAD.MOV.U32 R0, RZ, RZ, R165 ;  /* 0x000000ffff007224 */ /* 0x000fe200078e00a5 */
[--C-:B------:R-:W-:Y:S01]  /*128c0*/  SHF.R.U32.HI R48, RZ, 0x10, R141.reuse ;  /* 0x00000010ff307819 */ /* 0x100fe2000001168d */
[----:B------:R-:W-:Y:S01]  /*128d0*/  FADD.FTZ R192, R190, R192 ;  /* 0x000000c0bec07221 */ /* 0x000fe20000010000 */
[----:B------:R-:W-:Y:S01]  /*128e0*/  LOP3.LUT R50, R143, 0xffff, RZ, 0xc0, !PT ;  /* 0x0000ffff8f327812 */ /* 0x000fe200078ec0ff */
[-C--:B-1----:R-:W-:Y:S01]  /*128f0*/  HMMA.16816.F32.BF16 R108, R136, R36.reuse, R108 ;  /* 0x00000024886c723c */ /* 0x082fe2000004186c */
[----:B------:R-:W1:Y:S02]  /*12900*/  MUFU.EX2 R202, R202 ;  /* 0x000000ca00ca7308 */ /* 0x000e640000000800 */
[----:B------:R-:W-:Y:S01]  /*12910*/  LOP3.LUT R153, R141, 0xff, RZ, 0xc0, !PT ;  /* 0x000000ff8d997812 */ /* 0x000fe200078ec0ff */
[----:B------:R-:W-:Y:S01]  /*12920*/  FADD.FTZ R196, R193, R196 ;  /* 0x000000c4c1c47221 */ /* 0x000fe20000010000 */
[----:B------:R-:W-:Y:S01]  /*12930*/  SHF.R.U32.HI R141, RZ, 0x18, R141 ;  /* 0x00000018ff8d7819 */ /* 0x000fe2000001168d */
[C---:B------:R-:W-:Y:S05]  /*12940*/  HMMA.16816.F32.BF16 R112, R132.reuse, R36, R112 ;  /* 0x000000248470723c */ /* 0x040fea0000041870 */
[----:B------:R-:W1:Y:S01]  /*12950*/  MUFU.EX2 R201, R201 ;  /* 0x000000c900c97308 */ /* 0x000e620000000800 */
[----:B------:R-:W-:Y:S01]  /*12960*/  SHF.R.U32.HI R49, RZ, 0x8, R49 ;  /* 0x00000008ff317819 */ /* 0x000fe20000011631 */
[-C--:B------:R-:W-:Y:S04]  /*12970*/  HMMA.16816.F32.BF16 R116, R132, R38.reuse, R116 ;  /* 0x000000268474723c */ /* 0x080fe80000041874 */
[----:B------:R-:W-:Y:S02]  /*12980*/  LOP3.LUT R48, R48, 0xff, RZ, 0xc0, !PT ;  /* 0x000000ff30307812 */ /* 0x000fe400078ec0ff */
[C---:B------:R-:W-:Y:S05]  /*12990*/  HMMA.16816.F32.BF16 R120, R136.reuse, R38, R120 ;  /* 0x000000268878723c */ /* 0x040fea0000041878 */
[----:B------:R-:W-:Y:S01]  /*129a0*/  SHF.R.U32.HI R44, RZ, 0x8, R50 ;  /* 0x00000008ff2c7819 */ /* 0x000fe20000011632 */
[----:B------:R-:W-:Y:S01]  /*129b0*/  FADD.FTZ R199, R194, R199 ;  /* 0x000000c7c2c77221 */ /* 0x000fe20000010000 */
[----:B------:R-:W-:Y:S01]  /*129c0*/  PRMT R153, R153, 0x5410, R49 ;  /* 0x0000541099997816 */ /* 0x000fe20000000031 */
[----:B------:R-:W-:Y:S03]  /*129d0*/  FADD.FTZ R189, R169, R189 ;  /* 0x000000bda9bd7221 */ /* 0x000fe60000010000 */
[----:B------:R-:W-:Y:S01]  /*129e0*/  PRMT R45, R48, 0x5410, R141 ;  /* 0x00005410302d7816 */ /* 0x000fe2000000008d */
[----:B------:R-:W-:Y:S01]  /*129f0*/  FADD.FTZ R192, R171, R192 ;  /* 0x000000c0abc07221 */ /* 0x000fe20000010000 */
[----:B------:R-:W1:Y:S01]  /*12a00*/  LDSM.16.MT88.4 R48, [R214+0x9800] ;  /* 0x00980000d630783b */ /* 0x000e620000004200 */
[----:B------:R-:W-:Y:S01]  /*12a10*/  SHF.R.U32.HI R154, RZ, 0x8, R151 ;  /* 0x00000008ff9a7819 */ /* 0x000fe20000011697 */
[----:B------:R-:W-:Y:S01]  /*12a20*/  FADD.FTZ R196, R195, R196 ;  /* 0x000000c4c3c47221 */ /* 0x000fe20000010000 */
[-C--:B----4-:R-:W-:Y:S03]  /*12a30*/  HMMA.16816.F32.BF16 R28, R136, R40.reuse, R28 ;  /* 0x00000028881c723c */ /* 0x090fe6000004181c */
[----:B------:R-:W-:Y:S01]  /*12a40*/  LOP3.LUT R151, R156, 0xff, RZ, 0xc0, !PT ;  /* 0x000000ff9c977812 */ /* 0x000fe200078ec0ff */
[----:B------:R-:W-:Y:S01]  /*12a50*/  FADD.FTZ R199, R198, R199 ;  /* 0x000000c7c6c77221 */ /* 0x000fe20000010000 */
[----:B------:R-:W-:Y:S01]  /*12a60*/  SHF.R.U32.HI R149, RZ, 0x10, R143 ;  /* 0x00000010ff957819 */ /* 0x000fe2000001168f */
[C---:B------:R-:W-:Y:S05]  /*12a70*/  HMMA.16816.F32.BF16 R124, R132.reuse, R40, R124 ;  /* 0x00000028847c723c */ /* 0x040fea000004187c */
[----:B------:R-:W-:Y:S01]  /*12a80*/  PRMT R144, R151, 0x5410, R144 ;  /* 0x0000541097907816 */ /* 0x000fe20000000090 */
[-C--:B------:R-:W-:Y:S01]  /*12a90*/  HMMA.16816.F32.BF16 R128, R132, R42.reuse, R128 ;  /* 0x0000002a8480723c */ /* 0x080fe20000041880 */
[----:B------:R-:W-:Y:S04]  /*12aa0*/  LDSM.16.MT88.4 R132, [R214+0xa800] ;  /* 0x00a80000d684783b */ /* 0x000fe80000004200 */
[----:B------:R-:W-:Y:S01]  /*12ab0*/  PRMT R140, R140, 0x5410, R154 ;  /* 0x000054108c8c7816 */ /* 0x000fe2000000009a */
[----:B------:R-:W-:Y:S05]  /*12ac0*/  HMMA.16816.F32.BF16 R24, R136, R42, R24 ;  /* 0x0000002a8818723c */ /* 0x000fea0000041818 */
[----:B------:R-:W-:Y:S01]  /*12ad0*/  LOP3.LUT R151, R143, 0xff, RZ, 0xc0, !PT ;  /* 0x000000ff8f977812 */ /* 0x000fe200078ec0ff */
[----:B------:R-:W-:Y:S01]  /*12ae0*/  FADD.FTZ R189, R170, R189 ;  /* 0x000000bdaabd7221 */ /* 0x000fe20000010000 */
[----:B------:R-:W-:Y:S01]  /*12af0*/  SHF.R.U32.HI R143, RZ, 0x18, R143 ;  /* 0x00000018ff8f7819 */ /* 0x000fe2000001168f */
[----:B------:R-:W-:Y:S03]  /*12b00*/  FADD.FTZ R192, R188, R192 ;  /* 0x000000c0bcc07221 */ /* 0x000fe60000010000 */
[----:B------:R-:W-:Y:S01]  /*12b10*/  LOP3.LUT R149, R149, 0xff, RZ, 0xc0, !PT ;  /* 0x000000ff95957812 */ /* 0x000fe200078ec0ff */
[----:B------:R-:W-:Y:S01]  /*12b20*/  FADD.FTZ R196, R197, R196 ;  /* 0x000000c4c5c47221 */ /* 0x000fe20000010000 */
[--C-:B------:R-:W-:Y:S01]  /*12b30*/  HSET2.LE.AND R36, R142, R226.reuse, PT ;  /* 0x000000e28e247233 */ /* 0x100fe20003803000 */
[----:B------:R-:W-:Y:S01]  /*12b40*/  FADD.FTZ R199, R200, R199 ;  /* 0x000000c7c8c77221 */ /* 0x000fe20000010000 */
[----:B------:R-:W-:Y:S01]  /*12b50*/  PRMT R151, R151, 0x5410, R44 ;  /* 0x0000541097977816 */ /* 0x000fe2000000002c */
[----:B------:R-:W-:Y:S01]  /*12b60*/  FADD.FTZ R189, R184, R189 ;  /* 0x000000bdb8bd7221 */ /* 0x000fe20000010000 */
[----:B------:R-:W-:Y:S01]  /*12b70*/  PRMT R149, R149, 0x5410, R143 ;  /* 0x0000541095957816 */ /* 0x000fe2000000008f */
[----:B------:R-:W-:Y:S01]  /*12b80*/  FADD.FTZ R192, R186, R192 ;  /* 0x000000c0bac07221 */ /* 0x000fe20000010000 */
[--C-:B------:R-:W-:Y:S01]  /*12b90*/  HSET2.LE.AND R46, R140, R226.reuse, PT ;  /* 0x000000e28c2e7233 */ /* 0x100fe20003803000 */
[----:B------:R-:W-:Y:S01]  /*12ba0*/  FADD.FTZ R196, R209, R196 ;  /* 0x000000c4d1c47221 */ /* 0x000fe20000010000 */
[----:B---3--:R-:W-:Y:S01]  /*12bb0*/  F2FP.BF16.F32.PACK_AB R37, R175, R174 ;  /* 0x000000aeaf25723e */ /* 0x008fe200000010ff */
[----:B------:R-:W3:Y:S01]  /*12bc0*/  LDSM.16.MT88.4 R140, [R212+0x9800] ;  /* 0x00980000d48c783b */ /* 0x000ee20000004200 */
[----:B-----5:R-:W-:Y:S01]  /*12bd0*/  F2FP.BF16.F32.PACK_AB R44, R173, R172 ;  /* 0x000000acad2c723e */ /* 0x020fe200000010ff */
        /* <DEDUP_REMOVED lines=11> */
[----:B--2---:R-:W-:Y:S01]  /*12c90*/  F2FP.BF16.F32.PACK_AB R37, R245, R244 ;  /* 0x000000f4f525723e */ /* 0x004fe200000010ff */
        /* <DEDUP_REMOVED lines=15> */
[----:B------:R-:W-:Y:S01]  /*12d90*/  F2FP.BF16.F32.PACK_AB R38, R247, R246 ;  /* 0x000000f6f726723e */ /* 0x000fe200000010ff */
[-C--:B-1----:R-:W-:Y:S05]  /*12da0*/  HMMA.16816.F32.BF16 R4, R44, R48.reuse, R4 ;  /* 0x000000302c04723c */ /* 0x082fea0000041804 */
[--C-:B------:R-:W-:Y:S01]  /*12db0*/  HSET2.LE.AND R39, R147, R226.reuse, PT ;  /* 0x000000e293277233 */ /* 0x100fe20003803000 */
[----:B------:R-:W-:Y:S01]  /*12dc0*/  FADD.FTZ R192, R183, R192 ;  /* 0x000000c0b7c07221 */ /* 0x000fe20000010000 */
[----:B------:R-:W-:Y:S01]  /*12dd0*/  F2FP.BF16.F32.PACK_AB R40, R251, R250 ;  /* 0x000000fafb28723e */ /* 0x000fe200000010ff */
[----:B------:R-:W-:Y:S03]  /*12de0*/  FADD.FTZ R196, R244, R196 ;  /* 0x000000c4f4c47221 */ /* 0x000fe60000010000 */
        /* <DEDUP_REMOVED lines=8> */
[----:B------:R-:W1:Y:S01]  /*12e70*/  LDSM.16.MT88.4 R40, [R212+0xa800] ;  /* 0x00a80000d428783b */ /* 0x000e620000004200 */
[----:B------:R-:W-:Y:S01]  /*12e80*/  LOP3.LUT R152, R155, UR13, R152, 0x96, !PT ;  /* 0x0000000d9b987c12 */ /* 0x000fe2000f8e9698 */
[----:B------:R-:W-:Y:S01]  /*12e90*/  FADD.FTZ R199, R247, R199 ;  /* 0x000000c7f7c77221 */ /* 0x000fe20000010000 */
[----:B------:R-:W-:Y:S01]  /*12ea0*/  LOP3.LUT R144, R145, UR13, R146, 0x96, !PT ;  /* 0x0000000d91907c12 */ /* 0x000fe2000f8e9692 */
[----:B------:R-:W-:Y:S01]  /*12eb0*/  FADD.FTZ R189, R172, R189 ;  /* 0x000000bdacbd7221 */ /* 0x000fe20000010000 */
[C---:B------:R-:W-:Y:S04]  /*12ec0*/  HMMA.16816.F32.BF16 R8, R36.reuse, R48, R8 ;  /* 0x000000302408723c */ /* 0x040fe80000041808 */
[----:B------:R-:W-:Y:S01]  /*12ed0*/  IMAD.WIDE.U32 R152, R152, -0x2daee0ad, RZ ;  /* 0xd2511f5398987825 */ /* 0x000fe200078e00ff */
[----:B------:R-:W-:Y:S01]  /*12ee0*/  F2FP.BF16.F32.PACK_AB R61, R65, R64 ;  /* 0x00000040413d723e */ /* 0x000fe200000010ff */
[-C--:B------:R-:W-:Y:S05]  /*12ef0*/  HMMA.16816.F32.BF16 R12, R36, R50.reuse, R12 ;  /* 0x00000032240c723c */ /* 0x080fea000004180c */
[----:B------:R-:W-:Y:S01]  /*12f00*/  LOP3.LUT R52, R152, 0xffff, RZ, 0xc0, !PT ;  /* 0x0000ffff98347812 */ /* 0x000fe200078ec0ff */
[C---:B------:R-:W-:Y:S01]  /*12f10*/  HMMA.16816.F32.BF16 R16, R44.reuse, R50, R16 ;  /* 0x000000322c10723c */ /* 0x040fe20000041810 */
[----:B------:R-:W2:Y:S04]  /*12f20*/  LDSM.16.MT88.4 R48, [R214+0xb800] ;  /* 0x00b80000d630783b */ /* 0x000ea80000004200 */
[----:B------:R-:W-:Y:S01]  /*12f30*/  IMAD.WIDE.U32 R144, R144, -0x2daee0ad, RZ ;  /* 0xd2511f5390907825 */ /* 0x000fe200078e00ff */
[-C--:B---3--:R-:W-:Y:S05]  /*12f40*/  HMMA.16816.F32.BF16 R68, R44, R140.reuse, R68 ;  /* 0x0000008c2c44723c */ /* 0x088fea0000041844 */
[----:B------:R-:W-:Y:S01]  /*12f50*/  LOP3.LUT R148, R145, UR29, R148, 0x96, !PT ;  /* 0x0000001d91947c12 */ /* 0x000fe2000f8e9694 */
[C---:B------:R-:W-:Y:S05]  /*12f60*/  HMMA.16816.F32.BF16 R72, R36.reuse, R140, R72 ;  /* 0x0000008c2448723c */ /* 0x040fea0000041848 */
[----:B------:R-:W-:Y:S01]  /*12f70*/  SHF.R.U32.HI R139, RZ, 0x10, R148 ;  /* 0x00000010ff8b7819 */ /* 0x000fe20000011694 */
[-C--:B------:R-:W-:Y:S05]  /*12f80*/  HMMA.16816.F32.BF16 R76, R36, R142.reuse, R76 ;  /* 0x0000008e244c723c */ /* 0x080fea000004184c */
[----:B------:R-:W-:Y:S01]  /*12f90*/  LOP3.LUT R138, R148, 0xff, RZ, 0xc0, !PT ;  /* 0x000000ff948a7812 */ /* 0x000fe200078ec0ff */
[C---:B------:R-:W-:Y:S05]  /*12fa0*/  HMMA.16816.F32.BF16 R80, R44.reuse, R142, R80 ;  /* 0x0000008e2c50723c */ /* 0x040fea0000041850 */
[----:B------:R-:W-:Y:S01]  /*12fb0*/  LOP3.LUT R150, R153, UR29, R150, 0x96, !PT ;  /* 0x0000001d99967c12 */ /* 0x000fe2000f8e9696 */
[-C--:B------:R-:W-:Y:S05]  /*12fc0*/  HMMA.16816.F32.BF16 R84, R44, R132.reuse, R84 ;  /* 0x000000842c54723c */ /* 0x080fea0000041854 */
[----:B------:R-:W-:Y:S01]  /*12fd0*/  LOP3.LUT R139, R139, 0xff, RZ, 0xc0, !PT ;  /* 0x000000ff8b8b7812 */ /* 0x000fe200078ec0ff */
[C---:B------:R-:W-:Y:S05]  /*12fe0*/  HMMA.16816.F32.BF16 R88, R36.reuse, R132, R88 ;  /* 0x000000842458723c */ /* 0x040fea0000041858 */
[--C-:B------:R-:W-:Y:S01]  /*12ff0*/  SHF.R.U32.HI R56, RZ, 0x10, R144.reuse ;  /* 0x00000010ff387819 */ /* 0x100fe20000011690 */
[-C--:B------:R-:W-:Y:S05]  /*13000*/  HMMA.16816.F32.BF16 R92, R36, R134.reuse, R92 ;  /* 0x00000086245c723c */ /* 0x080fea000004185c */
[----:B------:R-:W-:Y:S01]  /*13010*/  LOP3.LUT R56, R56, 0xff, RZ, 0xc0, !PT ;  /* 0x000000ff38387812 */ /* 0x000fe200078ec0ff */
[C---:B------:R-:W-:Y:S05]  /*13020*/  HMMA.16816.F32.BF16 R96, R44.reuse, R134, R96 ;  /* 0x000000862c60723c */ /* 0x040fea0000041860 */
[----:B------:R-:W-:Y:S01]  /*13030*/  SHF.R.U32.HI R137, RZ, 0x18, R144 ;  /* 0x00000018ff897819 */ /* 0x000fe20000011690 */
[-C--:B-1----:R-:W-:Y:S05]  /*13040*/  HMMA.16816.F32.BF16 R32, R44, R40.reuse, R32 ;  /* 0x000000282c20723c */ /* 0x082fea0000041820 */
[----:B------:R-:W-:Y:S01]  /*13050*/  PRMT R137, R56, 0x5410, R137 ;  /* 0x0000541038897816 */ /* 0x000fe20000000089 */
[C---:B------:R-:W-:Y:S01]  /*13060*/  HMMA.16816.F32.BF16 R20, R36.reuse, R40, R20 ;  /* 0x000000282414723c */ /* 0x040fe20000041814 */
[----:B------:R-:W-:Y:S04]  /*13070*/  LDSM.16.MT88.4 R56, [R212+0xac00] ;  /* 0x00ac0000d438783b */ /* 0x000fe80000004200 */
[----:B------:R-:W-:Y:S01]  /*13080*/  LOP3.LUT R133, R144, 0xffff, RZ, 0xc0, !PT ;  /* 0x0000ffff90857812 */ /* 0x000fe200078ec0ff */
[-C--:B------:R-:W-:Y:S05]  /*13090*/  HMMA.16816.F32.BF16 R100, R36, R42.reuse, R100 ;  /* 0x0000002a2464723c */ /* 0x080fea0000041864 */
[----:B------:R-:W-:Y:S01]  /*130a0*/  SHF.R.U32.HI R40, RZ, 0x8, R52 ;  /* 0x00000008ff287819 */ /* 0x000fe20000011634 */
[C---:B------:R-:W-:Y:S01]  /*130b0*/  HMMA.16816.F32.BF16 R104, R44.reuse, R42, R104 ;  /* 0x0000002a2c68723c */ /* 0x040fe20000041868 */
[----:B------:R-:W1:Y:S04]  /*130c0*/  LDSM.16.MT88.4 R52, [R212+0xb800] ;  /* 0x00b80000d434783b */ /* 0x000e680000004200 */
[----:B------:R-:W-:Y:S01]  /*130d0*/  SHF.R.U32.HI R132, RZ, 0x10, R152 ;  /* 0x00000010ff847819 */ /* 0x000fe20000011698 */
[-C--:B--2---:R-:W-:Y:S05]  /*130e0*/  HMMA.16816.F32.BF16 R108, R44, R48.reuse, R108 ;  /* 0x000000302c6c723c */ /* 0x084fea000004186c */
[----:B------:R-:W-:Y:S01]  /*130f0*/  LOP3.LUT R134, R152, 0xff, RZ, 0xc0, !PT ;  /* 0x000000ff98867812 */ /* 0x000fe200078ec0ff */
[C---:B------:R-:W-:Y:S05]  /*13100*/  HMMA.16816.F32.BF16 R112, R36.reuse, R48, R112 ;  /* 0x000000302470723c */ /* 0x040fea0000041870 */
[----:B------:R-:W-:Y:S01]  /*13110*/  SHF.R.U32.HI R133, RZ, 0x8, R133 ;  /* 0x00000008ff857819 */ /* 0x000fe20000011685 */
[-C--:B------:R-:W-:Y:S05]  /*13120*/  HMMA.16816.F32.BF16 R116, R36, R50.reuse, R116 ;  /* 0x000000322474723c */ /* 0x080fea0000041874 */
[----:B------:R-:W-:Y:S01]  /*13130*/  LOP3.LUT R136, R144, 0xff, RZ, 0xc0, !PT ;  /* 0x000000ff90887812 */ /* 0x000fe200078ec0ff */
[C---:B------:R-:W-:Y:S01]  /*13140*/  HMMA.16816.F32.BF16 R120, R44.reuse, R50, R120 ;  /* 0x000000322c78723c */ /* 0x040fe20000041878 */
[----:B------:R-:W-:Y:S04]  /*13150*/  LDSM.16.MT88.4 R48, [R214+0xac00] ;  /* 0x00ac0000d630783b */ /* 0x000fe80000004200 */
[----:B------:R-:W-:Y:S01]  /*13160*/  LOP3.LUT R132, R132, 0xff, RZ, 0xc0, !PT ;  /* 0x000000ff84847812 */ /* 0x000fe200078ec0ff */
[----:B------:R-:W-:Y:S01]  /*13170*/  IMAD.MOV.U32 R3, RZ, RZ, R168 ;  /* 0x000000ffff037224 */ /* 0x000fe200078e00a8 */
[----:B------:R-:W-:Y:S01]  /*13180*/  PRMT R134, R134, 0x5410, R40 ;  /* 0x0000541086867816 */ /* 0x000fe20000000028 */
[----:B------:R-:W-:Y:S03]  /*13190*/  FADD.FTZ R192, R174, R192 ;  /* 0x000000c0aec07221 */ /* 0x000fe60000010000 */
[----:B------:R-:W-:Y:S01]  /*131a0*/  SHF.R.U32.HI R135, RZ, 0x18, R152 ;  /* 0x00000018ff877819 */ /* 0x000fe20000011698 */
[----:B------:R-:W-:Y:S01]  /*131b0*/  FADD.FTZ R196, R248, R196 ;  /* 0x000000c4f8c47221 */ /* 0x000fe20000010000 */
[----:B------:R-:W-:Y:S01]  /*131c0*/  LOP3.LUT R40, R150, 0xffff, RZ, 0xc0, !PT ;  /* 0x0000ffff96287812 */ /* 0x000fe200078ec0ff */
[----:B------:R-:W-:Y:S01]  /*131d0*/  FADD.FTZ R199, R250, R199 ;  /* 0x000000c7fac77221 */ /* 0x000fe20000010000 */
[----:B------:R-:W-:Y:S01]  /*131e0*/  PRMT R136, R136, 0x5410, R133 ;  /* 0x0000541088887816 */ /* 0x000fe20000000085 */
[----:B------:R-:W-:Y:S01]  /*131f0*/  FADD.FTZ R189, R173, R189 ;  /* 0x000000bdadbd7221 */ /* 0x000fe20000010000 */
[-C--:B-1----:R-:W-:Y:S03]  /*13200*/  HMMA.16816.F32.BF16 R28, R44, R52.reuse, R28 ;  /* 0x000000342c1c723c */ /* 0x082fe6000004181c */
[----:B------:R-:W-:Y:S01]  /*13210*/  SHF.R.U32.HI R133, RZ, 0x10, R150 ;  /* 0x00000010ff857819 */ /* 0x000fe20000011696 */
[----:B------:R-:W-:Y:S01]  /*13220*/  FADD.FTZ R192, R175, R192 ;  /* 0x000000c0afc07221 */ /* 0x000fe20000010000 */
[----:B------:R-:W-:Y:S01]  /*13230*/  PRMT R135, R132, 0x5410, R135 ;  /* 0x0000541084877816 */ /* 0x000fe20000000087 */
[C---:B------:R-:W-:Y:S05]  /*13240*/  HMMA.16816.F32.BF16 R124, R36.reuse, R52, R124 ;  /* 0x00000034247c723c */ /* 0x040fea000004187c */
[----:B------:R-:W-:Y:S01]  /*13250*/  LOP3.LUT R132, R150, 0xff, RZ, 0xc0, !PT ;  /* 0x000000ff96847812 */ /* 0x000fe200078ec0ff */
[-C--:B------:R-:W-:Y:S05]  /*13260*/  HMMA.16816.F32.BF16 R128, R36, R54.reuse, R128 ;  /* 0x000000362480723c */ /* 0x080fea0000041880 */
[----:B------:R-:W-:Y:S01]  /*13270*/  SHF.R.U32.HI R40, RZ, 0x8, R40 ;  /* 0x00000008ff287819 */ /* 0x000fe20000011628 */
[----:B------:R-:W-:Y:S01]  /*13280*/  HMMA.16816.F32.BF16 R24, R44, R54, R24 ;  /* 0x000000362c18723c */ /* 0x000fe20000041818 */
[----:B------:R-:W-:Y:S04]  /*13290*/  LDSM.16.MT88.4 R44, [R214+0xbc00] ;  /* 0x00bc0000d62c783b */ /* 0x000fe80000004200 */
[----:B------:R-:W-:Y:S01]  /*132a0*/  SHF.R.U32.HI R150, RZ, 0x18, R150 ;  /* 0x00000018ff967819 */ /* 0x000fe20000011696 */
[----:B------:R-:W-:Y:S01]  /*132b0*/  FADD.FTZ R196, R249, R196 ;  /* 0x000000c4f9c47221 */ /* 0x000fe20000010000 */
[----:B------:R-:W-:Y:S01]  /*132c0*/  LOP3.LUT R133, R133, 0xff, RZ, 0xc0, !PT ;  /* 0x000000ff85857812 */ /* 0x000fe200078ec0ff */
[----:B------:R-:W-:Y:S03]  /*132d0*/  IMAD.MOV.U32 R55, RZ, RZ, R159 ;  /* 0x000000ffff377224 */ /* 0x000fe600078e009f */
[----:B------:R-:W-:Y:S01]  /*132e0*/  PRMT R132, R132, 0x5410, R40 ;  /* 0x0000541084847816 */ /* 0x000fe20000000028 */
[----:B------:R-:W-:Y:S01]  /*132f0*/  FADD.FTZ R199, R251, R199 ;  /* 0x000000c7fbc77221 */ /* 0x000fe20000010000 */
[----:B------:R-:W-:Y:S01]  /*13300*/  PRMT R133, R133, 0x5410, R150 ;  /* 0x0000541085857816 */ /* 0x000fe20000000096 */
[----:B------:R-:W-:Y:S01]  /*13310*/  FADD.FTZ R189, R252, R189 ;  /* 0x000000bdfcbd7221 */ /* 0x000fe20000010000 */
[----:B------:R-:W-:Y:S01]  /*13320*/  LOP3.LUT R41, R148, 0xffff, RZ, 0xc0, !PT ;  /* 0x0000ffff94297812 */ /* 0x000fe200078ec0ff */
[----:B------:R-:W-:Y:S01]  /*13330*/  FADD.FTZ R192, R55, R192 ;  /* 0x000000c037c07221 */ /* 0x000fe20000010000 */
[----:B------:R-:W-:Y:S01]  /*13340*/  SHF.R.U32.HI R40, RZ, 0x18, R148 ;  /* 0x00000018ff287819 */ /* 0x000fe20000011694 */
[----:B------:R-:W-:Y:S01]  /*13350*/  FADD.FTZ R189, R204, R189 ;  /* 0x000000bdccbd7221 */ /* 0x000fe20000010000 */
[----:B------:R-:W1:Y:S01]  /*13360*/  LDSM.16.MT88.4 R148, [R214+0x9c00] ;  /* 0x009c0000d694783b */ /* 0x000e620000004200 */
[----:B------:R-:W-:Y:S01]  /*13370*/  SHF.R.U32.HI R41, RZ, 0x8, R41 ;  /* 0x00000008ff297819 */ /* 0x000fe20000011629 */
[----:B------:R-:W-:Y:S01]  /*13380*/  FADD.FTZ R192, R203, R192 ;  /* 0x000000c0cbc07221 */ /* 0x000fe20000010000 */
[----:B------:R-:W-:Y:S01]  /*13390*/  PRMT R139, R139, 0x5410, R40 ;  /* 0x000054108b8b7816 */ /* 0x000fe20000000028 */
[----:B------:R-:W-:Y:S01]  /*133a0*/  FADD.FTZ R189, R64, R189 ;  /* 0x000000bd40bd7221 */ /* 0x000fe20000010000 */
[----:B------:R-:W-:Y:S01]  /*133b0*/  PRMT R138, R138, 0x5410, R41 ;  /* 0x000054108a8a7816 */ /* 0x000fe20000000029 */
[----:B------:R-:W-:Y:S01]  /*133c0*/  FADD.FTZ R192, R66, R192 ;  /* 0x000000c042c07221 */ /* 0x000fe20000010000 */
[--C-:B------:R-:W-:Y:S01]  /*133d0*/  HSET2.LE.AND R134, R134, R226.reuse, PT ;  /* 0x000000e286867233 */ /* 0x100fe20003803000 */
[----:B------:R-:W2:Y:S01]  /*133e0*/  LDSM.16.MT88.4 R40, [R212+0x9c00] ;  /* 0x009c0000d428783b */ /* 0x000ea20000004200 */
[--C-:B------:R-:W-:Y:S01]  /*133f0*/  HSET2.LE.AND R135, R135, R226.reuse, PT ;  /* 0x000000e287877233 */ /* 0x100fe20003803000 */
[----:B------:R-:W-:Y:S01]  /*13400*/  FADD.FTZ R232, R65, R189 ;  /* 0x000000bd41e87221 */ /* 0x000fe20000010000 */
[--C-:B------:R-:W-:Y:S01]  /*13410*/  HSET2.LE.AND R132, R132, R226.reuse, PT ;  /* 0x000000e284847233 */ /* 0x100fe20003803000 */
[----:B------:R-:W-:Y:S01]  /*13420*/  FADD.FTZ R231, R67, R192 ;  /* 0x000000c043e77221 */ /* 0x000fe20000010000 */
[--C-:B------:R-:W-:Y:S01]  /*13430*/  HSET2.LE.AND R133, R133, R226.reuse, PT ;  /* 0x000000e285857233 */ /* 0x100fe20003803000 */
[----:B------:R-:W-:Y:S01]  /*13440*/  IMAD.MOV.U32 R2, RZ, RZ, R166 ;  /* 0x000000ffff027224 */ /* 0x000fe200078e00a6 */
[----:B------:R-:W-:Y:S02]  /*13450*/  F2FP.BF16.F32.PACK_AB R53, R204, R252 ;  /* 0x000000fccc35723e */ /* 0x000fe400000010ff */
[----:B------:R-:W-:Y:S02]  /*13460*/  F2FP.BF16.F32.PACK_AB R52, R203, R159 ;  /* 0x0000009fcb34723e */ /* 0x000fe400000010ff */
[----:B------:R-:W-:Y:S02]  /*13470*/  LOP3.LUT R134, R134, R61, RZ, 0xc0, !PT ;  /* 0x0000003d86867212 */ /* 0x000fe400078ec0ff */
[----:B------:R-:W-:Y:S02]  /*13480*/  LOP3.LUT R135, R135, R60, RZ, 0xc0, !PT ;  /* 0x0000003c87877212 */ /* 0x000fe400078ec0ff */
[----:B------:R-:W-:Y:S02]  /*13490*/  LOP3.LUT R132, R132, R53, RZ, 0xc0, !PT ;  /* 0x0000003584847212 */ /* 0x000fe400078ec0ff */
[--C-:B------:R-:W-:Y:S02]  /*134a0*/  HSET2.LE.AND R38, R136, R226.reuse, PT ;  /* 0x000000e288267233 */ /* 0x100fe40003803000 */
[--C-:B------:R-:W-:Y:S02]  /*134b0*/  HSET2.LE.AND R36, R138, R226.reuse, PT ;  /* 0x000000e28a247233 */ /* 0x100fe40003803000 */
[--C-:B------:R-:W-:Y:S02]  /*134c0*/  HSET2.LE.AND R37, R139, R226.reuse, PT ;  /* 0x000000e28b257233 */ /* 0x100fe40003803000 */
[----:B------:R-:W-:Y:S02]  /*134d0*/  LOP3.LUT R133, R133, R52, RZ, 0xc0, !PT ;  /* 0x0000003485857212 */ /* 0x000fe400078ec0ff */
[----:B------:R-:W-:Y:S02]  /*134e0*/  F2FP.BF16.F32.PACK_AB R61, R162, R158 ;  /* 0x0000009ea23d723e */ /* 0x000fe400000010ff */
[----:B------:R-:W-:Y:S02]  /*134f0*/  F2FP.BF16.F32.PACK_AB R60, R161, R160 ;  /* 0x000000a0a13c723e */ /* 0x000fe400000010ff */
[----:B------:R-:W-:Y:S02]  /*13500*/  F2FP.BF16.F32.PACK_AB R53, R202, R63 ;  /* 0x0000003fca35723e */ /* 0x000fe400000010ff */
[----:B------:R-:W-:Y:S02]  /*13510*/  HSET2.LE.AND R39, R137, R226, PT ;  /* 0x000000e289277233 */ /* 0x000fe40003803000 */
[----:B------:R-:W-:Y:S02]  /*13520*/  F2FP.BF16.F32.PACK_AB R52, R201, R62 ;  /* 0x0000003ec934723e */ /* 0x000fe400000010ff */
[----:B------:R-:W-:Y:S01]  /*13530*/  LOP3.LUT R36, R36, R61, RZ, 0xc0, !PT ;  /* 0x0000003d24247212 */ /* 0x000fe200078ec0ff */
[----:B------:R-:W-:Y:S01]  /*13540*/  IMAD.MOV.U32 R61, RZ, RZ, R161 ;  /* 0x000000ffff3d7224 */ /* 0x000fe200078e00a1 */
[----:B------:R-:W-:Y:S01]  /*13550*/  LOP3.LUT R37, R37, R60, RZ, 0xc0, !PT ;  /* 0x0000003c25257212 */ /* 0x000fe200078ec0ff */
[----:B------:R-:W-:Y:S01]  /*13560*/  IMAD.MOV.U32 R60, RZ, RZ, R162 ;  /* 0x000000ffff3c7224 */ /* 0x000fe200078e00a2 */
[----:B------:R-:W-:Y:S01]  /*13570*/  LOP3.LUT R38, R38, R53, RZ, 0xc0, !PT ;  /* 0x0000003526267212 */ /* 0x000fe200078ec0ff */
[----:B------:R-:W-:Y:S01]  /*13580*/  IMAD.MOV.U32 R53, RZ, RZ, R160 ;  /* 0x000000ffff357224 */ /* 0x000fe200078e00a0 */
[----:B------:R-:W-:Y:S01]  /*13590*/  LOP3.LUT R39, R39, R52, RZ, 0xc0, !PT ;  /* 0x0000003427277212 */ /* 0x000fe200078ec0ff */
[-C--:B-1----:R-:W-:Y:S01]  /*135a0*/  HMMA.16816.F32.BF16 R160, R132, R148.reuse, R4 ;  /* 0x0000009484a0723c */ /* 0x082fe20000041804 */
[----:B------:R-:W1:Y:S04]  /*135b0*/  LDSM.16.MT88.4 R4, [R212+0xbc00] ;  /* 0x00bc0000d404783b */ /* 0x000e680000004200 */
[----:B------:R-:W-:Y:S02]  /*135c0*/  IMAD.MOV.U32 R52, RZ, RZ, R158 ;  /* 0x000000ffff347224 */ /* 0x000fe400078e009e */
        /* <DEDUP_REMOVED lines=34> */
.L_x_408:
[----:B------:R-:W1:Y:S01]  /*137f0*/  SHFL.BFLY PT, R4, R230, 0x2, 0x1f ;  /* 0x0c401f00e6047f89 */ /* 0x000e6200000e0000 */
[----:B------:R-:W-:Y:S01]  /*13800*/  ULDC UR4, c[0x0][0x38c] ;  /* 0x0000e30000047ab9 */ /* 0x000fe20000000800 */
[----:B------:R-:W-:Y:S01]  /*13810*/  MOV R6, 0x3f800000 ;  /* 0x3f80000000067802 */ /* 0x000fe20000000f00 */
[----:B------:R-:W-:Y:S01]  /*13820*/  UMOV UR5, 0x400 ;  /* 0x0000040000057882 */ /* 0x000fe20000000000 */
[----:B------:R-:W2:Y:S01]  /*13830*/  SHFL.BFLY PT, R0, R232, 0x2, 0x1f ;  /* 0x0c401f00e8007f89 */ /* 0x000ea200000e0000 */
[----:B------:R-:W-:Y:S01]  /*13840*/  MOV R8, 0x3f800000 ;  /* 0x3f80000000087802 */ /* 0x000fe20000000f00 */
[----:B------:R-:W-:Y:S02]  /*13850*/  UISETP.NE.AND UP0, UPT, UR28, -0x1, UPT ;  /* 0xffffffff1c00788c */ /* 0x000fe4000bf05270 */
[----:B------:R-:W3:Y:S04]  /*13860*/  SHFL.BFLY PT, R2, R231, 0x2, 0x1f ;  /* 0x0c401f00e7027f89 */ /* 0x000ee800000e0000 */
[----:B------:R-:W4:Y:S01]  /*13870*/  SHFL.BFLY PT, R3, R227, 0x2, 0x1f ;  /* 0x0c401f00e3037f89 */ /* 0x000f2200000e0000 */
[----:B------:R-:W4:Y:S01]  /*13880*/  S2R R9, SR_TID.X ;  /* 0x0000000000097919 */ /* 0x000f220000002100 */
[----:B-1----:R-:W-:Y:S01]  /*13890*/  FADD.FTZ R4, R4, R230 ;  /* 0x000000e604047221 */ /* 0x002fe20000010000 */
[----:B--2---:R-:W-:-:S04]  /*138a0*/  FADD.FTZ R0, R0, R232 ;  /* 0x000000e800007221 */ /* 0x004fc80000010000 */
[----:B------:R-:W1:Y:S01]  /*138b0*/  SHFL.BFLY PT, R7, R4, 0x1, 0x1f ;  /* 0x0c201f0004077f89 */ /* 0x000e6200000e0000 */
[----:B---3--:R-:W-:-:S03]  /*138c0*/  FADD.FTZ R231, R2, R231 ;  /* 0x000000e702e77221 */ /* 0x008fc60000010000 */
[----:B------:R-:W2:Y:S01]  /*138d0*/  SHFL.BFLY PT, R5, R0, 0x1, 0x1f ;  /* 0x0c201f0000057f89 */ /* 0x000ea200000e0000 */
[----:B----4-:R-:W-:-:S03]  /*138e0*/  FADD.FTZ R227, R3, R227 ;  /* 0x000000e303e37221 */ /* 0x010fc60000010000 */
[----:B------:R-:W3:Y:S04]  /*138f0*/  SHFL.BFLY PT, R2, R231, 0x1, 0x1f ;  /* 0x0c201f00e7027f89 */ /* 0x000ee800000e0000 */
[----:B------:R-:W4:Y:S01]  /*13900*/  SHFL.BFLY PT, R3, R227, 0x1, 0x1f ;  /* 0x0c201f00e3037f89 */ /* 0x000f2200000e0000 */
[----:B-1----:R-:W-:Y:S01]  /*13910*/  FADD.FTZ R4, R4, R7 ;  /* 0x0000000704047221 */ /* 0x002fe20000010000 */
[----:B------:R-:W-:Y:S01]  /*13920*/  MOV R7, 0x3f800000 ;  /* 0x3f80000000077802 */ /* 0x000fe20000000f00 */
[----:B--2---:R-:W-:-:S03]  /*13930*/  FADD.FTZ R0, R0, R5 ;  /* 0x0000000500007221 */ /* 0x004fc60000010000 */
[----:B------:R-:W-:Y:S02]  /*13940*/  FSETP.NE.FTZ.AND P2, PT, R4, RZ, PT ;  /* 0x000000ff0400720b */ /* 0x000fe40003f55000 */
[----:B------:R-:W-:Y:S01]  /*13950*/  MOV R5, 0x3f800000 ;  /* 0x3f80000000057802 */ /* 0x000fe20000000f00 */
[----:B---3--:R-:W-:Y:S01]  /*13960*/  FADD.FTZ R2, R231, R2 ;  /* 0x00000002e7027221 */ /* 0x008fe20000010000 */
[----:B------:R-:W-:Y:S01]  /*13970*/  FSETP.NE.FTZ.AND P4, PT, R0, RZ, PT ;  /* 0x000000ff0000720b */ /* 0x000fe20003f95000 */
[----:B----4-:R-:W-:-:S03]  /*13980*/  FADD.FTZ R3, R227, R3 ;  /* 0x00000003e3037221 */ /* 0x010fc60000010000 */
[----:B------:R-:W-:Y:S02]  /*13990*/  FSETP.NE.FTZ.AND P3, PT, R2, RZ, PT ;  /* 0x000000ff0200720b */ /* 0x000fe40003f75000 */
[----:B------:R-:W-:-:S03]  /*139a0*/  FSETP.NE.FTZ.AND P1, PT, R3, RZ, PT ;  /* 0x000000ff0300720b */ /* 0x000fc60003f35000 */
[----:B------:R-:W1:Y:S08]  /*139b0*/  @P2 MUFU.RCP R7, R4 ;  /* 0x0000000400072308 */ /* 0x000e700000001000 */
[----:B------:R-:W2:Y:S08]  /*139c0*/  @P4 MUFU.RCP R6, R0 ;  /* 0x0000000000064308 */ /* 0x000eb00000001000 */
[----:B------:R-:W3:Y:S01]  /*139d0*/  @P3 MUFU.RCP R5, R2 ;  /* 0x0000000200053308 */ /* 0x000ee20000001000 */
        /* <DEDUP_REMOVED lines=26> */
[----:B------:R-:W1:Y:S01]  /*13b80*/  @P1 MUFU.RCP R8, R3 ;  /* 0x0000000300081308 */ /* 0x000e620000001000 */
[----:B--2---:R-:W-:Y:S01]  /*13b90*/  FMUL.FTZ R6, R6, UR4 ;  /* 0x0000000406067c20 */ /* 0x004fe20008410000 */
[----:B---3--:R-:W-:Y:S01]  /*13ba0*/  FMUL.FTZ R5, R5, UR4 ;  /* 0x0000000405057c20 */ /* 0x008fe20008410000 */
[----:B------:R-:W-:-:S02]  /*13bb0*/  LEA.HI R10, R7, R9, RZ, 0x2 ;  /* 0x00000009070a7211 */ /* 0x000fc400078f10ff */
[----:B------:R-:W-:Y:S01]  /*13bc0*/  LEA.HI R7, R7, R9, RZ, 0x5 ;  /* 0x0000000907077211 */ /* 0x000fe200078f28ff */
[C---:B------:R-:W-:Y:S01]  /*13bd0*/  FMUL.FTZ R160, R6.reuse, R160 ;  /* 0x000000a006a07220 */ /* 0x040fe20000410000 */
[----:B------:R-:W-:Y:S01]  /*13be0*/  SHF.R.S32.HI R11, RZ, 0x2, R10 ;  /* 0x00000002ff0b7819 */ /* 0x000fe2000001140a */
[----:B------:R-:W-:Y:S01]  /*13bf0*/  FMUL.FTZ R161, R6, R161 ;  /* 0x000000a106a17220 */ /* 0x000fe20000410000 */
        /* <DEDUP_REMOVED lines=8> */
[----:B-1----:R-:W-:Y:S01]  /*13c80*/  FMUL.FTZ R8, R8, UR4 ;  /* 0x0000000408087c20 */ /* 0x002fe20008410000 */
[----:B------:R-:W1:Y:S01]  /*13c90*/  S2UR UR4, SR_CgaCtaId ;  /* 0x00000000000479c3 */ /* 0x000e620000008800 */
[----:B------:R-:W-:Y:S01]  /*13ca0*/  LOP3.LUT R12, R12, 0xfffffff8, RZ, 0xc0, !PT ;  /* 0xfffffff80c0c7812 */ /* 0x000fe200078ec0ff */
[----:B------:R-:W-:Y:S01]  /*13cb0*/  FMUL.FTZ R150, R5, R150 ;  /* 0x0000009605967220 */ /* 0x000fe20000410000 */
[----:B------:R-:W-:Y:S01]  /*13cc0*/  IADD3 R13, -R13, R9, RZ ;  /* 0x000000090d0d7210 */ /* 0x000fe20007ffe1ff */
[----:B------:R-:W-:Y:S01]  /*13cd0*/  FMUL.FTZ R151, R5, R151 ;  /* 0x0000009705977220 */ /* 0x000fe20000410000 */
[----:B------:R-:W-:Y:S01]  /*13ce0*/  IADD3 R12, R11, -R12, RZ ;  /* 0x8000000c0b0c7210 */ /* 0x000fe20007ffe0ff */
[----:B------:R-:W-:Y:S01]  /*13cf0*/  FMUL.FTZ R158, R8, R158 ;  /* 0x0000009e089e7220 */ /* 0x000fe20000410000 */
[----:B------:R-:W-:Y:S01]  /*13d00*/  LEA R13, R10, R13, 0x8 ;  /* 0x0000000d0a0d7211 */ /* 0x000fe200078e40ff */
[----:B------:R-:W-:Y:S01]  /*13d10*/  FMUL.FTZ R159, R8, R159 ;  /* 0x0000009f089f7220 */ /* 0x000fe20000410000 */
[----:B------:R-:W-:Y:S01]  /*13d20*/  LEA.HI R11, R12, R12, RZ, 0x1 ;  /* 0x0000000c0c0b7211 */ /* 0x000fe200078f08ff */
[C---:B------:R-:W-:Y:S01]  /*13d30*/  FMUL.FTZ R154, R8.reuse, R154 ;  /* 0x0000009a089a7220 */ /* 0x040fe20000410000 */
[----:B------:R-:W-:Y:S01]  /*13d40*/  FMUL.FTZ R155, R8, R155 ;  /* 0x0000009b089b7220 */ /* 0x000fe20000410000 */
[C---:B------:R-:W-:Y:S01]  /*13d50*/  FMUL.FTZ R68, R6.reuse, R68 ;  /* 0x0000004406447220 */ /* 0x040fe20000410000 */
[----:B------:R-:W-:Y:S01]  /*13d60*/  LOP3.LUT R14, R11, 0x3fffffe, RZ, 0xc0, !PT ;  /* 0x03fffffe0b0e7812 */ /* 0x000fe200078ec0ff */
[----:B------:R-:W-:Y:S01]  /*13d70*/  FMUL.FTZ R69, R6, R69 ;  /* 0x0000004506457220 */ /* 0x000fe20000410000 */
[----:B------:R-:W-:Y:S01]  /*13d80*/  SHF.R.S32.HI R11, RZ, 0x1, R11 ;  /* 0x00000001ff0b7819 */ /* 0x000fe2000001140b */
[C---:B------:R-:W-:Y:S01]  /*13d90*/  FMUL.FTZ R70, R5.reuse, R70 ;  /* 0x0000004605467220 */ /* 0x040fe20000410000 */
[----:B------:R-:W-:Y:S01]  /*13da0*/  IADD3 R14, R12, -R14, RZ ;  /* 0x8000000e0c0e7210 */ /* 0x000fe20007ffe0ff */
[----:B------:R-:W-:Y:S01]  /*13db0*/  FMUL.FTZ R71, R5, R71 ;  /* 0x0000004705477220 */ /* 0x000fe20000410000 */
[C---:B------:R-:W-:Y:S01]  /*13dc0*/  SHF.L.U32 R12, R11.reuse, 0x6, RZ ;  /* 0x000000060b0c7819 */ /* 0x040fe200000006ff */
[----:B------:R-:W-:Y:S01]  /*13dd0*/  FMUL.FTZ R80, R6, R80 ;  /* 0x0000005006507220 */ /* 0x000fe20000410000 */
[----:B------:R-:W-:Y:S01]  /*13de0*/  LEA R13, R14, R13, 0x4 ;  /* 0x0000000d0e0d7211 */ /* 0x000fe200078e20ff */
[----:B------:R-:W-:Y:S01]  /*13df0*/  FMUL.FTZ R81, R6, R81 ;  /* 0x0000005106517220 */ /* 0x000fe20000410000 */
[----:B------:R-:W-:Y:S01]  /*13e00*/  LOP3.LUT R12, R12, 0xc0, RZ, 0xc0, !PT ;  /* 0x000000c00c0c7812 */ /* 0x000fe200078ec0ff */
[----:B-1----:R-:W-:Y:S01]  /*13e10*/  ULEA UR4, UR4, UR5, 0x18 ;  /* 0x0000000504047291 */ /* 0x002fe2000f8ec03f */
[----:B------:R-:W-:Y:S01]  /*13e20*/  LOP3.LUT R14, R11, 0x1, RZ, 0xc0, !PT ;  /* 0x000000010b0e7812 */ /* 0x000fe200078ec0ff */
[C---:B------:R-:W-:Y:S01]  /*13e30*/  FMUL.FTZ R82, R5.reuse, R82 ;  /* 0x0000005205527220 */ /* 0x040fe20000410000 */
[----:B------:R-:W-:Y:S01]  /*13e40*/  LEA.HI R12, R12, R12, RZ, 0x1d ;  /* 0x0000000c0c0c7211 */ /* 0x000fe200078fe8ff */
[----:B------:R-:W-:Y:S01]  /*13e50*/  FMUL.FTZ R83, R5, R83 ;  /* 0x0000005305537220 */ /* 0x000fe20000410000 */
[----:B------:R-:W-:Y:S01]  /*13e60*/  ISETP.NE.U32.AND P5, PT, R14, 0x1, PT ;  /* 0x000000010e00780c */ /* 0x000fe20003fa5070 */
[C---:B------:R-:W-:Y:S01]  /*13e70*/  FMUL.FTZ R74, R8.reuse, R74 ;  /* 0x0000004a084a7220 */ /* 0x040fe20000410000 */
[----:B------:R-:W-:Y:S01]  /*13e80*/  LEA R12, R13, R12, 0x1 ;  /* 0x0000000c0d0c7211 */ /* 0x000fe200078e08ff */
[C---:B------:R-:W-:Y:S01]  /*13e90*/  FMUL.FTZ R75, R8.reuse, R75 ;  /* 0x0000004b084b7220 */ /* 0x040fe20000410000 */
[----:B------:R-:W-:Y:S01]  /*13ea0*/  LOP3.LUT P0, RZ, R11, 0x2, RZ, 0xc0, !PT ;  /* 0x000000020bff7812 */ /* 0x000fe2000780c0ff */
[----:B------:R-:W-:Y:S01]  /*13eb0*/  FMUL.FTZ R78, R8, R78 ;  /* 0x0000004e084e7220 */ /* 0x000fe20000410000 */
[----:B------:R-:W-:Y:S01]  /*13ec0*/  LEA R12, R12, UR4, 0x1 ;  /* 0x000000040c0c7c11 */ /* 0x000fe2000f8e08ff */
[----:B------:R-:W-:Y:S01]  /*13ed0*/  FMUL.FTZ R79, R8, R79 ;  /* 0x0000004f084f7220 */ /* 0x000fe20000410000 */
[----:B------:R-:W-:Y:S01]  /*13ee0*/  MOV R11, 0x20 ;  /* 0x00000020000b7802 */ /* 0x000fe20000000f00 */
[C---:B------:R-:W-:Y:S01]  /*13ef0*/  FMUL.FTZ R84, R6.reuse, R84 ;  /* 0x0000005406547220 */ /* 0x040fe20000410000 */
[----:B------:R-:W-:Y:S01]  /*13f00*/  F2FP.BF16.F32.PACK_AB R160, R161, R160 ;  /* 0x000000a0a1a0723e */ /* 0x000fe200000010ff */
[----:B------:R-:W-:Y:S01]  /*13f10*/  FMUL.FTZ R85, R6, R85 ;  /* 0x0000005506557220 */ /* 0x000fe20000410000 */
[----:B------:R-:W-:Y:S01]  /*13f20*/  F2FP.BF16.F32.PACK_AB R162, R163, R162 ;  /* 0x000000a2a3a2723e */ /* 0x000fe200000010ff */
[C---:B------:R-:W-:Y:S01]  /*13f30*/  FMUL.FTZ R86, R5.reuse, R86 ;  /* 0x0000005605567220 */ /* 0x040fe20000410000 */
[----:B------:R-:W-:Y:S01]  /*13f40*/  IADD3 R13, R12, -0x10, RZ ;  /* 0xfffffff00c0d7810 */ /* 0x000fe20007ffe0ff */
[----:B------:R-:W-:Y:S01]  /*13f50*/  FMUL.FTZ R87, R5, R87 ;  /* 0x0000005705577220 */ /* 0x000fe20000410000 */
[----:B------:R-:W-:Y:S01]  /*13f60*/  SEL R11, R11, 0xffffffe0, !P0 ;  /* 0xffffffe00b0b7807 */ /* 0x000fe20004000000 */
[C---:B------:R-:W-:Y:S01]  /*13f70*/  FMUL.FTZ R96, R6.reuse, R96 ;  /* 0x0000006006607220 */ /* 0x040fe20000410000 */
[----:B------:R-:W-:Y:S01]  /*13f80*/  F2FP.BF16.F32.PACK_AB R148, R149, R148 ;  /* 0x000000949594723e */ /* 0x000fe200000010ff */
[----:B------:R-:W-:Y:S01]  /*13f90*/  FMUL.FTZ R97, R6, R97 ;  /* 0x0000006106617220 */ /* 0x000fe20000410000 */
[----:B------:R-:W-:Y:S01]  /*13fa0*/  F2FP.BF16.F32.PACK_AB R150, R151, R150 ;  /* 0x000000969796723e */ /* 0x000fe200000010ff */
[C---:B------:R-:W-:Y:S01]  /*13fb0*/  FMUL.FTZ R98, R5.reuse, R98 ;  /* 0x0000006205627220 */ /* 0x040fe20000410000 */
[----:B------:R-:W-:Y:S01]  /*13fc0*/  @P5 IADD3 R13, R12, 0x10, RZ ;  /* 0x000000100c0d5810 */ /* 0x000fe20007ffe0ff */
[----:B------:R-:W-:Y:S01]  /*13fd0*/  FMUL.FTZ R99, R5, R99 ;  /* 0x0000006305637220 */ /* 0x000fe20000410000 */
[----:B------:R-:W-:Y:S01]  /*13fe0*/  F2FP.BF16.F32.PACK_AB R156, R157, R156 ;  /* 0x0000009c9d9c723e */ /* 0x000fe200000010ff */
[C---:B------:R-:W-:Y:S01]  /*13ff0*/  FMUL.FTZ R90, R8.reuse, R90 ;  /* 0x0000005a085a7220 */ /* 0x040fe20000410000 */
[----:B------:R-:W-:Y:S01]  /*14000*/  F2FP.BF16.F32.PACK_AB R158, R159, R158 ;  /* 0x0000009e9f9e723e */ /* 0x000fe200000010ff */
[C---:B------:R-:W-:Y:S01]  /*14010*/  FMUL.FTZ R91, R8.reuse, R91 ;  /* 0x0000005b085b7220 */ /* 0x040fe20000410000 */
[----:B------:R-:W-:Y:S01]  /*14020*/  F2FP.BF16.F32.PACK_AB R152, R153, R152 ;  /* 0x000000989998723e */ /* 0x000fe200000010ff */
[----:B------:R1:W-:Y:S01]  /*14030*/  STS [R12], R160 ;  /* 0x000000a00c007388 */ /* 0x0003e20000000800 */
[----:B------:R-:W-:Y:S01]  /*14040*/  F2FP.BF16.F32.PACK_AB R154, R155, R154 ;  /* 0x0000009a9b9a723e */ /* 0x000fe200000010ff */
[C---:B------:R-:W-:Y:S01]  /*14050*/  FMUL.FTZ R94, R8.reuse, R94 ;  /* 0x0000005e085e7220 */ /* 0x040fe20000410000 */
[----:B------:R-:W-:Y:S01]  /*14060*/  F2FP.BF16.F32.PACK_AB R68, R69, R68 ;  /* 0x000000444544723e */ /* 0x000fe200000010ff */
[----:B------:R1:W-:Y:S01]  /*14070*/  STS [R12+0x200], R162 ;  /* 0x000200a20c007388 */ /* 0x0003e20000000800 */
[----:B------:R-:W-:Y:S01]  /*14080*/  F2FP.BF16.F32.PACK_AB R70, R71, R70 ;  /* 0x000000464746723e */ /* 0x000fe200000010ff */
[----:B------:R-:W-:Y:S01]  /*14090*/  FMUL.FTZ R95, R8, R95 ;  /* 0x0000005f085f7220 */ /* 0x000fe20000410000 */
[----:B------:R-:W-:Y:S01]  /*140a0*/  IADD3 R14, R12, R11, RZ ;  /* 0x0000000b0c0e7210 */ /* 0x000fe20007ffe0ff */
[----:B------:R1:W-:Y:S01]  /*140b0*/  STS [R13], R148 ;  /* 0x000000940d007388 */ /* 0x0003e20000000800 */
[----:B------:R-:W-:Y:S01]  /*140c0*/  F2FP.BF16.F32.PACK_AB R80, R81, R80 ;  /* 0x000000505150723e */ /* 0x000fe200000010ff */
[C---:B------:R-:W-:Y:S01]  /*140d0*/  FMUL.FTZ R144, R6.reuse, R144 ;  /* 0x0000009006907220 */ /* 0x040fe20000410000 */
[----:B------:R-:W-:Y:S01]  /*140e0*/  F2FP.BF16.F32.PACK_AB R82, R83, R82 ;  /* 0x000000525352723e */ /* 0x000fe200000010ff */
[----:B------:R1:W-:Y:S01]  /*140f0*/  STS [R13+0x200], R150 ;  /* 0x000200960d007388 */ /* 0x0003e20000000800 */
[----:B------:R-:W-:Y:S01]  /*14100*/  IADD3 R11, R11, R13, RZ ;  /* 0x0000000d0b0b7210 */ /* 0x000fe20007ffe0ff */
[C---:B------:R-:W-:Y:S01]  /*14110*/  FMUL.FTZ R145, R6.reuse, R145 ;  /* 0x0000009106917220 */ /* 0x040fe20000410000 */
[----:B------:R-:W-:Y:S01]  /*14120*/  F2FP.BF16.F32.PACK_AB R72, R73, R72 ;  /* 0x000000484948723e */ /* 0x000fe200000010ff */
[----:B------:R-:W-:Y:S01]  /*14130*/  FMUL.FTZ R146, R5, R146 ;  /* 0x0000009205927220 */ /* 0x000fe20000410000 */
[----:B------:R-:W-:Y:S01]  /*14140*/  F2FP.BF16.F32.PACK_AB R74, R75, R74 ;  /* 0x0000004a4b4a723e */ /* 0x000fe200000010ff */
[----:B------:R-:W-:Y:S01]  /*14150*/  FMUL.FTZ R147, R5, R147 ;  /* 0x0000009305937220 */ /* 0x000fe20000410000 */
[----:B------:R-:W-:Y:S01]  /*14160*/  F2FP.BF16.F32.PACK_AB R76, R77, R76 ;  /* 0x0000004c4d4c723e */ /* 0x000fe200000010ff */
[----:B------:R1:W-:Y:S01]  /*14170*/  STS [R12+0x1000], R156 ;  /* 0x0010009c0c007388 */ /* 0x0003e20000000800 */
[----:B------:R-:W-:Y:S01]  /*14180*/  F2FP.BF16.F32.PACK_AB R78, R79, R78 ;  /* 0x0000004e4f4e723e */ /* 0x000fe200000010ff */
[C---:B------:R-:W-:Y:S01]  /*14190*/  FMUL.FTZ R104, R6.reuse, R104 ;  /* 0x0000006806687220 */ /* 0x040fe20000410000 */
[----:B------:R-:W-:Y:S01]  /*141a0*/  FMUL.FTZ R105, R6, R105 ;  /* 0x0000006906697220 */ /* 0x000fe20000410000 */
[----:B------:R1:W-:Y:S01]  /*141b0*/  STS [R12+0x1200], R158 ;  /* 0x0012009e0c007388 */ /* 0x0003e20000000800 */
[C---:B------:R-:W-:Y:S01]  /*141c0*/  FMUL.FTZ R106, R5.reuse, R106 ;  /* 0x0000006a056a7220 */ /* 0x040fe20000410000 */
[----:B------:R-:W-:Y:S01]  /*141d0*/  FMUL.FTZ R107, R5, R107 ;  /* 0x0000006b056b7220 */ /* 0x000fe20000410000 */
[----:B------:R-:W-:Y:S01]  /*141e0*/  F2FP.BF16.F32.PACK_AB R84, R85, R84 ;  /* 0x000000545554723e */ /* 0x000fe200000010ff */
[----:B------:R1:W-:Y:S01]  /*141f0*/  STS [R13+0x1000], R152 ;  /* 0x001000980d007388 */ /* 0x0003e20000000800 */
[----:B------:R-:W-:Y:S01]  /*14200*/  F2FP.BF16.F32.PACK_AB R86, R87, R86 ;  /* 0x000000565756723e */ /* 0x000fe200000010ff */
[C---:B------:R-:W-:Y:S01]  /*14210*/  FMUL.FTZ R142, R8.reuse, R142 ;  /* 0x0000008e088e7220 */ /* 0x040fe20000410000 */
[C---:B------:R-:W-:Y:S01]  /*14220*/  FMUL.FTZ R143, R8.reuse, R143 ;  /* 0x0000008f088f7220 */ /* 0x040fe20000410000 */
[----:B------:R1:W-:Y:S01]  /*14230*/  STS [R13+0x1200], R154 ;  /* 0x0012009a0d007388 */ /* 0x0003e20000000800 */
[----:B------:R-:W-:Y:S01]  /*14240*/  F2FP.BF16.F32.PACK_AB R96, R97, R96 ;  /* 0x000000606160723e */ /* 0x000fe200000010ff */
[C---:B------:R-:W-:Y:S01]  /*14250*/  FMUL.FTZ R102, R8.reuse, R102 ;  /* 0x0000006608667220 */ /* 0x040fe20000410000 */
[----:B------:R-:W-:Y:S01]  /*14260*/  F2FP.BF16.F32.PACK_AB R98, R99, R98 ;  /* 0x000000626362723e */ /* 0x000fe200000010ff */
[----:B------:R1:W-:Y:S01]  /*14270*/  STS [R14], R68 ;  /* 0x000000440e007388 */ /* 0x0003e20000000800 */
[----:B------:R-:W-:Y:S01]  /*14280*/  FMUL.FTZ R103, R8, R103 ;  /* 0x0000006708677220 */ /* 0x000fe20000410000 */
[----:B------:R-:W-:Y:S01]  /*14290*/  F2FP.BF16.F32.PACK_AB R88, R89, R88 ;  /* 0x000000585958723e */ /* 0x000fe200000010ff */
[C---:B------:R-:W-:Y:S01]  /*142a0*/  FMUL.FTZ R108, R6.reuse, R108 ;  /* 0x0000006c066c7220 */ /* 0x040fe20000410000 */
[----:B------:R1:W-:Y:S01]  /*142b0*/  STS [R14+0x200], R70 ;  /* 0x000200460e007388 */ /* 0x0003e20000000800 */
[----:B------:R-:W-:Y:S01]  /*142c0*/  F2FP.BF16.F32.PACK_AB R90, R91, R90 ;  /* 0x0000005a5b5a723e */ /* 0x000fe200000010ff */
[C---:B------:R-:W-:Y:S01]  /*142d0*/  FMUL.FTZ R109, R6.reuse, R109 ;  /* 0x0000006d066d7220 */ /* 0x040fe20000410000 */
[C---:B------:R-:W-:Y:S01]  /*142e0*/  FMUL.FTZ R110, R5.reuse, R110 ;  /* 0x0000006e056e7220 */ /* 0x040fe20000410000 */
[----:B------:R1:W-:Y:S01]  /*142f0*/  STS [R11], R80 ;  /* 0x000000500b007388 */ /* 0x0003e20000000800 */
[----:B------:R-:W-:Y:S01]  /*14300*/  FMUL.FTZ R111, R5, R111 ;  /* 0x0000006f056f7220 */ /* 0x000fe20000410000 */
[----:B------:R-:W-:Y:S01]  /*14310*/  F2FP.BF16.F32.PACK_AB R92, R93, R92 ;  /* 0x0000005c5d5c723e */ /* 0x000fe200000010ff */
[C---:B------:R-:W-:Y:S01]  /*14320*/  FMUL.FTZ R120, R6.reuse, R120 ;  /* 0x0000007806787220 */ /* 0x040fe20000410000 */
[----:B------:R1:W-:Y:S01]  /*14330*/  STS [R11+0x200], R82 ;  /* 0x000200520b007388 */ /* 0x0003e20000000800 */
[----:B------:R-:W-:Y:S01]  /*14340*/  F2FP.BF16.F32.PACK_AB R94, R95, R94 ;  /* 0x0000005e5f5e723e */ /* 0x000fe200000010ff */
[C---:B------:R-:W-:Y:S01]  /*14350*/  FMUL.FTZ R121, R6.reuse, R121 ;  /* 0x0000007906797220 */ /* 0x040fe20000410000 */
[----:B------:R-:W-:Y:S01]  /*14360*/  F2FP.BF16.F32.PACK_AB R144, R145, R144 ;  /* 0x000000909190723e */ /* 0x000fe200000010ff */
[----:B------:R1:W-:Y:S01]  /*14370*/  STS [R14+0x1000], R72 ;  /* 0x001000480e007388 */ /* 0x0003e20000000800 */
[----:B------:R-:W-:Y:S01]  /*14380*/  F2FP.BF16.F32.PACK_AB R146, R147, R146 ;  /* 0x000000929392723e */ /* 0x000fe200000010ff */
[----:B------:R-:W-:Y:S01]  /*14390*/  @UP0 ULDC.64 UR4, c[0x0][0x298] ;  /* 0x0000a60000040ab9 */ /* 0x000fe20000000a00 */
[----:B------:R-:W-:Y:S01]  /*143a0*/  F2FP.BF16.F32.PACK_AB R104, R105, R104 ;  /* 0x000000686968723e */ /* 0x000fe200000010ff */
[----:B------:R1:W-:Y:S01]  /*143b0*/  STS [R14+0x1200], R74 ;  /* 0x0012004a0e007388 */ /* 0x0003e20000000800 */
[----:B------:R-:W-:Y:S01]  /*143c0*/  F2FP.BF16.F32.PACK_AB R106, R107, R106 ;  /* 0x0000006a6b6a723e */ /* 0x000fe200000010ff */
[----:B------:R-:W-:Y:S01]  /*143d0*/  @UP0 UIMAD.WIDE.U32 UR8, UR28, UR4, URZ ;  /* 0x000000041c0802a5 */ /* 0x000fe2000f8e003f */
[----:B------:R-:W-:Y:S01]  /*143e0*/  F2FP.BF16.F32.PACK_AB R140, R141, R140 ;  /* 0x0000008c8d8c723e */ /* 0x000fe200000010ff */
[----:B------:R1:W-:Y:S01]  /*143f0*/  STS [R11+0x1000], R76 ;  /* 0x0010004c0b007388 */ /* 0x0003e20000000800 */
[----:B------:R-:W-:Y:S01]  /*14400*/  F2FP.BF16.F32.PACK_AB R142, R143, R142 ;  /* 0x0000008e8f8e723e */ /* 0x000fe200000010ff */
[C---:B------:R-:W-:Y:S01]  /*14410*/  FMUL.FTZ R136, R6.reuse, R136 ;  /* 0x0000008806887220 */ /* 0x040fe20000410000 */
[----:B------:R-:W-:Y:S01]  /*14420*/  F2FP.BF16.F32.PACK_AB R100, R101, R100 ;  /* 0x000000646564723e */ /* 0x000fe200000010ff */
[----:B------:R1:W-:Y:S01]  /*14430*/  STS [R11+0x1200], R78 ;  /* 0x0012004e0b007388 */ /* 0x0003e20000000800 */
[----:B------:R-:W-:Y:S01]  /*14440*/  F2FP.BF16.F32.PACK_AB R102, R103, R102 ;  /* 0x000000666766723e */ /* 0x000fe200000010ff */
[C---:B------:R-:W-:Y:S01]  /*14450*/  FMUL.FTZ R137, R6.reuse, R137 ;  /* 0x0000008906897220 */ /* 0x040fe20000410000 */
[----:B------:R-:W-:Y:S01]  /*14460*/  F2FP.BF16.F32.PACK_AB R108, R109, R108 ;  /* 0x0000006c6d6c723e */ /* 0x000fe200000010ff */
[----:B------:R1:W-:Y:S01]  /*14470*/  STS [R12+0x2000], R84 ;  /* 0x002000540c007388 */ /* 0x0003e20000000800 */
[----:B------:R-:W-:Y:S01]  /*14480*/  F2FP.BF16.F32.PACK_AB R110, R111, R110 ;  /* 0x0000006e6f6e723e */ /* 0x000fe200000010ff */
[----:B------:R-:W-:Y:S01]  /*14490*/  FMUL.FTZ R132, R6, R132 ;  /* 0x0000008406847220 */ /* 0x000fe20000410000 */
[----:B------:R-:W-:Y:S01]  /*144a0*/  F2FP.BF16.F32.PACK_AB R120, R121, R120 ;  /* 0x000000787978723e */ /* 0x000fe200000010ff */
[----:B------:R1:W-:Y:S01]  /*144b0*/  STS [R12+0x2200], R86 ;  /* 0x002200560c007388 */ /* 0x0003e20000000800 */
[----:B------:R-:W-:Y:S01]  /*144c0*/  PLOP3.LUT P0, PT, PT, PT, UP0, 0x80, 0x0 ;  /* 0x000000000000781c */ /* 0x000fe20003f0f008 */
[C---:B------:R-:W-:Y:S01]  /*144d0*/  FMUL.FTZ R122, R5.reuse, R122 ;  /* 0x0000007a057a7220 */ /* 0x040fe20000410000 */
[C---:B------:R-:W-:Y:S01]  /*144e0*/  FMUL.FTZ R123, R5.reuse, R123 ;  /* 0x0000007b057b7220 */ /* 0x040fe20000410000 */
[----:B------:R1:W-:Y:S01]  /*144f0*/  STS [R13+0x2000], R96 ;  /* 0x002000600d007388 */ /* 0x0003e20000000800 */
[C---:B------:R-:W-:Y:S01]  /*14500*/  FMUL.FTZ R138, R5.reuse, R138 ;  /* 0x0000008a058a7220 */ /* 0x040fe20000410000 */
        /* <DEDUP_REMOVED lines=11> */
[----:B------:R-:W-:Y:S01]  /*145c0*/  FMUL.FTZ R130, R8, R130 ;  /* 0x0000008208827220 */ /* 0x000fe20000410000 */
[----:B------:R-:W-:Y:S01]  /*145d0*/  FMUL.FTZ R6, R6, R133 ;  /* 0x0000008506067220 */ /* 0x000fe20000410000 */
[----:B------:R-:W-:Y:S01]  /*145e0*/  FMUL.FTZ R5, R5, R135 ;  /* 0x0000008705057220 */ /* 0x000fe20000410000 */
[----:B------:R1:W-:Y:S01]  /*145f0*/  STS [R13+0x3000], R92 ;  /* 0x0030005c0d007388 */ /* 0x0003e20000000800 */
[----:B------:R-:W-:Y:S01]  /*14600*/  FMUL.FTZ R8, R8, R131 ;  /* 0x0000008308087220 */ /* 0x000fe20000410000 */
[----:B------:R-:W-:Y:S01]  /*14610*/  @UP0 UIMAD UR6, UR28, UR5, UR9 ;  /* 0x000000051c0602a4 */ /* 0x000fe2000f8e0209 */
        /* <DEDUP_REMOVED lines=24> */
[----:B------:R1:W-:Y:S01]  /*147a0*/  STS [R13+0x4000], R120 ;  /* 0x004000780d007388 */ /* 0x0003e20000000800 */
[----:B------:R-:W-:Y:S05]  /*147b0*/  @P0 BRA `(.L_x_412) ;  /* 0x00000000001c0947 */ /* 0x000fea0003800000 */
[----:B------:R-:W2:Y:S01]  /*147c0*/  S2UR UR7, SR_CTAID.Y ;  /* 0x00000000000779c3 */ /* 0x000ea20000002600 */
[----:B------:R-:W-:Y:S01]  /*147d0*/  ULDC.64 UR4, c[0x0][0x290] ;  /* 0x0000a40000047ab9 */ /* 0x000fe20000000a00 */
[----:B--2---:R-:W-:Y:S02]  /*147e0*/  USHF.R.S32.HI UR6, URZ, 0x1f, UR7 ;  /* 0x0000001f3f067899 */ /* 0x004fe40008011407 */
[----:B------:R-:W-:Y:S02]  /*147f0*/  UIMAD.WIDE.U32 UR8, UR7, UR4, URZ ;  /* 0x00000004070872a5 */ /* 0x000fe4000f8e003f */
[----:B------:R-:W-:-:S04]  /*14800*/  UIMAD UR6, UR6, UR4, URZ ;  /* 0x00000004060672a4 */ /* 0x000fc8000f8e023f */
[----:B------:R-:W-:-:S04]  /*14810*/  UIMAD UR6, UR7, UR5, UR6 ;  /* 0x00000005070672a4 */ /* 0x000fc8000f8e0206 */
[----:B------:R-:W-:-:S12]  /*14820*/  UIADD3 UR6, UR9, UR6, URZ ;  /* 0x0000000609067290 */ /* 0x000fd8000fffe03f */
.L_x_412:
[----:B------:R-:W-:Y:S01]  /*14830*/  ULDC.U8 UR4, c[0x0][0x3d9] ;  /* 0x0000f64000047ab9 */ /* 0x000fe20000000000 */
[----:B------:R-:W2:Y:S01]  /*14840*/  S2R R5, SR_TID.X ;  /* 0x0000000000057919 */ /* 0x000ea20000002100 */
[----:B------:R-:W-:Y:S01]  /*14850*/  ISETP.NE.AND P0, PT, RZ, UR4, PT ;  /* 0x00000004ff007c0c */ /* 0x000fe2000bf05270 */
[----:B------:R3:W4:Y:S01]  /*14860*/  @P4 MUFU.LG2 R27, R0 ;  /* 0x00000000001b4308 */ /* 0x0007220000000c00 */
[----:B------:R-:W-:Y:S01]  /*14870*/  ULDC.U8 UR7, c[0x0][0x3d8] ;  /* 0x0000f60000077ab9 */ /* 0x000fe20000000000 */
[----:B------:R-:W-:Y:S01]  /*14880*/  STS [R13+0x4200], R122 ;  /* 0x0042007a0d007388 */ /* 0x000fe20000000800 */
[----:B------:R-:W4:Y:S01]  /*14890*/  @P4 LDC R26, c[0x0][0x2e8] ;  /* 0x0000ba00ff1a4b82 */ /* 0x000f220000000800 */
[----:B------:R-:W-:Y:S02]  /*148a0*/  ISETP.NE.AND P6, PT, RZ, UR7, PT ;  /* 0x00000007ff007c0c */ /* 0x000fe4000bfc5270 */
[----:B------:R-:W-:Y:S02]  /*148b0*/  STS [R12+0x5000], R112 ;  /* 0x005000700c007388 */ /* 0x000fe40000000800 */
[----:B------:R-:W-:Y:S01]  /*148c0*/  ISETP.EQ.AND P6, PT, RZ, UR4, P6 ;  /* 0x00000004ff007c0c */ /* 0x000fe2000b7c2270 */
[----:B------:R-:W1:Y:S01]  /*148d0*/  @P3 MUFU.LG2 R2, R2 ;  /* 0x0000000200023308 */ /* 0x000e620000000c00 */
[----:B------:R-:W-:Y:S01]  /*148e0*/  STS [R12+0x5200], R114 ;  /* 0x005200720c007388 */ /* 0x000fe20000000800 */
[----:B------:R-:W4:Y:S01]  /*148f0*/  @P3 LDC R25, c[0x0][0x2e8] ;  /* 0x0000ba00ff193b82 */ /* 0x000f220000000800 */
[----:B------:R-:W-:-:S02]  /*14900*/  @P0 IMAD.MOV.U32 R28, RZ, RZ, 0x1 ;  /* 0x00000001ff1c0424 */ /* 0x000fc400078e00ff */
[----:B------:R-:W-:Y:S04]  /*14910*/  STS [R13+0x5000], R116 ;  /* 0x005000740d007388 */ /* 0x000fe80000000800 */
[----:B------:R1:W-:Y:S01]  /*14920*/  STS [R13+0x5200], R118 ;  /* 0x005200760d007388 */ /* 0x0003e20000000800 */
[----:B---3--:R-:W3:Y:S02]  /*14930*/  @P0 LDC R0, c[0x0][0x2c0] ;  /* 0x0000b000ff000b82 */ /* 0x008ee40000000800 */
[----:B------:R-:W-:Y:S01]  /*14940*/  @!P6 PLOP3.LUT P5, PT, PT, PT, PT, 0x8, 0x0 ;  /* 0x000000000000e81c */ /* 0x000fe20003fae170 */
[----:B------:R-:W-:Y:S01]  /*14950*/  STS [R14+0x4000], R136 ;  /* 0x004000880e007388 */ /* 0x000fe20000000800 */
[----:B------:R-:W-:-:S03]  /*14960*/  @!P6 CS2R R34, SRZ ;  /* 0x000000000022e805 */ /* 0x000fc6000001ff00 */
[----:B------:R-:W-:Y:S04]  /*14970*/  STS [R14+0x4200], R138 ;  /* 0x0042008a0e007388 */ /* 0x000fe80000000800 */
[----:B------:R4:W-:Y:S01]  /*14980*/  STS [R11+0x4000], R6 ;  /* 0x004000060b007388 */ /* 0x0009e20000000800 */
[----:B--2---:R-:W-:-:S03]  /*14990*/  SHF.R.S32.HI R30, RZ, 0x1f, R5 ;  /* 0x0000001fff1e7819 */ /* 0x004fc60000011405 */
[----:B------:R2:W-:Y:S04]  /*149a0*/  STS [R11+0x4200], R134 ;  /* 0x004200860b007388 */ /* 0x0005e80000000800 */
[----:B------:R2:W-:Y:S04]  /*149b0*/  STS [R14+0x5000], R124 ;  /* 0x0050007c0e007388 */ /* 0x0005e80000000800 */
[----:B------:R2:W-:Y:S01]  /*149c0*/  STS [R14+0x5200], R126 ;  /* 0x0052007e0e007388 */ /* 0x0005e20000000800 */
[----:B-1----:R-:W1:Y:S01]  /*149d0*/  @P0 LDC.64 R12, c[0x0][0x2c0] ;  /* 0x0000b000ff0c0b82 */ /* 0x002e620000000a00 */
[----:B------:R-:W1:Y:S01]  /*149e0*/  S2R R8, SR_CTAID.Y ;  /* 0x0000000000087919 */ /* 0x000e620000002600 */
[----:B------:R-:W1:Y:S01]  /*149f0*/  S2R R24, SR_CTAID.Z ;  /* 0x0000000000187919 */ /* 0x000e620000002700 */
[----:B------:R2:W-:Y:S01]  /*14a00*/  STS [R11+0x5000], R128 ;  /* 0x005000800b007388 */ /* 0x0005e20000000800 */
[----:B----4-:R-:W4:Y:S03]  /*14a10*/  S2R R6, SR_CTAID.X ;  /* 0x0000000000067919 */ /* 0x010f260000002500 */
[----:B------:R2:W-:Y:S01]  /*14a20*/  STS [R11+0x5200], R130 ;  /* 0x005200820b007388 */ /* 0x0005e20000000800 */
[----:B-1----:R-:W-:Y:S01]  /*14a30*/  @P0 IMAD R31, R13, R12, RZ ;  /* 0x0000000c0d1f0224 */ /* 0x002fe200078e02ff */
[----:B--234-:R-:W-:Y:S06]  /*14a40*/  @!P6 BRA `(.L_x_413) ;  /* 0x000000000020e947 */ /* 0x01cfec0003800000 */
        /* <DEDUP_REMOVED lines=8> */
.L_x_413:
[----:B------:R-:W-:Y:S05]  /*14ad0*/  @P0 BRA `(.L_x_414) ;  /* 0x0000000000180947 */ /* 0x000fea0003800000 */
[----:B------:R-:W1:Y:S01]  /*14ae0*/  LDC R31, c[0x0][0x2c4] ;  /* 0x0000b100ff1f7b82 */ /* 0x000e620000000800 */
[----:B------:R-:W-:Y:S02]  /*14af0*/  ISETP.NE.AND P0, PT, RZ, UR7, PT ;  /* 0x00000007ff007c0c */ /* 0x000fe4000bf05270 */
[----:B------:R-:W-:-:S05]  /*14b00*/  MOV R0, 0x1 ;  /* 0x0000000100007802 */ /* 0x000fca0000000f00 */
[----:B------:R-:W2:Y:S08]  /*14b10*/  LDC R28, c[0x0][0x270] ;  /* 0x00009c00ff1c7b82 */ /* 0x000eb00000000800 */
[----:B-1----:R-:W2:Y:S02]  /*14b20*/  @P0 LDC R31, c[0x0][0x2e4] ;  /* 0x0000b900ff1f0b82 */ /* 0x002ea40000000800 */
[----:B--2---:R-:W-:-:S07]  /*14b30*/  IMAD R28, R31, R28, RZ ;  /* 0x0000001c1f1c7224 */ /* 0x004fce00078e02ff */
.L_x_414:
[----:B------:R-:W-:Y:S01]  /*14b40*/  BAR.SYNC.DEFER_BLOCKING 0x0 ;  /* 0x0000000000007b1d */ /* 0x000fe20000010000 */
[----:B------:R-:W-:Y:S01]  /*14b50*/  LOP3.LUT R29, R7, 0xffffffe0, RZ, 0xc0, !PT ;  /* 0xffffffe0071d7812 */ /* 0x000fe200078ec0ff */
[----:B------:R-:W-:Y:S02]  /*14b60*/  IMAD R8, R8, R28, RZ ;  /* 0x0000001c08087224 */ /* 0x000fe400078e02ff */
[----:B------:R-:W-:Y:S01]  /*14b70*/  @P4 FMUL.FTZ R27, R27, 0.69314718246459960938 ;  /* 0x3f3172181b1b4820 */ /* 0x000fe20000410000 */
[----:B------:R-:W-:Y:S01]  /*14b80*/  IMAD R6, R6, R0, RZ ;  /* 0x0000000006067224 */ /* 0x000fe200078e02ff */
[----:B------:R-:W-:Y:S02]  /*14b90*/  IADD3 R9, -R29, R9, RZ ;  /* 0x000000091d097210 */ /* 0x000fe40007ffe1ff */
[----:B------:R-:W1:Y:S01]  /*14ba0*/  @P2 LDC R32, c[0x0][0x2e8] ;  /* 0x0000ba00ff202b82 */ /* 0x000e620000000800 */
[----:B------:R-:W2:Y:S01]  /*14bb0*/  @P2 MUFU.LG2 R4, R4 ;  /* 0x0000000400042308 */ /* 0x000ea20000000c00 */
[----:B------:R-:W-:Y:S01]  /*14bc0*/  SEL R8, R8, RZ, !P5 ;  /* 0x000000ff08087207 */ /* 0x000fe20006800000 */
[----:B------:R-:W-:Y:S01]  /*14bd0*/  @P3 FMUL.FTZ R2, R2, 0.69314718246459960938 ;  /* 0x3f31721802023820 */ /* 0x000fe20000410000 */
[----:B------:R-:W-:Y:S01]  /*14be0*/  LOP3.LUT P0, RZ, R9, 0x3, RZ, 0xc0, !PT ;  /* 0x0000000309ff7812 */ /* 0x000fe2000780c0ff */
[----:B------:R-:W-:Y:S01]  /*14bf0*/  IMAD.MOV.U32 R28, RZ, RZ, 0x7f800000 ;  /* 0x7f800000ff1c7424 */ /* 0x000fe200078e00ff */
[----:B------:R-:W-:Y:S01]  /*14c00*/  SHF.L.U32 R6, R6, 0x7, RZ ;  /* 0x0000000706067819 */ /* 0x000fe200000006ff */
[----:B------:R-:W-:Y:S01]  /*14c10*/  IMAD R8, R24, R31, R8 ;  /* 0x0000001f18087224 */ /* 0x000fe200078e0208 */
[----:B------:R-:W3:Y:S01]  /*14c20*/  @P1 LDC R7, c[0x0][0x2e8] ;  /* 0x0000ba00ff071b82 */ /* 0x000ee20000000800 */
[----:B------:R-:W4:Y:S01]  /*14c30*/  @P1 MUFU.LG2 R3, R3 ;  /* 0x0000000300031308 */ /* 0x000f220000000c00 */
[----:B------:R-:W-:Y:S01]  /*14c40*/  LEA.HI R30, R30, R5, RZ, 0x2 ;  /* 0x000000051e1e7211 */ /* 0x000fe200078f10ff */
[----:B------:R-:W-:Y:S01]  /*14c50*/  @P4 FFMA.FTZ R28, R168, R26, R27 ;  /* 0x0000001aa81c4223 */ /* 0x000fe2000001001b */
[----:B------:R-:W-:Y:S01]  /*14c60*/  MOV R29, 0x7f800000 ;  /* 0x7f800000001d7802 */ /* 0x000fe20000000f00 */
[----:B------:R-:W-:Y:S01]  /*14c70*/  @P3 FFMA.FTZ R29, R167, R25, R2 ;  /* 0x00000019a71d3223 */ /* 0x000fe20000010002 */
[----:B------:R-:W-:Y:S01]  /*14c80*/  IADD3 R27, P4, P3, R6, R34, R8 ;  /* 0x00000022061b7210 */ /* 0x000fe20007b9e008 */
[----:B------:R-:W-:Y:S01]  /*14c90*/  BSSY B0, `(.L_x_415) ;  /* 0x0000039000007945 */ /* 0x000fe20003800000 */
[----:B------:R-:W-:Y:S01]  /*14ca0*/  LOP3.LUT R11, R30, 0xfffffffc, RZ, 0xc0, !PT ;  /* 0xfffffffc1e0b7812 */ /* 0x000fe200078ec0ff */
[----:B------:R-:W-:Y:S01]  /*14cb0*/  IMAD.MOV.U32 R25, RZ, RZ, 0x7f800000 ;  /* 0x7f800000ff197424 */ /* 0x000fe200078e00ff */
[----:B-----5:R1:W3:Y:S01]  /*14cc0*/  LDS.128 R20, [R218+0x1800] ;  /* 0x00180000da147984 */ /* 0x0202e20000000c00 */
[----:B--2---:R-:W-:Y:S01]  /*14cd0*/  @P2 FMUL.FTZ R4, R4, 0.69314718246459960938 ;  /* 0x3f31721804042820 */ /* 0x004fe20000410000 */
[----:B------:R-:W-:Y:S01]  /*14ce0*/  SHF.R.S32.HI R2, RZ, 0x1f, R6 ;  /* 0x0000001fff027819 */ /* 0x000fe20000011406 */
[----:B------:R-:W-:Y:S01]  /*14cf0*/  IMAD.MOV.U32 R26, RZ, RZ, 0x7f800000 ;  /* 0x7f800000ff1a7424 */ /* 0x000fe200078e00ff */
[----:B------:R2:W2:Y:S01]  /*14d00*/  LDS.128 R16, [R218+0x3800] ;  /* 0x00380000da107984 */ /* 0x0004a20000000c00 */
[----:B------:R-:W-:Y:S01]  /*14d10*/  SHF.R.S32.HI R34, RZ, 0x1f, R8 ;  /* 0x0000001fff227819 */ /* 0x000fe20000011408 */
[----:B-1----:R-:W-:Y:S01]  /*14d20*/  @P2 FFMA.FTZ R25, R166, R32, R4 ;  /* 0x00000020a6192223 */ /* 0x002fe20000010004 */
[----:B------:R-:W-:Y:S01]  /*14d30*/  IADD3 R11, -R11, R5, RZ ;  /* 0x000000050b0b7210 */ /* 0x000fe20007ffe1ff */
[----:B------:R1:W1:Y:S01]  /*14d40*/  LDS.128 R12, [R218+0x5800] ;  /* 0x00580000da0c7984 */ /* 0x0002620000000c00 */
[----:B----4-:R-:W-:Y:S01]  /*14d50*/  @P1 FMUL.FTZ R3, R3, 0.69314718246459960938 ;  /* 0x3f31721803031820 */ /* 0x010fe20000410000 */
[----:B------:R-:W-:-:S02]  /*14d60*/  SHF.R.S32.HI R30, RZ, 0x2, R30 ;  /* 0x00000002ff1e7819 */ /* 0x000fc4000001141e */
[----:B------:R-:W-:Y:S01]  /*14d70*/  IADD3.X R34, R2, R35, R34, P4, P3 ;  /* 0x0000002302227210 */ /* 0x000fe200027e6422 */
[----:B---3--:R-:W-:Y:S01]  /*14d80*/  @P1 FFMA.FTZ R26, R165, R7, R3 ;  /* 0x00000007a51a1223 */ /* 0x008fe20000010003 */
        /* <DEDUP_REMOVED lines=13> */
[----:B------:R-:W3:Y:S01]  /*14e60*/  @!P6 LDC.64 R8, c[0x0][0x2b0] ;  /* 0x0000ac00ff08eb82 */ /* 0x000ee20000000a00 */
[----:B------:R-:W-:-:S03]  /*14e70*/  @!P6 IMAD R35, R35, R0, RZ ;  /* 0x000000002323e224 */ /* 0x000fc600078e02ff */
[-C--:B------:R-:W-:Y:S02]  /*14e80*/  @!P5 IMAD R32, R32, R0.reuse, RZ ;  /* 0x000000002020d224 */ /* 0x080fe400078e02ff */
[-C--:B------:R-:W-:Y:S01]  /*14e90*/  @!P4 IMAD R31, R31, R0.reuse, RZ ;  /* 0x000000001f1fc224 */ /* 0x080fe200078e02ff */
[CC--:B------:R-:W-:Y:S01]  /*14ea0*/  @!P6 IADD3 R10, P0, R35.reuse, R27.reuse, RZ ;  /* 0x0000001b230ae210 */ /* 0x0c0fe20007f1e0ff */
[----:B------:R-:W4:Y:S01]  /*14eb0*/  @!P5 LDC.64 R6, c[0x0][0x2b0] ;  /* 0x0000ac00ff06db82 */ /* 0x000f220000000a00 */
[----:B------:R-:W-:Y:S01]  /*14ec0*/  @!P3 IMAD R36, R36, R0, RZ ;  /* 0x000000002424b224 */ /* 0x000fe200078e02ff */
[-C--:B------:R-:W-:Y:S02]  /*14ed0*/  @!P5 IADD3 R33, P2, R32, R27.reuse, RZ ;  /* 0x0000001b2021d210 */ /* 0x080fe40007f5e0ff */
[----:B------:R-:W-:Y:S02]  /*14ee0*/  @!P6 LEA.HI.X.SX32 R0, R35, R34, 0x1, P0 ;  /* 0x000000222300e211 */ /* 0x000fe400000f0eff */
[----:B------:R-:W-:-:S02]  /*14ef0*/  @!P4 IADD3 R35, P1, R31, R27, RZ ;  /* 0x0000001b1f23c210 */ /* 0x000fc40007f3e0ff */
[----:B------:R-:W5:Y:S01]  /*14f00*/  @!P4 LDC.64 R4, c[0x0][0x2b0] ;  /* 0x0000ac00ff04cb82 */ /* 0x000f620000000a00 */
[-C--:B------:R-:W-:Y:S02]  /*14f10*/  @!P5 LEA.HI.X.SX32 R32, R32, R34.reuse, 0x1, P2 ;  /* 0x000000222020d211 */ /* 0x080fe400010f0eff */
[----:B------:R-:W-:Y:S02]  /*14f20*/  @!P4 LEA.HI.X.SX32 R31, R31, R34, 0x1, P1 ;  /* 0x000000221f1fc211 */ /* 0x000fe400008f0eff */
[----:B------:R-:W-:-:S03]  /*14f30*/  @!P3 IADD3 R27, P0, R36, R27, RZ ;  /* 0x0000001b241bb210 */ /* 0x000fc60007f1e0ff */
[----:B------:R-:W2:Y:S01]  /*14f40*/  @!P3 LDC.64 R2, c[0x0][0x2b0] ;  /* 0x0000ac00ff02bb82 */ /* 0x000ea20000000a00 */
[----:B---3--:R-:W-:Y:S02]  /*14f50*/  @!P6 LEA R8, P2, R10, R8, 0x2 ;  /* 0x000000080a08e211 */ /* 0x008fe400078410ff */
[----:B------:R-:W-:Y:S02]  /*14f60*/  @!P3 LEA.HI.X.SX32 R34, R36, R34, 0x1, P0 ;  /* 0x000000222422b211 */ /* 0x000fe400000f0eff */
[----:B------:R-:W-:Y:S02]  /*14f70*/  @!P6 LEA.HI.X R9, R10, R9, R0, 0x2, P2 ;  /* 0x000000090a09e211 */ /* 0x000fe400010f1400 */
[----:B----4-:R-:W-:-:S03]  /*14f80*/  @!P5 LEA R6, P1, R33, R6, 0x2 ;  /* 0x000000062106d211 */ /* 0x010fc600078210ff */
[----:B------:R3:W-:Y:S01]  /*14f90*/  @!P6 STG.E desc[UR30][R8.64], R28 ;  /* 0x0000001c0800e986 */ /* 0x0007e2000c10191e */
[----:B------:R-:W-:Y:S02]  /*14fa0*/  @!P5 LEA.HI.X R7, R33, R7, R32, 0x2, P1 ;  /* 0x000000072107d211 */ /* 0x000fe400008f1420 */
[----:B-----5:R-:W-:-:S03]  /*14fb0*/  @!P4 LEA R4, P1, R35, R4, 0x2 ;  /* 0x000000042304c211 */ /* 0x020fc600078210ff */
[----:B------:R3:W-:Y:S01]  /*14fc0*/  @!P5 STG.E desc[UR30][R6.64], R29 ;  /* 0x0000001d0600d986 */ /* 0x0007e2000c10191e */
[----:B------:R-:W-:Y:S02]  /*14fd0*/  @!P4 LEA.HI.X R5, R35, R5, R31, 0x2, P1 ;  /* 0x000000052305c211 */ /* 0x000fe400008f141f */
[----:B--2---:R-:W-:-:S03]  /*14fe0*/  @!P3 LEA R2, P0, R27, R2, 0x2 ;  /* 0x000000021b02b211 */ /* 0x004fc600078010ff */
[----:B------:R3:W-:Y:S01]  /*14ff0*/  @!P4 STG.E desc[UR30][R4.64], R25 ;  /* 0x000000190400c986 */ /* 0x0007e2000c10191e */
[----:B------:R-:W-:-:S05]  /*15000*/  @!P3 LEA.HI.X R3, R27, R3, R34, 0x2, P0 ;  /* 0x000000031b03b211 */ /* 0x000fca00000f1422 */
[----:B------:R3:W-:Y:S04]  /*15010*/  @!P3 STG.E desc[UR30][R2.64], R26 ;  /* 0x0000001a0200b986 */ /* 0x0007e8000c10191e */
.L_x_416:
[----:B------:R-:W-:Y:S05]  /*15020*/  BSYNC B0 ;  /* 0x0000000000007941 */ /* 0x000fea0003800000 */
.L_x_415:
[----:B------:R-:W-:Y:S01]  /*15030*/  IMAD.SHL.U32 R11, R11, 0x8, RZ ;  /* 0x000000080b0b7824 */ /* 0x000fe200078e00ff */
[----:B---3--:R-:W-:Y:S01]  /*15040*/  SHF.R.S32.HI R4, RZ, 0x1f, R24 ;  /* 0x0000001fff047819 */ /* 0x008fe20000011418 */
[C---:B------:R-:W-:Y:S01]  /*15050*/  VIADD R2, R30.reuse, 0x20 ;  /* 0x000000201e027836 */ /* 0x040fe20000000000 */
[C---:B------:R-:W-:Y:S01]  /*15060*/  ISETP.GE.AND P3, PT, R30.reuse, UR23, PT ;  /* 0x000000171e007c0c */ /* 0x040fe2000bf66270 */
[C---:B------:R-:W-:Y:S01]  /*15070*/  VIADD R0, R30.reuse, 0x40 ;  /* 0x000000401e007836 */ /* 0x040fe20000000000 */
[----:B------:R-:W-:Y:S01]  /*15080*/  SHF.R.S32.HI R3, RZ, 0x1f, R11 ;  /* 0x0000001fff037819 */ /* 0x000fe2000001140b */
[----:B------:R-:W-:Y:S01]  /*15090*/  ULDC.64 UR4, c[0x0][0x2a0] ;  /* 0x0000a80000047ab9 */ /* 0x000fe20000000a00 */
[----:B------:R-:W-:Y:S01]  /*150a0*/  IADD3 R28, P0, R11, UR8, RZ ;  /* 0x000000080b1c7c10 */ /* 0x000fe2000ff1e0ff */
[----:B------:R-:W-:Y:S01]  /*150b0*/  VIADD R30, R30, 0x60 ;  /* 0x000000601e1e7836 */ /* 0x000fe20000000000 */
[----:B------:R3:W4:Y:S01]  /*150c0*/  LDS.128 R8, [R218+0x2000] ;  /* 0x00200000da087984 */ /* 0x0007220000000c00 */
[----:B------:R-:W-:Y:S01]  /*150d0*/  IMAD R4, R4, UR4, RZ ;  /* 0x0000000404047c24 */ /* 0x000fe2000f8e02ff */
[----:B------:R-:W-:Y:S01]  /*150e0*/  IADD3.X R29, R3, UR6, RZ, P0, !PT ;  /* 0x00000006031d7c10 */ /* 0x000fe200087fe4ff */
[----:B------:R-:W-:Y:S01]  /*150f0*/  BSSY B0, `(.L_x_417) ;  /* 0x0000016000007945 */ /* 0x000fe20003800000 */
[----:B------:R-:W-:Y:S01]  /*15100*/  ISETP.GE.AND P0, PT, R30, UR23, PT ;  /* 0x000000171e007c0c */ /* 0x000fe2000bf06270 */
[----:B------:R-:W-:Y:S01]  /*15110*/  IMAD R30, R24, UR5, R4 ;  /* 0x00000005181e7c24 */ /* 0x000fe2000f8e0204 */
[----:B------:R-:W-:Y:S01]  /*15120*/  ISETP.GE.AND P2, PT, R2, UR23, PT ;  /* 0x0000001702007c0c */ /* 0x000fe2000bf46270 */
[----:B------:R-:W-:Y:S01]  /*15130*/  IMAD.WIDE.U32 R28, R24, UR4, R28 ;  /* 0x00000004181c7c25 */ /* 0x000fe2000f8e001c */
[----:B------:R3:W1:Y:S01]  /*15140*/  LDS.128 R4, [R218+0x4000] ;  /* 0x00400000da047984 */ /* 0x0006620000000c00 */
[----:B------:R-:W-:-:S02]  /*15150*/  ISETP.GE.AND P1, PT, R0, UR23, PT ;  /* 0x0000001700007c0c */ /* 0x000fc4000bf26270 */
[----:B------:R-:W-:Y:S01]  /*15160*/  IMAD.IADD R31, R29, 0x1, R30 ;  /* 0x000000011d1f7824 */ /* 0x000fe200078e021e */
[----:B------:R3:W1:Y:S01]  /*15170*/  LDS.128 R24, [R218] ;  /* 0x00000000da187984 */ /* 0x0006620000000c00 */
[----:B------:R-:W-:Y:S09]  /*15180*/  @P3 BRA `(.L_x_418) ;  /* 0x0000000000303947 */ /* 0x000ff20003800000 */
        /* <DEDUP_REMOVED lines=9> */
[----:B-1----:R1:W-:Y:S04]  /*15220*/  STG.E.128 desc[UR30][R32.64], R24 ;  /* 0x0000001820007986 */ /* 0x0023e8000c101d1e */
[----:B----4-:R1:W-:Y:S04]  /*15230*/  STG.E.128 desc[UR30][R32.64+0x40], R8 ;  /* 0x0000400820007986 */ /* 0x0103e8000c101d1e */
[----:B------:R1:W-:Y:S02]  /*15240*/  STG.E.128 desc[UR30][R32.64+0x80], R4 ;  /* 0x0000800420007986 */ /* 0x0003e4000c101d1e */
.L_x_418:
[----:B------:R-:W-:Y:S05]  /*15250*/  BSYNC B0 ;  /* 0x0000000000007941 */ /* 0x000fea0003800000 */
.L_x_417:
[----:B-1----:R1:W1:Y:S01]  /*15260*/  LDS.128 R24, [R218+0x800] ;  /* 0x00080000da187984 */ /* 0x0022620000000c00 */
[----:B------:R-:W-:Y:S03]  /*15270*/  BSSY B0, `(.L_x_419) ;  /* 0x0000013000007945 */ /* 0x000fe60003800000 */
[----:B----4-:R4:W1:Y:S04]  /*15280*/  LDS.128 R8, [R218+0x2800] ;  /* 0x00280000da087984 */ /* 0x0108680000000c00 */
        /* <DEDUP_REMOVED lines=15> */
[----:B------:R1:W-:Y:S04]  /*15380*/  STG.E.128 desc[UR30][R2.64+0x40], R8 ;  /* 0x0000400802007986 */ /* 0x0003e8000c101d1e */
[----:B------:R1:W-:Y:S02]  /*15390*/  STG.E.128 desc[UR30][R2.64+0x80], R4 ;  /* 0x0000800402007986 */ /* 0x0003e4000c101d1e */
.L_x_420:
[----:B------:R-:W-:Y:S05]  /*153a0*/  BSYNC B0 ;  /* 0x0000000000007941 */ /* 0x000fea0003800000 */
.L_x_419:
[----:B-1----:R1:W1:Y:S01]  /*153b0*/  LDS.128 R8, [R218+0x1000] ;  /* 0x00100000da087984 */ /* 0x0022620000000c00 */
[----:B------:R-:W-:Y:S03]  /*153c0*/  BSSY B0, `(.L_x_421) ;  /* 0x0000013000007945 */ /* 0x000fe60003800000 */
[----:B------:R1:W1:Y:S04]  /*153d0*/  LDS.128 R4, [R218+0x3000] ;  /* 0x00300000da047984 */ /* 0x0002680000000c00 */
[----:B--234-:R-:W2:Y:S01]  /*153e0*/  LDS.128 R216, [R218+0x5000] ;  /* 0x00500000dad87984 */ /* 0x01cea20000000c00 */
        /* <DEDUP_REMOVED lines=15> */
[----:B--2---:R3:W-:Y:S02]  /*154e0*/  STG.E.128 desc[UR30][R2.64+0x80], R216 ;  /* 0x000080d802007986 */ /* 0x0047e4000c101d1e */
.L_x_422:
[----:B------:R-:W-:Y:S05]  /*154f0*/  BSYNC B0 ;  /* 0x0000000000007941 */ /* 0x000fea0003800000 */
.L_x_421:
[----:B------:R-:W-:Y:S05]  /*15500*/  @P0 EXIT ;  /* 0x000000000000094d */ /* 0x000fea0003800000 */
[----:B------:R-:W-:Y:S01]  /*15510*/  IADD3 R0, P0, R224, 0x60, RZ ;  /* 0x00000060e0007810 */ /* 0x000fe20007f1e0ff */
[----:B------:R-:W-:Y:S01]  /*15520*/  ULDC.64 UR4, c[0x0][0x298] ;  /* 0x0000a60000047ab9 */ /* 0x000fe20000000a00 */
[----:B---3--:R-:W-:Y:S01]  /*15530*/  MOV R3, R31 ;  /* 0x0000001f00037202 */ /* 0x008fe20000000f00 */
        /* <DEDUP_REMOVED lines=9> */
[----:B------:R-:W-:Y:S04]  /*155d0*/  STG.E.128 desc[UR30][R4.64], R20 ;  /* 0x0000001404007986 */ /* 0x000fe8000c101d1e */
[----:B------:R-:W-:Y:S04]  /*155e0*/  STG.E.128 desc[UR30][R4.64+0x40], R16 ;  /* 0x0000401004007986 */ /* 0x000fe8000c101d1e */
[----:B------:R-:W-:Y:S01]  /*155f0*/  STG.E.128 desc[UR30][R4.64+0x80], R12 ;  /* 0x0000800c04007986 */ /* 0x000fe2000c101d1e */
[----:B------:R-:W-:Y:S05]  /*15600*/  EXIT ;  /* 0x000000000000794d */ /* 0x000fea0003800000 */
.L_x_400:
[----:B------:R-:W-:Y:S01]  /*15610*/  UISETP.NE.AND UP0, UPT, UR28, -0x1, UPT ;  /* 0xffffffff1c00788c */ /* 0x000fe2000bf05270 */
[----:B------:R-:W-:Y:S01]  /*15620*/  LEA.HI R8, R22, R121, RZ, 0x2 ;  /* 0x0000007916087211 */ /* 0x000fe200078f10ff */
[----:B------:R-:W-:Y:S01]  /*15630*/  ULDC.U8 UR8, c[0x0][0x3d9] ;  /* 0x0000f64000087ab9 */ /* 0x000fe20000000000 */
[----:B------:R-:W1:Y:S01]  /*15640*/  S2R R6, SR_CTAID.X ;  /* 0x0000000000067919 */ /* 0x000e620000002500 */
[----:B------:R-:W-:Y:S01]  /*15650*/  UISETP.NE.AND UP3, UPT, UR8, URZ, UPT ;  /* 0x0000003f0800728c */ /* 0x000fe2000bf65270 */
[----:B------:R-:W-:Y:S01]  /*15660*/  LOP3.LUT R0, R8, 0x1ffffffc, RZ, 0xc0, !PT ;  /* 0x1ffffffc08007812 */ /* 0x000fe200078ec0ff */
[----:B------:R-:W-:Y:S01]  /*15670*/  UIADD3 UR16, -UR14, UR16, URZ ;  /* 0x000000100e107290 */ /* 0x000fe2000fffe13f */
[----:B------:R-:W-:Y:S01]  /*15680*/  SHF.R.S32.HI R8, RZ, 0x2, R8 ;  /* 0x00000002ff087819 */ /* 0x000fe20000011408 */
[----:B------:R-:W-:Y:S01]  /*15690*/  BSSY B0, `(.L_x_423) ;  /* 0x000004b000007945 */ /* 0x000fe20003800000 */
[C---:B------:R-:W-:Y:S01]  /*156a0*/  LOP3.LUT P3, RZ, R121.reuse, 0x3, RZ, 0xc0, !PT ;  /* 0x0000000379ff7812 */ /* 0x040fe2000786c0ff */
[----:B------:R-:W-:Y:S01]  /*156b0*/  IMAD.IADD R0, R121, 0x1, -R0 ;  /* 0x0000000179007824 */ /* 0x000fe200078e0a00 */
[----:B------:R-:W-:Y:S01]  /*156c0*/  @!UP0 USHF.R.S32.HI UR4, URZ, 0x1f, UR12 ;  /* 0x0000001f3f048899 */ /* 0x000fe2000801140c */
[----:B------:R-:W-:Y:S01]  /*156d0*/  ISETP.GE.AND P4, PT, R8, UR16, PT ;  /* 0x0000001008007c0c */ /* 0x000fe2000bf86270 */
[----:B------:R-:W-:Y:S01]  /*156e0*/  @UP0 ULDC.64 UR10, c[0x0][0x298] ;  /* 0x0000a600000a0ab9 */ /* 0x000fe20000000a00 */
[----:B------:R-:W-:Y:S01]  /*156f0*/  @!UP0 ULDC.64 UR6, c[0x0][0x290] ;  /* 0x0000a40000068ab9 */ /* 0x000fe20000000a00 */
[----:B------:R-:W-:Y:S01]  /*15700*/  @UP0 UIMAD.WIDE.U32 UR18, UR28, UR10, URZ ;  /* 0x0000000a1c1202a5 */ /* 0x000fe2000f8e003f */
[----:B------:R-:W-:Y:S01]  /*15710*/  IMAD.SHL.U32 R0, R0, 0x8, RZ ;  /* 0x0000000800007824 */ /* 0x000fe200078e00ff */
[----:B------:R-:W-:Y:S01]  /*15720*/  @!UP0 UIMAD UR10, UR4, UR6, URZ ;  /* 0x00000006040a82a4 */ /* 0x000fe2000f8e023f */
[--C-:B------:R-:W-:Y:S01]  /*15730*/  SHF.R.S32.HI R9, RZ, 0x1f, R8.reuse ;  /* 0x0000001fff097819 */ /* 0x100fe20000011408 */
[----:B------:R-:W-:Y:S01]  /*15740*/  @!UP0 UIMAD.WIDE.U32 UR20, UR12, UR6, URZ ;  /* 0x000000060c1482a5 */ /* 0x000fe2000f8e003f */
[C---:B------:R-:W-:Y:S01]  /*15750*/  VIADD R5, R8.reuse, 0x20 ;  /* 0x0000002008057836 */ /* 0x040fe20000000000 */
[----:B------:R-:W-:Y:S01]  /*15760*/  @!UP0 UIMAD UR10, UR12, UR7, UR10 ;  /* 0x000000070c0a82a4 */ /* 0x000fe2000f8e020a */
[C---:B------:R-:W-:Y:S01]  /*15770*/  VIADD R4, R8.reuse, 0x40 ;  /* 0x0000004008047836 */ /* 0x040fe20000000000 */
[----:B------:R-:W-:Y:S01]  /*15780*/  @UP3 ULDC.64 UR4, c[0x0][0x2c0] ;  /* 0x0000b00000043ab9 */ /* 0x000fe20000000a00 */
[----:B------:R-:W-:Y:S01]  /*15790*/  @UP0 UIMAD UR11, UR28, UR11, UR19 ;  /* 0x0000000b1c0b02a4 */ /* 0x000fe2000f8e0213 */
[----:B------:R-:W-:Y:S01]  /*157a0*/  ISETP.GE.OR P6, PT, R8, UR16, P3 ;  /* 0x0000001008007c0c */ /* 0x000fe20009fc6670 */
[----:B------:R-:W-:Y:S01]  /*157b0*/  ULDC.U8 UR7, c[0x0][0x3d8] ;  /* 0x0000f60000077ab9 */ /* 0x000fe20000000000 */
[----:B------:R-:W-:Y:S01]  /*157c0*/  USHF.R.S32.HI UR6, URZ, 0x1f, UR9 ;  /* 0x0000001f3f067899 */ /* 0x000fe20008011409 */
[----:B------:R-:W-:Y:S01]  /*157d0*/  ISETP.GE.AND P2, PT, R4, UR16, PT ;  /* 0x0000001004007c0c */ /* 0x000fe2000bf46270 */
[----:B------:R-:W-:Y:S01]  /*157e0*/  @!UP0 UIADD3 UR11, UR21, UR10, URZ ;  /* 0x0000000a150b8290 */ /* 0x000fe2000fffe03f */
[C---:B------:R-:W-:Y:S01]  /*157f0*/  ISETP.GE.OR P5, PT, R5.reuse, UR16, P3 ;  /* 0x0000001005007c0c */ /* 0x040fe20009fa6670 */
[----:B------:R-:W-:Y:S01]  /*15800*/  @!UP0 UMOV UR18, UR20 ;  /* 0x0000001400128c82 */ /* 0x000fe20008000000 */
[----:B------:R-:W-:Y:S01]  /*15810*/  @UP3 UIMAD UR13, UR5, UR4, URZ ;  /* 0x00000004050d32a4 */ /* 0x000fe2000f8e023f */
[----:B------:R-:W-:Y:S01]  /*15820*/  IADD3 R2, P0, R0, UR18, RZ ;  /* 0x0000001200027c10 */ /* 0x000fe2000ff1e0ff */
[----:B------:R-:W-:Y:S01]  /*15830*/  UISETP.NE.AND UP0, UPT, UR7, URZ, !UP3 ;  /* 0x0000003f0700728c */ /* 0x000fe2000df05270 */
[----:B-1----:R-:W-:Y:S01]  /*15840*/  IMAD.WIDE R6, R6, 0x80, R8 ;  /* 0x0000008006067825 */ /* 0x002fe200078e0208 */
[----:B------:R-:W-:Y:S01]  /*15850*/  ULDC.64 UR4, c[0x0][0x2a0] ;  /* 0x0000a80000047ab9 */ /* 0x000fe20000000a00 */
[----:B------:R-:W-:Y:S01]  /*15860*/  UISETP.NE.AND UP2, UPT, UR7, URZ, UPT ;  /* 0x0000003f0700728c */ /* 0x000fe2000bf45270 */
[----:B------:R-:W-:Y:S01]  /*15870*/  LEA.HI.X.SX32 R3, R0, UR11, 0x1, P0 ;  /* 0x0000000b00037c11 */ /* 0x000fe200080f0eff */
[----:B------:R-:W-:Y:S01]  /*15880*/  UIMAD UR6, UR6, UR4, URZ ;  /* 0x00000004060672a4 */ /* 0x000fe2000f8e023f */
[----:B------:R-:W-:Y:S01]  /*15890*/  IMAD.U32 R10, RZ, RZ, UR4 ;  /* 0x00000004ff0a7e24 */ /* 0x000fe2000f8e00ff */
[----:B------:R-:W-:Y:S01]  /*158a0*/  UISETP.EQ.AND UP2, UPT, UR8, URZ, UP2 ;  /* 0x0000003f0800728c */ /* 0x000fe20009742270 */
[----:B------:R-:W-:Y:S01]  /*158b0*/  VIADD R0, R8, 0x60 ;  /* 0x0000006008007836 */ /* 0x000fe20000000000 */
[----:B------:R-:W-:Y:S01]  /*158c0*/  UIMAD UR5, UR9, UR5, UR6 ;  /* 0x00000005090572a4 */ /* 0x000fe2000f8e0206 */
[----:B------:R-:W-:Y:S01]  /*158d0*/  IMAD.WIDE.U32 R10, R10, UR9, R2 ;  /* 0x000000090a0a7c25 */ /* 0x000fe2000f8e0002 */
[----:B------:R-:W-:Y:S01]  /*158e0*/  UISETP.NE.OR UP1, UPT, UR28, -0x1, !UP2 ;  /* 0xffffffff1c00788c */ /* 0x000fe2000d725670 */
[----:B------:R-:W-:Y:S01]  /*158f0*/  ISETP.GE.AND P0, PT, R5, UR16, PT ;  /* 0x0000001005007c0c */ /* 0x000fe2000bf06270 */
[----:B------:R-:W-:Y:S01]  /*15900*/  @!UP3 ULDC UR6, c[0x0][0x2c4] ;  /* 0x0000b1000006bab9 */ /* 0x000fe20000000800 */
[----:B------:R-:W-:Y:S01]  /*15910*/  @UP0 ULDC UR6, c[0x0][0x2e4] ;  /* 0x0000b90000060ab9 */ /* 0x000fe20000000800 */
[----:B------:R-:W-:Y:S01]  /*15920*/  @UP3 UMOV UR8, 0x1 ;  /* 0x0000000100083882 */ /* 0x000fe20000000000 */
[----:B------:R-:W-:Y:S01]  /*15930*/  @!UP3 UIMAD UR8, UR6, UR17, URZ ;  /* 0x000000110608b2a4 */ /* 0x000fe2000f8e023f */
[----:B------:R-:W-:Y:S01]  /*15940*/  VIADD R13, R11, UR5 ;  /* 0x000000050b0d7c36 */ /* 0x000fe20008000000 */
[----:B------:R-:W-:Y:S01]  /*15950*/  @UP2 ULDC UR7, c[0x0][0x2c4] ;  /* 0x0000b10000072ab9 */ /* 0x000fe20000000800 */
[----:B------:R-:W-:Y:S01]  /*15960*/  @UP3 ULDC UR4, c[0x0][0x2c0] ;  /* 0x0000b00000043ab9 */ /* 0x000fe20000000800 */
[----:B------:R-:W-:Y:S01]  /*15970*/  UIMAD UR8, UR12, UR8, URZ ;  /* 0x000000080c0872a4 */ /* 0x000fe2000f8e023f */
[----:B------:R-:W-:Y:S01]  /*15980*/  ISETP.GE.AND P1, PT, R0, UR16, PT ;  /* 0x0000001000007c0c */ /* 0x000fe2000bf26270 */
[----:B------:R-:W-:-:S02]  /*15990*/  @!UP1 UIMAD UR28, UR12, UR7, URZ ;  /* 0x000000070c1c92a4 */ /* 0x000fc4000f8e023f */
[----:B------:R-:W-:Y:S01]  /*159a0*/  USEL UR8, UR8, URZ, !UP2 ;  /* 0x0000003f08087287 */ /* 0x000fe2000d000000 */
[----:B------:R-:W-:Y:S01]  /*159b0*/  @!UP3 UMOV UR13, UR6 ;  /* 0x00000006000dbc82 */ /* 0x000fe20008000000 */
[----:B------:R-:W-:Y:S02]  /*159c0*/  @!UP3 UMOV UR4, 0x1 ;  /* 0x000000010004b882 */ /* 0x000fe40000000000 */
[----:B------:R-:W-:Y:S02]  /*159d0*/  UIMAD UR9, UR9, UR13, UR8 ;  /* 0x0000000d090972a4 */ /* 0x000fe4000f8e0208 */
[----:B------:R-:W-:Y:S01]  /*159e0*/  UIMAD UR14, UR14, UR4, URZ ;  /* 0x000000040e0e72a4 */ /* 0x000fe2000f8e023f */
[----:B------:R-:W-:Y:S01]  /*159f0*/  @!UP2 UMOV UR10, URZ ;  /* 0x0000003f000aac82 */ /* 0x000fe20008000000 */
[----:B------:R-:W-:Y:S01]  /*15a00*/  @UP2 UMOV UR10, UR28 ;  /* 0x0000001c000a2c82 */ /* 0x000fe20008000000 */
[----:B------:R-:W-:Y:S01]  /*15a10*/  @!UP2 UMOV UR11, URZ ;  /* 0x0000003f000bac82 */ /* 0x000fe20008000000 */
[----:B------:R-:W-:-:S02]  /*15a20*/  USHF.R.S32.HI UR6, URZ, 0x1f, UR9 ;  /* 0x0000001f3f067899 */ /* 0x000fc40008011409 */
[----:B------:R-:W-:Y:S02]  /*15a30*/  @UP2 USHF.R.S32.HI UR11, URZ, 0x1f, UR28 ;  /* 0x0000001f3f0b2899 */ /* 0x000fe4000801141c */
        /* <DEDUP_REMOVED lines=16> */
.L_x_424:
[----:B------:R-:W-:Y:S05]  /*15b40*/  BSYNC B0 ;  /* 0x0000000000007941 */ /* 0x000fea0003800000 */
.L_x_423:
        /* <DEDUP_REMOVED lines=19> */
.L_x_426:
[----:B------:R-:W-:Y:S05]  /*15c80*/  BSYNC B0 ;  /* 0x0000000000007941 */ /* 0x000fea0003800000 */
.L_x_425:
        /* <DEDUP_REMOVED lines=17> */
.L_x_428:
[----:B------:R-:W-:Y:S05]  /*15da0*/  BSYNC B0 ;  /* 0x0000000000007941 */ /* 0x000fea0003800000 */
.L_x_427:
        /* <DEDUP_REMOVED lines=17> */
.L_x_430:
[----:B------:R-:W-:Y:S05]  /*15ec0*/  BSYNC B0 ;  /* 0x0000000000007941 */ /* 0x000fea0003800000 */
.L_x_429:
        /* <DEDUP_REMOVED lines=10> */
.L_x_432:
[----:B------:R-:W-:Y:S05]  /*15f70*/  BSYNC B0 ;  /* 0x0000000000007941 */ /* 0x000fea0003800000 */
.L_x_431:
        /* <DEDUP_REMOVED lines=10> */
.L_x_434:
[----:B------:R-:W-:Y:S05]  /*16020*/  BSYNC B0 ;  /* 0x0000000000007941 */ /* 0x000fea0003800000 */
.L_x_433:
        /* <DEDUP_REMOVED lines=10> */
.L_x_436:
[----:B------:R-:W-:Y:S05]  /*160d0*/  BSYNC B0 ;  /* 0x0000000000007941 */ /* 0x000fea0003800000 */
.L_x_435:
[----:B------:R-:W-:Y:S05]  /*160e0*/  @P3 EXIT ;  /* 0x000000000000394d */ /* 0x000fea0003800000 */
[----:B------:R-:W-:Y:S01]  /*160f0*/  IMAD R0, R0, UR4, RZ ;  /* 0x0000000400007c24 */ /* 0x000fe2000f8e02ff */
[----:B------:R-:W-:-:S04]  /*16100*/  ULDC.64 UR6, c[0x0][0x2b0] ;  /* 0x0000ac0000067ab9 */ /* 0x000fc80000000a00 */
[----:B----4-:R-:W-:-:S04]  /*16110*/  IADD3 R2, P0, R0, UR9, RZ ;  /* 0x0000000900027c10 */ /* 0x010fc8000ff1e0ff */
[----:B------:R-:W-:Y:S02]  /*16120*/  LEA.HI.X.SX32 R0, R0, UR8, 0x1, P0 ;  /* 0x0000000800007c11 */ /* 0x000fe400080f0eff */
[----:B------:R-:W-:-:S04]  /*16130*/  LEA R4, P0, R2, UR6, 0x2 ;  /* 0x0000000602047c11 */ /* 0x000fc8000f8010ff */
[----:B------:R-:W-:Y:S01]  /*16140*/  LEA.HI.X R5, R2, UR7, R0, 0x2, P0 ;  /* 0x0000000702057c11 */ /* 0x000fe200080f1400 */
[----:B------:R-:W-:-:S05]  /*16150*/  IMAD.MOV.U32 R0, RZ, RZ, 0x7f800000 ;  /* 0x7f800000ff007424 */ /* 0x000fca00078e00ff */
[----:B------:R-:W-:Y:S01]  /*16160*/  STG.E desc[UR30][R4.64], R0 ;  /* 0x0000000004007986 */ /* 0x000fe2000c10191e */
[----:B------:R-:W-:Y:S05]  /*16170*/  EXIT ;  /* 0x000000000000794d */ /* 0x000fea0003800000 */
.L_x_437:
        /* <DEDUP_REMOVED lines=16> */
.L_x_1152:


//--------------------- .text._ZN5flash16flash_fwd_kernelI23Flash_fwd_kernel_traitsILi96ELi128ELi64ELi4ELb0ELb0EN7cutlass10bfloat16_tE19Flash_kernel_traitsILi96ELi128ELi64ELi4ES3_EELb0ELb1ELb0ELb0ELb0ELb1ELb1ELb0EEEvNS_16Flash_fwd_paramsE --------------------------
	.section	.text._ZN5flash16flash_fwd_kernelI23Flash_fwd_kernel_traitsILi96ELi128ELi64ELi4ELb0ELb0EN7cutlass10bfloat16_tE19Flash_kernel_traitsILi96ELi128ELi64ELi4ES3_EELb0ELb1ELb0ELb0ELb0ELb1ELb1ELb0EEEvNS_16Flash_fwd_paramsE,"ax",@progbits
	.align	128
        .global         _ZN5flash16flash_fwd_kernelI23Flash_fwd_kernel_traitsILi96ELi128ELi64ELi4ELb0ELb0EN7cutlass10bfloat16_tE19Flash_kernel_traitsILi96ELi128ELi64ELi4ES3_EELb0ELb1ELb0ELb0ELb0ELb1ELb1ELb0EEEvNS_16Flash_fwd_paramsE
        .type           _ZN5flash16flash_fwd_kernelI23Flash_fwd_kernel_traitsILi96ELi128ELi64ELi4ELb0ELb0EN7cutlass10bfloat16_tE19Flash_kernel_traitsILi96ELi128ELi64ELi4ES3_EELb0ELb1ELb0ELb0ELb0ELb1ELb1ELb0EEEvNS_16Flash_fwd_paramsE,@function
        .size           _ZN5flash16flash_fwd_kernelI23Flash_fwd_kernel_traitsILi96ELi128ELi64ELi4ELb0ELb0EN7cutlass10bfloat16_tE19Flash_kernel_traitsILi96ELi128ELi64ELi4ES3_EELb0ELb1ELb0ELb0ELb0ELb1ELb1ELb0EEEvNS_16Flash_fwd_paramsE,(.L_x_1153 - _ZN5flash16flash_fwd_kernelI23Flash_fwd_kernel_traitsILi96ELi128ELi64ELi4ELb0ELb0EN7cutlass10bfloat16_tE19Flash_kernel_traitsILi96ELi128ELi64ELi4ES3_EELb0ELb1ELb0ELb0ELb0ELb1ELb1ELb0EEEvNS_16Flash_fwd_paramsE)
        .other          _ZN5flash16flash_fwd_kernelI23Flash_fwd_kernel_traitsILi96ELi128ELi64ELi4ELb0ELb0EN7cutlass10bfloat16_tE19Flash_kernel_traitsILi96ELi128ELi64ELi4ES3_EELb0ELb1ELb0ELb0ELb0ELb1ELb1ELb0EEEvNS_16Flash_fwd_paramsE,@"STO_CUDA_ENTRY STV_DEFAULT"
_ZN5flash16flash_fwd_kernelI23Flash_fwd_kernel_traitsILi96ELi128ELi64ELi4ELb0ELb0EN7cutlass10bfloat16_tE19Flash_kernel_traitsILi96ELi128ELi64ELi4ES3_EELb0ELb1ELb0ELb0ELb0ELb1ELb1ELb0EEEvNS_16Flash_fwd_paramsE:
.text._ZN5flash16flash_fwd_kernelI23Flash_fwd_kernel_traitsILi96ELi128ELi64ELi4ELb0ELb0EN7cutlass10bfloat16_tE19Flash_kernel_traitsILi96ELi128ELi64ELi4ES3_EELb0ELb1ELb0ELb0ELb0ELb1ELb1ELb0EEEvNS_16Flash_fwd_paramsE:
[----:B------:R-:W1:Y:S08]  /*0000*/  LDC R1, c[0x0][0x28] ;  /* 0x00000a00ff017b82 */ /* 0x000e700000000800 */
[----:B------:R-:W2:Y:S01]  /*0010*/  LDC.64 R4, c[0x0][0x2f0] ;  /* 0x0000bc00ff047b82 */ /* 0x000ea20000000a00 */
[----:B------:R-:W3:Y:S01]  /*0020*/  S2R R39, SR_CTAID.Y ;  /* 0x0000000000277919 */ /* 0x000ee20000002600 */
[----:B------:R-:W-:Y:S01]  /*0030*/  IMAD.MOV.U32 R12, RZ, RZ, -0x1 ;  /* 0xffffffffff0c7424 */ /* 0x000fe200078e00ff */
[----:B------:R-:W-:Y:S01]  /*0040*/  ULDC.64 UR12, c[0x0][0x208] ;  /* 0x00008200000c7ab9 */ /* 0x000fe20000000a00 */
[----:B-1----:R-:W-:-:S04]  /*0050*/  VIADD R1, R1, 0xffffff78 ;  /* 0xffffff7801017836 */ /* 0x002fc80000000000 */
[----:B------:R-:W1:Y:S08]  /*0060*/  LDC.64 R2, c[0x0][0x300] ;  /* 0x0000c000ff027b82 */ /* 0x000e700000000a00 */
[----:B------:R-:W3:Y:S01]  /*0070*/  LDC.64 R6, c[0x0][0x2f0] ;  /* 0x0000bc00ff067b82 */ /* 0x000ee20000000a00 */
[----:B--2---:R-:W-:-:S07]  /*0080*/  ISETP.NE.U32.AND P2, PT, R4, RZ, PT ;  /* 0x000000ff0400720c */ /* 0x004fce0003f45070 */
[----:B------:R-:W2:Y:S01]  /*0090*/  LDC.U8 R10, c[0x0][0x3c2] ;  /* 0x0000f080ff0a7b82 */ /* 0x000ea20000000000 */
[----:B------:R-:W-:Y:S02]  /*00a0*/  ISETP.NE.AND.EX P2, PT, R5, RZ, PT, P2 ;  /* 0x000000ff0500720c */ /* 0x000fe40003f45320 */
[----:B-1----:R-:W-:-:S05]  /*00b0*/  ISETP.NE.U32.AND P1, PT, R2, RZ, PT ;  /* 0x000000ff0200720c */ /* 0x002fca0003f25070 */
[----:B------:R-:W1:Y:S01]  /*00c0*/  LDC.64 R8, c[0x0][0x2f8] ;  /* 0x0000be00ff087b82 */ /* 0x000e620000000a00 */
[----:B------:R-:W-:Y:S01]  /*00d0*/  ISETP.NE.AND.EX P1, PT, R3, RZ, PT, P1 ;  /* 0x000000ff0300720c */ /* 0x000fe20003f25310 */
[----:B---3--:R-:W-:-:S06]  /*00e0*/  IMAD.WIDE R4, R39, 0x4, R6 ;  /* 0x0000000427047825 */ /* 0x008fcc00078e0206 */
[----:B------:R-:W3:Y:S01]  /*00f0*/  LDC.64 R2, c[0x0][0x2f8] ;  /* 0x0000be00ff027b82 */ /* 0x000ee20000000a00 */
[----:B------:R-:W4:Y:S04]  /*0100*/  @P2 LDG.E R12, desc[UR12][R4.64] ;  /* 0x0000000c040c2981 */ /* 0x000f28000c1e1900 */
[----:B------:R2:W4:Y:S03]  /*0110*/  @P2 LDG.E R0, desc[UR12][R4.64+0x4] ;  /* 0x0000040c04002981 */ /* 0x000526000c1e1900 */
[----:B------:R-:W2:Y:S01]  /*0120*/  @P1 LDC.64 R6, c[0x0][0x300] ;  /* 0x0000c000ff061b82 */ /* 0x000ea20000000a00 */
[----:B------:R-:W-:Y:S02]  /*0130*/  IMAD.MOV.U32 R13, RZ, RZ, RZ ;  /* 0x000000ffff0d7224 */ /* 0x000fe400078e00ff */
[----:B--2---:R-:W-:-:S05]  /*0140*/  @P1 IMAD.WIDE R4, R39, 0x4, R6 ;  /* 0x0000000427041825 */ /* 0x004fca00078e0206 */
[----:B------:R2:W5:Y:S01]  /*0150*/  @P1 LDG.E R13, desc[UR12][R4.64] ;  /* 0x0000000c040d1981 */ /* 0x000562000c1e1900 */
[----:B------:R-:W-:Y:S02]  /*0160*/  ISETP.NE.AND P3, PT, R10, RZ, PT ;  /* 0x000000ff0a00720c */ /* 0x000fe40003f65270 */
[----:B---3--:R-:W-:-:S04]  /*0170*/  ISETP.EQ.U32.AND P0, PT, R2, RZ, PT ;  /* 0x000000ff0200720c */ /* 0x008fc80003f02070 */
[----:B------:R-:W-:Y:S01]  /*0180*/  ISETP.EQ.OR.EX P0, PT, R3, RZ, !P3, P0 ;  /* 0x000000ff0300720c */ /* 0x000fe20005f02700 */
[----:B------:R-:W-:Y:S02]  /*0190*/  IMAD.MOV.U32 R34, RZ, RZ, -0x1 ;  /* 0xffffffffff227424 */ /* 0x000fe400078e00ff */
[----:B-1----:R-:W-:Y:S01]  /*01a0*/  IMAD.WIDE R6, R39, 0x4, R8 ;  /* 0x0000000427067825 */ /* 0x002fe200078e0208 */
[----:B------:R-:W1:Y:S01]  /*01b0*/  S2R R19, SR_CTAID.X ;  /* 0x0000000000137919 */ /* 0x000e620000002500 */
[----:B------:R-:W3:Y:S08]  /*01c0*/  S2R R22, SR_CTAID.Z ;  /* 0x0000000000167919 */ /* 0x000ef00000002700 */
[----:B------:R2:W5:Y:S01]  /*01d0*/  @!P0 LDG.E R34, desc[UR12][R6.64] ;  /* 0x0000000c06228981 */ /* 0x000562000c1e1900 */
[----:B------:R-:W-:-:S04]  /*01e0*/  ISETP.NE.U32.AND P0, PT, R2, RZ, PT ;  /* 0x000000ff0200720c */ /* 0x000fc80003f05070 */
[----:B------:R-:W-:Y:S01]  /*01f0*/  ISETP.NE.AND.EX P0, PT, R3, RZ, PT, P0 ;  /* 0x000000ff0300720c */ /* 0x000fe20003f05300 */
[----:B----4-:R-:W-:Y:S01]  /*0200*/  @P2 IMAD.IADD R130, R0, 0x1, -R12 ;  /* 0x0000000100822824 */ /* 0x010fe200078e0a0c */
[----:B------:R2:W-:Y:S05]  /*0210*/  STL [R1+0x68], R12 ;  /* 0x0000680c01007387 */ /* 0x0005ea0000100800 */
[----:B------:R-:W4:Y:S06]  /*0220*/  @!P2 LDC R130, c[0x0][0x2c4] ;  /* 0x0000b100ff82ab82 */ /* 0x000f2c0000000800 */
[----:B-1-3--:R-:W-:Y:S05]  /*0230*/  @!P0 BRA `(.L_x_438) ;  /* 0x0000000000108947 */ /* 0x00afea0003800000 */
[----:B------:R-:W2:Y:S02]  /*0240*/  @P3 LDG.E R0, desc[UR12][R6.64+0x4] ;  /* 0x0000040c06003981 */ /* 0x000ea4000c1e1900 */
[----:B--2--5:R-:W-:-:S06]  /*0250*/  @P3 IADD3 R4, R0, -R34, RZ ;  /* 0x8000002200043210 */ /* 0x024fcc0007ffe0ff */
[----:B------:R2:W5:Y:S01]  /*0260*/  @!P3 LDG.E R4, desc[UR12][R6.64] ;  /* 0x0000000c0604b981 */ /* 0x000562000c1e1900 */
[----:B------:R-:W-:Y:S05]  /*0270*/  BRA `(.L_x_439) ;  /* 0x0000000000047947 */ /* 0x000fea0003800000 */
.L_x_438:
[----:B--2---:R-:W1:Y:S02]  /*0280*/  LDC R4, c[0x0][0x2c8] ;  /* 0x0000b200ff047b82 */ /* 0x004e640000000800 */
.L_x_439:
[----:B------:R-:W3:Y:S02]  /*0290*/  LDC.64 R2, c[0x0][0x308] ;  /* 0x0000c200ff027b82 */ /* 0x000ee40000000a00 */
[----:B---3--:R-:W-:-:S04]  /*02a0*/  ISETP.NE.U32.AND P1, PT, R2, RZ, PT ;  /* 0x000000ff0200720c */ /* 0x008fc80003f25070 */
[----:B------:R-:W-:-:S13]  /*02b0*/  ISETP.NE.AND.EX P1, PT, R3, RZ, PT, P1 ;  /* 0x000000ff0300720c */ /* 0x000fda0003f25310 */
[----:B------:R-:W3:Y:S01]  /*02c0*/  @P1 LDC.64 R2, c[0x0][0x308] ;  /* 0x0000c200ff021b82 */ /* 0x000ee20000000a00 */
[----:B------:R-:W-:-:S07]  /*02d0*/  IMAD.SHL.U32 R160, R19, 0x80, RZ ;  /* 0x0000008013a07824 */ /* 0x000fce00078e00ff */
[----:B------:R-:W1:Y:S01]  /*02e0*/  @!P1 LDC R5, c[0x0][0x2cc] ;  /* 0x0000b300ff059b82 */ /* 0x000e620000000800 */
[----:B----4-:R-:W-:Y:S01]  /*02f0*/  ISETP.GT.AND P0, PT, R130, R160, PT ;  /* 0x000000a08200720c */ /* 0x010fe20003f04270 */
[----:B---3--:R-:W-:-:S05]  /*0300*/  @P1 IMAD.WIDE R2, R39, 0x4, R2 ;  /* 0x0000000427021825 */ /* 0x008fca00078e0202 */
[----:B------:R3:W5:Y:S01]  /*0310*/  @P1 LDG.E R0, desc[UR12][R2.64] ;  /* 0x0000000c02001981 */ /* 0x000762000c1e1900 */
[----:B------:R-:W4:Y:S06]  /*0320*/  @!P1 LDC.64 R2, c[0x0][0x318] ;  /* 0x0000c600ff029b82 */ /* 0x000f2c0000000a00 */
[----:B-1-3--:R-:W-:Y:S05]  /*0330*/  @!P0 EXIT ;  /* 0x000000000000894d */ /* 0x00afea0003800000 */
[----:B------:R-:W1:Y:S01]  /*0340*/  LDC R161, c[0x0][0x398] ;  /* 0x0000e600ffa17b82 */ /* 0x000e620000000800 */
[----:B----4-:R-:W-:Y:S01]  /*0350*/  @!P1 ISETP.NE.U32.AND P0, PT, R2, RZ, PT ;  /* 0x000000ff0200920c */ /* 0x010fe20003f05070 */
[----:B-----5:R-:W-:Y:S01]  /*0360*/  @P1 IMAD.IADD R128, R0, 0x1, -R13 ;  /* 0x0000000100801824 */ /* 0x020fe200078e0a0d */
[----:B------:R-:W3:Y:S02]  /*0370*/  S2R R158, SR_TID.X ;  /* 0x00000000009e7919 */ /* 0x000ee40000002100 */
[----:B------:R-:W-:-:S04]  /*0380*/  @!P1 ISETP.NE.AND.EX P0, PT, R3, RZ, PT, P0 ;  /* 0x000000ff0300920c */ /* 0x000fc80003f05300 */
[----:B------:R-:W-:-:S04]  /*0390*/  @!P1 SEL R0, R5, RZ, P0 ;  /* 0x000000ff05009207 */ /* 0x000fc80000000000 */
[----:B------:R-:W-:Y:S02]  /*03a0*/  @!P1 IADD3 R128, R0, R4, -R13 ;  /* 0x0000000400809210 */ /* 0x000fe40007ffe80d */
[----:B------:R-:W-:-:S03]  /*03b0*/  IADD3 R0, -R130, 0xbf, R160 ;  /* 0x000000bf82007810 */ /* 0x000fc60007ffe1a0 */
[----:B------:R-:W-:-:S05]  /*03c0*/  VIADD R2, R128, 0x3f ;  /* 0x0000003f80027836 */ /* 0x000fca0000000000 */
[----:B------:R-:W-:Y:S02]  /*03d0*/  SHF.R.S32.HI R3, RZ, 0x1f, R2 ;  /* 0x0000001fff037819 */ /* 0x000fe40000011402 */
[----:B-1----:R-:W-:Y:S02]  /*03e0*/  IADD3 R0, R0, R161, R128 ;  /* 0x000000a100007210 */ /* 0x002fe40007ffe080 */
[----:B------:R-:W-:Y:S02]  /*03f0*/  LEA.HI R2, R3, R2, RZ, 0x6 ;  /* 0x0000000203027211 */ /* 0x000fe400078f30ff */
[----:B------:R-:W-:Y:S02]  /*0400*/  SHF.R.S32.HI R4, RZ, 0x1f, R0 ;  /* 0x0000001fff047819 */ /* 0x000fe40000011400 */
[----:B------:R-:W-:Y:S02]  /*0410*/  SHF.R.S32.HI R2, RZ, 0x6, R2 ;  /* 0x00000006ff027819 */ /* 0x000fe40000011402 */
[----:B------:R-:W-:-:S04]  /*0420*/  LEA.HI R0, R4, R0, RZ, 0x6 ;  /* 0x0000000004007211 */ /* 0x000fc800078f30ff */
[----:B------:R-:W-:-:S04]  /*0430*/  SHF.R.S32.HI R0, RZ, 0x6, R0 ;  /* 0x00000006ff007819 */ /* 0x000fc80000011400 */
[----:B------:R-:W-:-:S04]  /*0440*/  VIMNMX R166, R2, R0, PT ;  /* 0x0000000002a67248 */ /* 0x000fc80003fe0100 */
[----:B------:R-:W-:Y:S01]  /*0450*/  ISETP.GE.AND P0, PT, R166, 0x1, PT ;  /* 0x00000001a600780c */ /* 0x000fe20003f06270 */
[----:B------:R1:W-:-:S12]  /*0460*/  STL [R1+0xc], R166 ;  /* 0x00000ca601007387 */ /* 0x0003d80000100800 */
[----:B---3--:R-:W-:Y:S05]  /*0470*/  @!P0 BRA `(.L_x_440) ;  /* 0x0000013400e08947 */ /* 0x008fea0003800000 */
[----:B------:R-:W3:Y:S01]  /*0480*/  LDC R18, c[0x0][0x278] ;  /* 0x00009e00ff127b82 */ /* 0x000ee20000000800 */
[----:B------:R-:W-:Y:S01]  /*0490*/  ISETP.NE.AND P2, PT, R12, -0x1, PT ;  /* 0xffffffff0c00780c */ /* 0x000fe20003f45270 */
[----:B------:R-:W-:Y:S01]  /*04a0*/  IMAD.IADD R16, R130, 0x1, -R160 ;  /* 0x0000000182107824 */ /* 0x000fe200078e0aa0 */
[----:B------:R-:W-:Y:S01]  /*04b0*/  IABS R4, R22 ;  /* 0x0000001600047213 */ /* 0x000fe20000000000 */
[----:B------:R-:W-:Y:S01]  /*04c0*/  ULDC.64 UR4, c[0x0][0x258] ;  /* 0x0000960000047ab9 */ /* 0x000fe20000000a00 */
[----:B------:R-:W-:Y:S01]  /*04d0*/  SHF.R.S32.HI R36, RZ, 0x1f, R158 ;  /* 0x0000001fff247819 */ /* 0x000fe2000001149e */
[----:B------:R-:W-:Y:S01]  /*04e0*/  VIADD R198, R166, 0xffffffff ;  /* 0xffffffffa6c67836 */ /* 0x000fe20000000000 */
[----:B------:R4:W-:Y:S02]  /*04f0*/  STL [R1+0x6c], R16 ;  /* 0x00006c1001007387 */ /* 0x0009e40000100800 */
[CC--:B------:R-:W-:Y:S02]  /*0500*/  LEA.HI R20, R36.reuse, R158.reuse, RZ, 0x2 ;  /* 0x0000009e24147211 */ /* 0x0c0fe400078f10ff */
[----:B------:R-:W-:-:S02]  /*0510*/  LEA.HI R37, R36, R158, RZ, 0x3 ;  /* 0x0000009e24257211 */ /* 0x000fc400078f18ff */
[----:B------:R-:W-:Y:S01]  /*0520*/  SHF.R.S32.HI R8, RZ, 0x2, R20 ;  /* 0x00000002ff087819 */ /* 0x000fe20000011414 */
[----:B--2---:R-:W2:Y:S01]  /*0530*/  @!P2 LDC.64 R6, c[0x0][0x228] ;  /* 0x00008a00ff06ab82 */ /* 0x004ea20000000a00 */
[----:B------:R-:W-:Y:S02]  /*0540*/  SHF.R.S32.HI R38, RZ, 0x3, R37 ;  /* 0x00000003ff267819 */ /* 0x000fe40000011425 */
[----:B------:R-:W-:Y:S01]  /*0550*/  LEA.HI R159, R36, R158, RZ, 0x5 ;  /* 0x0000009e249f7211 */ /* 0x000fe200078f28ff */
[----:B------:R-:W-:-:S03]  /*0560*/  VIADD R24, R8, 0x20 ;  /* 0x0000002008187836 */ /* 0x000fc60000000000 */
[----:B------:R-:W-:Y:S01]  /*0570*/  SHF.R.S32.HI R157, RZ, 0x5, R159 ;  /* 0x00000005ff9d7819 */ /* 0x000fe2000001149f */
[----:B------:R-:W5:Y:S01]  /*0580*/  @P2 LDC.64 R10, c[0x0][0x240] ;  /* 0x00009000ff0a2b82 */ /* 0x000f620000000a00 */
[----:B------:R-:W-:Y:S02]  /*0590*/  ISETP.GE.AND P3, PT, R24, R16, PT ;  /* 0x000000101800720c */ /* 0x000fe40003f66270 */
[----:B---3--:R-:W-:-:S05]  /*05a0*/  IABS R0, R18 ;  /* 0x0000001200007213 */ /* 0x008fca0000000000 */
[----:B------:R-:W-:-:S04]  /*05b0*/  IMAD.MOV.U32 R14, RZ, RZ, R0 ;  /* 0x000000ffff0e7224 */ /* 0x000fc800078e0000 */
[----:B------:R-:W3:Y:S02]  /*05c0*/  I2F.RP R2, R14 ;  /* 0x0000000e00027306 */ /* 0x000ee40000209400 */
[----:B------:R-:W1:Y:S06]  /*05d0*/  @!P3 LDC.64 R30, c[0x0][0x210] ;  /* 0x00008400ff1ebb82 */ /* 0x000e6c0000000a00 */
[----:B---3--:R-:W3:Y:S02]  /*05e0*/  MUFU.RCP R2, R2 ;  /* 0x0000000200027308 */ /* 0x008ee40000001000 */
[----:B---3--:R-:W-:-:S06]  /*05f0*/  VIADD R2, R2, 0xffffffe ;  /* 0x0ffffffe02027836 */ /* 0x008fcc0000000000 */
[----:B------:R-:W3:Y:S02]  /*0600*/  F2I.FTZ.U32.TRUNC.NTZ R3, R2 ;  /* 0x0000000200037305 */ /* 0x000ee4000021f000 */
[----:B---3--:R-:W-:Y:S02]  /*0610*/  IMAD.MOV R0, RZ, RZ, -R3 ;  /* 0x000000ffff007224 */ /* 0x008fe400078e0a03 */
[----:B------:R-:W-:Y:S02]  /*0620*/  IMAD.MOV.U32 R2, RZ, RZ, RZ ;  /* 0x000000ffff027224 */ /* 0x000fe400078e00ff */
[----:B------:R-:W-:-:S04]  /*0630*/  IMAD R0, R0, R14, RZ ;  /* 0x0000000e00007224 */ /* 0x000fc800078e02ff */
[----:B------:R-:W-:Y:S01]  /*0640*/  IMAD.HI.U32 R2, R3, R0, R2 ;  /* 0x0000000003027227 */ /* 0x000fe200078e0002 */
[----:B------:R-:W-:-:S05]  /*0650*/  @!P2 SHF.R.S32.HI R3, RZ, 0x1f, R39 ;  /* 0x0000001fff03a819 */ /* 0x000fca0000011427 */
[----:B------:R-:W-:Y:S01]  /*0660*/  IMAD.HI.U32 R5, R2, R4, RZ ;  /* 0x0000000402057227 */ /* 0x000fe200078e00ff */
[----:B------:R-:W-:-:S03]  /*0670*/  IADD3 R2, R8, 0x40, RZ ;  /* 0x0000004008027810 */ /* 0x000fc60007ffe0ff */
[----:B------:R-:W-:Y:S01]  /*0680*/  IMAD.MOV R0, RZ, RZ, -R5 ;  /* 0x000000ffff007224 */ /* 0x000fe200078e0a05 */
[----:B------:R-:W-:Y:S01]  /*0690*/  ISETP.GE.AND P1, PT, R2, R16, PT ;  /* 0x000000100200720c */ /* 0x000fe20003f26270 */
[----:B--2---:R-:W-:Y:S02]  /*06a0*/  @!P2 IMAD R3, R3, R6, RZ ;  /* 0x000000060303a224 */ /* 0x004fe400078e02ff */
[----:B------:R-:W-:Y:S02]  /*06b0*/  IMAD R0, R14, R0, R4 ;  /* 0x000000000e007224 */ /* 0x000fe400078e0204 */
[----:B------:R-:W-:Y:S02]  /*06c0*/  @!P2 IMAD R9, R39, R7, R3 ;  /* 0x000000072709a224 */ /* 0x000fe400078e0203 */
[----:B-----5:R-:W-:Y:S01]  /*06d0*/  @P2 IMAD.WIDE.U32 R2, R12, R10, RZ ;  /* 0x0000000a0c022225 */ /* 0x020fe200078e00ff */
[----:B------:R-:W-:-:S03]  /*06e0*/  ISETP.GT.U32.AND P4, PT, R14, R0, PT ;  /* 0x000000000e00720c */ /* 0x000fc60003f84070 */
[----:B------:R-:W-:-:S04]  /*06f0*/  @!P2 IMAD.WIDE.U32 R6, R39, R6, RZ ;  /* 0x000000062706a225 */ /* 0x000fc800078e00ff */
[----:B------:R-:W-:Y:S02]  /*0700*/  @P2 IMAD R12, R12, R11, R3 ;  /* 0x0000000b0c0c2224 */ /* 0x000fe400078e0203 */
[----:B------:R-:W-:Y:S01]  /*0710*/  @P2 IMAD.MOV.U32 R3, RZ, RZ, R2 ;  /* 0x000000ffff032224 */ /* 0x000fe200078e0002 */
[----:B------:R-:W-:Y:S01]  /*0720*/  LOP3.LUT R2, R22, R18, RZ, 0x3c, !PT ;  /* 0x0000001216027212 */ /* 0x000fe200078e3cff */
[----:B------:R-:W-:Y:S01]  /*0730*/  @!P2 IMAD.IADD R12, R7, 0x1, R9 ;  /* 0x00000001070ca824 */ /* 0x000fe200078e0209 */
[----:B------:R-:W-:Y:S01]  /*0740*/  @!P2 MOV R3, R6 ;  /* 0x000000060003a202 */ /* 0x000fe20000000f00 */
[----:B------:R-:W-:Y:S01]  /*0750*/  @!P4 IMAD.IADD R0, R0, 0x1, -R14 ;  /* 0x000000010000c824 */ /* 0x000fe200078e0a0e */
[C---:B------:R-:W-:Y:S01]  /*0760*/  ISETP.GE.AND P2, PT, R8.reuse, R16, PT ;  /* 0x000000100800720c */ /* 0x040fe20003f46270 */
[----:B------:R-:W-:Y:S01]  /*0770*/  VIADD R4, R8, 0x60 ;  /* 0x0000006008047836 */ /* 0x000fe20000000000 */
[----:B------:R-:W-:Y:S01]  /*0780*/  ISETP.GE.AND P5, PT, R2, RZ, PT ;  /* 0x000000ff0200720c */ /* 0x000fe20003fa6270 */
[----:B------:R-:W2:Y:S01]  /*0790*/  @!P3 LDC.64 R10, c[0x0][0x240] ;  /* 0x00009000ff0abb82 */ /* 0x000ea20000000a00 */
[----:B------:R-:W-:Y:S01]  /*07a0*/  LOP3.LUT R2, R20, 0xfffffffc, RZ, 0xc0, !PT ;  /* 0xfffffffc14027812 */ /* 0x000fe200078ec0ff */
[----:B------:R-:W3:Y:S01]  /*07b0*/  @!P3 S2R R7, SR_CgaCtaId ;  /* 0x000000000007b919 */ /* 0x000ee20000008800 */
[----:B------:R-:W-:Y:S01]  /*07c0*/  ISETP.GE.U32.AND P6, PT, R0, R14, PT ;  /* 0x0000000e0000720c */ /* 0x000fe20003fc6070 */
[----:B------:R-:W-:Y:S01]  /*07d0*/  IMAD.SHL.U32 R0, R38, 0x40, RZ ;  /* 0x0000004026007824 */ /* 0x000fe200078e00ff */
[----:B------:R-:W-:Y:S01]  /*07e0*/  ISETP.GE.AND P0, PT, R4, R16, PT ;  /* 0x000000100400720c */ /* 0x000fe20003f06270 */
[----:B------:R-:W-:Y:S01]  /*07f0*/  IMAD.IADD R2, R158, 0x1, -R2 ;  /* 0x000000019e027824 */ /* 0x000fe200078e0a02 */
[--C-:B------:R-:W-:Y:S01]  /*0800*/  SHF.R.S32.HI R9, RZ, 0x1f, R8.reuse ;  /* 0x0000001fff097819 */ /* 0x100fe20000011408 */
[----:B------:R-:W-:Y:S01]  /*0810*/  @!P4 VIADD R5, R5, 0x1 ;  /* 0x000000010505c836 */ /* 0x000fe20000000000 */
[----:B------:R-:W-:Y:S01]  /*0820*/  LOP3.LUT R0, R0, 0xc0, RZ, 0xc0, !PT ;  /* 0x000000c000007812 */ /* 0x000fe200078ec0ff */
[----:B------:R-:W-:Y:S01]  /*0830*/  IMAD.SHL.U32 R14, R2, 0x8, RZ ;  /* 0x00000008020e7824 */ /* 0x000fe200078e00ff */
[----:B----4-:R-:W4:Y:S01]  /*0840*/  @!P2 LDC.64 R16, c[0x0][0x240] ;  /* 0x00009000ff10ab82 */ /* 0x010f220000000a00 */
[----:B------:R-:W-:Y:S01]  /*0850*/  IMAD.WIDE R28, R19, 0x80, R8 ;  /* 0x00000080131c7825 */ /* 0x000fe200078e0208 */
[----:B------:R-:W-:-:S02]  /*0860*/  SHF.R.S32.HI R6, RZ, 0x1f, R22 ;  /* 0x0000001fff067819 */ /* 0x000fc40000011416 */
[----:B------:R-:W-:Y:S01]  /*0870*/  LOP3.LUT R4, R0, 0x18, R14, 0xf8, !PT ;  /* 0x0000001800047812 */ /* 0x000fe200078ef80e */
[----:B------:R-:W-:Y:S01]  /*0880*/  @P6 VIADD R5, R5, 0x1 ;  /* 0x0000000105056836 */ /* 0x000fe20000000000 */
[----:B------:R-:W-:Y:S01]  /*0890*/  SHF.R.U32.HI R0, RZ, 0x3, R0 ;  /* 0x00000003ff007819 */ /* 0x000fe20000011600 */
[----:B------:R-:W-:Y:S01]  /*08a0*/  IMAD R6, R6, UR4, RZ ;  /* 0x0000000406067c24 */ /* 0x000fe2000f8e02ff */
[----:B------:R-:W-:Y:S01]  /*08b0*/  SHF.R.S32.HI R15, RZ, 0x1f, R14 ;  /* 0x0000001fff0f7819 */ /* 0x000fe2000001140e */
[----:B------:R-:W-:Y:S01]  /*08c0*/  IMAD.MOV.U32 R26, RZ, RZ, R5 ;  /* 0x000000ffff1a7224 */ /* 0x000fe200078e0005 */
[----:B------:R-:W-:Y:S01]  /*08d0*/  IADD3 R2, P4, R14, R3, RZ ;  /* 0x000000030e027210 */ /* 0x000fe20007f9e0ff */
[----:B------:R-:W-:Y:S01]  /*08e0*/  IMAD R6, R22, UR5, R6 ;  /* 0x0000000516067c24 */ /* 0x000fe2000f8e0206 */
[----:B------:R-:W-:Y:S01]  /*08f0*/  ISETP.NE.AND P6, PT, R18, RZ, PT ;  /* 0x000000ff1200720c */ /* 0x000fe20003fc5270 */
[----:B------:R-:W-:Y:S01]  /*0900*/  @!P5 IMAD.MOV R26, RZ, RZ, -R26 ;  /* 0x000000ffff1ad224 */ /* 0x000fe200078e0a1a */
[----:B------:R-:W-:Y:S01]  /*0910*/  LOP3.LUT R25, R4, R0, RZ, 0x3c, !PT ;  /* 0x0000000004197212 */ /* 0x000fe200078e3cff */
[----:B------:R-:W5:Y:S01]  /*0920*/  @!P2 LDC.64 R32, c[0x0][0x210] ;  /* 0x00008400ff20ab82 */ /* 0x000f620000000a00 */
[----:B------:R-:W-:Y:S01]  /*0930*/  IADD3.X R3, R15, R12, RZ, P4, !PT ;  /* 0x0000000c0f037210 */ /* 0x000fe200027fe4ff */
[----:B------:R-:W-:Y:S01]  /*0940*/  UMOV UR5, 0x400 ;  /* 0x0000040000057882 */ /* 0x000fe20000000000 */
[----:B------:R-:W-:-:S02]  /*0950*/  @!P3 IADD3 R4, P4, R28, 0x20, RZ ;  /* 0x000000201c04b810 */ /* 0x000fc40007f9e0ff */
[----:B------:R-:W-:Y:S01]  /*0960*/  @!P3 MOV R5, 0x400 ;  /* 0x000004000005b802 */ /* 0x000fe20000000f00 */
[----:B------:R-:W-:Y:S02]  /*0970*/  IMAD.WIDE.U32 R22, R22, UR4, R2 ;  /* 0x0000000416167c25 */ /* 0x000fe4000f8e0002 */
[----:B------:R-:W1:Y:S01]  /*0980*/  S2UR UR4, SR_CgaCtaId ;  /* 0x00000000000479c3 */ /* 0x000e620000008800 */
[----:B---3--:R-:W-:Y:S01]  /*0990*/  @!P3 LEA R35, R7, R5, 0x18 ;  /* 0x000000050723b211 */ /* 0x008fe200078ec0ff */
[----:B------:R-:W-:Y:S01]  /*09a0*/  @!P3 IMAD.X R0, RZ, RZ, R29, P4 ;  /* 0x000000ffff00b224 */ /* 0x000fe200020e061d */
[----:B------:R-:W-:Y:S01]  /*09b0*/  @!P6 LOP3.LUT R26, RZ, R18, RZ, 0x33, !PT ;  /* 0x00000012ff1ae212 */ /* 0x000fe200078e33ff */
[----:B------:R-:W-:Y:S01]  /*09c0*/  IMAD.IADD R19, R23, 0x1, R6 ;  /* 0x0000000117137824 */ /* 0x000fe200078e0206 */
[----:B------:R-:W-:Y:S01]  /*09d0*/  @!P3 MOV R18, R22 ;  /* 0x000000160012b202 */ /* 0x000fe20000000f00 */
[----:B--2---:R-:W-:Y:S02]  /*09e0*/  @!P3 IMAD R0, R0, R10, RZ ;  /* 0x0000000a0000b224 */ /* 0x004fe400078e02ff */
[----:B------:R-:W-:-:S02]  /*09f0*/  @!P2 IMAD.MOV.U32 R5, RZ, RZ, R19 ;  /* 0x000000ffff05a224 */ /* 0x000fc400078e0013 */
[C---:B------:R-:W-:Y:S02]  /*0a00*/  @!P3 IMAD R6, R4.reuse, R11, R0 ;  /* 0x0000000b0406b224 */ /* 0x040fe400078e0200 */
[----:B----4-:R-:W-:Y:S02]  /*0a10*/  @!P2 IMAD R0, R29, R16, RZ ;  /* 0x000000101d00a224 */ /* 0x010fe400078e02ff */
[----:B------:R-:W-:-:S04]  /*0a20*/  @!P3 IMAD.WIDE.U32 R2, R4, R10, R18 ;  /* 0x0000000a0402b225 */ /* 0x000fc800078e0012 */
[----:B------:R-:W-:Y:S01]  /*0a30*/  @!P2 IMAD R10, R28, R17, R0 ;  /* 0x000000111c0aa224 */ /* 0x000fe200078e0200 */
[----:B------:R-:W-:Y:S01]  /*0a40*/  LEA.HI R0, R20, R8, RZ, 0x1 ;  /* 0x0000000814007211 */ /* 0x000fe200078f08ff */
[----:B------:R-:W-:Y:S01]  /*0a50*/  @!P2 IMAD.MOV.U32 R4, RZ, RZ, R22 ;  /* 0x000000ffff04a224 */ /* 0x000fe200078e0016 */
[----:B------:R-:W2:Y:S01]  /*0a60*/  @!P1 LDC.64 R20, c[0x0][0x240] ;  /* 0x00009000ff149b82 */ /* 0x000ea20000000a00 */
[----:B------:R-:W-:Y:S01]  /*0a70*/  @!P3 IMAD.IADD R3, R3, 0x1, R6 ;  /* 0x000000010303b824 */ /* 0x000fe200078e0206 */
[----:B------:R-:W-:Y:S01]  /*0a80*/  LOP3.LUT R0, R0, 0x7fffffe, RZ, 0xc0, !PT ;  /* 0x07fffffe00007812 */ /* 0x000fe200078ec0ff */
[----:B------:R-:W-:Y:S01]  /*0a90*/  IMAD R11, R198, -0x40, R128 ;  /* 0xffffffc0c60b7824 */ /* 0x000fe200078e0280 */
[----:B-1----:R-:W-:Y:S01]  /*0aa0*/  @!P3 LEA R6, P4, R2, R30, 0x1 ;  /* 0x0000001e0206b211 */ /* 0x002fe200078808ff */
[----:B------:R-:W-:Y:S01]  /*0ab0*/  @!P2 IMAD.WIDE.U32 R4, R28, R16, R4 ;  /* 0x000000101c04a225 */ /* 0x000fe200078e0004 */
[----:B------:R-:W-:Y:S01]  /*0ac0*/  ULEA UR4, UR4, UR5, 0x18 ;  /* 0x0000000504047291 */ /* 0x000fe2000f8ec03f */
[----:B------:R-:W1:Y:S01]  /*0ad0*/  @!P1 S2R R30, SR_CgaCtaId ;  /* 0x00000000001e9919 */ /* 0x000e620000008800 */
[----:B------:R-:W-:Y:S01]  /*0ae0*/  @!P3 LEA.HI.X R7, R2, R31, R3, 0x1, P4 ;  /* 0x0000001f0207b211 */ /* 0x000fe200020f0c03 */
[C---:B------:R-:W-:Y:S01]  /*0af0*/  IMAD.IADD R0, R8.reuse, 0x1, -R0 ;  /* 0x0000000108007824 */ /* 0x040fe200078e0a00 */
[----:B------:R-:W-:Y:S01]  /*0b00*/  ISETP.GE.AND P6, PT, R8, R11, PT ;  /* 0x0000000b0800720c */ /* 0x000fe20003fc6270 */
[----:B------:R-:W3:Y:S01]  /*0b10*/  @!P1 LDC.64 R16, c[0x0][0x210] ;  /* 0x00008400ff109b82 */ /* 0x000ee20000000a00 */
[----:B-----5:R-:W-:Y:S01]  /*0b20*/  @!P2 LEA R2, P5, R4, R32, 0x1 ;  /* 0x000000200402a211 */ /* 0x020fe200078a08ff */
[----:B------:R-:W-:Y:S01]  /*0b30*/  IMAD R3, R157, 0x8, R0 ;  /* 0x000000089d037824 */ /* 0x000fe200078e0200 */
[----:B------:R-:W-:-:S02]  /*0b40*/  @!P2 IADD3 R0, R5, R10, RZ ;  /* 0x0000000a0500a210 */ /* 0x000fc40007ffe0ff */
[----:B------:R-:W-:Y:S01]  /*0b50*/  @!P1 IADD3 R5, P4, R28, 0x40, RZ ;  /* 0x000000401c059810 */ /* 0x000fe20007f9e0ff */
[----:B------:R-:W-:Y:S01]  /*0b60*/  IMAD.U32 R12, R3, 0x20, R25 ;  /* 0x00000020030c7824 */ /* 0x000fe200078e0019 */
[----:B------:R-:W-:Y:S02]  /*0b70*/  @!P2 LEA.HI.X R3, R4, R33, R0, 0x1, P5 ;  /* 0x000000210403a211 */ /* 0x000fe400028f0c00 */
[----:B------:R-:W-:Y:S01]  /*0b80*/  ISETP.GE.AND P5, PT, R24, R11, PT ;  /* 0x0000000b1800720c */ /* 0x000fe20003fa6270 */
[----:B------:R-:W-:Y:S01]  /*0b90*/  @!P1 IMAD.X R0, RZ, RZ, R29, P4 ;  /* 0x000000ffff009224 */ /* 0x000fe200020e061d */
[----:B------:R-:W-:Y:S01]  /*0ba0*/  LEA R230, R12, UR4, 0x1 ;  /* 0x000000040ce67c11 */ /* 0x000fe2000f8e08ff */
[----:B------:R-:W4:Y:S01]  /*0bb0*/  @!P6 S2R R27, SR_CgaCtaId ;  /* 0x00000000001be919 */ /* 0x000f220000008800 */
[----:B------:R-:W-:Y:S01]  /*0bc0*/  LEA.HI R4, R36, R158, RZ, 0x4 ;  /* 0x0000009e24047211 */ /* 0x000fe200078f20ff */
[----:B--2---:R-:W-:Y:S02]  /*0bd0*/  @!P1 IMAD R0, R0, R20, RZ ;  /* 0x0000001400009224 */ /* 0x004fe400078e02ff */
[----:B------:R-:W-:Y:S01]  /*0be0*/  @!PT LDS RZ, [RZ] ;  /* 0x00000000fffff984 */ /* 0x000fe20000000800 */
[----:B------:R-:W-:Y:S01]  /*0bf0*/  @!PT LDS RZ, [RZ] ;  /* 0x00000000fffff984 */ /* 0x000fe20000000800 */
[----:B------:R-:W-:Y:S01]  /*0c00*/  @!PT LDS RZ, [RZ] ;  /* 0x00000000fffff984 */ /* 0x000fe20000000800 */
[----:B------:R-:W-:Y:S02]  /*0c10*/  @!P2 LDGSTS.E.BYPASS.LTC128B.128 [R230], desc[UR12][R2.64] ;  /* 0x0000000002e6afae */ /* 0x000fe4000b901d4c */
[----:B------:R-:W-:-:S02]  /*0c20*/  @!P1 IMAD R10, R5, R21, R0 ;  /* 0x00000015050a9224 */ /* 0x000fc400078e0200 */
[----:B------:R-:W-:Y:S01]  /*0c30*/  @!P2 LDGSTS.E.BYPASS.LTC128B.128 [R230+0x2000], desc[UR12][R2.64+0x40] ;  /* 0x0200004002e6afae */ /* 0x000fe2000b901d4c */
[----:B------:R-:W-:-:S03]  /*0c40*/  @!P3 IMAD R0, R12, 0x2, R35 ;  /* 0x000000020c00b824 */ /* 0x000fc600078e0223 */
[----:B------:R2:W-:Y:S01]  /*0c50*/  @!P2 LDGSTS.E.BYPASS.LTC128B.128 [R230+0x4000], desc[UR12][R2.64+0x80] ;  /* 0x0400008002e6afae */ /* 0x0005e2000b901d4c */
[----:B------:R-:W-:-:S03]  /*0c60*/  ISETP.NE.AND P2, PT, R34, -0x1, PT ;  /* 0xffffffff2200780c */ /* 0x000fc60003f45270 */
[----:B------:R-:W-:Y:S04]  /*0c70*/  @!P3 LDGSTS.E.BYPASS.LTC128B.128 [R0+0x800], desc[UR12][R6.64] ;  /* 0x008000000600bfae */ /* 0x000fe8000b901d4c */
[----:B------:R-:W-:Y:S04]  /*0c80*/  @!P3 LDGSTS.E.BYPASS.LTC128B.128 [R0+0x2800], desc[UR12][R6.64+0x40] ;  /* 0x028000400600bfae */ /* 0x000fe8000b901d4c */
[----:B------:R5:W-:Y:S01]  /*0c90*/  @!P3 LDGSTS.E.BYPASS.LTC128B.128 [R0+0x4800], desc[UR12][R6.64+0x80] ;  /* 0x048000800600bfae */ /* 0x000be2000b901d4c */
[----:B------:R-:W-:Y:S01]  /*0ca0*/  @!P0 IADD3 R33, P3, R28, 0x60, RZ ;  /* 0x000000601c218810 */ /* 0x000fe20007f7e0ff */
[----:B------:R-:W1:Y:S01]  /*0cb0*/  @P2 LDC.64 R42, c[0x0][0x248] ;  /* 0x00009200ff2a2b82 */ /* 0x000e620000000a00 */
[----:B------:R-:W4:Y:S03]  /*0cc0*/  @!P5 S2R R25, SR_CgaCtaId ;  /* 0x000000000019d919 */ /* 0x000f260000008800 */
[----:B------:R-:W-:Y:S01]  /*0cd0*/  @!P0 IMAD.X R36, RZ, RZ, R29, P3 ;  /* 0x000000ffff248224 */ /* 0x000fe200018e061d */
[----:B------:R-:W-:Y:S01]  /*0ce0*/  ISETP.GE.AND P3, PT, R24, R11, PT ;  /* 0x0000000b1800720c */ /* 0x000fe20003f66270 */
[----:B--2---:R-:W-:-:S02]  /*0cf0*/  @!P1 IMAD.MOV.U32 R2, RZ, RZ, R22 ;  /* 0x000000ffff029224 */ /* 0x004fc400078e0016 */
[----:B------:R-:W-:Y:S02]  /*0d00*/  @!P1 IMAD.MOV.U32 R3, RZ, RZ, R19 ;  /* 0x000000ffff039224 */ /* 0x000fe400078e0013 */
[----:B------:R-:W-:Y:S02]  /*0d10*/  @!P1 IMAD.WIDE.U32 R2, R5, R20, R2 ;  /* 0x0000001405029225 */ /* 0x000fe400078e0002 */
[----:B------:R-:W2:Y:S01]  /*0d20*/  @!P0 S2R R5, SR_CgaCtaId ;  /* 0x0000000000058919 */ /* 0x000ea20000008800 */
[C---:B---3--:R-:W-:Y:S01]  /*0d30*/  @!P1 LEA R16, P4, R2.reuse, R16, 0x1 ;  /* 0x0000001002109211 */ /* 0x048fe200078808ff */
[----:B-1----:R-:W-:Y:S01]  /*0d40*/  @P2 STL.64 [R1+0x18], R42 ;  /* 0x0000182a01002387 */ /* 0x002fe20000100a00 */
[----:B-----5:R-:W-:Y:S01]  /*0d50*/  @!P1 IADD3 R0, R3, R10, RZ ;  /* 0x0000000a03009210 */ /* 0x020fe20007ffe0ff */
[----:B------:R-:W-:Y:S01]  /*0d60*/  IMAD.MOV.U32 R40, RZ, RZ, R43 ;  /* 0x000000ffff287224 */ /* 0x000fe200078e002b */
[----:B------:R-:W-:Y:S01]  /*0d70*/  SHF.R.S32.HI R6, RZ, 0x4, R4 ;  /* 0x00000004ff067819 */ /* 0x000fe20000011404 */
[----:B------:R-:W-:Y:S01]  /*0d80*/  IMAD.MOV.U32 R32, RZ, RZ, R42 ;  /* 0x000000ffff207224 */ /* 0x000fe200078e002a */
[----:B------:R-:W-:-:S02]  /*0d90*/  @!P1 LEA.HI.X R17, R2, R17, R0, 0x1, P4 ;  /* 0x0000001102119211 */ /* 0x000fc400020f0c00 */
[----:B------:R-:W-:Y:S02]  /*0da0*/  ISETP.GE.AND P4, PT, R8, R11, PT ;  /* 0x0000000b0800720c */ /* 0x000fe40003f86270 */
[----:B------:R-:W1:Y:S01]  /*0db0*/  @P2 LDC.64 R10, c[0x0][0x250] ;  /* 0x00009400ff0a2b82 */ /* 0x000e620000000a00 */
[----:B------:R-:W-:Y:S02]  /*0dc0*/  @!P6 MOV R0, 0x400 ;  /* 0x000004000000e802 */ /* 0x000fe40000000f00 */
[----:B------:R-:W-:Y:S02]  /*0dd0*/  @!P1 MOV R2, 0x400 ;  /* 0x0000040000029802 */ /* 0x000fe40000000f00 */
[----:B----4-:R-:W-:Y:S02]  /*0de0*/  @!P6 LEA R21, R27, R0, 0x18 ;  /* 0x000000001b15e211 */ /* 0x010fe400078ec0ff */
[----:B------:R-:W-:Y:S02]  /*0df0*/  LOP3.LUT R0, R4, 0xfffffff0, RZ, 0xc0, !PT ;  /* 0xfffffff004007812 */ /* 0x000fe400078ec0ff */
[----:B------:R-:W-:-:S02]  /*0e00*/  @!P1 LEA R20, R30, R2, 0x18 ;  /* 0x000000021e149211 */ /* 0x000fc400078ec0ff */
[----:B------:R-:W-:Y:S01]  /*0e10*/  LEA.HI R3, R4, R6, RZ, 0x1 ;  /* 0x0000000604037211 */ /* 0x000fe200078f08ff */
[----:B------:R-:W-:Y:S01]  /*0e20*/  IMAD.IADD R0, R158, 0x1, -R0 ;  /* 0x000000019e007824 */ /* 0x000fe200078e0a00 */
[----:B------:R-:W-:Y:S01]  /*0e30*/  LOP3.LUT R2, R37, 0xfffffff8, RZ, 0xc0, !PT ;  /* 0xfffffff825027812 */ /* 0x000fe200078ec0ff */
[----:B------:R-:W-:Y:S01]  /*0e40*/  @!P1 IMAD R27, R12, 0x2, R20 ;  /* 0x000000020c1b9824 */ /* 0x000fe200078e0214 */
[----:B------:R-:W-:Y:S02]  /*0e50*/  LOP3.LUT R3, R3, 0xfffffffe, RZ, 0xc0, !PT ;  /* 0xfffffffe03037812 */ /* 0x000fe400078ec0ff */
[----:B------:R-:W-:Y:S01]  /*0e60*/  @!P0 MOV R4, 0x400 ;  /* 0x0000040000048802 */ /* 0x000fe20000000f00 */
[----:B------:R-:W-:Y:S01]  /*0e70*/  IMAD.IADD R2, R158, 0x1, -R2 ;  /* 0x000000019e027824 */ /* 0x000fe200078e0a02 */
[----:B------:R-:W-:Y:S02]  /*0e80*/  IADD3 R35, R6, -R3, RZ ;  /* 0x8000000306237210 */ /* 0x000fe40007ffe0ff */
[----:B------:R-:W-:-:S02]  /*0e90*/  @!P5 MOV R3, 0x400 ;  /* 0x000004000003d802 */ /* 0x000fc40000000f00 */
[----:B------:R-:W-:Y:S01]  /*0ea0*/  LEA.HI R29, R2, R2, RZ, 0x1 ;  /* 0x00000002021d7211 */ /* 0x000fe200078f08ff */
[----:B-1----:R-:W-:Y:S01]  /*0eb0*/  IMAD.MOV.U32 R31, RZ, RZ, R11 ;  /* 0x000000ffff1f7224 */ /* 0x002fe200078e000b */
[----:B------:R1:W-:Y:S01]  /*0ec0*/  @P2 STL.64 [R1+0x10], R10 ;  /* 0x0000100a01002387 */ /* 0x0003e20000100a00 */
[----:B------:R-:W-:Y:S01]  /*0ed0*/  IMAD.MOV.U32 R28, RZ, RZ, R10 ;  /* 0x000000ffff1c7224 */ /* 0x000fe200078e000a */
[----:B------:R-:W-:Y:S01]  /*0ee0*/  @!P5 LEA R7, R25, R3, 0x18 ;  /* 0x000000031907d211 */ /* 0x000fe200078ec0ff */
[----:B------:R-:W-:Y:S01]  /*0ef0*/  @P2 IMAD.IADD R3, R13, 0x1, R34 ;  /* 0x000000010d032824 */ /* 0x000fe200078e0222 */
[----:B------:R-:W-:-:S04]  /*0f00*/  SHF.R.S32.HI R24, RZ, 0x1f, R0 ;  /* 0x0000001fff187819 */ /* 0x000fc80000011400 */
[-C--:B------:R-:W-:Y:S02]  /*0f10*/  LEA.HI R37, R24, R0.reuse, RZ, 0x3 ;  /* 0x0000000018257211 */ /* 0x080fe400078f18ff */
[----:B-1----:R-:W-:Y:S02]  /*0f20*/  LEA.HI R11, R0, R0, RZ, 0x1 ;  /* 0x00000000000b7211 */ /* 0x002fe400078f08ff */
[----:B--2---:R-:W-:Y:S01]  /*0f30*/  @!P0 LEA R10, R5, R4, 0x18 ;  /* 0x00000004050a8211 */ /* 0x004fe200078ec0ff */
[----:B------:R-:W-:Y:S01]  /*0f40*/  @P2 IMAD.IADD R4, R13, 0x1, R34 ;  /* 0x000000010d042824 */ /* 0x000fe200078e0222 */
[----:B------:R-:W-:Y:S02]  /*0f50*/  LOP3.LUT R6, R11, 0x7fffffe, RZ, 0xc0, !PT ;  /* 0x07fffffe0b067812 */ /* 0x000fe400078ec0ff */
[----:B------:R-:W-:Y:S01]  /*0f60*/  LOP3.LUT R5, R29, 0x7fffffe, RZ, 0xc0, !PT ;  /* 0x07fffffe1d057812 */ /* 0x000fe200078ec0ff */
[----:B------:R-:W-:Y:S02]  /*0f70*/  @!P0 IMAD R30, R12, 0x2, R10 ;  /* 0x000000020c1e8824 */ /* 0x000fe400078e020a */
[----:B------:R-:W-:Y:S01]  /*0f80*/  IMAD.IADD R156, R0, 0x1, -R6 ;  /* 0x00000001009c7824 */ /* 0x000fe200078e0a06 */
[----:B------:R-:W-:Y:S01]  /*0f90*/  IADD3 R34, R2, -R5, RZ ;  /* 0x8000000502227210 */ /* 0x000fe20007ffe0ff */
[----:B------:R-:W-:-:S02]  /*0fa0*/  @P2 IMAD R0, R3, R31, RZ ;  /* 0x0000001f03002224 */ /* 0x000fc400078e02ff */
[----:B------:R-:W-:Y:S02]  /*0fb0*/  @P2 IMAD R6, R4, R40, RZ ;  /* 0x0000002804062224 */ /* 0x000fe400078e02ff */
[----:B------:R-:W-:-:S04]  /*0fc0*/  @P2 IMAD.WIDE.U32 R2, R3, R28, RZ ;  /* 0x0000001c03022225 */ /* 0x000fc800078e00ff */
[----:B------:R-:W-:Y:S01]  /*0fd0*/  @P2 IMAD.WIDE.U32 R4, R4, R32, RZ ;  /* 0x0000002004042225 */ /* 0x000fe200078e00ff */
[----:B------:R-:W-:-:S03]  /*0fe0*/  @P2 IADD3 R28, R3, R0, RZ ;  /* 0x00000000031c2210 */ /* 0x000fc60007ffe0ff */
[C---:B------:R-:W-:Y:S02]  /*0ff0*/  @!P6 IMAD R32, R12.reuse, 0x2, R21 ;  /* 0x000000020c20e824 */ /* 0x040fe400078e0215 */
[----:B------:R-:W-:Y:S02]  /*1000*/  @!P5 IMAD R31, R12, 0x2, R7 ;  /* 0x000000020c1fd824 */ /* 0x000fe400078e0207 */
[----:B------:R-:W-:Y:S02]  /*1010*/  @P2 IMAD.MOV.U32 R20, RZ, RZ, R2 ;  /* 0x000000ffff142224 */ /* 0x000fe400078e0002 */
[----:B------:R-:W-:Y:S02]  /*1020*/  @P2 IMAD.IADD R21, R5, 0x1, R6 ;  /* 0x0000000105152824 */ /* 0x000fe400078e0206 */
[----:B------:R-:W-:Y:S01]  /*1030*/  @P2 IMAD.MOV.U32 R12, RZ, RZ, R4 ;  /* 0x000000ffff0c2224 */ /* 0x000fe200078e0004 */
[----:B------:R-:W-:Y:S06]  /*1040*/  @P2 BRA `(.L_x_441) ;  /* 0x0000000000402947 */ /* 0x000fec0003800000 */
[----:B------:R-:W1:Y:S01]  /*1050*/  LDC.64 R4, c[0x0][0x248] ;  /* 0x00009200ff047b82 */ /* 0x000e620000000a00 */
[----:B------:R-:W-:Y:S02]  /*1060*/  SHF.R.S32.HI R0, RZ, 0x1f, R13 ;  /* 0x0000001fff007819 */ /* 0x000fe4000001140d */
[----:B------:R-:W-:Y:S02]  /*1070*/  SHF.R.S32.HI R6, RZ, 0x1f, R39 ;  /* 0x0000001fff067819 */ /* 0x000fe40000011427 */
[----:B-1----:R-:W-:Y:S01]  /*1080*/  MOV R2, R4 ;  /* 0x0000000400027202 */ /* 0x002fe20000000f00 */
[----:B------:R1:W-:Y:S01]  /*1090*/  STL.64 [R1+0x18], R4 ;  /* 0x0000180401007387 */ /* 0x0003e20000100a00 */
[----:B------:R-:W-:-:S03]  /*10a0*/  MOV R7, R5 ;  /* 0x0000000500077202 */ /* 0x000fc60000000f00 */
[-C--:B------:R-:W-:Y:S02]  /*10b0*/  IMAD R0, R0, R2.reuse, RZ ;  /* 0x0000000200007224 */ /* 0x080fe400078e02ff */
[----:B------:R-:W-:-:S04]  /*10c0*/  IMAD.WIDE.U32 R2, R13, R2, RZ ;  /* 0x000000020d027225 */ /* 0x000fc800078e00ff */
[----:B------:R-:W-:-:S05]  /*10d0*/  IMAD R0, R13, R7, R0 ;  /* 0x000000070d007224 */ /* 0x000fca00078e0200 */
[----:B------:R-:W-:Y:S01]  /*10e0*/  IADD3 R3, R3, R0, RZ ;  /* 0x0000000003037210 */ /* 0x000fe20007ffe0ff */
[----:B-1----:R-:W1:Y:S02]  /*10f0*/  LDC.64 R4, c[0x0][0x230] ;  /* 0x00008c00ff047b82 */ /* 0x002e640000000a00 */
[-C--:B-1----:R-:W-:Y:S02]  /*1100*/  IMAD R6, R6, R4.reuse, RZ ;  /* 0x0000000406067224 */ /* 0x082fe400078e02ff */
[----:B------:R-:W-:-:S04]  /*1110*/  IMAD.WIDE.U32 R2, R39, R4, R2 ;  /* 0x0000000427027225 */ /* 0x000fc800078e0002 */
[----:B------:R-:W-:Y:S01]  /*1120*/  IMAD R5, R39, R5, R6 ;  /* 0x0000000527057224 */ /* 0x000fe200078e0206 */
[----:B------:R-:W-:-:S04]  /*1130*/  MOV R12, R2 ;  /* 0x00000002000c7202 */ /* 0x000fc80000000f00 */
[----:B------:R-:W-:Y:S02]  /*1140*/  IADD3 R21, R3, R5, RZ ;  /* 0x0000000503157210 */ /* 0x000fe40007ffe0ff */
.L_x_441:
[----:B------:R-:W-:Y:S05]  /*1150*/  @P2 BRA `(.L_x_442) ;  /* 0x0000000000402947 */ /* 0x000fea0003800000 */
[----:B------:R-:W1:Y:S01]  /*1160*/  LDC.64 R4, c[0x0][0x250] ;  /* 0x00009400ff047b82 */ /* 0x000e620000000a00 */
[----:B------:R-:W-:Y:S02]  /*1170*/  SHF.R.S32.HI R0, RZ, 0x1f, R13 ;  /* 0x0000001fff007819 */ /* 0x000fe4000001140d */
[----:B------:R-:W-:Y:S02]  /*1180*/  SHF.R.S32.HI R6, RZ, 0x1f, R39 ;  /* 0x0000001fff067819 */ /* 0x000fe40000011427 */
[----:B-1----:R-:W-:Y:S01]  /*1190*/  MOV R3, R5 ;  /* 0x0000000500037202 */ /* 0x002fe20000000f00 */
[----:B------:R1:W-:Y:S01]  /*11a0*/  STL.64 [R1+0x10], R4 ;  /* 0x0000100401007387 */ /* 0x0003e20000100a00 */
[----:B------:R-:W-:-:S05]  /*11b0*/  MOV R2, R4 ;  /* 0x0000000400027202 */ /* 0x000fca0000000f00 */
[----:B------:R-:W-:-:S04]  /*11c0*/  IMAD R0, R0, R2, RZ ;  /* 0x0000000200007224 */ /* 0x000fc800078e02ff */
[C---:B------:R-:W-:Y:S02]  /*11d0*/  IMAD R0, R13.reuse, R3, R0 ;  /* 0x000000030d007224 */ /* 0x040fe400078e0200 */
[----:B------:R-:W-:-:S05]  /*11e0*/  IMAD.WIDE.U32 R2, R13, R2, RZ ;  /* 0x000000020d027225 */ /* 0x000fca00078e00ff */
[----:B------:R-:W-:Y:S01]  /*11f0*/  IADD3 R3, R3, R0, RZ ;  /* 0x0000000003037210 */ /* 0x000fe20007ffe0ff */
[----:B-1----:R-:W1:Y:S02]  /*1200*/  LDC.64 R4, c[0x0][0x238] ;  /* 0x00008e00ff047b82 */ /* 0x002e640000000a00 */
[-C--:B-1----:R-:W-:Y:S02]  /*1210*/  IMAD R6, R6, R4.reuse, RZ ;  /* 0x0000000406067224 */ /* 0x082fe400078e02ff */
[----:B------:R-:W-:-:S04]  /*1220*/  IMAD.WIDE.U32 R2, R39, R4, R2 ;  /* 0x0000000427027225 */ /* 0x000fc800078e0002 */
[----:B------:R-:W-:Y:S01]  /*1230*/  IMAD R5, R39, R5, R6 ;  /* 0x0000000527057224 */ /* 0x000fe200078e0206 */
[----:B------:R-:W-:-:S04]  /*1240*/  MOV R20, R2 ;  /* 0x0000000200147202 */ /* 0x000fc80000000f00 */
[----:B------:R-:W-:-:S07]  /*1250*/  IADD3 R28, R3, R5, RZ ;  /* 0x00000005031c7210 */ /* 0x000fce0007ffe0ff */
.L_x_442:
[----:B------:R-:W2:Y:S01]  /*1260*/  LDL R42, [R1+0x18] ;  /* 0x00001800012a7983 */ /* 0x000ea20000100800 */
[----:B------:R-:W1:Y:S03]  /*1270*/  @!P0 LDC.64 R24, c[0x0][0x240] ;  /* 0x00009000ff188b82 */ /* 0x000e660000000a00 */
[----:B------:R-:W3:Y:S04]  /*1280*/  LDL R39, [R1+0x10] ;  /* 0x0000100001277983 */ /* 0x000ee80000100800 */
[----:B------:R-:W4:Y:S04]  /*1290*/  LDL R43, [R1+0x1c] ;  /* 0x00001c00012b7983 */ /* 0x000f280000100800 */
[----:B------:R-:W5:Y:S01]  /*12a0*/  LDL R40, [R1+0x14] ;  /* 0x0000140001287983 */ /* 0x000f620000100800 */
[--C-:B------:R-:W-:Y:S01]  /*12b0*/  SHF.R.S32.HI R10, RZ, 0x1, R11.reuse ;  /* 0x00000001ff0a7819 */ /* 0x100fe2000001140b */
[----:B------:R-:W-:Y:S01]  /*12c0*/  ULDC.64 UR6, c[0x0][0x260] ;  /* 0x0000980000067ab9 */ /* 0x000fe20000000a00 */
[----:B------:R-:W-:Y:S01]  /*12d0*/  SHF.R.S32.HI R0, RZ, 0x1f, R11 ;  /* 0x0000001fff007819 */ /* 0x000fe2000001140b */
[----:B------:R-:W-:Y:S01]  /*12e0*/  @!PT LDS RZ, [RZ] ;  /* 0x00000000fffff984 */ /* 0x000fe20000000800 */
[----:B------:R-:W-:Y:S01]  /*12f0*/  @!PT LDS RZ, [RZ] ;  /* 0x00000000fffff984 */ /* 0x000fe20000000800 */
[----:B------:R-:W-:Y:S01]  /*1300*/  @!PT LDS RZ, [RZ] ;  /* 0x00000000fffff984 */ /* 0x000fe20000000800 */
[----:B------:R-:W-:Y:S01]  /*1310*/  @!P1 LDGSTS.E.BYPASS.LTC128B.128 [R27+0x1000], desc[UR12][R16.64] ;  /* 0x01000000101b9fae */ /* 0x000fe2000b901d4c */
[----:B------:R-:W-:Y:S01]  /*1320*/  SHF.R.S32.HI R29, RZ, 0x1, R29 ;  /* 0x00000001ff1d7819 */ /* 0x000fe2000001141d */
[----:B------:R-:W-:Y:S01]  /*1330*/  ULDC UR8, c[0x0][0x39c] ;  /* 0x0000e70000087ab9 */ /* 0x000fe20000000800 */
[----:B------:R-:W-:Y:S01]  /*1340*/  LEA.HI R11, R0, R10, RZ, 0x2 ;  /* 0x0000000a000b7211 */ /* 0x000fe200078f10ff */
[----:B------:R-:W-:Y:S01]  /*1350*/  @!P1 LDGSTS.E.BYPASS.LTC128B.128 [R27+0x3000], desc[UR12][R16.64+0x40] ;  /* 0x03000040101b9fae */ /* 0x000fe2000b901d4c */
[----:B------:R-:W-:-:S02]  /*1360*/  SHF.L.U32 R0, R29, 0x6, RZ ;  /* 0x000000061d007819 */ /* 0x000fc400000006ff */
[----:B------:R-:W-:Y:S01]  /*1370*/  SHF.L.U32 R13, R38, 0x3, RZ ;  /* 0x00000003260d7819 */ /* 0x000fe200000006ff */
[----:B------:R1:W-:Y:S01]  /*1380*/  @!P1 LDGSTS.E.BYPASS.LTC128B.128 [R27+0x5000], desc[UR12][R16.64+0x80] ;  /* 0x05000080101b9fae */ /* 0x0003e2000b901d4c */
[----:B------:R-:W-:Y:S01]  /*1390*/  LOP3.LUT R0, R0, 0xc0, RZ, 0xc0, !PT ;  /* 0x000000c000007812 */ /* 0x000fe200078ec0ff */
[----:B-1----:R-:W1:Y:S01]  /*13a0*/  @!P5 LDC.64 R16, c[0x0][0x218] ;  /* 0x00008600ff10db82 */ /* 0x002e620000000a00 */
[-C--:B--2---:R-:W-:Y:S02]  /*13b0*/  IMAD R7, R9, R42.reuse, RZ ;  /* 0x0000002a09077224 */ /* 0x084fe400078e02ff */
[----:B------:R-:W-:-:S04]  /*13c0*/  IMAD.WIDE.U32 R4, R8, R42, R14 ;  /* 0x0000002a08047225 */ /* 0x000fc800078e000e */
[----:B---3--:R-:W-:Y:S01]  /*13d0*/  IMAD R6, R9, R39, RZ ;  /* 0x0000002709067224 */ /* 0x008fe200078e02ff */
[----:B------:R-:W-:Y:S01]  /*13e0*/  IADD3 R4, P2, R12, R4, RZ ;  /* 0x000000040c047210 */ /* 0x000fe20007f5e0ff */
[C---:B----4-:R-:W-:Y:S02]  /*13f0*/  IMAD R9, R8.reuse, R43, R7 ;  /* 0x0000002b08097224 */ /* 0x050fe400078e0207 */
[----:B------:R-:W-:Y:S01]  /*1400*/  IMAD.WIDE.U32 R2, R8, R39, R14 ;  /* 0x0000002708027225 */ /* 0x000fe200078e000e */
[----:B------:R-:W-:Y:S01]  /*1410*/  LOP3.LUT R7, R11, 0xfffffffc, RZ, 0xc0, !PT ;  /* 0xfffffffc0b077812 */ /* 0x000fe200078ec0ff */
[----:B------:R-:W2:Y:S01]  /*1420*/  @!P6 LDC.64 R14, c[0x0][0x218] ;  /* 0x00008600ff0eeb82 */ /* 0x000ea20000000a00 */
[----:B------:R-:W-:Y:S02]  /*1430*/  IADD3.X R5, R21, R5, R9, P2, !PT ;  /* 0x0000000515057210 */ /* 0x000fe400017fe409 */
[----:B------:R-:W-:Y:S02]  /*1440*/  IADD3 R12, P2, R20, R2, RZ ;  /* 0x00000002140c7210 */ /* 0x000fe40007f5e0ff */
[----:B------:R-:W-:-:S03]  /*1450*/  IADD3 R20, R10, -R7, RZ ;  /* 0x800000070a147210 */ /* 0x000fc60007ffe0ff */
[----:B------:R-:W3:Y:S01]  /*1460*/  @!P0 LDC.64 R10, c[0x0][0x210] ;  /* 0x00008400ff0a8b82 */ /* 0x000ee20000000a00 */
[----:B-----5:R-:W-:Y:S01]  /*1470*/  IMAD R8, R8, R40, R6 ;  /* 0x0000002808087224 */ /* 0x020fe200078e0206 */
[----:B------:R-:W-:Y:S02]  /*1480*/  LOP3.LUT R6, R0, 0x8, R13, 0xf8, !PT ;  /* 0x0000000800067812 */ /* 0x000fe400078ef80d */
[----:B------:R-:W-:Y:S02]  /*1490*/  SHF.R.U32.HI R0, RZ, 0x3, R0 ;  /* 0x00000003ff007819 */ /* 0x000fe40000011600 */
[----:B------:R-:W-:Y:S02]  /*14a0*/  SHF.R.S32.HI R9, RZ, 0x1f, R26 ;  /* 0x0000001fff097819 */ /* 0x000fe4000001141a */
[----:B------:R-:W-:Y:S01]  /*14b0*/  LOP3.LUT R21, R6, R0, RZ, 0x3c, !PT ;  /* 0x0000000006157212 */ /* 0x000fe200078e3cff */
[----:B------:R-:W-:Y:S01]  /*14c0*/  @!P0 IMAD R0, R36, R24, RZ ;  /* 0x0000001824008224 */ /* 0x000fe200078e02ff */
[----:B------:R-:W-:-:S02]  /*14d0*/  @!P0 MOV R6, R22 ;  /* 0x0000001600068202 */ /* 0x000fc40000000f00 */
[----:B------:R-:W-:Y:S02]  /*14e0*/  @!P0 MOV R7, R19 ;  /* 0x0000001300078202 */ /* 0x000fe40000000f00 */
[----:B------:R-:W-:Y:S01]  /*14f0*/  IADD3.X R13, R28, R3, R8, P2, !PT ;  /* 0x000000031c0d7210 */ /* 0x000fe200017fe408 */
[----:B------:R-:W-:Y:S02]  /*1500*/  @!P0 IMAD R8, R33, R25, R0 ;  /* 0x0000001921088224 */ /* 0x000fe400078e0200 */
[----:B------:R-:W-:Y:S02]  /*1510*/  IMAD R0, R9, UR6, RZ ;  /* 0x0000000609007c24 */ /* 0x000fe4000f8e02ff */
[----:B------:R-:W-:Y:S01]  /*1520*/  @!P0 IMAD.WIDE.U32 R2, R33, R24, R6 ;  /* 0x0000001821028225 */ /* 0x000fe200078e0006 */
[----:B------:R-:W-:-:S03]  /*1530*/  SHF.L.U64.HI R163, R42, 0x6, R43 ;  /* 0x000000062aa37819 */ /* 0x000fc6000001022b */
[C---:B------:R-:W-:Y:S02]  /*1540*/  IMAD R7, R26.reuse, UR7, R0 ;  /* 0x000000071a077c24 */ /* 0x040fe4000f8e0200 */
[----:B------:R-:W-:Y:S01]  /*1550*/  IMAD.WIDE.U32 R44, R26, UR6, R4 ;  /* 0x000000061a2c7c25 */ /* 0x000fe2000f8e0004 */
[----:B------:R-:W-:Y:S01]  /*1560*/  SHF.R.S32.HI R0, RZ, 0x1f, R198 ;  /* 0x0000001fff007819 */ /* 0x000fe200000114c6 */
[----:B------:R-:W-:Y:S01]  /*1570*/  ULDC.64 UR6, c[0x0][0x268] ;  /* 0x00009a0000067ab9 */ /* 0x000fe20000000a00 */
[----:B------:R-:W-:Y:S01]  /*1580*/  SHF.L.U64.HI R46, R39, 0x6, R40 ;  /* 0x00000006272e7819 */ /* 0x000fe20000010228 */
[----:B------:R-:W-:Y:S01]  /*1590*/  IMAD R5, R163, R198, RZ ;  /* 0x000000c6a3057224 */ /* 0x000fe200078e02ff */
[----:B------:R-:W-:Y:S02]  /*15a0*/  SHF.L.U32 R162, R42, 0x6, RZ ;  /* 0x000000062aa27819 */ /* 0x000fe400000006ff */
[----:B------:R-:W-:Y:S02]  /*15b0*/  @!P0 IADD3 R3, R3, R8, RZ ;  /* 0x0000000803038210 */ /* 0x000fe40007ffe0ff */
[----:B---3--:R-:W-:-:S02]  /*15c0*/  @!P0 LEA R6, P1, R2, R10, 0x1 ;  /* 0x0000000a02068211 */ /* 0x008fc400078208ff */
[----:B------:R-:W-:Y:S02]  /*15d0*/  IADD3 R165, R45, R7, RZ ;  /* 0x000000072da57210 */ /* 0x000fe40007ffe0ff */
[----:B------:R-:W-:Y:S01]  /*15e0*/  MOV R164, R44 ;  /* 0x0000002c00a47202 */ /* 0x000fe20000000f00 */
[----:B------:R-:W-:Y:S01]  /*15f0*/  IMAD R4, R46, R198, RZ ;  /* 0x000000c62e047224 */ /* 0x000fe200078e02ff */
[----:B------:R-:W-:Y:S01]  /*1600*/  SHF.L.U32 R41, R39, 0x6, RZ ;  /* 0x0000000627297819 */ /* 0x000fe200000006ff */
[-C--:B------:R-:W-:Y:S01]  /*1610*/  IMAD R8, R0, R162.reuse, R5 ;  /* 0x000000a200087224 */ /* 0x080fe200078e0205 */
[----:B------:R-:W-:Y:S01]  /*1620*/  @!P0 LEA.HI.X R7, R2, R11, R3, 0x1, P1 ;  /* 0x0000000b02078211 */ /* 0x000fe200008f0c03 */
[----:B------:R-:W-:-:S04]  /*1630*/  IMAD.WIDE.U32 R2, R198, R162, R164 ;  /* 0x000000a2c6027225 */ /* 0x000fc800078e00a4 */
[C---:B------:R-:W-:Y:S01]  /*1640*/  IMAD.SHL.U32 R153, R42.reuse, 0x20, RZ ;  /* 0x000000202a997824 */ /* 0x040fe200078e00ff */
[----:B------:R-:W-:Y:S01]  /*1650*/  SHF.L.U64.HI R152, R42, 0x5, R43 ;  /* 0x000000052a987819 */ /* 0x000fe2000001022b */
[----:B------:R-:W-:Y:S01]  /*1660*/  IMAD R18, R0, R41, R4 ;  /* 0x0000002900127224 */ /* 0x000fe200078e0204 */
[----:B------:R-:W-:Y:S01]  /*1670*/  IADD3 R0, R3, R8, RZ ;  /* 0x0000000803007210 */ /* 0x000fe20007ffe0ff */
[----:B------:R-:W-:Y:S01]  /*1680*/  IMAD R5, R9, UR6, RZ ;  /* 0x0000000609057c24 */ /* 0x000fe2000f8e02ff */
[----:B--2---:R-:W-:Y:S01]  /*1690*/  @!P6 LEA R4, P2, R2, R14, 0x1 ;  /* 0x0000000e0204e211 */ /* 0x004fe200078408ff */
[----:B------:R-:W-:Y:S01]  /*16a0*/  @!P0 LDGSTS.E.BYPASS.LTC128B.128 [R30+0x1800], desc[UR12][R6.64] ;  /* 0x01800000061e8fae */ /* 0x000fe2000b901d4c */
[----:B------:R-:W-:Y:S01]  /*16b0*/  @!P5 IADD3 R3, P1, R153, R2, RZ ;  /* 0x000000029903d210 */ /* 0x000fe20007f3e0ff */
[----:B------:R-:W-:Y:S01]  /*16c0*/  IMAD R10, R26, UR7, R5 ;  /* 0x000000071a0a7c24 */ /* 0x000fe2000f8e0205 */
[----:B------:R-:W-:Y:S01]  /*16d0*/  @!P6 LEA.HI.X R5, R2, R15, R0, 0x1, P2 ;  /* 0x0000000f0205e211 */ /* 0x000fe200010f0c00 */
[----:B------:R-:W-:Y:S01]  /*16e0*/  @!P0 LDGSTS.E.BYPASS.LTC128B.128 [R30+0x3800], desc[UR12][R6.64+0x40] ;  /* 0x03800040061e8fae */ /* 0x000fe2000b901d4c */
[----:B------:R-:W-:Y:S01]  /*16f0*/  @!P5 IADD3.X R0, R152, R0, RZ, P1, !PT ;  /* 0x000000009800d210 */ /* 0x000fe20000ffe4ff */
[----:B------:R-:W2:Y:S01]  /*1700*/  @!P4 LDC.64 R8, c[0x0][0x220] ;  /* 0x00008800ff08cb82 */ /* 0x000ea20000000a00 */
[C---:B-1----:R-:W-:Y:S01]  /*1710*/  @!P5 LEA R2, P1, R3.reuse, R16, 0x1 ;  /* 0x000000100302d211 */ /* 0x042fe200078208ff */
[----:B------:R-:W-:Y:S03]  /*1720*/  @!P0 LDGSTS.E.BYPASS.LTC128B.128 [R30+0x5800], desc[UR12][R6.64+0x80] ;  /* 0x05800080061e8fae */ /* 0x000fe6000b901d4c */
[----:B------:R-:W-:Y:S01]  /*1730*/  @!P5 LEA.HI.X R3, R3, R17, R0, 0x1, P1 ;  /* 0x000000110303d211 */ /* 0x000fe200008f0c00 */
[----:B------:R-:W-:Y:S04]  /*1740*/  @!P6 LDGSTS.E.BYPASS.LTC128B.128 [R32+0x6000], desc[UR12][R4.64] ;  /* 0x060000000420efae */ /* 0x000fe8000b901d4c */
[----:B------:R-:W-:Y:S04]  /*1750*/  @!P6 LDGSTS.E.BYPASS.LTC128B.128 [R32+0x7000], desc[UR12][R4.64+0x40] ;  /* 0x070000400420efae */ /* 0x000fe8000b901d4c */
[----:B------:R1:W-:Y:S04]  /*1760*/  @!P6 LDGSTS.E.BYPASS.LTC128B.128 [R32+0x8000], desc[UR12][R4.64+0x80] ;  /* 0x080000800420efae */ /* 0x0003e8000b901d4c */
[----:B------:R-:W-:Y:S04]  /*1770*/  @!P5 LDGSTS.E.BYPASS.LTC128B.128 [R31+0x6800], desc[UR12][R2.64] ;  /* 0x06800000021fdfae */ /* 0x000fe8000b901d4c */
[----:B------:R-:W-:Y:S04]  /*1780*/  @!P5 LDGSTS.E.BYPASS.LTC128B.128 [R31+0x7800], desc[UR12][R2.64+0x40] ;  /* 0x07800040021fdfae */ /* 0x000fe8000b901d4c */
[----:B------:R3:W-:Y:S04]  /*1790*/  @!P5 LDGSTS.E.BYPASS.LTC128B.128 [R31+0x8800], desc[UR12][R2.64+0x80] ;  /* 0x08800080021fdfae */ /* 0x0007e8000b901d4c */
[----:B------:R-:W0:Y:S01]  /*17a0*/  LDGDEPBAR ;  /* 0x00000000000079af */ /* 0x000e220000000000 */
[----:B------:R-:W-:-:S02]  /*17b0*/  IMAD.WIDE.U32 R24, R26, UR6, R12 ;  /* 0x000000061a187c25 */ /* 0x000fc4000f8e000c */
[----:B------:R-:W4:Y:S01]  /*17c0*/  @!P3 LDC.64 R12, c[0x0][0x220] ;  /* 0x00008800ff0cbb82 */ /* 0x000f220000000a00 */
[----:B------:R-:W-:Y:S01]  /*17d0*/  SHF.L.U32 R0, R37, 0x5, RZ ;  /* 0x0000000525007819 */ /* 0x000fe200000006ff */
[----:B------:R-:W-:Y:S01]  /*17e0*/  IMAD.MOV.U32 R22, RZ, RZ, R24 ;  /* 0x000000ffff167224 */ /* 0x000fe200078e0018 */
[----:B------:R-:W-:Y:S02]  /*17f0*/  IADD3 R23, R25, R10, RZ ;  /* 0x0000000a19177210 */ /* 0x000fe40007ffe0ff */
[----:B------:R-:W-:Y:S02]  /*1800*/  LOP3.LUT R154, R0, 0xffffff00, RZ, 0xc0, !PT ;  /* 0xffffff00009a7812 */ /* 0x000fe400078ec0ff */
[----:B-1----:R-:W-:Y:S02]  /*1810*/  SHF.L.U32 R4, R35, 0x3, RZ ;  /* 0x0000000323047819 */ /* 0x002fe400000006ff */
[----:B------:R-:W-:Y:S01]  /*1820*/  SHF.L.U32 R11, R39, 0x5, RZ ;  /* 0x00000005270b7819 */ /* 0x000fe200000006ff */
[----:B------:R-:W-:-:S04]  /*1830*/  DEPBAR.LE SB0, 0x0 ;  /* 0x000080000000791a */ /* 0x000fc80000000000 */
[----:B------:R-:W-:Y:S01]  /*1840*/  BAR.SYNC.DEFER_BLOCKING 0x0 ;  /* 0x0000000000007b1d */ /* 0x000fe20000010000 */
[----:B---3--:R-:W-:-:S04]  /*1850*/  SHF.L.U32 R2, R20, 0x6, RZ ;  /* 0x0000000614027819 */ /* 0x008fc800000006ff */
[----:B------:R-:W-:Y:S01]  /*1860*/  LOP3.LUT R0, R2, 0xc0, RZ, 0xc0, !PT ;  /* 0x000000c002007812 */ /* 0x000fe200078ec0ff */
[----:B------:R-:W-:Y:S01]  /*1870*/  IMAD.WIDE.U32 R2, R198, R41, R22 ;  /* 0x00000029c6027225 */ /* 0x000fe200078e0016 */
[----:B------:R-:W-:Y:S02]  /*1880*/  SHF.L.U64.HI R10, R39, 0x5, R40 ;  /* 0x00000005270a7819 */ /* 0x000fe40000010228 */
[----:B------:R-:W-:Y:S02]  /*1890*/  LOP3.LUT R6, R0, 0x8, R4, 0xf8, !PT ;  /* 0x0000000800067812 */ /* 0x000fe400078ef804 */
[----:B------:R-:W-:Y:S02]  /*18a0*/  SHF.R.U32.HI R5, RZ, 0x3, R0 ;  /* 0x00000003ff057819 */ /* 0x000fe40000011600 */
[----:B------:R-:W-:Y:S02]  /*18b0*/  IADD3 R0, R3, R18, RZ ;  /* 0x0000001203007210 */ /* 0x000fe40007ffe0ff */
[----:B--2---:R-:W-:-:S02]  /*18c0*/  @!P4 LEA R4, P1, R2, R8, 0x1 ;  /* 0x000000080204c211 */ /* 0x004fc400078208ff */
[----:B------:R-:W-:Y:S02]  /*18d0*/  @!P3 IADD3 R3, P0, R11, R2, RZ ;  /* 0x000000020b03b210 */ /* 0x000fe40007f1e0ff */
[----:B------:R-:W-:Y:S02]  /*18e0*/  LOP3.LUT R155, R6, R5, RZ, 0x3c, !PT ;  /* 0x00000005069b7212 */ /* 0x000fe400078e3cff */
[----:B------:R-:W-:Y:S02]  /*18f0*/  LEA R8, R157, R154, 0x9 ;  /* 0x0000009a9d087211 */ /* 0x000fe400078e48ff */
[----:B------:R-:W-:Y:S02]  /*1900*/  @!P4 LEA.HI.X R5, R2, R9, R0, 0x1, P1 ;  /* 0x000000090205c211 */ /* 0x000fe400008f0c00 */
[----:B------:R-:W-:Y:S02]  /*1910*/  LEA R7, R35, R34, 0x3 ;  /* 0x0000002223077211 */ /* 0x000fe400078e18ff */
[----:B------:R-:W-:-:S02]  /*1920*/  @!P3 IADD3.X R2, R10, R0, RZ, P0, !PT ;  /* 0x000000000a02b210 */ /* 0x000fc400007fe4ff */
[----:B----4-:R-:W-:Y:S02]  /*1930*/  @!P3 LEA R6, P0, R3, R12, 0x1 ;  /* 0x0000000c0306b211 */ /* 0x010fe400078008ff */
[----:B------:R-:W-:Y:S02]  /*1940*/  LEA R8, R156, R8, 0x5 ;  /* 0x000000089c087211 */ /* 0x000fe400078e28ff */
[----:B------:R-:W-:Y:S02]  /*1950*/  LEA R0, R7, R21, 0x5 ;  /* 0x0000001507007211 */ /* 0x000fe400078e28ff */
[----:B------:R-:W-:Y:S01]  /*1960*/  @!P3 LEA.HI.X R7, R3, R13, R2, 0x1, P0 ;  /* 0x0000000d0307b211 */ /* 0x000fe200000f0c02 */
[----:B------:R-:W-:Y:S01]  /*1970*/  @P4 STS [R230+0x9000], RZ ;  /* 0x009000ffe6004388 */ /* 0x000fe20000000800 */
[----:B------:R-:W-:-:S03]  /*1980*/  IADD3 R2, R155, R8, RZ ;  /* 0x000000089b027210 */ /* 0x000fc60007ffe0ff */
[----:B------:R-:W-:Y:S01]  /*1990*/  @P4 STS [R230+0x9004], RZ ;  /* 0x009004ffe6004388 */ /* 0x000fe20000000800 */
[----:B------:R-:W-:-:S03]  /*19a0*/  LEA R225, R0, UR4, 0x1 ;  /* 0x0000000400e17c11 */ /* 0x000fc6000f8e08ff */
[----:B------:R-:W-:Y:S01]  /*19b0*/  @P4 STS.64 [R230+0x9008], RZ ;  /* 0x009008ffe6004388 */ /* 0x000fe20000000a00 */
[----:B------:R-:W-:-:S03]  /*19c0*/  LEA R228, R2, UR4, 0x1 ;  /* 0x0000000402e47c11 */ /* 0x000fc6000f8e08ff */
        /* <DEDUP_REMOVED lines=18> */
[----:B------:R-:W2:Y:S01]  /*1af0*/  LDSM.16.M88.4 R16, [R225+0x6000] ;  /* 0x00600000e110783b */ /* 0x000ea20000000200 */
[----:B------:R-:W-:Y:S01]  /*1b00*/  IMAD.MOV.U32 R0, RZ, RZ, 0x10 ;  /* 0x00000010ff007424 */ /* 0x000fe200078e00ff */
[----:B------:R-:W-:-:S02]  /*1b10*/  LOP3.LUT P1, RZ, R20, 0x2, RZ, 0xc0, !PT ;  /* 0x0000000214ff7812 */ /* 0x000fc4000782c0ff */
[----:B------:R-:W-:Y:S01]  /*1b20*/  STL.64 [R1+0x60], R44 ;  /* 0x0000602c01007387 */ /* 0x000fe20000100a00 */
[----:B------:R-:W-:-:S03]  /*1b30*/  LOP3.LUT P0, RZ, R29, 0x2, RZ, 0xc0, !PT ;  /* 0x000000021dff7812 */ /* 0x000fc6000780c0ff */
[----:B------:R-:W-:Y:S01]  /*1b40*/  STL [R1+0x58], R46 ;  /* 0x0000582e01007387 */ /* 0x000fe20000100800 */
[----:B------:R-:W-:-:S03]  /*1b50*/  SEL R2, R0, 0xfffffff0, !P1 ;  /* 0xfffffff000027807 */ /* 0x000fc60004800000 */
[----:B------:R-:W-:Y:S01]  /*1b60*/  STL [R1+0x5c], R163 ;  /* 0x00005ca301007387 */ /* 0x000fe20000100800 */
[----:B------:R-:W-:-:S03]  /*1b70*/  SEL R0, R0, 0xfffffff0, !P0 ;  /* 0xfffffff000007807 */ /* 0x000fc60004000000 */
[----:B------:R-:W-:Y:S04]  /*1b80*/  STL [R1+0x4c], R162 ;  /* 0x00004ca201007387 */ /* 0x000fe80000100800 */
[----:B------:R-:W-:Y:S04]  /*1b90*/  STL [R1+0x48], R41 ;  /* 0x0000482901007387 */ /* 0x000fe80000100800 */
[----:B------:R-:W-:Y:S01]  /*1ba0*/  STL.64 [R1+0x50], R164 ;  /* 0x000050a401007387 */ /* 0x000fe20000100a00 */
[----:B------:R-:W-:-:S03]  /*1bb0*/  LEA R229, R2, R228, 0x1 ;  /* 0x000000e402e57211 */ /* 0x000fc600078e08ff */
[----:B------:R-:W-:Y:S01]  /*1bc0*/  STL.64 [R1+0x78], R24 ;  /* 0x0000781801007387 */ /* 0x000fe20000100a00 */
[----:B------:R-:W-:-:S03]  /*1bd0*/  LEA R227, R0, R225, 0x1 ;  /* 0x000000e100e37211 */ /* 0x000fc600078e08ff */
[----:B------:R-:W-:Y:S04]  /*1be0*/  STL.64 [R1+0x20], R22 ;  /* 0x0000201601007387 */ /* 0x000fe80000100a00 */
[----:B------:R-:W-:Y:S04]  /*1bf0*/  STL [R1+0x70], R11 ;  /* 0x0000700b01007387 */ /* 0x000fe80000100800 */
[----:B------:R-:W-:Y:S04]  /*1c00*/  STL [R1+0x80], R10 ;  /* 0x0000800a01007387 */ /* 0x000fe80000100800 */
[----:B------:R-:W3:Y:S04]  /*1c10*/  LDSM.16.M88.4 R8, [R228+0x1000] ;  /* 0x00100000e408783b */ /* 0x000ee80000000200 */
[----:B------:R-:W4:Y:S04]  /*1c20*/  LDSM.16.M88.4 R32, [R225+0x6400] ;  /* 0x00640000e120783b */ /* 0x000f280000000200 */
[----:B------:R-:W5:Y:S04]  /*1c30*/  LDSM.16.M88.4 R28, [R225+0x6800] ;  /* 0x00680000e11c783b */ /* 0x000f680000000200 */
[----:B------:R-:W5:Y:S04]  /*1c40*/  LDSM.16.M88.4 R20, [R225+0x6c00] ;  /* 0x006c0000e114783b */ /* 0x000f680000000200 */
[----:B------:R-:W-:Y:S04]  /*1c50*/  LDSM.16.M88.4 R24, [R229] ;  /* 0x00000000e518783b */ /* 0x000fe80000000200 */
[----:B------:R-:W5:Y:S01]  /*1c60*/  LDSM.16.M88.4 R40, [R227+0x6000] ;  /* 0x00600000e328783b */ /* 0x000f620000000200 */
[C---:B--2---:R-:W-:Y:S03]  /*1c70*/  HMMA.16816.F32.BF16 R56, R12.reuse, R16, RZ ;  /* 0x000000100c38723c */ /* 0x044fe600000418ff */
[----:B-1----:R-:W1:Y:S04]  /*1c80*/  LDSM.16.M88.4 R4, [R229+0x1000] ;  /* 0x00100000e504783b */ /* 0x002e680000000200 */
[----:B------:R-:W-:Y:S04]  /*1c90*/  LDSM.16.M88.4 R64, [R225+0x7000] ;  /* 0x00700000e140783b */ /* 0x000fe80000000200 */
[----:B------:R-:W2:Y:S04]  /*1ca0*/  LDSM.16.M88.4 R36, [R228+0x2000] ;  /* 0x00200000e424783b */ /* 0x000ea80000000200 */
[----:B------:R-:W2:Y:S01]  /*1cb0*/  LDSM.16.M88.4 R48, [R227+0x6800] ;  /* 0x00680000e330783b */ /* 0x000ea20000000200 */
[----:B------:R-:W-:Y:S03]  /*1cc0*/  HMMA.16816.F32.BF16 R140, R12, R18, RZ ;  /* 0x000000120c8c723c */ /* 0x000fe600000418ff */
[----:B------:R-:W2:Y:S03]  /*1cd0*/  LDSM.16.M88.4 R52, [R227+0x6400] ;  /* 0x00640000e334783b */ /* 0x000ea60000000200 */
[C---:B---3--:R-:W-:Y:S01]  /*1ce0*/  HMMA.16816.F32.BF16 R60, R8.reuse, R16, RZ ;  /* 0x00000010083c723c */ /* 0x048fe200000418ff */
[----:B------:R-:W3:Y:S04]  /*1cf0*/  LDSM.16.M88.4 R44, [R227+0x6c00] ;  /* 0x006c0000e32c783b */ /* 0x000ee80000000200 */
[----:B------:R-:W-:Y:S01]  /*1d00*/  LDSM.16.M88.4 R92, [R225+0x7800] ;  /* 0x00780000e15c783b */ /* 0x000fe20000000200 */
[C---:B------:R-:W-:Y:S03]  /*1d10*/  HMMA.16816.F32.BF16 R96, R8.reuse, R18, RZ ;  /* 0x000000120860723c */ /* 0x040fe600000418ff */
[----:B------:R-:W-:Y:S03]  /*1d20*/  LDSM.16.M88.4 R72, [R225+0x7400] ;  /* 0x00740000e148783b */ /* 0x000fe60000000200 */
[C---:B----4-:R-:W-:Y:S01]  /*1d30*/  HMMA.16816.F32.BF16 R68, R8.reuse, R32, RZ ;  /* 0x000000200844723c */ /* 0x050fe200000418ff */
[----:B------:R-:W-:Y:S04]  /*1d40*/  LDSM.16.M88.4 R84, [R225+0x7c00] ;  /* 0x007c0000e154783b */ /* 0x000fe80000000200 */
[----:B------:R-:W0:Y:S01]  /*1d50*/  LDGDEPBAR ;  /* 0x00000000000079af */ /* 0x000e220000000000 */
[C---:B-----5:R-:W-:Y:S06]  /*1d60*/  HMMA.16816.F32.BF16 R16, R8.reuse, R28, RZ ;  /* 0x0000001c0810723c */ /* 0x060fec00000418ff */
[C---:B------:R-:W-:Y:S06]  /*1d70*/  HMMA.16816.F32.BF16 R80, R8.reuse, R20, RZ ;  /* 0x000000140850723c */ /* 0x040fec00000418ff */
[C---:B------:R-:W-:Y:S06]  /*1d80*/  HMMA.16816.F32.BF16 R88, R8.reuse, R34, RZ ;  /* 0x000000220858723c */ /* 0x040fec00000418ff */
[C---:B------:R-:W-:Y:S06]  /*1d90*/  HMMA.16816.F32.BF16 R76, R8.reuse, R30, RZ ;  /* 0x0000001e084c723c */ /* 0x040fec00000418ff */
[----:B------:R-:W-:Y:S06]  /*1da0*/  HMMA.16816.F32.BF16 R100, R8, R22, RZ ;  /* 0x000000160864723c */ /* 0x000fec00000418ff */
[----:B------:R-:W-:Y:S01]  /*1db0*/  HMMA.16816.F32.BF16 R8, R24, R40, R56 ;  /* 0x000000281808723c */ /* 0x000fe20000041838 */
[----:B------:R-:W-:Y:S05]  /*1dc0*/  LDSM.16.M88.4 R56, [R227+0x7000] ;  /* 0x00700000e338783b */ /* 0x000fea0000000200 */
[C---:B------:R-:W-:Y:S06]  /*1dd0*/  HMMA.16816.F32.BF16 R116, R12.reuse, R20, RZ ;  /* 0x000000140c74723c */ /* 0x040fec00000418ff */
[C---:B------:R-:W-:Y:S01]  /*1de0*/  HMMA.16816.F32.BF16 R112, R12.reuse, R22, RZ ;  /* 0x000000160c70723c */ /* 0x040fe200000418ff */
[----:B------:R-:W4:Y:S05]  /*1df0*/  LDSM.16.M88.4 R20, [R228+0x3000] ;  /* 0x00300000e414783b */ /* 0x000f2a0000000200 */
[C---:B------:R-:W-:Y:S06]  /*1e00*/  HMMA.16816.F32.BF16 R124, R12.reuse, R32, RZ ;  /* 0x000000200c7c723c */ /* 0x040fec00000418ff */
[C---:B------:R-:W-:Y:S01]  /*1e10*/  HMMA.16816.F32.BF16 R136, R12.reuse, R34, RZ ;  /* 0x000000220c88723c */ /* 0x040fe200000418ff */
[----:B------:R-:W5:Y:S05]  /*1e20*/  LDSM.16.M88.4 R32, [R229+0x2000] ;  /* 0x00200000e520783b */ /* 0x000f6a0000000200 */
[C---:B------:R-:W-:Y:S06]  /*1e30*/  HMMA.16816.F32.BF16 R120, R12.reuse, R28, RZ ;  /* 0x0000001c0c78723c */ /* 0x040fec00000418ff */
[----:B------:R-:W-:Y:S01]  /*1e40*/  HMMA.16816.F32.BF16 R132, R12, R30, RZ ;  /* 0x0000001e0c84723c */ /* 0x000fe200000418ff */
[----:B------:R-:W5:Y:S05]  /*1e50*/  LDSM.16.M88.4 R28, [R229+0x3000] ;  /* 0x00300000e51c783b */ /* 0x000f6a0000000200 */
[----:B-1----:R-:W-:Y:S06]  /*1e60*/  HMMA.16816.F32.BF16 R12, R4, R40, R60 ;  /* 0x00000028040c723c */ /* 0x002fec000004183c */
[----:B--2---:R-:W-:Y:S06]  /*1e70*/  HMMA.16816.F32.BF16 R8, R36, R64, R8 ;  /* 0x000000402408723c */ /* 0x004fec0000041808 */
[C---:B------:R-:W-:Y:S06]  /*1e80*/  HMMA.16816.F32.BF16 R108, R4.reuse, R42, R96 ;  /* 0x0000002a046c723c */ /* 0x040fec0000041860 */
[C---:B------:R-:W-:Y:S01]  /*1e90*/  HMMA.16816.F32.BF16 R60, R4.reuse, R48, R16 ;  /* 0x00000030043c723c */ /* 0x040fe20000041810 */
[----:B------:R-:W-:Y:S05]  /*1ea0*/  LDSM.16.M88.4 R16, [R228+0x4000] ;  /* 0x00400000e410783b */ /* 0x000fea0000000200 */
[C---:B------:R-:W-:Y:S01]  /*1eb0*/  HMMA.16816.F32.BF16 R96, R4.reuse, R50, R76 ;  /* 0x000000320460723c */ /* 0x040fe2000004184c */
[----:B------:R-:W1:Y:S05]  /*1ec0*/  LDSM.16.M88.4 R76, [R225+0x8000] ;  /* 0x00800000e14c783b */ /* 0x000e6a0000000200 */
[C---:B------:R-:W-:Y:S06]  /*1ed0*/  HMMA.16816.F32.BF16 R104, R4.reuse, R54, R88 ;  /* 0x000000360468723c */ /* 0x040fec0000041858 */
[----:B---3--:R-:W-:Y:S06]  /*1ee0*/  HMMA.16816.F32.BF16 R88, R4, R46, R100 ;  /* 0x0000002e0458723c */ /* 0x008fec0000041864 */
[C---:B------:R-:W-:Y:S06]  /*1ef0*/  HMMA.16816.F32.BF16 R144, R24.reuse, R48, R120 ;  /* 0x000000301890723c */ /* 0x040fec0000041878 */
[C---:B------:R-:W-:Y:S06]  /*1f00*/  HMMA.16816.F32.BF16 R148, R24.reuse, R44, R116 ;  /* 0x0000002c1894723c */ /* 0x040fec0000041874 */
[C---:B------:R-:W-:Y:S06]  /*1f10*/  HMMA.16816.F32.BF16 R100, R24.reuse, R52, R124 ;  /* 0x000000341864723c */ /* 0x040fec000004187c */
[C---:B------:R-:W-:Y:S06]  /*1f20*/  HMMA.16816.F32.BF16 R40, R24.reuse, R42, R140 ;  /* 0x0000002a1828723c */ /* 0x040fec000004188c */
[C---:B------:R-:W-:Y:S06]  /*1f30*/  HMMA.16816.F32.BF16 R116, R24.reuse, R54, R136 ;  /* 0x000000361874723c */ /* 0x040fec0000041888 */
[C---:B------:R-:W-:Y:S06]  /*1f40*/  HMMA.16816.F32.BF16 R120, R24.reuse, R50, R132 ;  /* 0x000000321878723c */ /* 0x040fec0000041884 */
[----:B------:R-:W-:Y:S06]  /*1f50*/  HMMA.16816.F32.BF16 R112, R24, R46, R112 ;  /* 0x0000002e1870723c */ /* 0x000fec0000041870 */
[----:B----4-:R-:W-:Y:S01]  /*1f60*/  HMMA.16816.F32.BF16 R24, R20, R64, R12 ;  /* 0x000000401418723c */ /* 0x010fe2000004180c */
[----:B------:R-:W2:Y:S05]  /*1f70*/  LDSM.16.M88.4 R12, [R228+0x5000] ;  /* 0x00500000e40c783b */ /* 0x000eaa0000000200 */
[C---:B------:R-:W-:Y:S06]  /*1f80*/  HMMA.16816.F32.BF16 R68, R4.reuse, R52, R68 ;  /* 0x000000340444723c */ /* 0x040fec0000041844 */
[----:B------:R-:W-:Y:S01]  /*1f90*/  HMMA.16816.F32.BF16 R80, R4, R44, R80 ;  /* 0x0000002c0450723c */ /* 0x000fe20000041850 */
[----:B------:R-:W-:Y:S05]  /*1fa0*/  LDSM.16.M88.4 R44, [R227+0x8000] ;  /* 0x00800000e32c783b */ /* 0x000fea0000000200 */
[----:B-----5:R-:W-:Y:S01]  /*1fb0*/  HMMA.16816.F32.BF16 R4, R32, R56, R8 ;  /* 0x000000382004723c */ /* 0x020fe20000041808 */
[----:B------:R-:W3:Y:S05]  /*1fc0*/  LDSM.16.M88.4 R8, [R229+0x4000] ;  /* 0x00400000e508783b */ /* 0x000eea0000000200 */
[C---:B------:R-:W-:Y:S06]  /*1fd0*/  HMMA.16816.F32.BF16 R136, R20.reuse, R92, R60 ;  /* 0x0000005c1488723c */ /* 0x040fec000004183c */
[-C--:B------:R-:W-:Y:S06]  /*1fe0*/  HMMA.16816.F32.BF16 R60, R20, R66.reuse, R108 ;  /* 0x00000042143c723c */ /* 0x080fec000004186c */
[----:B------:R-:W-:Y:S01]  /*1ff0*/  HMMA.16816.F32.BF16 R52, R36, R66, R40 ;  /* 0x000000422434723c */ /* 0x000fe20000041828 */
[----:B------:R-:W-:Y:S05]  /*2000*/  LDSM.16.M88.4 R40, [R227+0x7400] ;  /* 0x00740000e328783b */ /* 0x000fea0000000200 */
[----:B------:R-:W-:Y:S06]  /*2010*/  HMMA.16816.F32.BF16 R48, R28, R56, R24 ;  /* 0x000000381c30723c */ /* 0x000fec0000041818 */
[C---:B------:R-:W-:Y:S06]  /*2020*/  HMMA.16816.F32.BF16 R124, R20.reuse, R72, R68 ;  /* 0x00000048147c723c */ /* 0x040fec0000041844 */
[C---:B------:R-:W-:Y:S06]  /*2030*/  HMMA.16816.F32.BF16 R140, R20.reuse, R84, R80 ;  /* 0x00000054148c723c */ /* 0x040fec0000041850 */
[C---:B------:R-:W-:Y:S06]  /*2040*/  HMMA.16816.F32.BF16 R104, R20.reuse, R74, R104 ;  /* 0x0000004a1468723c */ /* 0x040fec0000041868 */
[C---:B------:R-:W-:Y:S06]  /*2050*/  HMMA.16816.F32.BF16 R108, R20.reuse, R94, R96 ;  /* 0x0000005e146c723c */ /* 0x040fec0000041860 */
[----:B------:R-:W-:Y:S06]  /*2060*/  HMMA.16816.F32.BF16 R132, R20, R86, R88 ;  /* 0x000000561484723c */ /* 0x000fec0000041858 */
[----:B-1----:R-:W-:Y:S01]  /*2070*/  HMMA.16816.F32.BF16 R20, R16, R76, R4 ;  /* 0x0000004c1014723c */ /* 0x002fe20000041804 */
[----:B------:R-:W1:Y:S05]  /*2080*/  LDSM.16.M88.4 R4, [R229+0x5000] ;  /* 0x00500000e504783b */ /* 0x000e6a0000000200 */
[-C--:B------:R-:W-:Y:S06]  /*2090*/  HMMA.16816.F32.BF16 R24, R28, R58.reuse, R60 ;  /* 0x0000003a1c18723c */ /* 0x080fec000004183c */
[----:B------:R-:W-:Y:S06]  /*20a0*/  HMMA.16816.F32.BF16 R56, R32, R58, R52 ;  /* 0x0000003a2038723c */ /* 0x000fec0000041834 */
[----:B--2---:R-:W-:Y:S06]  /*20b0*/  HMMA.16816.F32.BF16 R48, R12, R76, R48 ;  /* 0x0000004c0c30723c */ /* 0x004fec0000041830 */
[----:B---3--:R-:W-:Y:S01]  /*20c0*/  HMMA.16816.F32.BF16 R68, R8, R44, R20 ;  /* 0x0000002c0844723c */ /* 0x008fe20000041814 */
[----:B------:R-:W-:Y:S05]  /*20d0*/  LDSM.16.M88.4 R20, [R227+0x7800] ;  /* 0x00780000e314783b */ /* 0x000fea0000000200 */
[C---:B------:R-:W-:Y:S06]  /*20e0*/  HMMA.16816.F32.BF16 R64, R36.reuse, R72, R100 ;  /* 0x000000482440723c */ /* 0x040fec0000041864 */
[C---:B------:R-:W-:Y:S06]  /*20f0*/  HMMA.16816.F32.BF16 R80, R36.reuse, R74, R116 ;  /* 0x0000004a2450723c */ /* 0x040fec0000041874 */
[C---:B------:R-:W-:Y:S06]  /*2100*/  HMMA.16816.F32.BF16 R88, R36.reuse, R92, R144 ;  /* 0x0000005c2458723c */ /* 0x040fec0000041890 */
[C---:B------:R-:W-:Y:S06]  /*2110*/  HMMA.16816.F32.BF16 R92, R36.reuse, R94, R120 ;  /* 0x0000005e245c723c */ /* 0x040fec0000041878 */
[C---:B------:R-:W-:Y:S06]  /*2120*/  HMMA.16816.F32.BF16 R116, R36.reuse, R84, R148 ;  /* 0x000000542474723c */ /* 0x040fec0000041894 */
[----:B------:R-:W-:Y:S06]  /*2130*/  HMMA.16816.F32.BF16 R112, R36, R86, R112 ;  /* 0x000000562470723c */ /* 0x000fec0000041870 */
[-C--:B------:R-:W-:Y:S01]  /*2140*/  HMMA.16816.F32.BF16 R60, R12, R78.reuse, R24 ;  /* 0x0000004e0c3c723c */ /* 0x080fe20000041818 */
[----:B------:R-:W2:Y:S05]  /*2150*/  LDSM.16.M88.4 R24, [R225+0x8400] ;  /* 0x00840000e118783b */ /* 0x000eaa0000000200 */
[----:B------:R-:W-:Y:S01]  /*2160*/  HMMA.16816.F32.BF16 R36, R16, R78, R56 ;  /* 0x0000004e1024723c */ /* 0x000fe20000041838 */
[----:B------:R-:W-:-:S05]  /*2170*/  FMUL.FTZ R0, R68, UR8 ;  /* 0x0000000844007c20 */ /* 0x000fca0008410000 */
[----:B-1----:R-:W-:Y:S01]  /*2180*/  HMMA.16816.F32.BF16 R52, R4, R44, R48 ;  /* 0x0000002c0434723c */ /* 0x002fe20000041830 */
[----:B------:R1:W3:Y:S01]  /*2190*/  MUFU.TANH R131, R0 ;  /* 0x0000000000837308 */ /* 0x0002e20000002400 */
[----:B------:R-:W4:Y:S04]  /*21a0*/  LDSM.16.M88.4 R48, [R227+0x7c00] ;  /* 0x007c0000e330783b */ /* 0x000f280000000200 */
[-C--:B------:R-:W-:Y:S06]  /*21b0*/  HMMA.16816.F32.BF16 R56, R32, R40.reuse, R64 ;  /* 0x000000282038723c */ /* 0x080fec0000041840 */
[----:B------:R-:W-:Y:S01]  /*21c0*/  HMMA.16816.F32.BF16 R64, R28, R40, R124 ;  /* 0x000000281c40723c */ /* 0x000fe2000004187c */
[----:B-1----:R-:W-:-:S04]  /*21d0*/  FMUL.FTZ R0, R69, UR8 ;  /* 0x0000000845007c20 */ /* 0x002fc80008410000 */
[----:B------:R1:W1:Y:S01]  /*21e0*/  MUFU.TANH R125, R0 ;  /* 0x00000000007d7308 */ /* 0x0002620000002400 */
[-C--:B------:R-:W-:Y:S06]  /*21f0*/  HMMA.16816.F32.BF16 R72, R4, R46.reuse, R60 ;  /* 0x0000002e0448723c */ /* 0x080fec000004183c */
[----:B------:R-:W-:Y:S01]  /*2200*/  HMMA.16816.F32.BF16 R44, R8, R46, R36 ;  /* 0x0000002e082c723c */ /* 0x000fe20000041824 */
[----:B------:R-:W5:Y:S01]  /*2210*/  LDSM.16.M88.4 R36, [R227+0x8400] ;  /* 0x00840000e324783b */ /* 0x000f620000000200 */
[----:B-1----:R-:W-:-:S04]  /*2220*/  FMUL.FTZ R0, R70, UR8 ;  /* 0x0000000846007c20 */ /* 0x002fc80008410000 */
[----:B------:R1:W1:Y:S02]  /*2230*/  MUFU.TANH R145, R0 ;  /* 0x0000000000917308 */ /* 0x0002640000002400 */
[----:B-1----:R-:W-:-:S06]  /*2240*/  FMUL.FTZ R0, R71, UR8 ;  /* 0x0000000847007c20 */ /* 0x002fcc0008410000 */
[----:B------:R1:W1:Y:S02]  /*2250*/  MUFU.TANH R144, R0 ;  /* 0x0000000000907308 */ /* 0x0002640000002400 */
[----:B-1----:R-:W-:-:S06]  /*2260*/  FMUL.FTZ R0, R52, UR8 ;  /* 0x0000000834007c20 */ /* 0x002fcc0008410000 */
[----:B------:R1:W1:Y:S02]  /*2270*/  MUFU.TANH R126, R0 ;  /* 0x00000000007e7308 */ /* 0x0002640000002400 */
[----:B-1----:R-:W-:-:S06]  /*2280*/  FMUL.FTZ R0, R53, UR8 ;  /* 0x0000000835007c20 */ /* 0x002fcc0008410000 */
[----:B------:R1:W1:Y:S02]  /*2290*/  MUFU.TANH R124, R0 ;  /* 0x00000000007c7308 */ /* 0x0002640000002400 */
[----:B-1----:R-:W-:-:S06]  /*22a0*/  FMUL.FTZ R0, R54, UR8 ;  /* 0x0000000836007c20 */ /* 0x002fcc0008410000 */
[----:B------:R1:W1:Y:S01]  /*22b0*/  MUFU.TANH R127, R0 ;  /* 0x00000000007f7308 */ /* 0x0002620000002400 */
[----:B------:R-:W-:Y:S01]  /*22c0*/  HMMA.16816.F32.BF16 R84, R28, R42, R104 ;  /* 0x0000002a1c54723c */ /* 0x000fe20000041868 */
[----:B-1----:R-:W-:-:S05]  /*22d0*/  FMUL.FTZ R0, R55, UR8 ;  /* 0x0000000837007c20 */ /* 0x002fca0008410000 */
[----:B--2---:R-:W-:Y:S01]  /*22e0*/  HMMA.16816.F32.BF16 R52, R16, R24, R56 ;  /* 0x000000181034723c */ /* 0x004fe20000041838 */
[----:B------:R1:W2:Y:S05]  /*22f0*/  MUFU.TANH R123, R0 ;  /* 0x00000000007b7308 */ /* 0x0002aa0000002400 */
[----:B------:R-:W-:Y:S06]  /*2300*/  HMMA.16816.F32.BF16 R56, R32, R42, R80 ;  /* 0x0000002a2038723c */ /* 0x000fec0000041850 */
[----:B------:R-:W-:Y:S01]  /*2310*/  HMMA.16816.F32.BF16 R40, R12, R24, R64 ;  /* 0x000000180c28723c */ /* 0x000fe20000041840 */
[----:B-1----:R-:W-:-:S04]  /*2320*/  FMUL.FTZ R0, R44, UR8 ;  /* 0x000000082c007c20 */ /* 0x002fc80008410000 */
[----:B------:R1:W1:Y:S01]  /*2330*/  MUFU.TANH R122, R0 ;  /* 0x00000000007a7308 */ /* 0x0002620000002400 */
[C---:B------:R-:W-:Y:S06]  /*2340*/  HMMA.16816.F32.BF16 R104, R28.reuse, R22, R108 ;  /* 0x000000161c68723c */ /* 0x040fec000004186c */
[----:B----4-:R-:W-:Y:S01]  /*2350*/  HMMA.16816.F32.BF16 R108, R28, R48, R140 ;  /* 0x000000301c6c723c */ /* 0x010fe2000004188c */
[----:B-1----:R-:W-:-:S04]  /*2360*/  FMUL.FTZ R0, R45, UR8 ;  /* 0x000000082d007c20 */ /* 0x002fc80008410000 */
[----:B------:R1:W4:Y:S02]  /*2370*/  MUFU.TANH R121, R0 ;  /* 0x0000000000797308 */ /* 0x0003240000002400 */
[----:B-1----:R-:W-:-:S06]  /*2380*/  FMUL.FTZ R0, R46, UR8 ;  /* 0x000000082e007c20 */ /* 0x002fcc0008410000 */
[----:B------:R1:W1:Y:S01]  /*2390*/  MUFU.TANH R141, R0 ;  /* 0x00000000008d7308 */ /* 0x0002620000002400 */
[----:B------:R-:W-:Y:S01]  /*23a0*/  HMMA.16816.F32.BF16 R60, R32, R20, R88 ;  /* 0x00000014203c723c */ /* 0x000fe20000041858 */
[----:B-1----:R-:W-:-:S05]  /*23b0*/  FMUL.FTZ R0, R47, UR8 ;  /* 0x000000082f007c20 */ /* 0x002fca0008410000 */
[----:B-----5:R-:W-:Y:S01]  /*23c0*/  HMMA.16816.F32.BF16 R44, R8, R36, R52 ;  /* 0x00000024082c723c */ /* 0x020fe20000041834 */
[----:B------:R1:W1:Y:S05]  /*23d0*/  MUFU.TANH R140, R0 ;  /* 0x00000000008c7308 */ /* 0x00026a0000002400 */
[----:B------:R-:W-:Y:S01]  /*23e0*/  HMMA.16816.F32.BF16 R96, R28, R20, R136 ;  /* 0x000000141c60723c */ /* 0x000fe20000041888 */
[----:B-1----:R-:W-:-:S04]  /*23f0*/  FMUL.FTZ R0, R72, UR8 ;  /* 0x0000000848007c20 */ /* 0x002fc80008410000 */
[----:B------:R1:W1:Y:S01]  /*2400*/  MUFU.TANH R120, R0 ;  /* 0x0000000000787308 */ /* 0x0002620000002400 */
[----:B------:R-:W-:Y:S01]  /*2410*/  HMMA.16816.F32.BF16 R100, R28, R50, R132 ;  /* 0x000000321c64723c */ /* 0x000fe20000041884 */
[----:B------:R-:W5:Y:S05]  /*2420*/  LDSM.16.M88.4 R28, [R225+0x8800] ;  /* 0x00880000e11c783b */ /* 0x000f6a0000000200 */
[----:B------:R-:W-:Y:S01]  /*2430*/  HMMA.16816.F32.BF16 R52, R4, R36, R40 ;  /* 0x000000240434723c */ /* 0x000fe20000041828 */
[----:B-1----:R-:W-:-:S05]  /*2440*/  FMUL.FTZ R0, R73, UR8 ;  /* 0x0000000849007c20 */ /* 0x002fca0008410000 */
[----:B------:R-:W-:Y:S01]  /*2450*/  HMMA.16816.F32.BF16 R40, R16, R26, R56 ;  /* 0x0000001a1028723c */ /* 0x000fe20000041838 */
[----:B------:R1:W1:Y:S05]  /*2460*/  MUFU.TANH R90, R0 ;  /* 0x00000000005a7308 */ /* 0x00026a0000002400 */
[----:B------:R-:W-:Y:S01]  /*2470*/  HMMA.16816.F32.BF16 R76, R32, R22, R92 ;  /* 0x00000016204c723c */ /* 0x000fe2000004185c */
[----:B------:R-:W3:Y:S01]  /*2480*/  LDSM.16.M88.4 R20, [R225+0x8c00] ;  /* 0x008c0000e114783b */ /* 0x000ee20000000200 */
[----:B-1----:R-:W-:-:S04]  /*2490*/  FMUL.FTZ R0, R74, UR8 ;  /* 0x000000084a007c20 */ /* 0x002fc80008410000 */
[----:B------:R1:W1:Y:S01]  /*24a0*/  MUFU.TANH R89, R0 ;  /* 0x0000000000597308 */ /* 0x0002620000002400 */
[----:B------:R-:W-:Y:S01]  /*24b0*/  HMMA.16816.F32.BF16 R68, R32, R48, R116 ;  /* 0x000000302044723c */ /* 0x000fe20000041874 */
[----:B-1----:R-:W-:-:S06]  /*24c0*/  FMUL.FTZ R0, R75, UR8 ;  /* 0x000000084b007c20 */ /* 0x002fcc0008410000 */
[----:B------:R1:W1:Y:S01]  /*24d0*/  MUFU.TANH R88, R0 ;  /* 0x0000000000587308 */ /* 0x0002620000002400 */
[----:B------:R-:W-:Y:S01]  /*24e0*/  HMMA.16816.F32.BF16 R64, R32, R50, R112 ;  /* 0x000000322040723c */ /* 0x000fe20000041870 */
[----:B-1----:R-:W-:-:S06]  /*24f0*/  FMUL.FTZ R0, R44, UR8 ;  /* 0x000000082c007c20 */ /* 0x002fcc0008410000 */
[----:B------:R1:W1:Y:S01]  /*2500*/  MUFU.TANH R83, R0 ;  /* 0x0000000000537308 */ /* 0x0002620000002400 */
[----:B------:R-:W-:Y:S01]  /*2510*/  HMMA.16816.F32.BF16 R32, R12, R26, R84 ;  /* 0x0000001a0c20723c */ /* 0x000fe20000041854 */
[----:B------:R-:W2:Y:S01]  /*2520*/  LDSM.16.M88.4 R24, [R227+0x8800] ;  /* 0x00880000e318783b */ /* 0x000ea20000000200 */
[----:B-1----:R-:W-:-:S05]  /*2530*/  FMUL.FTZ R0, R45, UR8 ;  /* 0x000000082d007c20 */ /* 0x002fca0008410000 */
[----:B------:R1:W1:Y:S01]  /*2540*/  MUFU.TANH R82, R0 ;  /* 0x0000000000527308 */ /* 0x0002620000002400 */
[----:B------:R-:W-:Y:S01]  /*2550*/  HMMA.16816.F32.BF16 R40, R8, R38, R40 ;  /* 0x000000260828723c */ /* 0x000fe20000041828 */
[----:B-1----:R-:W-:-:S06]  /*2560*/  FMUL.FTZ R0, R46, UR8 ;  /* 0x000000082e007c20 */ /* 0x002fcc0008410000 */
[----:B------:R1:W1:Y:S02]  /*2570*/  MUFU.TANH R91, R0 ;  /* 0x00000000005b7308 */ /* 0x0002640000002400 */
[----:B-1----:R-:W-:-:S06]  /*2580*/  FMUL.FTZ R0, R47, UR8 ;  /* 0x000000082f007c20 */ /* 0x002fcc0008410000 */
[----:B------:R1:W1:Y:S01]  /*2590*/  MUFU.TANH R85, R0 ;  /* 0x0000000000557308 */ /* 0x0002620000002400 */
[----:B-----5:R-:W-:Y:S01]  /*25a0*/  HMMA.16816.F32.BF16 R44, R16, R28, R60 ;  /* 0x0000001c102c723c */ /* 0x020fe2000004183c */
[----:B-1----:R-:W-:-:S06]  /*25b0*/  FMUL.FTZ R0, R52, UR8 ;  /* 0x0000000834007c20 */ /* 0x002fcc0008410000 */
[----:B------:R1:W1:Y:S01]  /*25c0*/  MUFU.TANH R81, R0 ;  /* 0x0000000000517308 */ /* 0x0002620000002400 */
[----:B------:R-:W-:Y:S01]  /*25d0*/  HMMA.16816.F32.BF16 R32, R4, R38, R32 ;  /* 0x000000260420723c */ /* 0x000fe20000041820 */
[----:B-1----:R-:W-:-:S06]  /*25e0*/  FMUL.FTZ R0, R53, UR8 ;  /* 0x0000000835007c20 */ /* 0x002fcc0008410000 */
[----:B------:R1:W1:Y:S01]  /*25f0*/  MUFU.TANH R80, R0 ;  /* 0x0000000000507308 */ /* 0x0002620000002400 */
[C---:B------:R-:W-:Y:S06]  /*2600*/  HMMA.16816.F32.BF16 R60, R12.reuse, R28, R96 ;  /* 0x0000001c0c3c723c */ /* 0x040fec0000041860 */
[----:B------:R-:W-:Y:S01]  /*2610*/  HMMA.16816.F32.BF16 R48, R12, R30, R104 ;  /* 0x0000001e0c30723c */ /* 0x000fe20000041868 */
[----:B-1----:R-:W-:-:S05]  /*2620*/  FMUL.FTZ R0, R54, UR8 ;  /* 0x0000000836007c20 */ /* 0x002fca0008410000 */
[----:B---3--:R-:W-:Y:S01]  /*2630*/  HMMA.16816.F32.BF16 R36, R12, R22, R100 ;  /* 0x000000160c24723c */ /* 0x008fe20000041864 */
[----:B------:R1:W3:Y:S02]  /*2640*/  MUFU.TANH R72, R0 ;  /* 0x0000000000487308 */ /* 0x0002e40000002400 */
[----:B-1----:R-:W-:-:S03]  /*2650*/  FMUL.FTZ R0, R55, UR8 ;  /* 0x0000000837007c20 */ /* 0x002fc60008410000 */
[----:B------:R-:W-:Y:S01]  /*2660*/  HMMA.16816.F32.BF16 R52, R12, R20, R108 ;  /* 0x000000140c34723c */ /* 0x000fe2000004186c */
[----:B------:R-:W1:Y:S02]  /*2670*/  LDSM.16.M88.4 R12, [R227+0x8c00] ;  /* 0x008c0000e30c783b */ /* 0x000e640000000200 */
[----:B------:R5:W1:Y:S03]  /*2680*/  MUFU.TANH R75, R0 ;  /* 0x00000000004b7308 */ /* 0x000a660000002400 */
[----:B------:R-:W-:Y:S01]  /*2690*/  HMMA.16816.F32.BF16 R56, R16, R30, R76 ;  /* 0x0000001e1038723c */ /* 0x000fe2000004184c */
[----:B------:R-:W-:Y:S01]  /*26a0*/  FMUL.FTZ R34, R34, UR8 ;  /* 0x0000000822227c20 */ /* 0x000fe20008410000 */
[----:B------:R-:W-:Y:S01]  /*26b0*/  FMUL.FTZ R35, R35, UR8 ;  /* 0x0000000823237c20 */ /* 0x000fe20008410000 */
[----:B------:R-:W-:Y:S01]  /*26c0*/  ISETP.GE.AND P0, PT, R166, 0x2, PT ;  /* 0x00000002a600780c */ /* 0x000fe20003f06270 */
[----:B------:R-:W-:-:S04]  /*26d0*/  DEPBAR.LE SB0, 0x0 ;  /* 0x000080000000791a */ /* 0x000fc80000000000 */
[----:B-----5:R-:W-:-:S04]  /*26e0*/  FMUL.FTZ R0, R40, UR8 ;  /* 0x0000000828007c20 */ /* 0x020fc80008410000 */
[----:B------:R5:W1:Y:S01]  /*26f0*/  MUFU.TANH R105, R0 ;  /* 0x0000000000697308 */ /* 0x000a620000002400 */
[----:B--2---:R-:W-:Y:S01]  /*2700*/  HMMA.16816.F32.BF16 R28, R8, R24, R44 ;  /* 0x00000018081c723c */ /* 0x004fe2000004182c */
[----:B-----5:R-:W-:-:S06]  /*2710*/  FMUL.FTZ R0, R41, UR8 ;  /* 0x0000000829007c20 */ /* 0x020fcc0008410000 */
[----:B------:R2:W1:Y:S02]  /*2720*/  MUFU.TANH R129, R0 ;  /* 0x0000000000817308 */ /* 0x0004640000002400 */
[----:B--2---:R-:W-:-:S06]  /*2730*/  FMUL.FTZ R0, R42, UR8 ;  /* 0x000000082a007c20 */ /* 0x004fcc0008410000 */
[----:B------:R2:W1:Y:S01]  /*2740*/  MUFU.TANH R84, R0 ;  /* 0x0000000000547308 */ /* 0x0004620000002400 */
[----:B------:R-:W-:Y:S01]  /*2750*/  HMMA.16816.F32.BF16 R44, R16, R20, R68 ;  /* 0x00000014102c723c */ /* 0x000fe20000041844 */
[----:B--2---:R-:W-:-:S06]  /*2760*/  FMUL.FTZ R0, R43, UR8 ;  /* 0x000000082b007c20 */ /* 0x004fcc0008410000 */
[----:B------:R2:W1:Y:S01]  /*2770*/  MUFU.TANH R77, R0 ;  /* 0x00000000004d7308 */ /* 0x0004620000002400 */
[----:B------:R-:W-:Y:S06]  /*2780*/  HMMA.16816.F32.BF16 R20, R16, R22, R64 ;  /* 0x000000161014723c */ /* 0x000fec0000041840 */
[----:B------:R-:W-:Y:S01]  /*2790*/  HMMA.16816.F32.BF16 R16, R4, R24, R60 ;  /* 0x000000180410723c */ /* 0x000fe2000004183c */
[----:B--2---:R-:W-:-:S04]  /*27a0*/  FMUL.FTZ R0, R32, UR8 ;  /* 0x0000000820007c20 */ /* 0x004fc80008410000 */
[----:B------:R2:W2:Y:S01]  /*27b0*/  MUFU.TANH R74, R0 ;  /* 0x00000000004a7308 */ /* 0x0004a20000002400 */
[----:B-1----:R-:W-:Y:S01]  /*27c0*/  HMMA.16816.F32.BF16 R40, R4, R12, R52 ;  /* 0x0000000c0428723c */ /* 0x002fe20000041834 */
[----:B------:R-:W-:Y:S01]  /*27d0*/  FMUL.FTZ R3, R29, UR8 ;  /* 0x000000081d037c20 */ /* 0x000fe20008410000 */
[----:B--2---:R-:W-:-:S05]  /*27e0*/  FMUL.FTZ R0, R33, UR8 ;  /* 0x0000000821007c20 */ /* 0x004fca0008410000 */
[----:B------:R1:W2:Y:S01]  /*27f0*/  MUFU.TANH R69, R0 ;  /* 0x0000000000457308 */ /* 0x0002a20000002400 */
[----:B------:R-:W-:Y:S07]  /*2800*/  HMMA.16816.F32.BF16 R36, R4, R14, R36 ;  /* 0x0000000e0424723c */ /* 0x000fee0000041824 */
[----:B------:R-:W2:Y:S01]  /*2810*/  MUFU.TANH R71, R34 ;  /* 0x0000002200477308 */ /* 0x000ea20000002400 */
[----:B-1----:R-:W-:-:S07]  /*2820*/  LOP3.LUT R0, R159, 0xffffffe0, RZ, 0xc0, !PT ;  /* 0xffffffe09f007812 */ /* 0x002fce00078ec0ff */
[----:B------:R1:W1:Y:S01]  /*2830*/  MUFU.TANH R70, R35 ;  /* 0x0000002300467308 */ /* 0x0002620000002400 */
[----:B------:R-:W-:Y:S01]  /*2840*/  IADD3 R0, -R0, R158, RZ ;  /* 0x0000009e00007210 */ /* 0x000fe20007ffe1ff */
[----:B-1----:R-:W-:Y:S06]  /*2850*/  HMMA.16816.F32.BF16 R32, R4, R26, R48 ;  /* 0x0000001a0420723c */ /* 0x002fec0000041830 */
[----:B------:R1:W1:Y:S01]  /*2860*/  MUFU.TANH R50, R3 ;  /* 0x0000000300327308 */ /* 0x0002620000002400 */
[----:B------:R-:W-:-:S04]  /*2870*/  SHF.R.S32.HI R4, RZ, 0x1f, R0 ;  /* 0x0000001fff047819 */ /* 0x000fc80000011400 */
[----:B------:R-:W-:Y:S02]  /*2880*/  LEA.HI R0, R4, R0, RZ, 0x2 ;  /* 0x0000000004007211 */ /* 0x000fe400078f10ff */
[----:B------:R-:W-:Y:S01]  /*2890*/  HMMA.16816.F32.BF16 R4, R8, R26, R56 ;  /* 0x0000001a0804723c */ /* 0x000fe20000041838 */
[----:B-1----:R-:W-:-:S04]  /*28a0*/  FMUL.FTZ R3, R30, UR8 ;  /* 0x000000081e037c20 */ /* 0x002fc80008410000 */
[----:B------:R1:W1:Y:S01]  /*28b0*/  MUFU.TANH R133, R3 ;  /* 0x0000000300857308 */ /* 0x0002620000002400 */
[----:B------:R-:W-:Y:S01]  /*28c0*/  LEA R24, R157, R160, 0x4 ;  /* 0x000000a09d187211 */ /* 0x000fe200078e20ff */
[----:B------:R-:W-:Y:S01]  /*28d0*/  HMMA.16816.F32.BF16 R64, R8, R12, R44 ;  /* 0x0000000c0840723c */ /* 0x000fe2000004182c */
[----:B------:R-:W-:-:S05]  /*28e0*/  SHF.R.S32.HI R0, RZ, 0x2, R0 ;  /* 0x00000002ff007819 */ /* 0x000fca0000011400 */
[----:B------:R-:W-:Y:S01]  /*28f0*/  HMMA.16816.F32.BF16 R60, R8, R14, R20 ;  /* 0x0000000e083c723c */ /* 0x000fe20000041814 */
[----:B------:R-:W-:Y:S01]  /*2900*/  IADD3 R0, R24, 0x1, R0 ;  /* 0x0000000118007810 */ /* 0x000fe20007ffe000 */
[----:B-1----:R-:W-:-:S05]  /*2910*/  FMUL.FTZ R3, R31, UR8 ;  /* 0x000000081f037c20 */ /* 0x002fca0008410000 */
[----:B------:R-:W-:Y:S01]  /*2920*/  FMUL.FTZ R8, R17, UR8 ;  /* 0x0000000811087c20 */ /* 0x000fe20008410000 */
[----:B------:R1:W1:Y:S01]  /*2930*/  MUFU.TANH R132, R3 ;  /* 0x0000000300847308 */ /* 0x0002620000002400 */
[----:B------:R-:W-:Y:S01]  /*2940*/  IADD3 R0, R128, R0, -R130 ;  /* 0x0000000080007210 */ /* 0x000fe20007ffe882 */
[----:B------:R-:W-:Y:S01]  /*2950*/  FMUL.FTZ R28, R28, UR8 ;  /* 0x000000081c1c7c20 */ /* 0x000fe20008410000 */
[----:B------:R-:W-:-:S05]  /*2960*/  SHF.L.U32 R158, R158, 0x1, RZ ;  /* 0x000000019e9e7819 */ /* 0x000fca00000006ff */
[----:B------:R-:W2:Y:S01]  /*2970*/  MUFU.TANH R17, R8 ;  /* 0x0000000800117308 */ /* 0x000ea20000002400 */
[----:B-1----:R-:W-:-:S07]  /*2980*/  FMUL.FTZ R3, R16, UR8 ;  /* 0x0000000810037c20 */ /* 0x002fce0008410000 */
[----:B------:R-:W1:Y:S01]  /*2990*/  MUFU.TANH R24, R3 ;  /* 0x0000000300187308 */ /* 0x000e620000002400 */
[----:B------:R-:W-:Y:S01]  /*29a0*/  IADD3 R25, R0, R161, RZ ;  /* 0x000000a100197210 */ /* 0x000fe20007ffe0ff */
[----:B------:R-:W-:Y:S01]  /*29b0*/  FMUL.FTZ R0, R18, UR8 ;  /* 0x0000000812007c20 */ /* 0x000fe20008410000 */
[----:B------:R-:W-:Y:S01]  /*29c0*/  LOP3.LUT R167, R158, 0x6, RZ, 0xc0, !PT ;  /* 0x000000069ea77812 */ /* 0x000fe200078ec0ff */
[----:B------:R-:W-:Y:S01]  /*29d0*/  FMUL.FTZ R12, R19, UR8 ;  /* 0x00000008130c7c20 */ /* 0x000fe20008410000 */
[----:B------:R-:W-:Y:S01]  /*29e0*/  FMUL.FTZ R15, R32, UR8 ;  /* 0x00000008200f7c20 */ /* 0x000fe20008410000 */
[----:B------:R-:W-:Y:S01]  /*29f0*/  FMUL.FTZ R16, R33, UR8 ;  /* 0x0000000821107c20 */ /* 0x000fe20008410000 */
[----:B------:R-:W-:Y:S01]  /*2a00*/  FMUL.FTZ R23, R34, UR8 ;  /* 0x0000000822177c20 */ /* 0x000fe20008410000 */
[----:B------:R5:W1:Y:S01]  /*2a10*/  MUFU.TANH R53, R28 ;  /* 0x0000001c00357308 */ /* 0x000a620000002400 */
[----:B------:R-:W-:Y:S01]  /*2a20*/  FMUL.FTZ R22, R35, UR8 ;  /* 0x0000000823167c20 */ /* 0x000fe20008410000 */
        /* <DEDUP_REMOVED lines=11> */
[----:B------:R4:W1:Y:S01]  /*2ae0*/  MUFU.TANH R49, R0 ;  /* 0x0000000000317308 */ /* 0x0008620000002400 */
[----:B-----5:R-:W-:Y:S01]  /*2af0*/  FMUL.FTZ R28, R37, UR8 ;  /* 0x00000008251c7c20 */ /* 0x020fe20008410000 */
[----:B----4-:R-:W-:Y:S01]  /*2b00*/  LEA R0, R198, R167, 0x6 ;  /* 0x000000a7c6007211 */ /* 0x010fe200078e30ff */
[----:B------:R-:W-:Y:S06]  /*2b10*/  BAR.SYNC.DEFER_BLOCKING 0x0 ;  /* 0x0000000000007b1d */ /* 0x000fec0000010000 */
[----:B-123--:R-:W-:Y:S05]  /*2b20*/  @!P0 BRA `(.L_x_443) ;  /* 0x0000000000548947 */ /* 0x00efea0003800000 */
        /* <DEDUP_REMOVED lines=21> */
.L_x_443:
[C---:B------:R-:W-:Y:S01]  /*2c80*/  VIADD R36, R0.reuse, 0x8 ;  /* 0x0000000800247836 */ /* 0x040fe20000000000 */
[----:B------:R-:W-:Y:S01]  /*2c90*/  VIMNMX R18, R25, R128, PT ;  /* 0x0000008019127248 */ /* 0x000fe20003fe0100 */
[C---:B------:R-:W-:Y:S01]  /*2ca0*/  VIADD R37, R0.reuse, 0x1 ;  /* 0x0000000100257836 */ /* 0x040fe20000000000 */
[----:B-1----:R1:W2:Y:S01]  /*2cb0*/  MUFU.TANH R5, R15 ;  /* 0x0000000f00057308 */ /* 0x0022a20000002400 */
[----:B------:R-:W-:Y:S01]  /*2cc0*/  VIADD R34, R0, 0x10 ;  /* 0x0000001000227836 */ /* 0x000fe20000000000 */
[-C--:B------:R-:W-:Y:S01]  /*2cd0*/  ISETP.GE.AND P6, PT, R36, R18.reuse, PT ;  /* 0x000000122400720c */ /* 0x080fe20003fc6270 */
[C---:B------:R-:W-:Y:S01]  /*2ce0*/  VIADD R35, R0.reuse, 0x9 ;  /* 0x0000000900237836 */ /* 0x040fe20000000000 */
[-C--:B------:R-:W-:Y:S01]  /*2cf0*/  ISETP.GE.AND P5, PT, R37, R18.reuse, PT ;  /* 0x000000122500720c */ /* 0x080fe20003fa6270 */
[----:B------:R-:W-:Y:S01]  /*2d00*/  VIADD R32, R0, 0x18 ;  /* 0x0000001800207836 */ /* 0x000fe20000000000 */
[----:B------:R-:W-:Y:S01]  /*2d10*/  FSEL R100, R122, -INF , !P6 ;  /* 0xff8000007a647808 */ /* 0x000fe20007000000 */
[----:B------:R-:W-:Y:S01]  /*2d20*/  VIADD R33, R0, 0x11 ;  /* 0x0000001100217836 */ /* 0x000fe20000000000 */
[-C--:B------:R-:W-:Y:S01]  /*2d30*/  ISETP.GE.AND P6, PT, R34, R18.reuse, PT ;  /* 0x000000122200720c */ /* 0x080fe20003fc6270 */
[C---:B------:R-:W-:Y:S01]  /*2d40*/  VIADD R38, R0.reuse, 0x20 ;  /* 0x0000002000267836 */ /* 0x040fe20000000000 */
[----:B------:R-:W-:Y:S01]  /*2d50*/  VIADDMNMX R19, R25, 0x40, R128, PT ;  /* 0x0000004019137846 */ /* 0x000fe20003800180 */
[C---:B------:R-:W-:Y:S01]  /*2d60*/  VIADD R39, R0.reuse, 0x19 ;  /* 0x0000001900277836 */ /* 0x040fe20000000000 */
[----:B------:R-:W-:Y:S01]  /*2d70*/  FSEL R107, R83, -INF , !P6 ;  /* 0xff800000536b7808 */ /* 0x000fe20007000000 */
[----:B------:R-:W-:Y:S01]  /*2d80*/  VIADD R42, R0, 0x21 ;  /* 0x00000021002a7836 */ /* 0x000fe20000000000 */
[-C--:B------:R-:W-:Y:S01]  /*2d90*/  ISETP.GE.AND P6, PT, R32, R18.reuse, PT ;  /* 0x000000122000720c */ /* 0x080fe20003fc6270 */
[----:B------:R3:W-:Y:S01]  /*2da0*/  MUFU.TANH R7, R16 ;  /* 0x0000001000077308 */ /* 0x0007e20000002400 */
[----:B------:R-:W-:Y:S01]  /*2db0*/  ISETP.GE.AND P4, PT, R36, R19, PT ;  /* 0x000000132400720c */ /* 0x000fe20003f86270 */
[----:B------:R-:W-:Y:S01]  /*2dc0*/  FMUL.FTZ R3, R64, UR8 ;  /* 0x0000000840037c20 */ /* 0x000fe20008410000 */
[----:B-1----:R-:W-:Y:S01]  /*2dd0*/  FSEL R15, R125, -INF , !P5 ;  /* 0xff8000007d0f7808 */ /* 0x002fe20006800000 */
[C---:B------:R-:W-:Y:S01]  /*2de0*/  VIADD R45, R0.reuse, 0x28 ;  /* 0x00000028002d7836 */ /* 0x040fe20000000000 */
[-C--:B------:R-:W-:Y:S01]  /*2df0*/  ISETP.GE.AND P5, PT, R35, R18.reuse, PT ;  /* 0x000000122300720c */ /* 0x080fe20003fa6270 */
[C---:B------:R-:W-:Y:S01]  /*2e00*/  VIADD R47, R0.reuse, 0x30 ;  /* 0x00000030002f7836 */ /* 0x040fe20000000000 */
[----:B------:R-:W-:Y:S01]  /*2e10*/  FSEL R105, R105, -INF , !P6 ;  /* 0xff80000069697808 */ /* 0x000fe20007000000 */
[----:B------:R-:W1:Y:S01]  /*2e20*/  MUFU.TANH R4, R11 ;  /* 0x0000000b00047308 */ /* 0x000e620000002400 */
[----:B------:R-:W-:Y:S01]  /*2e30*/  FSEL R103, R121, -INF , !P5 ;  /* 0xff80000079677808 */ /* 0x000fe20006800000 */
[C---:B------:R-:W-:Y:S01]  /*2e40*/  VIADD R44, R0.reuse, 0x29 ;  /* 0x00000029002c7836 */ /* 0x040fe20000000000 */
[-C--:B------:R-:W-:Y:S01]  /*2e50*/  ISETP.GE.AND P5, PT, R33, R18.reuse, PT ;  /* 0x000000122100720c */ /* 0x080fe20003fa6270 */
[----:B------:R-:W-:Y:S01]  /*2e60*/  VIADD R52, R0, 0x31 ;  /* 0x0000003100347836 */ /* 0x000fe20000000000 */
[-C--:B------:R-:W-:Y:S01]  /*2e70*/  ISETP.GE.AND P6, PT, R38, R18.reuse, PT ;  /* 0x000000122600720c */ /* 0x080fe20003fc6270 */
[----:B------:R-:W-:Y:S01]  /*2e80*/  VIADD R68, R0, 0x38 ;  /* 0x0000003800447836 */ /* 0x000fe20000000000 */
[----:B------:R-:W-:Y:S01]  /*2e90*/  FSEL R106, R82, -INF , !P5 ;  /* 0xff800000526a7808 */ /* 0x000fe20006800000 */
[----:B------:R4:W5:Y:S01]  /*2ea0*/  MUFU.TANH R41, R3 ;  /* 0x0000000300297308 */ /* 0x0009620000002400 */
[----:B------:R-:W-:Y:S01]  /*2eb0*/  ISETP.GE.AND P5, PT, R39, R18, PT ;  /* 0x000000122700720c */ /* 0x000fe20003fa6270 */
[----:B------:R-:W-:Y:S01]  /*2ec0*/  VIADD R73, R0, 0x39 ;  /* 0x0000003900497836 */ /* 0x000fe20000000000 */
[----:B---3--:R-:W-:Y:S01]  /*2ed0*/  FSEL R16, R120, -INF , !P4 ;  /* 0xff80000078107808 */ /* 0x008fe20006000000 */
[----:B------:R-:W-:Y:S01]  /*2ee0*/  ULDC UR9, c[0x0][0x2ec] ;  /* 0x0000bb0000097ab9 */ /* 0x000fe20000000800 */
[----:B------:R-:W-:-:S02]  /*2ef0*/  FSEL R192, R53, -INF , !P6 ;  /* 0xff80000035c07808 */ /* 0x000fc40007000000 */
[-C--:B------:R-:W-:Y:S01]  /*2f00*/  ISETP.GE.AND P4, PT, R34, R19.reuse, PT ;  /* 0x000000132200720c */ /* 0x080fe20003f86270 */
[----:B------:R3:W-:Y:S01]  /*2f10*/  MUFU.TANH R8, R13 ;  /* 0x0000000d00087308 */ /* 0x0007e20000002400 */
[-C--:B------:R-:W-:Y:S02]  /*2f20*/  ISETP.GE.AND P6, PT, R0, R18.reuse, PT ;  /* 0x000000120000720c */ /* 0x080fe40003fc6270 */
[----:B------:R-:W-:Y:S02]  /*2f30*/  FSEL R129, R129, -INF , !P5 ;  /* 0xff80000081817808 */ /* 0x000fe40006800000 */
[----:B------:R-:W-:Y:S02]  /*2f40*/  ISETP.GE.AND P5, PT, R42, R18, PT ;  /* 0x000000122a00720c */ /* 0x000fe40003fa6270 */
[----:B------:R-:W-:Y:S01]  /*2f50*/  FSEL R56, R81, -INF , !P4 ;  /* 0xff80000051387808 */ /* 0x000fe20006000000 */
[----:B------:R-:W-:Y:S01]  /*2f60*/  MUFU.TANH R30, R12 ;  /* 0x0000000c001e7308 */ /* 0x000fe20000002400 */
[----:B----4-:R-:W-:Y:S01]  /*2f70*/  FMUL.FTZ R3, R65, UR8 ;  /* 0x0000000841037c20 */ /* 0x010fe20008410000 */
[----:B------:R-:W-:-:S02]  /*2f80*/  ISETP.GE.AND P4, PT, R32, R19, PT ;  /* 0x000000132000720c */ /* 0x000fc40003f86270 */
[----:B------:R-:W-:Y:S02]  /*2f90*/  FSEL R195, R50, -INF , !P5 ;  /* 0xff80000032c37808 */ /* 0x000fe40006800000 */
[-C--:B------:R-:W-:Y:S02]  /*2fa0*/  ISETP.GE.AND P5, PT, R45, R19.reuse, PT ;  /* 0x000000132d00720c */ /* 0x080fe40003fa6270 */
[----:B------:R4:W-:Y:S01]  /*2fb0*/  MUFU.TANH R64, R3 ;  /* 0x0000000300407308 */ /* 0x0009e20000002400 */
[----:B---3--:R-:W-:Y:S02]  /*2fc0*/  FSEL R13, R131, -INF , !P6 ;  /* 0xff800000830d7808 */ /* 0x008fe40007000000 */
[----:B------:R-:W-:Y:S02]  /*2fd0*/  FSEL R58, R74, -INF , !P4 ;  /* 0xff8000004a3a7808 */ /* 0x000fe40006000000 */
[-C--:B------:R-:W-:Y:S02]  /*2fe0*/  ISETP.GE.AND P4, PT, R38, R19.reuse, PT ;  /* 0x000000132600720c */ /* 0x080fe40003f86270 */
[----:B--2---:R-:W-:Y:S01]  /*2ff0*/  FSEL R139, R5, -INF , !P5 ;  /* 0xff800000058b7808 */ /* 0x004fe20006800000 */
[----:B------:R-:W2:Y:S01]  /*3000*/  MUFU.TANH R6, R10 ;  /* 0x0000000a00067308 */ /* 0x000ea20000002400 */
[-C--:B------:R-:W-:Y:S01]  /*3010*/  ISETP.GE.AND P3, PT, R37, R19.reuse, PT ;  /* 0x000000132500720c */ /* 0x080fe20003f66270 */
[----:B------:R-:W-:Y:S01]  /*3020*/  FMUL.FTZ R5, R60, UR8 ;  /* 0x000000083c057c20 */ /* 0x000fe20008410000 */
[----:B------:R-:W-:-:S02]  /*3030*/  ISETP.GE.AND P5, PT, R0, R19, PT ;  /* 0x000000130000720c */ /* 0x000fc40003fa6270 */
[----:B------:R-:W-:Y:S02]  /*3040*/  FSEL R137, R24, -INF , !P4 ;  /* 0xff80000018897808 */ /* 0x000fe40006000000 */
[----:B------:R-:W-:Y:S01]  /*3050*/  ISETP.GE.AND P4, PT, R45, R18, PT ;  /* 0x000000122d00720c */ /* 0x000fe20003f86270 */
[----:B------:R3:W3:Y:S01]  /*3060*/  MUFU.TANH R10, R5 ;  /* 0x00000005000a7308 */ /* 0x0006e20000002400 */
[----:B----4-:R-:W-:Y:S02]  /*3070*/  FMNMX.FTZ R3, R13, R15, !PT ;  /* 0x0000000f0d037209 */ /* 0x010fe40007810000 */
[----:B------:R-:W-:Y:S02]  /*3080*/  FSEL R27, R124, -INF , !P3 ;  /* 0xff8000007c1b7808 */ /* 0x000fe40005800000 */
[----:B------:R-:W-:Y:S02]  /*3090*/  FMNMX.FTZ R3, R100, R3, !PT ;  /* 0x0000000364037209 */ /* 0x000fe40007810000 */
[----:B------:R-:W-:Y:S01]  /*30a0*/  FSEL R12, R126, -INF , !P5 ;  /* 0xff8000007e0c7808 */ /* 0x000fe20006800000 */
[----:B------:R-:W4:Y:S01]  /*30b0*/  MUFU.TANH R11, R14 ;  /* 0x0000000e000b7308 */ /* 0x000f220000002400 */
[----:B------:R-:W-:-:S02]  /*30c0*/  FMNMX.FTZ R3, R103, R3, !PT ;  /* 0x0000000367037209 */ /* 0x000fc40007810000 */
[----:B-1----:R-:W-:Y:S02]  /*30d0*/  FSEL R205, R4, -INF , !P4 ;  /* 0xff80000004cd7808 */ /* 0x002fe40006000000 */
[----:B------:R-:W-:Y:S02]  /*30e0*/  FMNMX.FTZ R4, R107, R3, !PT ;  /* 0x000000036b047209 */ /* 0x000fe40007810000 */
[----:B------:R-:W-:Y:S01]  /*30f0*/  ISETP.GE.AND P3, PT, R35, R19, PT ;  /* 0x000000132300720c */ /* 0x000fe20003f66270 */
[----:B------:R-:W-:Y:S01]  /*3100*/  MUFU.TANH R23, R23 ;  /* 0x0000001700177308 */ /* 0x000fe20000002400 */
[----:B------:R-:W-:Y:S02]  /*3110*/  FMNMX.FTZ R3, R12, R27, !PT ;  /* 0x0000001b0c037209 */ /* 0x000fe40007810000 */
[----:B------:R-:W-:Y:S02]  /*3120*/  FSEL R29, R90, -INF , !P3 ;  /* 0xff8000005a1d7808 */ /* 0x000fe40005800000 */
[----:B------:R-:W-:-:S02]  /*3130*/  FMNMX.FTZ R3, R16, R3, !PT ;  /* 0x0000000310037209 */ /* 0x000fc40007810000 */
[----:B------:R-:W-:Y:S01]  /*3140*/  ISETP.GE.AND P3, PT, R33, R19, PT ;  /* 0x000000132100720c */ /* 0x000fe20003f66270 */
[----:B------:R-:W-:Y:S01]  /*3150*/  MUFU.TANH R22, R22 ;  /* 0x0000001600167308 */ /* 0x000fe20000002400 */
[----:B------:R-:W-:Y:S02]  /*3160*/  FMNMX.FTZ R3, R29, R3, !PT ;  /* 0x000000031d037209 */ /* 0x000fe40007810000 */
[----:B------:R-:W-:Y:S02]  /*3170*/  FSEL R57, R80, -INF , !P3 ;  /* 0xff80000050397808 */ /* 0x000fe40005800000 */
[----:B------:R-:W-:Y:S02]  /*3180*/  FMNMX.FTZ R3, R56, R3, !PT ;  /* 0x0000000338037209 */ /* 0x000fe40007810000 */
[----:B------:R-:W-:Y:S01]  /*3190*/  ISETP.GE.AND P3, PT, R39, R19, PT ;  /* 0x000000132700720c */ /* 0x000fe20003f66270 */
[----:B------:R-:W-:Y:S01]  /*31a0*/  MUFU.TANH R14, R21 ;  /* 0x00000015000e7308 */ /* 0x000fe20000002400 */
[----:B------:R-:W-:-:S02]  /*31b0*/  FMNMX.FTZ R3, R57, R3, !PT ;  /* 0x0000000339037209 */ /* 0x000fc40007810000 */
[----:B------:R-:W-:Y:S02]  /*31c0*/  FSEL R59, R69, -INF , !P3 ;  /* 0xff800000453b7808 */ /* 0x000fe40005800000 */
[-C--:B------:R-:W-:Y:S02]  /*31d0*/  ISETP.GE.AND P4, PT, R47, R18.reuse, PT ;  /* 0x000000122f00720c */ /* 0x080fe40003f86270 */
[----:B------:R-:W-:Y:S01]  /*31e0*/  FMNMX.FTZ R3, R58, R3, !PT ;  /* 0x000000033a037209 */ /* 0x000fe20007810000 */
[----:B------:R-:W-:Y:S01]  /*31f0*/  MUFU.TANH R24, R54 ;  /* 0x0000003600187308 */ /* 0x000fe20000002400 */
[----:B------:R-:W-:Y:S02]  /*3200*/  ISETP.GE.AND P3, PT, R42, R19, PT ;  /* 0x000000132a00720c */ /* 0x000fe40003f66270 */
[-C--:B------:R-:W-:Y:S02]  /*3210*/  ISETP.GE.AND P6, PT, R44, R18.reuse, PT ;  /* 0x000000122c00720c */ /* 0x080fe40003fc6270 */
[----:B------:R-:W-:-:S02]  /*3220*/  ISETP.GE.AND P5, PT, R52, R18, PT ;  /* 0x000000123400720c */ /* 0x000fc40003fa6270 */
[----:B------:R-:W-:Y:S02]  /*3230*/  VIADDMNMX R20, R25, 0x48, R128, PT ;  /* 0x0000004819147846 */ /* 0x000fe40003800180 */
[----:B------:R-:W-:Y:S02]  /*3240*/  FMNMX.FTZ R4, R106, R4, !PT ;  /* 0x000000046a047209 */ /* 0x000fe40007810000 */
[----:B-----5:R-:W-:Y:S02]  /*3250*/  FSEL R194, R41, -INF , !P4 ;  /* 0xff80000029c27808 */ /* 0x020fe40006000000 */
[----:B------:R-:W-:Y:S02]  /*3260*/  FMNMX.FTZ R3, R59, R3, !PT ;  /* 0x000000033b037209 */ /* 0x000fe40007810000 */
[----:B------:R-:W-:Y:S02]  /*3270*/  FSEL R138, R17, -INF , !P3 ;  /* 0xff800000118a7808 */ /* 0x000fe40005800000 */
[----:B--2---:R-:W-:Y:S01]  /*3280*/  FSEL R206, R6, -INF , !P6 ;  /* 0xff80000006ce7808 */ /* 0x004fe20007000000 */
[----:B------:R-:W-:Y:S01]  /*3290*/  FMUL.FTZ R6, R61, UR8 ;  /* 0x000000083d067c20 */ /* 0x000fe20008410000 */
[----:B------:R-:W-:-:S02]  /*32a0*/  ISETP.GE.AND P4, PT, R68, R18, PT ;  /* 0x000000124400720c */ /* 0x000fc40003f86270 */
[----:B------:R-:W-:Y:S01]  /*32b0*/  FSEL R193, R64, -INF , !P5 ;  /* 0xff80000040c17808 */ /* 0x000fe20006800000 */
[----:B------:R-:W1:Y:S01]  /*32c0*/  MUFU.TANH R9, R6 ;  /* 0x0000000600097308 */ /* 0x000e620000002400 */
[-C--:B------:R-:W-:Y:S02]  /*32d0*/  ISETP.GE.AND P1, PT, R37, R20.reuse, PT ;  /* 0x000000142500720c */ /* 0x080fe40003f26270 */
[----:B------:R-:W-:Y:S02]  /*32e0*/  ISETP.GE.AND P3, PT, R44, R19, PT ;  /* 0x000000132c00720c */ /* 0x000fe40003f66270 */
[----:B------:R-:W-:Y:S02]  /*32f0*/  ISETP.GE.AND P5, PT, R0, R20, PT ;  /* 0x000000140000720c */ /* 0x000fe40003fa6270 */
[----:B---3--:R-:W-:Y:S01]  /*3300*/  FMNMX.FTZ R5, R105, R4, !PT ;  /* 0x0000000469057209 */ /* 0x008fe20007810000 */
[----:B------:R-:W-:Y:S01]  /*3310*/  MUFU.TANH R6, R28 ;  /* 0x0000001c00067308 */ /* 0x000fe20000002400 */
[----:B------:R-:W-:-:S02]  /*3320*/  FMNMX.FTZ R3, R137, R3, !PT ;  /* 0x0000000389037209 */ /* 0x000fc40007810000 */
[----:B------:R-:W-:Y:S02]  /*3330*/  FSEL R211, R10, -INF , !P4 ;  /* 0xff8000000ad37808 */ /* 0x000fe40006000000 */
[----:B------:R-:W-:Y:S02]  /*3340*/  ISETP.GE.AND P2, PT, R36, R20, PT ;  /* 0x000000142400720c */ /* 0x000fe40003f46270 */
[----:B------:R-:W-:Y:S02]  /*3350*/  FSEL R31, R123, -INF , !P1 ;  /* 0xff8000007b1f7808 */ /* 0x000fe40004800000 */
[----:B------:R-:W-:Y:S02]  /*3360*/  FSEL R136, R7, -INF , !P3 ;  /* 0xff80000007887808 */ /* 0x000fe40005800000 */
[----:B------:R-:W-:Y:S01]  /*3370*/  FSEL R10, R127, -INF , !P5 ;  /* 0xff8000007f0a7808 */ /* 0x000fe20006800000 */
[----:B------:R-:W2:Y:S01]  /*3380*/  MUFU.TANH R7, R26 ;  /* 0x0000001a00077308 */ /* 0x000ea20000002400 */
[----:B------:R-:W-:-:S02]  /*3390*/  FMNMX.FTZ R5, R129, R5, !PT ;  /* 0x0000000581057209 */ /* 0x000fc40007810000 */
[----:B------:R-:W-:Y:S02]  /*33a0*/  FMNMX.FTZ R4, R138, R3, !PT ;  /* 0x000000038a047209 */ /* 0x000fe40007810000 */
[----:B------:R-:W-:Y:S02]  /*33b0*/  ISETP.GE.AND P1, PT, R35, R20, PT ;  /* 0x000000142300720c */ /* 0x000fe40003f26270 */
[----:B------:R-:W-:Y:S02]  /*33c0*/  FSEL R40, R89, -INF , !P2 ;  /* 0xff80000059287808 */ /* 0x000fe40005000000 */
[----:B------:R-:W-:Y:S02]  /*33d0*/  FMNMX.FTZ R3, R10, R31, !PT ;  /* 0x0000001f0a037209 */ /* 0x000fe40007810000 */
[----:B------:R-:W-:Y:S02]  /*33e0*/  FMNMX.FTZ R5, R192, R5, !PT ;  /* 0x00000005c0057209 */ /* 0x000fe40007810000 */
[----:B------:R-:W-:-:S02]  /*33f0*/  ISETP.GE.AND P6, PT, R47, R19, PT ;  /* 0x000000132f00720c */ /* 0x000fc40003fc6270 */
[----:B------:R-:W-:Y:S02]  /*3400*/  FMNMX.FTZ R4, R139, R4, !PT ;  /* 0x000000048b047209 */ /* 0x000fe40007810000 */
[----:B------:R-:W-:Y:S02]  /*3410*/  ISETP.GE.AND P2, PT, R34, R20, PT ;  /* 0x000000142200720c */ /* 0x000fe40003f46270 */
[----:B------:R-:W-:Y:S02]  /*3420*/  FSEL R51, R88, -INF , !P1 ;  /* 0xff80000058337808 */ /* 0x000fe40004800000 */
[----:B------:R-:W-:Y:S02]  /*3430*/  FMNMX.FTZ R3, R40, R3, !PT ;  /* 0x0000000328037209 */ /* 0x000fe40007810000 */
[----:B------:R-:W-:Y:S02]  /*3440*/  FMNMX.FTZ R5, R195, R5, !PT ;  /* 0x00000005c3057209 */ /* 0x000fe40007810000 */
[----:B------:R-:W-:-:S02]  /*3450*/  ISETP.GE.AND P3, PT, R52, R19, PT ;  /* 0x000000133400720c */ /* 0x000fc40003f66270 */
[----:B------:R-:W-:Y:S02]  /*3460*/  FSEL R233, R8, -INF , !P6 ;  /* 0xff80000008e97808 */ /* 0x000fe40007000000 */
[----:B------:R-:W-:Y:S02]  /*3470*/  FMNMX.FTZ R102, R136, R4, !PT ;  /* 0x0000000488667209 */ /* 0x000fe40007810000 */
[----:B------:R-:W-:Y:S02]  /*3480*/  ISETP.GE.AND P1, PT, R33, R20, PT ;  /* 0x000000142100720c */ /* 0x000fe40003f26270 */
[----:B------:R-:W-:Y:S02]  /*3490*/  FSEL R72, R72, -INF , !P2 ;  /* 0xff80000048487808 */ /* 0x000fe40005000000 */
[----:B------:R-:W-:Y:S02]  /*34a0*/  FMNMX.FTZ R3, R51, R3, !PT ;  /* 0x0000000333037209 */ /* 0x000fe40007810000 */
[----:B------:R-:W-:-:S02]  /*34b0*/  FMNMX.FTZ R5, R205, R5, !PT ;  /* 0x00000005cd057209 */ /* 0x000fc40007810000 */
[----:B------:R-:W-:Y:S02]  /*34c0*/  ISETP.GE.AND P4, PT, R73, R18, PT ;  /* 0x000000124900720c */ /* 0x000fe40003f86270 */
[----:B------:R-:W-:Y:S02]  /*34d0*/  ISETP.GE.AND P6, PT, R68, R19, PT ;  /* 0x000000134400720c */ /* 0x000fe40003fc6270 */
[----:B----4-:R-:W-:Y:S02]  /*34e0*/  FSEL R218, R11, -INF , !P3 ;  /* 0xff8000000bda7808 */ /* 0x010fe40005800000 */
[----:B------:R-:W-:Y:S02]  /*34f0*/  FMNMX.FTZ R102, R233, R102, !PT ;  /* 0x00000066e9667209 */ /* 0x000fe40007810000 */
[----:B------:R-:W-:Y:S02]  /*3500*/  ISETP.GE.AND P2, PT, R32, R20, PT ;  /* 0x000000142000720c */ /* 0x000fe40003f46270 */
[----:B------:R-:W-:-:S02]  /*3510*/  FSEL R76, R75, -INF , !P1 ;  /* 0xff8000004b4c7808 */ /* 0x000fc40004800000 */
[----:B------:R-:W-:Y:S02]  /*3520*/  FMNMX.FTZ R3, R72, R3, !PT ;  /* 0x0000000348037209 */ /* 0x000fe40007810000 */
[----:B------:R-:W-:Y:S02]  /*3530*/  FMNMX.FTZ R5, R206, R5, !PT ;  /* 0x00000005ce057209 */ /* 0x000fe40007810000 */
[----:B-1----:R-:W-:Y:S02]  /*3540*/  FSEL R210, R9, -INF , !P4 ;  /* 0xff80000009d27808 */ /* 0x002fe40006000000 */
[----:B------:R-:W-:Y:S01]  /*3550*/  ISETP.GE.AND P4, PT, R73, R19, PT ;  /* 0x000000134900720c */ /* 0x000fe20003f86270 */
[----:B------:R-:W1:Y:S01]  /*3560*/  MUFU.TANH R9, R43 ;  /* 0x0000002b00097308 */ /* 0x000e620000002400 */
[----:B--2---:R-:W-:Y:S02]  /*3570*/  FSEL R220, R7, -INF , !P6 ;  /* 0xff80000007dc7808 */ /* 0x004fe40007000000 */
[----:B------:R-:W-:-:S02]  /*3580*/  FMNMX.FTZ R102, R218, R102, !PT ;  /* 0x00000066da667209 */ /* 0x000fc40007810000 */
[----:B------:R-:W-:Y:S02]  /*3590*/  ISETP.GE.AND P1, PT, R39, R20, PT ;  /* 0x000000142700720c */ /* 0x000fe40003f26270 */
[----:B------:R-:W-:Y:S01]  /*35a0*/  FSEL R28, R71, -INF , !P2 ;  /* 0xff800000471c7808 */ /* 0x000fe20005000000 */
[----:B------:R-:W-:Y:S01]  /*35b0*/  MUFU.TANH R7, R48 ;  /* 0x0000003000077308 */ /* 0x000fe20000002400 */
[----:B------:R-:W-:Y:S02]  /*35c0*/  FMNMX.FTZ R3, R76, R3, !PT ;  /* 0x000000034c037209 */ /* 0x000fe40007810000 */
[----:B------:R-:W-:Y:S02]  /*35d0*/  FMNMX.FTZ R5, R194, R5, !PT ;  /* 0x00000005c2057209 */ /* 0x000fe40007810000 */
[----:B------:R-:W-:Y:S02]  /*35e0*/  FSEL R222, R6, -INF , !P4 ;  /* 0xff80000006de7808 */ /* 0x000fe40006000000 */
[----:B------:R-:W-:Y:S01]  /*35f0*/  FMNMX.FTZ R102, R220, R102, !PT ;  /* 0x00000066dc667209 */ /* 0x000fe20007810000 */
[----:B------:R-:W2:Y:S01]  /*3600*/  MUFU.TANH R6, R46 ;  /* 0x0000002e00067308 */ /* 0x000ea20000002400 */
[----:B------:R-:W-:-:S02]  /*3610*/  ISETP.GE.AND P2, PT, R38, R20, PT ;  /* 0x000000142600720c */ /* 0x000fc40003f46270 */
[----:B------:R-:W-:Y:S02]  /*3620*/  FSEL R11, R70, -INF , !P1 ;  /* 0xff800000460b7808 */ /* 0x000fe40004800000 */
[----:B------:R-:W-:Y:S02]  /*3630*/  FMNMX.FTZ R3, R28, R3, !PT ;  /* 0x000000031c037209 */ /* 0x000fe40007810000 */
[----:B------:R-:W-:Y:S02]  /*3640*/  FMNMX.FTZ R5, R193, R5, !PT ;  /* 0x00000005c1057209 */ /* 0x000fe40007810000 */
[----:B------:R-:W-:Y:S02]  /*3650*/  FMNMX.FTZ R102, R222, R102, !PT ;  /* 0x00000066de667209 */ /* 0x000fe40007810000 */
[----:B------:R-:W-:Y:S02]  /*3660*/  ISETP.GE.AND P1, PT, R42, R20, PT ;  /* 0x000000142a00720c */ /* 0x000fe40003f26270 */
[----:B------:R-:W-:Y:S01]  /*3670*/  FSEL R130, R49, -INF , !P2 ;  /* 0xff80000031827808 */ /* 0x000fe20005000000 */
[----:B------:R-:W3:Y:S01]  /*3680*/  SHFL.BFLY PT, R4, R102, 0x2, 0x1f ;  /* 0x0c401f0066047f89 */ /* 0x000ee200000e0000 */
[----:B------:R-:W-:-:S02]  /*3690*/  FMNMX.FTZ R3, R11, R3, !PT ;  /* 0x000000030b037209 */ /* 0x000fc40007810000 */
[----:B------:R-:W-:Y:S02]  /*36a0*/  FMNMX.FTZ R5, R211, R5, !PT ;  /* 0x00000005d3057209 */ /* 0x000fe40007810000 */
[-C--:B------:R-:W-:Y:S02]  /*36b0*/  ISETP.GE.AND P2, PT, R45, R20.reuse, PT ;  /* 0x000000142d00720c */ /* 0x080fe40003f46270 */
[----:B------:R-:W-:Y:S02]  /*36c0*/  FSEL R131, R30, -INF , !P1 ;  /* 0xff8000001e837808 */ /* 0x000fe40004800000 */
[----:B------:R-:W-:Y:S02]  /*36d0*/  FMNMX.FTZ R3, R130, R3, !PT ;  /* 0x0000000382037209 */ /* 0x000fe40007810000 */
[----:B------:R-:W-:Y:S02]  /*36e0*/  FMNMX.FTZ R5, R210, R5, !PT ;  /* 0x00000005d2057209 */ /* 0x000fe40007810000 */
[----:B------:R-:W-:-:S02]  /*36f0*/  ISETP.GE.AND P1, PT, R44, R20, PT ;  /* 0x000000142c00720c */ /* 0x000fc40003f26270 */
[----:B------:R-:W-:Y:S01]  /*3700*/  FSEL R134, R23, -INF , !P2 ;  /* 0xff80000017867808 */ /* 0x000fe20005000000 */
[----:B------:R-:W4:Y:S01]  /*3710*/  SHFL.BFLY PT, R104, R5, 0x2, 0x1f ;  /* 0x0c401f0005687f89 */ /* 0x000f2200000e0000 */
        /* <DEDUP_REMOVED lines=8> */
[----:B-1----:R-:W-:Y:S02]  /*37a0*/  FSEL R216, R9, -INF , !P1 ;  /* 0xff80000009d87808 */ /* 0x002fe40004800000 */
[----:B------:R-:W-:Y:S01]  /*37b0*/  FMNMX.FTZ R3, R213, R3, !PT ;  /* 0x00000003d5037209 */ /* 0x000fe20007810000 */
[----:B------:R-:W-:Y:S01]  /*37c0*/  MUFU.TANH R9, R55 ;  /* 0x0000003700097308 */ /* 0x000fe20000002400 */
[----:B------:R-:W-:-:S02]  /*37d0*/  ISETP.GE.AND P1, PT, R73, R20, PT ;  /* 0x000000144900720c */ /* 0x000fc40003f26270 */
[----:B--2---:R-:W-:Y:S02]  /*37e0*/  FSEL R219, R6, -INF , !P2 ;  /* 0xff80000006db7808 */ /* 0x004fe40005000000 */
[----:B------:R-:W-:Y:S02]  /*37f0*/  FMNMX.FTZ R3, R216, R3, !PT ;  /* 0x00000003d8037209 */ /* 0x000fe40007810000 */
[----:B---3--:R-:W-:Y:S02]  /*3800*/  FMNMX.FTZ R102, R102, R4, !PT ;  /* 0x0000000466667209 */ /* 0x008fe40007810000 */
[----:B------:R-:W-:Y:S02]  /*3810*/  FSEL R223, R7, -INF , !P1 ;  /* 0xff80000007df7808 */ /* 0x000fe40004800000 */
[----:B------:R-:W-:Y:S01]  /*3820*/  FMNMX.FTZ R4, R219, R3, !PT ;  /* 0x00000003db047209 */ /* 0x000fe20007810000 */
[----:B------:R-:W1:Y:S01]  /*3830*/  SHFL.BFLY PT, R6, R102, 0x1, 0x1f ;  /* 0x0c201f0066067f89 */ /* 0x000e6200000e0000 */
[----:B----4-:R-:W-:Y:S01]  /*3840*/  FMNMX.FTZ R104, R5, R104, !PT ;  /* 0x0000006805687209 */ /* 0x010fe20007810000 */
[----:B------:R-:W-:Y:S01]  /*3850*/  FMUL.FTZ R3, R67, UR8 ;  /* 0x0000000843037c20 */ /* 0x000fe20008410000 */
[----:B------:R-:W-:Y:S01]  /*3860*/  FMNMX.FTZ R4, R223, R4, !PT ;  /* 0x00000004df047209 */ /* 0x000fe20007810000 */
[----:B------:R-:W-:Y:S01]  /*3870*/  FMUL.FTZ R5, R66, UR8 ;  /* 0x0000000842057c20 */ /* 0x000fe20008410000 */
[----:B------:R-:W-:Y:S01]  /*3880*/  VIADDMNMX R21, R25, 0x8, R128, PT ;  /* 0x0000000819157846 */ /* 0x000fe20003800180 */
[----:B------:R-:W2:Y:S01]  /*3890*/  SHFL.BFLY PT, R8, R104, 0x1, 0x1f ;  /* 0x0c201f0068087f89 */ /* 0x000ea200000e0000 */
[----:B------:R3:W-:Y:S02]  /*38a0*/  MUFU.TANH R30, R3 ;  /* 0x00000003001e7308 */ /* 0x0007e40000002400 */
[-C--:B------:R-:W-:Y:S01]  /*38b0*/  ISETP.GE.AND P5, PT, R35, R21.reuse, PT ;  /* 0x000000152300720c */ /* 0x080fe20003fa6270 */
[----:B------:R-:W4:Y:S01]  /*38c0*/  SHFL.BFLY PT, R7, R4, 0x2, 0x1f ;  /* 0x0c401f0004077f89 */ /* 0x000f2200000e0000 */
[----:B------:R-:W-:-:S02]  /*38d0*/  ISETP.GE.AND P3, PT, R33, R21, PT ;  /* 0x000000152100720c */ /* 0x000fc40003f66270 */
[----:B------:R-:W-:Y:S02]  /*38e0*/  FSEL R22, R140, -INF , !P5 ;  /* 0xff8000008c167808 */ /* 0x000fe40006800000 */
[----:B------:R5:W4:Y:S01]  /*38f0*/  MUFU.TANH R26, R5 ;  /* 0x00000005001a7308 */ /* 0x000b220000002400 */
[-C--:B------:R-:W-:Y:S02]  /*3900*/  ISETP.GE.AND P5, PT, R0, R21.reuse, PT ;  /* 0x000000150000720c */ /* 0x080fe40003fa6270 */
[-C--:B------:R-:W-:Y:S02]  /*3910*/  ISETP.GE.AND P6, PT, R36, R21.reuse, PT ;  /* 0x000000152400720c */ /* 0x080fe40003fc6270 */
[----:B------:R-:W-:Y:S02]  /*3920*/  FSEL R50, R85, -INF , !P3 ;  /* 0xff80000055327808 */ /* 0x000fe40005800000 */
[----:B------:R-:W-:Y:S01]  /*3930*/  FSEL R23, R141, -INF , !P6 ;  /* 0xff8000008d177808 */ /* 0x000fe20007000000 */
[----:B---3--:R-:W-:Y:S01]  /*3940*/  FMUL.FTZ R3, R62, UR8 ;  /* 0x000000083e037c20 */ /* 0x008fe20008410000 */
[----:B-1----:R-:W-:Y:S01]  /*3950*/  FMNMX.FTZ R102, R102, R6, !PT ;  /* 0x0000000666667209 */ /* 0x002fe20007810000 */
[----:B------:R-:W-:Y:S01]  /*3960*/  IMAD R6, R156, 0x20, R154 ;  /* 0x000000209c067824 */ /* 0x000fe200078e029a */
[----:B------:R-:W-:-:S02]  /*3970*/  ISETP.GE.AND P4, PT, R34, R21, PT ;  /* 0x000000152200720c */ /* 0x000fc40003f86270 */
[----:B------:R-:W-:Y:S01]  /*3980*/  ISETP.GE.AND P2, PT, R32, R21, PT ;  /* 0x000000152000720c */ /* 0x000fe20003f46270 */
[----:B------:R-:W-:Y:S01]  /*3990*/  FMUL.FTZ R17, R102, UR9 ;  /* 0x0000000966117c20 */ /* 0x000fe20008410000 */
[----:B--2---:R-:W-:Y:S01]  /*39a0*/  FMNMX.FTZ R104, R104, R8, !PT ;  /* 0x0000000868687209 */ /* 0x004fe20007810000 */
[----:B-----5:R-:W-:Y:S01]  /*39b0*/  FMUL.FTZ R5, R63, UR8 ;  /* 0x000000083f057c20 */ /* 0x020fe20008410000 */
[----:B------:R1:W2:Y:S01]  /*39c0*/  MUFU.TANH R8, R3 ;  /* 0x0000000300087308 */ /* 0x0002a20000002400 */
[----:B----4-:R-:W-:Y:S02]  /*39d0*/  FMNMX.FTZ R4, R4, R7, !PT ;  /* 0x0000000704047209 */ /* 0x010fe40007810000 */
[----:B------:R-:W-:Y:S02]  /*39e0*/  FSETP.NEU.FTZ.AND P1, PT, R104, -INF , PT ;  /* 0xff8000006800780b */ /* 0x000fe40003f3d000 */
[----:B------:R-:W-:Y:S01]  /*39f0*/  FSEL R14, R91, -INF , !P4 ;  /* 0xff8000005b0e7808 */ /* 0x000fe20006000000 */
[----:B------:R-:W3:Y:S01]  /*3a00*/  SHFL.BFLY PT, R101, R4, 0x1, 0x1f ;  /* 0x0c201f0004657f89 */ /* 0x000ee200000e0000 */
[----:B------:R-:W-:Y:S01]  /*3a10*/  FSEL R48, R84, -INF , !P2 ;  /* 0xff80000054307808 */ /* 0x000fe20005000000 */
[----:B------:R4:W5:Y:S01]  /*3a20*/  MUFU.TANH R41, R5 ;  /* 0x0000000500297308 */ /* 0x0009620000002400 */
[----:B------:R-:W-:-:S02]  /*3a30*/  ISETP.GE.AND P6, PT, R38, R21, PT ;  /* 0x000000152600720c */ /* 0x000fc40003fc6270 */
[-C--:B------:R-:W-:Y:S02]  /*3a40*/  ISETP.GE.AND P4, PT, R45, R21.reuse, PT ;  /* 0x000000152d00720c */ /* 0x080fe40003f86270 */
[----:B------:R-:W-:Y:S02]  /*3a50*/  FSEL R133, R133, -INF , !P6 ;  /* 0xff80000085857808 */ /* 0x000fe40007000000 */
[----:B------:R-:W-:Y:S01]  /*3a60*/  FSEL R234, R24, -INF , !P4 ;  /* 0xff80000018ea7808 */ /* 0x000fe20006000000 */
[----:B-1----:R-:W-:Y:S01]  /*3a70*/  FMUL.FTZ R3, R104, UR9 ;  /* 0x0000000968037c20 */ /* 0x002fe20008410000 */
[----:B------:R-:W-:-:S04]  /*3a80*/  ISETP.GE.AND P2, PT, R47, R21, PT ;  /* 0x000000152f00720c */ /* 0x000fc80003f46270 */
[----:B------:R-:W-:Y:S02]  /*3a90*/  FSEL R3, R3, RZ, P1 ;  /* 0x000000ff03037208 */ /* 0x000fe40000800000 */
[----:B------:R-:W-:Y:S02]  /*3aa0*/  FSETP.NEU.FTZ.AND P1, PT, R102, -INF , PT ;  /* 0xff8000006600780b */ /* 0x000fe40003f3d000 */
[----:B------:R-:W-:Y:S01]  /*3ab0*/  FSEL R232, R26, -INF , !P2 ;  /* 0xff8000001ae87808 */ /* 0x000fe20005000000 */
[----:B----4-:R-:W-:Y:S01]  /*3ac0*/  FFMA.FTZ R5, R13, UR9, -R3 ;  /* 0x000000090d057c23 */ /* 0x010fe20008010803 */
[----:B------:R-:W-:Y:S02]  /*3ad0*/  FSEL R17, R17, RZ, P1 ;  /* 0x000000ff11117208 */ /* 0x000fe40000800000 */
[----:B------:R-:W-:Y:S01]  /*3ae0*/  ISETP.GE.AND P1, PT, R37, R21, PT ;  /* 0x000000152500720c */ /* 0x000fe20003f26270 */
[----:B------:R1:W-:Y:S01]  /*3af0*/  MUFU.EX2 R196, R5 ;  /* 0x0000000500c47308 */ /* 0x0003e20000000800 */
[----:B---3--:R-:W-:Y:S01]  /*3b00*/  FMNMX.FTZ R101, R4, R101, !PT ;  /* 0x0000006504657209 */ /* 0x008fe20007810000 */
[----:B------:R-:W-:Y:S01]  /*3b10*/  FFMA.FTZ R0, R16, UR9, -R17 ;  /* 0x0000000910007c23 */ /* 0x000fe20008010811 */
[----:B------:R-:W-:-:S02]  /*3b20*/  FSEL R13, R145, -INF , !P5 ;  /* 0xff800000910d7808 */ /* 0x000fc40006800000 */
[C---:B------:R-:W-:Y:S01]  /*3b30*/  FSETP.NEU.FTZ.AND P3, PT, R101.reuse, -INF , PT ;  /* 0xff8000006500780b */ /* 0x040fe20003f7d000 */
[----:B------:R-:W-:Y:S01]  /*3b40*/  FMUL.FTZ R16, R101, UR9 ;  /* 0x0000000965107c20 */ /* 0x000fe20008410000 */
[-C--:B------:R-:W-:Y:S01]  /*3b50*/  ISETP.GE.AND P5, PT, R42, R21.reuse, PT ;  /* 0x000000152a00720c */ /* 0x080fe20003fa6270 */
[----:B------:R3:W-:Y:S03]  /*3b60*/  MUFU.EX2 R180, R0 ;  /* 0x0000000000b47308 */ /* 0x0007e60000000800 */
[----:B------:R-:W-:Y:S02]  /*3b70*/  FSEL R16, R16, RZ, P3 ;  /* 0x000000ff10107208 */ /* 0x000fe40001800000 */
[----:B------:R-:W-:Y:S02]  /*3b80*/  FSEL R132, R132, -INF , !P5 ;  /* 0xff80000084847808 */ /* 0x000fe40006800000 */
[----:B------:R-:W-:Y:S01]  /*3b90*/  ISETP.GE.AND P3, PT, R44, R21, PT ;  /* 0x000000152c00720c */ /* 0x000fe20003f66270 */
[----:B------:R-:W-:Y:S01]  /*3ba0*/  FFMA.FTZ R4, R10, UR9, -R16 ;  /* 0x000000090a047c23 */ /* 0x000fe20008010810 */
[----:B-1----:R-:W-:Y:S01]  /*3bb0*/  FFMA.FTZ R5, R15, UR9, -R3 ;  /* 0x000000090f057c23 */ /* 0x002fe20008010803 */
[----:B------:R-:W-:-:S02]  /*3bc0*/  FSEL R15, R144, -INF , !P1 ;  /* 0xff800000900f7808 */ /* 0x000fc40004800000 */
[----:B------:R-:W-:Y:S01]  /*3bd0*/  MUFU.EX2 R252, R4 ;  /* 0x0000000400fc7308 */ /* 0x000fe20000000800 */
[----:B------:R-:W-:Y:S02]  /*3be0*/  ISETP.GE.AND P1, PT, R39, R21, PT ;  /* 0x000000152700720c */ /* 0x000fe40003f26270 */
[----:B------:R-:W-:Y:S01]  /*3bf0*/  FSEL R235, R9, -INF , !P3 ;  /* 0xff80000009eb7808 */ /* 0x000fe20005800000 */
[----:B---3--:R-:W-:Y:S01]  /*3c00*/  FFMA.FTZ R0, R29, UR9, -R17 ;  /* 0x000000091d007c23 */ /* 0x008fe20008010811 */
[----:B------:R-:W-:-:S03]  /*3c10*/  FSEL R49, R77, -INF , !P1 ;  /* 0xff8000004d317808 */ /* 0x000fc60004800000 */
[----:B------:R1:W-:Y:S01]  /*3c20*/  MUFU.EX2 R142, R5 ;  /* 0x00000005008e7308 */ /* 0x0003e20000000800 */
[-C--:B------:R-:W-:Y:S02]  /*3c30*/  ISETP.GE.AND P1, PT, R52, R21.reuse, PT ;  /* 0x000000153400720c */ /* 0x080fe40003f26270 */
[-C--:B------:R-:W-:Y:S02]  /*3c40*/  ISETP.GE.AND P5, PT, R68, R21.reuse, PT ;  /* 0x000000154400720c */ /* 0x080fe40003fa6270 */
[----:B------:R-:W-:Y:S02]  /*3c50*/  FSEL R182, R30, -INF , !P1 ;  /* 0xff8000001eb67808 */ /* 0x000fe40004800000 */
[----:B------:R-:W-:Y:S01]  /*3c60*/  ISETP.GE.AND P1, PT, R73, R21, PT ;  /* 0x000000154900720c */ /* 0x000fe20003f26270 */
[----:B------:R3:W4:Y:S01]  /*3c70*/  MUFU.EX2 R181, R0 ;  /* 0x0000000000b57308 */ /* 0x0007220000000800 */
[----:B--2---:R-:W-:Y:S02]  /*3c80*/  FSEL R183, R8, -INF , !P5 ;  /* 0xff80000008b77808 */ /* 0x004fe40006800000 */
[----:B-----5:R-:W-:Y:S01]  /*3c90*/  FSEL R197, R41, -INF , !P1 ;  /* 0xff80000029c57808 */ /* 0x020fe20004800000 */
[----:B-1----:R-:W-:-:S04]  /*3ca0*/  FFMA.FTZ R5, R12, UR9, -R17 ;  /* 0x000000090c057c23 */ /* 0x002fc80008010811 */
[----:B------:R1:W-:Y:S01]  /*3cb0*/  MUFU.EX2 R143, R5 ;  /* 0x00000005008f7308 */ /* 0x0003e20000000800 */
[----:B---3--:R-:W-:Y:S01]  /*3cc0*/  IMAD.IADD R0, R155, 0x1, R6 ;  /* 0x000000019b007824 */ /* 0x008fe200078e0206 */
[----:B----4-:R-:W-:-:S04]  /*3cd0*/  F2FP.BF16.F32.PACK_AB R6, R181, R180 ;  /* 0x000000b4b506723e */ /* 0x010fc800000010ff */
[----:B------:R-:W-:Y:S01]  /*3ce0*/  LEA R224, R0, UR4, 0x1 ;  /* 0x0000000400e07c11 */ /* 0x000fe2000f8e08ff */
[----:B------:R-:W-:-:S04]  /*3cf0*/  FFMA.FTZ R0, R31, UR9, -R16 ;  /* 0x000000091f007c23 */ /* 0x000fc80008010810 */
[----:B------:R-:W2:Y:S01]  /*3d00*/  MUFU.EX2 R245, R0 ;  /* 0x0000000000f57308 */ /* 0x000ea20000000800 */
[----:B------:R-:W-:Y:S02]  /*3d10*/  IMAD R226, R2, 0x2, R224 ;  /* 0x0000000202e27824 */ /* 0x000fe400078e02e0 */
[----:B------:R-:W-:Y:S01]  /*3d20*/  FFMA.FTZ R2, R40, UR9, -R16 ;  /* 0x0000000928027c23 */ /* 0x000fe20008010810 */
[----:B-1----:R-:W-:Y:S01]  /*3d30*/  FFMA.FTZ R5, R27, UR9, -R17 ;  /* 0x000000091b057c23 */ /* 0x002fe20008010811 */
[----:B------:R-:W1:Y:S03]  /*3d40*/  LDSM.16.MT88.4 R44, [R224+0x9000] ;  /* 0x00900000e02c783b */ /* 0x000e660000004200 */
[----:B------:R3:W4:Y:S01]  /*3d50*/  MUFU.EX2 R199, R5 ;  /* 0x0000000500c77308 */ /* 0x0007220000000800 */
[----:B------:R-:W5:Y:S04]  /*3d60*/  LDSM.16.MT88.4 R52, [R226+0x9000] ;  /* 0x00900000e234783b */ /* 0x000f680000004200 */
[----:B------:R-:W-:Y:S03]  /*3d70*/  LDSM.16.MT88.4 R64, [R224+0xa000] ;  /* 0x00a00000e040783b */ /* 0x000fe60000004200 */
[----:B------:R2:W-:Y:S01]  /*3d80*/  MUFU.EX2 R249, R2 ;  /* 0x0000000200f97308 */ /* 0x0005e20000000800 */
[----:B------:R-:W-:Y:S04]  /*3d90*/  LDSM.16.MT88.4 R68, [R226+0xa000] ;  /* 0x00a00000e244783b */ /* 0x000fe80000004200 */
[----:B------:R-:W5:Y:S01]  /*3da0*/  LDSM.16.MT88.4 R84, [R224+0xb000] ;  /* 0x00b00000e054783b */ /* 0x000f620000004200 */
[----:B---3--:R-:W-:-:S03]  /*3db0*/  FMNMX.FTZ R5, R13, R15, !PT ;  /* 0x0000000f0d057209 */ /* 0x008fc60007810000 */
[----:B------:R-:W3:Y:S01]  /*3dc0*/  LDSM.16.MT88.4 R96, [R226+0xb000] ;  /* 0x00b00000e260783b */ /* 0x000ee20000004200 */
[----:B------:R-:W-:-:S03]  /*3dd0*/  FMNMX.FTZ R5, R23, R5, !PT ;  /* 0x0000000517057209 */ /* 0x000fc60007810000 */
[----:B------:R-:W-:Y:S01]  /*3de0*/  LDSM.16.MT88.4 R92, [R224+0x9400] ;  /* 0x00940000e05c783b */ /* 0x000fe20000004200 */
[----:B------:R-:W-:Y:S01]  /*3df0*/  FMNMX.FTZ R5, R22, R5, !PT ;  /* 0x0000000516057209 */ /* 0x000fe20007810000 */
[----:B--2---:R-:W-:Y:S02]  /*3e00*/  FFMA.FTZ R2, R51, UR9, -R16 ;  /* 0x0000000933027c23 */ /* 0x004fe40008010810 */
[----:B------:R-:W-:Y:S01]  /*3e10*/  LDSM.16.MT88.4 R108, [R226+0x9400] ;  /* 0x00940000e26c783b */ /* 0x000fe20000004200 */
[----:B------:R-:W-:Y:S01]  /*3e20*/  FMNMX.FTZ R4, R14, R5, !PT ;  /* 0x000000050e047209 */ /* 0x000fe20007810000 */
[----:B------:R2:W1:Y:S02]  /*3e30*/  MUFU.EX2 R251, R2 ;  /* 0x0000000200fb7308 */ /* 0x0004640000000800 */
[----:B------:R-:W-:Y:S01]  /*3e40*/  LDSM.16.MT88.4 R112, [R224+0xa400] ;  /* 0x00a40000e070783b */ /* 0x000fe20000004200 */
[----:B------:R-:W-:Y:S02]  /*3e50*/  F2FP.BF16.F32.PACK_AB R5, R245, R252 ;  /* 0x000000fcf505723e */ /* 0x000fe400000010ff */
[----:B------:R-:W-:Y:S01]  /*3e60*/  FMNMX.FTZ R4, R50, R4, !PT ;  /* 0x0000000432047209 */ /* 0x000fe20007810000 */
[----:B------:R-:W-:Y:S03]  /*3e70*/  LDSM.16.MT88.4 R116, [R226+0xa400] ;  /* 0x00a40000e274783b */ /* 0x000fe60000004200 */
[----:B------:R-:W-:Y:S01]  /*3e80*/  FMNMX.FTZ R0, R48, R4, !PT ;  /* 0x0000000430007209 */ /* 0x000fe20007810000 */
[----:B------:R-:W-:Y:S01]  /*3e90*/  LDSM.16.MT88.4 R120, [R224+0xb400] ;  /* 0x00b40000e078783b */ /* 0x000fe20000004200 */
[----:B----4-:R-:W-:-:S02]  /*3ea0*/  F2FP.BF16.F32.PACK_AB R4, R199, R143 ;  /* 0x0000008fc704723e */ /* 0x010fc400000010ff */
[----:B------:R-:W-:Y:S01]  /*3eb0*/  FMNMX.FTZ R0, R49, R0, !PT ;  /* 0x0000000031007209 */ /* 0x000fe20007810000 */
[----:B------:R-:W-:Y:S03]  /*3ec0*/  LDSM.16.MT88.4 R124, [R226+0xb400] ;  /* 0x00b40000e27c783b */ /* 0x000fe60000004200 */
[----:B------:R-:W-:Y:S01]  /*3ed0*/  FMNMX.FTZ R0, R133, R0, !PT ;  /* 0x0000000085007209 */ /* 0x000fe20007810000 */
[----:B--2---:R-:W-:Y:S01]  /*3ee0*/  FFMA.FTZ R2, R56, UR9, -R17 ;  /* 0x0000000938027c23 */ /* 0x004fe20008010811 */
[----:B-1----:R-:W-:Y:S02]  /*3ef0*/  F2FP.BF16.F32.PACK_AB R7, R251, R249 ;  /* 0x000000f9fb07723e */ /* 0x002fe400000010ff */
[----:B------:R-:W-:Y:S01]  /*3f00*/  FMNMX.FTZ R0, R132, R0, !PT ;  /* 0x0000000084007209 */ /* 0x000fe20007810000 */
[----:B------:R1:W-:Y:S03]  /*3f10*/  MUFU.EX2 R246, R2 ;  /* 0x0000000200f67308 */ /* 0x0003e60000000800 */
[----:B------:R-:W-:Y:S01]  /*3f20*/  FMNMX.FTZ R0, R234, R0, !PT ;  /* 0x00000000ea007209 */ /* 0x000fe20007810000 */
[----:B------:R-:W-:Y:S03]  /*3f30*/  HMMA.16816.F32.BF16 R24, R4, R44, RZ ;  /* 0x0000002c0418723c */ /* 0x000fe600000418ff */
[----:B------:R-:W-:-:S03]  /*3f40*/  FMNMX.FTZ R0, R235, R0, !PT ;  /* 0x00000000eb007209 */ /* 0x000fc60007810000 */
[C---:B-----5:R-:W-:Y:S06]  /*3f50*/  HMMA.16816.F32.BF16 R60, R4.reuse, R52, RZ ;  /* 0x00000034043c723c */ /* 0x060fec00000418ff */
[----:B------:R-:W-:Y:S01]  /*3f60*/  HMMA.16816.F32.BF16 R88, R4, R84, RZ ;  /* 0x000000540458723c */ /* 0x000fe200000418ff */
[----:B-1----:R-:W-:Y:S01]  /*3f70*/  FMNMX.FTZ R2, R232, R0, !PT ;  /* 0x00000000e8027209 */ /* 0x002fe20007810000 */
[----:B------:R-:W-:-:S03]  /*3f80*/  FFMA.FTZ R0, R57, UR9, -R17 ;  /* 0x0000000939007c23 */ /* 0x000fc60008010811 */
[----:B------:R-:W-:Y:S01]  /*3f90*/  FMNMX.FTZ R2, R182, R2, !PT ;  /* 0x00000002b6027209 */ /* 0x000fe20007810000 */
[----:B------:R1:W-:Y:S01]  /*3fa0*/  MUFU.EX2 R248, R0 ;  /* 0x0000000000f87308 */ /* 0x0003e20000000800 */
[----:B---3--:R-:W-:Y:S02]  /*3fb0*/  HMMA.16816.F32.BF16 R80, R4, R96, RZ ;  /* 0x000000600450723c */ /* 0x008fe400000418ff */
[----:B------:R-:W-:-:S04]  /*3fc0*/  FMNMX.FTZ R2, R183, R2, !PT ;  /* 0x00000002b7027209 */ /* 0x000fc80007810000 */
[C---:B------:R-:W-:Y:S06]  /*3fd0*/  HMMA.16816.F32.BF16 R36, R4.reuse, R54, RZ ;  /* 0x000000360424723c */ /* 0x040fec00000418ff */
[----:B------:R-:W-:Y:S01]  /*3fe0*/  HMMA.16816.F32.BF16 R32, R4, R66, RZ ;  /* 0x000000420420723c */ /* 0x000fe200000418ff */
[----:B-1----:R-:W-:-:S05]  /*3ff0*/  FFMA.FTZ R0, R58, UR9, -R17 ;  /* 0x000000093a007c23 */ /* 0x002fca0008010811 */
[C---:B------:R-:W-:Y:S01]  /*4000*/  HMMA.16816.F32.BF16 R40, R4.reuse, R86, RZ ;  /* 0x000000560428723c */ /* 0x040fe200000418ff */
[----:B------:R1:W-:Y:S02]  /*4010*/  MUFU.EX2 R247, R0 ;  /* 0x0000000000f77308 */ /* 0x0003e40000000800 */
[----:B-1----:R-:W-:Y:S01]  /*4020*/  FMNMX.FTZ R0, R197, R2, !PT ;  /* 0x00000002c5007209 */ /* 0x002fe20007810000 */
[----:B------:R-:W-:Y:S02]  /*4030*/  FFMA.FTZ R2, R59, UR9, -R17 ;  /* 0x000000093b027c23 */ /* 0x000fe40008010811 */
[C---:B------:R-:W-:Y:S02]  /*4040*/  HMMA.16816.F32.BF16 R56, R4.reuse, R64, RZ ;  /* 0x000000400438723c */ /* 0x040fe400000418ff */
[----:B------:R-:W1:Y:S01]  /*4050*/  SHFL.BFLY PT, R8, R0, 0x2, 0x1f ;  /* 0x0c401f0000087f89 */ /* 0x000e6200000e0000 */
[----:B------:R2:W3:Y:S02]  /*4060*/  MUFU.EX2 R250, R2 ;  /* 0x0000000200fa7308 */ /* 0x0004e40000000800 */
[----:B--2---:R-:W-:Y:S01]  /*4070*/  FFMA.FTZ R2, R72, UR9, -R16 ;  /* 0x0000000948027c23 */ /* 0x004fe20008010810 */
[----:B---3--:R-:W-:Y:S01]  /*4080*/  F2FP.BF16.F32.PACK_AB R10, R250, R247 ;  /* 0x000000f7fa0a723e */ /* 0x008fe200000010ff */
[----:B------:R-:W-:Y:S04]  /*4090*/  HMMA.16816.F32.BF16 R72, R4, R68, RZ ;  /* 0x000000440448723c */ /* 0x000fe800000418ff */
[----:B------:R2:W-:Y:S01]  /*40a0*/  MUFU.EX2 R241, R2 ;  /* 0x0000000200f17308 */ /* 0x0005e20000000800 */
[----:B-1----:R-:W-:-:S02]  /*40b0*/  FMNMX.FTZ R0, R0, R8, !PT ;  /* 0x0000000800007209 */ /* 0x002fc40007810000 */
[----:B------:R-:W-:-:S03]  /*40c0*/  F2FP.BF16.F32.PACK_AB R8, R248, R246 ;  /* 0x000000f6f808723e */ /* 0x000fc600000010ff */
[----:B------:R-:W1:Y:S01]  /*40d0*/  SHFL.BFLY PT, R12, R0, 0x1, 0x1f ;  /* 0x0c201f00000c7f89 */ /* 0x000e6200000e0000 */
[--C-:B--2---:R-:W-:Y:S02]  /*40e0*/  FFMA.FTZ R2, R76, UR9, -R16.reuse ;  /* 0x000000094c027c23 */ /* 0x104fe40008010810 */
[C---:B------:R-:W-:Y:S02]  /*40f0*/  HMMA.16816.F32.BF16 R76, R4.reuse, R46, RZ ;  /* 0x0000002e044c723c */ /* 0x040fe400000418ff */
[----:B------:R2:W3:Y:S02]  /*4100*/  MUFU.EX2 R242, R2 ;  /* 0x0000000200f27308 */ /* 0x0004e40000000800 */
[--C-:B--2---:R-:W-:Y:S01]  /*4110*/  FFMA.FTZ R2, R28, UR9, -R16.reuse ;  /* 0x000000091c027c23 */ /* 0x104fe20008010810 */
[----:B---3--:R-:W-:Y:S01]  /*4120*/  F2FP.BF16.F32.PACK_AB R9, R242, R241 ;  /* 0x000000f1f209723e */ /* 0x008fe200000010ff */
[C---:B------:R-:W-:Y:S04]  /*4130*/  HMMA.16816.F32.BF16 R28, R4.reuse, R70, RZ ;  /* 0x00000046041c723c */ /* 0x040fe800000418ff */
[----:B------:R2:W-:Y:S02]  /*4140*/  MUFU.EX2 R244, R2 ;  /* 0x0000000200f47308 */ /* 0x0005e40000000800 */
[----:B------:R-:W-:Y:S01]  /*4150*/  HMMA.16816.F32.BF16 R4, R4, R98, RZ ;  /* 0x000000620404723c */ /* 0x000fe200000418ff */
[----:B--2---:R-:W-:-:S05]  /*4160*/  FFMA.FTZ R2, R11, UR9, -R16 ;  /* 0x000000090b027c23 */ /* 0x004fca0008010810 */
[----:B------:R2:W3:Y:S02]  /*4170*/  MUFU.EX2 R243, R2 ;  /* 0x0000000200f37308 */ /* 0x0004e40000000800 */
[----:B--2---:R-:W-:Y:S01]  /*4180*/  FFMA.FTZ R2, R100, UR9, -R3 ;  /* 0x0000000964027c23 */ /* 0x004fe20008010803 */
[----:B---3--:R-:W-:Y:S01]  /*4190*/  F2FP.BF16.F32.PACK_AB R11, R243, R244 ;  /* 0x000000f4f30b723e */ /* 0x008fe200000010ff */
[----:B------:R-:W-:-:S04]  /*41a0*/  IMAD.MOV.U32 R100, RZ, RZ, R143 ;  /* 0x000000ffff647224 */ /* 0x000fc800078e008f */
[----:B------:R2:W-:Y:S02]  /*41b0*/  MUFU.EX2 R236, R2 ;  /* 0x0000000200ec7308 */ /* 0x0005e40000000800 */
[C---:B------:R-:W-:Y:S06]  /*41c0*/  HMMA.16816.F32.BF16 R184, R8.reuse, R92, R24 ;  /* 0x0000005c08b8723c */ /* 0x040fec0000041818 */
[C---:B------:R-:W-:Y:S06]  /*41d0*/  HMMA.16816.F32.BF16 R144, R8.reuse, R108, R60 ;  /* 0x0000006c0890723c */ /* 0x040fec000004183c */
[----:B------:R-:W-:Y:S01]  /*41e0*/  HMMA.16816.F32.BF16 R172, R8, R112, R56 ;  /* 0x0000007008ac723c */ /* 0x000fe20000041838 */
[----:B--2---:R-:W-:Y:S01]  /*41f0*/  FFMA.FTZ R2, R103, UR9, -R3 ;  /* 0x0000000967027c23 */ /* 0x004fe20008010803 */
[----:B-1----:R-:W-:-:S03]  /*4200*/  FMNMX.FTZ R103, R0, R12, !PT ;  /* 0x0000000c00677209 */ /* 0x002fc60007810000 */
[----:B------:R1:W-:Y:S01]  /*4210*/  MUFU.EX2 R239, R2 ;  /* 0x0000000200ef7308 */ /* 0x0003e20000000800 */
[C---:B------:R-:W-:Y:S01]  /*4220*/  FSETP.NEU.FTZ.AND P1, PT, R103.reuse, -INF , PT ;  /* 0xff8000006700780b */ /* 0x040fe20003f3d000 */
[----:B------:R-:W-:Y:S01]  /*4230*/  FMUL.FTZ R0, R103, UR9 ;  /* 0x0000000967007c20 */ /* 0x000fe20008410000 */
[C---:B------:R-:W-:Y:S04]  /*4240*/  HMMA.16816.F32.BF16 R160, R8.reuse, R116, R72 ;  /* 0x0000007408a0723c */ /* 0x040fe80000041848 */
[----:B------:R-:W-:Y:S02]  /*4250*/  FSEL R0, R0, RZ, P1 ;  /* 0x000000ff00007208 */ /* 0x000fe40000800000 */
[C---:B------:R-:W-:Y:S06]  /*4260*/  HMMA.16816.F32.BF16 R152, R8.reuse, R120, R88 ;  /* 0x000000780898723c */ /* 0x040fec0000041858 */
[----:B------:R-:W-:Y:S01]  /*4270*/  HMMA.16816.F32.BF16 R148, R8, R124, R80 ;  /* 0x0000007c0894723c */ /* 0x000fe20000041850 */
[----:B-1----:R-:W-:Y:S01]  /*4280*/  FFMA.FTZ R2, R107, UR9, -R3 ;  /* 0x000000096b027c23 */ /* 0x002fe20008010803 */
[----:B------:R-:W-:-:S03]  /*4290*/  IMAD.MOV.U32 R107, RZ, RZ, R142 ;  /* 0x000000ffff6b7224 */ /* 0x000fc600078e008e */
[----:B------:R1:W-:Y:S01]  /*42a0*/  MUFU.EX2 R240, R2 ;  /* 0x0000000200f07308 */ /* 0x0003e20000000800 */
[----:B------:R-:W-:Y:S01]  /*42b0*/  HMMA.16816.F32.BF16 R156, R8, R94, R76 ;  /* 0x0000005e089c723c */ /* 0x000fe2000004184c */
[----:B------:R-:W-:-:S05]  /*42c0*/  F2FP.BF16.F32.PACK_AB R12, R107, R196 ;  /* 0x000000c46b0c723e */ /* 0x000fca00000010ff */
[C---:B------:R-:W-:Y:S06]  /*42d0*/  HMMA.16816.F32.BF16 R176, R8.reuse, R110, R36 ;  /* 0x0000006e08b0723c */ /* 0x040fec0000041824 */
[----:B------:R-:W-:Y:S01]  /*42e0*/  HMMA.16816.F32.BF16 R164, R8, R114, R32 ;  /* 0x0000007208a4723c */ /* 0x000fe20000041820 */
[----:B-1----:R-:W-:-:S05]  /*42f0*/  FFMA.FTZ R2, R106, UR9, -R3 ;  /* 0x000000096a027c23 */ /* 0x002fca0008010803 */
[C---:B------:R-:W-:Y:S01]  /*4300*/  HMMA.16816.F32.BF16 R168, R8.reuse, R118, R28 ;  /* 0x0000007608a8723c */ /* 0x040fe2000004181c */
[----:B------:R1:W2:Y:S05]  /*4310*/  MUFU.EX2 R238, R2 ;  /* 0x0000000200ee7308 */ /* 0x0002aa0000000800 */
[C---:B------:R-:W-:Y:S06]  /*4320*/  HMMA.16816.F32.BF16 R188, R8.reuse, R122, R40 ;  /* 0x0000007a08bc723c */ /* 0x040fec0000041828 */
[----:B------:R-:W-:Y:S01]  /*4330*/  HMMA.16816.F32.BF16 R140, R8, R126, R4 ;  /* 0x0000007e088c723c */ /* 0x000fe20000041804 */
[----:B-1----:R-:W-:-:S06]  /*4340*/  FFMA.FTZ R2, R105, UR9, -R3 ;  /* 0x0000000969027c23 */ /* 0x002fcc0008010803 */
[----:B--2---:R-:W-:Y:S01]  /*4350*/  F2FP.BF16.F32.PACK_AB R4, R238, R240 ;  /* 0x000000f0ee04723e */ /* 0x004fe200000010ff */
        /* <DEDUP_REMOVED lines=8> */
[----:B------:R1:W-:Y:S02]  /*43e0*/  MUFU.EX2 R215, R2 ;  /* 0x0000000200d77308 */ /* 0x0003e40000000800 */
[----:B-1----:R-:W-:Y:S01]  /*43f0*/  FFMA.FTZ R2, R22, UR9, -R0 ;  /* 0x0000000916027c23 */ /* 0x002fe20008010800 */
[----:B------:R-:W-:-:S05]  /*4400*/  IMAD.MOV.U32 R22, RZ, RZ, R183 ;  /* 0x000000ffff167224 */ /* 0x000fca00078e00b7 */
[----:B------:R1:W2:Y:S02]  /*4410*/  MUFU.EX2 R214, R2 ;  /* 0x0000000200d67308 */ /* 0x0002a40000000800 */
[----:B-1----:R-:W-:Y:S01]  /*4420*/  FFMA.FTZ R2, R129, UR9, -R3 ;  /* 0x0000000981027c23 */ /* 0x002fe20008010803 */
[----:B--2---:R-:W-:-:S05]  /*4430*/  F2FP.BF16.F32.PACK_AB R15, R214, R215 ;  /* 0x000000d7d60f723e */ /* 0x004fca00000010ff */
        /* <DEDUP_REMOVED lines=9> */
[----:B------:R-:W-:-:S02]  /*44d0*/  IMAD.MOV.U32 R97, RZ, RZ, R197 ;  /* 0x000000ffff617224 */ /* 0x000fc400078e00c5 */
[----:B------:R-:W-:Y:S01]  /*44e0*/  IMAD.MOV.U32 R96, RZ, RZ, R196 ;  /* 0x000000ffff607224 */ /* 0x000fe200078e00c4 */
[----:B------:R1:W2:Y:S01]  /*44f0*/  MUFU.EX2 R209, R2 ;  /* 0x0000000200d17308 */ /* 0x0002a20000000800 */
[C---:B------:R-:W-:Y:S06]  /*4500*/  HMMA.16816.F32.BF16 R44, R12.reuse, R46, RZ ;  /* 0x0000002e0c2c723c */ /* 0x040fec00000418ff */
[C---:B------:R-:W-:Y:S06]  /*4510*/  HMMA.16816.F32.BF16 R56, R12.reuse, R70, RZ ;  /* 0x000000460c38723c */ /* 0x040fec00000418ff */
[----:B------:R-:W-:Y:S01]  /*4520*/  HMMA.16816.F32.BF16 R28, R12, R68, RZ ;  /* 0x000000440c1c723c */ /* 0x000fe200000418ff */
[----:B-1----:R-:W-:Y:S01]  /*4530*/  FFMA.FTZ R2, R48, UR9, -R0 ;  /* 0x0000000930027c23 */ /* 0x002fe20008010800 */
[----:B--2---:R-:W-:-:S04]  /*4540*/  F2FP.BF16.F32.PACK_AB R5, R209, R212 ;  /* 0x000000d4d105723e */ /* 0x004fc800000010ff */
[C---:B------:R-:W-:Y:S01]  /*4550*/  HMMA.16816.F32.BF16 R68, R12.reuse, R98, RZ ;  /* 0x000000620c44723c */ /* 0x040fe200000418ff */
[----:B------:R1:W-:Y:S05]  /*4560*/  MUFU.EX2 R208, R2 ;  /* 0x0000000200d07308 */ /* 0x0003ea0000000800 */
[----:B------:R-:W-:Y:S01]  /*4570*/  HMMA.16816.F32.BF16 R36, R12, R84, RZ ;  /* 0x000000540c24723c */ /* 0x000fe200000418ff */
[----:B------:R-:W-:Y:S02]  /*4580*/  IMAD.MOV.U32 R99, RZ, RZ, R181 ;  /* 0x000000ffff637224 */ /* 0x000fe400078e00b5 */
[----:B------:R-:W-:-:S03]  /*4590*/  IMAD.MOV.U32 R98, RZ, RZ, R180 ;  /* 0x000000ffff627224 */ /* 0x000fc600078e00b4 */
[----:B------:R-:W-:Y:S01]  /*45a0*/  HMMA.16816.F32.BF16 R24, R12, R64, RZ ;  /* 0x000000400c18723c */ /* 0x000fe200000418ff */
[----:B-1----:R-:W-:-:S05]  /*45b0*/  FFMA.FTZ R2, R49, UR9, -R0 ;  /* 0x0000000931027c23 */ /* 0x002fca0008010800 */
[C---:B------:R-:W-:Y:S01]  /*45c0*/  HMMA.16816.F32.BF16 R48, R12.reuse, R54, RZ ;  /* 0x000000360c30723c */ /* 0x040fe200000418ff */
[----:B------:R-:W1:Y:S05]  /*45d0*/  MUFU.EX2 R207, R2 ;  /* 0x0000000200cf7308 */ /* 0x000e6a0000000800 */
[C---:B------:R-:W-:Y:S06]  /*45e0*/  HMMA.16816.F32.BF16 R52, R12.reuse, R66, RZ ;  /* 0x000000420c34723c */ /* 0x040fec00000418ff */
[----:B------:R-:W-:Y:S01]  /*45f0*/  HMMA.16816.F32.BF16 R64, R12, R86, RZ ;  /* 0x000000560c40723c */ /* 0x000fe200000418ff */
[----:B------:R-:W-:Y:S01]  /*4600*/  LDSM.16.MT88.4 R12, [R226+0x9800] ;  /* 0x00980000e20c783b */ /* 0x000fe20000004200 */
[----:B-1----:R-:W-:Y:S01]  /*4610*/  F2FP.BF16.F32.PACK_AB R7, R207, R208 ;  /* 0x000000d0cf07723e */ /* 0x002fe200000010ff */
[----:B------:R-:W-:-:S04]  /*4620*/  FFMA.FTZ R2, R137, UR9, -R17 ;  /* 0x0000000989027c23 */ /* 0x000fc80008010811 */
[----:B------:R1:W-:Y:S02]  /*4630*/  MUFU.EX2 R204, R2 ;  /* 0x0000000200cc7308 */ /* 0x0003e40000000800 */
[C---:B------:R-:W-:Y:S01]  /*4640*/  HMMA.16816.F32.BF16 R80, R4.reuse, R108, R8 ;  /* 0x0000006c0450723c */ /* 0x040fe20000041808 */
[----:B------:R-:W2:Y:S05]  /*4650*/  LDSM.16.MT88.4 R8, [R224+0x9800] ;  /* 0x00980000e008783b */ /* 0x000eaa0000004200 */
[----:B------:R-:W-:Y:S01]  /*4660*/  HMMA.16816.F32.BF16 R60, R4, R94, R44 ;  /* 0x0000005e043c723c */ /* 0x000fe2000004182c */
[----:B------:R-:W-:-:S05]  /*4670*/  IMAD.MOV.U32 R109, RZ, RZ, R199 ;  /* 0x000000ffff6d7224 */ /* 0x000fca00078e00c7 */
[C---:B------:R-:W-:Y:S01]  /*4680*/  HMMA.16816.F32.BF16 R44, R4.reuse, R118, R56 ;  /* 0x00000076042c723c */ /* 0x040fe20000041838 */
[----:B------:R-:W-:Y:S02]  /*4690*/  IMAD.MOV.U32 R94, RZ, RZ, R23 ;  /* 0x000000ffff5e7224 */ /* 0x000fe400078e0017 */
[----:B-1----:R-:W-:Y:S01]  /*46a0*/  FFMA.FTZ R2, R138, UR9, -R17 ;  /* 0x000000098a027c23 */ /* 0x002fe20008010811 */
[----:B------:R-:W-:Y:S02]  /*46b0*/  IMAD.MOV.U32 R95, RZ, RZ, R22 ;  /* 0x000000ffff5f7224 */ /* 0x000fe400078e0016 */
[C---:B------:R-:W-:Y:S01]  /*46c0*/  HMMA.16816.F32.BF16 R84, R4.reuse, R92, R32 ;  /* 0x0000005c0454723c */ /* 0x040fe20000041820 */
[----:B------:R1:W3:Y:S01]  /*46d0*/  MUFU.EX2 R199, R2 ;  /* 0x0000000200c77308 */ /* 0x0002e20000000800 */
[----:B------:R-:W-:Y:S04]  /*46e0*/  LDSM.16.MT88.4 R32, [R226+0xa800] ;  /* 0x00a80000e220783b */ /* 0x000fe80000004200 */
[----:B------:R-:W-:Y:S01]  /*46f0*/  HMMA.16816.F32.BF16 R48, R4, R110, R48 ;  /* 0x0000006e0430723c */ /* 0x000fe20000041830 */
[----:B------:R-:W-:-:S02]  /*4700*/  IMAD.MOV.U32 R93, RZ, RZ, R107 ;  /* 0x000000ffff5d7224 */ /* 0x000fc400078e006b */
[----:B------:R-:W-:-:S03]  /*4710*/  IMAD.MOV.U32 R92, RZ, RZ, R96 ;  /* 0x000000ffff5c7224 */ /* 0x000fc600078e0060 */
[----:B------:R-:W-:Y:S01]  /*4720*/  HMMA.16816.F32.BF16 R88, R4, R120, R36 ;  /* 0x000000780458723c */ /* 0x000fe20000041824 */
[----:B------:R-:W-:Y:S01]  /*4730*/  LDSM.16.MT88.4 R36, [R224+0xb800] ;  /* 0x00b80000e024783b */ /* 0x000fe20000004200 */
[----:B-1----:R-:W-:-:S04]  /*4740*/  FFMA.FTZ R2, R139, UR9, -R17 ;  /* 0x000000098b027c23 */ /* 0x002fc80008010811 */
[C---:B------:R-:W-:Y:S01]  /*4750*/  HMMA.16816.F32.BF16 R76, R4.reuse, R112, R24 ;  /* 0x00000070044c723c */ /* 0x040fe20000041818 */
[----:B------:R-:W-:Y:S01]  /*4760*/  LDSM.16.MT88.4 R24, [R226+0xb800] ;  /* 0x00b80000e218783b */ /* 0x000fe20000004200 */
[----:B------:R1:W-:Y:S04]  /*4770*/  MUFU.EX2 R197, R2 ;  /* 0x0000000200c57308 */ /* 0x0003e80000000800 */
[C---:B------:R-:W-:Y:S01]  /*4780*/  HMMA.16816.F32.BF16 R72, R4.reuse, R116, R28 ;  /* 0x000000740448723c */ /* 0x040fe2000004181c */
[----:B------:R-:W4:Y:S05]  /*4790*/  LDSM.16.MT88.4 R28, [R224+0xa800] ;  /* 0x00a80000e01c783b */ /* 0x000f2a0000004200 */
[----:B------:R-:W-:Y:S01]  /*47a0*/  HMMA.16816.F32.BF16 R200, R4, R124, R40 ;  /* 0x0000007c04c8723c */ /* 0x000fe20000041828 */
[----:B------:R-:W-:-:S05]  /*47b0*/  IMAD.MOV.U32 R117, RZ, RZ, R97 ;  /* 0x000000ffff757224 */ /* 0x000fca00078e0061 */
[----:B------:R-:W-:Y:S01]  /*47c0*/  HMMA.16816.F32.BF16 R40, R4, R114, R52 ;  /* 0x000000720428723c */ /* 0x000fe20000041834 */
[----:B-1----:R-:W-:-:S04]  /*47d0*/  FFMA.FTZ R2, R136, UR9, -R17 ;  /* 0x0000000988027c23 */ /* 0x002fc80008010811 */
[----:B------:R1:W5:Y:S01]  /*47e0*/  MUFU.EX2 R196, R2 ;  /* 0x0000000200c47308 */ /* 0x0003620000000800 */
[C---:B------:R-:W-:Y:S06]  /*47f0*/  HMMA.16816.F32.BF16 R64, R4.reuse, R122, R64 ;  /* 0x0000007a0440723c */ /* 0x040fec0000041840 */
[----:B------:R-:W-:Y:S01]  /*4800*/  HMMA.16816.F32.BF16 R68, R4, R126, R68 ;  /* 0x0000007e0444723c */ /* 0x000fe20000041844 */
[----:B------:R-:W-:Y:S06]  /*4810*/  LDSM.16.MT88.4 R124, [R224+0x9c00] ;  /* 0x009c0000e07c783b */ /* 0x000fec0000004200 */
[----:B---3--:R-:W-:Y:S01]  /*4820*/  F2FP.BF16.F32.PACK_AB R4, R199, R204 ;  /* 0x000000ccc704723e */ /* 0x008fe200000010ff */
[----:B-1----:R-:W-:Y:S01]  /*4830*/  FFMA.FTZ R2, R130, UR9, -R16 ;  /* 0x0000000982027c23 */ /* 0x002fe20008010810 */
[----:B-----5:R-:W-:-:S03]  /*4840*/  F2FP.BF16.F32.PACK_AB R6, R196, R197 ;  /* 0x000000c5c406723e */ /* 0x020fc600000010ff */
[----:B------:R1:W-:Y:S02]  /*4850*/  MUFU.EX2 R183, R2 ;  /* 0x0000000200b77308 */ /* 0x0003e40000000800 */
[----:B-1----:R-:W-:-:S06]  /*4860*/  FFMA.FTZ R2, R131, UR9, -R16 ;  /* 0x0000000983027c23 */ /* 0x002fcc0008010810 */
[----:B------:R1:W3:Y:S02]  /*4870*/  MUFU.EX2 R182, R2 ;  /* 0x0000000200b67308 */ /* 0x0002e40000000800 */
[----:B-1----:R-:W-:Y:S01]  /*4880*/  FFMA.FTZ R2, R134, UR9, -R16 ;  /* 0x0000000986027c23 */ /* 0x002fe20008010810 */
[----:B---3--:R-:W-:-:S05]  /*4890*/  F2FP.BF16.F32.PACK_AB R5, R182, R183 ;  /* 0x000000b7b605723e */ /* 0x008fca00000010ff */
[----:B------:R1:W-:Y:S02]  /*48a0*/  MUFU.EX2 R181, R2 ;  /* 0x0000000200b57308 */ /* 0x0003e40000000800 */
[----:B-1----:R-:W-:-:S06]  /*48b0*/  FFMA.FTZ R2, R135, UR9, -R16 ;  /* 0x0000000987027c23 */ /* 0x002fcc0008010810 */
[----:B------:R1:W3:Y:S02]  /*48c0*/  MUFU.EX2 R180, R2 ;  /* 0x0000000200b47308 */ /* 0x0002e40000000800 */
[----:B-1----:R-:W-:Y:S01]  /*48d0*/  FFMA.FTZ R2, R192, UR9, -R3 ;  /* 0x00000009c0027c23 */ /* 0x002fe20008010803 */
[----:B---3--:R-:W-:-:S05]  /*48e0*/  F2FP.BF16.F32.PACK_AB R7, R180, R181 ;  /* 0x000000b5b407723e */ /* 0x008fca00000010ff */
[----:B------:R1:W-:Y:S02]  /*48f0*/  MUFU.EX2 R58, R2 ;  /* 0x00000002003a7308 */ /* 0x0003e40000000800 */
[C---:B--2---:R-:W-:Y:S06]  /*4900*/  HMMA.16816.F32.BF16 R112, R4.reuse, R8, R184 ;  /* 0x000000080470723c */ /* 0x044fec00000418b8 */
[C---:B------:R-:W-:Y:S06]  /*4910*/  HMMA.16816.F32.BF16 R128, R4.reuse, R12, R144 ;  /* 0x0000000c0480723c */ /* 0x040fec0000041890 */
[C---:B----4-:R-:W-:Y:S01]  /*4920*/  HMMA.16816.F32.BF16 R144, R4.reuse, R28, R172 ;  /* 0x0000001c0490723c */ /* 0x050fe200000418ac */
[--C-:B-1----:R-:W-:Y:S01]  /*4930*/  FFMA.FTZ R2, R195, UR9, -R3.reuse ;  /* 0x00000009c3027c23 */ /* 0x102fe20008010803 */
[----:B------:R-:W-:Y:S03]  /*4940*/  LDSM.16.MT88.4 R172, [R226+0xac00] ;  /* 0x00ac0000e2ac783b */ /* 0x000fe60000004200 */
[----:B------:R1:W2:Y:S01]  /*4950*/  MUFU.EX2 R105, R2 ;  /* 0x0000000200697308 */ /* 0x0002a20000000800 */
[C---:B------:R-:W-:Y:S06]  /*4960*/  HMMA.16816.F32.BF16 R160, R4.reuse, R32, R160 ;  /* 0x0000002004a0723c */ /* 0x040fec00000418a0 */
[C---:B------:R-:W-:Y:S01]  /*4970*/  HMMA.16816.F32.BF16 R120, R4.reuse, R10, R156 ;  /* 0x0000000a0478723c */ /* 0x040fe2000004189c */
[----:B------:R-:W-:Y:S05]  /*4980*/  LDSM.16.MT88.4 R156, [R224+0xac00] ;  /* 0x00ac0000e09c783b */ /* 0x000fea0000004200 */
[----:B------:R-:W-:Y:S01]  /*4990*/  HMMA.16816.F32.BF16 R136, R4, R14, R176 ;  /* 0x0000000e0488723c */ /* 0x000fe200000418b0 */
[----:B-1----:R-:W-:Y:S01]  /*49a0*/  FFMA.FTZ R2, R205, UR9, -R3 ;  /* 0x00000009cd027c23 */ /* 0x002fe20008010803 */
[----:B------:R-:W-:-:S04]  /*49b0*/  IMAD.MOV.U32 R205, RZ, RZ, R99 ;  /* 0x000000ffffcd7224 */ /* 0x000fc800078e0063 */
[C---:B------:R-:W-:Y:S01]  /*49c0*/  HMMA.16816.F32.BF16 R168, R4.reuse, R34, R168 ;  /* 0x0000002204a8723c */ /* 0x040fe200000418a8 */
[----:B------:R1:W-:Y:S05]  /*49d0*/  MUFU.EX2 R106, R2 ;  /* 0x00000002006a7308 */ /* 0x0003ea0000000800 */
[C---:B------:R-:W-:Y:S06]  /*49e0*/  HMMA.16816.F32.BF16 R188, R4.reuse, R38, R188 ;  /* 0x0000002604bc723c */ /* 0x040fec00000418bc */
[----:B------:R-:W-:Y:S01]  /*49f0*/  HMMA.16816.F32.BF16 R184, R4, R26, R140 ;  /* 0x0000001a04b8723c */ /* 0x000fe2000004188c */
[----:B------:R-:W-:Y:S01]  /*4a00*/  LDSM.16.MT88.4 R140, [R226+0x9c00] ;  /* 0x009c0000e28c783b */ /* 0x000fe20000004200 */
[----:B-1----:R-:W-:Y:S01]  /*4a10*/  FFMA.FTZ R2, R206, UR9, -R3 ;  /* 0x00000009ce027c23 */ /* 0x002fe20008010803 */
[----:B------:R-:W-:-:S03]  /*4a20*/  IMAD.MOV.U32 R206, RZ, RZ, R98 ;  /* 0x000000ffffce7224 */ /* 0x000fc600078e0062 */
[C---:B------:R-:W-:Y:S01]  /*4a30*/  HMMA.16816.F32.BF16 R96, R4.reuse, R36, R152 ;  /* 0x000000240460723c */ /* 0x040fe20000041898 */
[----:B------:R1:W3:Y:S05]  /*4a40*/  MUFU.EX2 R107, R2 ;  /* 0x00000002006b7308 */ /* 0x0002ea0000000800 */
[----:B------:R-:W-:Y:S01]  /*4a50*/  HMMA.16816.F32.BF16 R152, R4, R30, R164 ;  /* 0x0000001e0498723c */ /* 0x000fe200000418a4 */
[----:B-1----:R-:W-:-:S04]  /*4a60*/  FFMA.FTZ R2, R194, UR9, -R3 ;  /* 0x00000009c2027c23 */ /* 0x002fc80008010803 */
[----:B------:R1:W-:Y:S02]  /*4a70*/  MUFU.EX2 R110, R2 ;  /* 0x00000002006e7308 */ /* 0x0003e40000000800 */
[----:B-1----:R-:W-:Y:S02]  /*4a80*/  FFMA.FTZ R2, R193, UR9, -R3 ;  /* 0x00000009c1027c23 */ /* 0x002fe40008010803 */
[----:B------:R-:W-:Y:S04]  /*4a90*/  HMMA.16816.F32.BF16 R192, R4, R24, R148 ;  /* 0x0000001804c0723c */ /* 0x000fe80000041894 */
[----:B------:R1:W-:Y:S03]  /*4aa0*/  MUFU.EX2 R111, R2 ;  /* 0x00000002006f7308 */ /* 0x0003e60000000800 */
[----:B--2---:R-:W-:-:S02]  /*4ab0*/  F2FP.BF16.F32.PACK_AB R4, R105, R58 ;  /* 0x0000003a6904723e */ /* 0x004fc400000010ff */
[----:B---3--:R-:W-:Y:S01]  /*4ac0*/  F2FP.BF16.F32.PACK_AB R6, R107, R106 ;  /* 0x0000006a6b06723e */ /* 0x008fe200000010ff */
[----:B-1----:R-:W-:-:S04]  /*4ad0*/  FFMA.FTZ R2, R133, UR9, -R0 ;  /* 0x0000000985027c23 */ /* 0x002fc80008010800 */
[----:B------:R1:W-:Y:S02]  /*4ae0*/  MUFU.EX2 R55, R2 ;  /* 0x0000000200377308 */ /* 0x0003e40000000800 */
[----:B-1----:R-:W-:-:S06]  /*4af0*/  FFMA.FTZ R2, R132, UR9, -R0 ;  /* 0x0000000984027c23 */ /* 0x002fcc0008010800 */
[----:B------:R1:W2:Y:S02]  /*4b00*/  MUFU.EX2 R56, R2 ;  /* 0x0000000200387308 */ /* 0x0002a40000000800 */
[----:B-1----:R-:W-:Y:S01]  /*4b10*/  FFMA.FTZ R2, R234, UR9, -R0 ;  /* 0x00000009ea027c23 */ /* 0x002fe20008010800 */
[----:B------:R-:W-:Y:S01]  /*4b20*/  IMAD.MOV.U32 R234, RZ, RZ, R100 ;  /* 0x000000ffffea7224 */ /* 0x000fe200078e0064 */
[----:B--2---:R-:W-:-:S04]  /*4b30*/  F2FP.BF16.F32.PACK_AB R5, R56, R55 ;  /* 0x000000373805723e */ /* 0x004fc800000010ff */
[----:B------:R1:W-:Y:S02]  /*4b40*/  MUFU.EX2 R59, R2 ;  /* 0x00000002003b7308 */ /* 0x0003e40000000800 */
[----:B-1----:R-:W-:Y:S01]  /*4b50*/  FFMA.FTZ R2, R235, UR9, -R0 ;  /* 0x00000009eb027c23 */ /* 0x002fe20008010800 */
[----:B------:R-:W-:-:S05]  /*4b60*/  IMAD.MOV.U32 R235, RZ, RZ, R109 ;  /* 0x000000ffffeb7224 */ /* 0x000fca00078e006d */
[----:B------:R1:W2:Y:S02]  /*4b70*/  MUFU.EX2 R100, R2 ;  /* 0x0000000200647308 */ /* 0x0002a40000000800 */
[--C-:B-1----:R-:W-:Y:S01]  /*4b80*/  FFMA.FTZ R2, R211, UR9, -R3.reuse ;  /* 0x00000009d3027c23 */ /* 0x102fe20008010803 */
[----:B--2---:R-:W-:Y:S01]  /*4b90*/  F2FP.BF16.F32.PACK_AB R7, R100, R59 ;  /* 0x0000003b6407723e */ /* 0x004fe200000010ff */
[----:B------:R-:W-:Y:S01]  /*4ba0*/  FFMA.FTZ R3, R210, UR9, -R3 ;  /* 0x00000009d2037c23 */ /* 0x000fe20008010803 */
[----:B------:R-:W-:-:S03]  /*4bb0*/  IMAD.MOV.U32 R211, RZ, RZ, R92 ;  /* 0x000000ffffd37224 */ /* 0x000fc600078e005c */
[----:B------:R1:W-:Y:S01]  /*4bc0*/  MUFU.EX2 R109, R2 ;  /* 0x00000002006d7308 */ /* 0x0003e20000000800 */
[----:B------:R-:W-:Y:S01]  /*4bd0*/  IMAD.MOV.U32 R210, RZ, RZ, R93 ;  /* 0x000000ffffd27224 */ /* 0x000fe200078e005d */
[C---:B------:R-:W-:Y:S06]  /*4be0*/  HMMA.16816.F32.BF16 R176, R4.reuse, R10, R60 ;  /* 0x0000000a04b0723c */ /* 0x040fec000004183c */
[----:B------:R2:W-:Y:S01]  /*4bf0*/  MUFU.EX2 R108, R3 ;  /* 0x00000003006c7308 */ /* 0x0005e20000000800 */
[C---:B------:R-:W-:Y:S06]  /*4c00*/  HMMA.16816.F32.BF16 R60, R4.reuse, R14, R48 ;  /* 0x0000000e043c723c */ /* 0x040fec0000041830 */
[C---:B------:R-:W-:Y:S01]  /*4c10*/  HMMA.16816.F32.BF16 R132, R4.reuse, R12, R80 ;  /* 0x0000000c0484723c */ /* 0x040fe20000041850 */
[----:B-1----:R-:W-:Y:S01]  /*4c20*/  FFMA.FTZ R2, R232, UR9, -R0 ;  /* 0x00000009e8027c23 */ /* 0x002fe20008010800 */
[----:B------:R-:W1:Y:S03]  /*4c30*/  LDSM.16.MT88.4 R80, [R224+0xbc00] ;  /* 0x00bc0000e050783b */ /* 0x000e660000004200 */
[----:B------:R3:W-:Y:S01]  /*4c40*/  MUFU.EX2 R57, R2 ;  /* 0x0000000200397308 */ /* 0x0007e20000000800 */
[----:B------:R-:W-:Y:S01]  /*4c50*/  HMMA.16816.F32.BF16 R148, R4, R28, R76 ;  /* 0x0000001c0494723c */ /* 0x000fe2000004184c */
[----:B--2---:R-:W-:-:S05]  /*4c60*/  IMAD.MOV.U32 R3, RZ, RZ, R117 ;  /* 0x000000ffff037224 */ /* 0x004fca00078e0075 */
[C---:B------:R-:W-:Y:S01]  /*4c70*/  HMMA.16816.F32.BF16 R116, R4.reuse, R8, R84 ;  /* 0x000000080474723c */ /* 0x040fe20000041854 */
[----:B------:R-:W2:Y:S05]  /*4c80*/  LDSM.16.MT88.4 R8, [R226+0xbc00] ;  /* 0x00bc0000e208783b */ /* 0x000eaa0000004200 */
[----:B------:R-:W-:Y:S01]  /*4c90*/  HMMA.16816.F32.BF16 R40, R4, R30, R40 ;  /* 0x0000001e0428723c */ /* 0x000fe20000041828 */
[----:B---3--:R-:W-:-:S05]  /*4ca0*/  FFMA.FTZ R2, R233, UR9, -R17 ;  /* 0x00000009e9027c23 */ /* 0x008fca0008010811 */
[C---:B------:R-:W-:Y:S01]  /*4cb0*/  HMMA.16816.F32.BF16 R84, R4.reuse, R24, R200 ;  /* 0x000000180454723c */ /* 0x040fe200000418c8 */
[----:B------:R3:W-:Y:S05]  /*4cc0*/  MUFU.EX2 R54, R2 ;  /* 0x0000000200367308 */ /* 0x0007ea0000000800 */
[C---:B------:R-:W-:Y:S06]  /*4cd0*/  HMMA.16816.F32.BF16 R164, R4.reuse, R32, R72 ;  /* 0x0000002004a4723c */ /* 0x040fec0000041848 */
[C---:B------:R-:W-:Y:S06]  /*4ce0*/  HMMA.16816.F32.BF16 R44, R4.reuse, R34, R44 ;  /* 0x00000022042c723c */ /* 0x040fec000004182c */
[----:B------:R-:W-:Y:S01]  /*4cf0*/  HMMA.16816.F32.BF16 R28, R4, R36, R88 ;  /* 0x00000024041c723c */ /* 0x000fe20000041858 */
[----:B---3--:R-:W-:-:S04]  /*4d00*/  FFMA.FTZ R2, R218, UR9, -R17 ;  /* 0x00000009da027c23 */ /* 0x008fc80008010811 */
[----:B------:R3:W4:Y:S01]  /*4d10*/  MUFU.EX2 R53, R2 ;  /* 0x0000000200357308 */ /* 0x0007220000000800 */
[C---:B------:R-:W-:Y:S06]  /*4d20*/  HMMA.16816.F32.BF16 R64, R4.reuse, R38, R64 ;  /* 0x000000260440723c */ /* 0x040fec0000041840 */
[----:B------:R-:W-:Y:S07]  /*4d30*/  HMMA.16816.F32.BF16 R24, R4, R26, R68 ;  /* 0x0000001a0418723c */ /* 0x000fee0000041844 */
[----:B------:R-:W-:Y:S01]  /*4d40*/  FADD.FTZ R5, R252, R245 ;  /* 0x000000f5fc057221 */ /* 0x000fe20000010000 */
[----:B---3--:R-:W-:-:S03]  /*4d50*/  FFMA.FTZ R2, R220, UR9, -R17 ;  /* 0x00000009dc027c23 */ /* 0x008fc60008010811 */
[----:B------:R-:W-:Y:S01]  /*4d60*/  FADD.FTZ R5, R249, R5 ;  /* 0x00000005f9057221 */ /* 0x000fe20000010000 */
[----:B----4-:R-:W-:Y:S01]  /*4d70*/  F2FP.BF16.F32.PACK_AB R92, R53, R54 ;  /* 0x00000036355c723e */ /* 0x010fe200000010ff */
[----:B------:R3:W-:Y:S02]  /*4d80*/  MUFU.EX2 R52, R2 ;  /* 0x0000000200347308 */ /* 0x0007e40000000800 */
[----:B---3--:R-:W-:-:S06]  /*4d90*/  FFMA.FTZ R2, R222, UR9, -R17 ;  /* 0x00000009de027c23 */ /* 0x008fcc0008010811 */
[----:B------:R3:W-:Y:S02]  /*4da0*/  MUFU.EX2 R48, R2 ;  /* 0x0000000200307308 */ /* 0x0007e40000000800 */
[----:B---3--:R-:W-:-:S06]  /*4db0*/  FFMA.FTZ R2, R213, UR9, -R16 ;  /* 0x00000009d5027c23 */ /* 0x008fcc0008010810 */
[----:B------:R3:W-:Y:S02]  /*4dc0*/  MUFU.EX2 R23, R2 ;  /* 0x0000000200177308 */ /* 0x0007e40000000800 */
[----:B---3--:R-:W-:-:S06]  /*4dd0*/  FFMA.FTZ R2, R216, UR9, -R16 ;  /* 0x00000009d8027c23 */ /* 0x008fcc0008010810 */
[----:B------:R3:W4:Y:S02]  /*4de0*/  MUFU.EX2 R22, R2 ;  /* 0x0000000200167308 */ /* 0x0007240000000800 */
[----:B---3--:R-:W-:Y:S01]  /*4df0*/  FFMA.FTZ R2, R219, UR9, -R16 ;  /* 0x00000009db027c23 */ /* 0x008fe20008010810 */
[----:B----4-:R-:W-:-:S05]  /*4e00*/  F2FP.BF16.F32.PACK_AB R93, R22, R23 ;  /* 0x00000017165d723e */ /* 0x010fca00000010ff */
[----:B------:R3:W-:Y:S02]  /*4e10*/  MUFU.EX2 R17, R2 ;  /* 0x0000000200117308 */ /* 0x0007e40000000800 */
[----:B---3--:R-:W-:-:S06]  /*4e20*/  FFMA.FTZ R2, R223, UR9, -R16 ;  /* 0x00000009df027c23 */ /* 0x008fcc0008010810 */
[----:B------:R3:W4:Y:S02]  /*4e30*/  MUFU.EX2 R15, R2 ;  /* 0x00000002000f7308 */ /* 0x0007240000000800 */
[----:B---3--:R-:W-:Y:S01]  /*4e40*/  FFMA.FTZ R2, R94, UR9, -R0 ;  /* 0x000000095e027c23 */ /* 0x008fe20008010800 */
[----:B------:R-:W-:-:S05]  /*4e50*/  F2FP.BF16.F32.PACK_AB R94, R48, R52 ;  /* 0x00000034305e723e */ /* 0x000fca00000010ff */
[----:B------:R3:W5:Y:S02]  /*4e60*/  MUFU.EX2 R14, R2 ;  /* 0x00000002000e7308 */ /* 0x0007640000000800 */
[--C-:B---3--:R-:W-:Y:S01]  /*4e70*/  FFMA.FTZ R2, R95, UR9, -R0.reuse ;  /* 0x000000095f027c23 */ /* 0x108fe20008010800 */
[----:B------:R-:W-:Y:S01]  /*4e80*/  FFMA.FTZ R0, R3, UR9, -R0 ;  /* 0x0000000903007c23 */ /* 0x000fe20008010800 */
[----:B------:R-:W-:Y:S01]  /*4e90*/  FADD.FTZ R3, R234, R235 ;  /* 0x000000ebea037221 */ /* 0x000fe20000010000 */
[----:B----4-:R-:W-:-:S03]  /*4ea0*/  F2FP.BF16.F32.PACK_AB R95, R15, R17 ;  /* 0x000000110f5f723e */ /* 0x010fc600000010ff */
[----:B------:R3:W-:Y:S04]  /*4eb0*/  MUFU.EX2 R13, R2 ;  /* 0x00000002000d7308 */ /* 0x0007e80000000800 */
[C---:B-1----:R-:W-:Y:S04]  /*4ec0*/  HMMA.16816.F32.BF16 R72, R92.reuse, R80, R96 ;  /* 0x000000505c48723c */ /* 0x042fe80000041860 */
[----:B------:R1:W4:Y:S02]  /*4ed0*/  MUFU.EX2 R12, R0 ;  /* 0x00000000000c7308 */ /* 0x0003240000000800 */
[----:B------:R-:W-:Y:S01]  /*4ee0*/  HMMA.16816.F32.BF16 R112, R92, R124, R112 ;  /* 0x0000007c5c70723c */ /* 0x000fe20000041870 */
[----:B------:R-:W-:-:S02]  /*4ef0*/  F2FP.BF16.F32.PACK_AB R96, R111, R110 ;  /* 0x0000006e6f60723e */ /* 0x000fc400000010ff */
[----:B-----5:R-:W-:Y:S01]  /*4f00*/  F2FP.BF16.F32.PACK_AB R97, R14, R57 ;  /* 0x000000390e61723e */ /* 0x020fe200000010ff */
[----:B---3--:R-:W-:Y:S01]  /*4f10*/  FADD.FTZ R2, R211, R210 ;  /* 0x000000d2d3027221 */ /* 0x008fe20000010000 */
[----:B------:R-:W-:Y:S01]  /*4f20*/  F2FP.BF16.F32.PACK_AB R98, R108, R109 ;  /* 0x0000006d6c62723e */ /* 0x000fe200000010ff */
[----:B------:R-:W-:Y:S02]  /*4f30*/  HMMA.16816.F32.BF16 R120, R92, R126, R120 ;  /* 0x0000007e5c78723c */ /* 0x000fe40000041878 */
[----:B------:R-:W-:Y:S01]  /*4f40*/  FADD.FTZ R4, R236, R2 ;  /* 0x00000002ec047221 */ /* 0x000fe20000010000 */
[----:B-1----:R-:W-:-:S03]  /*4f50*/  FADD.FTZ R0, R221, R217 ;  /* 0x000000d9dd007221 */ /* 0x002fc60000010000 */
[----:B------:R-:W-:Y:S01]  /*4f60*/  FADD.FTZ R4, R239, R4 ;  /* 0x00000004ef047221 */ /* 0x000fe20000010000 */
[----:B----4-:R-:W-:Y:S01]  /*4f70*/  F2FP.BF16.F32.PACK_AB R99, R12, R13 ;  /* 0x0000000d0c63723e */ /* 0x010fe200000010ff */
[C---:B------:R-:W-:Y:S01]  /*4f80*/  HMMA.16816.F32.BF16 R128, R92.reuse, R140, R128 ;  /* 0x0000008c5c80723c */ /* 0x040fe20000041880 */
[----:B------:R-:W-:Y:S01]  /*4f90*/  FADD.FTZ R2, R215, R0 ;  /* 0x00000000d7027221 */ /* 0x000fe20000010000 */
[----:B------:R-:W-:Y:S01]  /*4fa0*/  FADD.FTZ R0, R206, R3 ;  /* 0x00000003ce007221 */ /* 0x000fe20000010000 */
[----:B------:R-:W-:Y:S02]  /*4fb0*/  FADD.FTZ R7, R240, R4 ;  /* 0x00000004f0077221 */ /* 0x000fe40000010000 */
        /* <DEDUP_REMOVED lines=57> */
[----:B------:R1:W-:Y:S04]  /*5350*/  STL [R1+0x30], R249 ;  /* 0x000030f901007387 */ /* 0x0003e80000100800 */
[----:B------:R1:W-:Y:S01]  /*5360*/  STL [R1+0x34], R251 ;  /* 0x000034fb01007387 */ /* 0x0003e20000100800 */
[C---:B------:R-:W-:Y:S06]  /*5370*/  HMMA.16816.F32.BF16 R168, R92.reuse, R174, R168 ;  /* 0x000000ae5ca8723c */ /* 0x040fec00000418a8 */
[----:B------:R-:W-:Y:S06]  /*5380*/  HMMA.16816.F32.BF16 R76, R92, R82, R188 ;  /* 0x000000525c4c723c */ /* 0x000fec00000418bc */
[C---:B------:R-:W-:Y:S06]  /*5390*/  HMMA.16816.F32.BF16 R116, R96.reuse, R124, R116 ;  /* 0x0000007c6074723c */ /* 0x040fec0000041874 */
[C---:B------:R-:W-:Y:S06]  /*53a0*/  HMMA.16816.F32.BF16 R132, R96.reuse, R140, R132 ;  /* 0x0000008c6084723c */ /* 0x040fec0000041884 */
[C---:B------:R-:W-:Y:S06]  /*53b0*/  HMMA.16816.F32.BF16 R148, R96.reuse, R156, R148 ;  /* 0x0000009c6094723c */ /* 0x040fec0000041894 */
[C---:B------:R-:W-:Y:S06]  /*53c0*/  HMMA.16816.F32.BF16 R164, R96.reuse, R172, R164 ;  /* 0x000000ac60a4723c */ /* 0x040fec00000418a4 */
[----:B------:R-:W-:Y:S06]  /*53d0*/  HMMA.16816.F32.BF16 R68, R96, R80, R28 ;  /* 0x000000506044723c */ /* 0x000fec000004181c */
[----:B--2---:R-:W-:Y:S06]  /*53e0*/  HMMA.16816.F32.BF16 R88, R92, R8, R192 ;  /* 0x000000085c58723c */ /* 0x004fec00000418c0 */
        /* <DEDUP_REMOVED lines=10> */
[----:B------:R-:W2:Y:S01]  /*5490*/  LDL R248, [R1+0xc] ;  /* 0x00000c0001f87983 */ /* 0x000ea20000100800 */
[----:B------:R-:W-:-:S04]  /*54a0*/  DEPBAR.LE SB0, 0x0 ;  /* 0x000080000000791a */ /* 0x000fc80000000000 */
[----:B------:R-:W3:Y:S01]  /*54b0*/  LDL R235, [R1+0x58] ;  /* 0x0000580001eb7983 */ /* 0x000ee20000100800 */
[----:B------:R-:W-:-:S03]  /*54c0*/  ULDC.64 UR6, c[0x0][0x220] ;  /* 0x0000880000067ab9 */ /* 0x000fc60000000a00 */
[----:B------:R-:W4:Y:S04]  /*54d0*/  LDL.64 R210, [R1+0x20] ;  /* 0x0000200001d27983 */ /* 0x000f280000100a00 */
[----:B------:R-:W4:Y:S04]  /*54e0*/  LDL R234, [R1+0x48] ;  /* 0x0000480001ea7983 */ /* 0x000f280000100800 */
[----:B------:R-:W5:Y:S04]  /*54f0*/  LDL R205, [R1+0x70] ;  /* 0x0000700001cd7983 */ /* 0x000f680000100800 */
[----:B------:R-:W5:Y:S01]  /*5500*/  LDL R206, [R1+0x80] ;  /* 0x0000800001ce7983 */ /* 0x000f620000100800 */
[----:B------:R-:W-:Y:S01]  /*5510*/  BAR.SYNC.DEFER_BLOCKING 0x0 ;  /* 0x0000000000007b1d */ /* 0x000fe20000010000 */
[----:B--2---:R-:W-:-:S05]  /*5520*/  VIADD R4, R248, 0xfffffffe ;  /* 0xfffffffef8047836 */ /* 0x004fca0000000000 */
[----:B------:R-:W-:Y:S01]  /*5530*/  SHF.R.S32.HI R0, RZ, 0x1f, R4 ;  /* 0x0000001fff007819 */ /* 0x000fe20000011404 */
[----:B---3--:R-:W-:Y:S02]  /*5540*/  IMAD R2, R235, R4, RZ ;  /* 0x00000004eb027224 */ /* 0x008fe400078e02ff */
[----:B----4-:R-:W-:-:S04]  /*5550*/  IMAD.WIDE.U32 R6, R4, R234, R210 ;  /* 0x000000ea04067225 */ /* 0x010fc800078e00d2 */
[----:B------:R-:W-:Y:S01]  /*5560*/  IMAD R0, R0, R234, R2 ;  /* 0x000000ea00007224 */ /* 0x000fe200078e0202 */
[----:B------:R-:W-:-:S03]  /*5570*/  LEA R2, P1, R6, UR6, 0x1 ;  /* 0x0000000606027c11 */ /* 0x000fc6000f8208ff */
[----:B------:R-:W-:Y:S01]  /*5580*/  IMAD.IADD R0, R7, 0x1, R0 ;  /* 0x0000000107007824 */ /* 0x000fe200078e0200 */
[----:B------:R5:W-:Y:S04]  /*5590*/  STL [R1+0x8], R4 ;  /* 0x0000080401007387 */ /* 0x000be80000100800 */
[----:B------:R-:W-:-:S05]  /*55a0*/  LEA.HI.X R3, R6, UR7, R0, 0x1, P1 ;  /* 0x0000000706037c11 */ /* 0x000fca00088f0c00 */
[----:B------:R-:W-:Y:S01]  /*55b0*/  @!PT LDS RZ, [RZ] ;  /* 0x00000000fffff984 */ /* 0x000fe20000000800 */
[----:B------:R-:W-:Y:S01]  /*55c0*/  @!PT LDS RZ, [RZ] ;  /* 0x00000000fffff984 */ /* 0x000fe20000000800 */
[----:B------:R-:W-:Y:S01]  /*55d0*/  @!PT LDS RZ, [RZ] ;  /* 0x00000000fffff984 */ /* 0x000fe20000000800 */
[----:B------:R-:W-:Y:S04]  /*55e0*/  LDGSTS.E.BYPASS.LTC128B.128 [R230+0x9000], desc[UR12][R2.64] ;  /* 0x0900000002e67fae */ /* 0x000fe8000b901d4c */
[----:B------:R-:W-:Y:S04]  /*55f0*/  LDGSTS.E.BYPASS.LTC128B.128 [R230+0xa000], desc[UR12][R2.64+0x40] ;  /* 0x0a00004002e67fae */ /* 0x000fe8000b901d4c */
[----:B------:R-:W-:Y:S01]  /*5600*/  LDGSTS.E.BYPASS.LTC128B.128 [R230+0xb000], desc[UR12][R2.64+0x80] ;  /* 0x0b00008002e67fae */ /* 0x000fe2000b901d4c */
[----:B-----5:R-:W-:-:S04]  /*5610*/  LEA R4, P0, R205, R2, 0x1 ;  /* 0x00000002cd047211 */ /* 0x020fc800078008ff */
[----:B------:R-:W-:-:S05]  /*5620*/  LEA.HI.X R5, R205, R3, R206, 0x1, P0 ;  /* 0x00000003cd057211 */ /* 0x000fca00000f0cce */
        /* <DEDUP_REMOVED lines=10> */
[----:B-1----:R-:W1:Y:S04]  /*56d0*/  LDSM.16.M88.4 R4, [R229+0x1000] ;  /* 0x00100000e504783b */ /* 0x002e680000000200 */
[----:B------:R-:W1:Y:S04]  /*56e0*/  LDSM.16.M88.4 R48, [R227+0x6400] ;  /* 0x00640000e330783b */ /* 0x000e680000000200 */
[----:B------:R-:W1:Y:S04]  /*56f0*/  LDSM.16.M88.4 R44, [R227+0x6800] ;  /* 0x00680000e32c783b */ /* 0x000e680000000200 */
[----:B------:R-:W1:Y:S01]  /*5700*/  LDSM.16.M88.4 R40, [R227+0x6c00] ;  /* 0x006c0000e328783b */ /* 0x000e620000000200 */
[-C--:B--2---:R-:W-:Y:S01]  /*5710*/  HMMA.16816.F32.BF16 R236, R12, R32.reuse, RZ ;  /* 0x000000200cec723c */ /* 0x084fe200000418ff */
[----:B------:R-:W2:Y:S02]  /*5720*/  S2R R231, SR_TID.X ;  /* 0x0000000000e77919 */ /* 0x000ea40000002100 */
[----:B------:R-:W0:Y:S03]  /*5730*/  LDGDEPBAR ;  /* 0x00000000000079af */ /* 0x000e260000000000 */
[C---:B---3--:R-:W-:Y:S06]  /*5740*/  HMMA.16816.F32.BF16 R108, R8.reuse, R32, RZ ;  /* 0x00000020086c723c */ /* 0x048fec00000418ff */
[-C--:B------:R-:W-:Y:S06]  /*5750*/  HMMA.16816.F32.BF16 R64, R8, R34.reuse, RZ ;  /* 0x000000220840723c */ /* 0x080fec00000418ff */
[----:B------:R-:W-:Y:S06]  /*5760*/  HMMA.16816.F32.BF16 R232, R12, R34, RZ ;  /* 0x000000220ce8723c */ /* 0x000fec00000418ff */
[C---:B----4-:R-:W-:Y:S06]  /*5770*/  HMMA.16816.F32.BF16 R60, R8.reuse, R28, RZ ;  /* 0x0000001c083c723c */ /* 0x050fec00000418ff */
[C---:B-----5:R-:W-:Y:S06]  /*5780*/  HMMA.16816.F32.BF16 R56, R8.reuse, R24, RZ ;  /* 0x000000180838723c */ /* 0x060fec00000418ff */
[C---:B------:R-:W-:Y:S06]  /*5790*/  HMMA.16816.F32.BF16 R32, R8.reuse, R36, RZ ;  /* 0x000000240820723c */ /* 0x040fec00000418ff */
[C---:B------:R-:W-:Y:S06]  /*57a0*/  HMMA.16816.F32.BF16 R176, R8.reuse, R30, RZ ;  /* 0x0000001e08b0723c */ /* 0x040fec00000418ff */
[C---:B------:R-:W-:Y:S06]  /*57b0*/  HMMA.16816.F32.BF16 R184, R8.reuse, R26, RZ ;  /* 0x0000001a08b8723c */ /* 0x040fec00000418ff */
[----:B------:R-:W-:Y:S06]  /*57c0*/  HMMA.16816.F32.BF16 R8, R8, R38, RZ ;  /* 0x000000260808723c */ /* 0x000fec00000418ff */
[C---:B------:R-:W-:Y:S06]  /*57d0*/  HMMA.16816.F32.BF16 R212, R12.reuse, R24, RZ ;  /* 0x000000180cd4723c */ /* 0x040fec00000418ff */
[----:B------:R-:W-:Y:S01]  /*57e0*/  HMMA.16816.F32.BF16 R208, R12, R26, RZ ;  /* 0x0000001a0cd0723c */ /* 0x000fe200000418ff */
[----:B------:R-:W3:Y:S05]  /*57f0*/  LDSM.16.M88.4 R24, [R229] ;  /* 0x00000000e518783b */ /* 0x000eea0000000200 */
[C---:B-1----:R-:W-:Y:S06]  /*5800*/  HMMA.16816.F32.BF16 R196, R4.reuse, R52, R108 ;  /* 0x0000003404c4723c */ /* 0x042fec000004186c */
[C---:B------:R-:W-:Y:S06]  /*5810*/  HMMA.16816.F32.BF16 R192, R4.reuse, R48, R60 ;  /* 0x0000003004c0723c */ /* 0x040fec000004183c */
[C---:B------:R-:W-:Y:S06]  /*5820*/  HMMA.16816.F32.BF16 R188, R4.reuse, R44, R56 ;  /* 0x0000002c04bc723c */ /* 0x040fec0000041838 */
[----:B------:R-:W-:Y:S06]  /*5830*/  HMMA.16816.F32.BF16 R108, R4, R54, R64 ;  /* 0x00000036046c723c */ /* 0x000fec0000041840 */
[C---:B------:R-:W-:Y:S06]  /*5840*/  HMMA.16816.F32.BF16 R220, R12.reuse, R28, RZ ;  /* 0x0000001c0cdc723c */ /* 0x040fec00000418ff */
[C---:B------:R-:W-:Y:S01]  /*5850*/  HMMA.16816.F32.BF16 R216, R12.reuse, R30, RZ ;  /* 0x0000001e0cd8723c */ /* 0x040fe200000418ff */
[----:B------:R-:W-:Y:S05]  /*5860*/  LDSM.16.M88.4 R28, [R225+0x7400] ;  /* 0x00740000e11c783b */ /* 0x000fea0000000200 */
[C---:B------:R-:W-:Y:S06]  /*5870*/  HMMA.16816.F32.BF16 R204, R12.reuse, R36, RZ ;  /* 0x000000240ccc723c */ /* 0x040fec00000418ff */
[----:B------:R-:W-:Y:S01]  /*5880*/  HMMA.16816.F32.BF16 R200, R12, R38, RZ ;  /* 0x000000260cc8723c */ /* 0x000fe200000418ff */
[----:B------:R-:W-:Y:S04]  /*5890*/  LDSM.16.M88.4 R12, [R225+0x7000] ;  /* 0x00700000e10c783b */ /* 0x000fe80000000200 */
[----:B------:R-:W-:Y:S01]  /*58a0*/  LDSM.16.M88.4 R36, [R225+0x7c00] ;  /* 0x007c0000e124783b */ /* 0x000fe20000000200 */
[C---:B------:R-:W-:Y:S03]  /*58b0*/  HMMA.16816.F32.BF16 R180, R4.reuse, R40, R32 ;  /* 0x0000002804b4723c */ /* 0x040fe60000041820 */
[----:B------:R-:W-:Y:S03]  /*58c0*/  LDSM.16.M88.4 R32, [R225+0x7800] ;  /* 0x00780000e120783b */ /* 0x000fe60000000200 */
[C---:B------:R-:W-:Y:S06]  /*58d0*/  HMMA.16816.F32.BF16 R64, R4.reuse, R50, R176 ;  /* 0x000000320440723c */ /* 0x040fec00000418b0 */
[C---:B------:R-:W-:Y:S06]  /*58e0*/  HMMA.16816.F32.BF16 R60, R4.reuse, R46, R184 ;  /* 0x0000002e043c723c */ /* 0x040fec00000418b8 */
[----:B------:R-:W-:Y:S01]  /*58f0*/  HMMA.16816.F32.BF16 R56, R4, R42, R8 ;  /* 0x0000002a0438723c */ /* 0x000fe20000041808 */
[----:B------:R-:W1:Y:S04]  /*5900*/  LDSM.16.M88.4 R4, [R228+0x3000] ;  /* 0x00300000e404783b */ /* 0x000e680000000200 */
[----:B------:R-:W4:Y:S01]  /*5910*/  LDSM.16.M88.4 R8, [R228+0x2000] ;  /* 0x00200000e408783b */ /* 0x000f220000000200 */
[C---:B---3--:R-:W-:Y:S06]  /*5920*/  HMMA.16816.F32.BF16 R176, R24.reuse, R52, R236 ;  /* 0x0000003418b0723c */ /* 0x048fec00000418ec */
[C---:B------:R-:W-:Y:S06]  /*5930*/  HMMA.16816.F32.BF16 R236, R24.reuse, R48, R220 ;  /* 0x0000003018ec723c */ /* 0x040fec00000418dc */
[C---:B------:R-:W-:Y:S01]  /*5940*/  HMMA.16816.F32.BF16 R216, R24.reuse, R50, R216 ;  /* 0x0000003218d8723c */ /* 0x040fe200000418d8 */
[----:B------:R-:W-:Y:S05]  /*5950*/  LDSM.16.M88.4 R48, [R227+0x7800] ;  /* 0x00780000e330783b */ /* 0x000fea0000000200 */
[C---:B------:R-:W-:Y:S06]  /*5960*/  HMMA.16816.F32.BF16 R220, R24.reuse, R54, R232 ;  /* 0x0000003618dc723c */ /* 0x040fec00000418e8 */
[C---:B------:R-:W-:Y:S06]  /*5970*/  HMMA.16816.F32.BF16 R212, R24.reuse, R44, R212 ;  /* 0x0000002c18d4723c */ /* 0x040fec00000418d4 */
[C---:B------:R-:W-:Y:S06]  /*5980*/  HMMA.16816.F32.BF16 R232, R24.reuse, R40, R204 ;  /* 0x0000002818e8723c */ /* 0x040fec00000418cc */
[C---:B------:R-:W-:Y:S01]  /*5990*/  HMMA.16816.F32.BF16 R208, R24.reuse, R46, R208 ;  /* 0x0000002e18d0723c */ /* 0x040fe200000418d0 */
[----:B------:R-:W-:Y:S05]  /*59a0*/  LDSM.16.M88.4 R44, [R227+0x7400] ;  /* 0x00740000e32c783b */ /* 0x000fea0000000200 */
[----:B------:R-:W-:Y:S01]  /*59b0*/  HMMA.16816.F32.BF16 R184, R24, R42, R200 ;  /* 0x0000002a18b8723c */ /* 0x000fe200000418c8 */
[----:B------:R-:W-:Y:S05]  /*59c0*/  LDSM.16.M88.4 R40, [R227+0x7000] ;  /* 0x00700000e328783b */ /* 0x000fea0000000200 */
[C---:B-1----:R-:W-:Y:S06]  /*59d0*/  HMMA.16816.F32.BF16 R196, R4.reuse, R12, R196 ;  /* 0x0000000c04c4723c */ /* 0x042fec00000418c4 */
[C---:B------:R-:W-:Y:S01]  /*59e0*/  HMMA.16816.F32.BF16 R200, R4.reuse, R28, R192 ;  /* 0x0000001c04c8723c */ /* 0x040fe200000418c0 */
        /* <DEDUP_REMOVED lines=8> */
[C---:B----4-:R-:W-:Y:S06]  /*5a70*/  HMMA.16816.F32.BF16 R52, R8.reuse, R12, R176 ;  /* 0x0000000c0834723c */ /* 0x050fec00000418b0 */
[C---:B------:R-:W-:Y:S06]  /*5a80*/  HMMA.16816.F32.BF16 R176, R8.reuse, R28, R236 ;  /* 0x0000001c08b0723c */ /* 0x040fec00000418ec */
[C---:B------:R-:W-:Y:S01]  /*5a90*/  HMMA.16816.F32.BF16 R216, R8.reuse, R30, R216 ;  /* 0x0000001e08d8723c */ /* 0x040fe200000418d8 */
[----:B------:R-:W3:Y:S05]  /*5aa0*/  LDSM.16.M88.4 R28, [R229+0x2000] ;  /* 0x00200000e51c783b */ /* 0x000eea0000000200 */
[C---:B------:R-:W-:Y:S06]  /*5ab0*/  HMMA.16816.F32.BF16 R204, R8.reuse, R32, R212 ;  /* 0x0000002008cc723c */ /* 0x040fec00000418d4 */
[C---:B------:R-:W-:Y:S01]  /*5ac0*/  HMMA.16816.F32.BF16 R60, R8.reuse, R14, R220 ;  /* 0x0000000e083c723c */ /* 0x040fe200000418dc */
[----:B------:R-:W-:Y:S05]  /*5ad0*/  LDSM.16.M88.4 R12, [R228+0x5000] ;  /* 0x00500000e40c783b */ /* 0x000fea0000000200 */
[C---:B------:R-:W-:Y:S06]  /*5ae0*/  HMMA.16816.F32.BF16 R232, R8.reuse, R36, R232 ;  /* 0x0000002408e8723c */ /* 0x040fec00000418e8 */
[----:B------:R-:W-:Y:S01]  /*5af0*/  HMMA.16816.F32.BF16 R244, R8, R38, R184 ;  /* 0x0000002608f4723c */ /* 0x000fe200000418b8 */
[----:B------:R-:W-:Y:S05]  /*5b00*/  LDSM.16.M88.4 R36, [R225+0x8000] ;  /* 0x00800000e124783b */ /* 0x000fea0000000200 */
[----:B-1----:R-:W-:Y:S01]  /*5b10*/  HMMA.16816.F32.BF16 R212, R4, R50, R24 ;  /* 0x0000003204d4723c */ /* 0x002fe20000041818 */
[----:B------:R-:W1:Y:S05]  /*5b20*/  LDSM.16.M88.4 R24, [R228+0x4000] ;  /* 0x00400000e418783b */ /* 0x000e6a0000000200 */
[----:B------:R-:W-:Y:S01]  /*5b30*/  HMMA.16816.F32.BF16 R220, R8, R34, R208 ;  /* 0x0000002208dc723c */ /* 0x000fe200000418d0 */
[----:B------:R-:W-:Y:S05]  /*5b40*/  LDSM.16.M88.4 R8, [R229+0x4000] ;  /* 0x00400000e508783b */ /* 0x000fea0000000200 */
[C---:B------:R-:W-:Y:S06]  /*5b50*/  HMMA.16816.F32.BF16 R32, R4.reuse, R40, R196 ;  /* 0x000000280420723c */ /* 0x040fec00000418c4 */
[C---:B------:R-:W-:Y:S06]  /*5b60*/  HMMA.16816.F32.BF16 R184, R4.reuse, R42, R108 ;  /* 0x0000002a04b8723c */ /* 0x040fec000004186c */
[C---:B------:R-:W-:Y:S06]  /*5b70*/  HMMA.16816.F32.BF16 R200, R4.reuse, R44, R200 ;  /* 0x0000002c04c8723c */ /* 0x040fec00000418c8 */
[C---:B------:R-:W-:Y:S06]  /*5b80*/  HMMA.16816.F32.BF16 R196, R4.reuse, R46, R64 ;  /* 0x0000002e04c4723c */ /* 0x040fec0000041840 */
[C---:B------:R-:W-:Y:S06]  /*5b90*/  HMMA.16816.F32.BF16 R208, R4.reuse, R48, R188 ;  /* 0x0000003004d0723c */ /* 0x040fec00000418bc */
[C---:B------:R-:W-:Y:S06]  /*5ba0*/  HMMA.16816.F32.BF16 R240, R4.reuse, R192, R180 ;  /* 0x000000c004f0723c */ /* 0x040fec00000418b4 */
[----:B------:R-:W-:Y:S06]  /*5bb0*/  HMMA.16816.F32.BF16 R236, R4, R194, R56 ;  /* 0x000000c204ec723c */ /* 0x000fec0000041838 */
[C---:B---3--:R-:W-:Y:S06]  /*5bc0*/  HMMA.16816.F32.BF16 R4, R28.reuse, R40, R52 ;  /* 0x000000281c04723c */ /* 0x048fec0000041834 */
[----:B------:R-:W-:Y:S01]  /*5bd0*/  HMMA.16816.F32.BF16 R60, R28, R42, R60 ;  /* 0x0000002a1c3c723c */ /* 0x000fe2000004183c */
[----:B------:R-:W3:-:S15]  /*5be0*/  LDSM.16.M88.4 R40, [R227+0x8000] ;  /* 0x00800000e328783b */ /* 0x000ede0000000200 */
[----:B------:R-:W-:-:S02]  /*5bf0*/  NOP ;  /* 0x0000000000007918 */ /* 0x000fc40000000000 */
[-C--:B-1----:R-:W-:Y:S01]  /*5c00*/  HMMA.16816.F32.BF16 R52, R24, R36.reuse, R4 ;  /* 0x000000241834723c */ /* 0x082fe20000041804 */
[----:B------:R-:W1:Y:S05]  /*5c10*/  LDSM.16.M88.4 R4, [R229+0x5000] ;  /* 0x00500000e504783b */ /* 0x000e6a0000000200 */
[----:B------:R-:W-:Y:S01]  /*5c20*/  HMMA.16816.F32.BF16 R56, R12, R36, R32 ;  /* 0x000000240c38723c */ /* 0x000fe20000041820 */
[----:B------:R-:W4:-:S15]  /*5c30*/  LDSM.16.M88.4 R32, [R225+0x8400] ;  /* 0x00840000e120783b */ /* 0x000f1e0000000200 */
[----:B------:R-:W-:-:S02]  /*5c40*/  NOP ;  /* 0x0000000000007918 */ /* 0x000fc40000000000 */
[----:B---3--:R-:W-:Y:S06]  /*5c50*/  HMMA.16816.F32.BF16 R108, R8, R40, R52 ;  /* 0x00000028086c723c */ /* 0x008fec0000041834 */
[C---:B------:R-:W-:Y:S06]  /*5c60*/  HMMA.16816.F32.BF16 R64, R28.reuse, R44, R176 ;  /* 0x0000002c1c40723c */ /* 0x040fec00000418b0 */
[----:B------:R-:W-:Y:S06]  /*5c70*/  HMMA.16816.F32.BF16 R52, R28, R46, R216 ;  /* 0x0000002e1c34723c */ /* 0x000fec00000418d8 */
[-C--:B------:R-:W-:Y:S06]  /*5c80*/  HMMA.16816.F32.BF16 R44, R24, R38.reuse, R60 ;  /* 0x00000026182c723c */ /* 0x080fec000004183c */
[----:B------:R-:W-:Y:S01]  /*5c90*/  HMMA.16816.F32.BF16 R180, R12, R38, R184 ;  /* 0x000000260cb4723c */ /* 0x000fe200000418b8 */
[----:B------:R-:W-:-:S05]  /*5ca0*/  FMUL.FTZ R0, R108, UR8 ;  /* 0x000000086c007c20 */ /* 0x000fca0008410000 */
[----:B-1----:R-:W-:Y:S01]  /*5cb0*/  HMMA.16816.F32.BF16 R36, R4, R40, R56 ;  /* 0x000000280424723c */ /* 0x002fe20000041838 */
[----:B------:R1:W-:Y:S05]  /*5cc0*/  MUFU.TANH R217, R0 ;  /* 0x0000000000d97308 */ /* 0x0003ea0000002400 */
[----:B----4-:R-:W-:Y:S01]  /*5cd0*/  HMMA.16816.F32.BF16 R60, R24, R32, R64 ;  /* 0x00000020183c723c */ /* 0x010fe20000041840 */
[----:B-1----:R-:W-:-:S04]  /*5ce0*/  FMUL.FTZ R0, R109, UR8 ;  /* 0x000000086d007c20 */ /* 0x002fc80008410000 */
[----:B------:R1:W3:Y:S01]  /*5cf0*/  MUFU.TANH R105, R0 ;  /* 0x0000000000697308 */ /* 0x0002e20000002400 */
[C---:B------:R-:W-:Y:S06]  /*5d00*/  HMMA.16816.F32.BF16 R176, R12.reuse, R32, R200 ;  /* 0x000000200cb0723c */ /* 0x040fec00000418c8 */
[----:B------:R-:W-:Y:S01]  /*5d10*/  HMMA.16816.F32.BF16 R184, R12, R34, R196 ;  /* 0x000000220cb8723c */ /* 0x000fe200000418c4 */
[----:B-1----:R-:W-:-:S05]  /*5d20*/  FMUL.FTZ R0, R110, UR8 ;  /* 0x000000086e007c20 */ /* 0x002fca0008410000 */
[----:B------:R-:W-:Y:S01]  /*5d30*/  HMMA.16816.F32.BF16 R64, R24, R34, R52 ;  /* 0x000000221840723c */ /* 0x000fe20000041834 */
[----:B------:R-:W1:Y:S01]  /*5d40*/  LDSM.16.M88.4 R32, [R227+0x8400] ;  /* 0x00840000e320783b */ /* 0x000e620000000200 */
[----:B------:R4:W-:Y:S04]  /*5d50*/  MUFU.TANH R218, R0 ;  /* 0x0000000000da7308 */ /* 0x0009e80000002400 */
[----:B------:R-:W-:Y:S01]  /*5d60*/  HMMA.16816.F32.BF16 R52, R8, R42, R44 ;  /* 0x0000002a0834723c */ /* 0x000fe2000004182c */
[----:B----4-:R-:W-:-:S04]  /*5d70*/  FMUL.FTZ R0, R111, UR8 ;  /* 0x000000086f007c20 */ /* 0x010fc80008410000 */
[----:B------:R4:W5:Y:S01]  /*5d80*/  MUFU.TANH R107, R0 ;  /* 0x00000000006b7308 */ /* 0x0009620000002400 */
[----:B------:R-:W-:Y:S01]  /*5d90*/  HMMA.16816.F32.BF16 R44, R4, R42, R180 ;  /* 0x0000002a042c723c */ /* 0x000fe200000418b4 */
[----:B----4-:R-:W-:-:S06]  /*5da0*/  FMUL.FTZ R0, R36, UR8 ;  /* 0x0000000824007c20 */ /* 0x010fcc0008410000 */
[----:B------:R4:W-:Y:S02]  /*5db0*/  MUFU.TANH R196, R0 ;  /* 0x0000000000c47308 */ /* 0x0009e40000002400 */
[----:B----4-:R-:W-:-:S06]  /*5dc0*/  FMUL.FTZ R0, R37, UR8 ;  /* 0x0000000825007c20 */ /* 0x010fcc0008410000 */
[----:B------:R4:W5:Y:S02]  /*5dd0*/  MUFU.TANH R110, R0 ;  /* 0x00000000006e7308 */ /* 0x0009640000002400 */
[----:B----4-:R-:W-:-:S06]  /*5de0*/  FMUL.FTZ R0, R38, UR8 ;  /* 0x0000000826007c20 */ /* 0x010fcc0008410000 */
[----:B------:R4:W-:Y:S02]  /*5df0*/  MUFU.TANH R197, R0 ;  /* 0x0000000000c57308 */ /* 0x0009e40000002400 */
[----:B----4-:R-:W-:Y:S01]  /*5e00*/  FMUL.FTZ R0, R39, UR8 ;  /* 0x0000000827007c20 */ /* 0x010fe20008410000 */
[----:B-1----:R-:W-:Y:S01]  /*5e10*/  HMMA.16816.F32.BF16 R40, R8, R32, R60 ;  /* 0x000000200828723c */ /* 0x002fe2000004183c */
[----:B------:R-:W1:Y:S04]  /*5e20*/  LDSM.16.M88.4 R36, [R225+0x8800] ;  /* 0x00880000e124783b */ /* 0x000e680000000200 */
[----:B------:R4:W5:Y:S02]  /*5e30*/  MUFU.TANH R111, R0 ;  /* 0x00000000006f7308 */ /* 0x0009640000002400 */
[----:B----4-:R-:W-:-:S06]  /*5e40*/  FMUL.FTZ R0, R52, UR8 ;  /* 0x0000000834007c20 */ /* 0x010fcc0008410000 */
[----:B------:R4:W5:Y:S02]  /*5e50*/  MUFU.TANH R100, R0 ;  /* 0x0000000000647308 */ /* 0x0009640000002400 */
[----:B----4-:R-:W-:-:S06]  /*5e60*/  FMUL.FTZ R0, R53, UR8 ;  /* 0x0000000835007c20 */ /* 0x010fcc0008410000 */
[----:B------:R4:W-:Y:S02]  /*5e70*/  MUFU.TANH R16, R0 ;  /* 0x0000000000107308 */ /* 0x0009e40000002400 */
[----:B----4-:R-:W-:-:S06]  /*5e80*/  FMUL.FTZ R0, R54, UR8 ;  /* 0x0000000836007c20 */ /* 0x010fcc0008410000 */
[----:B------:R4:W5:Y:S02]  /*5e90*/  MUFU.TANH R106, R0 ;  /* 0x00000000006a7308 */ /* 0x0009640000002400 */
[----:B----4-:R-:W-:-:S06]  /*5ea0*/  FMUL.FTZ R0, R55, UR8 ;  /* 0x0000000837007c20 */ /* 0x010fcc0008410000 */
[----:B------:R4:W-:Y:S01]  /*5eb0*/  MUFU.TANH R199, R0 ;  /* 0x0000000000c77308 */ /* 0x0009e20000002400 */
[----:B------:R-:W-:Y:S01]  /*5ec0*/  HMMA.16816.F32.BF16 R188, R28, R48, R204 ;  /* 0x000000301cbc723c */ /* 0x000fe200000418cc */
[----:B----4-:R-:W-:-:S06]  /*5ed0*/  FMUL.FTZ R0, R44, UR8 ;  /* 0x000000082c007c20 */ /* 0x010fcc0008410000 */
[----:B------:R4:W5:Y:S01]  /*5ee0*/  MUFU.TANH R108, R0 ;  /* 0x00000000006c7308 */ /* 0x0009620000002400 */
[----:B------:R-:W-:Y:S01]  /*5ef0*/  HMMA.16816.F32.BF16 R56, R4, R32, R176 ;  /* 0x000000200438723c */ /* 0x000fe200000418b0 */
        /* <DEDUP_REMOVED lines=9> */
[----:B-1----:R-:W-:Y:S01]  /*5f90*/  HMMA.16816.F32.BF16 R52, R24, R36, R188 ;  /* 0x000000241834723c */ /* 0x002fe200000418bc */
[----:B----4-:R-:W-:-:S06]  /*5fa0*/  FMUL.FTZ R0, R41, UR8 ;  /* 0x0000000829007c20 */ /* 0x010fcc0008410000 */
[----:B------:R1:W-:Y:S02]  /*5fb0*/  MUFU.TANH R200, R0 ;  /* 0x0000000000c87308 */ /* 0x0003e40000002400 */
[----:B-1----:R-:W-:-:S06]  /*5fc0*/  FMUL.FTZ R0, R42, UR8 ;  /* 0x000000082a007c20 */ /* 0x002fcc0008410000 */
[----:B------:R1:W4:Y:S02]  /*5fd0*/  MUFU.TANH R180, R0 ;  /* 0x0000000000b47308 */ /* 0x0003240000002400 */
[----:B-1----:R-:W-:-:S06]  /*5fe0*/  FMUL.FTZ R0, R43, UR8 ;  /* 0x000000082b007c20 */ /* 0x002fcc0008410000 */
[----:B------:R1:W-:Y:S01]  /*5ff0*/  MUFU.TANH R188, R0 ;  /* 0x0000000000bc7308 */ /* 0x0003e20000002400 */
[----:B------:R-:W-:Y:S01]  /*6000*/  HMMA.16816.F32.BF16 R40, R4, R34, R184 ;  /* 0x000000220428723c */ /* 0x000fe200000418b8 */
[----:B------:R-:W2:Y:S01]  /*6010*/  LDSM.16.M88.4 R32, [R227+0x8800] ;  /* 0x00880000e320783b */ /* 0x000ea20000000200 */
[----:B-1----:R-:W-:-:S05]  /*6020*/  FMUL.FTZ R0, R56, UR8 ;  /* 0x0000000838007c20 */ /* 0x002fca0008410000 */
[----:B------:R1:W4:Y:S02]  /*6030*/  MUFU.TANH R181, R0 ;  /* 0x0000000000b57308 */ /* 0x0003240000002400 */
[----:B-1----:R-:W-:-:S06]  /*6040*/  FMUL.FTZ R0, R57, UR8 ;  /* 0x0000000839007c20 */ /* 0x002fcc0008410000 */
[----:B------:R1:W-:Y:S02]  /*6050*/  MUFU.TANH R183, R0 ;  /* 0x0000000000b77308 */ /* 0x0003e40000002400 */
[----:B-1----:R-:W-:-:S06]  /*6060*/  FMUL.FTZ R0, R58, UR8 ;  /* 0x000000083a007c20 */ /* 0x002fcc0008410000 */
[----:B------:R1:W4:Y:S02]  /*6070*/  MUFU.TANH R203, R0 ;  /* 0x0000000000cb7308 */ /* 0x0003240000002400 */
[----:B-1----:R-:W-:-:S06]  /*6080*/  FMUL.FTZ R0, R59, UR8 ;  /* 0x000000083b007c20 */ /* 0x002fcc0008410000 */
[----:B------:R1:W-:Y:S02]  /*6090*/  MUFU.TANH R202, R0 ;  /* 0x0000000000ca7308 */ /* 0x0003e40000002400 */
[----:B-1----:R-:W-:-:S06]  /*60a0*/  FMUL.FTZ R0, R44, UR8 ;  /* 0x000000082c007c20 */ /* 0x002fcc0008410000 */
[----:B------:R1:W-:Y:S02]  /*60b0*/  MUFU.TANH R22, R0 ;  /* 0x0000000000167308 */ /* 0x0003e40000002400 */
[----:B-1----:R-:W-:-:S06]  /*60c0*/  FMUL.FTZ R0, R45, UR8 ;  /* 0x000000082d007c20 */ /* 0x002fcc0008410000 */
[----:B------:R1:W-:Y:S02]  /*60d0*/  MUFU.TANH R205, R0 ;  /* 0x0000000000cd7308 */ /* 0x0003e40000002400 */
[----:B-1----:R-:W-:-:S06]  /*60e0*/  FMUL.FTZ R0, R46, UR8 ;  /* 0x000000082e007c20 */ /* 0x002fcc0008410000 */
[----:B------:R1:W-:Y:S01]  /*60f0*/  MUFU.TANH R206, R0 ;  /* 0x0000000000ce7308 */ /* 0x0003e20000002400 */
[----:B------:R-:W-:Y:S01]  /*6100*/  HMMA.16816.F32.BF16 R60, R12, R36, R208 ;  /* 0x000000240c3c723c */ /* 0x000fe200000418d0 */
[----:B------:R-:W-:Y:S01]  /*6110*/  FMUL.FTZ R2, R43, UR8 ;  /* 0x000000082b027c20 */ /* 0x000fe20008410000 */
[----:B-1----:R-:W-:-:S05]  /*6120*/  FMUL.FTZ R0, R47, UR8 ;  /* 0x000000082f007c20 */ /* 0x002fca0008410000 */
[----:B------:R1:W-:Y:S01]  /*6130*/  MUFU.TANH R207, R0 ;  /* 0x0000000000cf7308 */ /* 0x0003e20000002400 */
[----:B--2---:R-:W-:Y:S01]  /*6140*/  HMMA.16816.F32.BF16 R52, R8, R32, R52 ;  /* 0x000000200834723c */ /* 0x004fe20000041834 */
[----:B-1----:R-:W-:-:S06]  /*6150*/  FMUL.FTZ R0, R40, UR8 ;  /* 0x0000000828007c20 */ /* 0x002fcc0008410000 */
[----:B------:R1:W2:Y:S01]  /*6160*/  MUFU.TANH R23, R0 ;  /* 0x0000000000177308 */ /* 0x0002a20000002400 */
[----:B------:R-:W-:Y:S01]  /*6170*/  HMMA.16816.F32.BF16 R48, R28, R50, R220 ;  /* 0x000000321c30723c */ /* 0x000fe200000418dc */
[----:B-1----:R-:W-:-:S06]  /*6180*/  FMUL.FTZ R0, R41, UR8 ;  /* 0x0000000829007c20 */ /* 0x002fcc0008410000 */
[----:B------:R1:W-:Y:S02]  /*6190*/  MUFU.TANH R184, R0 ;  /* 0x0000000000b87308 */ /* 0x0003e40000002400 */
[----:B-1----:R-:W-:Y:S02]  /*61a0*/  FMUL.FTZ R0, R42, UR8 ;  /* 0x000000082a007c20 */ /* 0x002fe40008410000 */
[----:B------:R-:W1:Y:S01]  /*61b0*/  LDSM.16.M88.4 R40, [R225+0x8c00] ;  /* 0x008c0000e128783b */ /* 0x000e620000000200 */
[----:B------:R-:W-:Y:S01]  /*61c0*/  IMAD.SHL.U32 R231, R231, 0x2, RZ ;  /* 0x00000002e7e77824 */ /* 0x000fe200078e00ff */
[----:B------:R-:W-:Y:S02]  /*61d0*/  HMMA.16816.F32.BF16 R44, R4, R32, R60 ;  /* 0x00000020042c723c */ /* 0x000fe4000004183c */
[----:B------:R3:W-:Y:S01]  /*61e0*/  MUFU.TANH R201, R0 ;  /* 0x0000000000c97308 */ /* 0x0007e20000002400 */
[----:B------:R-:W-:Y:S01]  /*61f0*/  FMUL.FTZ R3, R52, UR8 ;  /* 0x0000000834037c20 */ /* 0x000fe20008410000 */
[----:B------:R-:W-:-:S07]  /*6200*/  LOP3.LUT R231, R231, 0x6, RZ, 0xc0, !PT ;  /* 0x00000006e7e77812 */ /* 0x000fce00078ec0ff */
[----:B------:R-:W-:Y:S01]  /*6210*/  HMMA.16816.F32.BF16 R48, R24, R38, R48 ;  /* 0x000000261830723c */ /* 0x000fe20000041830 */
[----:B------:R5:W-:Y:S01]  /*6220*/  MUFU.TANH R178, R3 ;  /* 0x0000000300b27308 */ /* 0x000be20000002400 */
[----:B---3--:R-:W-:-:S07]  /*6230*/  VIADD R0, R248, 0xfffffffe ;  /* 0xfffffffef8007836 */ /* 0x008fce0000000000 */
[----:B------:R3:W-:Y:S01]  /*6240*/  MUFU.TANH R204, R2 ;  /* 0x0000000200cc7308 */ /* 0x0007e20000002400 */
[----:B------:R-:W-:Y:S02]  /*6250*/  IMAD R0, R0, 0x40, R231 ;  /* 0x0000004000007824 */ /* 0x000fe400078e02e7 */
[----:B-----5:R-:W-:Y:S01]  /*6260*/  FMUL.FTZ R3, R53, UR8 ;  /* 0x0000000835037c20 */ /* 0x020fe20008410000 */
[----:B------:R-:W-:Y:S04]  /*6270*/  HMMA.16816.F32.BF16 R64, R28, R192, R232 ;  /* 0x000000c01c40723c */ /* 0x000fe800000418e8 */
[----:B------:R5:W-:Y:S01]  /*6280*/  MUFU.TANH R179, R3 ;  /* 0x0000000300b37308 */ /* 0x000be20000002400 */
[----:B---3--:R-:W-:Y:S01]  /*6290*/  VIADD R2, R0, 0x1 ;  /* 0x0000000100027836 */ /* 0x008fe20000000000 */
[----:B------:R-:W-:Y:S04]  /*62a0*/  HMMA.16816.F32.BF16 R36, R12, R38, R212 ;  /* 0x000000260c24723c */ /* 0x000fe800000418d4 */
[----:B------:R-:W-:-:S02]  /*62b0*/  ISETP.GE.AND P3, PT, R2, R18, PT ;  /* 0x000000120200720c */ /* 0x000fc40003f66270 */
[----:B------:R-:W-:Y:S01]  /*62c0*/  ISETP.GE.AND P5, PT, R2, R21, PT ;  /* 0x000000150200720c */ /* 0x000fe20003fa6270 */
[----:B-----5:R-:W-:Y:S01]  /*62d0*/  FMUL.FTZ R3, R54, UR8 ;  /* 0x0000000836037c20 */ /* 0x020fe20008410000 */
[C---:B------:R-:W-:Y:S02]  /*62e0*/  ISETP.GE.AND P6, PT, R2.reuse, R19, PT ;  /* 0x000000130200720c */ /* 0x040fe40003fc6270 */
[----:B------:R-:W-:Y:S01]  /*62f0*/  ISETP.GE.AND P1, PT, R2, R20, PT ;  /* 0x000000140200720c */ /* 0x000fe20003f26270 */
[----:B------:R-:W-:Y:S01]  /*6300*/  VIADD R2, R0, 0x8 ;  /* 0x0000000800027836 */ /* 0x000fe20000000000 */
[----:B------:R3:W5:Y:S01]  /*6310*/  MUFU.TANH R177, R3 ;  /* 0x0000000300b17308 */ /* 0x0007620000002400 */
[----:B-1----:R-:W-:Y:S01]  /*6320*/  HMMA.16816.F32.BF16 R60, R12, R42, R236 ;  /* 0x0000002a0c3c723c */ /* 0x002fe200000418ec */
[----:B------:R-:W-:Y:S02]  /*6330*/  FSEL R105, R105, -INF , !P3 ;  /* 0xff80000069697808 */ /* 0x000fe40005800000 */
[----:B------:R-:W-:-:S02]  /*6340*/  ISETP.GE.AND P0, PT, R2, R18, PT ;  /* 0x000000120200720c */ /* 0x000fc40003f06270 */
[C---:B------:R-:W-:Y:S01]  /*6350*/  ISETP.GE.AND P2, PT, R2.reuse, R21, PT ;  /* 0x000000150200720c */ /* 0x040fe20003f46270 */
[----:B------:R-:W-:Y:S01]  /*6360*/  HMMA.16816.F32.BF16 R56, R28, R194, R244 ;  /* 0x000000c21c38723c */ /* 0x000fe200000418f4 */
[C---:B------:R-:W-:Y:S02]  /*6370*/  ISETP.GE.AND P4, PT, R2.reuse, R19, PT ;  /* 0x000000130200720c */ /* 0x040fe40003f86270 */
[----:B------:R-:W-:Y:S01]  /*6380*/  ISETP.GE.AND P3, PT, R2, R20, PT ;  /* 0x000000140200720c */ /* 0x000fe20003f66270 */
[----:B------:R-:W-:Y:S02]  /*6390*/  VIADD R2, R0, 0x9 ;  /* 0x0000000900027836 */ /* 0x000fe40000000000 */
[----:B---3--:R-:W-:Y:S02]  /*63a0*/  FMUL.FTZ R3, R55, UR8 ;  /* 0x0000000837037c20 */ /* 0x008fe40008410000 */
[----:B------:R-:W-:Y:S01]  /*63b0*/  HMMA.16816.F32.BF16 R52, R12, R40, R240 ;  /* 0x000000280c34723c */ /* 0x000fe200000418f0 */
[----:B------:R-:W1:Y:S01]  /*63c0*/  LDSM.16.M88.4 R12, [R227+0x8c00] ;  /* 0x008c0000e30c783b */ /* 0x000e620000000200 */
[----:B------:R3:W-:Y:S01]  /*63d0*/  MUFU.TANH R33, R3 ;  /* 0x0000000300217308 */ /* 0x0007e20000002400 */
[----:B------:R-:W-:Y:S01]  /*63e0*/  FSEL R107, R107, -INF , !P5 ;  /* 0xff8000006b6b7808 */ /* 0x000fe20006800000 */
[----:B------:R-:W-:-:S04]  /*63f0*/  DEPBAR.LE SB0, 0x0 ;  /* 0x000080000000791a */ /* 0x000fc80000000000 */
[----:B------:R-:W-:Y:S02]  /*6400*/  FSEL R110, R110, -INF , !P6 ;  /* 0xff8000006e6e7808 */ /* 0x000fe40007000000 */
[----:B------:R-:W-:Y:S02]  /*6410*/  FSEL R111, R111, -INF , !P1 ;  /* 0xff8000006f6f7808 */ /* 0x000fe40004800000 */
[----:B------:R-:W-:Y:S01]  /*6420*/  FSEL R100, R100, -INF , !P0 ;  /* 0xff80000064647808 */ /* 0x000fe20004000000 */
[----:B------:R-:W-:Y:S01]  /*6430*/  HMMA.16816.F32.BF16 R48, R8, R34, R48 ;  /* 0x000000220830723c */ /* 0x000fe20000041830 */
[----:B------:R-:W-:Y:S01]  /*6440*/  ISETP.GE.AND P5, PT, R2, R18, PT ;  /* 0x000000120200720c */ /* 0x000fe20003fa6270 */
[----:B---3--:R-:W-:Y:S01]  /*6450*/  FMUL.FTZ R3, R44, UR8 ;  /* 0x000000082c037c20 */ /* 0x008fe20008410000 */
[C---:B------:R-:W-:Y:S02]  /*6460*/  ISETP.GE.AND P6, PT, R2.reuse, R21, PT ;  /* 0x000000150200720c */ /* 0x040fe40003fc6270 */
[C---:B------:R-:W-:Y:S01]  /*6470*/  ISETP.GE.AND P1, PT, R2.reuse, R19, PT ;  /* 0x000000130200720c */ /* 0x040fe20003f26270 */
[----:B------:R3:W-:Y:S01]  /*6480*/  MUFU.TANH R17, R3 ;  /* 0x0000000300117308 */ /* 0x0007e20000002400 */
[----:B------:R-:W-:Y:S01]  /*6490*/  ISETP.GE.AND P0, PT, R2, R20, PT ;  /* 0x000000140200720c */ /* 0x000fe20003f06270 */
[----:B------:R-:W-:Y:S01]  /*64a0*/  VIADD R2, R0, 0x10 ;  /* 0x0000001000027836 */ /* 0x000fe20000000000 */
[----:B------:R-:W-:-:S02]  /*64b0*/  FSEL R106, R106, -INF , !P2 ;  /* 0xff8000006a6a7808 */ /* 0x000fc40005000000 */
[----:B------:R-:W-:Y:S02]  /*64c0*/  FSEL R108, R108, -INF , !P4 ;  /* 0xff8000006c6c7808 */ /* 0x000fe40006000000 */
[----:B------:R-:W-:Y:S02]  /*64d0*/  FSEL R109, R109, -INF , !P3 ;  /* 0xff8000006d6d7808 */ /* 0x000fe40005800000 */
[----:B------:R-:W-:Y:S02]  /*64e0*/  FSEL R44, R16, -INF , !P5 ;  /* 0xff800000102c7808 */ /* 0x000fe40006800000 */
[C---:B------:R-:W-:Y:S01]  /*64f0*/  ISETP.GE.AND P2, PT, R2.reuse, R18, PT ;  /* 0x000000120200720c */ /* 0x040fe20003f46270 */
[----:B---3--:R-:W-:Y:S01]  /*6500*/  FMUL.FTZ R3, R45, UR8 ;  /* 0x000000082d037c20 */ /* 0x008fe20008410000 */
[----:B------:R-:W-:-:S03]  /*6510*/  ISETP.GE.AND P4, PT, R2, R21, PT ;  /* 0x000000150200720c */ /* 0x000fc60003f86270 */
[----:B------:R3:W-:Y:S01]  /*6520*/  MUFU.TANH R32, R3 ;  /* 0x0000000300207308 */ /* 0x0007e20000002400 */
[C---:B------:R-:W-:Y:S02]  /*6530*/  ISETP.GE.AND P3, PT, R2.reuse, R19, PT ;  /* 0x000000130200720c */ /* 0x040fe40003f66270 */
[----:B------:R-:W-:Y:S01]  /*6540*/  ISETP.GE.AND P5, PT, R2, R20, PT ;  /* 0x000000140200720c */ /* 0x000fe20003fa6270 */
[----:B------:R-:W-:Y:S01]  /*6550*/  VIADD R2, R0, 0x11 ;  /* 0x0000001100027836 */ /* 0x000fe20000000000 */
[----:B------:R-:W-:Y:S01]  /*6560*/  HMMA.16816.F32.BF16 R28, R24, R40, R64 ;  /* 0x00000028181c723c */ /* 0x000fe20000041840 */
[----:B------:R-:W-:Y:S02]  /*6570*/  FSEL R45, R199, -INF , !P6 ;  /* 0xff800000c72d7808 */ /* 0x000fe40007000000 */
[----:B------:R-:W-:Y:S02]  /*6580*/  FSEL R182, R182, -INF , !P2 ;  /* 0xff800000b6b67808 */ /* 0x000fe40005000000 */
[----:B------:R-:W-:Y:S01]  /*6590*/  ISETP.GE.AND P6, PT, R2, R18, PT ;  /* 0x000000120200720c */ /* 0x000fe20003fc6270 */
[----:B---3--:R-:W-:Y:S01]  /*65a0*/  FMUL.FTZ R3, R46, UR8 ;  /* 0x000000082e037c20 */ /* 0x008fe20008410000 */
[----:B------:R-:W-:-:S03]  /*65b0*/  FSEL R46, R198, -INF , !P1 ;  /* 0xff800000c62e7808 */ /* 0x000fc60004800000 */
[----:B------:R3:W1:Y:S01]  /*65c0*/  MUFU.TANH R16, R3 ;  /* 0x0000000300107308 */ /* 0x0006620000002400 */
[C---:B------:R-:W-:Y:S02]  /*65d0*/  ISETP.GE.AND P1, PT, R2.reuse, R21, PT ;  /* 0x000000150200720c */ /* 0x040fe40003f26270 */
[----:B------:R-:W-:Y:S02]  /*65e0*/  ISETP.GE.AND P2, PT, R2, R20, PT ;  /* 0x000000140200720c */ /* 0x000fe40003f46270 */
[----:B----4-:R-:W-:Y:S01]  /*65f0*/  FSEL R211, R180, -INF , !P4 ;  /* 0xff800000b4d37808 */ /* 0x010fe20006000000 */
[----:B------:R-:W-:Y:S01]  /*6600*/  HMMA.16816.F32.BF16 R24, R24, R42, R56 ;  /* 0x0000002a1818723c */ /* 0x000fe20000041838 */
[----:B------:R-:W-:Y:S02]  /*6610*/  FSEL R181, R181, -INF , !P3 ;  /* 0xff800000b5b57808 */ /* 0x000fe40005800000 */
[----:B------:R-:W-:Y:S01]  /*6620*/  FSEL R203, R203, -INF , !P5 ;  /* 0xff800000cbcb7808 */ /* 0x000fe20006800000 */
[----:B---3--:R-:W-:Y:S01]  /*6630*/  FMUL.FTZ R3, R47, UR8 ;  /* 0x000000082f037c20 */ /* 0x008fe20008410000 */
[----:B------:R-:W-:-:S02]  /*6640*/  FSEL R47, R176, -INF , !P0 ;  /* 0xff800000b02f7808 */ /* 0x000fc40004000000 */
[----:B------:R-:W-:Y:S01]  /*6650*/  ISETP.GE.AND P0, PT, R2, R19, PT ;  /* 0x000000130200720c */ /* 0x000fe20003f06270 */
[----:B------:R-:W-:Y:S01]  /*6660*/  VIADD R2, R0, 0x18 ;  /* 0x0000001800027836 */ /* 0x000fe20000000000 */
[----:B------:R-:W-:Y:S01]  /*6670*/  FSEL R180, R200, -INF , !P6 ;  /* 0xff800000c8b47808 */ /* 0x000fe20007000000 */
[----:B------:R3:W-:Y:S03]  /*6680*/  MUFU.TANH R176, R3 ;  /* 0x0000000300b07308 */ /* 0x0007e60000002400 */
[C---:B------:R-:W-:Y:S02]  /*6690*/  ISETP.GE.AND P4, PT, R2.reuse, R18, PT ;  /* 0x000000120200720c */ /* 0x040fe40003f86270 */
[C---:B------:R-:W-:Y:S02]  /*66a0*/  ISETP.GE.AND P3, PT, R2.reuse, R21, PT ;  /* 0x000000150200720c */ /* 0x040fe40003f66270 */
[----:B------:R-:W-:-:S02]  /*66b0*/  ISETP.GE.AND P5, PT, R2, R19, PT ;  /* 0x000000130200720c */ /* 0x000fc40003fa6270 */
[----:B------:R-:W-:Y:S01]  /*66c0*/  ISETP.GE.AND P6, PT, R2, R20, PT ;  /* 0x000000140200720c */ /* 0x000fe20003fc6270 */
[----:B------:R-:W-:Y:S01]  /*66d0*/  VIADD R2, R0, 0x19 ;  /* 0x0000001900027836 */ /* 0x000fe20000000000 */
[----:B------:R-:W-:Y:S01]  /*66e0*/  FSEL R208, R188, -INF , !P1 ;  /* 0xff800000bcd07808 */ /* 0x000fe20004800000 */
[----:B------:R-:W-:Y:S01]  /*66f0*/  FMUL.FTZ R48, R48, UR8 ;  /* 0x0000000830307c20 */ /* 0x000fe20008410000 */
[----:B--2---:R-:W-:Y:S01]  /*6700*/  FSEL R42, R23, -INF , !P5 ;  /* 0xff800000172a7808 */ /* 0x004fe20006800000 */
[----:B---3--:R-:W-:Y:S01]  /*6710*/  VIADD R3, R0, 0x20 ;  /* 0x0000002000037836 */ /* 0x008fe20000000000 */
[----:B------:R-:W-:Y:S01]  /*6720*/  ISETP.GE.AND P1, PT, R2, R18, PT ;  /* 0x000000120200720c */ /* 0x000fe20003f26270 */
[----:B------:R-:W-:Y:S01]  /*6730*/  FMUL.FTZ R50, R50, UR8 ;  /* 0x0000000832327c20 */ /* 0x000fe20008410000 */
[----:B------:R-:W-:Y:S02]  /*6740*/  HMMA.16816.F32.BF16 R36, R4, R34, R36 ;  /* 0x000000220424723c */ /* 0x000fe40000041824 */
[----:B------:R-:W-:-:S02]  /*6750*/  ISETP.GE.AND P5, PT, R3, R21, PT ;  /* 0x000000150300720c */ /* 0x000fc40003fa6270 */
[----:B------:R-:W-:Y:S02]  /*6760*/  FSEL R205, R205, -INF , !P1 ;  /* 0xff800000cdcd7808 */ /* 0x000fe40004800000 */
[----:B------:R-:W-:Y:S02]  /*6770*/  ISETP.GE.AND P1, PT, R3, R20, PT ;  /* 0x000000140300720c */ /* 0x000fe40003f26270 */
[----:B-----5:R-:W-:Y:S01]  /*6780*/  FSEL R236, R177, -INF , !P5 ;  /* 0xff800000b1ec7808 */ /* 0x020fe20006800000 */
[----:B------:R-:W2:Y:S01]  /*6790*/  MUFU.TANH R48, R48 ;  /* 0x0000003000307308 */ /* 0x000ea20000002400 */
[----:B------:R-:W-:Y:S02]  /*67a0*/  FSEL R65, R183, -INF , !P0 ;  /* 0xff800000b7417808 */ /* 0x000fe40004000000 */
[----:B------:R-:W-:Y:S02]  /*67b0*/  FSEL R202, R202, -INF , !P2 ;  /* 0xff800000caca7808 */ /* 0x000fe40005000000 */
[----:B------:R-:W-:-:S02]  /*67c0*/  FSEL R64, R22, -INF , !P4 ;  /* 0xff80000016407808 */ /* 0x000fc40006000000 */
[----:B------:R-:W-:Y:S01]  /*67d0*/  ISETP.GE.AND P5, PT, R0, R18, PT ;  /* 0x000000120000720c */ /* 0x000fe20003fa6270 */
[----:B------:R-:W3:Y:S01]  /*67e0*/  MUFU.TANH R50, R50 ;  /* 0x0000003200327308 */ /* 0x000ee20000002400 */
[C---:B------:R-:W-:Y:S01]  /*67f0*/  ISETP.GE.AND P0, PT, R2.reuse, R21, PT ;  /* 0x000000150200720c */ /* 0x040fe20003f06270 */
[----:B-1----:R-:W-:Y:S01]  /*6800*/  HMMA.16816.F32.BF16 R28, R8, R12, R28 ;  /* 0x0000000c081c723c */ /* 0x002fe2000004181c */
[C---:B------:R-:W-:Y:S02]  /*6810*/  ISETP.GE.AND P2, PT, R2.reuse, R19, PT ;  /* 0x000000130200720c */ /* 0x040fe40003f46270 */
[----:B------:R-:W-:Y:S01]  /*6820*/  ISETP.GE.AND P4, PT, R2, R20, PT ;  /* 0x000000140200720c */ /* 0x000fe20003f86270 */
[----:B------:R-:W-:Y:S01]  /*6830*/  VIADD R2, R0, 0x21 ;  /* 0x0000002100027836 */ /* 0x000fe20000000000 */
[----:B------:R-:W-:Y:S02]  /*6840*/  FSEL R206, R206, -INF , !P3 ;  /* 0xff800000cece7808 */ /* 0x000fe40005800000 */
[----:B------:R-:W-:-:S02]  /*6850*/  ISETP.GE.AND P3, PT, R3, R18, PT ;  /* 0x000000120300720c */ /* 0x000fc40003f66270 */
[----:B------:R-:W-:Y:S02]  /*6860*/  FSEL R221, R16, -INF , !P1 ;  /* 0xff80000010dd7808 */ /* 0x000fe40004800000 */
[----:B------:R-:W-:Y:S02]  /*6870*/  FSEL R16, R217, -INF , !P5 ;  /* 0xff800000d9107808 */ /* 0x000fe40006800000 */
[----:B------:R-:W-:Y:S02]  /*6880*/  FSEL R201, R201, -INF , !P6 ;  /* 0xff800000c9c97808 */ /* 0x000fe40007000000 */
[----:B------:R-:W-:Y:S02]  /*6890*/  FSEL R207, R207, -INF , !P0 ;  /* 0xff800000cfcf7808 */ /* 0x000fe40004000000 */
[----:B------:R-:W-:Y:S02]  /*68a0*/  FSEL R43, R184, -INF , !P2 ;  /* 0xff800000b82b7808 */ /* 0x000fe40005000000 */
[----:B------:R-:W-:-:S02]  /*68b0*/  FSEL R204, R204, -INF , !P4 ;  /* 0xff800000cccc7808 */ /* 0x000fc40006000000 */
[----:B------:R-:W-:Y:S02]  /*68c0*/  FSEL R216, R178, -INF , !P3 ;  /* 0xff800000b2d87808 */ /* 0x000fe40005800000 */
[----:B------:R-:W-:Y:S02]  /*68d0*/  ISETP.GE.AND P6, PT, R3, R19, PT ;  /* 0x000000130300720c */ /* 0x000fe40003fc6270 */
[C---:B------:R-:W-:Y:S02]  /*68e0*/  ISETP.GE.AND P0, PT, R2.reuse, R18, PT ;  /* 0x000000120200720c */ /* 0x040fe40003f06270 */
[C---:B------:R-:W-:Y:S02]  /*68f0*/  ISETP.GE.AND P2, PT, R2.reuse, R21, PT ;  /* 0x000000150200720c */ /* 0x040fe40003f46270 */
[C---:B------:R-:W-:Y:S02]  /*6900*/  ISETP.GE.AND P4, PT, R2.reuse, R19, PT ;  /* 0x000000130200720c */ /* 0x040fe40003f86270 */
[----:B------:R-:W-:Y:S01]  /*6910*/  ISETP.GE.AND P3, PT, R2, R20, PT ;  /* 0x000000140200720c */ /* 0x000fe20003f66270 */
[----:B------:R-:W-:Y:S01]  /*6920*/  VIADD R2, R0, 0x28 ;  /* 0x0000002800027836 */ /* 0x000fe20000000000 */
[----:B------:R-:W-:Y:S01]  /*6930*/  FMNMX.FTZ R3, R104, R16, !PT ;  /* 0x0000001068037209 */ /* 0x000fe20007810000 */
[----:B------:R-:W-:Y:S01]  /*6940*/  HMMA.16816.F32.BF16 R24, R8, R14, R24 ;  /* 0x0000000e0818723c */ /* 0x000fe20000041818 */
[----:B------:R-:W-:-:S02]  /*6950*/  FSEL R215, R17, -INF , !P6 ;  /* 0xff80000011d77808 */ /* 0x000fc40007000000 */
[----:B------:R-:W-:Y:S02]  /*6960*/  FSEL R214, R179, -INF , !P0 ;  /* 0xff800000b3d67808 */ /* 0x000fe40004000000 */
[----:B------:R-:W-:Y:S02]  /*6970*/  FSEL R235, R33, -INF , !P2 ;  /* 0xff80000021eb7808 */ /* 0x000fe40005000000 */
[----:B------:R-:W-:Y:S02]  /*6980*/  FMNMX.FTZ R3, R105, R3, !PT ;  /* 0x0000000369037209 */ /* 0x000fe40007810000 */
[C---:B------:R-:W-:Y:S02]  /*6990*/  ISETP.GE.AND P6, PT, R2.reuse, R18, PT ;  /* 0x000000120200720c */ /* 0x040fe40003fc6270 */
[C---:B------:R-:W-:Y:S02]  /*69a0*/  ISETP.GE.AND P1, PT, R2.reuse, R21, PT ;  /* 0x000000150200720c */ /* 0x040fe40003f26270 */
[----:B------:R-:W-:-:S02]  /*69b0*/  ISETP.GE.AND P0, PT, R2, R19, PT ;  /* 0x000000130200720c */ /* 0x000fc40003f06270 */
[----:B------:R-:W-:Y:S01]  /*69c0*/  ISETP.GE.AND P2, PT, R2, R20, PT ;  /* 0x000000140200720c */ /* 0x000fe20003f46270 */
[----:B------:R-:W-:Y:S01]  /*69d0*/  VIADD R2, R0, 0x29 ;  /* 0x0000002900027836 */ /* 0x000fe20000000000 */
[----:B------:R-:W-:Y:S02]  /*69e0*/  FMNMX.FTZ R3, R100, R3, !PT ;  /* 0x0000000364037209 */ /* 0x000fe40007810000 */
[----:B------:R-:W-:Y:S02]  /*69f0*/  FSEL R213, R32, -INF , !P4 ;  /* 0xff80000020d57808 */ /* 0x000fe40006000000 */
[----:B--2---:R-:W-:Y:S02]  /*6a00*/  FSEL R212, R48, -INF , !P6 ;  /* 0xff80000030d47808 */ /* 0x004fe40007000000 */
[----:B---3--:R-:W-:Y:S02]  /*6a10*/  FSEL R234, R50, -INF , !P1 ;  /* 0xff80000032ea7808 */ /* 0x008fe40004800000 */
[----:B------:R-:W-:-:S02]  /*6a20*/  ISETP.GE.AND P5, PT, R2, R18, PT ;  /* 0x000000120200720c */ /* 0x000fc40003fa6270 */
[C---:B------:R-:W-:Y:S02]  /*6a30*/  ISETP.GE.AND P4, PT, R2.reuse, R21, PT ;  /* 0x000000150200720c */ /* 0x040fe40003f86270 */
[C---:B------:R-:W-:Y:S02]  /*6a40*/  ISETP.GE.AND P6, PT, R2.reuse, R19, PT ;  /* 0x000000130200720c */ /* 0x040fe40003fc6270 */
[----:B------:R-:W-:Y:S01]  /*6a50*/  ISETP.GE.AND P1, PT, R2, R20, PT ;  /* 0x000000140200720c */ /* 0x000fe20003f26270 */
[----:B------:R-:W-:Y:S01]  /*6a60*/  FMUL.FTZ R36, R36, UR8 ;  /* 0x0000000824247c20 */ /* 0x000fe20008410000 */
[----:B------:R-:W-:Y:S01]  /*6a70*/  FMNMX.FTZ R2, R44, R3, !PT ;  /* 0x000000032c027209 */ /* 0x000fe20007810000 */
[----:B------:R-:W-:Y:S01]  /*6a80*/  FMUL.FTZ R37, R37, UR8 ;  /* 0x0000000825257c20 */ /* 0x000fe20008410000 */
[----:B------:R-:W-:Y:S01]  /*6a90*/  FMUL.FTZ R38, R38, UR8 ;  /* 0x0000000826267c20 */ /* 0x000fe20008410000 */
[----:B------:R-:W-:Y:S01]  /*6aa0*/  FMUL.FTZ R39, R39, UR8 ;  /* 0x0000000827277c20 */ /* 0x000fe20008410000 */
[----:B------:R-:W-:Y:S01]  /*6ab0*/  FMNMX.FTZ R2, R182, R2, !PT ;  /* 0x00000002b6027209 */ /* 0x000fe20007810000 */
[----:B------:R-:W-:Y:S01]  /*6ac0*/  FMUL.FTZ R49, R49, UR8 ;  /* 0x0000000831317c20 */ /* 0x000fe20008410000 */
[----:B------:R-:W-:Y:S01]  /*6ad0*/  MUFU.TANH R23, R36 ;  /* 0x0000002400177308 */ /* 0x000fe20000002400 */
[----:B------:R-:W-:Y:S01]  /*6ae0*/  FMUL.FTZ R28, R28, UR8 ;  /* 0x000000081c1c7c20 */ /* 0x000fe20008410000 */
[----:B------:R-:W-:Y:S01]  /*6af0*/  FMNMX.FTZ R2, R180, R2, !PT ;  /* 0x00000002b4027209 */ /* 0x000fe20007810000 */
[----:B------:R-:W-:-:S05]  /*6b00*/  FMUL.FTZ R51, R51, UR8 ;  /* 0x0000000833337c20 */ /* 0x000fca0008410000 */
[----:B------:R-:W1:Y:S01]  /*6b10*/  MUFU.TANH R22, R37 ;  /* 0x0000002500167308 */ /* 0x000e620000002400 */
[----:B------:R-:W-:-:S07]  /*6b20*/  FMUL.FTZ R29, R29, UR8 ;  /* 0x000000081d1d7c20 */ /* 0x000fce0008410000 */
[----:B------:R-:W-:Y:S01]  /*6b30*/  MUFU.TANH R40, R38 ;  /* 0x0000002600287308 */ /* 0x000fe20000002400 */
[----:B------:R-:W-:-:S07]  /*6b40*/  FMNMX.FTZ R2, R64, R2, !PT ;  /* 0x0000000240027209 */ /* 0x000fce0007810000 */
[----:B------:R2:W-:Y:S01]  /*6b50*/  MUFU.TANH R41, R39 ;  /* 0x0000002700297308 */ /* 0x0005e20000002400 */
[----:B------:R-:W-:Y:S01]  /*6b60*/  FMUL.FTZ R24, R24, UR8 ;  /* 0x0000000818187c20 */ /* 0x000fe20008410000 */
[----:B------:R-:W-:-:S06]  /*6b70*/  FMNMX.FTZ R2, R205, R2, !PT ;  /* 0x00000002cd027209 */ /* 0x000fcc0007810000 */
[----:B------:R-:W3:Y:S01]  /*6b80*/  MUFU.TANH R49, R49 ;  /* 0x0000003100317308 */ /* 0x000ee20000002400 */
[----:B--2---:R-:W-:Y:S07]  /*6b90*/  HMMA.16816.F32.BF16 R36, R4, R12, R52 ;  /* 0x0000000c0424723c */ /* 0x004fee0000041834 */
[----:B------:R-:W2:Y:S01]  /*6ba0*/  MUFU.TANH R28, R28 ;  /* 0x0000001c001c7308 */ /* 0x000ea20000002400 */
[----:B------:R-:W-:Y:S01]  /*6bb0*/  VIADD R8, R0, 0x30 ;  /* 0x0000003000087836 */ /* 0x000fe20000000000 */
[----:B------:R-:W-:Y:S01]  /*6bc0*/  FMNMX.FTZ R2, R216, R2, !PT ;  /* 0x00000002d8027209 */ /* 0x000fe20007810000 */
[----:B------:R-:W-:-:S05]  /*6bd0*/  FMUL.FTZ R25, R25, UR8 ;  /* 0x0000000819197c20 */ /* 0x000fca0008410000 */
[----:B------:R-:W4:Y:S01]  /*6be0*/  MUFU.TANH R51, R51 ;  /* 0x0000003300337308 */ /* 0x000f220000002400 */
[----:B------:R-:W-:Y:S07]  /*6bf0*/  HMMA.16816.F32.BF16 R32, R4, R14, R60 ;  /* 0x0000000e0420723c */ /* 0x000fee000004183c */
[----:B------:R-:W5:Y:S01]  /*6c00*/  MUFU.TANH R29, R29 ;  /* 0x0000001d001d7308 */ /* 0x000f620000002400 */
[----:B-1----:R-:W-:Y:S01]  /*6c10*/  FSEL R209, R22, -INF , !P6 ;  /* 0xff80000016d17808 */ /* 0x002fe20007000000 */
[----:B------:R-:W-:Y:S01]  /*6c20*/  VIADD R5, R0, 0x31 ;  /* 0x0000003100057836 */ /* 0x000fe20000000000 */
[----:B------:R-:W-:-:S02]  /*6c30*/  FMNMX.FTZ R2, R214, R2, !PT ;  /* 0x00000002d6027209 */ /* 0x000fc40007810000 */
[----:B------:R-:W-:-:S03]  /*6c40*/  ISETP.GE.AND P6, PT, R8, R18, PT ;  /* 0x000000120800720c */ /* 0x000fc60003fc6270 */
[----:B------:R-:W1:Y:S01]  /*6c50*/  MUFU.TANH R24, R24 ;  /* 0x0000001800187308 */ /* 0x000e620000002400 */
[----:B------:R-:W-:Y:S01]  /*6c60*/  FSEL R210, R23, -INF , !P0 ;  /* 0xff80000017d27808 */ /* 0x000fe20004000000 */
[----:B------:R-:W-:Y:S01]  /*6c70*/  IMAD.MOV.U32 R59, RZ, RZ, R248 ;  /* 0x000000ffff3b7224 */ /* 0x000fe200078e00f8 */
[----:B------:R-:W-:Y:S02]  /*6c80*/  ISETP.GE.AND P0, PT, R0, R21, PT ;  /* 0x000000150000720c */ /* 0x000fe40003f06270 */
[----:B---3--:R-:W-:Y:S02]  /*6c90*/  FSEL R219, R49, -INF , !P5 ;  /* 0xff80000031db7808 */ /* 0x008fe40006800000 */
[----:B------:R-:W-:Y:S01]  /*6ca0*/  FMNMX.FTZ R2, R212, R2, !PT ;  /* 0x00000002d4027209 */ /* 0x000fe20007810000 */
[----:B------:R-:W3:Y:S01]  /*6cb0*/  MUFU.TANH R25, R25 ;  /* 0x0000001900197308 */ /* 0x000ee20000002400 */
[----:B--2---:R-:W-:Y:S01]  /*6cc0*/  FSEL R239, R28, -INF , !P6 ;  /* 0xff8000001cef7808 */ /* 0x004fe20007000000 */
[----:B------:R-:W-:Y:S01]  /*6cd0*/  FMUL.FTZ R10, R30, UR8 ;  /* 0x000000081e0a7c20 */ /* 0x000fe20008410000 */
[----:B------:R-:W-:Y:S01]  /*6ce0*/  FMUL.FTZ R17, R31, UR8 ;  /* 0x000000081f117c20 */ /* 0x000fe20008410000 */
[----:B------:R-:W-:Y:S01]  /*6cf0*/  ISETP.GE.AND P6, PT, R5, R18, PT ;  /* 0x000000120500720c */ /* 0x000fe20003fc6270 */
[----:B------:R-:W-:-:S02]  /*6d00*/  VIADD R4, R0, 0x38 ;  /* 0x0000003800047836 */ /* 0x000fc40000000000 */
[----:B------:R-:W-:Y:S01]  /*6d10*/  FMUL.FTZ R23, R36, UR8 ;  /* 0x0000000824177c20 */ /* 0x000fe20008410000 */
[----:B------:R-:W-:Y:S02]  /*6d20*/  FMNMX.FTZ R2, R219, R2, !PT ;  /* 0x00000002db027209 */ /* 0x000fe40007810000 */
[----:B------:R-:W-:Y:S02]  /*6d30*/  FSEL R12, R218, -INF , !P0 ;  /* 0xff800000da0c7808 */ /* 0x000fe40004000000 */
[----:B----4-:R-:W-:Y:S02]  /*6d40*/  FSEL R232, R51, -INF , !P4 ;  /* 0xff80000033e87808 */ /* 0x010fe40006000000 */
[----:B------:R-:W-:Y:S01]  /*6d50*/  ISETP.NE.AND P0, PT, R59, 0x2, PT ;  /* 0x000000023b00780c */ /* 0x000fe20003f05270 */
[----:B------:R-:W-:Y:S01]  /*6d60*/  BAR.SYNC.DEFER_BLOCKING 0x0 ;  /* 0x0000000000007b1d */ /* 0x000fe20000010000 */
[C---:B------:R-:W-:Y:S02]  /*6d70*/  ISETP.GE.AND P5, PT, R0.reuse, R19, PT ;  /* 0x000000130000720c */ /* 0x040fe40003fa6270 */
[C---:B------:R-:W-:Y:S01]  /*6d80*/  ISETP.GE.AND P4, PT, R0.reuse, R20, PT ;  /* 0x000000140000720c */ /* 0x040fe20003f86270 */
[----:B------:R-:W-:Y:S01]  /*6d90*/  VIADD R0, R0, 0x39 ;  /* 0x0000003900007836 */ /* 0x000fe20000000000 */
[----:B-----5:R-:W-:Y:S01]  /*6da0*/  FSEL R238, R29, -INF , !P6 ;  /* 0xff8000001dee7808 */ /* 0x020fe20007000000 */
[----:B------:R-:W2:Y:S01]  /*6db0*/  MUFU.TANH R10, R10 ;  /* 0x0000000a000a7308 */ /* 0x000ea20000002400 */
[----:B------:R-:W-:-:S02]  /*6dc0*/  ISETP.GE.AND P6, PT, R4, R18, PT ;  /* 0x000000120400720c */ /* 0x000fc40003fc6270 */
[----:B------:R-:W-:Y:S02]  /*6dd0*/  FMNMX.FTZ R2, R239, R2, !PT ;  /* 0x00000002ef027209 */ /* 0x000fe40007810000 */
[----:B-1----:R-:W-:-:S03]  /*6de0*/  FSEL R237, R24, -INF , !P6 ;  /* 0xff80000018ed7808 */ /* 0x002fc60007000000 */
[----:B------:R-:W1:Y:S01]  /*6df0*/  MUFU.TANH R17, R17 ;  /* 0x0000001100117308 */ /* 0x000e620000002400 */
[----:B------:R-:W-:Y:S02]  /*6e00*/  ISETP.GE.AND P6, PT, R0, R18, PT ;  /* 0x000000120000720c */ /* 0x000fe40003fc6270 */
[----:B------:R-:W-:-:S05]  /*6e10*/  FMNMX.FTZ R2, R238, R2, !PT ;  /* 0x00000002ee027209 */ /* 0x000fca0007810000 */
[----:B------:R-:W4:Y:S01]  /*6e20*/  MUFU.TANH R23, R23 ;  /* 0x0000001700177308 */ /* 0x000f220000002400 */
[----:B---3--:R-:W-:Y:S02]  /*6e30*/  FSEL R243, R25, -INF , !P6 ;  /* 0xff80000019f37808 */ /* 0x008fe40007000000 */
[----:B------:R-:W-:Y:S02]  /*6e40*/  FMNMX.FTZ R2, R237, R2, !PT ;  /* 0x00000002ed027209 */ /* 0x000fe40007810000 */
[----:B------:R-:W-:Y:S02]  /*6e50*/  ISETP.GE.AND P6, PT, R8, R21, PT ;  /* 0x000000150800720c */ /* 0x000fe40003fc6270 */
[----:B------:R-:W-:Y:S01]  /*6e60*/  FMNMX.FTZ R9, R243, R2, !PT ;  /* 0x00000002f3097209 */ /* 0x000fe20007810000 */
[----:B--2---:R-:W-:Y:S10]  /*6e70*/  @!P0 BRA `(.L_x_445) ;  /* 0x0000000000748947 */ /* 0x004ff40003800000 */
[----:B------:R-:W2:Y:S04]  /*6e80*/  LDL R185, [R1+0x18] ;  /* 0x0000180001b97983 */ /* 0x000ea80000100800 */
[----:B------:R-:W3:Y:S04]  /*6e90*/  LDL R189, [R1+0x1c] ;  /* 0x00001c0001bd7983 */ /* 0x000ee80000100800 */
[----:B------:R-:W5:Y:S04]  /*6ea0*/  LDL.64 R186, [R1+0x60] ;  /* 0x0000600001ba7983 */ /* 0x000f680000100a00 */
[----:B------:R-:W4:Y:S04]  /*6eb0*/  LDL.64 R190, [R1+0x50] ;  /* 0x0000500001be7983 */ /* 0x000f280000100a00 */
[----:B------:R-:W4:Y:S04]  /*6ec0*/  LDL R231, [R1+0x4c] ;  /* 0x00004c0001e77983 */ /* 0x000f280000100800 */
[----:B------:R-:W4:Y:S01]  /*6ed0*/  LDL R248, [R1+0x5c] ;  /* 0x00005c0001f87983 */ /* 0x000f220000100800 */
[----:B------:R-:W-:Y:S01]  /*6ee0*/  VIADD R6, R59, 0xfffffffd ;  /* 0xfffffffd3b067836 */ /* 0x000fe20000000000 */
[----:B------:R-:W-:-:S04]  /*6ef0*/  ULDC.64 UR4, c[0x0][0x218] ;  /* 0x0000860000047ab9 */ /* 0x000fc80000000a00 */
[----:B------:R-:W-:-:S05]  /*6f00*/  SHF.R.S32.HI R2, RZ, 0x1f, R6 ;  /* 0x0000001fff027819 */ /* 0x000fca0000011406 */
[-C--:B--2---:R-:W-:Y:S02]  /*6f10*/  IMAD R7, R2, R185.reuse, RZ ;  /* 0x000000b902077224 */ /* 0x084fe400078e02ff */
[----:B------:R-:W-:-:S04]  /*6f20*/  IMAD.WIDE.U32 R2, R6, R185, RZ ;  /* 0x000000b906027225 */ /* 0x000fc800078e00ff */
[----:B---3--:R-:W-:Y:S01]  /*6f30*/  IMAD R7, R6, R189, R7 ;  /* 0x000000bd06077224 */ /* 0x008fe200078e0207 */
[----:B-----5:R-:W-:-:S03]  /*6f40*/  LEA R6, P0, R2, R186, 0x6 ;  /* 0x000000ba02067211 */ /* 0x020fc600078030ff */
[----:B------:R-:W-:-:S05]  /*6f50*/  IMAD.IADD R3, R3, 0x1, R7 ;  /* 0x0000000103037824 */ /* 0x000fca00078e0207 */
[----:B----4-:R-:W-:Y:S02]  /*6f60*/  LEA.HI.X R3, R2, R191, R3, 0x6, P0 ;  /* 0x000000bf02037211 */ /* 0x010fe400000f3403 */
        /* <DEDUP_REMOVED lines=14> */
.L_x_445:
[----:B--2---:R-:W-:Y:S01]  /*7050*/  FMNMX.FTZ R2, R103, R12, !PT ;  /* 0x0000000c67027209 */ /* 0x004fe20007810000 */
[----:B------:R-:W2:Y:S01]  /*7060*/  SHFL.BFLY PT, R11, R9, 0x2, 0x1f ;  /* 0x0c401f00090b7f89 */ /* 0x000ea200000e0000 */
[----:B------:R-:W-:Y:S01]  /*7070*/  FSEL R244, R10, -INF , !P6 ;  /* 0xff8000000af47808 */ /* 0x000fe20007000000 */
[----:B------:R-:W-:Y:S01]  /*7080*/  FMUL.FTZ R3, R37, UR8 ;  /* 0x0000000825037c20 */ /* 0x000fe20008410000 */
[----:B------:R-:W-:Y:S01]  /*7090*/  FMNMX.FTZ R2, R107, R2, !PT ;  /* 0x000000026b027209 */ /* 0x000fe20007810000 */
[----:B------:R-:W-:Y:S01]  /*70a0*/  FMUL.FTZ R7, R38, UR8 ;  /* 0x0000000826077c20 */ /* 0x000fe20008410000 */
[----:B------:R-:W-:Y:S01]  /*70b0*/  FSEL R10, R196, -INF , !P5 ;  /* 0xff800000c40a7808 */ /* 0x000fe20006800000 */
[----:B------:R3:W-:Y:S01]  /*70c0*/  MUFU.TANH R28, R3 ;  /* 0x00000003001c7308 */ /* 0x0007e20000002400 */
[----:B------:R-:W-:Y:S01]  /*70d0*/  FMNMX.FTZ R2, R106, R2, !PT ;  /* 0x000000026a027209 */ /* 0x000fe20007810000 */
[----:B------:R-:W-:Y:S01]  /*70e0*/  FMUL.FTZ R14, R32, UR8 ;  /* 0x00000008200e7c20 */ /* 0x000fe20008410000 */
[C---:B------:R-:W-:Y:S01]  /*70f0*/  ISETP.GE.AND P0, PT, R8.reuse, R19, PT ;  /* 0x000000130800720c */ /* 0x040fe20003f06270 */
[----:B------:R-:W-:Y:S01]  /*7100*/  FMUL.FTZ R15, R33, UR8 ;  /* 0x00000008210f7c20 */ /* 0x000fe20008410000 */
[----:B------:R-:W-:Y:S01]  /*7110*/  FMNMX.FTZ R2, R45, R2, !PT ;  /* 0x000000022d027209 */ /* 0x000fe20007810000 */
[----:B------:R-:W-:Y:S01]  /*7120*/  FMUL.FTZ R13, R39, UR8 ;  /* 0x00000008270d7c20 */ /* 0x000fe20008410000 */
[----:B------:R-:W-:Y:S01]  /*7130*/  ISETP.GE.AND P6, PT, R8, R20, PT ;  /* 0x000000140800720c */ /* 0x000fe20003fc6270 */
[----:B------:R-:W-:Y:S01]  /*7140*/  FMUL.FTZ R8, R27, UR8 ;  /* 0x000000081b087c20 */ /* 0x000fe20008410000 */
[----:B------:R-:W-:Y:S01]  /*7150*/  FMNMX.FTZ R2, R211, R2, !PT ;  /* 0x00000002d3027209 */ /* 0x000fe20007810000 */
[----:B------:R5:W2:Y:S01]  /*7160*/  MUFU.TANH R25, R7 ;  /* 0x0000000700197308 */ /* 0x000aa20000002400 */
[----:B------:R-:W-:Y:S01]  /*7170*/  ISETP.GE.AND P5, PT, R5, R21, PT ;  /* 0x000000150500720c */ /* 0x000fe20003fa6270 */
[----:B------:R-:W-:Y:S01]  /*7180*/  FMUL.FTZ R22, R34, UR8 ;  /* 0x0000000822167c20 */ /* 0x000fe20008410000 */
[----:B------:R-:W-:Y:S01]  /*7190*/  FMNMX.FTZ R6, R208, R2, !PT ;  /* 0x00000002d0067209 */ /* 0x000fe20007810000 */
[----:B------:R-:W-:Y:S01]  /*71a0*/  FMUL.FTZ R35, R35, UR8 ;  /* 0x0000000823237c20 */ /* 0x000fe20008410000 */
[----:B------:R-:W-:-:S02]  /*71b0*/  FMNMX.FTZ R2, R102, R10, !PT ;  /* 0x0000000a66027209 */ /* 0x000fc40007810000 */
[----:B------:R-:W-:Y:S01]  /*71c0*/  FMNMX.FTZ R6, R206, R6, !PT ;  /* 0x00000006ce067209 */ /* 0x000fe20007810000 */
[----:B---3--:R-:W-:Y:S01]  /*71d0*/  FMUL.FTZ R3, R26, UR8 ;  /* 0x000000081a037c20 */ /* 0x008fe20008410000 */
[----:B------:R-:W-:Y:S01]  /*71e0*/  FMNMX.FTZ R2, R110, R2, !PT ;  /* 0x000000026e027209 */ /* 0x000fe20007810000 */
[----:B------:R-:W-:Y:S01]  /*71f0*/  MUFU.TANH R14, R14 ;  /* 0x0000000e000e7308 */ /* 0x000fe20000002400 */
[----:B------:R-:W-:Y:S02]  /*7200*/  FMNMX.FTZ R6, R207, R6, !PT ;  /* 0x00000006cf067209 */ /* 0x000fe40007810000 */
[----:B------:R-:W-:Y:S02]  /*7210*/  FMNMX.FTZ R2, R108, R2, !PT ;  /* 0x000000026c027209 */ /* 0x000fe40007810000 */
[----:B-1----:R-:W-:Y:S02]  /*7220*/  FSEL R242, R17, -INF , !P5 ;  /* 0xff80000011f27808 */ /* 0x002fe40006800000 */
[----:B-----5:R-:W-:Y:S01]  /*7230*/  FSEL R7, R197, -INF , !P4 ;  /* 0xff800000c5077808 */ /* 0x020fe20006000000 */
[----:B------:R1:W3:Y:S01]  /*7240*/  MUFU.TANH R24, R3 ;  /* 0x0000000300187308 */ /* 0x0002e20000002400 */
[----:B------:R-:W-:-:S02]  /*7250*/  ISETP.GE.AND P5, PT, R4, R21, PT ;  /* 0x000000150400720c */ /* 0x000fc40003fa6270 */
[----:B------:R-:W-:Y:S02]  /*7260*/  ISETP.GE.AND P4, PT, R0, R21, PT ;  /* 0x000000150000720c */ /* 0x000fe40003f86270 */
[----:B----4-:R-:W-:Y:S02]  /*7270*/  FSEL R217, R23, -INF , !P0 ;  /* 0xff80000017d97808 */ /* 0x010fe40004000000 */
[----:B------:R-:W-:Y:S01]  /*7280*/  FSEL R23, R176, -INF , !P3 ;  /* 0xff800000b0177808 */ /* 0x000fe20005800000 */
[----:B------:R-:W4:Y:S01]  /*7290*/  MUFU.TANH R15, R15 ;  /* 0x0000000f000f7308 */ /* 0x000f220000002400 */
[----:B------:R-:W-:Y:S02]  /*72a0*/  FSEL R183, R40, -INF , !P2 ;  /* 0xff80000028b77808 */ /* 0x000fe40005000000 */
[----:B------:R-:W-:Y:S02]  /*72b0*/  ISETP.GE.AND P0, PT, R0, R19, PT ;  /* 0x000000130000720c */ /* 0x000fe40003f06270 */
[----:B------:R-:W-:-:S02]  /*72c0*/  FSEL R200, R41, -INF , !P1 ;  /* 0xff80000029c87808 */ /* 0x000fc40004800000 */
[----:B--2---:R-:W-:Y:S01]  /*72d0*/  FSEL R246, R25, -INF , !P6 ;  /* 0xff80000019f67808 */ /* 0x004fe20007000000 */
[----:B------:R-:W2:Y:S01]  /*72e0*/  MUFU.TANH R17, R13 ;  /* 0x0000000d00117308 */ /* 0x000ea20000002400 */
[----:B-1----:R-:W-:Y:S02]  /*72f0*/  FMNMX.FTZ R3, R9, R11, !PT ;  /* 0x0000000b09037209 */ /* 0x002fe40007810000 */
[----:B---3--:R-:W-:Y:S02]  /*7300*/  FSEL R241, R24, -INF , !P5 ;  /* 0xff80000018f17808 */ /* 0x008fe40006800000 */
[----:B------:R-:W-:Y:S01]  /*7310*/  ISETP.GE.AND P5, PT, R5, R19, PT ;  /* 0x000000130500720c */ /* 0x000fe20003fa6270 */
[----:B------:R-:W1:Y:S01]  /*7320*/  SHFL.BFLY PT, R11, R3, 0x1, 0x1f ;  /* 0x0c201f00030b7f89 */ /* 0x000e6200000e0000 */
[----:B------:R-:W-:Y:S01]  /*7330*/  ISETP.GE.AND P1, PT, R4, R20, PT ;  /* 0x000000140400720c */ /* 0x000fe20003f26270 */
[----:B------:R3:W5:Y:S01]  /*7340*/  MUFU.TANH R9, R8 ;  /* 0x0000000800097308 */ /* 0x0007620000002400 */
[----:B------:R-:W-:Y:S01]  /*7350*/  FSEL R218, R28, -INF , !P5 ;  /* 0xff8000001cda7808 */ /* 0x000fe20006800000 */
[----:B------:R-:W-:Y:S01]  /*7360*/  LDSM.16.MT88.4 R24, [R226+0x9000] ;  /* 0x00900000e218783b */ /* 0x000fe20000004200 */
[----:B----4-:R-:W-:-:S02]  /*7370*/  FSEL R222, R15, -INF , !P0 ;  /* 0xff8000000fde7808 */ /* 0x010fc40004000000 */
[----:B------:R-:W-:Y:S01]  /*7380*/  ISETP.GE.AND P0, PT, R5, R20, PT ;  /* 0x000000140500720c */ /* 0x000fe20003f06270 */
[----:B------:R-:W-:Y:S01]  /*7390*/  LDSM.16.MT88.4 R28, [R224+0xa000] ;  /* 0x00a00000e01c783b */ /* 0x000fe20000004200 */
[----:B------:R-:W-:Y:S01]  /*73a0*/  MOV R48, R252 ;  /* 0x000000fc00307202 */ /* 0x000fe20000000f00 */
[----:B------:R-:W4:Y:S01]  /*73b0*/  MUFU.TANH R22, R22 ;  /* 0x0000001600167308 */ /* 0x000f220000002400 */
[----:B--2---:R-:W-:Y:S02]  /*73c0*/  FSEL R245, R17, -INF , !P0 ;  /* 0xff80000011f57808 */ /* 0x004fe40004000000 */
[----:B------:R-:W-:Y:S02]  /*73d0*/  ISETP.GE.AND P0, PT, R0, R20, PT ;  /* 0x000000140000720c */ /* 0x000fe40003f06270 */
[----:B------:R-:W-:-:S03]  /*73e0*/  MOV R60, R48 ;  /* 0x00000030003c7202 */ /* 0x000fc60000000f00 */
[----:B------:R-:W2:Y:S01]  /*73f0*/  MUFU.TANH R35, R35 ;  /* 0x0000002300237308 */ /* 0x000ea20000002400 */
[----:B---3--:R-:W-:Y:S02]  /*7400*/  FMNMX.FTZ R8, R236, R6, !PT ;  /* 0x00000006ec087209 */ /* 0x008fe40007810000 */
        /* <DEDUP_REMOVED lines=16> */
[----:B-----5:R-:W-:-:S02]  /*7510*/  FSEL R240, R9, -INF , !P4 ;  /* 0xff80000009f07808 */ /* 0x020fc40006000000 */
[----:B------:R-:W-:Y:S02]  /*7520*/  FMNMX.FTZ R8, R241, R8, !PT ;  /* 0x00000008f1087209 */ /* 0x000fe40007810000 */
[----:B------:R-:W-:Y:S02]  /*7530*/  FMNMX.FTZ R6, R213, R6, !PT ;  /* 0x00000006d5067209 */ /* 0x000fe40007810000 */
[----:B------:R-:W-:Y:S02]  /*7540*/  FMNMX.FTZ R9, R202, R2, !PT ;  /* 0x00000002ca097209 */ /* 0x000fe40007810000 */
[----:B------:R-:W-:Y:S02]  /*7550*/  FMNMX.FTZ R2, R240, R8, !PT ;  /* 0x00000008f0027209 */ /* 0x000fe40007810000 */
[----:B------:R-:W-:Y:S02]  /*7560*/  FMNMX.FTZ R8, R210, R6, !PT ;  /* 0x00000006d2087209 */ /* 0x000fe40007810000 */
[----:B------:R-:W-:-:S02]  /*7570*/  FMNMX.FTZ R6, R201, R9, !PT ;  /* 0x00000009c9067209 */ /* 0x000fc40007810000 */
[----:B------:R-:W-:Y:S01]  /*7580*/  FMNMX.FTZ R8, R209, R8, !PT ;  /* 0x00000008d1087209 */ /* 0x000fe20007810000 */
[----:B------:R-:W3:Y:S01]  /*7590*/  SHFL.BFLY PT, R9, R2, 0x2, 0x1f ;  /* 0x0c401f0002097f89 */ /* 0x000ee200000e0000 */
[----:B------:R-:W-:Y:S02]  /*75a0*/  FMNMX.FTZ R6, R204, R6, !PT ;  /* 0x00000006cc067209 */ /* 0x000fe40007810000 */
[----:B------:R-:W-:Y:S02]  /*75b0*/  ISETP.GE.AND P4, PT, R4, R19, PT ;  /* 0x000000130400720c */ /* 0x000fe40003f86270 */
        /* <DEDUP_REMOVED lines=8> */
[----:B------:R-:W-:-:S02]  /*7640*/  FMNMX.FTZ R5, R200, R8, !PT ;  /* 0x00000008c8057209 */ /* 0x000fc40007810000 */
[----:B-1----:R-:W-:Y:S01]  /*7650*/  FMNMX.FTZ R55, R3, R11, !PT ;  /* 0x0000000b03377209 */ /* 0x002fe20007810000 */
[----:B------:R-:W-:Y:S01]  /*7660*/  SHFL.BFLY PT, R4, R6, 0x2, 0x1f ;  /* 0x0c401f0006047f89 */ /* 0x000fe200000e0000 */
[----:B------:R-:W-:Y:S02]  /*7670*/  FMNMX.FTZ R3, R246, R5, !PT ;  /* 0x00000005f6037209 */ /* 0x000fe40007810000 */
[----:B----4-:R-:W-:Y:S01]  /*7680*/  FSEL R248, R22, -INF , !P1 ;  /* 0xff80000016f87808 */ /* 0x010fe20004800000 */
[----:B------:R-:W-:Y:S01]  /*7690*/  FMUL.FTZ R8, R55, UR9 ;  /* 0x0000000937087c20 */ /* 0x000fe20008410000 */
[----:B------:R-:W-:Y:S01]  /*76a0*/  FMNMX.FTZ R0, R245, R3, !PT ;  /* 0x00000003f5007209 */ /* 0x000fe20007810000 */
[----:B------:R-:W-:Y:S01]  /*76b0*/  STL [R1+0x4], R55 ;  /* 0x0000043701007387 */ /* 0x000fe20000100800 */
[----:B---3--:R-:W-:Y:S02]  /*76c0*/  FMNMX.FTZ R2, R2, R9, !PT ;  /* 0x0000000902027209 */ /* 0x008fe40007810000 */
[----:B--2---:R-:W-:-:S02]  /*76d0*/  FSEL R247, R35, -INF , !P0 ;  /* 0xff80000023f77808 */ /* 0x004fc40004000000 */
[----:B------:R-:W-:Y:S01]  /*76e0*/  FMNMX.FTZ R0, R248, R0, !PT ;  /* 0x00000000f8007209 */ /* 0x000fe20007810000 */
[----:B------:R-:W1:Y:S01]  /*76f0*/  SHFL.BFLY PT, R5, R2, 0x1, 0x1f ;  /* 0x0c201f0002057f89 */ /* 0x000e6200000e0000 */
[----:B------:R-:W-:Y:S02]  /*7700*/  FSETP.NEU.FTZ.AND P3, PT, R55, -INF , PT ;  /* 0xff8000003700780b */ /* 0x000fe40003f7d000 */
[----:B------:R-:W-:Y:S01]  /*7710*/  FMNMX.FTZ R0, R247, R0, !PT ;  /* 0x00000000f7007209 */ /* 0x000fe20007810000 */
[----:B------:R-:W-:Y:S01]  /*7720*/  LDSM.16.MT88.4 R32, [R226+0xa000] ;  /* 0x00a00000e220783b */ /* 0x000fe20000004200 */
[----:B------:R-:W-:Y:S02]  /*7730*/  FSEL R8, R8, RZ, P3 ;  /* 0x000000ff08087208 */ /* 0x000fe40001800000 */
[----:B------:R-:W-:Y:S01]  /*7740*/  MOV R37, R60 ;  /* 0x0000003c00257202 */ /* 0x000fe20000000f00 */
[----:B------:R-:W2:Y:S02]  /*7750*/  SHFL.BFLY PT, R11, R0, 0x2, 0x1f ;  /* 0x0c401f00000b7f89 */ /* 0x000ea400000e0000 */
[----:B------:R-:W-:-:S04]  /*7760*/  FFMA.FTZ R3, R16, UR9, -R8 ;  /* 0x0000000910037c23 */ /* 0x000fc80008010808 */
[----:B------:R3:W-:Y:S01]  /*7770*/  MUFU.EX2 R22, R3 ;  /* 0x0000000300167308 */ /* 0x0007e20000000800 */
[----:B-1----:R-:W-:Y:S01]  /*7780*/  FMNMX.FTZ R54, R2, R5, !PT ;  /* 0x0000000502367209 */ /* 0x002fe20007810000 */
[----:B------:R-:W-:-:S03]  /*7790*/  FFMA.FTZ R2, R100, UR9, -R8 ;  /* 0x0000000964027c23 */ /* 0x000fc60008010808 */
[C---:B------:R-:W-:Y:S01]  /*77a0*/  FSETP.NEU.FTZ.AND P2, PT, R54.reuse, -INF , PT ;  /* 0xff8000003600780b */ /* 0x040fe20003f5d000 */
[----:B------:R-:W-:Y:S02]  /*77b0*/  FMUL.FTZ R9, R54, UR9 ;  /* 0x0000000936097c20 */ /* 0x000fe40008410000 */
[----:B------:R1:W-:Y:S01]  /*77c0*/  MUFU.EX2 R67, R2 ;  /* 0x0000000200437308 */ /* 0x0003e20000000800 */
[----:B---3--:R-:W-:Y:S01]  /*77d0*/  FMNMX.FTZ R3, R6, R4, !PT ;  /* 0x0000000406037209 */ /* 0x008fe20007810000 */
[----:B------:R-:W-:Y:S01]  /*77e0*/  FFMA.FTZ R4, R105, UR9, -R8 ;  /* 0x0000000969047c23 */ /* 0x000fe20008010808 */
[----:B--2---:R-:W-:Y:S01]  /*77f0*/  FMNMX.FTZ R0, R0, R11, !PT ;  /* 0x0000000b00007209 */ /* 0x004fe20007810000 */
[----:B------:R-:W-:Y:S01]  /*7800*/  STL [R1], R54 ;  /* 0x0000003601007387 */ /* 0x000fe20000100800 */
[----:B------:R-:W-:-:S03]  /*7810*/  FSEL R9, R9, RZ, P2 ;  /* 0x000000ff09097208 */ /* 0x000fc60001000000 */
[----:B------:R-:W2:Y:S01]  /*7820*/  SHFL.BFLY PT, R6, R3, 0x1, 0x1f ;  /* 0x0c201f0003067f89 */ /* 0x000ea200000e0000 */
[----:B------:R3:W-:Y:S01]  /*7830*/  MUFU.EX2 R63, R4 ;  /* 0x00000004003f7308 */ /* 0x0007e20000000800 */
[----:B-1----:R-:W-:-:S07]  /*7840*/  FFMA.FTZ R2, R44, UR9, -R8 ;  /* 0x000000092c027c23 */ /* 0x002fce0008010808 */
[----:B------:R1:W-:Y:S01]  /*7850*/  MUFU.EX2 R61, R2 ;  /* 0x00000002003d7308 */ /* 0x0003e20000000800 */
[----:B---3--:R-:W3:Y:S01]  /*7860*/  SHFL.BFLY PT, R4, R0, 0x1, 0x1f ;  /* 0x0c201f0000047f89 */ /* 0x008ee200000e0000 */
[----:B--2---:R-:W-:Y:S01]  /*7870*/  FMNMX.FTZ R252, R3, R6, !PT ;  /* 0x0000000603fc7209 */ /* 0x004fe20007810000 */
[----:B------:R-:W-:-:S03]  /*7880*/  FFMA.FTZ R3, R106, UR9, -R9 ;  /* 0x000000096a037c23 */ /* 0x000fc60008010809 */
[----:B------:R-:W-:Y:S02]  /*7890*/  FSETP.NEU.FTZ.AND P1, PT, R252, -INF , PT ;  /* 0xff800000fc00780b */ /* 0x000fe40003f3d000 */
[----:B------:R2:W-:Y:S01]  /*78a0*/  MUFU.EX2 R66, R3 ;  /* 0x0000000300427308 */ /* 0x0005e20000000800 */
[--C-:B-1----:R-:W-:Y:S02]  /*78b0*/  FFMA.FTZ R2, R12, UR9, -R9.reuse ;  /* 0x000000090c027c23 */ /* 0x102fe40008010809 */
[----:B------:R-:W1:Y:S05]  /*78c0*/  LDSM.16.MT88.4 R12, [R224+0x9000] ;  /* 0x00900000e00c783b */ /* 0x000e6a0000004200 */
[----:B------:R4:W-:Y:S01]  /*78d0*/  MUFU.EX2 R62, R2 ;  /* 0x00000002003e7308 */ /* 0x0009e20000000800 */
[----:B---3--:R-:W-:Y:S01]  /*78e0*/  FMNMX.FTZ R231, R0, R4, !PT ;  /* 0x0000000400e77209 */ /* 0x008fe20007810000 */
[----:B--2---:R-:W-:-:S03]  /*78f0*/  FFMA.FTZ R3, R45, UR9, -R9 ;  /* 0x000000092d037c23 */ /* 0x004fc60008010809 */
[----:B------:R-:W-:-:S03]  /*7900*/  FSETP.NEU.FTZ.AND P0, PT, R231, -INF , PT ;  /* 0xff800000e700780b */ /* 0x000fc60003f1d000 */
[----:B------:R2:W-:Y:S01]  /*7910*/  MUFU.EX2 R49, R3 ;  /* 0x0000000300317308 */ /* 0x0005e20000000800 */
[----:B----4-:R-:W-:-:S07]  /*7920*/  FFMA.FTZ R2, R107, UR9, -R9 ;  /* 0x000000096b027c23 */ /* 0x010fce0008010809 */
[----:B------:R3:W-:Y:S01]  /*7930*/  MUFU.EX2 R58, R2 ;  /* 0x00000002003a7308 */ /* 0x0007e20000000800 */
[----:B--2---:R-:W-:-:S05]  /*7940*/  FMUL.FTZ R3, R231, UR9 ;  /* 0x00000009e7037c20 */ /* 0x004fca0008410000 */
[----:B------:R-:W-:Y:S01]  /*7950*/  FSEL R3, R3, RZ, P0 ;  /* 0x000000ff03037208 */ /* 0x000fe20000000000 */
[----:B---3--:R-:W-:-:S04]  /*7960*/  FMUL.FTZ R2, R252, UR9 ;  /* 0x00000009fc027c20 */ /* 0x008fc80008410000 */
[--C-:B------:R-:W-:Y:S01]  /*7970*/  FFMA.FTZ R7, R7, UR9, -R3.reuse ;  /* 0x0000000907077c23 */ /* 0x100fe20008010803 */
[----:B------:R-:W-:Y:S01]  /*7980*/  FFMA.FTZ R5, R47, UR9, -R3 ;  /* 0x000000092f057c23 */ /* 0x000fe20008010803 */
[----:B------:R-:W-:Y:S02]  /*7990*/  FSEL R2, R2, RZ, P1 ;  /* 0x000000ff02027208 */ /* 0x000fe40000800000 */
[----:B------:R-:W-:Y:S03]  /*79a0*/  MUFU.EX2 R223, R7 ;  /* 0x0000000700df7308 */ /* 0x000fe60000000800 */
[--C-:B------:R-:W-:Y:S01]  /*79b0*/  FFMA.FTZ R0, R110, UR9, -R2.reuse ;  /* 0x000000096e007c23 */ /* 0x100fe20008010802 */
[----:B------:R-:W-:-:S04]  /*79c0*/  FFMA.FTZ R10, R10, UR9, -R2 ;  /* 0x000000090a0a7c23 */ /* 0x000fc80008010802 */
[----:B------:R2:W-:Y:S08]  /*79d0*/  MUFU.EX2 R53, R0 ;  /* 0x0000000000357308 */ /* 0x0005f00000000800 */
[----:B------:R-:W-:Y:S08]  /*79e0*/  MUFU.EX2 R233, R10 ;  /* 0x0000000a00e97308 */ /* 0x000ff00000000800 */
[----:B------:R3:W-:Y:S01]  /*79f0*/  MUFU.EX2 R38, R5 ;  /* 0x0000000500267308 */ /* 0x0007e20000000800 */
[----:B--2---:R-:W-:-:S07]  /*7a00*/  FFMA.FTZ R0, R108, UR9, -R2 ;  /* 0x000000096c007c23 */ /* 0x004fce0008010802 */
[----:B------:R2:W-:Y:S01]  /*7a10*/  MUFU.EX2 R56, R0 ;  /* 0x0000000000387308 */ /* 0x0005e20000000800 */
[----:B---3--:R-:W-:Y:S01]  /*7a20*/  FSEL R5, R55, RZ, P3 ;  /* 0x000000ff37057208 */ /* 0x008fe20001800000 */
[----:B--2---:R-:W-:Y:S02]  /*7a30*/  FFMA.FTZ R0, R46, UR9, -R2 ;  /* 0x000000092e007c23 */ /* 0x004fe40008010802 */
[----:B------:R-:W2:Y:S04]  /*7a40*/  LDSM.16.MT88.4 R44, [R224+0xb000] ;  /* 0x00b00000e02c783b */ /* 0x000ea80000004200 */
[----:B------:R3:W4:Y:S02]  /*7a50*/  MUFU.EX2 R36, R0 ;  /* 0x0000000000247308 */ /* 0x0007240000000800 */
[----:B---3--:R-:W-:Y:S01]  /*7a60*/  FFMA.FTZ R0, R111, UR9, -R3 ;  /* 0x000000096f007c23 */ /* 0x008fe20008010803 */
[----:B----4-:R-:W-:-:S05]  /*7a70*/  F2FP.BF16.F32.PACK_AB R6, R36, R56 ;  /* 0x000000382406723e */ /* 0x010fca00000010ff */
[----:B------:R3:W-:Y:S02]  /*7a80*/  MUFU.EX2 R52, R0 ;  /* 0x0000000000347308 */ /* 0x0007e40000000800 */
[----:B---3--:R-:W-:-:S06]  /*7a90*/  FFMA.FTZ R0, R109, UR9, -R3 ;  /* 0x000000096d007c23 */ /* 0x008fcc0008010803 */
[----:B------:R3:W4:Y:S02]  /*7aa0*/  MUFU.EX2 R57, R0 ;  /* 0x0000000000397308 */ /* 0x0007240000000800 */
[----:B---3--:R-:W-:Y:S02]  /*7ab0*/  FSEL R0, R252, RZ, P1 ;  /* 0x000000fffc007208 */ /* 0x008fe40000800000 */
[----:B----4-:R-:W-:-:S03]  /*7ac0*/  F2FP.BF16.F32.PACK_AB R7, R38, R57 ;  /* 0x000000392607723e */ /* 0x010fc600000010ff */
[----:B------:R-:W-:Y:S01]  /*7ad0*/  FADD.FTZ R4, R102, -R0 ;  /* 0x8000000066047221 */ /* 0x000fe20000010000 */
[----:B------:R-:W-:-:S03]  /*7ae0*/  FSEL R0, R231, RZ, P0 ;  /* 0x000000ffe7007208 */ /* 0x000fc60000000000 */
[----:B------:R-:W-:Y:S02]  /*7af0*/  FMUL.FTZ R4, R4, UR9 ;  /* 0x0000000904047c20 */ /* 0x000fe40008410000 */
[----:B------:R-:W-:Y:S02]  /*7b00*/  FADD.FTZ R0, R101, -R0 ;  /* 0x8000000065007221 */ /* 0x000fe40000010000 */
[----:B------:R3:W4:Y:S02]  /*7b10*/  MUFU.EX2 R17, R4 ;  /* 0x0000000400117308 */ /* 0x0007240000000800 */
[----:B------:R-:W-:Y:S01]  /*7b20*/  FMUL.FTZ R16, R0, UR9 ;  /* 0x0000000900107c20 */ /* 0x000fe20008410000 */
[----:B------:R-:W-:-:S05]  /*7b30*/  FSEL R0, R54, RZ, P2 ;  /* 0x000000ff36007208 */ /* 0x000fca0001000000 */
[----:B------:R-:W5:Y:S01]  /*7b40*/  MUFU.EX2 R16, R16 ;  /* 0x0000001000107308 */ /* 0x000f620000000800 */
[----:B------:R-:W-:-:S04]  /*7b50*/  FADD.FTZ R0, R103, -R0 ;  /* 0x8000000067007221 */ /* 0x000fc80000010000 */
[----:B------:R-:W-:Y:S01]  /*7b60*/  FMUL.FTZ R0, R0, UR9 ;  /* 0x0000000900007c20 */ /* 0x000fe20008410000 */
[----:B---3--:R-:W-:Y:S01]  /*7b70*/  FADD.FTZ R4, R104, -R5 ;  /* 0x8000000568047221 */ /* 0x008fe20000010000 */
[----:B------:R-:W-:Y:S01]  /*7b80*/  F2FP.BF16.F32.PACK_AB R5, R52, R223 ;  /* 0x000000df3405723e */ /* 0x000fe200000010ff */
[-C--:B----4-:R-:W-:Y:S01]  /*7b90*/  FMUL.FTZ R136, R136, R17.reuse ;  /* 0x0000001188887220 */ /* 0x090fe20000410000 */
[-C--:B------:R-:W-:Y:S01]  /*7ba0*/  FMUL.FTZ R137, R137, R17.reuse ;  /* 0x0000001189897220 */ /* 0x080fe20000410000 */
[----:B------:R-:W-:Y:S01]  /*7bb0*/  FMUL.FTZ R4, R4, UR9 ;  /* 0x0000000904047c20 */ /* 0x000fe20008410000 */
[----:B------:R3:W-:Y:S01]  /*7bc0*/  MUFU.EX2 R10, R0 ;  /* 0x00000000000a7308 */ /* 0x0007e20000000800 */
[-C--:B------:R-:W-:Y:S01]  /*7bd0*/  FMUL.FTZ R112, R112, R17.reuse ;  /* 0x0000001170707220 */ /* 0x080fe20000410000 */
[-C--:B------:R-:W-:Y:S01]  /*7be0*/  FMUL.FTZ R113, R113, R17.reuse ;  /* 0x0000001171717220 */ /* 0x080fe20000410000 */
[-C--:B-----5:R-:W-:Y:S01]  /*7bf0*/  FMUL.FTZ R138, R138, R16.reuse ;  /* 0x000000108a8a7220 */ /* 0x0a0fe20000410000 */
[-C--:B------:R-:W-:Y:S01]  /*7c00*/  FMUL.FTZ R139, R139, R16.reuse ;  /* 0x000000108b8b7220 */ /* 0x080fe20000410000 */
[-C--:B------:R-:W-:Y:S01]  /*7c10*/  FMUL.FTZ R114, R114, R16.reuse ;  /* 0x0000001072727220 */ /* 0x080fe20000410000 */
[-C--:B------:R-:W-:Y:S01]  /*7c20*/  FMUL.FTZ R115, R115, R16.reuse ;  /* 0x0000001073737220 */ /* 0x080fe20000410000 */
[-C--:B------:R-:W-:Y:S01]  /*7c30*/  FMUL.FTZ R160, R160, R17.reuse ;  /* 0x00000011a0a07220 */ /* 0x080fe20000410000 */
[----:B------:R4:W5:Y:S01]  /*7c40*/  MUFU.EX2 R11, R4 ;  /* 0x00000004000b7308 */ /* 0x0009620000000800 */
        /* <DEDUP_REMOVED lines=8> */
[--C-:B---3--:R-:W-:Y:S01]  /*7cd0*/  FFMA.FTZ R0, R182, UR9, -R8.reuse ;  /* 0x00000009b6007c23 */ /* 0x108fe20008010808 */
[-C--:B------:R-:W-:Y:S01]  /*7ce0*/  FMUL.FTZ R77, R77, R17.reuse ;  /* 0x000000114d4d7220 */ /* 0x080fe20000410000 */
[-C--:B------:R-:W-:Y:S01]  /*7cf0*/  FMUL.FTZ R78, R78, R16.reuse ;  /* 0x000000104e4e7220 */ /* 0x080fe20000410000 */
[-C--:B------:R-:W-:Y:S01]  /*7d00*/  FMUL.FTZ R79, R79, R16.reuse ;  /* 0x000000104f4f7220 */ /* 0x080fe20000410000 */
[----:B------:R3:W2:Y:S01]  /*7d10*/  MUFU.EX2 R41, R0 ;  /* 0x0000000000297308 */ /* 0x0006a20000000800 */
[-C--:B------:R-:W-:Y:S01]  /*7d20*/  FMUL.FTZ R92, R92, R17.reuse ;  /* 0x000000115c5c7220 */ /* 0x080fe20000410000 */
[----:B------:R-:W-:Y:S01]  /*7d30*/  FMUL.FTZ R93, R93, R17 ;  /* 0x000000115d5d7220 */ /* 0x000fe20000410000 */
        /* <DEDUP_REMOVED lines=13> */
[----:B------:R-:W-:Y:S01]  /*7e10*/  FMUL.FTZ R129, R129, R17 ;  /* 0x0000001181817220 */ /* 0x000fe20000410000 */
[--C-:B---3--:R-:W-:Y:S01]  /*7e20*/  FFMA.FTZ R0, R180, UR9, -R8.reuse ;  /* 0x00000009b4007c23 */ /* 0x108fe20008010808 */
[----:B------:R-:W-:Y:S01]  /*7e30*/  MOV R137, R49 ;  /* 0x0000003100897202 */ /* 0x000fe20000000f00 */
[C---:B-1----:R-:W-:Y:S01]  /*7e40*/  HMMA.16816.F32.BF16 R196, R4.reuse, R12, R112 ;  /* 0x0000000c04c4723c */ /* 0x042fe20000041870 */
[----:B------:R-:W1:Y:S01]  /*7e50*/  LDSM.16.MT88.4 R48, [R226+0xb000] ;  /* 0x00b00000e230783b */ /* 0x000e620000004200 */
[----:B------:R3:W4:Y:S01]  /*7e60*/  MUFU.EX2 R40, R0 ;  /* 0x0000000000287308 */ /* 0x0007220000000800 */
        /* <DEDUP_REMOVED lines=15> */
[----:B------:R-:W-:Y:S01]  /*7f60*/  FMUL.FTZ R91, R91, R16 ;  /* 0x000000105b5b7220 */ /* 0x000fe20000410000 */
[----:B---3--:R-:W-:Y:S01]  /*7f70*/  FFMA.FTZ R0, R64, UR9, -R8 ;  /* 0x0000000940007c23 */ /* 0x008fe20008010808 */
[----:B------:R-:W-:Y:S01]  /*7f80*/  MOV R163, R67 ;  /* 0x0000004300a37202 */ /* 0x000fe20000000f00 */
[-C--:B-----5:R-:W-:Y:S01]  /*7f90*/  FMUL.FTZ R148, R148, R11.reuse ;  /* 0x0000000b94947220 */ /* 0x0a0fe20000410000 */
[C---:B--2---:R-:W-:Y:S01]  /*7fa0*/  HMMA.16816.F32.BF16 R100, R4.reuse, R46, R76 ;  /* 0x0000002e0464723c */ /* 0x044fe2000004184c */
[----:B------:R2:W-:Y:S01]  /*7fb0*/  MUFU.EX2 R160, R0 ;  /* 0x0000000000a07308 */ /* 0x0005e20000000800 */
[----:B------:R-:W-:Y:S01]  /*7fc0*/  MOV R168, R66 ;  /* 0x0000004200a87202 */ /* 0x000fe20000000f00 */
[----:B------:R-:W-:Y:S01]  /*7fd0*/  FMUL.FTZ R149, R149, R11 ;  /* 0x0000000b95957220 */ /* 0x000fe20000410000 */
[----:B------:R-:W-:Y:S01]  /*7fe0*/  MOV R169, R63 ;  /* 0x0000003f00a97202 */ /* 0x000fe20000000f00 */
        /* <DEDUP_REMOVED lines=9> */
[----:B------:R-:W-:Y:S01]  /*8080*/  FMUL.FTZ R125, R125, R11 ;  /* 0x0000000b7d7d7220 */ /* 0x000fe20000410000 */
[-C--:B------:R-:W-:Y:S01]  /*8090*/  FMUL.FTZ R126, R126, R10.reuse ;  /* 0x0000000a7e7e7220 */ /* 0x080fe20000410000 */
[-C--:B------:R-:W-:Y:S01]  /*80a0*/  FMUL.FTZ R127, R127, R10.reuse ;  /* 0x0000000a7f7f7220 */ /* 0x080fe20000410000 */
[----:B------:R-:W-:Y:S01]  /*80b0*/  MOV R139, R251 ;  /* 0x000000fb008b7202 */ /* 0x000fe20000000f00 */
[--C-:B--2---:R-:W-:Y:S01]  /*80c0*/  FFMA.FTZ R0, R181, UR9, -R2.reuse ;  /* 0x00000009b5007c23 */ /* 0x104fe20008010802 */
[C---:B-1----:R-:W-:Y:S01]  /*80d0*/  HMMA.16816.F32.BF16 R76, R4.reuse, R50, R92 ;  /* 0x00000032044c723c */ /* 0x042fe2000004185c */
[----:B------:R-:W-:Y:S01]  /*80e0*/  MOV R138, R249 ;  /* 0x000000f9008a7202 */ /* 0x000fe20000000f00 */
[-C--:B------:R-:W-:Y:S01]  /*80f0*/  FMUL.FTZ R116, R116, R11.reuse ;  /* 0x0000000b74747220 */ /* 0x080fe20000410000 */
[----:B------:R1:W2:Y:S01]  /*8100*/  MUFU.EX2 R39, R0 ;  /* 0x0000000000277308 */ /* 0x0002a20000000800 */
[----:B------:R-:W-:Y:S01]  /*8110*/  FMUL.FTZ R117, R117, R11 ;  /* 0x0000000b75757220 */ /* 0x000fe20000410000 */
[----:B------:R-:W-:Y:S01]  /*8120*/  FMUL.FTZ R118, R118, R10 ;  /* 0x0000000a76767220 */ /* 0x000fe20000410000 */
[C---:B------:R-:W-:Y:S01]  /*8130*/  HMMA.16816.F32.BF16 R188, R4.reuse, R24, R128 ;  /* 0x0000001804bc723c */ /* 0x040fe20000041880 */
[----:B------:R-:W-:Y:S01]  /*8140*/  MOV R92, R62 ;  /* 0x0000003e005c7202 */ /* 0x000fe20000000f00 */
[-C--:B------:R-:W-:Y:S01]  /*8150*/  FMUL.FTZ R119, R119, R10.reuse ;  /* 0x0000000a77777220 */ /* 0x080fe20000410000 */
[----:B------:R-:W-:Y:S01]  /*8160*/  MOV R94, R61 ;  /* 0x0000003d005e7202 */ /* 0x000fe20000000f00 */
        /* <DEDUP_REMOVED lines=10> */
[--C-:B-1----:R-:W-:Y:S01]  /*8210*/  FFMA.FTZ R0, R65, UR9, -R2.reuse ;  /* 0x0000000941007c23 */ /* 0x102fe20008010802 */
[-C--:B------:R-:W-:Y:S01]  /*8220*/  FMUL.FTZ R140, R140, R11.reuse ;  /* 0x0000000b8c8c7220 */ /* 0x080fe20000410000 */
[-C--:B------:R-:W-:Y:S01]  /*8230*/  FMUL.FTZ R141, R141, R11.reuse ;  /* 0x0000000b8d8d7220 */ /* 0x080fe20000410000 */
[-C--:B------:R-:W-:Y:S01]  /*8240*/  FMUL.FTZ R142, R142, R10.reuse ;  /* 0x0000000a8e8e7220 */ /* 0x080fe20000410000 */
[----:B------:R1:W3:Y:S01]  /*8250*/  MUFU.EX2 R170, R0 ;  /* 0x0000000000aa7308 */ /* 0x0002e20000000800 */
[----:B------:R-:W-:Y:S01]  /*8260*/  HMMA.16816.F32.BF16 R152, R4, R48, R88 ;  /* 0x000000300498723c */ /* 0x000fe20000041858 */
[-C--:B------:R-:W-:Y:S01]  /*8270*/  FMUL.FTZ R143, R143, R10.reuse ;  /* 0x0000000a8f8f7220 */ /* 0x080fe20000410000 */
[-C--:B------:R-:W-:Y:S01]  /*8280*/  FMUL.FTZ R164, R164, R11.reuse ;  /* 0x0000000ba4a47220 */ /* 0x080fe20000410000 */
[-C--:B------:R-:W-:Y:S01]  /*8290*/  FMUL.FTZ R165, R165, R11.reuse ;  /* 0x0000000ba5a57220 */ /* 0x080fe20000410000 */
[-C--:B------:R-:W-:Y:S01]  /*82a0*/  FMUL.FTZ R166, R166, R10.reuse ;  /* 0x0000000aa6a67220 */ /* 0x080fe20000410000 */
[----:B------:R-:W-:Y:S01]  /*82b0*/  FMUL.FTZ R167, R167, R10 ;  /* 0x0000000aa7a77220 */ /* 0x000fe20000410000 */
[-C--:B------:R-:W-:Y:S01]  /*82c0*/  FMUL.FTZ R172, R172, R11.reuse ;  /* 0x0000000bacac7220 */ /* 0x080fe20000410000 */
[----:B------:R-:W-:Y:S01]  /*82d0*/  F2FP.BF16.F32.PACK_AB R4, R169, R22 ;  /* 0x00000016a904723e */ /* 0x000fe200000010ff */
[----:B------:R-:W-:Y:S01]  /*82e0*/  FMUL.FTZ R173, R173, R11 ;  /* 0x0000000badad7220 */ /* 0x000fe20000410000 */
[----:B------:R-:W-:Y:S01]  /*82f0*/  F2FP.BF16.F32.PACK_AB R5, R58, R92 ;  /* 0x0000005c3a05723e */ /* 0x000fe200000010ff */
[-C--:B------:R-:W-:Y:S01]  /*8300*/  FMUL.FTZ R174, R174, R10.reuse ;  /* 0x0000000aaeae7220 */ /* 0x080fe20000410000 */
[----:B------:R-:W-:Y:S01]  /*8310*/  F2FP.BF16.F32.PACK_AB R6, R94, R163 ;  /* 0x000000a35e06723e */ /* 0x000fe200000010ff */
[----:B------:R-:W-:Y:S01]  /*8320*/  FMUL.FTZ R175, R175, R10 ;  /* 0x0000000aafaf7220 */ /* 0x000fe20000410000 */
[----:B------:R-:W-:Y:S01]  /*8330*/  F2FP.BF16.F32.PACK_AB R7, R137, R168 ;  /* 0x000000a88907723e */ /* 0x000fe200000010ff */
[-C--:B------:R-:W-:Y:S01]  /*8340*/  FMUL.FTZ R80, R80, R11.reuse ;  /* 0x0000000b50507220 */ /* 0x080fe20000410000 */
[-C--:B------:R-:W-:Y:S01]  /*8350*/  FMUL.FTZ R81, R81, R11.reuse ;  /* 0x0000000b51517220 */ /* 0x080fe20000410000 */
[----:B-1----:R-:W-:Y:S01]  /*8360*/  FFMA.FTZ R0, R42, UR9, -R2 ;  /* 0x000000092a007c23 */ /* 0x002fe20008010802 */
[-C--:B------:R-:W-:Y:S01]  /*8370*/  FMUL.FTZ R82, R82, R10.reuse ;  /* 0x0000000a52527220 */ /* 0x080fe20000410000 */
[-C--:B------:R-:W-:Y:S01]  /*8380*/  FMUL.FTZ R83, R83, R10.reuse ;  /* 0x0000000a53537220 */ /* 0x080fe20000410000 */
[-C--:B------:R-:W-:Y:S01]  /*8390*/  FMUL.FTZ R84, R84, R11.reuse ;  /* 0x0000000b54547220 */ /* 0x080fe20000410000 */
[----:B------:R1:W-:Y:S01]  /*83a0*/  MUFU.EX2 R161, R0 ;  /* 0x0000000000a17308 */ /* 0x0003e20000000800 */
[C---:B------:R-:W-:Y:S01]  /*83b0*/  HMMA.16816.F32.BF16 R64, R4.reuse, R28, R148 ;  /* 0x0000001c0440723c */ /* 0x040fe20000041894 */
[-C--:B------:R-:W-:Y:S01]  /*83c0*/  FMUL.FTZ R85, R85, R11.reuse ;  /* 0x0000000b55557220 */ /* 0x080fe20000410000 */
[-C--:B------:R-:W-:Y:S01]  /*83d0*/  FMUL.FTZ R86, R86, R10.reuse ;  /* 0x0000000a56567220 */ /* 0x080fe20000410000 */
[-C--:B------:R-:W-:Y:S01]  /*83e0*/  FMUL.FTZ R87, R87, R10.reuse ;  /* 0x0000000a57577220 */ /* 0x080fe20000410000 */
[-C--:B------:R-:W-:Y:S01]  /*83f0*/  FMUL.FTZ R96, R96, R11.reuse ;  /* 0x0000000b60607220 */ /* 0x080fe20000410000 */
[----:B------:R-:W-:Y:S01]  /*8400*/  FMUL.FTZ R97, R97, R11 ;  /* 0x0000000b61617220 */ /* 0x000fe20000410000 */
[C---:B------:R-:W-:Y:S01]  /*8410*/  HMMA.16816.F32.BF16 R60, R4.reuse, R30, R156 ;  /* 0x0000001e043c723c */ /* 0x040fe2000004189c */
[-C--:B------:R-:W-:Y:S01]  /*8420*/  FMUL.FTZ R98, R98, R10.reuse ;  /* 0x0000000a62627220 */ /* 0x080fe20000410000 */
[----:B------:R-:W-:Y:S01]  /*8430*/  FMUL.FTZ R99, R99, R10 ;  /* 0x0000000a63637220 */ /* 0x000fe20000410000 */
[----:B------:R-:W-:Y:S01]  /*8440*/  MOV R182, R52 ;  /* 0x0000003400b67202 */ /* 0x000fe20000000f00 */
[----:B------:R-:W-:Y:S01]  /*8450*/  LDSM.16.MT88.4 R28, [R226+0xa400] ;  /* 0x00a40000e21c783b */ /* 0x000fe20000004200 */
[----:B------:R-:W-:Y:S01]  /*8460*/  MOV R95, R38 ;  /* 0x00000026005f7202 */ /* 0x000fe20000000f00 */
[----:B------:R-:W-:Y:S01]  /*8470*/  HMMA.16816.F32.BF16 R144, R4, R14, R124 ;  /* 0x0000000e0490723c */ /* 0x000fe2000004187c */
[----:B------:R-:W-:-:S02]  /*8480*/  MOV R158, R41 ;  /* 0x00000029009e7202 */ /* 0x000fc40000000f00 */
[----:B----4-:R-:W-:Y:S01]  /*8490*/  MOV R157, R40 ;  /* 0x00000028009d7202 */ /* 0x010fe20000000f00 */
[----:B-1----:R-:W-:Y:S01]  /*84a0*/  FFMA.FTZ R0, R43, UR9, -R2 ;  /* 0x000000092b007c23 */ /* 0x002fe20008010802 */
[----:B--2---:R-:W-:Y:S01]  /*84b0*/  MOV R156, R39 ;  /* 0x00000027009c7202 */ /* 0x004fe20000000f00 */
[----:B------:R-:W1:Y:S01]  /*84c0*/  LDSM.16.MT88.4 R40, [R224+0x9400] ;  /* 0x00940000e028783b */ /* 0x000e620000004200 */
[----:B------:R-:W-:Y:S01]  /*84d0*/  MOV R124, R250 ;  /* 0x000000fa007c7202 */ /* 0x000fe20000000f00 */
[----:B------:R2:W-:Y:S01]  /*84e0*/  MUFU.EX2 R128, R0 ;  /* 0x0000000000807308 */ /* 0x0005e20000000800 */
[C---:B------:R-:W-:Y:S01]  /*84f0*/  HMMA.16816.F32.BF16 R88, R4.reuse, R12, R116 ;  /* 0x0000000c0458723c */ /* 0x040fe20000041874 */
[----:B------:R-:W-:Y:S01]  /*8500*/  MOV R127, R55 ;  /* 0x00000037007f7202 */ /* 0x000fe20000000f00 */
[----:B------:R-:W-:Y:S01]  /*8510*/  LDSM.16.MT88.4 R12, [R224+0xb400] ;  /* 0x00b40000e00c783b */ /* 0x000fe20000004200 */
[----:B------:R-:W-:Y:S02]  /*8520*/  MOV R126, R54 ;  /* 0x00000036007e7202 */ /* 0x000fe40000000f00 */
[----:B------:R-:W-:Y:S01]  /*8530*/  MOV R125, R53 ;  /* 0x00000035007d7202 */ /* 0x000fe20000000f00 */
[----:B------:R-:W-:Y:S01]  /*8540*/  HMMA.16816.F32.BF16 R72, R4, R24, R132 ;  /* 0x000000180448723c */ /* 0x000fe20000041884 */
[----:B------:R-:W-:-:S02]  /*8550*/  MOV R119, R58 ;  /* 0x0000003a00777202 */ /* 0x000fc40000000f00 */
[----:B------:R-:W-:Y:S02]  /*8560*/  MOV R118, R57 ;  /* 0x0000003900767202 */ /* 0x000fe40000000f00 */
[----:B------:R-:W-:Y:S01]  /*8570*/  MOV R117, R56 ;  /* 0x0000003800757202 */ /* 0x000fe20000000f00 */
[C---:B------:R-:W-:Y:S01]  /*8580*/  HMMA.16816.F32.BF16 R52, R4.reuse, R44, R68 ;  /* 0x0000002c0434723c */ /* 0x040fe20000041844 */
[----:B------:R-:W-:Y:S02]  /*8590*/  MOV R116, R59 ;  /* 0x0000003b00747202 */ /* 0x000fe40000000f00 */
[----:B------:R-:W-:Y:S01]  /*85a0*/  MOV R93, R37 ;  /* 0x00000025005d7202 */ /* 0x000fe20000000f00 */
[----:B--2---:R-:W-:Y:S01]  /*85b0*/  FFMA.FTZ R0, R203, UR9, -R3 ;  /* 0x00000009cb007c23 */ /* 0x004fe20008010803 */
[----:B------:R-:W-:Y:S01]  /*85c0*/  MOV R180, R36 ;  /* 0x0000002400b47202 */ /* 0x000fe20000000f00 */
[----:B------:R-:W-:Y:S01]  /*85d0*/  HMMA.16816.F32.BF16 R140, R4, R26, R140 ;  /* 0x0000001a048c723c */ /* 0x000fe2000004188c */
[----:B------:R-:W2:Y:S01]  /*85e0*/  LDSM.16.MT88.4 R36, [R226+0x9400] ;  /* 0x00940000e224783b */ /* 0x000ea20000004200 */
[----:B------:R4:W-:Y:S01]  /*85f0*/  MUFU.EX2 R149, R0 ;  /* 0x0000000000957308 */ /* 0x0009e20000000800 */
[----:B------:R-:W-:-:S02]  /*8600*/  MOV R171, R138 ;  /* 0x0000008a00ab7202 */ /* 0x000fc40000000f00 */
[----:B------:R-:W5:Y:S01]  /*8610*/  LDSM.16.MT88.4 R24, [R224+0xa400] ;  /* 0x00a40000e018783b */ /* 0x000f620000004200 */
[C---:B------:R-:W-:Y:S01]  /*8620*/  HMMA.16816.F32.BF16 R56, R4.reuse, R32, R164 ;  /* 0x000000200438723c */ /* 0x040fe200000418a4 */
[----:B------:R-:W-:Y:S02]  /*8630*/  MOV R162, R139 ;  /* 0x0000008b00a27202 */ /* 0x000fe40000000f00 */
[----:B------:R-:W-:Y:S02]  /*8640*/  MOV R159, R124 ;  /* 0x0000007c009f7202 */ /* 0x000fe40000000f00 */
[----:B------:R-:W-:Y:S01]  /*8650*/  MOV R150, R182 ;  /* 0x000000b600967202 */ /* 0x000fe20000000f00 */
[----:B------:R-:W-:Y:S01]  /*8660*/  HMMA.16816.F32.BF16 R172, R4, R34, R172 ;  /* 0x0000002204ac723c */ /* 0x000fe200000418ac */
[----:B------:R-:W5:Y:S01]  /*8670*/  LDSM.16.MT88.4 R32, [R226+0xb400] ;  /* 0x00b40000e220783b */ /* 0x000f620000004200 */
[----:B------:R-:W-:Y:S02]  /*8680*/  MOV R167, R125 ;  /* 0x0000007d00a77202 */ /* 0x000fe40000000f00 */
[----:B------:R-:W-:-:S02]  /*8690*/  MOV R166, R126 ;  /* 0x0000007e00a67202 */ /* 0x000fc40000000f00 */
[C---:B------:R-:W-:Y:S01]  /*86a0*/  HMMA.16816.F32.BF16 R44, R4.reuse, R46, R80 ;  /* 0x0000002e042c723c */ /* 0x040fe20000041850 */
[--C-:B----4-:R-:W-:Y:S01]  /*86b0*/  FFMA.FTZ R0, R202, UR9, -R3.reuse ;  /* 0x00000009ca007c23 */ /* 0x110fe20008010803 */
[----:B------:R-:W-:Y:S02]  /*86c0*/  MOV R165, R127 ;  /* 0x0000007f00a57202 */ /* 0x000fe40000000f00 */
[----:B------:R-:W-:Y:S01]  /*86d0*/  MOV R164, R116 ;  /* 0x0000007400a47202 */ /* 0x000fe20000000f00 */
[----:B------:R4:W1:Y:S01]  /*86e0*/  MUFU.EX2 R148, R0 ;  /* 0x0000000000947308 */ /* 0x0008620000000800 */
[C---:B------:R-:W-:Y:S01]  /*86f0*/  HMMA.16816.F32.BF16 R84, R4.reuse, R48, R84 ;  /* 0x000000300454723c */ /* 0x040fe20000041854 */
[----:B------:R-:W-:Y:S02]  /*8700*/  MOV R151, R117 ;  /* 0x0000007500977202 */ /* 0x000fe40000000f00 */
[----:B------:R-:W-:Y:S02]  /*8710*/  MOV R181, R119 ;  /* 0x0000007700b57202 */ /* 0x000fe40000000f00 */
[----:B------:R-:W-:Y:S01]  /*8720*/  MOV R182, R93 ;  /* 0x0000005d00b67202 */ /* 0x000fe20000000f00 */
[----:B------:R-:W-:Y:S07]  /*8730*/  HMMA.16816.F32.BF16 R96, R4, R50, R96 ;  /* 0x000000320460723c */ /* 0x000fee0000041860 */
[----:B---3--:R-:W-:Y:S01]  /*8740*/  F2FP.BF16.F32.PACK_AB R4, R170, R156 ;  /* 0x0000009caa04723e */ /* 0x008fe200000010ff */
[----:B----4-:R-:W-:Y:S01]  /*8750*/  FFMA.FTZ R0, R201, UR9, -R3 ;  /* 0x00000009c9007c23 */ /* 0x010fe20008010803 */
[----:B-1----:R-:W-:-:S03]  /*8760*/  F2FP.BF16.F32.PACK_AB R5, R148, R149 ;  /* 0x000000959405723e */ /* 0x002fc600000010ff */
[----:B------:R1:W-:Y:S02]  /*8770*/  MUFU.EX2 R251, R0 ;  /* 0x0000000000fb7308 */ /* 0x0003e40000000800 */
[----:B-1----:R-:W-:-:S06]  /*8780*/  FFMA.FTZ R0, R204, UR9, -R3 ;  /* 0x00000009cc007c23 */ /* 0x002fcc0008010803 */
[----:B------:R1:W3:Y:S02]  /*8790*/  MUFU.EX2 R250, R0 ;  /* 0x0000000000fa7308 */ /* 0x0002e40000000800 */
[----:B-1----:R-:W-:Y:S01]  /*87a0*/  FFMA.FTZ R0, R205, UR9, -R8 ;  /* 0x00000009cd007c23 */ /* 0x002fe20008010808 */
[----:B---3--:R-:W-:-:S05]  /*87b0*/  F2FP.BF16.F32.PACK_AB R7, R250, R251 ;  /* 0x000000fbfa07723e */ /* 0x008fca00000010ff */
[----:B------:R1:W-:Y:S02]  /*87c0*/  MUFU.EX2 R249, R0 ;  /* 0x0000000000f97308 */ /* 0x0003e40000000800 */
[----:B-1----:R-:W-:Y:S01]  /*87d0*/  FFMA.FTZ R0, R211, UR9, -R9 ;  /* 0x00000009d3007c23 */ /* 0x002fe20008010809 */
[----:B------:R-:W-:-:S05]  /*87e0*/  MOV R211, R128 ;  /* 0x0000008000d37202 */ /* 0x000fca0000000f00 */
[----:B------:R1:W-:Y:S01]  /*87f0*/  MUFU.EX2 R205, R0 ;  /* 0x0000000000cd7308 */ /* 0x0003e20000000800 */
[----:B------:R-:W-:-:S07]  /*8800*/  F2FP.BF16.F32.PACK_AB R6, R211, R161 ;  /* 0x000000a1d306723e */ /* 0x000fce00000010ff */
[C---:B------:R-:W-:Y:S06]  /*8810*/  HMMA.16816.F32.BF16 R132, R4.reuse, R40, R196 ;  /* 0x000000280484723c */ /* 0x040fec00000418c4 */
[----:B------:R-:W-:Y:S01]  /*8820*/  HMMA.16816.F32.BF16 R128, R4, R42, R192 ;  /* 0x0000002a0480723c */ /* 0x000fe200000418c0 */
[----:B-1----:R-:W-:-:S05]  /*8830*/  FFMA.FTZ R0, R208, UR9, -R9 ;  /* 0x00000009d0007c23 */ /* 0x002fca0008010809 */
[C---:B--2---:R-:W-:Y:S01]  /*8840*/  HMMA.16816.F32.BF16 R124, R4.reuse, R38, R184 ;  /* 0x00000026047c723c */ /* 0x044fe200000418b8 */
[----:B------:R1:W2:Y:S01]  /*8850*/  MUFU.EX2 R208, R0 ;  /* 0x0000000000d07308 */ /* 0x0002a20000000800 */
[----:B------:R-:W-:Y:S02]  /*8860*/  MOV R192, R137 ;  /* 0x0000008900c07202 */ /* 0x000fe40000000f00 */
[----:B------:R-:W-:Y:S02]  /*8870*/  MOV R193, R94 ;  /* 0x0000005e00c17202 */ /* 0x000fe40000000f00 */
[----:B------:R-:W-:Y:S01]  /*8880*/  HMMA.16816.F32.BF16 R136, R4, R36, R188 ;  /* 0x000000240488723c */ /* 0x000fe200000418bc */
[----:B------:R-:W-:-:S05]  /*8890*/  MOV R187, R148 ;  /* 0x0000009400bb7202 */ /* 0x000fca0000000f00 */
[C---:B-----5:R-:W-:Y:S01]  /*88a0*/  HMMA.16816.F32.BF16 R120, R4.reuse, R24, R120 ;  /* 0x000000180478723c */ /* 0x060fe20000041878 */
[----:B------:R-:W-:Y:S02]  /*88b0*/  MOV R191, R180 ;  /* 0x000000b400bf7202 */ /* 0x000fe40000000f00 */
[----:B------:R-:W-:Y:S02]  /*88c0*/  MOV R180, R92 ;  /* 0x0000005c00b47202 */ /* 0x000fe40000000f00 */
[----:B------:R-:W-:Y:S01]  /*88d0*/  MOV R188, R149 ;  /* 0x0000009500bc7202 */ /* 0x000fe20000000f00 */
[--C-:B-1----:R-:W-:Y:S01]  /*88e0*/  FFMA.FTZ R0, R206, UR9, -R9.reuse ;  /* 0x00000009ce007c23 */ /* 0x102fe20008010809 */
[----:B------:R-:W-:Y:S01]  /*88f0*/  MOV R206, R118 ;  /* 0x0000007600ce7202 */ /* 0x000fe20000000f00 */
[C---:B------:R-:W-:Y:S02]  /*8900*/  HMMA.16816.F32.BF16 R112, R4.reuse, R28, R112 ;  /* 0x0000001c0470723c */ /* 0x040fe40000041870 */
[----:B------:R1:W-:Y:S04]  /*8910*/  MUFU.EX2 R204, R0 ;  /* 0x0000000000cc7308 */ /* 0x0003e80000000800 */
[C---:B------:R-:W-:Y:S06]  /*8920*/  HMMA.16816.F32.BF16 R116, R4.reuse, R26, R176 ;  /* 0x0000001a0474723c */ /* 0x040fec00000418b0 */
[C---:B------:R-:W-:Y:S06]  /*8930*/  HMMA.16816.F32.BF16 R108, R4.reuse, R30, R108 ;  /* 0x0000001e046c723c */ /* 0x040fec000004186c */
[----:B------:R-:W-:Y:S01]  /*8940*/  HMMA.16816.F32.BF16 R104, R4, R12, R104 ;  /* 0x0000000c0468723c */ /* 0x000fe20000041868 */
[----:B-1----:R-:W-:Y:S01]  /*8950*/  FFMA.FTZ R0, R207, UR9, -R9 ;  /* 0x00000009cf007c23 */ /* 0x002fe20008010809 */
[----:B------:R-:W-:-:S03]  /*8960*/  MOV R207, R95 ;  /* 0x0000005f00cf7202 */ /* 0x000fc60000000f00 */
[----:B------:R1:W3:Y:S01]  /*8970*/  MUFU.EX2 R203, R0 ;  /* 0x0000000000cb7308 */ /* 0x0002e20000000800 */
[C---:B------:R-:W-:Y:S06]  /*8980*/  HMMA.16816.F32.BF16 R100, R4.reuse, R14, R100 ;  /* 0x0000000e0464723c */ /* 0x040fec0000041864 */
[C---:B------:R-:W-:Y:S06]  /*8990*/  HMMA.16816.F32.BF16 R92, R4.reuse, R32, R152 ;  /* 0x00000020045c723c */ /* 0x040fec0000041898 */
[----:B------:R-:W-:Y:S01]  /*89a0*/  HMMA.16816.F32.BF16 R76, R4, R34, R76 ;  /* 0x00000022044c723c */ /* 0x000fe2000004184c */
[----:B-1----:R-:W-:Y:S01]  /*89b0*/  FFMA.FTZ R0, R216, UR9, -R8 ;  /* 0x00000009d8007c23 */ /* 0x002fe20008010808 */
[----:B------:R-:W-:-:S05]  /*89c0*/  MOV R216, R211 ;  /* 0x000000d300d87202 */ /* 0x000fca0000000f00 */
[----:B------:R-:W-:Y:S01]  /*89d0*/  F2FP.BF16.F32.PACK_AB R4, R157, R158 ;  /* 0x0000009e9d04723e */ /* 0x000fe200000010ff */
[----:B------:R1:W-:Y:S01]  /*89e0*/  MUFU.EX2 R199, R0 ;  /* 0x0000000000c77308 */ /* 0x0003e20000000800 */
[----:B--2---:R-:W-:Y:S02]  /*89f0*/  F2FP.BF16.F32.PACK_AB R5, R208, R205 ;  /* 0x000000cdd005723e */ /* 0x004fe400000010ff */
[----:B------:R-:W-:Y:S02]  /*8a00*/  F2FP.BF16.F32.PACK_AB R6, R249, R160 ;  /* 0x000000a0f906723e */ /* 0x000fe400000010ff */
[----:B---3--:R-:W-:Y:S02]  /*8a10*/  F2FP.BF16.F32.PACK_AB R7, R203, R204 ;  /* 0x000000cccb07723e */ /* 0x008fe400000010ff */
[----:B------:R-:W-:-:S05]  /*8a20*/  MOV R211, R165 ;  /* 0x000000a500d37202 */ /* 0x000fca0000000f00 */
[----:B------:R-:W-:Y:S01]  /*8a30*/  HMMA.16816.F32.BF16 R72, R4, R36, R72 ;  /* 0x000000240448723c */ /* 0x000fe20000041848 */
[----:B-1----:R-:W-:-:S05]  /*8a40*/  FFMA.FTZ R0, R214, UR9, -R8 ;  /* 0x00000009d6007c23 */ /* 0x002fca0008010808 */
[C---:B------:R-:W-:Y:S01]  /*8a50*/  HMMA.16816.F32.BF16 R68, R4.reuse, R38, R140 ;  /* 0x000000260444723c */ /* 0x040fe2000004188c */
[----:B------:R-:W-:Y:S01]  /*8a60*/  LDSM.16.MT88.4 R36, [R226+0xa800] ;  /* 0x00a80000e224783b */ /* 0x000fe20000004200 */
[----:B------:R-:W-:Y:S01]  /*8a70*/  MOV R214, R161 ;  /* 0x000000a100d67202 */ /* 0x000fe20000000f00 */
[----:B------:R1:W-:Y:S03]  /*8a80*/  MUFU.EX2 R201, R0 ;  /* 0x0000000000c97308 */ /* 0x0003e60000000800 */
[C---:B------:R-:W-:Y:S01]  /*8a90*/  HMMA.16816.F32.BF16 R64, R4.reuse, R24, R64 ;  /* 0x000000180440723c */ /* 0x040fe20000041840 */
[----:B------:R-:W-:Y:S02]  /*8aa0*/  MOV R143, R180 ;  /* 0x000000b4008f7202 */ /* 0x000fe40000000f00 */
[----:B------:R-:W-:Y:S02]  /*8ab0*/  MOV R142, R182 ;  /* 0x000000b6008e7202 */ /* 0x000fe40000000f00 */
[----:B------:R-:W-:Y:S01]  /*8ac0*/  MOV R140, R170 ;  /* 0x000000aa008c7202 */ /* 0x000fe20000000f00 */
[----:B------:R-:W-:Y:S01]  /*8ad0*/  HMMA.16816.F32.BF16 R60, R4, R26, R60 ;  /* 0x0000001a043c723c */ /* 0x000fe2000004183c */
[----:B------:R-:W-:Y:S01]  /*8ae0*/  LDSM.16.MT88.4 R24, [R224+0xb800] ;  /* 0x00b80000e018783b */ /* 0x000fe20000004200 */
[----:B------:R-:W-:-:S04]  /*8af0*/  MOV R141, R163 ;  /* 0x000000a3008d7202 */ /* 0x000fc80000000f00 */
[----:B------:R-:W-:Y:S01]  /*8b00*/  HMMA.16816.F32.BF16 R52, R4, R12, R52 ;  /* 0x0000000c0434723c */ /* 0x000fe20000041834 */
[----:B-1----:R-:W-:Y:S01]  /*8b10*/  FFMA.FTZ R0, R212, UR9, -R8 ;  /* 0x00000009d4007c23 */ /* 0x002fe20008010808 */
[----:B------:R-:W-:-:S03]  /*8b20*/  MOV R212, R160 ;  /* 0x000000a000d47202 */ /* 0x000fc60000000f00 */
[----:B------:R1:W-:Y:S01]  /*8b30*/  MUFU.EX2 R202, R0 ;  /* 0x0000000000ca7308 */ /* 0x0003e20000000800 */
[C---:B------:R-:W-:Y:S01]  /*8b40*/  HMMA.16816.F32.BF16 R44, R4.reuse, R14, R44 ;  /* 0x0000000e042c723c */ /* 0x040fe2000004182c */
[----:B------:R-:W2:Y:S05]  /*8b50*/  LDSM.16.MT88.4 R12, [R226+0x9800] ;  /* 0x00980000e20c783b */ /* 0x000eaa0000004200 */
[C---:B------:R-:W-:Y:S06]  /*8b60*/  HMMA.16816.F32.BF16 R88, R4.reuse, R40, R88 ;  /* 0x000000280458723c */ /* 0x040fec0000041858 */
[----:B------:R-:W-:Y:S01]  /*8b70*/  HMMA.16816.F32.BF16 R80, R4, R42, R144 ;  /* 0x0000002a0450723c */ /* 0x000fe20000041890 */
[----:B------:R-:W3:Y:S01]  /*8b80*/  LDSM.16.MT88.4 R40, [R224+0x9800] ;  /* 0x00980000e028783b */ /* 0x000ee20000004200 */
[----:B-1----:R-:W-:Y:S01]  /*8b90*/  FFMA.FTZ R0, R215, UR9, -R2 ;  /* 0x00000009d7007c23 */ /* 0x002fe20008010802 */
[----:B------:R-:W-:-:S03]  /*8ba0*/  MOV R215, R162 ;  /* 0x000000a200d77202 */ /* 0x000fc60000000f00 */
[C---:B------:R-:W-:Y:S01]  /*8bb0*/  HMMA.16816.F32.BF16 R56, R4.reuse, R28, R56 ;  /* 0x0000001c0438723c */ /* 0x040fe20000041838 */
[----:B------:R1:W-:Y:S05]  /*8bc0*/  MUFU.EX2 R198, R0 ;  /* 0x0000000000c67308 */ /* 0x0003ea0000000800 */
[C---:B------:R-:W-:Y:S01]  /*8bd0*/  HMMA.16816.F32.BF16 R48, R4.reuse, R30, R172 ;  /* 0x0000001e0430723c */ /* 0x040fe200000418ac */
[----:B------:R-:W4:Y:S05]  /*8be0*/  LDSM.16.MT88.4 R28, [R224+0xa800] ;  /* 0x00a80000e01c783b */ /* 0x000f2a0000004200 */
[----:B------:R-:W-:Y:S01]  /*8bf0*/  HMMA.16816.F32.BF16 R84, R4, R32, R84 ;  /* 0x000000200454723c */ /* 0x000fe20000041854 */
[----:B------:R-:W-:-:S02]  /*8c00*/  MOV R174, R150 ;  /* 0x0000009600ae7202 */ /* 0x000fc40000000f00 */
[----:B------:R-:W-:Y:S02]  /*8c10*/  MOV R173, R151 ;  /* 0x0000009700ad7202 */ /* 0x000fe40000000f00 */
[----:B------:R-:W-:Y:S01]  /*8c20*/  MOV R175, R167 ;  /* 0x000000a700af7202 */ /* 0x000fe20000000f00 */
[----:B------:R-:W-:Y:S01]  /*8c30*/  HMMA.16816.F32.BF16 R96, R4, R34, R96 ;  /* 0x000000220460723c */ /* 0x000fe20000041860 */
[--C-:B-1----:R-:W-:Y:S01]  /*8c40*/  FFMA.FTZ R0, R213, UR9, -R2.reuse ;  /* 0x00000009d5007c23 */ /* 0x102fe20008010802 */
[----:B------:R-:W1:Y:S01]  /*8c50*/  LDSM.16.MT88.4 R32, [R226+0xb800] ;  /* 0x00b80000e220783b */ /* 0x000e620000004200 */
[----:B------:R-:W-:Y:S02]  /*8c60*/  MOV R213, R171 ;  /* 0x000000ab00d57202 */ /* 0x000fe40000000f00 */
[----:B------:R5:W2:Y:S02]  /*8c70*/  MUFU.EX2 R197, R0 ;  /* 0x0000000000c57308 */ /* 0x000aa40000000800 */
[----:B-----5:R-:W-:Y:S01]  /*8c80*/  FFMA.FTZ R0, R210, UR9, -R2 ;  /* 0x00000009d2007c23 */ /* 0x020fe20008010802 */
[----:B--2---:R-:W-:-:S02]  /*8c90*/  F2FP.BF16.F32.PACK_AB R4, R197, R198 ;  /* 0x000000c6c504723e */ /* 0x004fc400000010ff */
[----:B------:R-:W-:-:S03]  /*8ca0*/  MOV R210, R169 ;  /* 0x000000a900d27202 */ /* 0x000fc60000000f00 */
[----:B------:R2:W-:Y:S02]  /*8cb0*/  MUFU.EX2 R196, R0 ;  /* 0x0000000000c47308 */ /* 0x0005e40000000800 */
[----:B--2---:R-:W-:Y:S01]  /*8cc0*/  FFMA.FTZ R0, R209, UR9, -R2 ;  /* 0x00000009d1007c23 */ /* 0x004fe20008010802 */
[----:B------:R-:W-:-:S05]  /*8cd0*/  MOV R209, R168 ;  /* 0x000000a800d17202 */ /* 0x000fca0000000f00 */
[----:B------:R2:W5:Y:S02]  /*8ce0*/  MUFU.EX2 R195, R0 ;  /* 0x0000000000c37308 */ /* 0x0005640000000800 */
[----:B--2---:R-:W-:Y:S01]  /*8cf0*/  FFMA.FTZ R0, R221, UR9, -R3 ;  /* 0x00000009dd007c23 */ /* 0x004fe20008010803 */
[----:B-----5:R-:W-:Y:S02]  /*8d00*/  F2FP.BF16.F32.PACK_AB R6, R195, R196 ;  /* 0x000000c4c306723e */ /* 0x020fe400000010ff */
[----:B------:R-:W-:-:S03]  /*8d10*/  MOV R221, R181 ;  /* 0x000000b500dd7202 */ /* 0x000fc60000000f00 */
[----:B------:R2:W-:Y:S02]  /*8d20*/  MUFU.EX2 R194, R0 ;  /* 0x0000000000c27308 */ /* 0x0005e40000000800 */
[----:B--2---:R-:W-:-:S06]  /*8d30*/  FFMA.FTZ R0, R23, UR9, -R3 ;  /* 0x0000000917007c23 */ /* 0x004fcc0008010803 */
[----:B------:R2:W5:Y:S02]  /*8d40*/  MUFU.EX2 R186, R0 ;  /* 0x0000000000ba7308 */ /* 0x0005640000000800 */
[----:B--2---:R-:W-:Y:S01]  /*8d50*/  FFMA.FTZ R0, R183, UR9, -R3 ;  /* 0x00000009b7007c23 */ /* 0x004fe20008010803 */
[----:B-----5:R-:W-:-:S05]  /*8d60*/  F2FP.BF16.F32.PACK_AB R5, R186, R194 ;  /* 0x000000c2ba05723e */ /* 0x020fca00000010ff */
[----:B------:R2:W-:Y:S02]  /*8d70*/  MUFU.EX2 R185, R0 ;  /* 0x0000000000b97308 */ /* 0x0005e40000000800 */
[----:B--2---:R-:W-:Y:S01]  /*8d80*/  FFMA.FTZ R0, R200, UR9, -R3 ;  /* 0x00000009c8007c23 */ /* 0x004fe20008010803 */
[----:B------:R-:W-:-:S05]  /*8d90*/  MOV R200, R158 ;  /* 0x0000009e00c87202 */ /* 0x000fca0000000f00 */
[----:B------:R2:W5:Y:S02]  /*8da0*/  MUFU.EX2 R184, R0 ;  /* 0x0000000000b87308 */ /* 0x0005640000000800 */
[----:B--2---:R-:W-:Y:S01]  /*8db0*/  FFMA.FTZ R0, R219, UR9, -R8 ;  /* 0x00000009db007c23 */ /* 0x004fe20008010808 */
[----:B------:R-:W-:Y:S02]  /*8dc0*/  MOV R219, R207 ;  /* 0x000000cf00db7202 */ /* 0x000fe40000000f00 */
[----:B------:R-:W-:-:S03]  /*8dd0*/  MOV R207, R193 ;  /* 0x000000c100cf7202 */ /* 0x000fc60000000f00 */
[----:B------:R2:W-:Y:S01]  /*8de0*/  MUFU.EX2 R193, R0 ;  /* 0x0000000000c17308 */ /* 0x0005e20000000800 */
[----:B-----5:R-:W-:-:S07]  /*8df0*/  F2FP.BF16.F32.PACK_AB R7, R184, R185 ;  /* 0x000000b9b807723e */ /* 0x020fce00000010ff */
[C---:B------:R-:W-:Y:S06]  /*8e00*/  HMMA.16816.F32.BF16 R180, R4.reuse, R12, R136 ;  /* 0x0000000c04b4723c */ /* 0x040fec0000041888 */
[----:B------:R-:W-:Y:S01]  /*8e10*/  HMMA.16816.F32.BF16 R168, R4, R38, R108 ;  /* 0x0000002604a8723c */ /* 0x000fe2000004186c */
[----:B--2---:R-:W-:Y:S01]  /*8e20*/  FFMA.FTZ R0, R236, UR9, -R9 ;  /* 0x00000009ec007c23 */ /* 0x004fe20008010809 */
[----:B------:R-:W-:-:S04]  /*8e30*/  MOV R236, R191 ;  /* 0x000000bf00ec7202 */ /* 0x000fc80000000f00 */
[C---:B------:R-:W-:Y:S01]  /*8e40*/  HMMA.16816.F32.BF16 R148, R4.reuse, R26, R100 ;  /* 0x0000001a0494723c */ /* 0x040fe20000041864 */
[----:B------:R2:W-:Y:S05]  /*8e50*/  MUFU.EX2 R191, R0 ;  /* 0x0000000000bf7308 */ /* 0x0005ea0000000800 */
[C---:B---3--:R-:W-:Y:S06]  /*8e60*/  HMMA.16816.F32.BF16 R144, R4.reuse, R40, R132 ;  /* 0x000000280490723c */ /* 0x048fec0000041884 */
[----:B------:R-:W-:Y:S01]  /*8e70*/  HMMA.16816.F32.BF16 R128, R4, R42, R128 ;  /* 0x0000002a0480723c */ /* 0x000fe20000041880 */
[----:B--2---:R-:W-:Y:S01]  /*8e80*/  FFMA.FTZ R0, R235, UR9, -R9 ;  /* 0x00000009eb007c23 */ /* 0x004fe20008010809 */
[----:B------:R-:W-:-:S04]  /*8e90*/  MOV R235, R192 ;  /* 0x000000c000eb7202 */ /* 0x000fc80000000f00 */
[C---:B------:R-:W-:Y:S01]  /*8ea0*/  HMMA.16816.F32.BF16 R136, R4.reuse, R14, R124 ;  /* 0x0000000e0488723c */ /* 0x040fe2000004187c */
[----:B------:R-:W-:Y:S01]  /*8eb0*/  LDSM.16.MT88.4 R124, [R224+0x9c00] ;  /* 0x009c0000e07c783b */ /* 0x000fe20000004200 */
[----:B------:R2:W3:Y:S04]  /*8ec0*/  MUFU.EX2 R192, R0 ;  /* 0x0000000000c07308 */ /* 0x0004e80000000800 */
[C---:B----4-:R-:W-:Y:S06]  /*8ed0*/  HMMA.16816.F32.BF16 R176, R4.reuse, R28, R120 ;  /* 0x0000001c04b0723c */ /* 0x050fec0000041878 */
[C---:B------:R-:W-:Y:S06]  /*8ee0*/  HMMA.16816.F32.BF16 R152, R4.reuse, R30, R116 ;  /* 0x0000001e0498723c */ /* 0x040fec0000041874 */
[----:B------:R-:W-:Y:S01]  /*8ef0*/  HMMA.16816.F32.BF16 R160, R4, R36, R112 ;  /* 0x0000002404a0723c */ /* 0x000fe20000041870 */
[----:B--2---:R-:W-:Y:S01]  /*8f00*/  FFMA.FTZ R0, R234, UR9, -R9 ;  /* 0x00000009ea007c23 */ /* 0x004fe20008010809 */
[----:B------:R-:W-:-:S02]  /*8f10*/  MOV R234, R207 ;  /* 0x000000cf00ea7202 */ /* 0x000fc40000000f00 */
[----:B------:R-:W-:Y:S01]  /*8f20*/  MOV R207, R164 ;  /* 0x000000a400cf7202 */ /* 0x000fe20000000f00 */
[----:B------:R2:W-:Y:S01]  /*8f30*/  MUFU.EX2 R190, R0 ;  /* 0x0000000000be7308 */ /* 0x0005e20000000800 */
[C---:B-1----:R-:W-:Y:S06]  /*8f40*/  HMMA.16816.F32.BF16 R108, R4.reuse, R32, R92 ;  /* 0x00000020046c723c */ /* 0x042fec000004185c */
[----:B------:R-:W-:Y:S01]  /*8f50*/  HMMA.16816.F32.BF16 R100, R4, R34, R76 ;  /* 0x000000220464723c */ /* 0x000fe2000004184c */
[----:B--2---:R-:W-:Y:S01]  /*8f60*/  FFMA.FTZ R0, R232, UR9, -R9 ;  /* 0x00000009e8007c23 */ /* 0x004fe20008010809 */
[----:B------:R-:W-:-:S02]  /*8f70*/  MOV R232, R206 ;  /* 0x000000ce00e87202 */ /* 0x000fc40000000f00 */
[----:B------:R-:W-:Y:S01]  /*8f80*/  MOV R206, R166 ;  /* 0x000000a600ce7202 */ /* 0x000fe20000000f00 */
[----:B------:R-:W1:Y:S01]  /*8f90*/  MUFU.EX2 R189, R0 ;  /* 0x0000000000bd7308 */ /* 0x000e620000000800 */
[----:B------:R-:W-:Y:S07]  /*8fa0*/  HMMA.16816.F32.BF16 R164, R4, R24, R104 ;  /* 0x0000001804a4723c */ /* 0x000fee0000041868 */
[----:B------:R-:W-:Y:S02]  /*8fb0*/  F2FP.BF16.F32.PACK_AB R4, R201, R199 ;  /* 0x000000c7c904723e */ /* 0x000fe400000010ff */
[----:B---3--:R-:W-:-:S02]  /*8fc0*/  F2FP.BF16.F32.PACK_AB R5, R192, R191 ;  /* 0x000000bfc005723e */ /* 0x008fc400000010ff */
[----:B------:R-:W-:Y:S02]  /*8fd0*/  F2FP.BF16.F32.PACK_AB R6, R193, R202 ;  /* 0x000000cac106723e */ /* 0x000fe400000010ff */
[----:B-1----:R-:W-:Y:S01]  /*8fe0*/  F2FP.BF16.F32.PACK_AB R7, R189, R190 ;  /* 0x000000bebd07723e */ /* 0x002fe200000010ff */
[----:B------:R-:W-:Y:S01]  /*8ff0*/  FFMA.FTZ R0, R239, UR9, -R8 ;  /* 0x00000009ef007c23 */ /* 0x000fe20008010808 */
[----:B------:R-:W-:-:S05]  /*9000*/  MOV R239, R173 ;  /* 0x000000ad00ef7202 */ /* 0x000fca0000000f00 */
[C---:B------:R-:W-:Y:S01]  /*9010*/  HMMA.16816.F32.BF16 R104, R4.reuse, R42, R80 ;  /* 0x0000002a0468723c */ /* 0x040fe20000041850 */
[----:B------:R1:W-:Y:S01]  /*9020*/  MUFU.EX2 R43, R0 ;  /* 0x00000000002b7308 */ /* 0x0003e20000000800 */
[----:B------:R-:W-:Y:S04]  /*9030*/  LDSM.16.MT88.4 R80, [R224+0xbc00] ;  /* 0x00bc0000e050783b */ /* 0x000fe80000004200 */
[C---:B------:R-:W-:Y:S06]  /*9040*/  HMMA.16816.F32.BF16 R116, R4.reuse, R40, R88 ;  /* 0x000000280474723c */ /* 0x040fec0000041858 */
[----:B------:R-:W-:Y:S01]  /*9050*/  HMMA.16816.F32.BF16 R64, R4, R28, R64 ;  /* 0x0000001c0440723c */ /* 0x000fe20000041840 */
[----:B-1----:R-:W-:Y:S01]  /*9060*/  FFMA.FTZ R0, R238, UR9, -R8 ;  /* 0x00000009ee007c23 */ /* 0x002fe20008010808 */
[----:B------:R-:W-:-:S04]  /*9070*/  MOV R238, R209 ;  /* 0x000000d100ee7202 */ /* 0x000fc80000000f00 */
[C---:B------:R-:W-:Y:S01]  /*9080*/  HMMA.16816.F32.BF16 R56, R4.reuse, R36, R56 ;  /* 0x000000240438723c */ /* 0x040fe20000041838 */
[----:B------:R-:W-:Y:S02]  /*9090*/  MOV R209, R210 ;  /* 0x000000d200d17202 */ /* 0x000fe40000000f00 */
[----:B------:R-:W-:Y:S02]  /*90a0*/  MOV R210, R213 ;  /* 0x000000d500d27202 */ /* 0x000fe40000000f00 */
[----:B------:R-:W-:Y:S01]  /*90b0*/  MOV R213, R215 ;  /* 0x000000d700d57202 */ /* 0x000fe20000000f00 */
[----:B------:R-:W-:Y:S01]  /*90c0*/  HMMA.16816.F32.BF16 R68, R4, R14, R68 ;  /* 0x0000000e0444723c */ /* 0x000fe20000041844 */
[----:B------:R-:W-:Y:S02]  /*90d0*/  MOV R215, R187 ;  /* 0x000000bb00d77202 */ /* 0x000fe40000000f00 */
[----:B------:R1:W2:Y:S01]  /*90e0*/  MUFU.EX2 R187, R0 ;  /* 0x0000000000bb7308 */ /* 0x0002a20000000800 */
[----:B------:R-:W-:-:S02]  /*90f0*/  MOV R37, R22 ;  /* 0x0000001600257202 */ /* 0x000fc40000000f00 */
[----:B------:R-:W-:Y:S01]  /*9100*/  HMMA.16816.F32.BF16 R52, R4, R24, R52 ;  /* 0x000000180434723c */ /* 0x000fe20000041834 */
[----:B------:R-:W-:-:S05]  /*9110*/  MOV R29, R209 ;  /* 0x000000d1001d7202 */ /* 0x000fca0000000f00 */
[C---:B------:R-:W-:Y:S06]  /*9120*/  HMMA.16816.F32.BF16 R84, R4.reuse, R32, R84 ;  /* 0x000000200454723c */ /* 0x040fec0000041854 */
[----:B------:R-:W-:Y:S01]  /*9130*/  HMMA.16816.F32.BF16 R132, R4, R12, R72 ;  /* 0x0000000c0484723c */ /* 0x000fe20000041848 */
[----:B-1----:R-:W-:Y:S01]  /*9140*/  FFMA.FTZ R0, R237, UR9, -R8 ;  /* 0x00000009ed007c23 */ /* 0x002fe20008010808 */
[----:B------:R-:W-:Y:S02]  /*9150*/  MOV R237, R141 ;  /* 0x0000008d00ed7202 */ /* 0x000fe40000000f00 */
[----:B------:R-:W-:-:S02]  /*9160*/  MOV R141, R142 ;  /* 0x0000008e008d7202 */ /* 0x000fc40000000f00 */
[C---:B------:R-:W-:Y:S01]  /*9170*/  HMMA.16816.F32.BF16 R60, R4.reuse, R30, R60 ;  /* 0x0000001e043c723c */ /* 0x040fe2000004183c */
[----:B------:R-:W-:Y:S02]  /*9180*/  MOV R142, R143 ;  /* 0x0000008f008e7202 */ /* 0x000fe40000000f00 */
[----:B------:R-:W-:Y:S02]  /*9190*/  MOV R143, R188 ;  /* 0x000000bc008f7202 */ /* 0x000fe40000000f00 */
[----:B------:R1:W-:Y:S01]  /*91a0*/  MUFU.EX2 R188, R0 ;  /* 0x0000000000bc7308 */ /* 0x0003e20000000800 */
[C---:B------:R-:W-:Y:S01]  /*91b0*/  HMMA.16816.F32.BF16 R48, R4.reuse, R38, R48 ;  /* 0x000000260430723c */ /* 0x040fe20000041830 */
[----:B------:R-:W-:Y:S02]  /*91c0*/  MOV R31, R141 ;  /* 0x0000008d001f7202 */ /* 0x000fe40000000f00 */
[----:B------:R-:W-:Y:S02]  /*91d0*/  MOV R30, R142 ;  /* 0x0000008e001e7202 */ /* 0x000fe40000000f00 */
[----:B------:R-:W-:Y:S01]  /*91e0*/  MOV R209, R143 ;  /* 0x0000008f00d17202 */ /* 0x000fe20000000f00 */
[C---:B------:R-:W-:Y:S06]  /*91f0*/  HMMA.16816.F32.BF16 R44, R4.reuse, R26, R44 ;  /* 0x0000001a042c723c */ /* 0x040fec000004182c */
[----:B------:R-:W-:Y:S01]  /*9200*/  HMMA.16816.F32.BF16 R32, R4, R34, R96 ;  /* 0x000000220420723c */ /* 0x000fe20000041860 */
[----:B------:R-:W3:Y:S01]  /*9210*/  LDSM.16.MT88.4 R4, [R226+0xbc00] ;  /* 0x00bc0000e204783b */ /* 0x000ee20000004200 */
[----:B-1----:R-:W-:Y:S01]  /*9220*/  FFMA.FTZ R0, R217, UR9, -R2 ;  /* 0x00000009d9007c23 */ /* 0x002fe20008010802 */
[----:B------:R-:W-:-:S04]  /*9230*/  MOV R217, R174 ;  /* 0x000000ae00d97202 */ /* 0x000fc80000000f00 */
[----:B--2---:R-:W-:Y:S01]  /*9240*/  F2FP.BF16.F32.PACK_AB R96, R187, R43 ;  /* 0x0000002bbb60723e */ /* 0x004fe200000010ff */
[----:B------:R1:W-:Y:S02]  /*9250*/  MUFU.EX2 R42, R0 ;  /* 0x00000000002a7308 */ /* 0x0003e40000000800 */
[--C-:B-1----:R-:W-:Y:S01]  /*9260*/  FFMA.FTZ R0, R218, UR9, -R2.reuse ;  /* 0x00000009da007c23 */ /* 0x102fe20008010802 */
[----:B------:R-:W-:Y:S02]  /*9270*/  MOV R218, R175 ;  /* 0x000000af00da7202 */ /* 0x000fe40000000f00 */
[----:B------:R-:W-:Y:S03]  /*9280*/  LDSM.16.MT88.4 R172, [R226+0xac00] ;  /* 0x00ac0000e2ac783b */ /* 0x000fe60000004200 */
[----:B------:R1:W2:Y:S02]  /*9290*/  MUFU.EX2 R41, R0 ;  /* 0x0000000000297308 */ /* 0x0002a40000000800 */
[----:B-1----:R-:W-:Y:S01]  /*92a0*/  FFMA.FTZ R0, R220, UR9, -R2 ;  /* 0x00000009dc007c23 */ /* 0x002fe20008010802 */
[----:B------:R-:W-:-:S02]  /*92b0*/  MOV R220, R221 ;  /* 0x000000dd00dc7202 */ /* 0x000fc40000000f00 */
[----:B--2---:R-:W-:-:S03]  /*92c0*/  F2FP.BF16.F32.PACK_AB R92, R41, R42 ;  /* 0x0000002a295c723e */ /* 0x004fc600000010ff */
[----:B------:R1:W-:Y:S01]  /*92d0*/  MUFU.EX2 R40, R0 ;  /* 0x0000000000287308 */ /* 0x0003e20000000800 */
[----:B------:R-:W-:Y:S01]  /*92e0*/  MOV R221, R156 ;  /* 0x0000009c00dd7202 */ /* 0x000fe20000000f00 */
[----:B-1----:R-:W-:Y:S01]  /*92f0*/  FFMA.FTZ R0, R222, UR9, -R2 ;  /* 0x00000009de007c23 */ /* 0x002fe20008010802 */
[----:B------:R-:W-:Y:S02]  /*9300*/  MOV R222, R213 ;  /* 0x000000d500de7202 */ /* 0x000fe40000000f00 */
[----:B------:R-:W-:-:S03]  /*9310*/  MOV R2, R210 ;  /* 0x000000d200027202 */ /* 0x000fc60000000f00 */
[----:B------:R1:W2:Y:S01]  /*9320*/  MUFU.EX2 R28, R0 ;  /* 0x00000000001c7308 */ /* 0x0002a20000000800 */
[----:B------:R-:W-:Y:S02]  /*9330*/  MOV R210, R157 ;  /* 0x0000009d00d27202 */ /* 0x000fe40000000f00 */
[----:B------:R-:W-:Y:S01]  /*9340*/  MOV R213, R140 ;  /* 0x0000008c00d57202 */ /* 0x000fe20000000f00 */
[----:B------:R-:W-:Y:S01]  /*9350*/  FFMA.FTZ R2, R2, R16, R223 ;  /* 0x0000001002027223 */ /* 0x000fe200000100df */
[----:B------:R-:W4:Y:S01]  /*9360*/  LDSM.16.MT88.4 R140, [R226+0x9c00] ;  /* 0x009c0000e28c783b */ /* 0x000f220000004200 */
[----:B-1----:R-:W-:Y:S01]  /*9370*/  FFMA.FTZ R0, R246, UR9, -R3 ;  /* 0x00000009f6007c23 */ /* 0x002fe20008010803 */
[----:B------:R-:W-:Y:S02]  /*9380*/  MOV R246, R159 ;  /* 0x0000009f00f67202 */ /* 0x000fe40000000f00 */
[----:B--2---:R-:W-:Y:S01]  /*9390*/  F2FP.BF16.F32.PACK_AB R94, R28, R40 ;  /* 0x000000281c5e723e */ /* 0x004fe200000010ff */
[----:B------:R1:W-:Y:S01]  /*93a0*/  MUFU.EX2 R23, R0 ;  /* 0x0000000000177308 */ /* 0x0003e20000000800 */
[----:B------:R-:W2:Y:S01]  /*93b0*/  LDSM.16.MT88.4 R156, [R224+0xac00] ;  /* 0x00ac0000e09c783b */ /* 0x000ea20000004200 */
[----:B------:R-:W-:-:S04]  /*93c0*/  FFMA.FTZ R11, R246, R11, R37 ;  /* 0x0000000bf60b7223 */ /* 0x000fc80000010025 */
[----:B------:R-:W-:Y:S01]  /*93d0*/  FADD.FTZ R16, R29, R11 ;  /* 0x0000000b1d107221 */ /* 0x000fe20000010000 */
[----:B-1----:R-:W-:-:S04]  /*93e0*/  FFMA.FTZ R0, R245, UR9, -R3 ;  /* 0x00000009f5007c23 */ /* 0x002fc80008010803 */
[----:B------:R1:W5:Y:S02]  /*93f0*/  MUFU.EX2 R22, R0 ;  /* 0x0000000000167308 */ /* 0x0003640000000800 */
[----:B-1----:R-:W-:Y:S01]  /*9400*/  FFMA.FTZ R0, R248, UR9, -R3 ;  /* 0x00000009f8007c23 */ /* 0x002fe20008010803 */
[----:B-----5:R-:W-:-:S05]  /*9410*/  F2FP.BF16.F32.PACK_AB R93, R22, R23 ;  /* 0x00000017165d723e */ /* 0x020fca00000010ff */
[----:B------:R1:W-:Y:S02]  /*9420*/  MUFU.EX2 R15, R0 ;  /* 0x00000000000f7308 */ /* 0x0003e40000000800 */
[----:B-1----:R-:W-:Y:S01]  /*9430*/  FFMA.FTZ R0, R247, UR9, -R3 ;  /* 0x00000009f7007c23 */ /* 0x002fe20008010803 */
[----:B------:R-:W-:Y:S01]  /*9440*/  FFMA.FTZ R3, R222, R17, R233 ;  /* 0x00000011de037223 */ /* 0x000fe200000100e9 */
[----:B------:R-:W-:-:S04]  /*9450*/  MOV R17, R207 ;  /* 0x000000cf00117202 */ /* 0x000fc80000000f00 */
[----:B------:R1:W5:Y:S01]  /*9460*/  MUFU.EX2 R14, R0 ;  /* 0x00000000000e7308 */ /* 0x0003620000000800 */
[----:B------:R-:W-:Y:S01]  /*9470*/  ISETP.GE.AND P0, PT, R17, 0x3, PT ;  /* 0x000000031100780c */ /* 0x000fe20003f06270 */
[----:B-1----:R-:W-:Y:S01]  /*9480*/  FFMA.FTZ R0, R243, UR9, -R8 ;  /* 0x00000009f3007c23 */ /* 0x002fe20008010808 */
[----:B-----5:R-:W-:-:S05]  /*9490*/  F2FP.BF16.F32.PACK_AB R95, R14, R15 ;  /* 0x0000000f0e5f723e */ /* 0x020fca00000010ff */
[----:B------:R1:W5:Y:S02]  /*94a0*/  MUFU.EX2 R24, R0 ;  /* 0x0000000000187308 */ /* 0x0003640000000800 */
[C---:B---3--:R-:W-:Y:S06]  /*94b0*/  HMMA.16816.F32.BF16 R88, R92.reuse, R4, R108 ;  /* 0x000000045c58723c */ /* 0x048fec000004186c */
[C---:B------:R-:W-:Y:S06]  /*94c0*/  HMMA.16816.F32.BF16 R120, R92.reuse, R126, R128 ;  /* 0x0000007e5c78723c */ /* 0x040fec0000041880 */
[----:B----4-:R-:W-:Y:S01]  /*94d0*/  HMMA.16816.F32.BF16 R128, R92, R140, R180 ;  /* 0x0000008c5c80723c */ /* 0x010fe200000418b4 */
[----:B-1----:R-:W-:Y:S01]  /*94e0*/  FFMA.FTZ R0, R244, UR9, -R9 ;  /* 0x00000009f4007c23 */ /* 0x002fe20008010809 */
[----:B-----5:R-:W-:-:S03]  /*94f0*/  F2FP.BF16.F32.PACK_AB R98, R24, R188 ;  /* 0x000000bc1862723e */ /* 0x020fc600000010ff */
[----:B------:R1:W-:Y:S01]  /*9500*/  MUFU.EX2 R8, R0 ;  /* 0x0000000000087308 */ /* 0x0003e20000000800 */
[C---:B------:R-:W-:Y:S06]  /*9510*/  HMMA.16816.F32.BF16 R136, R92.reuse, R142, R136 ;  /* 0x0000008e5c88723c */ /* 0x040fec0000041888 */
[C---:B------:R-:W-:Y:S06]  /*9520*/  HMMA.16816.F32.BF16 R112, R92.reuse, R124, R144 ;  /* 0x0000007c5c70723c */ /* 0x040fec0000041890 */
[----:B------:R-:W-:Y:S01]  /*9530*/  HMMA.16816.F32.BF16 R72, R92, R80, R164 ;  /* 0x000000505c48723c */ /* 0x000fe200000418a4 */
[----:B-1----:R-:W-:-:S05]  /*9540*/  FFMA.FTZ R0, R242, UR9, -R9 ;  /* 0x00000009f2007c23 */ /* 0x002fca0008010809 */
[C---:B------:R-:W-:Y:S01]  /*9550*/  HMMA.16816.F32.BF16 R76, R92.reuse, R82, R148 ;  /* 0x000000525c4c723c */ /* 0x040fe20000041894 */
[----:B------:R1:W3:Y:S05]  /*9560*/  MUFU.EX2 R12, R0 ;  /* 0x00000000000c7308 */ /* 0x0002ea0000000800 */
[C---:B--2---:R-:W-:Y:S06]  /*9570*/  HMMA.16816.F32.BF16 R144, R92.reuse, R156, R176 ;  /* 0x0000009c5c90723c */ /* 0x044fec00000418b0 */
[C---:B------:R-:W-:Y:S06]  /*9580*/  HMMA.16816.F32.BF16 R152, R92.reuse, R158, R152 ;  /* 0x0000009e5c98723c */ /* 0x040fec0000041898 */
[----:B------:R-:W-:Y:S01]  /*9590*/  HMMA.16816.F32.BF16 R160, R92, R172, R160 ;  /* 0x000000ac5ca0723c */ /* 0x000fe200000418a0 */
[----:B-1----:R-:W-:Y:S01]  /*95a0*/  FFMA.FTZ R0, R241, UR9, -R9 ;  /* 0x00000009f1007c23 */ /* 0x002fe20008010809 */
[----:B---3--:R-:W-:-:S03]  /*95b0*/  F2FP.BF16.F32.PACK_AB R97, R12, R8 ;  /* 0x000000080c61723e */ /* 0x008fc600000010ff */
[----:B------:R1:W-:Y:S01]  /*95c0*/  MUFU.EX2 R13, R0 ;  /* 0x00000000000d7308 */ /* 0x0003e20000000800 */
[C---:B------:R-:W-:Y:S06]  /*95d0*/  HMMA.16816.F32.BF16 R168, R92.reuse, R174, R168 ;  /* 0x000000ae5ca8723c */ /* 0x040fec00000418a8 */
[----:B------:R-:W-:Y:S07]  /*95e0*/  HMMA.16816.F32.BF16 R92, R92, R6, R100 ;  /* 0x000000065c5c723c */ /* 0x000fee0000041864 */
[----:B------:R-:W-:-:S02]  /*95f0*/  MOV R103, R206 ;  /* 0x000000ce00677202 */ /* 0x000fc40000000f00 */
[----:B------:R-:W-:Y:S01]  /*9600*/  MOV R101, R231 ;  /* 0x000000e700657202 */ /* 0x000fe20000000f00 */
[----:B-1----:R-:W-:Y:S01]  /*9610*/  FFMA.FTZ R0, R240, UR9, -R9 ;  /* 0x00000009f0007c23 */ /* 0x002fe20008010809 */
[----:B------:R-:W-:-:S03]  /*9620*/  MOV R102, R252 ;  /* 0x000000fc00667202 */ /* 0x000fc60000000f00 */
[----:B------:R1:W2:Y:S02]  /*9630*/  MUFU.EX2 R9, R0 ;  /* 0x0000000000097308 */ /* 0x0002a40000000800 */
[----:B-1----:R-:W-:Y:S01]  /*9640*/  FFMA.FTZ R0, R31, R10, R30 ;  /* 0x0000000a1f007223 */ /* 0x002fe2000001001e */
[----:B--2---:R-:W-:Y:S01]  /*9650*/  F2FP.BF16.F32.PACK_AB R99, R9, R13 ;  /* 0x0000000d0963723e */ /* 0x004fe200000010ff */
[----:B------:R-:W-:Y:S02]  /*9660*/  FADD.FTZ R10, R217, R2 ;  /* 0x00000002d90a7221 */ /* 0x000fe40000010000 */
[----:B------:R-:W-:Y:S01]  /*9670*/  FADD.FTZ R11, R220, R0 ;  /* 0x00000000dc0b7221 */ /* 0x000fe20000010000 */
[----:B------:R-:W-:Y:S01]  /*9680*/  FADD.FTZ R0, R218, R3 ;  /* 0x00000003da007221 */ /* 0x000fe20000010000 */
[----:B------:R-:W-:Y:S02]  /*9690*/  FADD.FTZ R3, R237, R16 ;  /* 0x00000010ed037221 */ /* 0x000fe40000010000 */
[----:B------:R-:W-:Y:S01]  /*96a0*/  FADD.FTZ R2, R238, R11 ;  /* 0x0000000bee027221 */ /* 0x000fe20000010000 */
[----:B------:R-:W-:Y:S01]  /*96b0*/  FADD.FTZ R0, R239, R0 ;  /* 0x00000000ef007221 */ /* 0x000fe20000010000 */
[----:B------:R-:W-:Y:S01]  /*96c0*/  HMMA.16816.F32.BF16 R84, R96, R4, R84 ;  /* 0x000000046054723c */ /* 0x000fe20000041854 */
[----:B------:R-:W-:Y:S01]  /*96d0*/  FADD.FTZ R3, R234, R3 ;  /* 0x00000003ea037221 */ /* 0x000fe20000010000 */
[----:B------:R-:W-:Y:S01]  /*96e0*/  FADD.FTZ R2, R235, R2 ;  /* 0x00000002eb027221 */ /* 0x000fe20000010000 */
[----:B------:R-:W-:-:S02]  /*96f0*/  FADD.FTZ R0, R236, R0 ;  /* 0x00000000ec007221 */ /* 0x000fc40000010000 */
        /* <DEDUP_REMOVED lines=50> */
[----:B------:R-:W-:-:S03]  /*9a20*/  FADD.FTZ R4, R24, R4 ;  /* 0x0000000418047221 */ /* 0x000fc60000010000 */
        /* <DEDUP_REMOVED lines=10> */
[----:B------:R-:W-:Y:S01]  /*9ad0*/  HMMA.16816.F32.BF16 R156, R96, R158, R60 ;  /* 0x0000009e609c723c */ /* 0x000fe2000004183c */
[----:B------:R-:W-:-:S05]  /*9ae0*/  MOV R104, R211 ;  /* 0x000000d300687202 */ /* 0x000fca0000000f00 */
[C---:B------:R-:W-:Y:S06]  /*9af0*/  HMMA.16816.F32.BF16 R172, R96.reuse, R174, R48 ;  /* 0x000000ae60ac723c */ /* 0x040fec0000041830 */
[C---:B------:R-:W-:Y:S06]  /*9b00*/  HMMA.16816.F32.BF16 R80, R96.reuse, R82, R44 ;  /* 0x000000526050723c */ /* 0x040fec000004182c */
[----:B------:R-:W-:Y:S01]  /*9b10*/  HMMA.16816.F32.BF16 R96, R96, R6, R32 ;  /* 0x000000066060723c */ /* 0x000fe20000041820 */
[----:B------:R-:W-:-:S08]  /*9b20*/  NOP ;  /* 0x0000000000007918 */ /* 0x000fd00000000000 */
[----:B-1----:R-:W-:-:S15]  /*9b30*/  @!P0 BRA `(.L_x_444) ;  /* 0x0000004400cc8947 */ /* 0x002fde0003800000 */
[----:B------:R-:W2:Y:S01]  /*9b40*/  LDL.LU R216, [R1+0x10] ;  /* 0x0000100001d87983 */ /* 0x000ea20000300800 */
[----:B------:R-:W-:Y:S01]  /*9b50*/  VIADD R2, R17, 0xfffffffd ;  /* 0xfffffffd11027836 */ /* 0x000fe20000000000 */
[----:B------:R-:W-:-:S04]  /*9b60*/  DEPBAR.LE SB0, 0x0 ;  /* 0x000080000000791a */ /* 0x000fc80000000000 */
[----:B------:R-:W3:Y:S04]  /*9b70*/  LDL.LU R207, [R1+0x14] ;  /* 0x0000140001cf7983 */ /* 0x000ee80000300800 */
[----:B------:R-:W4:Y:S04]  /*9b80*/  LDL.64 R212, [R1+0x78] ;  /* 0x0000780001d47983 */ /* 0x000f280000100a00 */
[----:B------:R-:W5:Y:S04]  /*9b90*/  LDL.64 R214, [R1+0x20] ;  /* 0x0000200001d67983 */ /* 0x000f680000100a00 */
[----:B------:R-:W5:Y:S04]  /*9ba0*/  LDL R206, [R1+0x48] ;  /* 0x0000480001ce7983 */ /* 0x000f680000100800 */
[----:B------:R-:W5:Y:S01]  /*9bb0*/  LDL R211, [R1+0x58] ;  /* 0x0000580001d37983 */ /* 0x000f620000100800 */
[----:B------:R-:W-:-:S03]  /*9bc0*/  SHF.R.S32.HI R0, RZ, 0x1f, R2 ;  /* 0x0000001fff007819 */ /* 0x000fc60000011402 */
[----:B------:R3:W-:Y:S01]  /*9bd0*/  STL [R1+0x8], R2 ;  /* 0x0000080201007387 */ /* 0x0007e20000100800 */
[----:B------:R-:W-:Y:S01]  /*9be0*/  BAR.SYNC.DEFER_BLOCKING 0x0 ;  /* 0x0000000000007b1d */ /* 0x000fe20000010000 */
[-C--:B--2---:R-:W-:Y:S02]  /*9bf0*/  IMAD R0, R0, R216.reuse, RZ ;  /* 0x000000d800007224 */ /* 0x084fe400078e02ff */
[----:B------:R-:W-:-:S04]  /*9c00*/  IMAD.WIDE.U32 R4, R2, R216, RZ ;  /* 0x000000d802047225 */ /* 0x000fc800078e00ff */
[----:B---3--:R-:W-:-:S04]  /*9c10*/  IMAD R2, R2, R207, R0 ;  /* 0x000000cf02027224 */ /* 0x008fc800078e0200 */
[----:B------:R-:W-:Y:S01]  /*9c20*/  IMAD.IADD R3, R5, 0x1, R2 ;  /* 0x0000000105037824 */ /* 0x000fe200078e0202 */
[----:B----4-:R-:W-:-:S04]  /*9c30*/  LEA R0, P0, R4, R212, 0x6 ;  /* 0x000000d404007211 */ /* 0x010fc800078030ff */
[----:B------:R-:W-:Y:S02]  /*9c40*/  LEA R2, P1, R0, UR6, 0x1 ;  /* 0x0000000600027c11 */ /* 0x000fe4000f8208ff */
[----:B-----5:R-:W-:Y:S02]  /*9c50*/  LEA.HI.X R3, R4, R215, R3, 0x6, P0 ;  /* 0x000000d704037211 */ /* 0x020fe400000f3403 */
[----:B------:R-:W-:Y:S02]  /*9c60*/  IADD3 R4, P0, R206, R2, RZ ;  /* 0x00000002ce047210 */ /* 0x000fe40007f1e0ff */
[----:B------:R-:W-:-:S05]  /*9c70*/  LEA.HI.X R3, R0, UR7, R3, 0x1, P1 ;  /* 0x0000000700037c11 */ /* 0x000fca00088f0c03 */
[----:B------:R-:W-:Y:S01]  /*9c80*/  IMAD.X R5, R211, 0x1, R3, P0 ;  /* 0x00000001d3057824 */ /* 0x000fe200000e0603 */
        /* <DEDUP_REMOVED lines=11> */
[----:B------:R-:W2:Y:S04]  /*9d40*/  LDSM.16.M88.4 R40, [R228] ;  /* 0x00000000e428783b */ /* 0x000ea80000000200 */
[----:B------:R-:W4:Y:S04]  /*9d50*/  LDSM.16.M88.4 R44, [R225+0x6400] ;  /* 0x00640000e12c783b */ /* 0x000f280000000200 */
[----:B------:R-:W-:Y:S04]  /*9d60*/  LDSM.16.M88.4 R48, [R227+0x6000] ;  /* 0x00600000e330783b */ /* 0x000fe80000000200 */
[----:B------:R-:W5:Y:S04]  /*9d70*/  LDSM.16.M88.4 R28, [R229+0x1000] ;  /* 0x00100000e51c783b */ /* 0x000f680000000200 */
[----:B------:R-:W5:Y:S04]  /*9d80*/  LDSM.16.M88.4 R32, [R229] ;  /* 0x00000000e520783b */ /* 0x000f680000000200 */
[----:B------:R-:W5:Y:S04]  /*9d90*/  LDSM.16.M88.4 R56, [R227+0x6400] ;  /* 0x00640000e338783b */ /* 0x000f680000000200 */
[----:B------:R-:W-:Y:S04]  /*9da0*/  LDSM.16.M88.4 R12, [R228+0x3000] ;  /* 0x00300000e40c783b */ /* 0x000fe80000000200 */
[----:B------:R-:W5:Y:S04]  /*9db0*/  LDSM.16.M88.4 R52, [R225+0x7000] ;  /* 0x00700000e134783b */ /* 0x000f680000000200 */
[----:B------:R-:W5:Y:S01]  /*9dc0*/  LDSM.16.M88.4 R24, [R228+0x2000] ;  /* 0x00200000e418783b */ /* 0x000f620000000200 */
[-C--:B---3--:R-:W-:Y:S03]  /*9dd0*/  HMMA.16816.F32.BF16 R100, R36, R8.reuse, RZ ;  /* 0x000000082464723c */ /* 0x088fe600000418ff */
[----:B------:R-:W3:Y:S01]  /*9de0*/  LDSM.16.M88.4 R60, [R225+0x7400] ;  /* 0x00740000e13c783b */ /* 0x000ee20000000200 */
[----:B-1----:R-:W1:Y:S02]  /*9df0*/  S2R R3, SR_TID.X ;  /* 0x0000000000037919 */ /* 0x002e640000002100 */
[----:B--2---:R-:W-:Y:S01]  /*9e00*/  HMMA.16816.F32.BF16 R4, R40, R8, RZ ;  /* 0x000000082804723c */ /* 0x004fe200000418ff */
[----:B------:R-:W0:Y:S05]  /*9e10*/  LDGDEPBAR ;  /* 0x00000000000079af */ /* 0x000e2a0000000000 */
[-C--:B------:R-:W-:Y:S06]  /*9e20*/  HMMA.16816.F32.BF16 R64, R36, R10.reuse, RZ ;  /* 0x0000000a2440723c */ /* 0x080fec00000418ff */
[----:B------:R-:W-:Y:S06]  /*9e30*/  HMMA.16816.F32.BF16 R8, R40, R10, RZ ;  /* 0x0000000a2808723c */ /* 0x000fec00000418ff */
[-C--:B----4-:R-:W-:Y:S06]  /*9e40*/  HMMA.16816.F32.BF16 R180, R36, R44.reuse, RZ ;  /* 0x0000002c24b4723c */ /* 0x090fec00000418ff */
[----:B------:R-:W-:Y:S06]  /*9e50*/  HMMA.16816.F32.BF16 R184, R40, R44, RZ ;  /* 0x0000002c28b8723c */ /* 0x000fec00000418ff */
[----:B------:R-:W-:Y:S01]  /*9e60*/  HMMA.16816.F32.BF16 R176, R36, R46, RZ ;  /* 0x0000002e24b0723c */ /* 0x000fe200000418ff */
[----:B-1----:R-:W-:-:S05]  /*9e70*/  IMAD.SHL.U32 R3, R3, 0x2, RZ ;  /* 0x0000000203037824 */ /* 0x002fca00078e00ff */
[----:B------:R-:W-:Y:S01]  /*9e80*/  HMMA.16816.F32.BF16 R108, R40, R46, RZ ;  /* 0x0000002e286c723c */ /* 0x000fe200000418ff */
[----:B------:R-:W-:Y:S01]  /*9e90*/  LDSM.16.M88.4 R44, [R227+0x7000] ;  /* 0x00700000e32c783b */ /* 0x000fe20000000200 */
[----:B------:R-:W-:-:S04]  /*9ea0*/  LOP3.LUT R3, R3, 0x6, RZ, 0xc0, !PT ;  /* 0x0000000603037812 */ /* 0x000fc800078ec0ff */
[-C--:B-----5:R-:W-:Y:S06]  /*9eb0*/  HMMA.16816.F32.BF16 R104, R28, R48.reuse, R100 ;  /* 0x000000301c68723c */ /* 0x0a0fec0000041864 */
[----:B------:R-:W-:Y:S01]  /*9ec0*/  HMMA.16816.F32.BF16 R192, R32, R48, R4 ;  /* 0x0000003020c0723c */ /* 0x000fe20000041804 */
[----:B------:R-:W1:Y:S05]  /*9ed0*/  LDSM.16.M88.4 R4, [R229+0x3000] ;  /* 0x00300000e504783b */ /* 0x000e6a0000000200 */
[-C--:B------:R-:W-:Y:S01]  /*9ee0*/  HMMA.16816.F32.BF16 R100, R28, R50.reuse, R64 ;  /* 0x000000321c64723c */ /* 0x080fe20000041840 */
[----:B------:R-:W-:Y:S05]  /*9ef0*/  LDSM.16.M88.4 R64, [R227+0x7400] ;  /* 0x00740000e340783b */ /* 0x000fea0000000200 */
[----:B------:R-:W-:Y:S01]  /*9f00*/  HMMA.16816.F32.BF16 R48, R32, R50, R8 ;  /* 0x000000322030723c */ /* 0x000fe20000041808 */
[----:B------:R-:W2:Y:S05]  /*9f10*/  LDSM.16.M88.4 R8, [R229+0x2000] ;  /* 0x00200000e508783b */ /* 0x000eaa0000000200 */
[-C--:B------:R-:W-:Y:S06]  /*9f20*/  HMMA.16816.F32.BF16 R196, R28, R56.reuse, R180 ;  /* 0x000000381cc4723c */ /* 0x080fec00000418b4 */
[----:B------:R-:W-:Y:S06]  /*9f30*/  HMMA.16816.F32.BF16 R188, R32, R56, R184 ;  /* 0x0000003820bc723c */ /* 0x000fec00000418b8 */
[-C--:B------:R-:W-:Y:S01]  /*9f40*/  HMMA.16816.F32.BF16 R204, R28, R58.reuse, R176 ;  /* 0x0000003a1ccc723c */ /* 0x080fe200000418b0 */
[----:B------:R-:W4:Y:S05]  /*9f50*/  LDSM.16.M88.4 R176, [R225+0x6c00] ;  /* 0x006c0000e1b0783b */ /* 0x000f2a0000000200 */
[----:B------:R-:W-:Y:S01]  /*9f60*/  HMMA.16816.F32.BF16 R200, R32, R58, R108 ;  /* 0x0000003a20c8723c */ /* 0x000fe2000004186c */
[----:B------:R-:W-:Y:S05]  /*9f70*/  LDSM.16.M88.4 R108, [R225+0x8000] ;  /* 0x00800000e16c783b */ /* 0x000fea0000000200 */
[C---:B------:R-:W-:Y:S06]  /*9f80*/  HMMA.16816.F32.BF16 R56, R12.reuse, R52, R104 ;  /* 0x000000340c38723c */ /* 0x040fec0000041868 */
[-C--:B------:R-:W-:Y:S06]  /*9f90*/  HMMA.16816.F32.BF16 R180, R12, R54.reuse, R100 ;  /* 0x000000360cb4723c */ /* 0x080fec0000041864 */
[C---:B------:R-:W-:Y:S06]  /*9fa0*/  HMMA.16816.F32.BF16 R100, R24.reuse, R54, R48 ;  /* 0x000000361864723c */ /* 0x040fec0000041830 */
[----:B------:R-:W-:Y:S01]  /*9fb0*/  HMMA.16816.F32.BF16 R184, R24, R52, R192 ;  /* 0x0000003418b8723c */ /* 0x000fe200000418c0 */
[----:B------:R-:W-:Y:S05]  /*9fc0*/  LDSM.16.M88.4 R52, [R228+0x5000] ;  /* 0x00500000e434783b */ /* 0x000fea0000000200 */
[----:B---3--:R-:W-:Y:S06]  /*9fd0*/  HMMA.16816.F32.BF16 R104, R12, R60, R196 ;  /* 0x0000003c0c68723c */ /* 0x008fec00000418c4 */
[----:B-1----:R-:W-:Y:S01]  /*9fe0*/  HMMA.16816.F32.BF16 R192, R4, R44, R56 ;  /* 0x0000002c04c0723c */ /* 0x002fe20000041838 */
[----:B------:R-:W1:Y:S05]  /*9ff0*/  LDSM.16.M88.4 R56, [R228+0x4000] ;  /* 0x00400000e438783b */ /* 0x000e6a0000000200 */
[----:B------:R-:W-:Y:S06]  /*a000*/  HMMA.16816.F32.BF16 R216, R24, R62, R200 ;  /* 0x0000003e18d8723c */ /* 0x000fec00000418c8 */
[-C--:B------:R-:W-:Y:S01]  /*a010*/  HMMA.16816.F32.BF16 R208, R4, R46.reuse, R180 ;  /* 0x0000002e04d0723c */ /* 0x080fe200000418b4 */
[----:B------:R-:W3:Y:S05]  /*a020*/  LDSM.16.M88.4 R180, [R225+0x8400] ;  /* 0x00840000e1b4783b */ /* 0x000eea0000000200 */
[----:B--2---:R-:W-:Y:S01]  /*a030*/  HMMA.16816.F32.BF16 R200, R8, R46, R100 ;  /* 0x0000002e08c8723c */ /* 0x004fe20000041864 */
[----:B------:R-:W2:Y:S05]  /*a040*/  LDSM.16.M88.4 R100, [R227+0x6c00] ;  /* 0x006c0000e364783b */ /* 0x000eaa0000000200 */
[----:B------:R-:W-:Y:S06]  /*a050*/  HMMA.16816.F32.BF16 R48, R24, R60, R188 ;  /* 0x0000003c1830723c */ /* 0x000fec00000418bc */
[----:B------:R-:W-:Y:S01]  /*a060*/  HMMA.16816.F32.BF16 R220, R12, R62, R204 ;  /* 0x0000003e0cdc723c */ /* 0x000fe200000418cc */
[----:B------:R-:W5:Y:S05]  /*a070*/  LDSM.16.M88.4 R60, [R225+0x6800] ;  /* 0x00680000e13c783b */ /* 0x000f6a0000000200 */
[----:B------:R-:W-:Y:S01]  /*a080*/  HMMA.16816.F32.BF16 R204, R8, R44, R184 ;  /* 0x0000002c08cc723c */ /* 0x000fe200000418b8 */
[----:B------:R-:W-:Y:S05]  /*a090*/  LDSM.16.M88.4 R44, [R229+0x5000] ;  /* 0x00500000e52c783b */ /* 0x000fea0000000200 */
[----:B------:R-:W-:Y:S01]  /*a0a0*/  HMMA.16816.F32.BF16 R188, R4, R64, R104 ;  /* 0x0000004004bc723c */ /* 0x000fe20000041868 */
[----:B------:R-:W-:Y:S05]  /*a0b0*/  LDSM.16.M88.4 R104, [R227+0x8000] ;  /* 0x00800000e368783b */ /* 0x000fea0000000200 */
[----:B----4-:R-:W-:Y:S06]  /*a0c0*/  HMMA.16816.F32.BF16 R184, R36, R176, RZ ;  /* 0x000000b024b8723c */ /* 0x010fec00000418ff */
[----:B------:R-:W-:Y:S06]  /*a0d0*/  HMMA.16816.F32.BF16 R232, R4, R66, R220 ;  /* 0x0000004204e8723c */ /* 0x000fec00000418dc */
[----:B-1----:R-:W-:Y:S06]  /*a0e0*/  HMMA.16816.F32.BF16 R220, R56, R110, R200 ;  /* 0x0000006e38dc723c */ /* 0x002fec00000418c8 */
[-C--:B------:R-:W-:Y:S06]  /*a0f0*/  HMMA.16816.F32.BF16 R212, R52, R108.reuse, R192 ;  /* 0x0000006c34d4723c */ /* 0x080fec00000418c0 */
[----:B------:R-:W-:Y:S06]  /*a100*/  HMMA.16816.F32.BF16 R204, R56, R108, R204 ;  /* 0x0000006c38cc723c */ /* 0x000fec00000418cc */
[C---:B------:R-:W-:Y:S06]  /*a110*/  HMMA.16816.F32.BF16 R240, R52.reuse, R110, R208 ;  /* 0x0000006e34f0723c */ /* 0x040fec00000418d0 */
[----:B---3--:R-:W-:Y:S06]  /*a120*/  HMMA.16816.F32.BF16 R248, R52, R180, R188 ;  /* 0x000000b434f8723c */ /* 0x008fec00000418bc */
[----:B--2---:R-:W-:Y:S06]  /*a130*/  HMMA.16816.F32.BF16 R200, R28, R100, R184 ;  /* 0x000000641cc8723c */ /* 0x004fec00000418b8 */
[C---:B-----5:R-:W-:Y:S06]  /*a140*/  HMMA.16816.F32.BF16 R188, R36.reuse, R60, RZ ;  /* 0x0000003c24bc723c */ /* 0x060fec00000418ff */
[C---:B------:R-:W-:Y:S06]  /*a150*/  HMMA.16816.F32.BF16 R184, R36.reuse, R62, RZ ;  /* 0x0000003e24b8723c */ /* 0x040fec00000418ff */
[----:B------:R-:W-:Y:S01]  /*a160*/  HMMA.16816.F32.BF16 R108, R36, R178, RZ ;  /* 0x000000b2246c723c */ /* 0x000fe200000418ff */
[----:B------:R-:W1:Y:S05]  /*a170*/  LDSM.16.M88.4 R36, [R227+0x6800] ;  /* 0x00680000e324783b */ /* 0x000e6a0000000200 */
[----:B------:R-:W-:Y:S01]  /*a180*/  HMMA.16816.F32.BF16 R196, R8, R64, R48 ;  /* 0x0000004008c4723c */ /* 0x000fe20000041830 */
[----:B------:R-:W2:Y:S05]  /*a190*/  LDSM.16.M88.4 R48, [R229+0x4000] ;  /* 0x00400000e530783b */ /* 0x000eaa0000000200 */
[----:B------:R-:W-:Y:S06]  /*a1a0*/  HMMA.16816.F32.BF16 R192, R40, R176, RZ ;  /* 0x000000b028c0723c */ /* 0x000fec00000418ff */
[----:B------:R-:W-:Y:S06]  /*a1b0*/  HMMA.16816.F32.BF16 R236, R8, R66, R216 ;  /* 0x0000004208ec723c */ /* 0x000fec00000418d8 */
[C---:B------:R-:W-:Y:S06]  /*a1c0*/  HMMA.16816.F32.BF16 R64, R40.reuse, R60, RZ ;  /* 0x0000003c2840723c */ /* 0x040fec00000418ff */
[----:B------:R-:W-:Y:S06]  /*a1d0*/  HMMA.16816.F32.BF16 R60, R40, R62, RZ ;  /* 0x0000003e283c723c */ /* 0x000fec00000418ff */
[----:B------:R-:W-:Y:S06]  /*a1e0*/  HMMA.16816.F32.BF16 R216, R32, R100, R192 ;  /* 0x0000006420d8723c */ /* 0x000fec00000418c0 */
[----:B------:R-:W-:Y:S06]  /*a1f0*/  HMMA.16816.F32.BF16 R244, R56, R180, R196 ;  /* 0x000000b438f4723c */ /* 0x000fec00000418c4 */
[----:B------:R-:W-:Y:S06]  /*a200*/  HMMA.16816.F32.BF16 R192, R40, R178, RZ ;  /* 0x000000b228c0723c */ /* 0x000fec00000418ff */
[C---:B-1----:R-:W-:Y:S06]  /*a210*/  HMMA.16816.F32.BF16 R188, R28.reuse, R36, R188 ;  /* 0x000000241cbc723c */ /* 0x042fec00000418bc */
[C---:B------:R-:W-:Y:S06]  /*a220*/  HMMA.16816.F32.BF16 R184, R28.reuse, R38, R184 ;  /* 0x000000261cb8723c */ /* 0x040fec00000418b8 */
[----:B------:R-:W-:Y:S01]  /*a230*/  HMMA.16816.F32.BF16 R40, R28, R102, R108 ;  /* 0x000000661c28723c */ /* 0x000fe2000004186c */
[----:B------:R-:W1:Y:S05]  /*a240*/  LDSM.16.M88.4 R28, [R225+0x7c00] ;  /* 0x007c0000e11c783b */ /* 0x000e6a0000000200 */
[C---:B------:R-:W-:Y:S06]  /*a250*/  HMMA.16816.F32.BF16 R196, R32.reuse, R36, R64 ;  /* 0x0000002420c4723c */ /* 0x040fec0000041840 */
[C---:B------:R-:W-:Y:S01]  /*a260*/  HMMA.16816.F32.BF16 R176, R32.reuse, R38, R60 ;  /* 0x0000002620b0723c */ /* 0x040fe2000004183c */
[----:B------:R-:W3:Y:S05]  /*a270*/  LDSM.16.M88.4 R36, [R225+0x7800] ;  /* 0x00780000e124783b */ /* 0x000eea0000000200 */
[----:B------:R-:W-:Y:S01]  /*a280*/  HMMA.16816.F32.BF16 R108, R32, R102, R192 ;  /* 0x00000066206c723c */ /* 0x000fe200000418c0 */
[----:B------:R-:W4:Y:S05]  /*a290*/  LDSM.16.M88.4 R32, [R227+0x7800] ;  /* 0x00780000e320783b */ /* 0x000f2a0000000200 */
[-C--:B--2---:R-:W-:Y:S06]  /*a2a0*/  HMMA.16816.F32.BF16 R208, R48, R104.reuse, R204 ;  /* 0x0000006830d0723c */ /* 0x084fec00000418cc */
[----:B------:R-:W-:Y:S06]  /*a2b0*/  HMMA.16816.F32.BF16 R212, R44, R104, R212 ;  /* 0x000000682cd4723c */ /* 0x000fec00000418d4 */
[----:B-1----:R-:W-:-:S12]  /*a2c0*/  HMMA.16816.F32.BF16 R60, R12, R28, R200 ;  /* 0x0000001c0c3c723c */ /* 0x002fd800000418c8 */
[----:B------:R-:W-:-:S04]  /*a2d0*/  FMUL.FTZ R0, R208, UR8 ;  /* 0x00000008d0007c20 */ /* 0x000fc80008410000 */
[----:B------:R1:W2:Y:S01]  /*a2e0*/  MUFU.TANH R16, R0 ;  /* 0x0000000000107308 */ /* 0x0002a20000002400 */
[C---:B---3--:R-:W-:Y:S06]  /*a2f0*/  HMMA.16816.F32.BF16 R100, R12.reuse, R36, R188 ;  /* 0x000000240c64723c */ /* 0x048fec00000418bc */
[C---:B------:R-:W-:Y:S06]  /*a300*/  HMMA.16816.F32.BF16 R64, R12.reuse, R38, R184 ;  /* 0x000000260c40723c */ /* 0x040fec00000418b8 */
[----:B------:R-:W-:Y:S01]  /*a310*/  HMMA.16816.F32.BF16 R12, R12, R30, R40 ;  /* 0x0000001e0c0c723c */ /* 0x000fe20000041828 */
[----:B------:R-:W3:Y:S01]  /*a320*/  LDSM.16.M88.4 R40, [R227+0x7c00] ;  /* 0x007c0000e328783b */ /* 0x000ee20000000200 */
[----:B-1----:R-:W-:-:S04]  /*a330*/  FMUL.FTZ R0, R209, UR8 ;  /* 0x00000008d1007c20 */ /* 0x002fc80008410000 */
[----:B------:R-:W-:Y:S06]  /*a340*/  HMMA.16816.F32.BF16 R188, R24, R30, R108 ;  /* 0x0000001e18bc723c */ /* 0x000fec000004186c */
[C---:B----4-:R-:W-:Y:S06]  /*a350*/  HMMA.16816.F32.BF16 R108, R4.reuse, R32, R100 ;  /* 0x00000020046c723c */ /* 0x050fec0000041864 */
[----:B------:R-:W-:Y:S06]  /*a360*/  HMMA.16816.F32.BF16 R200, R4, R34, R64 ;  /* 0x0000002204c8723c */ /* 0x000fec0000041840 */
[----:B------:R-:W-:Y:S01]  /*a370*/  HMMA.16816.F32.BF16 R64, R52, R182, R232 ;  /* 0x000000b63440723c */ /* 0x000fe200000418e8 */
[----:B------:R1:W4:Y:S05]  /*a380*/  MUFU.TANH R232, R0 ;  /* 0x0000000000e87308 */ /* 0x00032a0000002400 */
[----:B------:R-:W-:Y:S01]  /*a390*/  HMMA.16816.F32.BF16 R184, R24, R28, R216 ;  /* 0x0000001c18b8723c */ /* 0x000fe200000418d8 */
[----:B--2---:R-:W-:-:S05]  /*a3a0*/  IMAD.MOV.U32 R235, RZ, RZ, R16 ;  /* 0x000000ffffeb7224 */ /* 0x004fca00078e0010 */
[----:B------:R-:W-:Y:S06]  /*a3b0*/  HMMA.16816.F32.BF16 R180, R56, R182, R236 ;  /* 0x000000b638b4723c */ /* 0x000fec00000418ec */
[----:B---3--:R-:W-:Y:S01]  /*a3c0*/  HMMA.16816.F32.BF16 R192, R4, R42, R12 ;  /* 0x0000002a04c0723c */ /* 0x008fe2000004180c */
[----:B-1----:R-:W-:Y:S01]  /*a3d0*/  FMUL.FTZ R0, R210, UR8 ;  /* 0x00000008d2007c20 */ /* 0x002fe20008410000 */
[----:B------:R-:W-:-:S04]  /*a3e0*/  IMAD.MOV.U32 R239, RZ, RZ, R17 ;  /* 0x000000ffffef7224 */ /* 0x000fc800078e0011 */
[----:B------:R-:W-:Y:S01]  /*a3f0*/  HMMA.16816.F32.BF16 R12, R48, R106, R220 ;  /* 0x0000006a300c723c */ /* 0x000fe200000418dc */
[----:B------:R1:W-:Y:S05]  /*a400*/  MUFU.TANH R222, R0 ;  /* 0x0000000000de7308 */ /* 0x0003ea0000002400 */
[----:B------:R-:W-:Y:S01]  /*a410*/  HMMA.16816.F32.BF16 R204, R4, R40, R60 ;  /* 0x0000002804cc723c */ /* 0x000fe2000004183c */
[----:B------:R-:W2:Y:S05]  /*a420*/  LDSM.16.M88.4 R4, [R227+0x8400] ;  /* 0x00840000e304783b */ /* 0x000eaa0000000200 */
[----:B------:R-:W-:Y:S01]  /*a430*/  HMMA.16816.F32.BF16 R104, R44, R106, R240 ;  /* 0x0000006a2c68723c */ /* 0x000fe200000418f0 */
[----:B-1----:R-:W-:-:S05]  /*a440*/  FMUL.FTZ R0, R211, UR8 ;  /* 0x00000008d3007c20 */ /* 0x002fca0008410000 */
[C---:B------:R-:W-:Y:S01]  /*a450*/  HMMA.16816.F32.BF16 R196, R24.reuse, R36, R196 ;  /* 0x0000002418c4723c */ /* 0x040fe200000418c4 */
[----:B------:R1:W3:Y:S05]  /*a460*/  MUFU.TANH R218, R0 ;  /* 0x0000000000da7308 */ /* 0x0002ea0000002400 */
[----:B------:R-:W-:Y:S06]  /*a470*/  HMMA.16816.F32.BF16 R176, R24, R38, R176 ;  /* 0x0000002618b0723c */ /* 0x000fec00000418b0 */
[----:B------:R-:W-:Y:S01]  /*a480*/  HMMA.16816.F32.BF16 R100, R8, R40, R184 ;  /* 0x000000280864723c */ /* 0x000fe200000418b8 */
[----:B-1----:R-:W-:-:S04]  /*a490*/  FMUL.FTZ R0, R212, UR8 ;  /* 0x00000008d4007c20 */ /* 0x002fc80008410000 */
[----:B------:R1:W-:Y:S07]  /*a4a0*/  MUFU.TANH R221, R0 ;  /* 0x0000000000dd7308 */ /* 0x0003ee0000002400 */
[----:B------:R-:W-:Y:S06]  /*a4b0*/  HMMA.16816.F32.BF16 R24, R8, R32, R196 ;  /* 0x000000200818723c */ /* 0x000fec00000418c4 */
[C---:B--2---:R-:W-:Y:S06]  /*a4c0*/  HMMA.16816.F32.BF16 R28, R48.reuse, R4, R244 ;  /* 0x00000004301c723c */ /* 0x044fec00000418f4 */
[----:B------:R-:W-:Y:S01]  /*a4d0*/  HMMA.16816.F32.BF16 R180, R48, R6, R180 ;  /* 0x0000000630b4723c */ /* 0x000fe200000418b4 */
[----:B-1----:R-:W-:-:S05]  /*a4e0*/  FMUL.FTZ R0, R213, UR8 ;  /* 0x00000008d5007c20 */ /* 0x002fca0008410000 */
[C---:B------:R-:W-:Y:S01]  /*a4f0*/  HMMA.16816.F32.BF16 R36, R44.reuse, R4, R248 ;  /* 0x000000042c24723c */ /* 0x040fe200000418f8 */
[----:B------:R1:W-:Y:S05]  /*a500*/  MUFU.TANH R220, R0 ;  /* 0x0000000000dc7308 */ /* 0x0003ea0000002400 */
[----:B------:R-:W-:Y:S01]  /*a510*/  HMMA.16816.F32.BF16 R64, R44, R6, R64 ;  /* 0x000000062c40723c */ /* 0x000fe20000041840 */
[----:B------:R-:W-:Y:S05]  /*a520*/  LDSM.16.M88.4 R4, [R227+0x8800] ;  /* 0x00880000e304783b */ /* 0x000fea0000000200 */
[----:B------:R-:W-:Y:S01]  /*a530*/  FMUL.FTZ R30, R30, UR8 ;  /* 0x000000081e1e7c20 */ /* 0x000fe20008410000 */
[----:B------:R-:W-:-:S03]  /*a540*/  FMUL.FTZ R31, R31, UR8 ;  /* 0x000000081f1f7c20 */ /* 0x000fc60008410000 */
[----:B------:R-:W-:Y:S02]  /*a550*/  MUFU.TANH R212, R30 ;  /* 0x0000001e00d47308 */ /* 0x000fe40000002400 */
[----:B------:R-:W-:Y:S01]  /*a560*/  FMUL.FTZ R183, R183, UR8 ;  /* 0x00000008b7b77c20 */ /* 0x000fe20008410000 */
[----:B-1----:R-:W-:Y:S01]  /*a570*/  FMUL.FTZ R0, R214, UR8 ;  /* 0x00000008d6007c20 */ /* 0x002fe20008410000 */
[----:B------:R-:W-:Y:S01]  /*a580*/  FMUL.FTZ R182, R182, UR8 ;  /* 0x00000008b6b67c20 */ /* 0x000fe20008410000 */
[----:B------:R-:W-:Y:S01]  /*a590*/  FMUL.FTZ R181, R181, UR8 ;  /* 0x00000008b5b57c20 */ /* 0x000fe20008410000 */
[----:B------:R-:W-:Y:S02]  /*a5a0*/  FMUL.FTZ R180, R180, UR8 ;  /* 0x00000008b4b47c20 */ /* 0x000fe40008410000 */
[----:B------:R1:W-:Y:S01]  /*a5b0*/  MUFU.TANH R223, R0 ;  /* 0x0000000000df7308 */ /* 0x0003e20000002400 */
[----:B------:R-:W-:Y:S01]  /*a5c0*/  FMUL.FTZ R36, R36, UR8 ;  /* 0x0000000824247c20 */ /* 0x000fe20008410000 */
[----:B------:R-:W-:Y:S01]  /*a5d0*/  FMUL.FTZ R37, R37, UR8 ;  /* 0x0000000825257c20 */ /* 0x000fe20008410000 */
[----:B------:R-:W-:Y:S01]  /*a5e0*/  FMUL.FTZ R38, R38, UR8 ;  /* 0x0000000826267c20 */ /* 0x000fe20008410000 */
[----:B------:R-:W-:-:S02]  /*a5f0*/  FMUL.FTZ R39, R39, UR8 ;  /* 0x0000000827277c20 */ /* 0x000fc40008410000 */
[----:B------:R-:W-:Y:S01]  /*a600*/  FMUL.FTZ R64, R64, UR8 ;  /* 0x0000000840407c20 */ /* 0x000fe20008410000 */
[----:B------:R-:W-:Y:S01]  /*a610*/  FMUL.FTZ R65, R65, UR8 ;  /* 0x0000000841417c20 */ /* 0x000fe20008410000 */
[----:B------:R-:W-:Y:S01]  /*a620*/  MUFU.TANH R197, R31 ;  /* 0x0000001f00c57308 */ /* 0x000fe20000002400 */
[----:B------:R-:W-:Y:S01]  /*a630*/  FMUL.FTZ R66, R66, UR8 ;  /* 0x0000000842427c20 */ /* 0x000fe20008410000 */
[----:B------:R-:W-:-:S06]  /*a640*/  FMUL.FTZ R67, R67, UR8 ;  /* 0x0000000843437c20 */ /* 0x000fcc0008410000 */
[----:B------:R-:W-:Y:S01]  /*a650*/  MUFU.TANH R198, R36 ;  /* 0x0000002400c67308 */ /* 0x000fe20000002400 */
[----:B-1----:R-:W-:-:S07]  /*a660*/  FMUL.FTZ R0, R12, UR8 ;  /* 0x000000080c007c20 */ /* 0x002fce0008410000 */
[----:B------:R1:W-:Y:S08]  /*a670*/  MUFU.TANH R17, R0 ;  /* 0x0000000000117308 */ /* 0x0003f00000002400 */
[----:B------:R-:W-:Y:S08]  /*a680*/  MUFU.TANH R199, R37 ;  /* 0x0000002500c77308 */ /* 0x000ff00000002400 */
[----:B------:R-:W-:Y:S01]  /*a690*/  MUFU.TANH R185, R38 ;  /* 0x0000002600b97308 */ /* 0x000fe20000002400 */
[----:B-1----:R-:W-:-:S07]  /*a6a0*/  FMUL.FTZ R0, R13, UR8 ;  /* 0x000000080d007c20 */ /* 0x002fce0008410000 */
[----:B------:R1:W-:Y:S08]  /*a6b0*/  MUFU.TANH R16, R0 ;  /* 0x0000000000107308 */ /* 0x0003f00000002400 */
[----:B------:R-:W-:Y:S08]  /*a6c0*/  MUFU.TANH R184, R39 ;  /* 0x0000002700b87308 */ /* 0x000ff00000002400 */
[----:B------:R-:W-:Y:S01]  /*a6d0*/  MUFU.TANH R196, R183 ;  /* 0x000000b700c47308 */ /* 0x000fe20000002400 */
[----:B-1----:R-:W-:-:S07]  /*a6e0*/  FMUL.FTZ R0, R14, UR8 ;  /* 0x000000080e007c20 */ /* 0x002fce0008410000 */
[----:B------:R1:W2:Y:S08]  /*a6f0*/  MUFU.TANH R22, R0 ;  /* 0x0000000000167308 */ /* 0x0002b00000002400 */
[----:B------:R-:W-:Y:S08]  /*a700*/  MUFU.TANH R208, R182 ;  /* 0x000000b600d07308 */ /* 0x000ff00000002400 */
[----:B------:R-:W-:Y:S01]  /*a710*/  MUFU.TANH R187, R64 ;  /* 0x0000004000bb7308 */ /* 0x000fe20000002400 */
[----:B-1----:R-:W-:-:S02]  /*a720*/  FMUL.FTZ R0, R15, UR8 ;  /* 0x000000080f007c20 */ /* 0x002fc40008410000 */
[----:B------:R-:W1:Y:S05]  /*a730*/  LDSM.16.M88.4 R12, [R225+0x8800] ;  /* 0x00880000e10c783b */ /* 0x000e6a0000000200 */
[----:B------:R5:W2:Y:S08]  /*a740*/  MUFU.TANH R23, R0 ;  /* 0x0000000000177308 */ /* 0x000ab00000002400 */
[----:B------:R-:W-:Y:S08]  /*a750*/  MUFU.TANH R186, R65 ;  /* 0x0000004100ba7308 */ /* 0x000ff00000002400 */
[----:B------:R-:W-:Y:S01]  /*a760*/  MUFU.TANH R183, R66 ;  /* 0x0000004200b77308 */ /* 0x000fe20000002400 */
[----:B-----5:R-:W-:-:S07]  /*a770*/  FMUL.FTZ R0, R104, UR8 ;  /* 0x0000000868007c20 */ /* 0x020fce0008410000 */
[----:B------:R5:W2:Y:S08]  /*a780*/  MUFU.TANH R211, R0 ;  /* 0x0000000000d37308 */ /* 0x000ab00000002400 */
[----:B------:R-:W-:Y:S01]  /*a790*/  MUFU.TANH R182, R67 ;  /* 0x0000004300b67308 */ /* 0x000fe20000002400 */
[----:B-1----:R-:W-:Y:S07]  /*a7a0*/  HMMA.16816.F32.BF16 R36, R52, R14, R200 ;  /* 0x0000000e3424723c */ /* 0x002fee00000418c8 */
[----:B------:R-:W-:Y:S01]  /*a7b0*/  MUFU.TANH R213, R181 ;  /* 0x000000b500d57308 */ /* 0x000fe20000002400 */
[----:B-----5:R-:W-:-:S07]  /*a7c0*/  FMUL.FTZ R0, R105, UR8 ;  /* 0x0000000869007c20 */ /* 0x020fce0008410000 */
[----:B------:R1:W5:Y:S08]  /*a7d0*/  MUFU.TANH R210, R0 ;  /* 0x0000000000d27308 */ /* 0x0003700000002400 */
[----:B------:R-:W-:Y:S01]  /*a7e0*/  MUFU.TANH R209, R180 ;  /* 0x000000b400d17308 */ /* 0x000fe20000002400 */
[----:B------:R-:W-:Y:S01]  /*a7f0*/  HMMA.16816.F32.BF16 R36, R44, R6, R36 ;  /* 0x000000062c24723c */ /* 0x000fe20000041824 */
[----:B-1----:R-:W-:-:S06]  /*a800*/  FMUL.FTZ R0, R215, UR8 ;  /* 0x00000008d7007c20 */ /* 0x002fcc0008410000 */
[----:B------:R1:W-:Y:S02]  /*a810*/  MUFU.TANH R219, R0 ;  /* 0x0000000000db7308 */ /* 0x0003e40000002400 */
[----:B-1----:R-:W-:-:S06]  /*a820*/  FMUL.FTZ R0, R106, UR8 ;  /* 0x000000086a007c20 */ /* 0x002fcc0008410000 */
[----:B------:R1:W5:Y:S02]  /*a830*/  MUFU.TANH R217, R0 ;  /* 0x0000000000d97308 */ /* 0x0003640000002400 */
[----:B-1----:R-:W-:Y:S02]  /*a840*/  FMUL.FTZ R0, R107, UR8 ;  /* 0x000000086b007c20 */ /* 0x002fe40008410000 */
[----:B------:R-:W-:Y:S04]  /*a850*/  HMMA.16816.F32.BF16 R104, R8, R42, R188 ;  /* 0x0000002a0868723c */ /* 0x000fe800000418bc */
[----:B------:R1:W-:Y:S02]  /*a860*/  MUFU.TANH R216, R0 ;  /* 0x0000000000d87308 */ /* 0x0003e40000002400 */
[----:B-1----:R-:W-:-:S06]  /*a870*/  FMUL.FTZ R0, R28, UR8 ;  /* 0x000000081c007c20 */ /* 0x002fcc0008410000 */
[----:B------:R1:W-:Y:S02]  /*a880*/  MUFU.TANH R215, R0 ;  /* 0x0000000000d77308 */ /* 0x0003e40000002400 */
[----:B-1----:R-:W-:Y:S02]  /*a890*/  FMUL.FTZ R0, R29, UR8 ;  /* 0x000000081d007c20 */ /* 0x002fe40008410000 */
[----:B------:R-:W-:Y:S04]  /*a8a0*/  HMMA.16816.F32.BF16 R28, R8, R34, R176 ;  /* 0x00000022081c723c */ /* 0x000fe800000418b0 */
[----:B------:R1:W5:Y:S02]  /*a8b0*/  MUFU.TANH R214, R0 ;  /* 0x0000000000d67308 */ /* 0x0003640000002400 */
[-C--:B------:R-:W-:Y:S01]  /*a8c0*/  HMMA.16816.F32.BF16 R32, R56, R12.reuse, R24 ;  /* 0x0000000c3820723c */ /* 0x080fe20000041818 */
[----:B------:R-:W3:Y:S05]  /*a8d0*/  LDSM.16.M88.4 R24, [R225+0x8c00] ;  /* 0x008c0000e118783b */ /* 0x000eea0000000200 */
[----:B------:R-:W-:Y:S01]  /*a8e0*/  HMMA.16816.F32.BF16 R8, R52, R12, R108 ;  /* 0x0000000c3408723c */ /* 0x000fe2000004186c */
[----:B-1----:R-:W-:-:S04]  /*a8f0*/  VIADD R0, R239, 0xfffffffd ;  /* 0xfffffffdef007836 */ /* 0x002fc80000000000 */
[----:B------:R-:W-:-:S07]  /*a900*/  IMAD R0, R0, 0x40, R3 ;  /* 0x0000004000007824 */ /* 0x000fce00078e0203 */
[----:B------:R-:W-:Y:S01]  /*a910*/  HMMA.16816.F32.BF16 R28, R56, R14, R28 ;  /* 0x0000000e381c723c */ /* 0x000fe2000004181c */
[C---:B------:R-:W-:Y:S01]  /*a920*/  VIADD R2, R0.reuse, 0x1 ;  /* 0x0000000100027836 */ /* 0x040fe20000000000 */
[C---:B------:R-:W-:Y:S01]  /*a930*/  ISETP.GE.AND P2, PT, R0.reuse, R21, PT ;  /* 0x000000150000720c */ /* 0x040fe20003f46270 */
[----:B------:R-:W-:-:S03]  /*a940*/  VIADD R3, R0, 0x8 ;  /* 0x0000000800037836 */ /* 0x000fc60000000000 */
[-C--:B------:R-:W-:Y:S01]  /*a950*/  HMMA.16816.F32.BF16 R60, R48, R4.reuse, R32 ;  /* 0x00000004303c723c */ /* 0x080fe20000041820 */
[-C--:B------:R-:W-:Y:S02]  /*a960*/  ISETP.GE.AND P4, PT, R0, R18.reuse, PT ;  /* 0x000000120000720c */ /* 0x080fe40003f86270 */
[C---:B------:R-:W-:Y:S02]  /*a970*/  ISETP.GE.AND P0, PT, R2.reuse, R18, PT ;  /* 0x000000120200720c */ /* 0x040fe40003f06270 */
[C---:B------:R-:W-:Y:S01]  /*a980*/  ISETP.GE.AND P3, PT, R2.reuse, R21, PT ;  /* 0x000000150200720c */ /* 0x040fe20003f66270 */
[----:B------:R-:W-:Y:S01]  /*a990*/  HMMA.16816.F32.BF16 R12, R44, R4, R8 ;  /* 0x000000042c0c723c */ /* 0x000fe20000041808 */
[----:B------:R-:W1:Y:S01]  /*a9a0*/  LDSM.16.M88.4 R8, [R227+0x8c00] ;  /* 0x008c0000e308783b */ /* 0x000e620000000200 */
[----:B------:R-:W-:Y:S01]  /*a9b0*/  ISETP.GE.AND P1, PT, R2, R19, PT ;  /* 0x000000130200720c */ /* 0x000fe20003f26270 */
[----:B------:R-:W-:-:S04]  /*a9c0*/  DEPBAR.LE SB0, 0x0 ;  /* 0x000080000000791a */ /* 0x000fc80000000000 */
[----:B------:R-:W-:Y:S01]  /*a9d0*/  ISETP.GE.AND P5, PT, R2, R20, PT ;  /* 0x000000140200720c */ /* 0x000fe20003fa6270 */
[----:B------:R-:W-:Y:S01]  /*a9e0*/  VIADD R2, R0, 0x9 ;  /* 0x0000000900027836 */ /* 0x000fe20000000000 */
[----:B----4-:R-:W-:Y:S01]  /*a9f0*/  FSEL R42, R232, -INF , !P0 ;  /* 0xff800000e82a7808 */ /* 0x010fe20004000000 */
[----:B------:R-:W-:Y:S01]  /*aa00*/  VIADD R4, R0, 0x11 ;  /* 0x0000001100047836 */ /* 0x000fe20000000000 */
[----:B---3--:R-:W-:Y:S01]  /*aa10*/  HMMA.16816.F32.BF16 R32, R56, R24, R100 ;  /* 0x000000183820723c */ /* 0x008fe20000041864 */
[C---:B------:R-:W-:Y:S02]  /*aa20*/  ISETP.GE.AND P0, PT, R3.reuse, R21, PT ;  /* 0x000000150300720c */ /* 0x040fe40003f06270 */
[-C--:B------:R-:W-:Y:S02]  /*aa30*/  ISETP.GE.AND P6, PT, R3, R18.reuse, PT ;  /* 0x000000120300720c */ /* 0x080fe40003fc6270 */
[----:B------:R-:W-:Y:S01]  /*aa40*/  FSEL R40, R235, -INF , !P4 ;  /* 0xff800000eb287808 */ /* 0x000fe20006000000 */
[----:B------:R-:W-:Y:S01]  /*aa50*/  HMMA.16816.F32.BF16 R28, R48, R6, R28 ;  /* 0x00000006301c723c */ /* 0x000fe2000004181c */
[----:B------:R-:W-:Y:S01]  /*aa60*/  FMUL.FTZ R61, R61, UR8 ;  /* 0x000000083d3d7c20 */ /* 0x000fe20008410000 */
[----:B------:R-:W-:Y:S01]  /*aa70*/  ISETP.GE.AND P4, PT, R2, R18, PT ;  /* 0x000000120200720c */ /* 0x000fe20003f86270 */
[----:B------:R-:W-:Y:S01]  /*aa80*/  FMUL.FTZ R60, R60, UR8 ;  /* 0x000000083c3c7c20 */ /* 0x000fe20008410000 */
[----:B------:R-:W-:Y:S01]  /*aa90*/  FSEL R176, R218, -INF , !P3 ;  /* 0xff800000dab07808 */ /* 0x000fe20005800000 */
[----:B------:R3:W-:Y:S01]  /*aaa0*/  MUFU.TANH R179, R61 ;  /* 0x0000003d00b37308 */ /* 0x0007e20000002400 */
[----:B--2---:R-:W-:Y:S01]  /*aab0*/  FSEL R177, R22, -INF , !P0 ;  /* 0xff80000016b17808 */ /* 0x004fe20004000000 */
[C---:B------:R-:W-:Y:S01]  /*aac0*/  HMMA.16816.F32.BF16 R64, R52.reuse, R24, R204 ;  /* 0x000000183440723c */ /* 0x040fe200000418cc */
[----:B------:R-:W-:Y:S01]  /*aad0*/  FSEL R108, R17, -INF , !P6 ;  /* 0xff800000116c7808 */ /* 0x000fe20007000000 */
[----:B------:R-:W-:Y:S01]  /*aae0*/  FMUL.FTZ R43, R63, UR8 ;  /* 0x000000083f2b7c20 */ /* 0x000fe20008410000 */
[CC--:B------:R-:W-:Y:S01]  /*aaf0*/  ISETP.GE.AND P3, PT, R2.reuse, R19.reuse, PT ;  /* 0x000000130200720c */ /* 0x0c0fe20003f66270 */
[----:B------:R-:W-:Y:S01]  /*ab00*/  FMUL.FTZ R13, R13, UR8 ;  /* 0x000000080d0d7c20 */ /* 0x000fe20008410000 */
[-C--:B------:R-:W-:Y:S01]  /*ab10*/  ISETP.GE.AND P0, PT, R2, R20.reuse, PT ;  /* 0x000000140200720c */ /* 0x080fe20003f06270 */
[----:B------:R2:W4:Y:S01]  /*ab20*/  MUFU.TANH R181, R60 ;  /* 0x0000003c00b57308 */ /* 0x0005220000002400 */
[C---:B------:R-:W-:Y:S01]  /*ab30*/  ISETP.GE.AND P6, PT, R3.reuse, R19, PT ;  /* 0x000000130300720c */ /* 0x040fe20003fc6270 */
[-C--:B------:R-:W-:Y:S01]  /*ab40*/  HMMA.16816.F32.BF16 R52, R52, R26.reuse, R192 ;  /* 0x0000001a3434723c */ /* 0x080fe200000418c0 */
[----:B------:R-:W-:Y:S01]  /*ab50*/  FSEL R109, R16, -INF , !P4 ;  /* 0xff800000106d7808 */ /* 0x000fe20006000000 */
[----:B------:R-:W-:Y:S01]  /*ab60*/  FMUL.FTZ R16, R36, UR8 ;  /* 0x0000000824107c20 */ /* 0x000fe20008410000 */
[----:B------:R-:W-:Y:S01]  /*ab70*/  ISETP.GE.AND P4, PT, R3, R20, PT ;  /* 0x000000140300720c */ /* 0x000fe20003f86270 */
[----:B------:R-:W-:Y:S01]  /*ab80*/  VIADD R7, R0, 0x28 ;  /* 0x0000002800077836 */ /* 0x000fe20000000000 */
[----:B------:R-:W-:Y:S01]  /*ab90*/  FSEL R100, R220, -INF , !P1 ;  /* 0xff800000dc647808 */ /* 0x000fe20004800000 */
[----:B------:R-:W-:Y:S01]  /*aba0*/  HMMA.16816.F32.BF16 R56, R56, R26, R104 ;  /* 0x0000001a3838723c */ /* 0x000fe20000041868 */
[----:B---3--:R-:W-:Y:S01]  /*abb0*/  FSEL R61, R222, -INF , !P2 ;  /* 0xff800000de3d7808 */ /* 0x008fe20005000000 */
[----:B------:R3:W-:Y:S01]  /*abc0*/  MUFU.TANH R26, R13 ;  /* 0x0000000d001a7308 */ /* 0x0007e20000002400 */
[----:B------:R-:W-:Y:S01]  /*abd0*/  ISETP.GE.AND P2, PT, R2, R21, PT ;  /* 0x000000150200720c */ /* 0x000fe20003f46270 */
[----:B------:R-:W-:-:S02]  /*abe0*/  VIADD R2, R0, 0x10 ;  /* 0x0000001000027836 */ /* 0x000fc40000000000 */
[----:B------:R-:W-:Y:S01]  /*abf0*/  FMUL.FTZ R24, R30, UR8 ;  /* 0x000000081e187c20 */ /* 0x000fe20008410000 */
[----:B------:R-:W-:Y:S01]  /*ac00*/  FMUL.FTZ R28, R28, UR8 ;  /* 0x000000081c1c7c20 */ /* 0x000fe20008410000 */
[----:B------:R-:W-:Y:S01]  /*ac10*/  FSEL R178, R23, -INF , !P2 ;  /* 0xff80000017b27808 */ /* 0x000fe20005000000 */
[----:B-1----:R-:W-:Y:S01]  /*ac20*/  HMMA.16816.F32.BF16 R32, R48, R8, R32 ;  /* 0x000000083020723c */ /* 0x002fe20000041820 */
[----:B------:R-:W-:Y:S01]  /*ac30*/  ISETP.GE.AND P2, PT, R0, R19, PT ;  /* 0x000000130000720c */ /* 0x000fe20003f46270 */
[----:B--2---:R-:W-:Y:S01]  /*ac40*/  FMUL.FTZ R60, R62, UR8 ;  /* 0x000000083e3c7c20 */ /* 0x004fe20008410000 */
[----:B------:R-:W-:Y:S01]  /*ac50*/  FSEL R110, R211, -INF , !P6 ;  /* 0xff800000d36e7808 */ /* 0x000fe20007000000 */
[----:B------:R1:W2:Y:S01]  /*ac60*/  MUFU.TANH R180, R28 ;  /* 0x0000001c00b47308 */ /* 0x0002a20000002400 */
[----:B------:R-:W-:Y:S01]  /*ac70*/  FSEL R41, R221, -INF , !P2 ;  /* 0xff800000dd297808 */ /* 0x000fe20005000000 */
[----:B------:R-:W-:Y:S01]  /*ac80*/  FMUL.FTZ R29, R29, UR8 ;  /* 0x000000081d1d7c20 */ /* 0x000fe20008410000 */
[----:B------:R-:W-:Y:S01]  /*ac90*/  ISETP.GE.AND P2, PT, R0, R20, PT ;  /* 0x000000140000720c */ /* 0x000fe20003f46270 */
[----:B------:R-:W-:Y:S01]  /*aca0*/  FMUL.FTZ R12, R12, UR8 ;  /* 0x000000080c0c7c20 */ /* 0x000fe20008410000 */
[----:B-----5:R-:W-:Y:S01]  /*acb0*/  FSEL R111, R210, -INF , !P3 ;  /* 0xff800000d26f7808 */ /* 0x020fe20005800000 */
[----:B------:R-:W-:Y:S01]  /*acc0*/  VIADD R3, R0, 0x18 ;  /* 0x0000001800037836 */ /* 0x000fe20000000000 */
[----:B------:R-:W-:Y:S01]  /*acd0*/  FSEL R30, R223, -INF , !P2 ;  /* 0xff800000df1e7808 */ /* 0x000fe20005000000 */
[----:B---3--:R-:W-:Y:S01]  /*ace0*/  FMUL.FTZ R13, R37, UR8 ;  /* 0x00000008250d7c20 */ /* 0x008fe20008410000 */
[C---:B------:R-:W-:Y:S01]  /*acf0*/  ISETP.GE.AND P1, PT, R2.reuse, R18, PT ;  /* 0x000000120200720c */ /* 0x040fe20003f26270 */
[----:B------:R-:W3:Y:S01]  /*ad00*/  MUFU.TANH R101, R29 ;  /* 0x0000001d00657308 */ /* 0x000ee20000002400 */
[C---:B------:R-:W-:Y:S01]  /*ad10*/  ISETP.GE.AND P6, PT, R2.reuse, R21, PT ;  /* 0x000000150200720c */ /* 0x040fe20003fc6270 */
[-C--:B------:R-:W-:Y:S01]  /*ad20*/  HMMA.16816.F32.BF16 R52, R44, R10.reuse, R52 ;  /* 0x0000000a2c34723c */ /* 0x080fe20000041834 */
[----:B------:R-:W-:Y:S01]  /*ad30*/  ISETP.GE.AND P3, PT, R2, R19, PT ;  /* 0x000000130200720c */ /* 0x000fe20003f66270 */
[----:B------:R-:W-:Y:S01]  /*ad40*/  FMUL.FTZ R14, R14, UR8 ;  /* 0x000000080e0e7c20 */ /* 0x000fe20008410000 */
[----:B------:R-:W-:Y:S01]  /*ad50*/  ISETP.GE.AND P2, PT, R2, R20, PT ;  /* 0x000000140200720c */ /* 0x000fe20003f46270 */
[----:B------:R-:W-:Y:S01]  /*ad60*/  VIADD R2, R0, 0x19 ;  /* 0x0000001900027836 */ /* 0x000fe20000000000 */
[----:B------:R-:W-:Y:S01]  /*ad70*/  FSEL R62, R217, -INF , !P4 ;  /* 0xff800000d93e7808 */ /* 0x000fe20006000000 */
[----:B-1----:R-:W-:Y:S01]  /*ad80*/  FMUL.FTZ R28, R31, UR8 ;  /* 0x000000081f1c7c20 */ /* 0x002fe20008410000 */
[----:B------:R-:W-:Y:S01]  /*ad90*/  ISETP.GE.AND P4, PT, R4, R21, PT ;  /* 0x000000150400720c */ /* 0x000fe20003f86270 */
[----:B------:R1:W1:Y:S01]  /*ada0*/  MUFU.TANH R29, R12 ;  /* 0x0000000c001d7308 */ /* 0x0002620000002400 */
[----:B------:R-:W-:Y:S01]  /*adb0*/  FSEL R31, R219, -INF , !P5 ;  /* 0xff800000db1f7808 */ /* 0x000fe20006800000 */
[----:B------:R-:W-:Y:S01]  /*adc0*/  HMMA.16816.F32.BF16 R56, R48, R10, R56 ;  /* 0x0000000a3038723c */ /* 0x000fe20000041838 */
[----:B------:R-:W-:Y:S01]  /*add0*/  FSEL R197, R197, -INF , !P4 ;  /* 0xff800000c5c57808 */ /* 0x000fe20006000000 */
[----:B------:R-:W-:Y:S01]  /*ade0*/  VIADD R6, R0, 0x29 ;  /* 0x0000002900067836 */ /* 0x000fe20000000000 */
[----:B------:R-:W-:-:S02]  /*adf0*/  ISETP.GE.AND P5, PT, R4, R18, PT ;  /* 0x000000120400720c */ /* 0x000fc40003fa6270 */
[----:B------:R-:W-:Y:S01]  /*ae00*/  ISETP.GE.AND P4, PT, R2, R21, PT ;  /* 0x000000150200720c */ /* 0x000fe20003f86270 */
[----:B------:R-:W2:Y:S01]  /*ae10*/  MUFU.TANH R60, R60 ;  /* 0x0000003c003c7308 */ /* 0x000ea20000002400 */
[----:B------:R-:W-:Y:S01]  /*ae20*/  FSEL R23, R214, -INF , !P5 ;  /* 0xff800000d6177808 */ /* 0x000fe20006800000 */
[----:B------:R-:W-:Y:S01]  /*ae30*/  FMUL.FTZ R11, R32, UR8 ;  /* 0x00000008200b7c20 */ /* 0x000fe20008410000 */
[----:B------:R-:W-:Y:S01]  /*ae40*/  FSEL R201, R196, -INF , !P4 ;  /* 0xff800000c4c97808 */ /* 0x000fe20006000000 */
[----:B------:R-:W-:Y:S01]  /*ae50*/  HMMA.16816.F32.BF16 R64, R44, R8, R64 ;  /* 0x000000082c40723c */ /* 0x000fe20000041840 */
[----:B------:R-:W-:Y:S02]  /*ae60*/  FSEL R36, R198, -INF , !P3 ;  /* 0xff800000c6247808 */ /* 0x000fe40005800000 */
[----:B------:R-:W-:Y:S01]  /*ae70*/  FSEL R63, R216, -INF , !P0 ;  /* 0xff800000d83f7808 */ /* 0x000fe20004000000 */
[----:B------:R-:W2:Y:S01]  /*ae80*/  MUFU.TANH R43, R43 ;  /* 0x0000002b002b7308 */ /* 0x000ea20000002400 */
[C---:B------:R-:W-:Y:S01]  /*ae90*/  ISETP.GE.AND P5, PT, R2.reuse, R18, PT ;  /* 0x000000120200720c */ /* 0x040fe20003fa6270 */
[----:B-1----:R-:W-:Y:S01]  /*aea0*/  FMUL.FTZ R12, R15, UR8 ;  /* 0x000000080f0c7c20 */ /* 0x002fe20008410000 */
[-C--:B------:R-:W-:Y:S01]  /*aeb0*/  ISETP.GE.AND P4, PT, R2, R19.reuse, PT ;  /* 0x000000130200720c */ /* 0x080fe20003f86270 */
[----:B------:R-:W-:Y:S01]  /*aec0*/  FMUL.FTZ R15, R38, UR8 ;  /* 0x00000008260f7c20 */ /* 0x000fe20008410000 */
[----:B------:R-:W-:Y:S01]  /*aed0*/  ISETP.GE.AND P3, PT, R2, R20, PT ;  /* 0x000000140200720c */ /* 0x000fe20003f66270 */
[----:B------:R-:W-:Y:S01]  /*aee0*/  VIADD R2, R0, 0x20 ;  /* 0x0000002000027836 */ /* 0x000fe20000000000 */
[----:B------:R-:W-:Y:S01]  /*aef0*/  ISETP.GE.AND P0, PT, R4, R19, PT ;  /* 0x000000130400720c */ /* 0x000fe20003f06270 */
[----:B------:R-:W1:Y:S01]  /*af00*/  MUFU.TANH R24, R24 ;  /* 0x0000001800187308 */ /* 0x000e620000002400 */
[----:B------:R-:W-:Y:S01]  /*af10*/  FSEL R27, R212, -INF , !P6 ;  /* 0xff800000d41b7808 */ /* 0x000fe20007000000 */
[----:B------:R-:W-:Y:S01]  /*af20*/  FMUL.FTZ R8, R33, UR8 ;  /* 0x0000000821087c20 */ /* 0x000fe20008410000 */
[----:B------:R-:W-:-:S02]  /*af30*/  FSEL R37, R199, -INF , !P0 ;  /* 0xff800000c7257808 */ /* 0x000fc40004000000 */
[-C--:B------:R-:W-:Y:S02]  /*af40*/  ISETP.GE.AND P0, PT, R2, R18.reuse, PT ;  /* 0x000000120200720c */ /* 0x080fe40003f06270 */
[----:B------:R-:W-:Y:S01]  /*af50*/  FSEL R22, R215, -INF , !P1 ;  /* 0xff800000d7167808 */ /* 0x000fe20004800000 */
[----:B------:R-:W1:Y:S01]  /*af60*/  MUFU.TANH R28, R28 ;  /* 0x0000001c001c7308 */ /* 0x000e620000002400 */
[----:B----4-:R-:W-:Y:S02]  /*af70*/  FSEL R202, R181, -INF , !P0 ;  /* 0xff800000b5ca7808 */ /* 0x010fe40004000000 */
[-C--:B------:R-:W-:Y:S02]  /*af80*/  ISETP.GE.AND P0, PT, R7, R18.reuse, PT ;  /* 0x000000120700720c */ /* 0x080fe40003f06270 */
[C---:B------:R-:W-:Y:S02]  /*af90*/  ISETP.GE.AND P6, PT, R3.reuse, R19, PT ;  /* 0x000000130300720c */ /* 0x040fe40003fc6270 */
[----:B--2---:R-:W-:Y:S01]  /*afa0*/  FSEL R210, R180, -INF , !P0 ;  /* 0xff800000b4d27808 */ /* 0x004fe20004000000 */
[----:B------:R-:W2:Y:S01]  /*afb0*/  MUFU.TANH R16, R16 ;  /* 0x0000001000107308 */ /* 0x000ea20000002400 */
[----:B------:R-:W-:-:S02]  /*afc0*/  ISETP.GE.AND P1, PT, R3, R18, PT ;  /* 0x000000120300720c */ /* 0x000fc40003f26270 */
[----:B------:R-:W-:Y:S02]  /*afd0*/  ISETP.NE.AND P0, PT, R239, 0x3, PT ;  /* 0x00000003ef00780c */ /* 0x000fe40003f05270 */
[----:B------:R-:W-:Y:S02]  /*afe0*/  FSEL R17, R213, -INF , !P5 ;  /* 0xff800000d5117808 */ /* 0x000fe40006800000 */
[----:B------:R-:W-:Y:S01]  /*aff0*/  ISETP.GE.AND P5, PT, R3, R21, PT ;  /* 0x000000150300720c */ /* 0x000fe20003fa6270 */
[----:B------:R-:W4:Y:S01]  /*b000*/  MUFU.TANH R13, R13 ;  /* 0x0000000d000d7308 */ /* 0x000f220000002400 */
[----:B------:R-:W-:Y:S02]  /*b010*/  FSEL R105, R187, -INF , !P6 ;  /* 0xff800000bb697808 */ /* 0x000fe40007000000 */
[----:B------:R-:W-:Y:S02]  /*b020*/  FSEL R106, R186, -INF , !P4 ;  /* 0xff800000ba6a7808 */ /* 0x000fe40006000000 */
[----:B------:R-:W-:-:S02]  /*b030*/  FSEL R107, R185, -INF , !P2 ;  /* 0xff800000b96b7808 */ /* 0x000fc40005000000 */
[----:B------:R-:W-:Y:S01]  /*b040*/  FSEL R25, R209, -INF , !P1 ;  /* 0xff800000d1197808 */ /* 0x000fe20004800000 */
[----:B------:R-:W1:Y:S01]  /*b050*/  MUFU.TANH R14, R14 ;  /* 0x0000000e000e7308 */ /* 0x000e620000002400 */
[C---:B------:R-:W-:Y:S02]  /*b060*/  ISETP.GE.AND P6, PT, R2.reuse, R21, PT ;  /* 0x000000150200720c */ /* 0x040fe40003fc6270 */
[C---:B------:R-:W-:Y:S01]  /*b070*/  ISETP.GE.AND P4, PT, R2.reuse, R19, PT ;  /* 0x000000130200720c */ /* 0x040fe20003f86270 */
[----:B------:R-:W-:Y:S01]  /*b080*/  BAR.SYNC.DEFER_BLOCKING 0x0 ;  /* 0x0000000000007b1d */ /* 0x000fe20000010000 */
[-C--:B------:R-:W-:Y:S01]  /*b090*/  ISETP.GE.AND P2, PT, R2, R20.reuse, PT ;  /* 0x000000140200720c */ /* 0x080fe20003f46270 */
[----:B------:R-:W-:Y:S01]  /*b0a0*/  VIADD R2, R0, 0x21 ;  /* 0x0000002100027836 */ /* 0x000fe20000000000 */
[-C--:B------:R-:W-:Y:S02]  /*b0b0*/  ISETP.GE.AND P1, PT, R4, R20.reuse, PT ;  /* 0x000000140400720c */ /* 0x080fe40003f26270 */
[----:B------:R-:W-:Y:S01]  /*b0c0*/  FSEL R200, R208, -INF , !P5 ;  /* 0xff800000d0c87808 */ /* 0x000fe20006800000 */
[----:B------:R-:W1:Y:S01]  /*b0d0*/  MUFU.TANH R12, R12 ;  /* 0x0000000c000c7308 */ /* 0x000e620000002400 */
[----:B------:R-:W-:-:S02]  /*b0e0*/  ISETP.GE.AND P5, PT, R3, R20, PT ;  /* 0x000000140300720c */ /* 0x000fc40003fa6270 */
[----:B------:R-:W-:Y:S02]  /*b0f0*/  P2R R3, PR, RZ, 0x40 ;  /* 0x00000040ff037803 */ /* 0x000fe40000000000 */
[----:B------:R-:W-:Y:S02]  /*b100*/  FSEL R47, R184, -INF , !P1 ;  /* 0xff800000b82f7808 */ /* 0x000fe40004800000 */
[-C--:B------:R-:W-:Y:S01]  /*b110*/  ISETP.GE.AND P1, PT, R2, R18.reuse, PT ;  /* 0x000000120200720c */ /* 0x080fe20003f26270 */
[----:B------:R-:W1:Y:S01]  /*b120*/  MUFU.TANH R15, R15 ;  /* 0x0000000f000f7308 */ /* 0x000e620000002400 */
[----:B------:R-:W-:Y:S02]  /*b130*/  ISETP.GE.AND P6, PT, R6, R18, PT ;  /* 0x000000120600720c */ /* 0x000fe40003fc6270 */
[----:B------:R-:W-:Y:S02]  /*b140*/  FSEL R192, R183, -INF , !P5 ;  /* 0xff800000b7c07808 */ /* 0x000fe40006800000 */
[----:B------:R-:W-:-:S02]  /*b150*/  FSEL R38, R182, -INF , !P3 ;  /* 0xff800000b6267808 */ /* 0x000fc40005800000 */
[----:B------:R-:W-:Y:S01]  /*b160*/  FSEL R203, R179, -INF , !P1 ;  /* 0xff800000b3cb7808 */ /* 0x000fe20004800000 */
[----:B------:R-:W1:Y:S01]  /*b170*/  MUFU.TANH R11, R11 ;  /* 0x0000000b000b7308 */ /* 0x000e620000002400 */
[----:B------:R-:W-:Y:S02]  /*b180*/  P2R R9, PR, RZ, 0x40 ;  /* 0x00000040ff097803 */ /* 0x000fe40000000000 */
[C---:B------:R-:W-:Y:S02]  /*b190*/  ISETP.GE.AND P5, PT, R2.reuse, R21, PT ;  /* 0x000000150200720c */ /* 0x040fe40003fa6270 */
[C---:B------:R-:W-:Y:S02]  /*b1a0*/  ISETP.GE.AND P3, PT, R2.reuse, R19, PT ;  /* 0x000000130200720c */ /* 0x040fe40003f66270 */
[----:B------:R-:W-:Y:S02]  /*b1b0*/  ISETP.GE.AND P1, PT, R2, R20, PT ;  /* 0x000000140200720c */ /* 0x000fe40003f26270 */
[----:B------:R-:W-:Y:S01]  /*b1c0*/  ISETP.NE.AND P6, PT, R3, RZ, PT ;  /* 0x000000ff0300720c */ /* 0x000fe20003fc5270 */
[----:B--234-:R-:W-:-:S12]  /*b1d0*/  @!P0 BRA `(.L_x_446) ;  /* 0x0000000000748947 */ /* 0x01cfd80003800000 */
[----:B------:R-:W2:Y:S01]  /*b1e0*/  LDL.LU R238, [R1+0x18] ;  /* 0x0000180001ee7983 */ /* 0x000ea20000300800 */
[----:B------:R-:W-:Y:S01]  /*b1f0*/  VIADD R4, R239, 0xfffffffc ;  /* 0xfffffffcef047836 */ /* 0x000fe20000000000 */
[----:B------:R-:W-:Y:S02]  /*b200*/  ULDC.64 UR4, c[0x0][0x218] ;  /* 0x0000860000047ab9 */ /* 0x000fe40000000a00 */
[----:B------:R-:W3:Y:S04]  /*b210*/  LDL.LU R233, [R1+0x1c] ;  /* 0x00001c0001e97983 */ /* 0x000ee80000300800 */
[----:B------:R-:W4:Y:S04]  /*b220*/  LDL.64 R242, [R1+0x60] ;  /* 0x0000600001f27983 */ /* 0x000f280000100a00 */
[----:B------:R-:W5:Y:S04]  /*b230*/  LDL.64 R236, [R1+0x50] ;  /* 0x0000500001ec7983 */ /* 0x000f680000100a00 */
[----:B------:R-:W5:Y:S04]  /*b240*/  LDL R234, [R1+0x4c] ;  /* 0x00004c0001ea7983 */ /* 0x000f680000100800 */
[----:B------:R-:W5:Y:S01]  /*b250*/  LDL R235, [R1+0x5c] ;  /* 0x00005c0001eb7983 */ /* 0x000f620000100800 */
[----:B------:R-:W-:-:S05]  /*b260*/  SHF.R.S32.HI R2, RZ, 0x1f, R4 ;  /* 0x0000001fff027819 */ /* 0x000fca0000011404 */
[-C--:B--2---:R-:W-:Y:S02]  /*b270*/  IMAD R5, R2, R238.reuse, RZ ;  /* 0x000000ee02057224 */ /* 0x084fe400078e02ff */
[----:B------:R-:W-:-:S04]  /*b280*/  IMAD.WIDE.U32 R2, R4, R238, RZ ;  /* 0x000000ee04027225 */ /* 0x000fc800078e00ff */
[----:B---3--:R-:W-:-:S04]  /*b290*/  IMAD R4, R4, R233, R5 ;  /* 0x000000e904047224 */ /* 0x008fc800078e0205 */
[----:B------:R-:W-:Y:S01]  /*b2a0*/  IMAD.IADD R4, R3, 0x1, R4 ;  /* 0x0000000103047824 */ /* 0x000fe200078e0204 */
[----:B----4-:R-:W-:-:S04]  /*b2b0*/  LEA R3, P0, R2, R242, 0x6 ;  /* 0x000000f202037211 */ /* 0x010fc800078030ff */
[----:B-----5:R-:W-:Y:S02]  /*b2c0*/  LEA.HI.X R4, R2, R237, R4, 0x6, P0 ;  /* 0x000000ed02047211 */ /* 0x020fe400000f3404 */
        /* <DEDUP_REMOVED lines=14> */
.L_x_446:
[----:B------:R-:W3:Y:S04]  /*b3b0*/  LDL.LU R50, [R1+0x4] ;  /* 0x0000040001327983 */ /* 0x000ee80000300800 */
[----:B------:R-:W4:Y:S04]  /*b3c0*/  LDL.LU R33, [R1+0x34] ;  /* 0x0000340001217983 */ /* 0x000f280000300800 */
[----:B------:R-:W5:Y:S04]  /*b3d0*/  LDL.LU R45, [R1+0x2c] ;  /* 0x00002c00012d7983 */ /* 0x000f680000300800 */
[----:B------:R-:W5:Y:S04]  /*b3e0*/  LDL.LU R46, [R1+0x28] ;  /* 0x00002800012e7983 */ /* 0x000f680000300800 */
[----:B------:R-:W5:Y:S04]  /*b3f0*/  LDL.LU R48, [R1+0x30] ;  /* 0x0000300001307983 */ /* 0x000f680000300800 */
[----:B------:R-:W5:Y:S01]  /*b400*/  LDL.LU R49, [R1] ;  /* 0x0000000001317983 */ /* 0x000f620000300800 */
[----:B--2---:R-:W-:Y:S01]  /*b410*/  FMUL.FTZ R2, R56, UR8 ;  /* 0x0000000838027c20 */ /* 0x004fe20008410000 */
[----:B------:R-:W-:Y:S01]  /*b420*/  FSEL R212, R43, -INF , !P5 ;  /* 0xff8000002bd47808 */ /* 0x000fe20006800000 */
[----:B------:R-:W-:Y:S01]  /*b430*/  MUFU.TANH R8, R8 ;  /* 0x0000000800087308 */ /* 0x000fe20000002400 */
[----:B------:R-:W-:Y:S01]  /*b440*/  ISETP.GE.AND P5, PT, R6, R21, PT ;  /* 0x000000150600720c */ /* 0x000fe20003fa6270 */
[----:B------:R-:W-:Y:S01]  /*b450*/  FMUL.FTZ R5, R34, UR8 ;  /* 0x0000000822057c20 */ /* 0x000fe20008410000 */
[----:B------:R-:W-:-:S02]  /*b460*/  ISETP.NE.AND P0, PT, R9, RZ, PT ;  /* 0x000000ff0900720c */ /* 0x000fc40003f05270 */
[----:B-1----:R-:W-:Y:S02]  /*b470*/  FSEL R214, R28, -INF , !P5 ;  /* 0xff8000001cd67808 */ /* 0x002fe40006800000 */
[C---:B------:R-:W-:Y:S01]  /*b480*/  IADD3 R10, R0.reuse, 0x38, RZ ;  /* 0x00000038000a7810 */ /* 0x040fe20007ffe0ff */
[----:B------:R1:W2:Y:S01]  /*b490*/  MUFU.TANH R32, R2 ;  /* 0x0000000200207308 */ /* 0x0002a20000002400 */
[----:B------:R-:W-:Y:S02]  /*b4a0*/  IADD3 R9, R0, 0x39, RZ ;  /* 0x0000003900097810 */ /* 0x000fe40007ffe0ff */
[----:B------:R-:W-:Y:S02]  /*b4b0*/  FSEL R209, R101, -INF , !P0 ;  /* 0xff80000065d17808 */ /* 0x000fe40004000000 */
[----:B------:R-:W-:Y:S02]  /*b4c0*/  ISETP.GE.AND P0, PT, R7, R21, PT ;  /* 0x000000150700720c */ /* 0x000fe40003f06270 */
[----:B------:R-:W-:-:S02]  /*b4d0*/  FSEL R211, R60, -INF , !P6 ;  /* 0xff8000003cd37808 */ /* 0x000fc40007000000 */
[-C--:B------:R-:W-:Y:S02]  /*b4e0*/  ISETP.GE.AND P6, PT, R7, R19.reuse, PT ;  /* 0x000000130700720c */ /* 0x080fe40003fc6270 */
[----:B------:R-:W-:Y:S02]  /*b4f0*/  FSEL R195, R29, -INF , !P4 ;  /* 0xff8000001dc37808 */ /* 0x000fe40006000000 */
[----:B------:R-:W-:Y:S02]  /*b500*/  FSEL R193, R26, -INF , !P3 ;  /* 0xff8000001ac17808 */ /* 0x000fe40005800000 */
[C---:B------:R-:W-:Y:S01]  /*b510*/  ISETP.GE.AND P5, PT, R6.reuse, R19, PT ;  /* 0x000000130600720c */ /* 0x040fe20003fa6270 */
[----:B-1----:R-:W-:Y:S01]  /*b520*/  FMUL.FTZ R2, R57, UR8 ;  /* 0x0000000839027c20 */ /* 0x002fe20008410000 */
[----:B------:R-:W-:Y:S01]  /*b530*/  ISETP.GE.AND P4, PT, R6, R20, PT ;  /* 0x000000140600720c */ /* 0x000fe20003f86270 */
[----:B------:R-:W-:Y:S01]  /*b540*/  FMUL.FTZ R6, R35, UR8 ;  /* 0x0000000823067c20 */ /* 0x000fe20008410000 */
[----:B------:R-:W-:Y:S01]  /*b550*/  FSEL R213, R24, -INF , !P0 ;  /* 0xff80000018d57808 */ /* 0x000fe20004000000 */
[----:B------:R1:W1:Y:S01]  /*b560*/  MUFU.TANH R28, R2 ;  /* 0x00000002001c7308 */ /* 0x0002620000002400 */
[----:B------:R-:W-:-:S02]  /*b570*/  FSEL R194, R16, -INF , !P6 ;  /* 0xff80000010c27808 */ /* 0x000fc40007000000 */
[----:B------:R-:W-:Y:S02]  /*b580*/  FSEL R196, R13, -INF , !P5 ;  /* 0xff8000000dc47808 */ /* 0x000fe40006800000 */
[-C--:B------:R-:W-:Y:S02]  /*b590*/  ISETP.GE.AND P5, PT, R10, R18.reuse, PT ;  /* 0x000000120a00720c */ /* 0x080fe40003fa6270 */
[----:B------:R-:W-:Y:S01]  /*b5a0*/  FSEL R198, R14, -INF , !P2 ;  /* 0xff8000000ec67808 */ /* 0x000fe20005000000 */
[----:B------:R1:W1:Y:S01]  /*b5b0*/  MUFU.TANH R24, R5 ;  /* 0x0000000500187308 */ /* 0x0002620000002400 */
[----:B------:R-:W-:Y:S02]  /*b5c0*/  ISETP.GE.AND P2, PT, R9, R18, PT ;  /* 0x000000120900720c */ /* 0x000fe40003f46270 */
[----:B--2---:R-:W-:Y:S02]  /*b5d0*/  FSEL R221, R32, -INF , !P5 ;  /* 0xff80000020dd7808 */ /* 0x004fe40006800000 */
[----:B------:R-:W-:-:S02]  /*b5e0*/  FSEL R199, R12, -INF , !P1 ;  /* 0xff8000000cc77808 */ /* 0x000fc40004800000 */
[----:B------:R-:W-:Y:S01]  /*b5f0*/  ISETP.GE.AND P0, PT, R7, R20, PT ;  /* 0x000000140700720c */ /* 0x000fe20003f06270 */
[----:B------:R-:W2:Y:S01]  /*b600*/  MUFU.TANH R6, R6 ;  /* 0x0000000600067308 */ /* 0x000ea20000002400 */
[----:B-1----:R-:W-:Y:S02]  /*b610*/  IADD3 R2, R0, 0x30, RZ ;  /* 0x0000003000027810 */ /* 0x002fe40007ffe0ff */
[----:B------:R-:W-:Y:S02]  /*b620*/  FSEL R223, R28, -INF , !P2 ;  /* 0xff8000001cdf7808 */ /* 0x000fe40005000000 */
[C---:B------:R-:W-:Y:S02]  /*b630*/  ISETP.GE.AND P3, PT, R2.reuse, R18, PT ;  /* 0x000000120200720c */ /* 0x040fe40003f66270 */
[----:B------:R-:W-:Y:S02]  /*b640*/  ISETP.GE.AND P1, PT, R2, R21, PT ;  /* 0x000000150200720c */ /* 0x000fe40003f26270 */
[----:B------:R-:W-:Y:S01]  /*b650*/  FSEL R208, R11, -INF , !P3 ;  /* 0xff8000000bd07808 */ /* 0x000fe20005800000 */
[----:B------:R-:W-:Y:S01]  /*b660*/  FMUL.FTZ R5, R58, UR8 ;  /* 0x000000083a057c20 */ /* 0x000fe20008410000 */
[----:B------:R-:W-:-:S02]  /*b670*/  FSEL R233, R24, -INF , !P1 ;  /* 0xff80000018e97808 */ /* 0x000fc40004800000 */
[C---:B------:R-:W-:Y:S01]  /*b680*/  ISETP.GE.AND P2, PT, R2.reuse, R19, PT ;  /* 0x000000130200720c */ /* 0x040fe20003f46270 */
[----:B------:R-:W1:Y:S01]  /*b690*/  MUFU.TANH R13, R5 ;  /* 0x00000005000d7308 */ /* 0x000e620000002400 */
[----:B------:R-:W-:Y:S02]  /*b6a0*/  ISETP.GE.AND P1, PT, R2, R20, PT ;  /* 0x000000140200720c */ /* 0x000fe40003f26270 */
[----:B------:R-:W-:Y:S02]  /*b6b0*/  ISETP.GE.AND P5, PT, R9, R21, PT ;  /* 0x000000150900720c */ /* 0x000fe40003fa6270 */
[----:B---3--:R-:W-:-:S04]  /*b6c0*/  FMNMX.FTZ R3, R50, R40, !PT ;  /* 0x0000002832037209 */ /* 0x008fc80007810000 */
[----:B------:R-:W-:Y:S01]  /*b6d0*/  FMNMX.FTZ R3, R42, R3, !PT ;  /* 0x000000032a037209 */ /* 0x000fe20007810000 */
[----:B----4-:R-:W-:Y:S02]  /*b6e0*/  IMAD.MOV.U32 R240, RZ, RZ, R33 ;  /* 0x000000fffff07224 */ /* 0x010fe400078e0021 */
[----:B------:R-:W-:Y:S01]  /*b6f0*/  LDSM.16.MT88.4 R32, [R224+0xb000] ;  /* 0x00b00000e020783b */ /* 0x000fe20000004200 */
[----:B------:R-:W-:Y:S02]  /*b700*/  FMNMX.FTZ R3, R108, R3, !PT ;  /* 0x000000036c037209 */ /* 0x000fe40007810000 */
[----:B-----5:R-:W-:Y:S02]  /*b710*/  MOV R205, R45 ;  /* 0x0000002d00cd7202 */ /* 0x020fe40000000f00 */
[----:B------:R-:W-:Y:S02]  /*b720*/  FMNMX.FTZ R3, R109, R3, !PT ;  /* 0x000000036d037209 */ /* 0x000fe40007810000 */
[----:B------:R-:W-:-:S02]  /*b730*/  MOV R246, R46 ;  /* 0x0000002e00f67202 */ /* 0x000fc40000000f00 */
[----:B------:R-:W-:Y:S02]  /*b740*/  FMNMX.FTZ R4, R22, R3, !PT ;  /* 0x0000000316047209 */ /* 0x000fe40007810000 */
[----:B------:R-:W-:Y:S02]  /*b750*/  IADD3 R3, R0, 0x31, RZ ;  /* 0x0000003100037810 */ /* 0x000fe40007ffe0ff */
[----:B------:R-:W-:Y:S02]  /*b760*/  FMNMX.FTZ R4, R23, R4, !PT ;  /* 0x0000000417047209 */ /* 0x000fe40007810000 */
[----:B------:R-:W-:Y:S02]  /*b770*/  ISETP.GE.AND P6, PT, R3, R18, PT ;  /* 0x000000120300720c */ /* 0x000fe40003fc6270 */
[----:B------:R-:W-:Y:S01]  /*b780*/  FMNMX.FTZ R0, R25, R4, !PT ;  /* 0x0000000419007209 */ /* 0x000fe20007810000 */
[----:B------:R-:W-:Y:S01]  /*b790*/  FMUL.FTZ R4, R59, UR8 ;  /* 0x000000083b047c20 */ /* 0x000fe20008410000 */
[----:B------:R-:W-:-:S02]  /*b7a0*/  FSEL R234, R8, -INF , !P6 ;  /* 0xff80000008ea7808 */ /* 0x000fc40007000000 */
[----:B------:R-:W-:Y:S01]  /*b7b0*/  FMNMX.FTZ R0, R17, R0, !PT ;  /* 0x0000000011007209 */ /* 0x000fe20007810000 */
[----:B------:R3:W-:Y:S01]  /*b7c0*/  MUFU.TANH R7, R4 ;  /* 0x0000000400077308 */ /* 0x0007e20000002400 */
[----:B------:R-:W-:Y:S02]  /*b7d0*/  ISETP.GE.AND P3, PT, R3, R21, PT ;  /* 0x000000150300720c */ /* 0x000fe40003f66270 */
[----:B------:R-:W-:Y:S02]  /*b7e0*/  FMNMX.FTZ R0, R202, R0, !PT ;  /* 0x00000000ca007209 */ /* 0x000fe40007810000 */
[----:B------:R-:W-:Y:S02]  /*b7f0*/  FMNMX.FTZ R2, R49, R61, !PT ;  /* 0x0000003d31027209 */ /* 0x000fe40007810000 */
[----:B------:R-:W-:Y:S02]  /*b800*/  FMNMX.FTZ R0, R203, R0, !PT ;  /* 0x00000000cb007209 */ /* 0x000fe40007810000 */
[----:B--2---:R-:W-:-:S02]  /*b810*/  FSEL R235, R6, -INF , !P3 ;  /* 0xff80000006eb7808 */ /* 0x004fc40005800000 */
[----:B------:R-:W-:Y:S02]  /*b820*/  FMNMX.FTZ R0, R210, R0, !PT ;  /* 0x00000000d2007209 */ /* 0x000fe40007810000 */
[----:B------:R-:W-:Y:S02]  /*b830*/  FMNMX.FTZ R2, R176, R2, !PT ;  /* 0x00000002b0027209 */ /* 0x000fe40007810000 */
[----:B------:R-:W-:Y:S02]  /*b840*/  FMNMX.FTZ R0, R209, R0, !PT ;  /* 0x00000000d1007209 */ /* 0x000fe40007810000 */
[----:B------:R-:W-:Y:S01]  /*b850*/  ISETP.GE.AND P6, PT, R10, R21, PT ;  /* 0x000000150a00720c */ /* 0x000fe20003fc6270 */
[----:B---3--:R-:W-:Y:S01]  /*b860*/  FMUL.FTZ R4, R64, UR8 ;  /* 0x0000000840047c20 */ /* 0x008fe20008410000 */
[----:B------:R-:W-:Y:S02]  /*b870*/  FMNMX.FTZ R0, R208, R0, !PT ;  /* 0x00000000d0007209 */ /* 0x000fe40007810000 */
[----:B------:R-:W-:Y:S01]  /*b880*/  FMNMX.FTZ R2, R177, R2, !PT ;  /* 0x00000002b1027209 */ /* 0x000fe20007810000 */
[----:B------:R2:W3:Y:S01]  /*b890*/  MUFU.TANH R5, R4 ;  /* 0x0000000400057308 */ /* 0x0004e20000002400 */
[----:B------:R-:W-:-:S02]  /*b8a0*/  FMNMX.FTZ R0, R234, R0, !PT ;  /* 0x00000000ea007209 */ /* 0x000fc40007810000 */
[----:B-1----:R-:W-:Y:S02]  /*b8b0*/  FSEL R236, R13, -INF , !P6 ;  /* 0xff8000000dec7808 */ /* 0x002fe40007000000 */
[----:B------:R-:W-:Y:S02]  /*b8c0*/  FMNMX.FTZ R0, R221, R0, !PT ;  /* 0x00000000dd007209 */ /* 0x000fe40007810000 */
[----:B------:R-:W-:Y:S02]  /*b8d0*/  ISETP.GE.AND P3, PT, R3, R19, PT ;  /* 0x000000130300720c */ /* 0x000fe40003f66270 */
[----:B------:R-:W-:Y:S02]  /*b8e0*/  FMNMX.FTZ R0, R223, R0, !PT ;  /* 0x00000000df007209 */ /* 0x000fe40007810000 */
[----:B------:R-:W-:Y:S02]  /*b8f0*/  ISETP.GE.AND P6, PT, R3, R20, PT ;  /* 0x000000140300720c */ /* 0x000fe40003fc6270 */
[----:B------:R-:W-:Y:S01]  /*b900*/  FMNMX.FTZ R3, R178, R2, !PT ;  /* 0x00000002b2037209 */ /* 0x000fe20007810000 */
[----:B------:R-:W1:Y:S01]  /*b910*/  SHFL.BFLY PT, R6, R0, 0x2, 0x1f ;  /* 0x0c401f0000067f89 */ /* 0x000e6200000e0000 */
[----:B------:R-:W-:Y:S01]  /*b920*/  FMNMX.FTZ R2, R252, R41, !PT ;  /* 0x00000029fc027209 */ /* 0x000fe20007810000 */
[----:B--2---:R-:W-:Y:S01]  /*b930*/  FMUL.FTZ R4, R39, UR8 ;  /* 0x0000000827047c20 */ /* 0x004fe20008410000 */
[----:B------:R-:W-:-:S02]  /*b940*/  FMNMX.FTZ R3, R27, R3, !PT ;  /* 0x000000031b037209 */ /* 0x000fc40007810000 */
[----:B------:R-:W-:Y:S01]  /*b950*/  FMNMX.FTZ R2, R100, R2, !PT ;  /* 0x0000000264027209 */ /* 0x000fe20007810000 */
[----:B------:R2:W-:Y:S01]  /*b960*/  MUFU.TANH R18, R4 ;  /* 0x0000000400127308 */ /* 0x0005e20000002400 */
        /* <DEDUP_REMOVED lines=8> */
[----:B--2---:R-:W-:Y:S01]  /*b9f0*/  FMUL.FTZ R4, R65, UR8 ;  /* 0x0000000841047c20 */ /* 0x004fe20008410000 */
[----:B-1----:R-:W-:Y:S02]  /*ba00*/  FMNMX.FTZ R104, R0, R6, !PT ;  /* 0x0000000600687209 */ /* 0x002fe40007810000 */
[----:B------:R-:W-:Y:S01]  /*ba10*/  FMNMX.FTZ R0, R231, R30, !PT ;  /* 0x0000001ee7007209 */ /* 0x000fe20007810000 */
[----:B------:R1:W2:Y:S01]  /*ba20*/  MUFU.TANH R16, R4 ;  /* 0x0000000400107308 */ /* 0x0002a20000002400 */
[----:B------:R-:W-:Y:S01]  /*ba30*/  FMNMX.FTZ R103, R212, R3, !PT ;  /* 0x00000003d4677209 */ /* 0x000fe20007810000 */
[----:B------:R-:W-:Y:S01]  /*ba40*/  FMUL.FTZ R3, R54, UR8 ;  /* 0x0000000836037c20 */ /* 0x000fe20008410000 */
[----:B------:R-:W-:-:S02]  /*ba50*/  FMNMX.FTZ R0, R31, R0, !PT ;  /* 0x000000001f007209 */ /* 0x000fc40007810000 */
[----:B------:R-:W-:Y:S02]  /*ba60*/  FMNMX.FTZ R2, R105, R2, !PT ;  /* 0x0000000269027209 */ /* 0x000fe40007810000 */
[----:B------:R-:W-:Y:S01]  /*ba70*/  FMNMX.FTZ R0, R62, R0, !PT ;  /* 0x000000003e007209 */ /* 0x000fe20007810000 */
[----:B------:R-:W-:Y:S01]  /*ba80*/  MUFU.TANH R8, R3 ;  /* 0x0000000300087308 */ /* 0x000fe20000002400 */
[----:B------:R-:W-:Y:S02]  /*ba90*/  FMNMX.FTZ R103, R213, R103, !PT ;  /* 0x00000067d5677209 */ /* 0x000fe40007810000 */
[----:B------:R-:W-:Y:S02]  /*baa0*/  FMNMX.FTZ R0, R63, R0, !PT ;  /* 0x000000003f007209 */ /* 0x000fe40007810000 */
[----:B------:R-:W-:Y:S02]  /*bab0*/  FMNMX.FTZ R2, R106, R2, !PT ;  /* 0x000000026a027209 */ /* 0x000fe40007810000 */
[----:B---3--:R-:W-:Y:S01]  /*bac0*/  FSEL R232, R5, -INF , !P2 ;  /* 0xff80000005e87808 */ /* 0x008fe20005000000 */
[----:B------:R-:W-:Y:S01]  /*bad0*/  FMUL.FTZ R5, R66, UR8 ;  /* 0x0000000842057c20 */ /* 0x000fe20008410000 */
[----:B-1----:R-:W-:Y:S01]  /*bae0*/  FMUL.FTZ R4, R52, UR8 ;  /* 0x0000000834047c20 */ /* 0x002fe20008410000 */
[----:B------:R-:W-:-:S02]  /*baf0*/  FMNMX.FTZ R103, R214, R103, !PT ;  /* 0x00000067d6677209 */ /* 0x000fc40007810000 */
[----:B------:R-:W-:Y:S01]  /*bb00*/  FMNMX.FTZ R0, R107, R0, !PT ;  /* 0x000000006b007209 */ /* 0x000fe20007810000 */
[----:B------:R1:W3:Y:S01]  /*bb10*/  MUFU.TANH R14, R4 ;  /* 0x00000004000e7308 */ /* 0x0002e20000002400 */
[----:B------:R-:W-:Y:S02]  /*bb20*/  FMNMX.FTZ R2, R195, R2, !PT ;  /* 0x00000002c3027209 */ /* 0x000fe40007810000 */
[----:B------:R-:W-:Y:S02]  /*bb30*/  FMNMX.FTZ R103, R233, R103, !PT ;  /* 0x00000067e9677209 */ /* 0x000fe40007810000 */
[----:B------:R-:W-:Y:S02]  /*bb40*/  FMNMX.FTZ R0, R47, R0, !PT ;  /* 0x000000002f007209 */ /* 0x000fe40007810000 */
[----:B------:R-:W-:Y:S01]  /*bb50*/  FMNMX.FTZ R103, R235, R103, !PT ;  /* 0x00000067eb677209 */ /* 0x000fe20007810000 */
[----:B------:R4:W-:Y:S01]  /*bb60*/  MUFU.TANH R13, R5 ;  /* 0x00000005000d7308 */ /* 0x0009e20000002400 */
[----:B------:R-:W-:-:S02]  /*bb70*/  FMNMX.FTZ R0, R192, R0, !PT ;  /* 0x00000000c0007209 */ /* 0x000fc40007810000 */
[----:B------:R-:W-:Y:S01]  /*bb80*/  FSEL R237, R7, -INF , !P5 ;  /* 0xff80000007ed7808 */ /* 0x000fe20006800000 */
[----:B------:R-:W-:Y:S01]  /*bb90*/  FMUL.FTZ R7, R67, UR8 ;  /* 0x0000000843077c20 */ /* 0x000fe20008410000 */
[----:B------:R-:W-:Y:S02]  /*bba0*/  FMNMX.FTZ R103, R236, R103, !PT ;  /* 0x00000067ec677209 */ /* 0x000fe40007810000 */
[----:B------:R-:W-:Y:S01]  /*bbb0*/  FMNMX.FTZ R0, R38, R0, !PT ;  /* 0x0000000026007209 */ /* 0x000fe20007810000 */
[----:B------:R-:W-:Y:S01]  /*bbc0*/  MUFU.TANH R11, R7 ;  /* 0x00000007000b7308 */ /* 0x000fe20000002400 */
[----:B-1----:R-:W-:Y:S01]  /*bbd0*/  FMUL.FTZ R4, R53, UR8 ;  /* 0x0000000835047c20 */ /* 0x002fe20008410000 */
[----:B------:R-:W-:Y:S02]  /*bbe0*/  ISETP.GE.AND P5, PT, R10, R19, PT ;  /* 0x000000130a00720c */ /* 0x000fe40003fa6270 */
[----:B------:R-:W-:Y:S02]  /*bbf0*/  FMNMX.FTZ R103, R237, R103, !PT ;  /* 0x00000067ed677209 */ /* 0x000fe40007810000 */
[----:B------:R-:W-:-:S02]  /*bc00*/  FMNMX.FTZ R0, R198, R0, !PT ;  /* 0x00000000c6007209 */ /* 0x000fc40007810000 */
[----:B------:R1:W5:Y:S01]  /*bc10*/  MUFU.TANH R12, R4 ;  /* 0x00000004000c7308 */ /* 0x0003620000002400 */
[----:B----4-:R-:W-:Y:S01]  /*bc20*/  FMNMX.FTZ R5, R193, R2, !PT ;  /* 0x00000002c1057209 */ /* 0x010fe20007810000 */
[----:B------:R-:W-:Y:S01]  /*bc30*/  FMUL.FTZ R2, R55, UR8 ;  /* 0x0000000837027c20 */ /* 0x000fe20008410000 */
[----:B--2---:R-:W-:Y:S02]  /*bc40*/  FSEL R215, R16, -INF , !P3 ;  /* 0xff80000010d77808 */ /* 0x004fe40005800000 */
[----:B------:R-:W-:Y:S02]  /*bc50*/  FMNMX.FTZ R5, R194, R5, !PT ;  /* 0x00000005c2057209 */ /* 0x000fe40007810000 */
[----:B---3--:R-:W-:Y:S01]  /*bc60*/  FSEL R217, R14, -INF , !P5 ;  /* 0xff8000000ed97808 */ /* 0x008fe20006800000 */
[----:B------:R-:W2:Y:S01]  /*bc70*/  MUFU.TANH R6, R2 ;  /* 0x0000000200067308 */ /* 0x000ea20000002400 */
[----:B------:R-:W-:Y:S02]  /*bc80*/  FMNMX.FTZ R3, R196, R5, !PT ;  /* 0x00000005c4037209 */ /* 0x000fe40007810000 */
[----:B------:R-:W3:Y:S01]  /*bc90*/  SHFL.BFLY PT, R5, R103, 0x2, 0x1f ;  /* 0x0c401f0067057f89 */ /* 0x000ee200000e0000 */
[----:B------:R-:W-:-:S02]  /*bca0*/  FSEL R14, R15, -INF , !P0 ;  /* 0xff8000000f0e7808 */ /* 0x000fc40004000000 */
[----:B------:R-:W-:Y:S02]  /*bcb0*/  FMNMX.FTZ R3, R232, R3, !PT ;  /* 0x00000003e8037209 */ /* 0x000fe40007810000 */
[----:B------:R-:W-:Y:S01]  /*bcc0*/  ISETP.GE.AND P2, PT, R9, R19, PT ;  /* 0x000000130900720c */ /* 0x000fe20003f46270 */
[----:B-1----:R-:W1:Y:S01]  /*bcd0*/  SHFL.BFLY PT, R4, R104, 0x1, 0x1f ;  /* 0x0c201f0068047f89 */ /* 0x002e6200000e0000 */
[----:B------:R-:W-:Y:S02]  /*bce0*/  FMNMX.FTZ R3, R215, R3, !PT ;  /* 0x00000003d7037209 */ /* 0x000fe40007810000 */
[----:B------:R-:W-:Y:S02]  /*bcf0*/  FSEL R238, R18, -INF , !P4 ;  /* 0xff80000012ee7808 */ /* 0x000fe40006000000 */
[----:B-----5:R-:W-:Y:S02]  /*bd00*/  FSEL R219, R12, -INF , !P2 ;  /* 0xff8000000cdb7808 */ /* 0x020fe40005000000 */
[----:B------:R-:W-:-:S02]  /*bd10*/  FMNMX.FTZ R3, R217, R3, !PT ;  /* 0x00000003d9037209 */ /* 0x000fc40007810000 */
[----:B------:R-:W-:Y:S02]  /*bd20*/  FSEL R216, R13, -INF , !P1 ;  /* 0xff8000000dd87808 */ /* 0x000fe40004800000 */
[----:B------:R-:W-:Y:S02]  /*bd30*/  FMNMX.FTZ R3, R219, R3, !PT ;  /* 0x00000003db037209 */ /* 0x000fe40007810000 */
[-C--:B------:R-:W-:Y:S02]  /*bd40*/  ISETP.GE.AND P2, PT, R10, R20.reuse, PT ;  /* 0x000000140a00720c */ /* 0x080fe40003f46270 */
[----:B------:R-:W-:Y:S01]  /*bd50*/  FSEL R218, R11, -INF , !P6 ;  /* 0xff8000000bda7808 */ /* 0x000fe20007000000 */
[----:B------:R-:W4:Y:S01]  /*bd60*/  SHFL.BFLY PT, R7, R3, 0x2, 0x1f ;  /* 0x0c401f0003077f89 */ /* 0x000f2200000e0000 */
[----:B------:R-:W-:Y:S02]  /*bd70*/  ISETP.GE.AND P1, PT, R9, R20, PT ;  /* 0x000000140900720c */ /* 0x000fe40003f26270 */
[----:B------:R-:W-:-:S02]  /*bd80*/  FSEL R220, R8, -INF , !P2 ;  /* 0xff80000008dc7808 */ /* 0x000fc40005000000 */
[----:B--2---:R-:W-:Y:S02]  /*bd90*/  FSEL R222, R6, -INF , !P1 ;  /* 0xff80000006de7808 */ /* 0x004fe40004800000 */
[----:B---3--:R-:W-:Y:S02]  /*bda0*/  FMNMX.FTZ R103, R103, R5, !PT ;  /* 0x0000000567677209 */ /* 0x008fe40007810000 */
[----:B-1----:R-:W-:Y:S02]  /*bdb0*/  FMNMX.FTZ R104, R104, R4, !PT ;  /* 0x0000000468687209 */ /* 0x002fe40007810000 */
[----:B------:R-:W-:Y:S01]  /*bdc0*/  FMNMX.FTZ R4, R199, R0, !PT ;  /* 0x00000000c7047209 */ /* 0x000fe20007810000 */
[----:B------:R-:W1:Y:S01]  /*bdd0*/  SHFL.BFLY PT, R5, R103, 0x1, 0x1f ;  /* 0x0c201f0067057f89 */ /* 0x000e6200000e0000 */
[C---:B------:R-:W-:Y:S01]  /*bde0*/  FSETP.NEU.FTZ.AND P0, PT, R104.reuse, -INF , PT ;  /* 0xff8000006800780b */ /* 0x040fe20003f1d000 */
[----:B------:R-:W-:Y:S01]  /*bdf0*/  FMUL.FTZ R2, R104, UR9 ;  /* 0x0000000968027c20 */ /* 0x000fe20008410000 */
[----:B------:R-:W-:-:S02]  /*be00*/  FMNMX.FTZ R4, R14, R4, !PT ;  /* 0x000000040e047209 */ /* 0x000fc40007810000 */
[----:B------:R-:W-:Y:S02]  /*be10*/  MOV R247, R48 ;  /* 0x0000003000f77202 */ /* 0x000fe40000000f00 */
[----:B------:R-:W-:Y:S02]  /*be20*/  FSEL R2, R2, RZ, P0 ;  /* 0x000000ff02027208 */ /* 0x000fe40000000000 */
[----:B------:R-:W-:-:S03]  /*be30*/  FMNMX.FTZ R4, R238, R4, !PT ;  /* 0x00000004ee047209 */ /* 0x000fc60007810000 */
[----:B------:R-:W-:Y:S01]  /*be40*/  FFMA.FTZ R0, R40, UR9, -R2 ;  /* 0x0000000928007c23 */ /* 0x000fe20008010802 */
[----:B------:R-:W-:Y:S02]  /*be50*/  FMNMX.FTZ R4, R216, R4, !PT ;  /* 0x00000004d8047209 */ /* 0x000fe40007810000 */
[----:B----4-:R-:W-:Y:S01]  /*be60*/  FMNMX.FTZ R3, R3, R7, !PT ;  /* 0x0000000703037209 */ /* 0x010fe20007810000 */
[----:B------:R2:W-:Y:S04]  /*be70*/  MUFU.EX2 R40, R0 ;  /* 0x0000000000287308 */ /* 0x0005e80000000800 */
[----:B------:R-:W3:Y:S01]  /*be80*/  SHFL.BFLY PT, R102, R3, 0x1, 0x1f ;  /* 0x0c201f0003667f89 */ /* 0x000ee200000e0000 */
[----:B-1----:R-:W-:-:S04]  /*be90*/  FMNMX.FTZ R103, R103, R5, !PT ;  /* 0x0000000567677209 */ /* 0x002fc80007810000 */
[C---:B------:R-:W-:Y:S01]  /*bea0*/  FSETP.NEU.FTZ.AND P3, PT, R103.reuse, -INF , PT ;  /* 0xff8000006700780b */ /* 0x040fe20003f7d000 */
[----:B------:R-:W-:Y:S01]  /*beb0*/  FMUL.FTZ R13, R103, UR9 ;  /* 0x00000009670d7c20 */ /* 0x000fe20008410000 */
[----:B--2---:R-:W-:Y:S01]  /*bec0*/  FMNMX.FTZ R0, R218, R4, !PT ;  /* 0x00000004da007209 */ /* 0x004fe20007810000 */
[----:B------:R-:W-:-:S03]  /*bed0*/  FFMA.FTZ R4, R42, UR9, -R2 ;  /* 0x000000092a047c23 */ /* 0x000fc60008010802 */
[----:B------:R-:W-:Y:S02]  /*bee0*/  FSEL R13, R13, RZ, P3 ;  /* 0x000000ff0d0d7208 */ /* 0x000fe40001800000 */
[----:B------:R-:W-:Y:S01]  /*bef0*/  FMNMX.FTZ R0, R220, R0, !PT ;  /* 0x00000000dc007209 */ /* 0x000fe20007810000 */
[----:B------:R1:W-:Y:S03]  /*bf00*/  MUFU.EX2 R39, R4 ;  /* 0x0000000400277308 */ /* 0x0003e60000000800 */
[----:B------:R-:W-:Y:S02]  /*bf10*/  FMNMX.FTZ R0, R222, R0, !PT ;  /* 0x00000000de007209 */ /* 0x000fe40007810000 */
[----:B---3--:R-:W-:Y:S01]  /*bf20*/  FMNMX.FTZ R102, R3, R102, !PT ;  /* 0x0000006603667209 */ /* 0x008fe20007810000 */
[----:B------:R-:W-:Y:S02]  /*bf30*/  FFMA.FTZ R3, R61, UR9, -R13 ;  /* 0x000000093d037c23 */ /* 0x000fe4000801080d */
[----:B------:R-:W2:Y:S01]  /*bf40*/  SHFL.BFLY PT, R6, R0, 0x2, 0x1f ;  /* 0x0c401f0000067f89 */ /* 0x000ea200000e0000 */
[----:B------:R-:W-:Y:S01]  /*bf50*/  FSETP.NEU.FTZ.AND P2, PT, R102, -INF , PT ;  /* 0xff8000006600780b */ /* 0x000fe20003f5d000 */
[----:B------:R3:W-:Y:S01]  /*bf60*/  MUFU.EX2 R206, R3 ;  /* 0x0000000300ce7308 */ /* 0x0007e20000000800 */
[----:B-1----:R-:W-:-:S07]  /*bf70*/  FFMA.FTZ R4, R108, UR9, -R2 ;  /* 0x000000096c047c23 */ /* 0x002fce0008010802 */
[----:B------:R1:W-:Y:S01]  /*bf80*/  MUFU.EX2 R56, R4 ;  /* 0x0000000400387308 */ /* 0x0003e20000000800 */
[----:B---3--:R-:W-:Y:S01]  /*bf90*/  FMUL.FTZ R3, R102, UR9 ;  /* 0x0000000966037c20 */ /* 0x008fe20008410000 */
[----:B--2---:R-:W-:-:S04]  /*bfa0*/  FMNMX.FTZ R0, R0, R6, !PT ;  /* 0x0000000600007209 */ /* 0x004fc80007810000 */
[----:B------:R-:W-:Y:S01]  /*bfb0*/  FSEL R3, R3, RZ, P2 ;  /* 0x000000ff03037208 */ /* 0x000fe20001000000 */
[----:B------:R-:W2:Y:S01]  /*bfc0*/  SHFL.BFLY PT, R101, R0, 0x1, 0x1f ;  /* 0x0c201f0000657f89 */ /* 0x000ea200000e0000 */
[----:B-1----:R-:W-:-:S04]  /*bfd0*/  FFMA.FTZ R4, R109, UR9, -R2 ;  /* 0x000000096d047c23 */ /* 0x002fc80008010802 */
[----:B------:R1:W-:Y:S02]  /*bfe0*/  MUFU.EX2 R57, R4 ;  /* 0x0000000400397308 */ /* 0x0003e40000000800 */
[----:B-1----:R-:W-:Y:S01]  /*bff0*/  FFMA.FTZ R4, R22, UR9, -R2 ;  /* 0x0000000916047c23 */ /* 0x002fe20008010802 */
[----:B--2---:R-:W-:Y:S01]  /*c000*/  FMNMX.FTZ R101, R0, R101, !PT ;  /* 0x0000006500657209 */ /* 0x004fe20007810000 */
[----:B------:R-:W-:-:S04]  /*c010*/  FFMA.FTZ R0, R100, UR9, -R3 ;  /* 0x0000000964007c23 */ /* 0x000fc80008010803 */
[----:B------:R1:W-:Y:S01]  /*c020*/  MUFU.EX2 R249, R4 ;  /* 0x0000000400f97308 */ /* 0x0003e20000000800 */
[C---:B------:R-:W-:Y:S01]  /*c030*/  FSETP.NEU.FTZ.AND P1, PT, R101.reuse, -INF , PT ;  /* 0xff8000006500780b */ /* 0x040fe20003f3d000 */
[----:B------:R-:W-:-:S06]  /*c040*/  FMUL.FTZ R12, R101, UR9 ;  /* 0x00000009650c7c20 */ /* 0x000fcc0008410000 */
[----:B------:R2:W-:Y:S01]  /*c050*/  MUFU.EX2 R242, R0 ;  /* 0x0000000000f27308 */ /* 0x0005e20000000800 */
[----:B------:R-:W-:-:S05]  /*c060*/  FSEL R12, R12, RZ, P1 ;  /* 0x000000ff0c0c7208 */ /* 0x000fca0000800000 */
[----:B------:R-:W-:Y:S01]  /*c070*/  FFMA.FTZ R5, R63, UR9, -R12 ;  /* 0x000000093f057c23 */ /* 0x000fe2000801080c */
[----:B-1----:R-:W-:-:S03]  /*c080*/  FFMA.FTZ R4, R23, UR9, -R2 ;  /* 0x0000000917047c23 */ /* 0x002fc60008010802 */
[----:B------:R1:W-:Y:S01]  /*c090*/  MUFU.EX2 R43, R5 ;  /* 0x00000005002b7308 */ /* 0x0003e20000000800 */
[----:B------:R-:W-:Y:S01]  /*c0a0*/  LDSM.16.MT88.4 R20, [R226+0x9000] ;  /* 0x00900000e214783b */ /* 0x000fe20000004200 */
[----:B--2---:R-:W-:-:S06]  /*c0b0*/  FFMA.FTZ R0, R110, UR9, -R3 ;  /* 0x000000096e007c23 */ /* 0x004fcc0008010803 */
[----:B------:R2:W-:Y:S08]  /*c0c0*/  MUFU.EX2 R42, R4 ;  /* 0x00000004002a7308 */ /* 0x0005f00000000800 */
[----:B------:R3:W-:Y:S01]  /*c0d0*/  MUFU.EX2 R245, R0 ;  /* 0x0000000000f57308 */ /* 0x0007e20000000800 */
[----:B-1----:R-:W-:-:S05]  /*c0e0*/  FSEL R5, R104, RZ, P0 ;  /* 0x000000ff68057208 */ /* 0x002fca0000000000 */
[----:B------:R-:W-:Y:S01]  /*c0f0*/  FADD.FTZ R5, R50, -R5 ;  /* 0x8000000532057221 */ /* 0x000fe20000010000 */
[----:B--2---:R-:W-:-:S04]  /*c100*/  FFMA.FTZ R4, R25, UR9, -R2 ;  /* 0x0000000919047c23 */ /* 0x004fc80008010802 */
[----:B------:R1:W-:Y:S01]  /*c110*/  MUFU.EX2 R204, R4 ;  /* 0x0000000400cc7308 */ /* 0x0003e20000000800 */
[----:B---3--:R-:W-:-:S07]  /*c120*/  FFMA.FTZ R0, R111, UR9, -R3 ;  /* 0x000000096f007c23 */ /* 0x008fce0008010803 */
[----:B------:R2:W3:Y:S01]  /*c130*/  MUFU.EX2 R207, R0 ;  /* 0x0000000000cf7308 */ /* 0x0004e20000000800 */
[----:B-1----:R-:W-:Y:S02]  /*c140*/  FFMA.FTZ R4, R17, UR9, -R2 ;  /* 0x0000000911047c23 */ /* 0x002fe40008010802 */
[----:B------:R-:W1:Y:S05]  /*c150*/  LDSM.16.MT88.4 R16, [R224+0x9000] ;  /* 0x00900000e010783b */ /* 0x000e6a0000004200 */
[----:B------:R4:W-:Y:S01]  /*c160*/  MUFU.EX2 R248, R4 ;  /* 0x0000000400f87308 */ /* 0x0009e20000000800 */
[----:B--2---:R-:W-:Y:S01]  /*c170*/  FFMA.FTZ R0, R30, UR9, -R12 ;  /* 0x000000091e007c23 */ /* 0x004fe2000801080c */
[----:B---3--:R-:W-:Y:S01]  /*c180*/  F2FP.BF16.F32.PACK_AB R10, R207, R245 ;  /* 0x000000f5cf0a723e */ /* 0x008fe200000010ff */
[----:B----4-:R-:W-:-:S05]  /*c190*/  FFMA.FTZ R4, R176, UR9, -R13 ;  /* 0x00000009b0047c23 */ /* 0x010fca000801080d */
[----:B------:R2:W-:Y:S02]  /*c1a0*/  MUFU.EX2 R243, R4 ;  /* 0x0000000400f37308 */ /* 0x0005e40000000800 */
[----:B--2---:R-:W-:-:S06]  /*c1b0*/  FFMA.FTZ R4, R177, UR9, -R13 ;  /* 0x00000009b1047c23 */ /* 0x004fcc000801080d */
[----:B------:R2:W-:Y:S02]  /*c1c0*/  MUFU.EX2 R244, R4 ;  /* 0x0000000400f47308 */ /* 0x0005e40000000800 */
[----:B--2---:R-:W-:-:S06]  /*c1d0*/  FFMA.FTZ R4, R41, UR9, -R3 ;  /* 0x0000000929047c23 */ /* 0x004fcc0008010803 */
[----:B------:R2:W-:Y:S08]  /*c1e0*/  MUFU.EX2 R41, R0 ;  /* 0x0000000000297308 */ /* 0x0005f00000000800 */
[----:B------:R-:W3:Y:S01]  /*c1f0*/  MUFU.EX2 R241, R4 ;  /* 0x0000000400f17308 */ /* 0x000ee20000000800 */
[--C-:B--2---:R-:W-:Y:S02]  /*c200*/  FFMA.FTZ R0, R31, UR9, -R12.reuse ;  /* 0x000000091f007c23 */ /* 0x104fe4000801080c */
[----:B------:R-:W2:Y:S05]  /*c210*/  LDSM.16.MT88.4 R28, [R226+0xa000] ;  /* 0x00a00000e21c783b */ /* 0x000eaa0000004200 */
[----:B------:R4:W5:Y:S01]  /*c220*/  MUFU.EX2 R100, R0 ;  /* 0x0000000000647308 */ /* 0x0009620000000800 */
[----:B---3--:R-:W-:Y:S01]  /*c230*/  F2FP.BF16.F32.PACK_AB R8, R242, R241 ;  /* 0x000000f1f208723e */ /* 0x008fe200000010ff */
[----:B----4-:R-:W-:Y:S01]  /*c240*/  FFMA.FTZ R0, R62, UR9, -R12 ;  /* 0x000000093e007c23 */ /* 0x010fe2000801080c */
[----:B-----5:R-:W-:-:S05]  /*c250*/  F2FP.BF16.F32.PACK_AB R9, R100, R41 ;  /* 0x000000296409723e */ /* 0x020fca00000010ff */
[----:B------:R3:W4:Y:S02]  /*c260*/  MUFU.EX2 R44, R0 ;  /* 0x00000000002c7308 */ /* 0x0007240000000800 */
[----:B---3--:R-:W-:-:S05]  /*c270*/  FSEL R0, R102, RZ, P2 ;  /* 0x000000ff66007208 */ /* 0x008fca0001000000 */
[----:B------:R-:W-:Y:S01]  /*c280*/  FADD.FTZ R4, R252, -R0 ;  /* 0x80000000fc047221 */ /* 0x000fe20000010000 */
[----:B------:R-:W-:-:S03]  /*c290*/  FSEL R0, R101, RZ, P1 ;  /* 0x000000ff65007208 */ /* 0x000fc60000800000 */
[----:B------:R-:W-:Y:S02]  /*c2a0*/  FMUL.FTZ R4, R4, UR9 ;  /* 0x0000000904047c20 */ /* 0x000fe40008410000 */
[----:B------:R-:W-:Y:S01]  /*c2b0*/  FADD.FTZ R0, R231, -R0 ;  /* 0x80000000e7007221 */ /* 0x000fe20000010000 */
[----:B----4-:R-:W-:Y:S02]  /*c2c0*/  MOV R231, R44 ;  /* 0x0000002c00e77202 */ /* 0x010fe40000000f00 */
[----:B------:R3:W4:Y:S01]  /*c2d0*/  MUFU.EX2 R44, R4 ;  /* 0x00000004002c7308 */ /* 0x0007220000000800 */
[----:B------:R-:W-:Y:S01]  /*c2e0*/  FMUL.FTZ R0, R0, UR9 ;  /* 0x0000000900007c20 */ /* 0x000fe20008410000 */
[----:B------:R-:W-:-:S06]  /*c2f0*/  F2FP.BF16.F32.PACK_AB R11, R43, R231 ;  /* 0x000000e72b0b723e */ /* 0x000fcc00000010ff */
[----:B------:R5:W1:Y:S01]  /*c300*/  MUFU.EX2 R15, R0 ;  /* 0x00000000000f7308 */ /* 0x000a620000000800 */
[----:B---3--:R-:W-:Y:S01]  /*c310*/  FSEL R4, R103, RZ, P3 ;  /* 0x000000ff67047208 */ /* 0x008fe20001800000 */
[-C--:B----4-:R-:W-:Y:S01]  /*c320*/  FMUL.FTZ R120, R120, R44.reuse ;  /* 0x0000002c78787220 */ /* 0x090fe20000410000 */
[-C--:B------:R-:W-:Y:S01]  /*c330*/  FMUL.FTZ R121, R121, R44.reuse ;  /* 0x0000002c79797220 */ /* 0x080fe20000410000 */
[-C--:B------:R-:W-:Y:S01]  /*c340*/  FMUL.FTZ R168, R168, R44.reuse ;  /* 0x0000002ca8a87220 */ /* 0x080fe20000410000 */
[-C--:B------:R-:W-:Y:S01]  /*c350*/  FMUL.FTZ R169, R169, R44.reuse ;  /* 0x0000002ca9a97220 */ /* 0x080fe20000410000 */
[----:B------:R-:W-:Y:S01]  /*c360*/  FADD.FTZ R4, R49, -R4 ;  /* 0x8000000431047221 */ /* 0x000fe20000010000 */
[-C--:B------:R-:W-:Y:S01]  /*c370*/  FMUL.FTZ R144, R144, R44.reuse ;  /* 0x0000002c90907220 */ /* 0x080fe20000410000 */
[----:B------:R-:W3:Y:S01]  /*c380*/  LDSM.16.MT88.4 R48, [R226+0xb000] ;  /* 0x00b00000e230783b */ /* 0x000ee20000004200 */
[--C-:B-----5:R-:W-:Y:S01]  /*c390*/  FFMA.FTZ R0, R178, UR9, -R13.reuse ;  /* 0x00000009b2007c23 */ /* 0x120fe2000801080d */
[-C--:B-1----:R-:W-:Y:S01]  /*c3a0*/  FMUL.FTZ R122, R122, R15.reuse ;  /* 0x0000000f7a7a7220 */ /* 0x082fe20000410000 */
[-C--:B------:R-:W-:Y:S01]  /*c3b0*/  FMUL.FTZ R123, R123, R15.reuse ;  /* 0x0000000f7b7b7220 */ /* 0x080fe20000410000 */
[-C--:B------:R-:W-:Y:S01]  /*c3c0*/  FMUL.FTZ R170, R170, R15.reuse ;  /* 0x0000000faaaa7220 */ /* 0x080fe20000410000 */
[----:B------:R1:W4:Y:S01]  /*c3d0*/  MUFU.EX2 R252, R0 ;  /* 0x0000000000fc7308 */ /* 0x0003220000000800 */
        /* <DEDUP_REMOVED lines=13> */
[----:B------:R-:W-:Y:S01]  /*c4b0*/  FMUL.FTZ R131, R131, R15 ;  /* 0x0000000f83837220 */ /* 0x000fe20000410000 */
[-C--:B------:R-:W-:Y:S01]  /*c4c0*/  FMUL.FTZ R76, R76, R44.reuse ;  /* 0x0000002c4c4c7220 */ /* 0x080fe20000410000 */
[----:B------:R-:W-:Y:S01]  /*c4d0*/  FMUL.FTZ R77, R77, R44 ;  /* 0x0000002c4d4d7220 */ /* 0x000fe20000410000 */
[----:B-1----:R-:W-:Y:S01]  /*c4e0*/  FFMA.FTZ R0, R27, UR9, -R13 ;  /* 0x000000091b007c23 */ /* 0x002fe2000801080d */
[----:B------:R-:W-:Y:S01]  /*c4f0*/  MOV R168, R57 ;  /* 0x0000003900a87202 */ /* 0x000fe20000000f00 */
[----:B------:R-:W1:Y:S01]  /*c500*/  LDSM.16.MT88.4 R24, [R224+0xa000] ;  /* 0x00a00000e018783b */ /* 0x000e620000004200 */
[----:B------:R-:W-:Y:S01]  /*c510*/  MOV R170, R56 ;  /* 0x0000003800aa7202 */ /* 0x000fe20000000f00 */
[----:B------:R2:W-:Y:S01]  /*c520*/  MUFU.EX2 R251, R0 ;  /* 0x0000000000fb7308 */ /* 0x0005e20000000800 */
[----:B------:R-:W-:Y:S01]  /*c530*/  MOV R171, R248 ;  /* 0x000000f800ab7202 */ /* 0x000fe20000000f00 */
[-C--:B------:R-:W-:Y:S01]  /*c540*/  FMUL.FTZ R78, R78, R15.reuse ;  /* 0x0000000f4e4e7220 */ /* 0x080fe20000410000 */
[----:B------:R-:W-:Y:S01]  /*c550*/  F2FP.BF16.F32.PACK_AB R6, R168, R170 ;  /* 0x000000aaa806723e */ /* 0x000fe200000010ff */
[-C--:B------:R-:W-:Y:S01]  /*c560*/  FMUL.FTZ R79, R79, R15.reuse ;  /* 0x0000000f4f4f7220 */ /* 0x080fe20000410000 */
[----:B----4-:R-:W-:Y:S01]  /*c570*/  F2FP.BF16.F32.PACK_AB R7, R252, R244 ;  /* 0x000000f4fc07723e */ /* 0x010fe200000010ff */
        /* <DEDUP_REMOVED lines=11> */
[----:B--2---:R-:W-:Y:S01]  /*c630*/  FFMA.FTZ R0, R36, UR9, -R3 ;  /* 0x0000000924007c23 */ /* 0x004fe20008010803 */
[----:B------:R-:W-:Y:S01]  /*c640*/  MOV R36, R249 ;  /* 0x000000f900247202 */ /* 0x000fe20000000f00 */
        /* <DEDUP_REMOVED lines=16> */
[----:B------:R-:W-:Y:S01]  /*c750*/  FMUL.FTZ R73, R73, R44 ;  /* 0x0000002c49497220 */ /* 0x000fe20000410000 */
[-C--:B------:R-:W-:Y:S01]  /*c760*/  FMUL.FTZ R74, R74, R15.reuse ;  /* 0x0000000f4a4a7220 */ /* 0x080fe20000410000 */
[----:B------:R-:W-:Y:S01]  /*c770*/  FMUL.FTZ R75, R75, R15 ;  /* 0x0000000f4b4b7220 */ /* 0x000fe20000410000 */
[----:B--2---:R-:W-:Y:S01]  /*c780*/  FMUL.FTZ R0, R5, UR9 ;  /* 0x0000000905007c20 */ /* 0x004fe20008410000 */
[----:B------:R-:W-:Y:S01]  /*c790*/  F2FP.BF16.F32.PACK_AB R5, R243, R206 ;  /* 0x000000cef305723e */ /* 0x000fe200000010ff */
[----:B-1----:R-:W-:Y:S01]  /*c7a0*/  HMMA.16816.F32.BF16 R180, R8, R24, R144 ;  /* 0x0000001808b4723c */ /* 0x002fe20000041890 */
[----:B------:R-:W-:Y:S01]  /*c7b0*/  MOV R91, R245 ;  /* 0x000000f5005b7202 */ /* 0x000fe20000000f00 */
[----:B------:R1:W2:Y:S01]  /*c7c0*/  MUFU.EX2 R46, R0 ;  /* 0x00000000002e7308 */ /* 0x0002a20000000800 */
[----:B------:R-:W-:-:S02]  /*c7d0*/  MOV R90, R243 ;  /* 0x000000f3005a7202 */ /* 0x000fc40000000f00 */
[----:B------:R-:W-:Y:S01]  /*c7e0*/  MOV R88, R241 ;  /* 0x000000f100587202 */ /* 0x000fe20000000f00 */
[----:B------:R-:W-:Y:S01]  /*c7f0*/  HMMA.16816.F32.BF16 R176, R8, R26, R152 ;  /* 0x0000001a08b0723c */ /* 0x000fe20000041898 */
[----:B------:R-:W-:Y:S02]  /*c800*/  MOV R89, R242 ;  /* 0x000000f200597202 */ /* 0x000fe40000000f00 */
[----:B------:R-:W-:-:S03]  /*c810*/  MOV R169, R231 ;  /* 0x000000e700a97202 */ /* 0x000fc60000000f00 */
[C---:B------:R-:W-:Y:S06]  /*c820*/  HMMA.16816.F32.BF16 R152, R8.reuse, R50, R92 ;  /* 0x000000320898723c */ /* 0x040fec000004185c */
[----:B------:R-:W-:Y:S01]  /*c830*/  HMMA.16816.F32.BF16 R112, R8, R28, R160 ;  /* 0x0000001c0870723c */ /* 0x000fe200000418a0 */
[----:B-1----:R-:W-:Y:S01]  /*c840*/  FMUL.FTZ R0, R4, UR9 ;  /* 0x0000000904007c20 */ /* 0x002fe20008410000 */
[----:B------:R-:W-:Y:S01]  /*c850*/  F2FP.BF16.F32.PACK_AB R4, R39, R40 ;  /* 0x000000282704723e */ /* 0x000fe200000010ff */
[-C--:B--2---:R-:W-:Y:S01]  /*c860*/  FMUL.FTZ R116, R116, R46.reuse ;  /* 0x0000002e74747220 */ /* 0x084fe20000410000 */
[-C--:B------:R-:W-:Y:S01]  /*c870*/  FMUL.FTZ R117, R117, R46.reuse ;  /* 0x0000002e75757220 */ /* 0x080fe20000410000 */
[----:B------:R1:W2:Y:S01]  /*c880*/  MUFU.EX2 R45, R0 ;  /* 0x00000000002d7308 */ /* 0x0002a20000000800 */
        /* <DEDUP_REMOVED lines=16> */
[--C-:B-1----:R-:W-:Y:S01]  /*c990*/  FFMA.FTZ R0, R37, UR9, -R3.reuse ;  /* 0x0000000925007c23 */ /* 0x102fe20008010803 */
[-C--:B--2---:R-:W-:Y:S01]  /*c9a0*/  FMUL.FTZ R118, R118, R45.reuse ;  /* 0x0000002d76767220 */ /* 0x084fe20000410000 */
[-C--:B------:R-:W-:Y:S01]  /*c9b0*/  FMUL.FTZ R119, R119, R45.reuse ;  /* 0x0000002d77777220 */ /* 0x080fe20000410000 */
[-C--:B------:R-:W-:Y:S01]  /*c9c0*/  FMUL.FTZ R126, R126, R45.reuse ;  /* 0x0000002d7e7e7220 */ /* 0x080fe20000410000 */
[----:B------:R1:W2:Y:S01]  /*c9d0*/  MUFU.EX2 R249, R0 ;  /* 0x0000000000f97308 */ /* 0x0002a20000000800 */
        /* <DEDUP_REMOVED lines=12> */
[----:B------:R-:W3:Y:S01]  /*caa0*/  LDSM.16.MT88.4 R16, [R226+0x9400] ;  /* 0x00940000e210783b */ /* 0x000ee20000004200 */
[-C--:B------:R-:W-:Y:S01]  /*cab0*/  FMUL.FTZ R167, R167, R45.reuse ;  /* 0x0000002da7a77220 */ /* 0x080fe20000410000 */
[-C--:B------:R-:W-:Y:S01]  /*cac0*/  FMUL.FTZ R174, R174, R45.reuse ;  /* 0x0000002daeae7220 */ /* 0x080fe20000410000 */
[-C--:B------:R-:W-:Y:S01]  /*cad0*/  FMUL.FTZ R175, R175, R45.reuse ;  /* 0x0000002dafaf7220 */ /* 0x080fe20000410000 */
[--C-:B-1----:R-:W-:Y:S01]  /*cae0*/  FFMA.FTZ R0, R105, UR9, -R3.reuse ;  /* 0x0000000969007c23 */ /* 0x102fe20008010803 */
[----:B------:R-:W-:Y:S01]  /*caf0*/  IMAD.MOV.U32 R105, RZ, RZ, R42 ;  /* 0x000000ffff697224 */ /* 0x000fe200078e002a */
[----:B------:R-:W-:Y:S01]  /*cb00*/  MOV R42, R246 ;  /* 0x000000f6002a7202 */ /* 0x000fe20000000f00 */
[C---:B------:R-:W-:Y:S01]  /*cb10*/  HMMA.16816.F32.BF16 R76, R4.reuse, R20, R132 ;  /* 0x00000014044c723c */ /* 0x040fe20000041884 */
[----:B------:R1:W-:Y:S01]  /*cb20*/  MUFU.EX2 R248, R0 ;  /* 0x0000000000f87308 */ /* 0x0003e20000000800 */
        /* <DEDUP_REMOVED lines=16> */
[----:B-1----:R-:W-:Y:S01]  /*cc30*/  FFMA.FTZ R0, R106, UR9, -R3 ;  /* 0x000000096a007c23 */ /* 0x002fe20008010803 */
[----:B------:R-:W-:Y:S01]  /*cc40*/  MOV R106, R39 ;  /* 0x00000027006a7202 */ /* 0x000fe20000000f00 */
[----:B------:R-:W-:Y:S01]  /*cc50*/  HMMA.16816.F32.BF16 R56, R4, R24, R148 ;  /* 0x000000180438723c */ /* 0x000fe20000041894 */
[----:B------:R-:W-:-:S02]  /*cc60*/  MOV R39, R247 ;  /* 0x000000f700277202 */ /* 0x000fc40000000f00 */
[----:B------:R1:W4:Y:S01]  /*cc70*/  MUFU.EX2 R247, R0 ;  /* 0x0000000000f77308 */ /* 0x0003220000000800 */
[----:B------:R-:W-:Y:S02]  /*cc80*/  MOV R95, R40 ;  /* 0x00000028005f7202 */ /* 0x000fe40000000f00 */
[C---:B------:R-:W-:Y:S01]  /*cc90*/  HMMA.16816.F32.BF16 R156, R4.reuse, R26, R156 ;  /* 0x0000001a049c723c */ /* 0x040fe2000004189c */
[----:B------:R-:W5:Y:S01]  /*cca0*/  LDSM.16.MT88.4 R24, [R224+0x9400] ;  /* 0x00940000e018783b */ /* 0x000f620000004200 */
[----:B------:R-:W-:Y:S01]  /*ccb0*/  IMAD.MOV.U32 R94, RZ, RZ, R39 ;  /* 0x000000ffff5e7224 */ /* 0x000fe200078e0027 */
[----:B------:R-:W-:Y:S01]  /*ccc0*/  MOV R93, R43 ;  /* 0x0000002b005d7202 */ /* 0x000fe20000000f00 */
[----:B------:R-:W-:Y:S01]  /*ccd0*/  IMAD.MOV.U32 R148, RZ, RZ, R88 ;  /* 0x000000ffff947224 */ /* 0x000fe200078e0058 */
[----:B------:R-:W-:Y:S01]  /*cce0*/  MOV R92, R240 ;  /* 0x000000f0005c7202 */ /* 0x000fe20000000f00 */
[----:B------:R-:W-:Y:S01]  /*ccf0*/  HMMA.16816.F32.BF16 R164, R4, R28, R164 ;  /* 0x0000001c04a4723c */ /* 0x000fe200000418a4 */
[----:B------:R-:W-:Y:S01]  /*cd00*/  MOV R231, R42 ;  /* 0x0000002a00e77202 */ /* 0x000fe20000000f00 */
[----:B------:R-:W-:Y:S01]  /*cd10*/  IMAD.MOV.U32 R150, RZ, RZ, R206 ;  /* 0x000000ffff967224 */ /* 0x000fe200078e00ce */
[----:B------:R-:W-:-:S02]  /*cd20*/  MOV R149, R171 ;  /* 0x000000ab00957202 */ /* 0x000fc40000000f00 */
[----:B------:R-:W-:Y:S01]  /*cd30*/  MOV R171, R36 ;  /* 0x0000002400ab7202 */ /* 0x000fe20000000f00 */
[C---:B------:R-:W-:Y:S01]  /*cd40*/  HMMA.16816.F32.BF16 R172, R4.reuse, R30, R172 ;  /* 0x0000001e04ac723c */ /* 0x040fe200000418ac */
[----:B------:R-:W-:Y:S01]  /*cd50*/  MOV R151, R205 ;  /* 0x000000cd00977202 */ /* 0x000fe20000000f00 */
[--C-:B-1----:R-:W-:Y:S01]  /*cd60*/  FFMA.FTZ R0, R107, UR9, -R12.reuse ;  /* 0x000000096b007c23 */ /* 0x102fe2000801080c */
[----:B------:R-:W-:Y:S01]  /*cd70*/  MOV R107, R244 ;  /* 0x000000f4006b7202 */ /* 0x000fe20000000f00 */
[----:B------:R-:W-:Y:S02]  /*cd80*/  LDSM.16.MT88.4 R28, [R226+0xa400] ;  /* 0x00a40000e21c783b */ /* 0x000fe40000004200 */
[----:B------:R1:W-:Y:S01]  /*cd90*/  MUFU.EX2 R246, R0 ;  /* 0x0000000000f67308 */ /* 0x0003e20000000800 */
[C---:B------:R-:W-:Y:S06]  /*cda0*/  HMMA.16816.F32.BF16 R140, R4.reuse, R32, R68 ;  /* 0x00000020048c723c */ /* 0x040fec0000041844 */
[C---:B------:R-:W-:Y:S06]  /*cdb0*/  HMMA.16816.F32.BF16 R80, R4.reuse, R34, R80 ;  /* 0x000000220450723c */ /* 0x040fec0000041850 */
[----:B------:R-:W-:Y:S01]  /*cdc0*/  HMMA.16816.F32.BF16 R84, R4, R48, R84 ;  /* 0x000000300454723c */ /* 0x000fe20000041854 */
[----:B-1----:R-:W-:Y:S01]  /*cdd0*/  FFMA.FTZ R0, R47, UR9, -R12 ;  /* 0x000000092f007c23 */ /* 0x002fe2000801080c */
[----:B------:R-:W-:-:S04]  /*cde0*/  MOV R47, R207 ;  /* 0x000000cf002f7202 */ /* 0x000fc80000000f00 */
[----:B------:R-:W-:Y:S01]  /*cdf0*/  HMMA.16816.F32.BF16 R96, R4, R50, R96 ;  /* 0x000000320460723c */ /* 0x000fe20000041860 */
[----:B------:R1:W3:Y:S05]  /*ce00*/  MUFU.EX2 R244, R0 ;  /* 0x0000000000f47308 */ /* 0x0002ea0000000800 */
[----:B------:R-:W-:Y:S01]  /*ce10*/  HMMA.16816.F32.BF16 R160, R8, R32, R72 ;  /* 0x0000002008a0723c */ /* 0x000fe20000041848 */
[----:B--2---:R-:W-:Y:S01]  /*ce20*/  F2FP.BF16.F32.PACK_AB R4, R249, R250 ;  /* 0x000000faf904723e */ /* 0x004fe200000010ff */
[----:B------:R-:W-:Y:S01]  /*ce30*/  LDSM.16.MT88.4 R32, [R226+0x9800] ;  /* 0x00980000e220783b */ /* 0x000fe20000004200 */
[----:B----4-:R-:W-:-:S04]  /*ce40*/  F2FP.BF16.F32.PACK_AB R6, R247, R248 ;  /* 0x000000f8f706723e */ /* 0x010fc800000010ff */
[----:B------:R-:W-:Y:S01]  /*ce50*/  F2FP.BF16.F32.PACK_AB R8, R105, R171 ;  /* 0x000000ab6908723e */ /* 0x000fe200000010ff */
[--C-:B-1----:R-:W-:Y:S01]  /*ce60*/  FFMA.FTZ R0, R192, UR9, -R12.reuse ;  /* 0x00000009c0007c23 */ /* 0x102fe2000801080c */
[----:B---3--:R-:W-:Y:S02]  /*ce70*/  F2FP.BF16.F32.PACK_AB R5, R244, R246 ;  /* 0x000000f6f405723e */ /* 0x008fe400000010ff */
[----:B------:R-:W-:Y:S01]  /*ce80*/  MOV R192, R41 ;  /* 0x0000002900c07202 */ /* 0x000fe20000000f00 */
[----:B------:R1:W-:Y:S01]  /*ce90*/  MUFU.EX2 R245, R0 ;  /* 0x0000000000f57308 */ /* 0x0003e20000000800 */
[----:B------:R-:W2:Y:S01]  /*cea0*/  LDSM.16.MT88.4 R40, [R226+0xb400] ;  /* 0x00b40000e228783b */ /* 0x000ea20000004200 */
[----:B-1----:R-:W-:-:S03]  /*ceb0*/  FFMA.FTZ R0, R38, UR9, -R12 ;  /* 0x0000000926007c23 */ /* 0x002fc6000801080c */
[----:B------:R-:W1:Y:S03]  /*cec0*/  LDSM.16.MT88.4 R36, [R224+0xb400] ;  /* 0x00b40000e024783b */ /* 0x000e660000004200 */
[----:B------:R3:W4:Y:S02]  /*ced0*/  MUFU.EX2 R243, R0 ;  /* 0x0000000000f37308 */ /* 0x0007240000000800 */
[----:B---3--:R-:W-:Y:S01]  /*cee0*/  FFMA.FTZ R0, R197, UR9, -R13 ;  /* 0x00000009c5007c23 */ /* 0x008fe2000801080d */
[----:B----4-:R-:W-:-:S05]  /*cef0*/  F2FP.BF16.F32.PACK_AB R7, R243, R245 ;  /* 0x000000f5f307723e */ /* 0x010fca00000010ff */
[----:B------:R3:W4:Y:S02]  /*cf00*/  MUFU.EX2 R241, R0 ;  /* 0x0000000000f17308 */ /* 0x0007240000000800 */
[C---:B------:R-:W-:Y:S06]  /*cf10*/  HMMA.16816.F32.BF16 R72, R4.reuse, R18, R184 ;  /* 0x000000120448723c */ /* 0x040fec00000418b8 */
[----:B-----5:R-:W-:Y:S01]  /*cf20*/  HMMA.16816.F32.BF16 R52, R4, R24, R52 ;  /* 0x000000180434723c */ /* 0x020fe20000041834 */
[----:B------:R-:W-:Y:S02]  /*cf30*/  MOV R186, R89 ;  /* 0x0000005900ba7202 */ /* 0x000fe40000000f00 */
[----:B------:R-:W-:-:S02]  /*cf40*/  MOV R185, R90 ;  /* 0x0000005a00b97202 */ /* 0x000fc40000000f00 */
[----:B------:R-:W-:Y:S01]  /*cf50*/  MOV R184, R91 ;  /* 0x0000005b00b87202 */ /* 0x000fe20000000f00 */
[C---:B------:R-:W-:Y:S01]  /*cf60*/  HMMA.16816.F32.BF16 R60, R4.reuse, R26, R60 ;  /* 0x0000001a043c723c */ /* 0x040fe2000004183c */
[----:B---3--:R-:W-:Y:S01]  /*cf70*/  FFMA.FTZ R0, R200, UR9, -R13 ;  /* 0x00000009c8007c23 */ /* 0x008fe2000801080d */
[----:B------:R-:W-:Y:S02]  /*cf80*/  MOV R187, R92 ;  /* 0x0000005c00bb7202 */ /* 0x000fe40000000f00 */
[----:B----4-:R-:W-:Y:S01]  /*cf90*/  F2FP.BF16.F32.PACK_AB R9, R241, R251 ;  /* 0x000000fbf109723e */ /* 0x010fe200000010ff */
[----:B------:R3:W-:Y:S01]  /*cfa0*/  MUFU.EX2 R242, R0 ;  /* 0x0000000000f27308 */ /* 0x0007e20000000800 */
[C---:B------:R-:W-:Y:S06]  /*cfb0*/  HMMA.16816.F32.BF16 R88, R4.reuse, R20, R180 ;  /* 0x000000140458723c */ /* 0x040fec00000418b4 */
[----:B--2---:R-:W-:Y:S01]  /*cfc0*/  HMMA.16816.F32.BF16 R132, R4, R42, R152 ;  /* 0x0000002a0484723c */ /* 0x004fe20000041898 */
[----:B------:R-:W-:-:S02]  /*cfd0*/  MOV R183, R93 ;  /* 0x0000005d00b77202 */ /* 0x000fc40000000f00 */
[----:B------:R-:W-:Y:S02]  /*cfe0*/  MOV R182, R94 ;  /* 0x0000005e00b67202 */ /* 0x000fe40000000f00 */
[----:B------:R-:W-:Y:S01]  /*cff0*/  MOV R181, R95 ;  /* 0x0000005f00b57202 */ /* 0x000fe20000000f00 */
[C---:B------:R-:W-:Y:S01]  /*d000*/  HMMA.16816.F32.BF16 R68, R4.reuse, R16, R188 ;  /* 0x000000100444723c */ /* 0x040fe200000418bc */
[----:B------:R-:W-:Y:S02]  /*d010*/  MOV R180, R231 ;  /* 0x000000e700b47202 */ /* 0x000fe40000000f00 */
[----:B------:R-:W-:Y:S01]  /*d020*/  MOV R155, R107 ;  /* 0x0000006b009b7202 */ /* 0x000fe20000000f00 */
[----:B---3--:R-:W-:Y:S01]  /*d030*/  FFMA.FTZ R0, R201, UR9, -R13 ;  /* 0x00000009c9007c23 */ /* 0x008fe2000801080d */
[----:B------:R-:W-:Y:S01]  /*d040*/  MOV R154, R192 ;  /* 0x000000c0009a7202 */ /* 0x000fe20000000f00 */
[----:B------:R-:W-:Y:S01]  /*d050*/  HMMA.16816.F32.BF16 R92, R4, R22, R176 ;  /* 0x00000016045c723c */ /* 0x000fe200000418b0 */
[----:B------:R-:W-:Y:S01]  /*d060*/  MOV R152, R186 ;  /* 0x000000ba00987202 */ /* 0x000fe20000000f00 */
[----:B------:R2:W3:Y:S01]  /*d070*/  MUFU.EX2 R240, R0 ;  /* 0x0000000000f07308 */ /* 0x0004e20000000800 */
[----:B------:R-:W-:-:S03]  /*d080*/  MOV R153, R187 ;  /* 0x000000bb00997202 */ /* 0x000fc60000000f00 */
[----:B------:R-:W-:Y:S01]  /*d090*/  HMMA.16816.F32.BF16 R112, R4, R28, R112 ;  /* 0x0000001c0470723c */ /* 0x000fe20000041870 */
[----:B------:R-:W-:Y:S02]  /*d0a0*/  MOV R179, R239 ;  /* 0x000000ef00b37202 */ /* 0x000fe40000000f00 */
[----:B------:R-:W-:-:S03]  /*d0b0*/  MOV R178, R204 ;  /* 0x000000cc00b27202 */ /* 0x000fc60000000f00 */
[----:B------:R-:W-:Y:S01]  /*d0c0*/  HMMA.16816.F32.BF16 R120, R4, R30, R120 ;  /* 0x0000001e0478723c */ /* 0x000fe20000041878 */
[----:B------:R-:W-:-:S05]  /*d0d0*/  F2FP.BF16.F32.PACK_AB R10, R149, R178 ;  /* 0x000000b2950a723e */ /* 0x000fca00000010ff */
[----:B-1----:R-:W-:Y:S01]  /*d0e0*/  HMMA.16816.F32.BF16 R116, R4, R36, R160 ;  /* 0x000000240474723c */ /* 0x002fe200000418a0 */
[----:B--2---:R-:W-:Y:S01]  /*d0f0*/  FFMA.FTZ R0, R202, UR9, -R2 ;  /* 0x00000009ca007c23 */ /* 0x004fe20008010802 */
[----:B---3--:R-:W-:-:S03]  /*d100*/  F2FP.BF16.F32.PACK_AB R11, R240, R242 ;  /* 0x000000f2f00b723e */ /* 0x008fc600000010ff */
[----:B------:R1:W-:Y:S01]  /*d110*/  MUFU.EX2 R239, R0 ;  /* 0x0000000000ef7308 */ /* 0x0003e20000000800 */
[----:B------:R-:W-:Y:S01]  /*d120*/  HMMA.16816.F32.BF16 R128, R4, R38, R128 ;  /* 0x000000260480723c */ /* 0x000fe20000041880 */
[----:B------:R-:W-:Y:S02]  /*d130*/  MOV R160, R106 ;  /* 0x0000006a00a07202 */ /* 0x000fe40000000f00 */
[----:B------:R-:W-:Y:S02]  /*d140*/  MOV R163, R180 ;  /* 0x000000b400a37202 */ /* 0x000fe40000000f00 */
[----:B------:R-:W-:Y:S01]  /*d150*/  MOV R162, R181 ;  /* 0x000000b500a27202 */ /* 0x000fe20000000f00 */
[----:B------:R-:W-:Y:S01]  /*d160*/  HMMA.16816.F32.BF16 R124, R8, R24, R144 ;  /* 0x00000018087c723c */ /* 0x000fe20000041890 */
[----:B------:R-:W-:-:S05]  /*d170*/  MOV R161, R182 ;  /* 0x000000b600a17202 */ /* 0x000fca0000000f00 */
[----:B------:R-:W-:Y:S01]  /*d180*/  HMMA.16816.F32.BF16 R108, R8, R26, R108 ;  /* 0x0000001a086c723c */ /* 0x000fe2000004186c */
[----:B------:R-:W2:Y:S01]  /*d190*/  LDSM.16.MT88.4 R24, [R224+0x9800] ;  /* 0x00980000e018783b */ /* 0x000ea20000004200 */
[----:B------:R-:W-:Y:S01]  /*d1a0*/  MOV R146, R184 ;  /* 0x000000b800927202 */ /* 0x000fe20000000f00 */
[----:B------:R-:W-:Y:S02]  /*d1b0*/  IMAD.MOV.U32 R145, RZ, RZ, R183 ;  /* 0x000000ffff917224 */ /* 0x000fe400078e00b7 */
[----:B-1----:R-:W-:Y:S01]  /*d1c0*/  FFMA.FTZ R0, R203, UR9, -R2 ;  /* 0x00000009cb007c23 */ /* 0x002fe20008010802 */
[----:B------:R-:W-:Y:S01]  /*d1d0*/  MOV R147, R185 ;  /* 0x000000b900937202 */ /* 0x000fe20000000f00 */
[----:B------:R-:W-:Y:S02]  /*d1e0*/  HMMA.16816.F32.BF16 R136, R4, R40, R136 ;  /* 0x000000280488723c */ /* 0x000fe40000041888 */
[----:B------:R1:W-:Y:S04]  /*d1f0*/  MUFU.EX2 R231, R0 ;  /* 0x0000000000e77308 */ /* 0x0003e80000000800 */
[C---:B------:R-:W-:Y:S06]  /*d200*/  HMMA.16816.F32.BF16 R56, R8.reuse, R20, R56 ;  /* 0x000000140838723c */ /* 0x040fec0000041838 */
[C---:B------:R-:W-:Y:S01]  /*d210*/  HMMA.16816.F32.BF16 R48, R8.reuse, R22, R156 ;  /* 0x000000160830723c */ /* 0x040fe2000004189c */
[----:B------:R-:W3:Y:S05]  /*d220*/  LDSM.16.MT88.4 R20, [R226+0xb800] ;  /* 0x00b80000e214783b */ /* 0x000eea0000004200 */
[----:B------:R-:W-:Y:S01]  /*d230*/  HMMA.16816.F32.BF16 R76, R8, R16, R76 ;  /* 0x00000010084c723c */ /* 0x000fe2000004184c */
[----:B-1----:R-:W-:Y:S01]  /*d240*/  FFMA.FTZ R0, R195, UR9, -R3 ;  /* 0x00000009c3007c23 */ /* 0x002fe20008010803 */
[----:B------:R-:W-:-:S02]  /*d250*/  MOV R157, R153 ;  /* 0x00000099009d7202 */ /* 0x000fc40000000f00 */
[----:B------:R-:W-:Y:S01]  /*d260*/  MOV R156, R154 ;  /* 0x0000009a009c7202 */ /* 0x000fe20000000f00 */
[----:B------:R1:W-:Y:S01]  /*d270*/  MUFU.EX2 R207, R0 ;  /* 0x0000000000cf7308 */ /* 0x0003e20000000800 */
[C---:B------:R-:W-:Y:S01]  /*d280*/  HMMA.16816.F32.BF16 R64, R8.reuse, R18, R64 ;  /* 0x000000120840723c */ /* 0x040fe20000041840 */
[----:B------:R-:W4:Y:S01]  /*d290*/  LDSM.16.MT88.4 R16, [R224+0xb800] ;  /* 0x00b80000e010783b */ /* 0x000f220000004200 */
[----:B------:R-:W-:Y:S02]  /*d2a0*/  MOV R159, R162 ;  /* 0x000000a2009f7202 */ /* 0x000fe40000000f00 */
[----:B------:R-:W-:Y:S02]  /*d2b0*/  MOV R158, R163 ;  /* 0x000000a3009e7202 */ /* 0x000fe40000000f00 */
[C---:B------:R-:W-:Y:S06]  /*d2c0*/  HMMA.16816.F32.BF16 R164, R8.reuse, R28, R164 ;  /* 0x0000001c08a4723c */ /* 0x040fec00000418a4 */
[----:B------:R-:W-:Y:S01]  /*d2d0*/  HMMA.16816.F32.BF16 R172, R8, R30, R172 ;  /* 0x0000001e08ac723c */ /* 0x000fe200000418ac */
[----:B------:R-:W5:Y:S01]  /*d2e0*/  LDSM.16.MT88.4 R28, [R224+0xa800] ;  /* 0x00a80000e01c783b */ /* 0x000f620000004200 */
[----:B-1----:R-:W-:-:S04]  /*d2f0*/  FFMA.FTZ R0, R193, UR9, -R3 ;  /* 0x00000009c1007c23 */ /* 0x002fc80008010803 */
[C---:B------:R-:W-:Y:S01]  /*d300*/  HMMA.16816.F32.BF16 R188, R8.reuse, R38, R80 ;  /* 0x0000002608bc723c */ /* 0x040fe20000041850 */
[----:B------:R1:W2:Y:S05]  /*d310*/  MUFU.EX2 R206, R0 ;  /* 0x0000000000ce7308 */ /* 0x0002aa0000000800 */
[----:B------:R-:W-:Y:S01]  /*d320*/  HMMA.16816.F32.BF16 R184, R8, R42, R96 ;  /* 0x0000002a08b8723c */ /* 0x000fe20000041860 */
[----:B------:R-:W-:Y:S02]  /*d330*/  MOV R82, R146 ;  /* 0x0000009200527202 */ /* 0x000fe40000000f00 */
[----:B------:R-:W-:-:S03]  /*d340*/  MOV R83, R147 ;  /* 0x0000009300537202 */ /* 0x000fc60000000f00 */
[----:B------:R-:W-:Y:S01]  /*d350*/  HMMA.16816.F32.BF16 R84, R8, R40, R84 ;  /* 0x000000280854723c */ /* 0x000fe20000041854 */
[----:B------:R-:W-:Y:S01]  /*d360*/  MOV R81, R83 ;  /* 0x0000005300517202 */ /* 0x000fe20000000f00 */
[----:B-1----:R-:W-:Y:S01]  /*d370*/  FFMA.FTZ R0, R194, UR9, -R3 ;  /* 0x00000009c2007c23 */ /* 0x002fe20008010803 */
[----:B--2---:R-:W-:-:S04]  /*d380*/  F2FP.BF16.F32.PACK_AB R4, R206, R207 ;  /* 0x000000cfce04723e */ /* 0x004fc800000010ff */
[----:B------:R-:W-:Y:S01]  /*d390*/  MOV R41, R170 ;  /* 0x000000aa00297202 */ /* 0x000fe20000000f00 */
[----:B------:R1:W-:Y:S02]  /*d3a0*/  MUFU.EX2 R205, R0 ;  /* 0x0000000000cd7308 */ /* 0x0003e40000000800 */
[----:B-1----:R-:W-:-:S06]  /*d3b0*/  FFMA.FTZ R0, R196, UR9, -R3 ;  /* 0x00000009c4007c23 */ /* 0x002fcc0008010803 */
[----:B------:R1:W2:Y:S02]  /*d3c0*/  MUFU.EX2 R204, R0 ;  /* 0x0000000000cc7308 */ /* 0x0002a40000000800 */
[----:B-1----:R-:W-:Y:S01]  /*d3d0*/  FFMA.FTZ R0, R198, UR9, -R12 ;  /* 0x00000009c6007c23 */ /* 0x002fe2000801080c */
[----:B--2---:R-:W-:-:S05]  /*d3e0*/  F2FP.BF16.F32.PACK_AB R6, R204, R205 ;  /* 0x000000cdcc06723e */ /* 0x004fca00000010ff */
[----:B------:R1:W-:Y:S02]  /*d3f0*/  MUFU.EX2 R203, R0 ;  /* 0x0000000000cb7308 */ /* 0x0003e40000000800 */
[----:B-1----:R-:W-:Y:S02]  /*d400*/  FFMA.FTZ R0, R199, UR9, -R12 ;  /* 0x00000009c7007c23 */ /* 0x002fe4000801080c */
[----:B------:R-:W-:Y:S01]  /*d410*/  HMMA.16816.F32.BF16 R196, R8, R36, R140 ;  /* 0x0000002408c4723c */ /* 0x000fe2000004188c */
[----:B------:R-:W1:Y:S03]  /*d420*/  LDSM.16.MT88.4 R36, [R226+0xa800] ;  /* 0x00a80000e224783b */ /* 0x000e660000004200 */
[----:B------:R2:W3:Y:S03]  /*d430*/  MUFU.EX2 R202, R0 ;  /* 0x0000000000ca7308 */ /* 0x0004e60000000800 */
[----:B------:R-:W-:Y:S01]  /*d440*/  F2FP.BF16.F32.PACK_AB R8, R231, R239 ;  /* 0x000000efe708723e */ /* 0x000fe200000010ff */
[----:B------:R-:W-:Y:S01]  /*d450*/  IMAD.MOV.U32 R142, RZ, RZ, R160 ;  /* 0x000000ffff8e7224 */ /* 0x000fe200078e00a0 */
[----:B------:R-:W-:-:S02]  /*d460*/  MOV R140, R152 ;  /* 0x00000098008c7202 */ /* 0x000fc40000000f00 */
[----:B------:R-:W-:Y:S02]  /*d470*/  MOV R141, R155 ;  /* 0x0000009b008d7202 */ /* 0x000fe40000000f00 */
[----:B------:R-:W-:Y:S02]  /*d480*/  MOV R143, R161 ;  /* 0x000000a1008f7202 */ /* 0x000fe40000000f00 */
[----:B------:R-:W-:Y:S02]  /*d490*/  MOV R80, R140 ;  /* 0x0000008c00507202 */ /* 0x000fe40000000f00 */
[----:B------:R-:W-:Y:S01]  /*d4a0*/  MOV R83, R143 ;  /* 0x0000008f00537202 */ /* 0x000fe20000000f00 */
[----:B------:R-:W-:Y:S02]  /*d4b0*/  IMAD.MOV.U32 R143, RZ, RZ, R149 ;  /* 0x000000ffff8f7224 */ /* 0x000fe400078e0095 */
[----:B--2---:R-:W-:Y:S01]  /*d4c0*/  FFMA.FTZ R0, R14, UR9, -R12 ;  /* 0x000000090e007c23 */ /* 0x004fe2000801080c */
[----:B---3--:R-:W-:Y:S01]  /*d4d0*/  F2FP.BF16.F32.PACK_AB R5, R202, R203 ;  /* 0x000000cbca05723e */ /* 0x008fe200000010ff */
[----:B------:R-:W-:Y:S01]  /*d4e0*/  FFMA.FTZ R14, R208, UR9, -R2 ;  /* 0x00000009d00e7c23 */ /* 0x000fe20008010802 */
[----:B------:R-:W-:Y:S01]  /*d4f0*/  MOV R208, R178 ;  /* 0x000000b200d07202 */ /* 0x000fe20000000f00 */
[----:B------:R2:W-:Y:S01]  /*d500*/  MUFU.EX2 R201, R0 ;  /* 0x0000000000c97308 */ /* 0x0005e20000000800 */
[----:B------:R-:W-:-:S02]  /*d510*/  MOV R140, R156 ;  /* 0x0000009c008c7202 */ /* 0x000fc40000000f00 */
[----:B------:R-:W-:-:S05]  /*d520*/  MOV R156, R151 ;  /* 0x00000097009c7202 */ /* 0x000fca0000000f00 */
[----:B------:R-:W-:Y:S01]  /*d530*/  MUFU.EX2 R106, R14 ;  /* 0x0000000e006a7308 */ /* 0x000fe20000000800 */
[----:B--2---:R-:W-:Y:S01]  /*d540*/  FFMA.FTZ R0, R238, UR9, -R12 ;  /* 0x00000009ee007c23 */ /* 0x004fe2000801080c */
[----:B------:R-:W-:-:S06]  /*d550*/  MOV R238, R179 ;  /* 0x000000b300ee7202 */ /* 0x000fcc0000000f00 */
[----:B------:R2:W3:Y:S01]  /*d560*/  MUFU.EX2 R200, R0 ;  /* 0x0000000000c87308 */ /* 0x0004e20000000800 */
[----:B------:R-:W-:Y:S01]  /*d570*/  ISETP.GE.AND P0, PT, R238, 0x4, PT ;  /* 0x00000004ee00780c */ /* 0x000fe20003f06270 */
[----:B--2---:R-:W-:Y:S01]  /*d580*/  FFMA.FTZ R0, R210, UR9, -R2 ;  /* 0x00000009d2007c23 */ /* 0x004fe20008010802 */
[----:B---3--:R-:W-:-:S05]  /*d590*/  F2FP.BF16.F32.PACK_AB R7, R200, R201 ;  /* 0x000000c9c807723e */ /* 0x008fca00000010ff */
[----:B------:R2:W-:Y:S02]  /*d5a0*/  MUFU.EX2 R210, R0 ;  /* 0x0000000000d27308 */ /* 0x0005e40000000800 */
[C---:B------:R-:W-:Y:S06]  /*d5b0*/  HMMA.16816.F32.BF16 R192, R4.reuse, R26, R60 ;  /* 0x0000001a04c0723c */ /* 0x040fec000004183c */
[C---:B------:R-:W-:Y:S06]  /*d5c0*/  HMMA.16816.F32.BF16 R180, R4.reuse, R24, R52 ;  /* 0x0000001804b4723c */ /* 0x040fec0000041834 */
[----:B------:R-:W-:Y:S01]  /*d5d0*/  HMMA.16816.F32.BF16 R52, R4, R22, R132 ;  /* 0x000000160434723c */ /* 0x000fe20000041884 */
[----:B--2---:R-:W-:-:S04]  /*d5e0*/  FFMA.FTZ R0, R209, UR9, -R2 ;  /* 0x00000009d1007c23 */ /* 0x004fc80008010802 */
[----:B------:R2:W3:Y:S01]  /*d5f0*/  MUFU.EX2 R107, R0 ;  /* 0x00000000006b7308 */ /* 0x0004e20000000800 */
[C---:B------:R-:W-:Y:S06]  /*d600*/  HMMA.16816.F32.BF16 R176, R4.reuse, R32, R68 ;  /* 0x0000002004b0723c */ /* 0x040fec0000041844 */
[C---:B------:R-:W-:Y:S06]  /*d610*/  HMMA.16816.F32.BF16 R96, R4.reuse, R34, R72 ;  /* 0x000000220460723c */ /* 0x040fec0000041848 */
[----:B----4-:R-:W-:Y:S01]  /*d620*/  HMMA.16816.F32.BF16 R72, R4, R16, R116 ;  /* 0x000000100448723c */ /* 0x010fe20000041874 */
[----:B--2---:R-:W-:Y:S01]  /*d630*/  FFMA.FTZ R0, R234, UR9, -R2 ;  /* 0x00000009ea007c23 */ /* 0x004fe20008010802 */
[----:B------:R-:W-:-:S04]  /*d640*/  MOV R234, R105 ;  /* 0x0000006900ea7202 */ /* 0x000fc80000000f00 */
[C---:B-----5:R-:W-:Y:S01]  /*d650*/  HMMA.16816.F32.BF16 R152, R4.reuse, R30, R92 ;  /* 0x0000001e0498723c */ /* 0x060fe2000004185c */
[----:B---3--:R-:W-:Y:S01]  /*d660*/  F2FP.BF16.F32.PACK_AB R10, R107, R210 ;  /* 0x000000d26b0a723e */ /* 0x008fe200000010ff */
[----:B------:R2:W-:Y:S04]  /*d670*/  MUFU.EX2 R105, R0 ;  /* 0x0000000000697308 */ /* 0x0005e80000000800 */
[----:B-1----:R-:W-:Y:S01]  /*d680*/  HMMA.16816.F32.BF16 R160, R4, R36, R112 ;  /* 0x0000002404a0723c */ /* 0x002fe20000041870 */
[----:B--2---:R-:W-:Y:S01]  /*d690*/  FFMA.FTZ R0, R221, UR9, -R2 ;  /* 0x00000009dd007c23 */ /* 0x004fe20008010802 */
[----:B------:R-:W-:Y:S01]  /*d6a0*/  IMAD.MOV.U32 R221, RZ, RZ, R171 ;  /* 0x000000ffffdd7224 */ /* 0x000fe200078e00ab */
[----:B------:R-:W-:Y:S02]  /*d6b0*/  MOV R171, R100 ;  /* 0x0000006400ab7202 */ /* 0x000fe40000000f00 */
[----:B------:R1:W-:Y:S02]  /*d6c0*/  MUFU.EX2 R100, R0 ;  /* 0x0000000000647308 */ /* 0x0003e40000000800 */
[----:B------:R-:W-:Y:S01]  /*d6d0*/  MOV R209, R171 ;  /* 0x000000ab00d17202 */ /* 0x000fe20000000f00 */
[----:B-1----:R-:W-:Y:S01]  /*d6e0*/  FFMA.FTZ R0, R211, UR9, -R13 ;  /* 0x00000009d3007c23 */ /* 0x002fe2000801080d */
[----:B------:R-:W-:-:S02]  /*d6f0*/  MOV R211, R145 ;  /* 0x0000009100d37202 */ /* 0x000fc40000000f00 */
[C---:B------:R-:W-:Y:S02]  /*d700*/  HMMA.16816.F32.BF16 R144, R4.reuse, R28, R88 ;  /* 0x0000001c0490723c */ /* 0x040fe40000041858 */
[----:B------:R1:W-:Y:S04]  /*d710*/  MUFU.EX2 R62, R0 ;  /* 0x00000000003e7308 */ /* 0x0003e80000000800 */
[----:B------:R-:W-:Y:S01]  /*d720*/  HMMA.16816.F32.BF16 R88, R4, R18, R128 ;  /* 0x000000120458723c */ /* 0x000fe20000041880 */
[----:B-1----:R-:W-:Y:S01]  /*d730*/  FFMA.FTZ R0, R212, UR9, -R13 ;  /* 0x00000009d4007c23 */ /* 0x002fe2000801080d */
[----:B------:R-:W-:-:S03]  /*d740*/  MOV R212, R47 ;  /* 0x0000002f00d47202 */ /* 0x000fc60000000f00 */
[----:B------:R1:W2:Y:S02]  /*d750*/  MUFU.EX2 R61, R0 ;  /* 0x00000000003d7308 */ /* 0x0002a40000000800 */
[----:B-1----:R-:W-:Y:S01]  /*d760*/  FFMA.FTZ R0, R213, UR9, -R13 ;  /* 0x00000009d5007c23 */ /* 0x002fe2000801080d */
[----:B--2---:R-:W-:Y:S02]  /*d770*/  F2FP.BF16.F32.PACK_AB R9, R61, R62 ;  /* 0x0000003e3d09723e */ /* 0x004fe400000010ff */
[----:B------:R-:W-:-:S03]  /*d780*/  MOV R213, R168 ;  /* 0x000000a800d57202 */ /* 0x000fc60000000f00 */
[----:B------:R1:W-:Y:S02]  /*d790*/  MUFU.EX2 R60, R0 ;  /* 0x00000000003c7308 */ /* 0x0003e40000000800 */
[----:B-1----:R-:W-:Y:S01]  /*d7a0*/  FFMA.FTZ R0, R214, UR9, -R13 ;  /* 0x00000009d6007c23 */ /* 0x002fe2000801080d */
[----:B------:R-:W-:Y:S02]  /*d7b0*/  MOV R214, R169 ;  /* 0x000000a900d67202 */ /* 0x000fe40000000f00 */
[----:B------:R-:W-:Y:S03]  /*d7c0*/  HMMA.16816.F32.BF16 R168, R4, R38, R120 ;  /* 0x0000002604a8723c */ /* 0x000fe60000041878 */
[----:B------:R1:W2:Y:S02]  /*d7d0*/  MUFU.EX2 R47, R0 ;  /* 0x00000000002f7308 */ /* 0x0002a40000000800 */
[----:B-1----:R-:W-:Y:S01]  /*d7e0*/  FFMA.FTZ R0, R223, UR9, -R2 ;  /* 0x00000009df007c23 */ /* 0x002fe20008010802 */
[----:B--2---:R-:W-:Y:S01]  /*d7f0*/  F2FP.BF16.F32.PACK_AB R11, R47, R60 ;  /* 0x0000003c2f0b723e */ /* 0x004fe200000010ff */
[----:B------:R-:W-:Y:S01]  /*d800*/  IMAD.MOV.U32 R223, RZ, RZ, R82 ;  /* 0x000000ffffdf7224 */ /* 0x000fe200078e0052 */
[----:B------:R-:W-:-:S03]  /*d810*/  MOV R82, R142 ;  /* 0x0000008e00527202 */ /* 0x000fc60000000f00 */
[----:B------:R1:W-:Y:S01]  /*d820*/  MUFU.EX2 R63, R0 ;  /* 0x00000000003f7308 */ /* 0x0003e20000000800 */
[----:B------:R-:W-:Y:S02]  /*d830*/  MOV R142, R148 ;  /* 0x00000094008e7202 */ /* 0x000fe40000000f00 */
[----:B------:R-:W-:Y:S01]  /*d840*/  MOV R2, R83 ;  /* 0x0000005300027202 */ /* 0x000fe20000000f00 */
[C---:B------:R-:W-:Y:S06]  /*d850*/  HMMA.16816.F32.BF16 R132, R8.reuse, R32, R76 ;  /* 0x000000200884723c */ /* 0x040fec000004184c */
[----:B------:R-:W-:Y:S01]  /*d860*/  HMMA.16816.F32.BF16 R108, R8, R26, R108 ;  /* 0x0000001a086c723c */ /* 0x000fe2000004186c */
[----:B------:R-:W-:-:S05]  /*d870*/  MOV R33, R81 ;  /* 0x0000005100217202 */ /* 0x000fca0000000f00 */
[C---:B------:R-:W-:Y:S01]  /*d880*/  HMMA.16816.F32.BF16 R116, R8.reuse, R24, R124 ;  /* 0x000000180874723c */ /* 0x040fe2000004187c */
[----:B-1----:R-:W-:Y:S01]  /*d890*/  FFMA.FTZ R0, R233, UR9, -R13 ;  /* 0x00000009e9007c23 */ /* 0x002fe2000801080d */
[----:B------:R-:W-:Y:S01]  /*d8a0*/  MOV R233, R141 ;  /* 0x0000008d00e97202 */ /* 0x000fe20000000f00 */
[----:B------:R-:W-:Y:S01]  /*d8b0*/  LDSM.16.MT88.4 R124, [R224+0x9c00] ;  /* 0x009c0000e07c783b */ /* 0x000fe20000004200 */
[----:B------:R-:W-:Y:S01]  /*d8c0*/  MOV R141, R157 ;  /* 0x0000009d008d7202 */ /* 0x000fe20000000f00 */
[----:B------:R1:W-:Y:S01]  /*d8d0*/  MUFU.EX2 R43, R0 ;  /* 0x00000000002b7308 */ /* 0x0003e20000000800 */
[----:B------:R-:W-:Y:S01]  /*d8e0*/  HMMA.16816.F32.BF16 R64, R8, R34, R64 ;  /* 0x000000220840723c */ /* 0x000fe20000041840 */
[----:B------:R-:W-:-:S05]  /*d8f0*/  MOV R157, R150 ;  /* 0x00000096009d7202 */ /* 0x000fca0000000f00 */
[----:B------:R-:W-:Y:S01]  /*d900*/  HMMA.16816.F32.BF16 R148, R4, R20, R136 ;  /* 0x000000140494723c */ /* 0x000fe20000041888 */
[----:B------:R-:W-:Y:S01]  /*d910*/  IMAD.MOV.U32 R35, RZ, RZ, R140 ;  /* 0x000000ffff237224 */ /* 0x000fe200078e008c */
[----:B------:R-:W-:Y:S01]  /*d920*/  MOV R34, R142 ;  /* 0x0000008e00227202 */ /* 0x000fe20000000f00 */
[----:B------:R-:W-:Y:S02]  /*d930*/  LDSM.16.MT88.4 R4, [R226+0xbc00] ;  /* 0x00bc0000e204783b */ /* 0x000fe40000004200 */
[----:B------:R-:W-:Y:S01]  /*d940*/  FFMA.FTZ R2, R2, R15, R35 ;  /* 0x0000000f02027223 */ /* 0x000fe20000010023 */
[----:B------:R-:W-:Y:S01]  /*d950*/  HMMA.16816.F32.BF16 R164, R8, R36, R164 ;  /* 0x0000002408a4723c */ /* 0x000fe200000418a4 */
[----:B-1----:R-:W-:Y:S01]  /*d960*/  FFMA.FTZ R0, R232, UR9, -R3 ;  /* 0x00000009e8007c23 */ /* 0x002fe20008010803 */
[----:B------:R-:W-:-:S04]  /*d970*/  MOV R232, R41 ;  /* 0x0000002900e87202 */ /* 0x000fc80000000f00 */
[C---:B------:R-:W-:Y:S01]  /*d980*/  HMMA.16816.F32.BF16 R68, R8.reuse, R16, R196 ;  /* 0x000000100844723c */ /* 0x040fe200000418c4 */
[----:B------:R1:W-:Y:S05]  /*d990*/  MUFU.EX2 R42, R0 ;  /* 0x00000000002a7308 */ /* 0x0003ea0000000800 */
[C---:B------:R-:W-:Y:S06]  /*d9a0*/  HMMA.16816.F32.BF16 R84, R8.reuse, R20, R84 ;  /* 0x000000140854723c */ /* 0x040fec0000041854 */
[C---:B------:R-:W-:Y:S06]  /*d9b0*/  HMMA.16816.F32.BF16 R56, R8.reuse, R28, R56 ;  /* 0x0000001c0838723c */ /* 0x040fec0000041838 */
[----:B------:R-:W-:Y:S01]  /*d9c0*/  HMMA.16816.F32.BF16 R48, R8, R30, R48 ;  /* 0x0000001e0830723c */ /* 0x000fe20000041830 */
[----:B-1----:R-:W-:Y:S01]  /*d9d0*/  FFMA.FTZ R0, R215, UR9, -R3 ;  /* 0x00000009d7007c23 */ /* 0x002fe20008010803 */
[----:B------:R-:W-:-:S02]  /*d9e0*/  MOV R215, R209 ;  /* 0x000000d100d77202 */ /* 0x000fc40000000f00 */
[----:B------:R-:W-:Y:S01]  /*d9f0*/  MOV R209, R143 ;  /* 0x0000008f00d17202 */ /* 0x000fe20000000f00 */
[----:B------:R1:W2:Y:S01]  /*da00*/  MUFU.EX2 R41, R0 ;  /* 0x0000000000297308 */ /* 0x0002a20000000800 */
[----:B------:R-:W-:Y:S01]  /*da10*/  HMMA.16816.F32.BF16 R36, R8, R38, R172 ;  /* 0x000000260824723c */ /* 0x000fe200000418ac */
[----:B------:R-:W-:Y:S01]  /*da20*/  MOV R28, R158 ;  /* 0x0000009e001c7202 */ /* 0x000fe20000000f00 */
[----:B------:R-:W-:Y:S01]  /*da30*/  LDSM.16.MT88.4 R172, [R226+0xac00] ;  /* 0x00ac0000e2ac783b */ /* 0x000fe20000004200 */
[----:B------:R-:W-:-:S03]  /*da40*/  MOV R29, R157 ;  /* 0x0000009d001d7202 */ /* 0x000fc60000000f00 */
[C---:B------:R-:W-:Y:S06]  /*da50*/  HMMA.16816.F32.BF16 R16, R8.reuse, R18, R188 ;  /* 0x000000120810723c */ /* 0x040fec00000418bc */
[----:B------:R-:W-:Y:S01]  /*da60*/  HMMA.16816.F32.BF16 R20, R8, R22, R184 ;  /* 0x000000160814723c */ /* 0x000fe200000418b8 */
[--C-:B-1----:R-:W-:Y:S01]  /*da70*/  FFMA.FTZ R0, R217, UR9, -R3.reuse ;  /* 0x00000009d9007c23 */ /* 0x102fe20008010803 */
[----:B------:R-:W-:Y:S02]  /*da80*/  MOV R217, R80 ;  /* 0x0000005000d97202 */ /* 0x000fe40000000f00 */
[----:B--2---:R-:W-:Y:S01]  /*da90*/  F2FP.BF16.F32.PACK_AB R92, R41, R42 ;  /* 0x0000002a295c723e */ /* 0x004fe200000010ff */
[----:B------:R1:W-:Y:S02]  /*daa0*/  MUFU.EX2 R40, R0 ;  /* 0x0000000000287308 */ /* 0x0003e40000000800 */
[----:B-1----:R-:W-:Y:S01]  /*dab0*/  FFMA.FTZ R0, R219, UR9, -R3 ;  /* 0x00000009db007c23 */ /* 0x002fe20008010803 */
[----:B------:R-:W-:-:S02]  /*dac0*/  MOV R3, R141 ;  /* 0x0000008d00037202 */ /* 0x000fc40000000f00 */
[----:B------:R-:W1:Y:S03]  /*dad0*/  LDSM.16.MT88.4 R140, [R226+0x9c00] ;  /* 0x009c0000e28c783b */ /* 0x000e660000004200 */
[----:B------:R2:W3:Y:S01]  /*dae0*/  MUFU.EX2 R32, R0 ;  /* 0x0000000000207308 */ /* 0x0004e20000000800 */
[----:B------:R-:W-:Y:S01]  /*daf0*/  MOV R219, R82 ;  /* 0x0000005200db7202 */ /* 0x000fe20000000f00 */
[----:B------:R-:W-:Y:S01]  /*db00*/  FFMA.FTZ R3, R3, R44, R34 ;  /* 0x0000002c03037223 */ /* 0x000fe20000010022 */
[----:B------:R-:W4:Y:S01]  /*db10*/  LDSM.16.MT88.4 R80, [R224+0xbc00] ;  /* 0x00bc0000e050783b */ /* 0x000f220000004200 */
[--C-:B--2---:R-:W-:Y:S01]  /*db20*/  FFMA.FTZ R0, R216, UR9, -R12.reuse ;  /* 0x00000009d8007c23 */ /* 0x104fe2000801080c */
[----:B---3--:R-:W-:Y:S02]  /*db30*/  F2FP.BF16.F32.PACK_AB R94, R32, R40 ;  /* 0x00000028205e723e */ /* 0x008fe400000010ff */
[----:B------:R-:W-:Y:S01]  /*db40*/  MOV R216, R156 ;  /* 0x0000009c00d87202 */ /* 0x000fe20000000f00 */
[----:B------:R2:W-:Y:S02]  /*db50*/  MUFU.EX2 R27, R0 ;  /* 0x00000000001b7308 */ /* 0x0005e40000000800 */
[----:B--2---:R-:W-:Y:S01]  /*db60*/  FFMA.FTZ R0, R218, UR9, -R12 ;  /* 0x00000009da007c23 */ /* 0x004fe2000801080c */
[----:B------:R-:W-:-:S02]  /*db70*/  MOV R218, R159 ;  /* 0x0000009f00da7202 */ /* 0x000fc40000000f00 */
[----:B------:R-:W2:Y:S03]  /*db80*/  LDSM.16.MT88.4 R156, [R224+0xac00] ;  /* 0x00ac0000e09c783b */ /* 0x000ea60000004200 */
[----:B------:R3:W5:Y:S01]  /*db90*/  MUFU.EX2 R25, R0 ;  /* 0x0000000000197308 */ /* 0x0007620000000800 */
[----:B------:R-:W-:-:S04]  /*dba0*/  FFMA.FTZ R8, R28, R46, R218 ;  /* 0x0000002e1c087223 */ /* 0x000fc800000100da */
[----:B------:R-:W-:Y:S01]  /*dbb0*/  FADD.FTZ R11, R219, R8 ;  /* 0x00000008db0b7221 */ /* 0x000fe20000010000 */
        /* <DEDUP_REMOVED lines=10> */
[----:B----4-:R-:W-:Y:S01]  /*dc60*/  HMMA.16816.F32.BF16 R76, R92, R82, R88 ;  /* 0x000000525c4c723c */ /* 0x010fe20000041858 */
[----:B------:R-:W-:Y:S02]  /*dc70*/  F2FP.BF16.F32.PACK_AB R96, R105, R106 ;  /* 0x0000006a6960723e */ /* 0x000fe400000010ff */
[----:B------:R-:W-:-:S03]  /*dc80*/  F2FP.BF16.F32.PACK_AB R98, R63, R100 ;  /* 0x000000643f62723e */ /* 0x000fc600000010ff */
[----:B------:R-:W-:Y:S01]  /*dc90*/  HMMA.16816.F32.BF16 R88, R92, R4, R148 ;  /* 0x000000045c58723c */ /* 0x000fe20000041894 */
[----:B---3--:R-:W-:Y:S01]  /*dca0*/  FFMA.FTZ R0, R236, UR9, -R13 ;  /* 0x00000009ec007c23 */ /* 0x008fe2000801080d */
[----:B-----5:R-:W-:-:S03]  /*dcb0*/  F2FP.BF16.F32.PACK_AB R97, R14, R43 ;  /* 0x0000002b0e61723e */ /* 0x020fc600000010ff */
[----:B------:R1:W-:Y:S01]  /*dcc0*/  MUFU.EX2 R12, R0 ;  /* 0x00000000000c7308 */ /* 0x0003e20000000800 */
[C---:B------:R-:W-:Y:S06]  /*dcd0*/  HMMA.16816.F32.BF16 R112, R92.reuse, R124, R180 ;  /* 0x0000007c5c70723c */ /* 0x040fec00000418b4 */
[C---:B------:R-:W-:Y:S06]  /*dce0*/  HMMA.16816.F32.BF16 R120, R92.reuse, R126, R192 ;  /* 0x0000007e5c78723c */ /* 0x040fec00000418c0 */
[----:B------:R-:W-:Y:S01]  /*dcf0*/  HMMA.16816.F32.BF16 R128, R92, R140, R176 ;  /* 0x0000008c5c80723c */ /* 0x000fe200000418b0 */
[----:B-1----:R-:W-:-:S05]  /*dd00*/  FFMA.FTZ R0, R237, UR9, -R13 ;  /* 0x00000009ed007c23 */ /* 0x002fca000801080d */
[C---:B--2---:R-:W-:Y:S01]  /*dd10*/  HMMA.16816.F32.BF16 R144, R92.reuse, R156, R144 ;  /* 0x0000009c5c90723c */ /* 0x044fe20000041890 */
[----:B------:R1:W2:Y:S05]  /*dd20*/  MUFU.EX2 R9, R0 ;  /* 0x0000000000097308 */ /* 0x0002aa0000000800 */
[C---:B------:R-:W-:Y:S06]  /*dd30*/  HMMA.16816.F32.BF16 R152, R92.reuse, R158, R152 ;  /* 0x0000009e5c98723c */ /* 0x040fec0000041898 */
[C---:B------:R-:W-:Y:S06]  /*dd40*/  HMMA.16816.F32.BF16 R160, R92.reuse, R172, R160 ;  /* 0x000000ac5ca0723c */ /* 0x040fec00000418a0 */
[----:B------:R-:W-:Y:S01]  /*dd50*/  HMMA.16816.F32.BF16 R168, R92, R174, R168 ;  /* 0x000000ae5ca8723c */ /* 0x000fe200000418a8 */
[----:B-1----:R-:W-:Y:S01]  /*dd60*/  FFMA.FTZ R0, R216, R45, R29 ;  /* 0x0000002dd8007223 */ /* 0x002fe2000001001d */
[----:B--2---:R-:W-:-:S03]  /*dd70*/  F2FP.BF16.F32.PACK_AB R99, R9, R12 ;  /* 0x0000000c0963723e */ /* 0x004fc600000010ff */
[----:B------:R-:W-:Y:S01]  /*dd80*/  FADD.FTZ R10, R33, R0 ;  /* 0x00000000210a7221 */ /* 0x000fe20000010000 */
[----:B------:R-:W-:Y:S01]  /*dd90*/  FADD.FTZ R0, R217, R3 ;  /* 0x00000003d9007221 */ /* 0x000fe20000010000 */
[----:B------:R-:W-:Y:S01]  /*dda0*/  FADD.FTZ R3, R232, R11 ;  /* 0x0000000be8037221 */ /* 0x000fe20000010000 */
[----:B------:R-:W-:Y:S01]  /*ddb0*/  HMMA.16816.F32.BF16 R72, R92, R80, R72 ;  /* 0x000000505c48723c */ /* 0x000fe20000041848 */
[----:B------:R-:W-:Y:S01]  /*ddc0*/  FADD.FTZ R2, R233, R10 ;  /* 0x0000000ae9027221 */ /* 0x000fe20000010000 */
[----:B------:R-:W-:Y:S01]  /*ddd0*/  FADD.FTZ R0, R223, R0 ;  /* 0x00000000df007221 */ /* 0x000fe20000010000 */
[----:B------:R-:W-:Y:S02]  /*dde0*/  FADD.FTZ R3, R213, R3 ;  /* 0x00000003d5037221 */ /* 0x000fe40000010000 */
        /* <DEDUP_REMOVED lines=53> */
[----:B------:R-:W-:Y:S01]  /*e140*/  @P0 IADD3 R231, R238, -0x4, RZ ;  /* 0xfffffffceee70810 */ /* 0x000fe20007ffe0ff */
        /* <DEDUP_REMOVED lines=18> */
.L_x_444:
[----:B------:R-:W2:Y:S02]  /*e270*/  LDL.LU R0, [R1+0x8] ;  /* 0x0000080001007983 */ /* 0x000ea40000300800 */
[----:B--2---:R-:W-:-:S07]  /*e280*/  IADD3 R231, R0, -0x1, RZ ;  /* 0xffffffff00e77810 */ /* 0x004fce0007ffe0ff */
.L_x_447:
[----:B------:R-:W-:-:S13]  /*e290*/  ISETP.GE.AND P0, PT, R231, RZ, PT ;  /* 0x000000ffe700720c */ /* 0x000fda0003f06270 */
[----:B------:R-:W-:Y:S05]  /*e2a0*/  @!P0 BRA `(.L_x_448) ;  /* 0x0000003800988947 */ /* 0x000fea0003800000 */
[----:B------:R-:W2:Y:S01]  /*e2b0*/  LDL.LU R0, [R1+0x70] ;  /* 0x0000700001007983 */ /* 0x000ea20000300800 */
[----:B------:R-:W-:Y:S01]  /*e2c0*/  IMAD.MOV.U32 R100, RZ, RZ, R103 ;  /* 0x000000ffff647224 */ /* 0x000fe200078e0067 */
[----:B------:R-:W-:Y:S01]  /*e2d0*/  MOV R3, R104 ;  /* 0x0000006800037202 */ /* 0x000fe20000000f00 */
[----:B------:R-:W-:Y:S01]  /*e2e0*/  IMAD.MOV.U32 R106, RZ, RZ, R101 ;  /* 0x000000ffff6a7224 */ /* 0x000fe200078e0065 */
[----:B------:R-:W2:Y:S01]  /*e2f0*/  LDL.LU R2, [R1+0x80] ;  /* 0x0000800001027983 */ /* 0x000ea20000300800 */
        /* <DEDUP_REMOVED lines=15> */
.L_x_451:
        /* <DEDUP_REMOVED lines=27> */
.L_x_449:
        /* <DEDUP_REMOVED lines=27> */
[----:B------:R-:W1:Y:S08]  /*e750*/  LDSM.16.M88.4 R16, [R225+0x6000] ;  /* 0x00600000e110783b */ /* 0x000e700000000200 */
        /* <DEDUP_REMOVED lines=8> */
[----:B------:R-:W1:Y:S01]  /*e7e0*/  LDSM.16.M88.4 R180, [R227+0x6000] ;  /* 0x00600000e3b4783b */ /* 0x000e620000000200 */
        /* <DEDUP_REMOVED lines=309> */
.L_x_450:
        /* <DEDUP_REMOVED lines=541> */
.L_x_448:
[----:B------:R-:W2:Y:S04]  /*11d10*/  LDL.LU R5, [R1+0x28] ;  /* 0x0000280001057983 */ /* 0x000ea80000300800 */
[----:B------:R-:W3:Y:S04]  /*11d20*/  LDL.LU R4, [R1+0x2c] ;  /* 0x00002c0001047983 */ /* 0x000ee80000300800 */
[----:B------:R-:W4:Y:S04]  /*11d30*/  LDL.LU R11, [R1+0x34] ;  /* 0x00003400010b7983 */ /* 0x000f280000300800 */
[----:B------:R-:W5:Y:S04]  /*11d40*/  LDL.LU R10, [R1+0x30] ;  /* 0x00003000010a7983 */ /* 0x000f680000300800 */
[----:B------:R-:W5:Y:S01]  /*11d50*/  LDL R13, [R1+0x68] ;  /* 0x00006800010d7983 */ /* 0x000f620000100800 */
[----:B------:R-:W1:Y:S01]  /*11d60*/  S2UR UR4, SR_CgaCtaId ;  /* 0x00000000000479c3 */ /* 0x000e620000008800 */
[----:B------:R-:W-:Y:S01]  /*11d70*/  UMOV UR5, 0x400 ;  /* 0x0000040000057882 */ /* 0x000fe20000000000 */
[----:B------:R-:W1:Y:S02]  /*11d80*/  S2R R62, SR_TID.X ;  /* 0x00000000003e7919 */ /* 0x000e640000002100 */
[----:B-1----:R-:W-:Y:S01]  /*11d90*/  ULEA UR4, UR4, UR5, 0x18 ;  /* 0x0000000504047291 */ /* 0x002fe2000f8ec03f */
[----:B------:R-:W-:-:S04]  /*11da0*/  SHF.R.S32.HI R61, RZ, 0x1f, R62 ;  /* 0x0000001fff3d7819 */ /* 0x000fc8000001143e */
[CC--:B------:R-:W-:Y:S02]  /*11db0*/  LEA.HI R8, R61.reuse, R62.reuse, RZ, 0x2 ;  /* 0x0000003e3d087211 */ /* 0x0c0fe400078f10ff */
[----:B------:R-:W-:Y:S02]  /*11dc0*/  LEA.HI R61, R61, R62, RZ, 0x5 ;  /* 0x0000003e3d3d7211 */ /* 0x000fe400078f28ff */
[----:B------:R-:W-:Y:S02]  /*11dd0*/  SHF.R.S32.HI R9, RZ, 0x2, R8 ;  /* 0x00000002ff097819 */ /* 0x000fe40000011408 */
[----:B------:R-:W-:Y:S01]  /*11de0*/  SHF.R.S32.HI R51, RZ, 0x5, R61 ;  /* 0x00000005ff337819 */ /* 0x000fe2000001143d */
[----:B--2---:R-:W1:Y:S04]  /*11df0*/  SHFL.BFLY PT, R2, R5, 0x2, 0x1f ;  /* 0x0c401f0005027f89 */ /* 0x004e6800000e0000 */
[----:B---3--:R-:W2:Y:S04]  /*11e00*/  SHFL.BFLY PT, R0, R4, 0x2, 0x1f ;  /* 0x0c401f0004007f89 */ /* 0x008ea800000e0000 */
[----:B----4-:R-:W3:Y:S04]  /*11e10*/  SHFL.BFLY PT, R7, R11, 0x2, 0x1f ;  /* 0x0c401f000b077f89 */ /* 0x010ee800000e0000 */
[----:B-----5:R-:W4:Y:S01]  /*11e20*/  SHFL.BFLY PT, R6, R10, 0x2, 0x1f ;  /* 0x0c401f000a067f89 */ /* 0x020f2200000e0000 */
[----:B------:R-:W-:Y:S01]  /*11e30*/  ISETP.NE.AND P1, PT, R13, -0x1, PT ;  /* 0xffffffff0d00780c */ /* 0x000fe20003f25270 */
[----:B-1----:R-:W-:Y:S01]  /*11e40*/  FADD.FTZ R2, R2, R5 ;  /* 0x0000000502027221 */ /* 0x002fe20000010000 */
[----:B--2---:R-:W-:-:S04]  /*11e50*/  FADD.FTZ R0, R0, R4 ;  /* 0x0000000400007221 */ /* 0x004fc80000010000 */
[----:B------:R-:W1:Y:S01]  /*11e60*/  SHFL.BFLY PT, R3, R2, 0x1, 0x1f ;  /* 0x0c201f0002037f89 */ /* 0x000e6200000e0000 */
[----:B------:R-:W-:Y:S01]  /*11e70*/  SHF.R.S32.HI R4, RZ, 0x1f, R9 ;  /* 0x0000001fff047819 */ /* 0x000fe20000011409 */
[----:B---3--:R-:W-:Y:S02]  /*11e80*/  FADD.FTZ R7, R7, R11 ;  /* 0x0000000b07077221 */ /* 0x008fe40000010000 */
[----:B------:R-:W2:Y:S01]  /*11e90*/  SHFL.BFLY PT, R5, R0, 0x1, 0x1f ;  /* 0x0c201f0000057f89 */ /* 0x000ea200000e0000 */
[----:B------:R-:W-:Y:S01]  /*11ea0*/  LEA.HI R4, R4, R9, RZ, 0x3 ;  /* 0x0000000904047211 */ /* 0x000fe200078f18ff */
[----:B----4-:R-:W-:Y:S02]  /*11eb0*/  FADD.FTZ R6, R6, R10 ;  /* 0x0000000a06067221 */ /* 0x010fe40000010000 */
[----:B------:R-:W3:Y:S01]  /*11ec0*/  SHFL.BFLY PT, R55, R7, 0x1, 0x1f ;  /* 0x0c201f0007377f89 */ /* 0x000ee200000e0000 */
[----:B------:R-:W-:Y:S01]  /*11ed0*/  LOP3.LUT R4, R4, 0xfffffff8, RZ, 0xc0, !PT ;  /* 0xfffffff804047812 */ /* 0x000fe200078ec0ff */
[----:B------:R-:W4:Y:S02]  /*11ee0*/  @P1 LDC.64 R10, c[0x0][0x298] ;  /* 0x0000a600ff0a1b82 */ /* 0x000f240000000a00 */
[----:B------:R-:W5:Y:S01]  /*11ef0*/  SHFL.BFLY PT, R57, R6, 0x1, 0x1f ;  /* 0x0c201f0006397f89 */ /* 0x000f6200000e0000 */
[----:B------:R-:W-:Y:S01]  /*11f00*/  IADD3 R4, R9, -R4, RZ ;  /* 0x8000000409047210 */ /* 0x000fe20007ffe0ff */
[----:B-1----:R-:W-:-:S03]  /*11f10*/  FADD.FTZ R56, R2, R3 ;  /* 0x0000000302387221 */ /* 0x002fc60000010000 */
[----:B------:R-:W-:Y:S01]  /*11f20*/  LEA.HI R3, R4, R4, RZ, 0x1 ;  /* 0x0000000404037211 */ /* 0x000fe200078f08ff */
[----:B--2---:R-:W-:Y:S01]  /*11f30*/  FADD.FTZ R58, R0, R5 ;  /* 0x00000005003a7221 */ /* 0x004fe20000010000 */
[----:B------:R-:W-:Y:S02]  /*11f40*/  LOP3.LUT R5, R8, 0xfffffffc, RZ, 0xc0, !PT ;  /* 0xfffffffc08057812 */ /* 0x000fe400078ec0ff */
[----:B------:R-:W-:Y:S01]  /*11f50*/  SHF.R.S32.HI R2, RZ, 0x1, R3 ;  /* 0x00000001ff027819 */ /* 0x000fe20000011403 */
[----:B---3--:R-:W-:Y:S01]  /*11f60*/  FADD.FTZ R55, R7, R55 ;  /* 0x0000003707377221 */ /* 0x008fe20000010000 */
[----:B------:R-:W-:Y:S02]  /*11f70*/  LOP3.LUT R8, R3, 0x3fffffe, RZ, 0xc0, !PT ;  /* 0x03fffffe03087812 */ /* 0x000fe400078ec0ff */
[----:B------:R-:W-:Y:S01]  /*11f80*/  IADD3 R3, -R5, R62, RZ ;  /* 0x0000003e05037210 */ /* 0x000fe20007ffe1ff */
[----:B-----5:R-:W-:Y:S01]  /*11f90*/  FADD.FTZ R57, R6, R57 ;  /* 0x0000003906397221 */ /* 0x020fe20000010000 */
[----:B------:R-:W-:-:S02]  /*11fa0*/  SHF.L.U32 R9, R2, 0x6, RZ ;  /* 0x0000000602097819 */ /* 0x000fc400000006ff */
[----:B------:R-:W-:Y:S02]  /*11fb0*/  FSETP.NE.FTZ.AND P5, PT, R56, RZ, PT ;  /* 0x000000ff3800720b */ /* 0x000fe40003fb5000 */
[----:B------:R-:W-:Y:S02]  /*11fc0*/  IADD3 R5, R4, -R8, RZ ;  /* 0x8000000804057210 */ /* 0x000fe40007ffe0ff */
[----:B------:R-:W-:Y:S02]  /*11fd0*/  LEA R3, R51, R3, 0x8 ;  /* 0x0000000333037211 */ /* 0x000fe400078e40ff */
[----:B------:R-:W-:Y:S02]  /*11fe0*/  LOP3.LUT R4, R9, 0xc0, RZ, 0xc0, !PT ;  /* 0x000000c009047812 */ /* 0x000fe400078ec0ff */
[----:B------:R-:W-:Y:S02]  /*11ff0*/  FSETP.NE.FTZ.AND P4, PT, R58, RZ, PT ;  /* 0x000000ff3a00720b */ /* 0x000fe40003f95000 */
[----:B------:R-:W-:-:S02]  /*12000*/  MOV R0, 0x3f800000 ;  /* 0x3f80000000007802 */ /* 0x000fc40000000f00 */
[----:B------:R-:W-:Y:S02]  /*12010*/  LEA R3, R5, R3, 0x4 ;  /* 0x0000000305037211 */ /* 0x000fe400078e20ff */
[----:B------:R-:W-:Y:S01]  /*12020*/  LEA.HI R12, R4, R4, RZ, 0x1d ;  /* 0x00000004040c7211 */ /* 0x000fe200078fe8ff */
[----:B----4-:R-:W-:Y:S01]  /*12030*/  @P1 IMAD.WIDE.U32 R4, R13, R10, RZ ;  /* 0x0000000a0d041225 */ /* 0x010fe200078e00ff */
[----:B------:R-:W1:Y:S02]  /*12040*/  @P5 MUFU.RCP R0, R56 ;  /* 0x0000003800005308 */ /* 0x000e640000001000 */
[----:B------:R-:W-:Y:S01]  /*12050*/  LEA R12, R3, R12, 0x1 ;  /* 0x0000000c030c7211 */ /* 0x000fe200078e08ff */
[----:B------:R-:W-:Y:S01]  /*12060*/  @P1 IMAD R60, R13, R11, R5 ;  /* 0x0000000b0d3c1224 */ /* 0x000fe200078e0205 */
[----:B------:R-:W-:Y:S02]  /*12070*/  MOV R3, 0x3f800000 ;  /* 0x3f80000000037802 */ /* 0x000fe40000000f00 */
[----:B------:R-:W-:-:S02]  /*12080*/  LEA R12, R12, UR4, 0x1 ;  /* 0x000000040c0c7c11 */ /* 0x000fc4000f8e08ff */
[----:B------:R-:W-:Y:S02]  /*12090*/  @P1 MOV R59, R4 ;  /* 0x00000004003b1202 */ /* 0x000fe40000000f00 */
[----:B------:R2:W3:Y:S01]  /*120a0*/  @P4 MUFU.RCP R3, R58 ;  /* 0x0000003a00034308 */ /* 0x0004e20000001000 */
        /* <DEDUP_REMOVED lines=23> */
[----:B--23--:R-:W-:Y:S06]  /*12220*/  @P1 BRA `(.L_x_452) ;  /* 0x0000000000201947 */ /* 0x00cfec0003800000 */
        /* <DEDUP_REMOVED lines=8> */
.L_x_452:
[----:B------:R-:W-:Y:S01]  /*122b0*/  ULDC.U8 UR4, c[0x0][0x3d8] ;  /* 0x0000f60000047ab9 */ /* 0x000fe20000000000 */
[----:B------:R-:W-:Y:S01]  /*122c0*/  LOP3.LUT R4, R2, 0x1, RZ, 0xc0, !PT ;  /* 0x0000000102047812 */ /* 0x000fe200078ec0ff */
[----:B------:R-:W-:Y:S01]  /*122d0*/  FMUL.FTZ R26, R0, R97 ;  /* 0x00000061001a7220 */ /* 0x000fe20000410000 */
[----:B------:R-:W-:Y:S01]  /*122e0*/  ISETP.NE.AND P2, PT, RZ, UR4, PT ;  /* 0x00000004ff007c0c */ /* 0x000fe2000bf45270 */
[----:B------:R-:W-:Y:S01]  /*122f0*/  ULDC.U8 UR4, c[0x0][0x3d9] ;  /* 0x0000f64000047ab9 */ /* 0x000fe20000000000 */
[----:B------:R-:W-:Y:S01]  /*12300*/  ISETP.NE.U32.AND P0, PT, R4, 0x1, PT ;  /* 0x000000010400780c */ /* 0x000fe20003f05070 */
[C---:B------:R-:W-:Y:S01]  /*12310*/  FMUL.FTZ R118, R3.reuse, R118 ;  /* 0x0000007603767220 */ /* 0x040fe20000410000 */
[----:B------:R-:W-:Y:S01]  /*12320*/  ISETP.NE.OR P3, PT, RZ, UR4, !P2 ;  /* 0x00000004ff007c0c */ /* 0x000fe2000d765670 */
[C---:B------:R-:W-:Y:S01]  /*12330*/  FMUL.FTZ R48, R3.reuse, R119 ;  /* 0x0000007703307220 */ /* 0x040fe20000410000 */
[C---:B------:R-:W-:Y:S01]  /*12340*/  FMUL.FTZ R126, R3.reuse, R126 ;  /* 0x0000007e037e7220 */ /* 0x040fe20000410000 */
[C---:B------:R-:W-:Y:S01]  /*12350*/  FMUL.FTZ R127, R3.reuse, R127 ;  /* 0x0000007f037f7220 */ /* 0x040fe20000410000 */
[C---:B------:R-:W-:Y:S01]  /*12360*/  FMUL.FTZ R134, R3.reuse, R134 ;  /* 0x0000008603867220 */ /* 0x040fe20000410000 */
[----:B------:R-:W-:Y:S01]  /*12370*/  FMUL.FTZ R21, R3, R135 ;  /* 0x0000008703157220 */ /* 0x000fe20000410000 */
[----:B------:R-:W-:-:S02]  /*12380*/  PLOP3.LUT P6, PT, PT, PT, PT, 0x8, 0x0 ;  /* 0x000000000000781c */ /* 0x000fc40003fce170 */
[----:B------:R-:W-:-:S05]  /*12390*/  CS2R R52, SRZ ;  /* 0x0000000000347805 */ /* 0x000fca000001ff00 */
[----:B------:R-:W-:Y:S06]  /*123a0*/  @P3 BRA `(.L_x_453) ;  /* 0x00000000001c3947 */ /* 0x000fec0003800000 */
[----:B------:R-:W1:Y:S01]  /*123b0*/  S2R R0, SR_CTAID.Y ;  /* 0x0000000000007919 */ /* 0x000e620000002600 */
[----:B------:R-:W1:Y:S01]  /*123c0*/  LDC R4, c[0x0][0x2c4] ;  /* 0x0000b100ff047b82 */ /* 0x000e620000000800 */
[----:B------:R-:W-:Y:S01]  /*123d0*/  PLOP3.LUT P6, PT, PT, PT, PT, 0x80, 0x0 ;  /* 0x000000000000781c */ /* 0x000fe20003fcf070 */
[----:B-1----:R-:W-:-:S05]  /*123e0*/  IMAD R0, R0, R4, RZ ;  /* 0x0000000400007224 */ /* 0x002fca00078e02ff */
[----:B------:R-:W-:-:S04]  /*123f0*/  SEL R0, R0, R13, !P1 ;  /* 0x0000000d00007207 */ /* 0x000fc80004800000 */
[--C-:B------:R-:W-:Y:S01]  /*12400*/  SHF.R.S32.HI R53, RZ, 0x1f, R0.reuse ;  /* 0x0000001fff357819 */ /* 0x100fe20000011400 */
[----:B------:R-:W-:-:S07]  /*12410*/  IMAD.MOV.U32 R52, RZ, RZ, R0 ;  /* 0x000000ffff347224 */ /* 0x000fce00078e0000 */
.L_x_453:
[----:B------:R1:W5:Y:S01]  /*12420*/  LDL R63, [R1+0x6c] ;  /* 0x00006c00013f7983 */ /* 0x0003620000100800 */
[----:B------:R-:W-:Y:S01]  /*12430*/  ISETP.NE.AND P1, PT, RZ, UR4, PT ;  /* 0x00000004ff007c0c */ /* 0x000fe2000bf25270 */
[C---:B------:R-:W-:Y:S01]  /*12440*/  FMUL.FTZ R142, R3.reuse, R142 ;  /* 0x0000008e038e7220 */ /* 0x040fe20000410000 */
[C---:B------:R-:W-:Y:S01]  /*12450*/  IADD3 R11, R12.reuse, -0x10, RZ ;  /* 0xfffffff00c0b7810 */ /* 0x040fe20007ffe0ff */
[C---:B------:R-:W-:Y:S01]  /*12460*/  FMUL.FTZ R17, R3.reuse, R143 ;  /* 0x0000008f03117220 */ /* 0x040fe20000410000 */
[----:B------:R-:W-:Y:S01]  /*12470*/  @P0 IADD3 R11, R12, 0x10, RZ ;  /* 0x000000100c0b0810 */ /* 0x000fe20007ffe0ff */
[C---:B------:R-:W-:Y:S01]  /*12480*/  FMUL.FTZ R150, R3.reuse, R150 ;  /* 0x0000009603967220 */ /* 0x040fe20000410000 */
[----:B------:R-:W-:Y:S01]  /*12490*/  LOP3.LUT P0, RZ, R2, 0x2, RZ, 0xc0, !PT ;  /* 0x0000000202ff7812 */ /* 0x000fe2000780c0ff */
[C---:B------:R-:W-:Y:S01]  /*124a0*/  FMUL.FTZ R13, R3.reuse, R151 ;  /* 0x00000097030d7220 */ /* 0x040fe20000410000 */
[----:B------:R-:W-:Y:S01]  /*124b0*/  MOV R54, 0x20 ;  /* 0x0000002000367802 */ /* 0x000fe20000000f00 */
[----:B------:R-:W-:Y:S01]  /*124c0*/  FMUL.FTZ R158, R3, R158 ;  /* 0x0000009e039e7220 */ /* 0x000fe20000410000 */
[----:B------:R-:W-:Y:S01]  /*124d0*/  FSETP.NE.FTZ.AND P3, PT, R55, RZ, PT ;  /* 0x000000ff3700720b */ /* 0x000fe20003f75000 */
[C---:B------:R-:W-:Y:S01]  /*124e0*/  FMUL.FTZ R7, R3.reuse, R159 ;  /* 0x0000009f03077220 */ /* 0x040fe20000410000 */
[----:B------:R-:W-:Y:S01]  /*124f0*/  SEL R54, R54, 0xffffffe0, !P0 ;  /* 0xffffffe036367807 */ /* 0x000fe20004000000 */
[C---:B------:R-:W-:Y:S01]  /*12500*/  FMUL.FTZ R166, R3.reuse, R166 ;  /* 0x000000a603a67220 */ /* 0x040fe20000410000 */
[----:B------:R-:W-:Y:S01]  /*12510*/  PLOP3.LUT P0, PT, PT, PT, PT, 0x8, 0x0 ;  /* 0x000000000000781c */ /* 0x000fe20003f0e170 */
[C---:B------:R-:W-:Y:S01]  /*12520*/  FMUL.FTZ R45, R3.reuse, R167 ;  /* 0x000000a7032d7220 */ /* 0x040fe20000410000 */
[----:B------:R-:W-:Y:S01]  /*12530*/  @!P1 PLOP3.LUT P0, PT, P2, PT, PT, 0x80, 0x0 ;  /* 0x000000000000981c */ /* 0x000fe2000170f070 */
[----:B------:R-:W-:Y:S01]  /*12540*/  FMUL.FTZ R174, R3, R174 ;  /* 0x000000ae03ae7220 */ /* 0x000fe20000410000 */
[----:B------:R-:W-:Y:S01]  /*12550*/  FSETP.NE.FTZ.AND P2, PT, R57, RZ, PT ;  /* 0x000000ff3900720b */ /* 0x000fe20003f55000 */
[C---:B------:R-:W-:Y:S01]  /*12560*/  FMUL.FTZ R41, R3.reuse, R175 ;  /* 0x000000af03297220 */ /* 0x040fe20000410000 */
[----:B------:R-:W-:Y:S01]  /*12570*/  MOV R2, 0x3f800000 ;  /* 0x3f80000000027802 */ /* 0x000fe20000000f00 */
[C---:B------:R-:W-:Y:S01]  /*12580*/  FMUL.FTZ R70, R3.reuse, R70 ;  /* 0x0000004603467220 */ /* 0x040fe20000410000 */
[----:B------:R-:W-:Y:S01]  /*12590*/  MOV R0, 0x3f800000 ;  /* 0x3f80000000007802 */ /* 0x000fe20000000f00 */
[C---:B------:R-:W-:Y:S01]  /*125a0*/  FMUL.FTZ R37, R3.reuse, R71 ;  /* 0x0000004703257220 */ /* 0x040fe20000410000 */
[C---:B------:R-:W-:Y:S01]  /*125b0*/  FMUL.FTZ R82, R3.reuse, R82 ;  /* 0x0000005203527220 */ /* 0x040fe20000410000 */
[C---:B------:R-:W-:Y:S01]  /*125c0*/  FMUL.FTZ R33, R3.reuse, R83 ;  /* 0x0000005303217220 */ /* 0x040fe20000410000 */
[----:B------:R-:W2:Y:S01]  /*125d0*/  @P3 MUFU.RCP R2, R55 ;  /* 0x0000003700023308 */ /* 0x000ea20000001000 */
[C---:B------:R-:W-:Y:S01]  /*125e0*/  FMUL.FTZ R86, R3.reuse, R86 ;  /* 0x0000005603567220 */ /* 0x040fe20000410000 */
[C---:B------:R-:W-:Y:S01]  /*125f0*/  FMUL.FTZ R29, R3.reuse, R87 ;  /* 0x00000057031d7220 */ /* 0x040fe20000410000 */
[C---:B------:R-:W-:Y:S01]  /*12600*/  FMUL.FTZ R98, R3.reuse, R98 ;  /* 0x0000006203627220 */ /* 0x040fe20000410000 */
[----:B------:R-:W-:Y:S01]  /*12610*/  FMUL.FTZ R25, R3, R99 ;  /* 0x0000006303197220 */ /* 0x000fe20000410000 */
[----:B------:R-:W-:Y:S01]  /*12620*/  F2FP.BF16.F32.PACK_AB R49, R49, R116 ;  /* 0x000000743131723e */ /* 0x000fe200000010ff */
[----:B------:R-:W3:Y:S01]  /*12630*/  S2UR UR4, SR_CTAID.X ;  /* 0x00000000000479c3 */ /* 0x000ee20000002500 */
[----:B------:R-:W-:Y:S01]  /*12640*/  F2FP.BF16.F32.PACK_AB R48, R48, R118 ;  /* 0x000000763030723e */ /* 0x000fe200000010ff */
[----:B------:R-:W4:Y:S01]  /*12650*/  @P2 MUFU.RCP R0, R57 ;  /* 0x0000003900002308 */ /* 0x000f220000001000 */
[----:B------:R-:W-:Y:S01]  /*12660*/  F2FP.BF16.F32.PACK_AB R22, R22, R132 ;  /* 0x000000841616723e */ /* 0x000fe200000010ff */
[----:B------:R-:W-:Y:S01]  /*12670*/  STS [R12], R49 ;  /* 0x000000310c007388 */ /* 0x000fe20000000800 */
[----:B------:R-:W-:Y:S01]  /*12680*/  F2FP.BF16.F32.PACK_AB R21, R21, R134 ;  /* 0x000000861515723e */ /* 0x000fe200000010ff */
[----:B------:R-:W-:Y:S01]  /*12690*/  BSSY B0, `(.L_x_454) ;  /* 0x00000f6000007945 */ /* 0x000fe20003800000 */
[----:B------:R-:W-:Y:S01]  /*126a0*/  F2FP.BF16.F32.PACK_AB R18, R18, R140 ;  /* 0x0000008c1212723e */ /* 0x000fe200000010ff */
[----:B------:R-:W-:Y:S01]  /*126b0*/  STS [R12+0x200], R48 ;  /* 0x000200300c007388 */ /* 0x000fe20000000800 */
[----:B------:R-:W-:Y:S01]  /*126c0*/  F2FP.BF16.F32.PACK_AB R17, R17, R142 ;  /* 0x0000008e1111723e */ /* 0x000fe200000010ff */
        /* <DEDUP_REMOVED lines=50> */
[----:B------:R-:W-:Y:S01]  /*129f0*/  F2FP.BF16.F32.PACK_AB R47, R47, R112 ;  /* 0x000000702f2f723e */ /* 0x000fe200000010ff */
[----:B------:R2:W-:Y:S01]  /*12a00*/  STS [R11], R2 ;  /* 0x000000020b007388 */ /* 0x0005e20000000800 */
[----:B------:R-:W-:Y:S02]  /*12a10*/  F2FP.BF16.F32.PACK_AB R3, R115, R3 ;  /* 0x000000037303723e */ /* 0x000fe400000010ff */
[----:B------:R-:W-:Y:S01]  /*12a20*/  F2FP.BF16.F32.PACK_AB R46, R46, R120 ;  /* 0x000000782e2e723e */ /* 0x000fe200000010ff */
[----:B------:R4:W-:Y:S01]  /*12a30*/  STS [R11+0x200], R0 ;  /* 0x000200000b007388 */ /* 0x0009e20000000800 */
[----:B------:R-:W-:Y:S02]  /*12a40*/  F2FP.BF16.F32.PACK_AB R23, R123, R23 ;  /* 0x000000177b17723e */ /* 0x000fe400000010ff */
[----:B------:R-:W-:Y:S01]  /*12a50*/  F2FP.BF16.F32.PACK_AB R20, R20, R128 ;  /* 0x000000801414723e */ /* 0x000fe200000010ff */
[----:B------:R-:W-:Y:S01]  /*12a60*/  STS [R12+0x1000], R47 ;  /* 0x0010002f0c007388 */ /* 0x000fe20000000800 */
[----:B------:R-:W-:-:S02]  /*12a70*/  F2FP.BF16.F32.PACK_AB R19, R131, R19 ;  /* 0x000000138313723e */ /* 0x000fc400000010ff */
[----:B------:R-:W-:Y:S01]  /*12a80*/  F2FP.BF16.F32.PACK_AB R16, R16, R136 ;  /* 0x000000881010723e */ /* 0x000fe200000010ff */
[----:B------:R1:W-:Y:S01]  /*12a90*/  STS [R12+0x1200], R3 ;  /* 0x001200030c007388 */ /* 0x0003e20000000800 */
[----:B------:R-:W-:Y:S02]  /*12aa0*/  F2FP.BF16.F32.PACK_AB R15, R139, R15 ;  /* 0x0000000f8b0f723e */ /* 0x000fe400000010ff */
[----:B------:R-:W-:Y:S01]  /*12ab0*/  F2FP.BF16.F32.PACK_AB R14, R14, R148 ;  /* 0x000000940e0e723e */ /* 0x000fe200000010ff */
[----:B------:R-:W-:Y:S01]  /*12ac0*/  STS [R11+0x1000], R46 ;  /* 0x0010002e0b007388 */ /* 0x000fe20000000800 */
[----:B------:R-:W-:Y:S02]  /*12ad0*/  F2FP.BF16.F32.PACK_AB R13, R13, R150 ;  /* 0x000000960d0d723e */ /* 0x000fe400000010ff */
[----:B------:R-:W-:Y:S01]  /*12ae0*/  F2FP.BF16.F32.PACK_AB R8, R157, R156 ;  /* 0x0000009c9d08723e */ /* 0x000fe200000010ff */
[----:B------:R-:W-:Y:S01]  /*12af0*/  STS [R11+0x1200], R23 ;  /* 0x001200170b007388 */ /* 0x000fe20000000800 */
[----:B------:R-:W-:-:S02]  /*12b00*/  F2FP.BF16.F32.PACK_AB R7, R7, R158 ;  /* 0x0000009e0707723e */ /* 0x000fc400000010ff */
[----:B------:R-:W-:Y:S02]  /*12b10*/  F2FP.BF16.F32.PACK_AB R10, R10, R144 ;  /* 0x000000900a0a723e */ /* 0x000fe400000010ff */
[----:B--2---:R-:W-:Y:S02]  /*12b20*/  IADD3 R2, R12, R54, RZ ;  /* 0x000000360c027210 */ /* 0x004fe40007ffe0ff */
[----:B------:R-:W-:Y:S02]  /*12b30*/  F2FP.BF16.F32.PACK_AB R9, R147, R9 ;  /* 0x000000099309723e */ /* 0x000fe400000010ff */
[----:B----4-:R-:W-:Y:S01]  /*12b40*/  IADD3 R0, R54, R11, RZ ;  /* 0x0000000b36007210 */ /* 0x010fe20007ffe0ff */
[----:B------:R-:W-:Y:S01]  /*12b50*/  STS [R2], R22 ;  /* 0x0000001602007388 */ /* 0x000fe20000000800 */
[----:B------:R-:W-:Y:S02]  /*12b60*/  F2FP.BF16.F32.PACK_AB R6, R6, R152 ;  /* 0x000000980606723e */ /* 0x000fe400000010ff */
[----:B------:R-:W-:Y:S01]  /*12b70*/  F2FP.BF16.F32.PACK_AB R5, R155, R5 ;  /* 0x000000059b05723e */ /* 0x000fe200000010ff */
[----:B------:R-:W-:Y:S01]  /*12b80*/  STS [R2+0x200], R21 ;  /* 0x0002001502007388 */ /* 0x000fe20000000800 */
[----:B------:R-:W-:-:S02]  /*12b90*/  F2FP.BF16.F32.PACK_AB R4, R165, R164 ;  /* 0x000000a4a504723e */ /* 0x000fc400000010ff */
[----:B------:R-:W-:Y:S01]  /*12ba0*/  F2FP.BF16.F32.PACK_AB R45, R45, R166 ;  /* 0x000000a62d2d723e */ /* 0x000fe200000010ff */
[----:B------:R-:W-:Y:S01]  /*12bb0*/  STS [R0], R18 ;  /* 0x0000001200007388 */ /* 0x000fe20000000800 */
[----:B------:R-:W-:Y:S01]  /*12bc0*/  F2FP.BF16.F32.PACK_AB R42, R42, R172 ;  /* 0x000000ac2a2a723e */ /* 0x000fe200000010ff */
[----:B-1----:R-:W1:Y:S01]  /*12bd0*/  @!P1 LDC R3, c[0x0][0x2c4] ;  /* 0x0000b100ff039b82 */ /* 0x002e620000000800 */
[----:B------:R-:W-:Y:S01]  /*12be0*/  F2FP.BF16.F32.PACK_AB R41, R41, R174 ;  /* 0x000000ae2929723e */ /* 0x000fe200000010ff */
[----:B------:R-:W-:Y:S01]  /*12bf0*/  STS [R0+0x200], R17 ;  /* 0x0002001100007388 */ /* 0x000fe20000000800 */
[----:B------:R-:W-:Y:S02]  /*12c00*/  F2FP.BF16.F32.PACK_AB R44, R44, R160 ;  /* 0x000000a02c2c723e */ /* 0x000fe400000010ff */
[----:B------:R-:W-:Y:S01]  /*12c10*/  F2FP.BF16.F32.PACK_AB R43, R163, R43 ;  /* 0x0000002ba32b723e */ /* 0x000fe200000010ff */
[----:B------:R-:W-:Y:S01]  /*12c20*/  STS [R2+0x1000], R20 ;  /* 0x0010001402007388 */ /* 0x000fe20000000800 */
[----:B------:R-:W-:-:S02]  /*12c30*/  F2FP.BF16.F32.PACK_AB R40, R40, R168 ;  /* 0x000000a82828723e */ /* 0x000fc400000010ff */
[----:B------:R-:W-:Y:S01]  /*12c40*/  F2FP.BF16.F32.PACK_AB R39, R171, R39 ;  /* 0x00000027ab27723e */ /* 0x000fe200000010ff */
[----:B------:R-:W-:Y:S01]  /*12c50*/  STS [R2+0x1200], R19 ;  /* 0x0012001302007388 */ /* 0x000fe20000000800 */
        /* <DEDUP_REMOVED lines=8> */
[----:B------:R-:W-:Y:S01]  /*12ce0*/  STS [R12+0x2000], R14 ;  /* 0x0020000e0c007388 */ /* 0x000fe20000000800 */
[----:B------:R-:W-:Y:S01]  /*12cf0*/  F2FP.BF16.F32.PACK_AB R32, R32, R76 ;  /* 0x0000004c2020723e */ /* 0x000fe200000010ff */
[----:B-1----:R-:W1:Y:S01]  /*12d00*/  @P0 LDC R3, c[0x0][0x2e4] ;  /* 0x0000b900ff030b82 */ /* 0x002e620000000800 */
[----:B------:R-:W-:Y:S01]  /*12d10*/  F2FP.BF16.F32.PACK_AB R31, R79, R31 ;  /* 0x0000001f4f1f723e */ /* 0x000fe200000010ff */
[----:B------:R-:W-:Y:S01]  /*12d20*/  STS [R12+0x2200], R13 ;  /* 0x0022000d0c007388 */ /* 0x000fe20000000800 */
[----:B------:R-:W-:Y:S02]  /*12d30*/  F2FP.BF16.F32.PACK_AB R30, R30, R84 ;  /* 0x000000541e1e723e */ /* 0x000fe400000010ff */
[----:B------:R-:W-:Y:S01]  /*12d40*/  F2FP.BF16.F32.PACK_AB R29, R29, R86 ;  /* 0x000000561d1d723e */ /* 0x000fe200000010ff */
[----:B------:R3:W-:Y:S01]  /*12d50*/  STS [R11+0x2000], R8 ;  /* 0x002000080b007388 */ /* 0x0007e20000000800 */
[----:B------:R-:W-:-:S02]  /*12d60*/  F2FP.BF16.F32.PACK_AB R26, R26, R96 ;  /* 0x000000601a1a723e */ /* 0x000fc400000010ff */
[----:B------:R-:W-:Y:S01]  /*12d70*/  F2FP.BF16.F32.PACK_AB R25, R25, R98 ;  /* 0x000000621919723e */ /* 0x000fe200000010ff */
[----:B------:R-:W-:Y:S01]  /*12d80*/  STS [R11+0x2200], R7 ;  /* 0x002200070b007388 */ /* 0x000fe20000000800 */
[----:B------:R-:W-:Y:S02]  /*12d90*/  F2FP.BF16.F32.PACK_AB R28, R28, R88 ;  /* 0x000000581c1c723e */ /* 0x000fe400000010ff */
[----:B------:R-:W-:Y:S01]  /*12da0*/  F2FP.BF16.F32.PACK_AB R27, R91, R27 ;  /* 0x0000001b5b1b723e */ /* 0x000fe200000010ff */
[----:B------:R3:W-:Y:S01]  /*12db0*/  STS [R12+0x3000], R10 ;  /* 0x0030000a0c007388 */ /* 0x0007e20000000800 */
[----:B------:R-:W-:Y:S01]  /*12dc0*/  F2FP.BF16.F32.PACK_AB R24, R24, R92 ;  /* 0x0000005c1818723e */ /* 0x000fe200000010ff */
[----:B--2---:R-:W2:Y:S01]  /*12dd0*/  @P3 LDC R16, c[0x0][0x2e8] ;  /* 0x0000ba00ff103b82 */ /* 0x004ea20000000800 */
[----:B------:R-:W-:Y:S01]  /*12de0*/  F2FP.BF16.F32.PACK_AB R50, R95, R50 ;  /* 0x000000325f32723e */ /* 0x000fe200000010ff */
[----:B------:R1:W-:Y:S01]  /*12df0*/  STS [R12+0x3200], R9 ;  /* 0x003200090c007388 */ /* 0x0003e20000000800 */
[----:B------:R-:W-:-:S03]  /*12e00*/  MOV R19, 0x7f800000 ;  /* 0x7f80000000137802 */ /* 0x000fc60000000f00 */
[----:B------:R1:W-:Y:S02]  /*12e10*/  STS [R11+0x3000], R6 ;  /* 0x003000060b007388 */ /* 0x0003e40000000800 */
[----:B----4-:R-:W4:Y:S02]  /*12e20*/  @!P1 LDC R15, c[0x0][0x270] ;  /* 0x00009c00ff0f9b82 */ /* 0x010f240000000800 */
[----:B------:R1:W-:Y:S04]  /*12e30*/  STS [R11+0x3200], R5 ;  /* 0x003200050b007388 */ /* 0x0003e80000000800 */
[----:B------:R2:W-:Y:S02]  /*12e40*/  STS [R2+0x2000], R4 ;  /* 0x0020000402007388 */ /* 0x0005e40000000800 */
[----:B---3--:R-:W3:Y:S02]  /*12e50*/  @P1 LDC R8, c[0x0][0x2c0] ;  /* 0x0000b000ff081b82 */ /* 0x008ee40000000800 */
[----:B------:R-:W-:Y:S04]  /*12e60*/  STS [R2+0x2200], R45 ;  /* 0x0022002d02007388 */ /* 0x000fe80000000800 */
[----:B------:R-:W-:Y:S01]  /*12e70*/  STS [R0+0x2000], R42 ;  /* 0x0020002a00007388 */ /* 0x000fe20000000800 */
[----:B------:R-:W-:Y:S03]  /*12e80*/  @P4 MUFU.LG2 R10, R58 ;  /* 0x0000003a000a4308 */ /* 0x000fe60000000c00 */
[----:B------:R-:W-:Y:S01]  /*12e90*/  STS [R0+0x2200], R41 ;  /* 0x0022002900007388 */ /* 0x000fe20000000800 */
[----:B-1----:R-:W1:Y:S03]  /*12ea0*/  @P5 LDC R9, c[0x0][0x2e8] ;  /* 0x0000ba00ff095b82 */ /* 0x002e660000000800 */
[----:B------:R-:W-:Y:S04]  /*12eb0*/  STS [R2+0x3000], R44 ;  /* 0x0030002c02007388 */ /* 0x000fe80000000800 */
[----:B------:R-:W-:Y:S01]  /*12ec0*/  STS [R2+0x3200], R43 ;  /* 0x0032002b02007388 */ /* 0x000fe20000000800 */
[----:B------:R-:W4:Y:S01]  /*12ed0*/  @P1 LDC.64 R6, c[0x0][0x2c0] ;  /* 0x0000b000ff061b82 */ /* 0x000f220000000a00 */
[----:B------:R-:W-:Y:S01]  /*12ee0*/  LOP3.LUT R5, R61, 0xffffffe0, RZ, 0xc0, !PT ;  /* 0xffffffe03d057812 */ /* 0x000fe200078ec0ff */
[----:B------:R-:W2:Y:S01]  /*12ef0*/  S2R R14, SR_TID.X ;  /* 0x00000000000e7919 */ /* 0x000ea20000002100 */
[----:B------:R-:W-:-:S03]  /*12f00*/  @!P1 MOV R8, 0x1 ;  /* 0x0000000100089802 */ /* 0x000fc60000000f00 */
[----:B------:R-:W-:Y:S01]  /*12f10*/  IMAD.IADD R5, R62, 0x1, -R5 ;  /* 0x000000013e057824 */ /* 0x000fe200078e0a05 */
[----:B------:R-:W-:Y:S04]  /*12f20*/  STS [R0+0x3000], R40 ;  /* 0x0030002800007388 */ /* 0x000fe80000000800 */
[----:B------:R-:W-:Y:S01]  /*12f30*/  STS [R0+0x3200], R39 ;  /* 0x0032002700007388 */ /* 0x000fe20000000800 */
[----:B------:R-:W-:-:S03]  /*12f40*/  LOP3.LUT P0, RZ, R5, 0x3, RZ, 0xc0, !PT ;  /* 0x0000000305ff7812 */ /* 0x000fc6000780c0ff */
[----:B------:R-:W-:Y:S04]  /*12f50*/  STS [R12+0x4000], R38 ;  /* 0x004000260c007388 */ /* 0x000fe80000000800 */
[----:B------:R-:W-:Y:S04]  /*12f60*/  STS [R12+0x4200], R37 ;  /* 0x004200250c007388 */ /* 0x000fe80000000800 */
[----:B------:R-:W-:Y:S04]  /*12f70*/  STS [R11+0x4000], R34 ;  /* 0x004000220b007388 */ /* 0x000fe80000000800 */
[----:B------:R-:W-:Y:S04]  /*12f80*/  STS [R11+0x4200], R33 ;  /* 0x004200210b007388 */ /* 0x000fe80000000800 */
[----:B------:R-:W-:Y:S04]  /*12f90*/  STS [R12+0x5000], R36 ;  /* 0x005000240c007388 */ /* 0x000fe80000000800 */
[----:B------:R3:W-:Y:S01]  /*12fa0*/  STS [R12+0x5200], R35 ;  /* 0x005200230c007388 */ /* 0x0007e20000000800 */
[----:B--2---:R-:W-:-:S03]  /*12fb0*/  SHF.R.S32.HI R13, RZ, 0x1f, R14 ;  /* 0x0000001fff0d7819 */ /* 0x004fc6000001140e */
[----:B------:R-:W-:Y:S01]  /*12fc0*/  STS [R11+0x5000], R32 ;  /* 0x005000200b007388 */ /* 0x000fe20000000800 */
[----:B------:R-:W-:-:S03]  /*12fd0*/  LEA.HI R13, R13, R14, RZ, 0x2 ;  /* 0x0000000e0d0d7211 */ /* 0x000fc600078f10ff */
[----:B------:R2:W-:Y:S01]  /*12fe0*/  STS [R11+0x5200], R31 ;  /* 0x0052001f0b007388 */ /* 0x0005e20000000800 */
[----:B------:R-:W-:-:S03]  /*12ff0*/  LOP3.LUT R4, R13, 0xfffffffc, RZ, 0xc0, !PT ;  /* 0xfffffffc0d047812 */ /* 0x000fc600078ec0ff */
[----:B------:R-:W-:Y:S01]  /*13000*/  STS [R2+0x4000], R30 ;  /* 0x0040001e02007388 */ /* 0x000fe20000000800 */
[----:B------:R-:W-:Y:S01]  /*13010*/  IADD3 R14, -R4, R14, RZ ;  /* 0x0000000e040e7210 */ /* 0x000fe20007ffe1ff */
[----:B----4-:R-:W-:Y:S01]  /*13020*/  @P1 IMAD R4, R7, R6, RZ ;  /* 0x0000000607041224 */ /* 0x010fe200078e02ff */
[----:B------:R-:W-:Y:S01]  /*13030*/  @!P1 MOV R4, R3 ;  /* 0x0000000300049202 */ /* 0x000fe20000000f00 */
[----:B------:R-:W-:Y:S01]  /*13040*/  STS [R2+0x4200], R29 ;  /* 0x0042001d02007388 */ /* 0x000fe20000000800 */
[----:B------:R-:W-:Y:S01]  /*13050*/  @P2 MUFU.LG2 R6, R57 ;  /* 0x0000003900062308 */ /* 0x000fe20000000c00 */
[----:B------:R-:W-:Y:S02]  /*13060*/  SHF.L.U32 R18, R14, 0x3, RZ ;  /* 0x000000030e127819 */ /* 0x000fe400000006ff */
[----:B------:R4:W-:Y:S04]  /*13070*/  STS [R0+0x4000], R26 ;  /* 0x0040001a00007388 */ /* 0x0009e80000000800 */
[----:B------:R1:W-:Y:S01]  /*13080*/  STS [R0+0x4200], R25 ;  /* 0x0042001900007388 */ /* 0x0003e20000000800 */
[----:B---3--:R-:W3:Y:S03]  /*13090*/  @P4 LDC R12, c[0x0][0x2e8] ;  /* 0x0000ba00ff0c4b82 */ /* 0x008ee60000000800 */
[----:B------:R-:W-:Y:S04]  /*130a0*/  STS [R2+0x5000], R28 ;  /* 0x0050001c02007388 */ /* 0x000fe80000000800 */
[----:B------:R1:W-:Y:S01]  /*130b0*/  STS [R2+0x5200], R27 ;  /* 0x0052001b02007388 */ /* 0x0003e20000000800 */
[----:B--2---:R-:W2:Y:S03]  /*130c0*/  @P3 MUFU.LG2 R11, R55 ;  /* 0x00000037000b3308 */ /* 0x004ea60000000c00 */
[----:B------:R2:W-:Y:S04]  /*130d0*/  STS [R0+0x5000], R24 ;  /* 0x0050001800007388 */ /* 0x0005e80000000800 */
[----:B------:R3:W-:Y:S01]  /*130e0*/  STS [R0+0x5200], R50 ;  /* 0x0052003200007388 */ /* 0x0007e20000000800 */
[----:B------:R-:W-:Y:S01]  /*130f0*/  BAR.SYNC.DEFER_BLOCKING 0x0 ;  /* 0x0000000000007b1d */ /* 0x000fe20000010000 */
[----:B----4-:R-:W-:Y:S01]  /*13100*/  MOV R26, 0x7f800000 ;  /* 0x7f800000001a7802 */ /* 0x010fe20000000f00 */
[----:B-1----:R-:W-:-:S02]  /*13110*/  IMAD.MOV.U32 R25, RZ, RZ, 0x7f800000 ;  /* 0x7f800000ff197424 */ /* 0x002fc400078e00ff */
[----:B--2---:R-:W-:Y:S02]  /*13120*/  @P3 FMUL.FTZ R5, R11, 0.69314718246459960938 ;  /* 0x3f3172180b053820 */ /* 0x004fe40000410000 */
[----:B------:R-:W1:Y:S01]  /*13130*/  S2R R17, SR_CTAID.Y ;  /* 0x0000000000117919 */ /* 0x000e620000002600 */
[----:B------:R-:W2:Y:S01]  /*13140*/  S2R R27, SR_CTAID.Z ;  /* 0x00000000001b7919 */ /* 0x000ea20000002700 */
[----:B------:R-:W4:Y:S01]  /*13150*/  @P5 MUFU.LG2 R2, R56 ;  /* 0x0000003800025308 */ /* 0x000f220000000c00 */
[----:B------:R-:W-:Y:S01]  /*13160*/  MOV R24, 0x7f800000 ;  /* 0x7f80000000187802 */ /* 0x000fe20000000f00 */
[----:B------:R-:W-:Y:S01]  /*13170*/  @P3 FFMA.FTZ R24, R102, R16, R5 ;  /* 0x0000001066183223 */ /* 0x000fe20000010005 */
[----:B---3--:R-:W-:Y:S01]  /*13180*/  @P1 MOV R0, 0x1 ;  /* 0x0000000100001802 */ /* 0x008fe20000000f00 */
[----:B------:R-:W-:Y:S02]  /*13190*/  @!P1 IMAD R0, R3, R15, RZ ;  /* 0x0000000f03009224 */ /* 0x000fe400078e02ff */
[----:B------:R-:W-:Y:S01]  /*131a0*/  @P4 FMUL.FTZ R3, R10, 0.69314718246459960938 ;  /* 0x3f3172180a034820 */ /* 0x000fe20000410000 */
[----:B------:R3:W2:Y:S01]  /*131b0*/  LDS.128 R36, [R230+0x1800] ;  /* 0x00180000e6247984 */ /* 0x0006a20000000c00 */
[----:B------:R-:W3:Y:S02]  /*131c0*/  @P2 LDC R15, c[0x0][0x2e8] ;  /* 0x0000ba00ff0f2b82 */ /* 0x000ee40000000800 */
[----:B------:R-:W-:Y:S01]  /*131d0*/  @P4 FFMA.FTZ R25, R103, R12, R3 ;  /* 0x0000000c67194223 */ /* 0x000fe20000010003 */
[----:B------:R2:W2:Y:S01]  /*131e0*/  LDS.128 R32, [R230+0x3800] ;  /* 0x00380000e6207984 */ /* 0x0004a20000000c00 */
[----:B------:R-:W-:Y:S01]  /*131f0*/  SHF.R.S32.HI R12, RZ, 0x2, R13 ;  /* 0x00000002ff0c7819 */ /* 0x000fe2000001140d */
[----:B----4-:R-:W-:-:S02]  /*13200*/  @P5 FMUL.FTZ R2, R2, 0.69314718246459960938 ;  /* 0x3f31721802025820 */ /* 0x010fc40000410000 */
[----:B------:R4:W2:Y:S02]  /*13210*/  LDS.128 R28, [R230+0x5800] ;  /* 0x00580000e61c7984 */ /* 0x0008a40000000c00 */
[----:B------:R-:W-:Y:S01]  /*13220*/  @P5 FFMA.FTZ R26, R104, R9, R2 ;  /* 0x00000009681a5223 */ /* 0x000fe20000010002 */
[----:B------:R-:W-:Y:S02]  /*13230*/  IMAD R2, R8, UR4, RZ ;  /* 0x0000000408027c24 */ /* 0x000fe4000f8e02ff */
[----:B-1----:R-:W-:-:S03]  /*13240*/  IMAD R0, R17, R0, RZ ;  /* 0x0000000011007224 */ /* 0x002fc600078e02ff */
[----:B------:R-:W-:Y:S01]  /*13250*/  SHF.L.U32 R3, R2, 0x7, RZ ;  /* 0x0000000702037819 */ /* 0x000fe200000006ff */
[----:B------:R-:W-:Y:S01]  /*13260*/  @P2 FMUL.FTZ R2, R6, 0.69314718246459960938 ;  /* 0x3f31721806022820 */ /* 0x000fe20000410000 */
[----:B------:R-:W-:-:S03]  /*13270*/  SEL R0, R0, RZ, !P6 ;  /* 0x000000ff00007207 */ /* 0x000fc60007000000 */
[----:B---3--:R-:W-:Y:S02]  /*13280*/  @P2 FFMA.FTZ R19, R101, R15, R2 ;  /* 0x0000000f65132223 */ /* 0x008fe40000010002 */
[----:B--2---:R-:W-:Y:S01]  /*13290*/  IMAD R0, R27, R4, R0 ;  /* 0x000000041b007224 */ /* 0x004fe200078e0200 */
[----:B------:R-:W-:-:S04]  /*132a0*/  SHF.R.S32.HI R4, RZ, 0x1f, R3 ;  /* 0x0000001fff047819 */ /* 0x000fc80000011403 */
[--C-:B------:R-:W-:Y:S02]  /*132b0*/  IADD3 R6, P3, P1, R3, R52, R0.reuse ;  /* 0x0000003403067210 */ /* 0x100fe4000797e000 */
[----:B------:R-:W-:-:S04]  /*132c0*/  SHF.R.S32.HI R0, RZ, 0x1f, R0 ;  /* 0x0000001fff007819 */ /* 0x000fc80000011400 */
[----:B------:R-:W-:Y:S01]  /*132d0*/  IADD3.X R9, R4, R53, R0, P3, P1 ;  /* 0x0000003504097210 */ /* 0x000fe20001fe2400 */
[----:B----4-:R-:W-:Y:S06]  /*132e0*/  @P0 BRA `(.L_x_455) ;  /* 0x0000000000c00947 */ /* 0x010fec0003800000 */
        /* <DEDUP_REMOVED lines=14> */
[CC--:B-----5:R-:W-:Y:S01]  /*133d0*/  ISETP.GE.AND P6, PT, R0.reuse, R63.reuse, PT ;  /* 0x0000003f0000720c */ /* 0x0e0fe20003fc6270 */
[C---:B------:R-:W-:Y:S02]  /*133e0*/  VIADD R3, R0.reuse, 0x40 ;  /* 0x0000004000037836 */ /* 0x040fe40000000000 */
[----:B------:R-:W-:Y:S01]  /*133f0*/  VIADD R5, R0, 0x48 ;  /* 0x0000004800057836 */ /* 0x000fe20000000000 */
[-C--:B------:R-:W-:Y:S02]  /*13400*/  ISETP.GE.AND P5, PT, R2, R63.reuse, PT ;  /* 0x0000003f0200720c */ /* 0x080fe40003fa6270 */
[-C--:B------:R-:W-:Y:S02]  /*13410*/  ISETP.GE.AND P4, PT, R3, R63.reuse, PT ;  /* 0x0000003f0300720c */ /* 0x080fe40003f86270 */
[----:B------:R-:W-:-:S05]  /*13420*/  ISETP.GE.AND P3, PT, R5, R63, PT ;  /* 0x0000003f0500720c */ /* 0x000fca0003f66270 */
[----:B------:R-:W1:Y:S01]  /*13430*/  @!P6 LDC.64 R14, c[0x0][0x2b0] ;  /* 0x0000ac00ff0eeb82 */ /* 0x000e620000000a00 */
[----:B------:R-:W-:-:S03]  /*13440*/  @!P6 IMAD R4, R0, R8, RZ ;  /* 0x000000080004e224 */ /* 0x000fc600078e02ff */
[-C--:B------:R-:W-:Y:S02]  /*13450*/  @!P5 IMAD R2, R2, R8.reuse, RZ ;  /* 0x000000080202d224 */ /* 0x080fe400078e02ff */
[----:B------:R-:W-:Y:S01]  /*13460*/  @!P4 IMAD R0, R3, R8, RZ ;  /* 0x000000080300c224 */ /* 0x000fe200078e02ff */
[----:B------:R-:W-:Y:S01]  /*13470*/  @!P6 IADD3 R7, P0, R4, R6, RZ ;  /* 0x000000060407e210 */ /* 0x000fe20007f1e0ff */
[----:B------:R-:W2:Y:S01]  /*13480*/  @!P5 LDC.64 R16, c[0x0][0x2b0] ;  /* 0x0000ac00ff10db82 */ /* 0x000ea20000000a00 */
[----:B------:R-:W-:Y:S01]  /*13490*/  @!P3 IMAD R5, R5, R8, RZ ;  /* 0x000000080505b224 */ /* 0x000fe200078e02ff */
[-C--:B------:R-:W-:Y:S02]  /*134a0*/  @!P5 IADD3 R3, P2, R2, R6.reuse, RZ ;  /* 0x000000060203d210 */ /* 0x080fe40007f5e0ff */
[----:B------:R-:W-:Y:S02]  /*134b0*/  @!P4 IADD3 R11, P1, R0, R6, RZ ;  /* 0x00000006000bc210 */ /* 0x000fe40007f3e0ff */
[----:B------:R-:W-:-:S02]  /*134c0*/  @!P6 LEA.HI.X.SX32 R4, R4, R9, 0x1, P0 ;  /* 0x000000090404e211 */ /* 0x000fc400000f0eff */
[----:B------:R-:W3:Y:S01]  /*134d0*/  @!P4 LDC.64 R20, c[0x0][0x2b0] ;  /* 0x0000ac00ff14cb82 */ /* 0x000ee20000000a00 */
[----:B------:R-:W-:Y:S02]  /*134e0*/  @!P5 LEA.HI.X.SX32 R2, R2, R9, 0x1, P2 ;  /* 0x000000090202d211 */ /* 0x000fe400010f0eff */
[----:B------:R-:W-:-:S05]  /*134f0*/  @!P3 IADD3 R10, P0, R5, R6, RZ ;  /* 0x00000006050ab210 */ /* 0x000fca0007f1e0ff */
[----:B------:R-:W4:Y:S01]  /*13500*/  @!P3 LDC.64 R22, c[0x0][0x2b0] ;  /* 0x0000ac00ff16bb82 */ /* 0x000f220000000a00 */
[----:B-1----:R-:W-:Y:S02]  /*13510*/  @!P6 LEA R8, P2, R7, R14, 0x2 ;  /* 0x0000000e0708e211 */ /* 0x002fe400078410ff */
[-C--:B------:R-:W-:Y:S02]  /*13520*/  @!P4 LEA.HI.X.SX32 R14, R0, R9.reuse, 0x1, P1 ;  /* 0x00000009000ec211 */ /* 0x080fe400008f0eff */
[----:B------:R-:W-:Y:S02]  /*13530*/  @!P3 LEA.HI.X.SX32 R0, R5, R9, 0x1, P0 ;  /* 0x000000090500b211 */ /* 0x000fe400000f0eff */
[----:B------:R-:W-:Y:S02]  /*13540*/  @!P6 LEA.HI.X R9, R7, R15, R4, 0x2, P2 ;  /* 0x0000000f0709e211 */ /* 0x000fe400010f1404 */
[----:B--2---:R-:W-:-:S03]  /*13550*/  @!P5 LEA R6, P1, R3, R16, 0x2 ;  /* 0x000000100306d211 */ /* 0x004fc600078210ff */
[----:B------:R1:W-:Y:S01]  /*13560*/  @!P6 STG.E desc[UR12][R8.64], R26 ;  /* 0x0000001a0800e986 */ /* 0x0003e2000c10190c */
[----:B------:R-:W-:Y:S02]  /*13570*/  @!P5 LEA.HI.X R7, R3, R17, R2, 0x2, P1 ;  /* 0x000000110307d211 */ /* 0x000fe400008f1402 */
[----:B---3--:R-:W-:-:S03]  /*13580*/  @!P4 LEA R4, P1, R11, R20, 0x2 ;  /* 0x000000140b04c211 */ /* 0x008fc600078210ff */
[----:B------:R1:W-:Y:S01]  /*13590*/  @!P5 STG.E desc[UR12][R6.64], R25 ;  /* 0x000000190600d986 */ /* 0x0003e2000c10190c */
[----:B------:R-:W-:Y:S02]  /*135a0*/  @!P4 LEA.HI.X R5, R11, R21, R14, 0x2, P1 ;  /* 0x000000150b05c211 */ /* 0x000fe400008f140e */
[----:B----4-:R-:W-:-:S03]  /*135b0*/  @!P3 LEA R2, P0, R10, R22, 0x2 ;  /* 0x000000160a02b211 */ /* 0x010fc600078010ff */
[----:B------:R1:W-:Y:S01]  /*135c0*/  @!P4 STG.E desc[UR12][R4.64], R24 ;  /* 0x000000180400c986 */ /* 0x0003e2000c10190c */
[----:B------:R-:W-:-:S05]  /*135d0*/  @!P3 LEA.HI.X R3, R10, R23, R0, 0x2, P0 ;  /* 0x000000170a03b211 */ /* 0x000fca00000f1400 */
[----:B------:R1:W-:Y:S04]  /*135e0*/  @!P3 STG.E desc[UR12][R2.64], R19 ;  /* 0x000000130200b986 */ /* 0x0003e8000c10190c */
.L_x_455:
[----:B------:R-:W-:Y:S05]  /*135f0*/  BSYNC B0 ;  /* 0x0000000000007941 */ /* 0x000fea0003800000 */
.L_x_454:
[----:B-1----:R-:W1:Y:S01]  /*13600*/  S2R R6, SR_CTAID.X ;  /* 0x0000000000067919 */ /* 0x002e620000002500 */
[----:B------:R-:W-:Y:S01]  /*13610*/  VIADD R3, R12, 0x20 ;  /* 0x000000200c037836 */ /* 0x000fe20000000000 */
[----:B------:R-:W-:Y:S01]  /*13620*/  IADD3 R2, P0, R18, R59, RZ ;  /* 0x0000003b12027210 */ /* 0x000fe20007f1e0ff */
[----:B------:R-:W-:Y:S01]  /*13630*/  VIADD R0, R12, 0x40 ;  /* 0x000000400c007836 */ /* 0x000fe20000000000 */
[----:B------:R-:W-:Y:S01]  /*13640*/  SHF.R.S32.HI R4, RZ, 0x1f, R18 ;  /* 0x0000001fff047819 */ /* 0x000fe20000011412 */
[----:B------:R-:W-:Y:S01]  /*13650*/  ULDC.64 UR4, c[0x0][0x2a0] ;  /* 0x0000a80000047ab9 */ /* 0x000fe20000000a00 */
[-C--:B-----5:R-:W-:Y:S01]  /*13660*/  ISETP.GE.AND P2, PT, R3, R63.reuse, PT ;  /* 0x0000003f0300720c */ /* 0x0a0fe20003f46270 */
[----:B------:R2:W3:Y:S01]  /*13670*/  LDS.128 R20, [R230] ;  /* 0x00000000e6147984 */ /* 0x0004e20000000c00 */
[----:B------:R-:W-:Y:S01]  /*13680*/  IADD3.X R3, R4, R60, RZ, P0, !PT ;  /* 0x0000003c04037210 */ /* 0x000fe200007fe4ff */
[----:B------:R-:W-:Y:S01]  /*13690*/  BSSY B0, `(.L_x_456) ;  /* 0x000001b000007945 */ /* 0x000fe20003800000 */
[----:B------:R-:W-:Y:S01]  /*136a0*/  SHF.R.S32.HI R13, RZ, 0x1f, R12 ;  /* 0x0000001fff0d7819 */ /* 0x000fe2000001140c */
[----:B------:R2:W4:Y:S01]  /*136b0*/  LDS.128 R16, [R230+0x2000] ;  /* 0x00200000e6107984 */ /* 0x0005220000000c00 */
[-C--:B------:R-:W-:Y:S01]  /*136c0*/  ISETP.GE.AND P1, PT, R0, R63.reuse, PT ;  /* 0x0000003f0000720c */ /* 0x080fe20003f26270 */
[----:B------:R-:W-:Y:S01]  /*136d0*/  IMAD.WIDE.U32 R10, R27, UR4, R2 ;  /* 0x000000041b0a7c25 */ /* 0x000fe2000f8e0002 */
[----:B------:R-:W-:-:S02]  /*136e0*/  ISETP.GE.AND P3, PT, R12, R63, PT ;  /* 0x0000003f0c00720c */ /* 0x000fc40003f66270 */
[----:B------:R-:W-:Y:S01]  /*136f0*/  SHF.R.S32.HI R5, RZ, 0x1f, R27 ;  /* 0x0000001fff057819 */ /* 0x000fe2000001141b */
[----:B------:R-:W-:-:S04]  /*13700*/  VIADD R0, R12, 0x60 ;  /* 0x000000600c007836 */ /* 0x000fc80000000000 */
[----:B------:R-:W-:Y:S01]  /*13710*/  IMAD R4, R5, UR4, RZ ;  /* 0x0000000405047c24 */ /* 0x000fe2000f8e02ff */
[----:B------:R-:W-:-:S03]  /*13720*/  ISETP.GE.AND P0, PT, R0, R63, PT ;  /* 0x0000003f0000720c */ /* 0x000fc60003f06270 */
[----:B------:R-:W-:-:S05]  /*13730*/  IMAD R0, R27, UR5, R4 ;  /* 0x000000051b007c24 */ /* 0x000fca000f8e0204 */
[----:B------:R-:W-:Y:S01]  /*13740*/  IADD3 R9, R11, R0, RZ ;  /* 0x000000000b097210 */ /* 0x000fe20007ffe0ff */
[----:B-1----:R-:W-:Y:S02]  /*13750*/  IMAD.WIDE R2, R6, 0x80, R12 ;  /* 0x0000008006027825 */ /* 0x002fe400078e020c */
[----:B------:R2:W1:Y:S01]  /*13760*/  LDS.128 R12, [R230+0x4000] ;  /* 0x00400000e60c7984 */ /* 0x0004620000000c00 */
[----:B------:R-:W-:Y:S05]  /*13770*/  @P3 BRA `(.L_x_457) ;  /* 0x0000000000303947 */ /* 0x000fea0003800000 */
        /* <DEDUP_REMOVED lines=9> */
[----:B---3--:R3:W-:Y:S04]  /*13810*/  STG.E.128 desc[UR12][R4.64], R20 ;  /* 0x0000001404007986 */ /* 0x0087e8000c101d0c */
[----:B----4-:R3:W-:Y:S04]  /*13820*/  STG.E.128 desc[UR12][R4.64+0x40], R16 ;  /* 0x0000401004007986 */ /* 0x0107e8000c101d0c */
[----:B-1----:R3:W-:Y:S02]  /*13830*/  STG.E.128 desc[UR12][R4.64+0x80], R12 ;  /* 0x0000800c04007986 */ /* 0x0027e4000c101d0c */
.L_x_457:
[----:B------:R-:W-:Y:S05]  /*13840*/  BSYNC B0 ;  /* 0x0000000000007941 */ /* 0x000fea0003800000 */
.L_x_456:
[----:B---3--:R3:W2:Y:S01]  /*13850*/  LDS.128 R20, [R230+0x800] ;  /* 0x00080000e6147984 */ /* 0x0086a20000000c00 */
[----:B------:R-:W-:Y:S03]  /*13860*/  BSSY B0, `(.L_x_458) ;  /* 0x0000013000007945 */ /* 0x000fe60003800000 */
[----:B----4-:R3:W4:Y:S04]  /*13870*/  LDS.128 R16, [R230+0x2800] ;  /* 0x00280000e6107984 */ /* 0x0107280000000c00 */
[----:B-1----:R3:W1:Y:S01]  /*13880*/  LDS.128 R12, [R230+0x4800] ;  /* 0x00480000e60c7984 */ /* 0x0026620000000c00 */
        /* <DEDUP_REMOVED lines=13> */
[----:B--2---:R2:W-:Y:S04]  /*13960*/  STG.E.128 desc[UR12][R4.64], R20 ;  /* 0x0000001404007986 */ /* 0x0045e8000c101d0c */
[----:B----4-:R2:W-:Y:S04]  /*13970*/  STG.E.128 desc[UR12][R4.64+0x40], R16 ;  /* 0x0000401004007986 */ /* 0x0105e8000c101d0c */
[----:B-1----:R2:W-:Y:S02]  /*13980*/  STG.E.128 desc[UR12][R4.64+0x80], R12 ;  /* 0x0000800c04007986 */ /* 0x0025e4000c101d0c */
.L_x_459:
[----:B------:R-:W-:Y:S05]  /*13990*/  BSYNC B0 ;  /* 0x0000000000007941 */ /* 0x000fea0003800000 */
.L_x_458:
[----:B--2---:R2:W2:Y:S01]  /*139a0*/  LDS.128 R20, [R230+0x1000] ;  /* 0x00100000e6147984 */ /* 0x0044a20000000c00 */
[----:B------:R-:W-:Y:S03]  /*139b0*/  BSSY B0, `(.L_x_460) ;  /* 0x0000013000007945 */ /* 0x000fe60003800000 */
[----:B----4-:R4:W2:Y:S04]  /*139c0*/  LDS.128 R16, [R230+0x3000] ;  /* 0x00300000e6107984 */ /* 0x0108a80000000c00 */
        /* <DEDUP_REMOVED lines=15> */
[----:B------:R2:W-:Y:S04]  /*13ac0*/  STG.E.128 desc[UR12][R4.64+0x40], R16 ;  /* 0x0000401004007986 */ /* 0x0005e8000c101d0c */
[----:B-1----:R2:W-:Y:S02]  /*13ad0*/  STG.E.128 desc[UR12][R4.64+0x80], R12 ;  /* 0x0000800c04007986 */ /* 0x0025e4000c101d0c */
.L_x_461:
[----:B------:R-:W-:Y:S05]  /*13ae0*/  BSYNC B0 ;  /* 0x0000000000007941 */ /* 0x000fea0003800000 */
.L_x_460:
[----:B------:R-:W-:Y:S05]  /*13af0*/  @P0 EXIT ;  /* 0x000000000000094d */ /* 0x000fea0003800000 */
[----:B------:R-:W-:Y:S01]  /*13b00*/  IADD3 R0, P0, R2, 0x60, RZ ;  /* 0x0000006002007810 */ /* 0x000fe20007f1e0ff */
[----:B------:R-:W-:-:S04]  /*13b10*/  ULDC.64 UR4, c[0x0][0x298] ;  /* 0x0000a60000047ab9 */ /* 0x000fc80000000a00 */
[----:B------:R-:W-:Y:S01]  /*13b20*/  IMAD.X R2, RZ, RZ, R3, P0 ;  /* 0x000000ffff027224 */ /* 0x000fe200000e0603 */
[----:B------:R-:W-:-:S03]  /*13b30*/  MOV R3, R9 ;  /* 0x0000000900037202 */ /* 0x000fc60000000f00 */
[----:B------:R-:W-:Y:S02]  /*13b40*/  IMAD R6, R2, UR4, RZ ;  /* 0x0000000402067c24 */ /* 0x000fe4000f8e02ff */
[----:B------:R-:W-:-:S04]  /*13b50*/  IMAD.MOV.U32 R2, RZ, RZ, R10 ;  /* 0x000000ffff027224 */ /* 0x000fc800078e000a */
[----:B--2---:R-:W-:-:S04]  /*13b60*/  IMAD.WIDE.U32 R4, R0, UR4, R2 ;  /* 0x0000000400047c25 */ /* 0x004fc8000f8e0002 */
        /* <DEDUP_REMOVED lines=9> */
.L_x_440:
[----:B------:R-:W3:Y:S01]  /*13c00*/  LDL.LU R13, [R1+0x68] ;  /* 0x00006800010d7983 */ /* 0x000ee20000300800 */
[----:B------:R-:W4:Y:S01]  /*13c10*/  LDC.U8 R0, c[0x0][0x3d9] ;  /* 0x0000f640ff007b82 */ /* 0x000f220000000000 */
[----:B------:R-:W-:Y:S01]  /*13c20*/  SHF.R.S32.HI R11, RZ, 0x1f, R158 ;  /* 0x0000001fff0b7819 */ /* 0x000fe2000001149e */
[----:B------:R-:W-:Y:S01]  /*13c30*/  ULDC.64 UR4, c[0x0][0x2a0] ;  /* 0x0000a80000047ab9 */ /* 0x000fe20000000a00 */
[----:B------:R-:W5:Y:S01]  /*13c40*/  S2R R23, SR_CTAID.X ;  /* 0x0000000000177919 */ /* 0x000f620000002500 */
[----:B------:R-:W-:Y:S02]  /*13c50*/  CS2R R14, SRZ ;  /* 0x00000000000e7805 */ /* 0x000fe4000001ff00 */
[----:B------:R-:W-:Y:S01]  /*13c60*/  LEA.HI R11, R11, R158, RZ, 0x2 ;  /* 0x0000009e0b0b7211 */ /* 0x000fe200078f10ff */
[----:B------:R-:W-:Y:S01]  /*13c70*/  BSSY B0, `(.L_x_462) ;  /* 0x0000048000007945 */ /* 0x000fe20003800000 */
[----:B------:R-:W2:Y:S02]  /*13c80*/  LDC.U8 R4, c[0x0][0x3d8] ;  /* 0x0000f600ff047b82 */ /* 0x000ea40000000000 */
[----:B------:R-:W-:-:S02]  /*13c90*/  LOP3.LUT R8, R11, 0x1ffffffc, RZ, 0xc0, !PT ;  /* 0x1ffffffc0b087812 */ /* 0x000fc400078ec0ff */
[----:B----4-:R-:W-:Y:S02]  /*13ca0*/  ISETP.NE.AND P1, PT, R0, RZ, PT ;  /* 0x000000ff0000720c */ /* 0x010fe40003f25270 */
[C---:B--2---:R-:W-:Y:S02]  /*13cb0*/  ISETP.NE.AND P0, PT, R4.reuse, RZ, PT ;  /* 0x000000ff0400720c */ /* 0x044fe40003f05270 */
[----:B------:R-:W-:Y:S02]  /*13cc0*/  ISETP.NE.AND P2, PT, R4, RZ, !P1 ;  /* 0x000000ff0400720c */ /* 0x000fe40004f45270 */
[----:B------:R-:W-:-:S07]  /*13cd0*/  ISETP.NE.OR P0, PT, R0, RZ, !P0 ;  /* 0x000000ff0000720c */ /* 0x000fce0004705670 */
[----:B------:R-:W2:Y:S08]  /*13ce0*/  @!P1 LDC R9, c[0x0][0x2c4] ;  /* 0x0000b100ff099b82 */ /* 0x000eb00000000800 */
[----:B------:R-:W4:Y:S08]  /*13cf0*/  @!P1 LDC R12, c[0x0][0x270] ;  /* 0x00009c00ff0c9b82 */ /* 0x000f300000000800 */
[----:B------:R-:W1:Y:S08]  /*13d00*/  @!P0 LDC R10, c[0x0][0x2c4] ;  /* 0x0000b100ff0a8b82 */ /* 0x000e700000000800 */
[----:B--2---:R-:W2:Y:S08]  /*13d10*/  @P2 LDC R9, c[0x0][0x2e4] ;  /* 0x0000b900ff092b82 */ /* 0x004eb00000000800 */
[----:B------:R-:W5:Y:S08]  /*13d20*/  @P1 LDC.64 R16, c[0x0][0x2c0] ;  /* 0x0000b000ff101b82 */ /* 0x000f700000000a00 */
[----:B------:R-:W1:Y:S01]  /*13d30*/  @P1 LDC R18, c[0x0][0x2c0] ;  /* 0x0000b000ff121b82 */ /* 0x000e620000000800 */
[----:B-----5:R-:W-:-:S02]  /*13d40*/  @P1 IMAD R16, R17, R16, RZ ;  /* 0x0000001011101224 */ /* 0x020fc400078e02ff */
[----:B--2---:R-:W-:Y:S02]  /*13d50*/  @!P1 IMAD.MOV.U32 R16, RZ, RZ, R9 ;  /* 0x000000ffff109224 */ /* 0x004fe400078e0009 */
[----:B------:R-:W-:Y:S01]  /*13d60*/  @!P1 IMAD.MOV.U32 R18, RZ, RZ, 0x1 ;  /* 0x00000001ff129424 */ /* 0x000fe200078e00ff */
[C---:B---3--:R-:W-:Y:S02]  /*13d70*/  ISETP.NE.AND P4, PT, R13.reuse, -0x1, PT ;  /* 0xffffffff0d00780c */ /* 0x048fe40003f85270 */
[----:B------:R-:W-:-:S11]  /*13d80*/  ISETP.NE.OR P3, PT, R13, -0x1, P0 ;  /* 0xffffffff0d00780c */ /* 0x000fd60000765670 */
[----:B------:R-:W2:Y:S01]  /*13d90*/  @!P4 LDC.64 R2, c[0x0][0x290] ;  /* 0x0000a400ff02cb82 */ /* 0x000ea20000000a00 */
[----:B------:R-:W-:-:S07]  /*13da0*/  @!P4 SHF.R.S32.HI R0, RZ, 0x1f, R39 ;  /* 0x0000001fff00c819 */ /* 0x000fce0000011427 */
[----:B------:R-:W3:Y:S01]  /*13db0*/  @P4 LDC.64 R6, c[0x0][0x298] ;  /* 0x0000a600ff064b82 */ /* 0x000ee20000000a00 */
[----:B--2---:R-:W-:Y:S02]  /*13dc0*/  @!P4 IMAD R0, R0, R2, RZ ;  /* 0x000000020000c224 */ /* 0x004fe400078e02ff */
[----:B---3--:R-:W-:-:S04]  /*13dd0*/  @P4 IMAD.WIDE.U32 R4, R13, R6, RZ ;  /* 0x000000060d044225 */ /* 0x008fc800078e00ff */
[C---:B------:R-:W-:Y:S02]  /*13de0*/  @!P4 IMAD R6, R39.reuse, R3, R0 ;  /* 0x000000032706c224 */ /* 0x040fe400078e0200 */
[----:B------:R-:W-:-:S04]  /*13df0*/  @!P4 IMAD.WIDE.U32 R2, R39, R2, RZ ;  /* 0x000000022702c225 */ /* 0x000fc800078e00ff */
[----:B------:R-:W-:Y:S01]  /*13e00*/  IMAD.IADD R0, R158, 0x1, -R8 ;  /* 0x000000019e007824 */ /* 0x000fe200078e0a08 */
[----:B------:R-:W-:Y:S01]  /*13e10*/  SHF.R.S32.HI R8, RZ, 0x2, R11 ;  /* 0x00000002ff087819 */ /* 0x000fe2000001140b */
[----:B------:R-:W-:Y:S02]  /*13e20*/  @!P4 IMAD.MOV.U32 R4, RZ, RZ, R2 ;  /* 0x000000ffff04c224 */ /* 0x000fe400078e0002 */
[----:B------:R-:W-:Y:S01]  /*13e30*/  IMAD.SHL.U32 R0, R0, 0x8, RZ ;  /* 0x0000000800007824 */ /* 0x000fe200078e00ff */
[----:B------:R-:W-:Y:S01]  /*13e40*/  IADD3 R21, R8, 0x60, RZ ;  /* 0x0000006008157810 */ /* 0x000fe20007ffe0ff */
[----:B------:R-:W-:Y:S02]  /*13e50*/  @P4 IMAD R7, R13, R7, R5 ;  /* 0x000000070d074224 */ /* 0x000fe400078e0205 */
[----:B------:R-:W-:Y:S01]  /*13e60*/  @!P4 IMAD.IADD R7, R3, 0x1, R6 ;  /* 0x000000010307c824 */ /* 0x000fe200078e0206 */
[C---:B------:R-:W-:Y:S01]  /*13e70*/  IADD3 R2, P2, R0.reuse, R4, RZ ;  /* 0x0000000400027210 */ /* 0x040fe20007f5e0ff */
[----:B-1----:R-:W-:Y:S01]  /*13e80*/  @!P3 IMAD R13, R39, R10, RZ ;  /* 0x0000000a270db224 */ /* 0x002fe200078e02ff */
[----:B------:R-:W-:Y:S01]  /*13e90*/  SHF.R.S32.HI R10, RZ, 0x1f, R22 ;  /* 0x0000001fff0a7819 */ /* 0x000fe20000011416 */
[----:B------:R-:W-:Y:S01]  /*13ea0*/  @P1 IMAD.MOV.U32 R4, RZ, RZ, 0x1 ;  /* 0x00000001ff041424 */ /* 0x000fe200078e00ff */
[----:B------:R-:W-:Y:S01]  /*13eb0*/  LEA.HI.X.SX32 R3, R0, R7, 0x1, P2 ;  /* 0x0000000700037211 */ /* 0x000fe200010f0eff */
[----:B----4-:R-:W-:Y:S01]  /*13ec0*/  @!P1 IMAD R4, R9, R12, RZ ;  /* 0x0000000c09049224 */ /* 0x010fe200078e02ff */
[----:B------:R-:W-:Y:S01]  /*13ed0*/  IADD3 R0, -R160, R130, RZ ;  /* 0x00000082a0007210 */ /* 0x000fe20007ffe1ff */
[----:B------:R-:W-:Y:S01]  /*13ee0*/  IMAD R10, R10, UR4, RZ ;  /* 0x000000040a0a7c24 */ /* 0x000fe2000f8e02ff */
[----:B------:R1:W-:Y:S01]  /*13ef0*/  @!P3 STL [R1+0x68], R13 ;  /* 0x0000680d0100b387 */ /* 0x0003e20000100800 */
[----:B------:R-:W-:Y:S01]  /*13f00*/  IMAD R4, R39, R4, RZ ;  /* 0x0000000427047224 */ /* 0x000fe200078e02ff */
[C---:B------:R-:W-:Y:S01]  /*13f10*/  ISETP.GE.AND P4, PT, R8.reuse, R0, PT ;  /* 0x000000000800720c */ /* 0x040fe20003f86270 */
[--C-:B------:R-:W-:Y:S01]  /*13f20*/  @!P0 IMAD.MOV.U32 R14, RZ, RZ, R13.reuse ;  /* 0x000000ffff0e8224 */ /* 0x100fe200078e000d */
[----:B------:R-:W-:Y:S01]  /*13f30*/  @!P0 SHF.R.S32.HI R15, RZ, 0x1f, R13 ;  /* 0x0000001fff0f8819 */ /* 0x000fe2000001140d */
[C---:B------:R-:W-:Y:S01]  /*13f40*/  VIADD R19, R8.reuse, 0x20 ;  /* 0x0000002008137836 */ /* 0x040fe20000000000 */
[----:B------:R-:W-:Y:S01]  /*13f50*/  SHF.R.S32.HI R9, RZ, 0x1f, R8 ;  /* 0x0000001fff097819 */ /* 0x000fe20000011408 */
[----:B------:R-:W-:Y:S01]  /*13f60*/  VIADD R20, R8, 0x40 ;  /* 0x0000004008147836 */ /* 0x000fe20000000000 */
[----:B------:R-:W-:Y:S01]  /*13f70*/  LOP3.LUT P3, RZ, R158, 0x3, RZ, 0xc0, !PT ;  /* 0x000000039eff7812 */ /* 0x000fe2000786c0ff */
[----:B------:R-:W-:Y:S01]  /*13f80*/  IMAD R10, R22, UR5, R10 ;  /* 0x00000005160a7c24 */ /* 0x000fe2000f8e020a */
[----:B------:R-:W-:-:S02]  /*13f90*/  SEL R17, R4, RZ, P0 ;  /* 0x000000ff04117207 */ /* 0x000fc40000000000 */
[-C--:B------:R-:W-:Y:S02]  /*13fa0*/  ISETP.GE.OR P6, PT, R8, R0.reuse, P3 ;  /* 0x000000000800720c */ /* 0x080fe40001fc6670 */
[-C--:B------:R-:W-:Y:S02]  /*13fb0*/  ISETP.GE.AND P1, PT, R19, R0.reuse, PT ;  /* 0x000000001300720c */ /* 0x080fe40003f26270 */
[-C--:B------:R-:W-:Y:S02]  /*13fc0*/  ISETP.GE.AND P2, PT, R20, R0.reuse, PT ;  /* 0x000000001400720c */ /* 0x080fe40003f46270 */
[-C--:B------:R-:W-:Y:S02]  /*13fd0*/  ISETP.GE.AND P0, PT, R21, R0.reuse, PT ;  /* 0x000000001500720c */ /* 0x080fe40003f06270 */
[----:B------:R-:W-:Y:S01]  /*13fe0*/  ISETP.GE.OR P5, PT, R19, R0, P3 ;  /* 0x000000001300720c */ /* 0x000fe20001fa6670 */
[----:B-1----:R-:W-:-:S04]  /*13ff0*/  IMAD.WIDE.U32 R12, R22, UR4, R2 ;  /* 0x00000004160c7c25 */ /* 0x002fc8000f8e0002 */
[----:B------:R-:W-:-:S04]  /*14000*/  IMAD.WIDE R2, R23, 0x80, R8 ;  /* 0x0000008017027825 */ /* 0x000fc800078e0208 */
[----:B------:R-:W-:Y:S01]  /*14010*/  IMAD.IADD R11, R10, 0x1, R13 ;  /* 0x000000010a0b7824 */ /* 0x000fe200078e020d */
        /* <DEDUP_REMOVED lines=13> */
.L_x_463:
[----:B------:R-:W-:Y:S05]  /*140f0*/  BSYNC B0 ;  /* 0x0000000000007941 */ /* 0x000fea0003800000 */
.L_x_462:
[----:B------:R-:W-:Y:S01]  /*14100*/  BSSY B0, `(.L_x_464) ;  /* 0x0000015000007945 */ /* 0x000fe20003800000 */
[----:B------:R-:W-:Y:S01]  /*14110*/  ISETP.GE.OR P4, PT, R20, R0, P3 ;  /* 0x000000001400720c */ /* 0x000fe20001f86670 */
[----:B------:R-:W-:Y:S01]  /*14120*/  IMAD R17, R22, R16, R17 ;  /* 0x0000001016117224 */ /* 0x000fe200078e0211 */
[----:B------:R-:W-:Y:S01]  /*14130*/  ISETP.GE.OR P3, PT, R21, R0, P3 ;  /* 0x000000001500720c */ /* 0x000fe20001f66670 */
[----:B------:R-:W-:Y:S01]  /*14140*/  IMAD R16, R160, R18, RZ ;  /* 0x00000012a0107224 */ /* 0x000fe200078e02ff */
[----:B------:R-:W-:Y:S11]  /*14150*/  @P1 BRA `(.L_x_465) ;  /* 0x00000000003c1947 */ /* 0x000ff60003800000 */
[----:B------:R-:W-:Y:S01]  /*14160*/  IADD3 R0, P1, R2, 0x20, RZ ;  /* 0x0000002002007810 */ /* 0x000fe20007f3e0ff */
[----:B------:R-:W-:Y:S01]  /*14170*/  ULDC.64 UR4, c[0x0][0x298] ;  /* 0x0000a60000047ab9 */ /* 0x000fe20000000a00 */
[----:B------:R-:W-:Y:S01]  /*14180*/  MOV R7, R11 ;  /* 0x0000000b00077202 */ /* 0x000fe20000000f00 */
[----:B------:R-:W-:Y:S02]  /*14190*/  IMAD.MOV.U32 R6, RZ, RZ, R12 ;  /* 0x000000ffff067224 */ /* 0x000fe400078e000c */
[----:B-1----:R-:W-:Y:S02]  /*141a0*/  IMAD.X R4, RZ, RZ, R3, P1 ;  /* 0x000000ffff047224 */ /* 0x002fe400008e0603 */
[----:B------:R-:W-:-:S04]  /*141b0*/  IMAD.WIDE.U32 R6, R0, UR4, R6 ;  /* 0x0000000400067c25 */ /* 0x000fc8000f8e0006 */
[----:B------:R-:W-:-:S04]  /*141c0*/  IMAD R4, R4, UR4, RZ ;  /* 0x0000000404047c24 */ /* 0x000fc8000f8e02ff */
        /* <DEDUP_REMOVED lines=8> */
.L_x_465:
[----:B------:R-:W-:Y:S05]  /*14250*/  BSYNC B0 ;  /* 0x0000000000007941 */ /* 0x000fea0003800000 */
.L_x_464:
[----:B------:R-:W-:Y:S04]  /*14260*/  BSSY B0, `(.L_x_466) ;  /* 0x0000011000007945 */ /* 0x000fe80003800000 */
[----:B------:R-:W-:Y:S05]  /*14270*/  @P2 BRA `(.L_x_467) ;  /* 0x00000000003c2947 */ /* 0x000fea0003800000 */
[----:B------:R-:W-:Y:S01]  /*14280*/  IADD3 R0, P1, R2, 0x40, RZ ;  /* 0x0000004002007810 */ /* 0x000fe20007f3e0ff */
[----:B------:R-:W-:Y:S01]  /*14290*/  ULDC.64 UR4, c[0x0][0x298] ;  /* 0x0000a60000047ab9 */ /* 0x000fe20000000a00 */
[----:B------:R-:W-:Y:S01]  /*142a0*/  MOV R7, R11 ;  /* 0x0000000b00077202 */ /* 0x000fe20000000f00 */
[----:B------:R-:W-:Y:S02]  /*142b0*/  IMAD.MOV.U32 R6, RZ, RZ, R12 ;  /* 0x000000ffff067224 */ /* 0x000fe400078e000c */
[----:B-12---:R-:W-:Y:S02]  /*142c0*/  IMAD.X R4, RZ, RZ, R3, P1 ;  /* 0x000000ffff047224 */ /* 0x006fe400008e0603 */
        /* <DEDUP_REMOVED lines=10> */
.L_x_467:
[----:B------:R-:W-:Y:S05]  /*14370*/  BSYNC B0 ;  /* 0x0000000000007941 */ /* 0x000fea0003800000 */
.L_x_466:
[----:B------:R-:W-:Y:S01]  /*14380*/  BSSY B0, `(.L_x_468) ;  /* 0x0000014000007945 */ /* 0x000fe20003800000 */
[--C-:B------:R-:W-:Y:S02]  /*14390*/  IADD3 R6, P2, P1, R16, R14, R17.reuse ;  /* 0x0000000e10067210 */ /* 0x100fe4000795e011 */
[----:B------:R-:W-:Y:S02]  /*143a0*/  SHF.R.S32.HI R16, RZ, 0x1f, R16 ;  /* 0x0000001fff107819 */ /* 0x000fe40000011410 */
[----:B------:R-:W-:Y:S01]  /*143b0*/  SHF.R.S32.HI R17, RZ, 0x1f, R17 ;  /* 0x0000001fff117819 */ /* 0x000fe20000011411 */
[----:B------:R-:W-:Y:S05]  /*143c0*/  @P0 BRA `(.L_x_469) ;  /* 0x00000000003c0947 */ /* 0x000fea0003800000 */
[----:B------:R-:W-:Y:S01]  /*143d0*/  IADD3 R0, P0, R2, 0x60, RZ ;  /* 0x0000006002007810 */ /* 0x000fe20007f1e0ff */
[----:B------:R-:W-:-:S04]  /*143e0*/  ULDC.64 UR4, c[0x0][0x298] ;  /* 0x0000a60000047ab9 */ /* 0x000fc80000000a00 */
[----:B------:R-:W-:Y:S01]  /*143f0*/  IMAD.X R2, RZ, RZ, R3, P0 ;  /* 0x000000ffff027224 */ /* 0x000fe200000e0603 */
[----:B------:R-:W-:-:S03]  /*14400*/  MOV R3, R11 ;  /* 0x0000000b00037202 */ /* 0x000fc60000000f00 */
[----:B------:R-:W-:Y:S02]  /*14410*/  IMAD R7, R2, UR4, RZ ;  /* 0x0000000402077c24 */ /* 0x000fe4000f8e02ff */
[----:B------:R-:W-:-:S04]  /*14420*/  IMAD.MOV.U32 R2, RZ, RZ, R12 ;  /* 0x000000ffff027224 */ /* 0x000fc800078e000c */
[----:B-123--:R-:W-:-:S04]  /*14430*/  IMAD.WIDE.U32 R4, R0, UR4, R2 ;  /* 0x0000000400047c25 */ /* 0x00efc8000f8e0002 */
        /* <DEDUP_REMOVED lines=8> */
.L_x_469:
[----:B------:R-:W-:Y:S05]  /*144c0*/  BSYNC B0 ;  /* 0x0000000000007941 */ /* 0x000fea0003800000 */
.L_x_468:
[----:B------:R-:W-:Y:S01]  /*144d0*/  BSSY B0, `(.L_x_470) ;  /* 0x000000b000007945 */ /* 0x000fe20003800000 */
[----:B------:R-:W-:-:S03]  /*144e0*/  IADD3.X R14, R16, R15, R17, P2, P1 ;  /* 0x0000000f100e7210 */ /* 0x000fc600017e2411 */
[----:B------:R-:W-:Y:S05]  /*144f0*/  @P6 BRA `(.L_x_471) ;  /* 0x0000000000206947 */ /* 0x000fea0003800000 */
[----:B------:R-:W-:Y:S01]  /*14500*/  IMAD R0, R8, R18, RZ ;  /* 0x0000001208007224 */ /* 0x000fe200078e02ff */
[----:B------:R-:W-:-:S04]  /*14510*/  ULDC.64 UR4, c[0x0][0x2b0] ;  /* 0x0000ac0000047ab9 */ /* 0x000fc80000000a00 */
[----:B----4-:R-:W-:-:S04]  /*14520*/  IADD3 R3, P0, R0, R6, RZ ;  /* 0x0000000600037210 */ /* 0x010fc80007f1e0ff */
[----:B------:R-:W-:Y:S02]  /*14530*/  LEA.HI.X.SX32 R0, R0, R14, 0x1, P0 ;  /* 0x0000000e00007211 */ /* 0x000fe400000f0eff */
[----:B------:R-:W-:-:S04]  /*14540*/  LEA R2, P0, R3, UR4, 0x2 ;  /* 0x0000000403027c11 */ /* 0x000fc8000f8010ff */
[----:B------:R-:W-:Y:S01]  /*14550*/  LEA.HI.X R3, R3, UR5, R0, 0x2, P0 ;  /* 0x0000000503037c11 */ /* 0x000fe200080f1400 */
[----:B------:R-:W-:-:S05]  /*14560*/  IMAD.MOV.U32 R0, RZ, RZ, 0x7f800000 ;  /* 0x7f800000ff007424 */ /* 0x000fca00078e00ff */
[----:B------:R4:W-:Y:S03]  /*14570*/  STG.E desc[UR12][R2.64], R0 ;  /* 0x0000000002007986 */ /* 0x0009e6000c10190c */
.L_x_471:
[----:B------:R-:W-:Y:S05]  /*14580*/  BSYNC B0 ;  /* 0x0000000000007941 */ /* 0x000fea0003800000 */
.L_x_470:
[----:B------:R-:W-:Y:S04]  /*14590*/  BSSY B0, `(.L_x_472) ;  /* 0x000000a000007945 */ /* 0x000fe80003800000 */
[----:B------:R-:W-:Y:S05]  /*145a0*/  @P5 BRA `(.L_x_473) ;  /* 0x0000000000205947 */ /* 0x000fea0003800000 */
[----:B----4-:R-:W-:Y:S01]  /*145b0*/  IMAD R0, R19, R18, RZ ;  /* 0x0000001213007224 */ /* 0x010fe200078e02ff */
[----:B------:R-:W-:-:S04]  /*145c0*/  ULDC.64 UR4, c[0x0][0x2b0] ;  /* 0x0000ac0000047ab9 */ /* 0x000fc80000000a00 */
[----:B------:R-:W-:-:S04]  /*145d0*/  IADD3 R3, P0, R0, R6, RZ ;  /* 0x0000000600037210 */ /* 0x000fc80007f1e0ff */
[----:B------:R-:W-:Y:S02]  /*145e0*/  LEA.HI.X.SX32 R0, R0, R14, 0x1, P0 ;  /* 0x0000000e00007211 */ /* 0x000fe400000f0eff */
[----:B------:R-:W-:-:S04]  /*145f0*/  LEA R2, P0, R3, UR4, 0x2 ;  /* 0x0000000403027c11 */ /* 0x000fc8000f8010ff */
[----:B------:R-:W-:Y:S01]  /*14600*/  LEA.HI.X R3, R3, UR5, R0, 0x2, P0 ;  /* 0x0000000503037c11 */ /* 0x000fe200080f1400 */
[----:B------:R-:W-:-:S05]  /*14610*/  IMAD.MOV.U32 R0, RZ, RZ, 0x7f800000 ;  /* 0x7f800000ff007424 */ /* 0x000fca00078e00ff */
[----:B------:R4:W-:Y:S03]  /*14620*/  STG.E desc[UR12][R2.64], R0 ;  /* 0x0000000002007986 */ /* 0x0009e6000c10190c */
.L_x_473:
[----:B------:R-:W-:Y:S05]  /*14630*/  BSYNC B0 ;  /* 0x0000000000007941 */ /* 0x000fea0003800000 */
.L_x_472:
        /* <DEDUP_REMOVED lines=10> */
.L_x_475:
[----:B------:R-:W-:Y:S05]  /*146e0*/  BSYNC B0 ;  /* 0x0000000000007941 */ /* 0x000fea0003800000 */
.L_x_474:
[----:B------:R-:W-:Y:S05]  /*146f0*/  @P3 EXIT ;  /* 0x000000000000394d */ /* 0x000fea0003800000 */
[----:B----4-:R-:W-:Y:S01]  /*14700*/  IMAD R0, R21, R18, RZ ;  /* 0x0000001215007224 */ /* 0x010fe200078e02ff */
[----:B------:R-:W-:-:S04]  /*14710*/  ULDC.64 UR4, c[0x0][0x2b0] ;  /* 0x0000ac0000047ab9 */ /* 0x000fc80000000a00 */
[----:B------:R-:W-:-:S04]  /*14720*/  IADD3 R3, P0, R0, R6, RZ ;  /* 0x0000000600037210 */ /* 0x000fc80007f1e0ff */
[----:B------:R-:W-:Y:S02]  /*14730*/  LEA.HI.X.SX32 R0, R0, R14, 0x1, P0 ;  /* 0x0000000e00007211 */ /* 0x000fe400000f0eff */
[----:B------:R-:W-:-:S04]  /*14740*/  LEA R2, P0, R3, UR4, 0x2 ;  /* 0x0000000403027c11 */ /* 0x000fc8000f8010ff */
[----:B------:R-:W-:Y:S01]  /*14750*/  LEA.HI.X R3, R3, UR5, R0, 0x2, P0 ;  /* 0x0000000503037c11 */ /* 0x000fe200080f1400 */
[----:B------:R-:W-:-:S05]  /*14760*/  IMAD.MOV.U32 R0, RZ, RZ, 0x7f800000 ;  /* 0x7f800000ff007424 */ /* 0x000fca00078e00ff */
[----:B------:R-:W-:Y:S01]  /*14770*/  STG.E desc[UR12][R2.64], R0 ;  /* 0x0000000002007986 */ /* 0x000fe2000c10190c */
[----:B------:R-:W-:Y:S05]  /*14780*/  EXIT ;  /* 0x000000000000794d */ /* 0x000fea0003800000 */
.L_x_476:
        /* <DEDUP_REMOVED lines=15> */
.L_x_1153:


//--------------------- .text._ZN5flash16flash_fwd_kernelI23Flash_fwd_kernel_traitsILi96ELi128ELi64ELi4ELb0ELb0EN7cutlass10bfloat16_tE19Flash_kernel_traitsILi96ELi128ELi64ELi4ES3_EELb1ELb1ELb0ELb1ELb0ELb0ELb0ELb0EEEvNS_16Flash_fwd_paramsE --------------------------
	.section	.text._ZN5flash16flash_fwd_kernelI23Flash_fwd_kernel_traitsILi96ELi128ELi64ELi4ELb0ELb0EN7cutlass10bfloat16_tE19Flash_kernel_traitsILi96ELi128ELi64ELi4ES3_EELb1ELb1ELb0ELb1ELb0ELb0ELb0ELb0EEEvNS_16Flash_fwd_paramsE,"ax",@progbits
	.align	128
        .global         _ZN5flash16flash_fwd_kernelI23Flash_fwd_kernel_traitsILi96ELi128ELi64ELi4ELb0ELb0EN7cutlass10bfloat16_tE19Flash_kernel_traitsILi96ELi128ELi64ELi4ES3_EELb1ELb1ELb0ELb1ELb0ELb0ELb0ELb0EEEvNS_16Flash_fwd_paramsE
        .type           _ZN5flash16flash_fwd_kernelI23Flash_fwd_kernel_traitsILi96ELi128ELi64ELi4ELb0ELb0EN7cutlass10bfloat16_tE19Flash_kernel_traitsILi96ELi128ELi64ELi4ES3_EELb1ELb1ELb0ELb1ELb0ELb0ELb0ELb0EEEvNS_16Flash_fwd_paramsE,@function
        .size           _ZN5flash16flash_fwd_kernelI23Flash_fwd_kernel_traitsILi96ELi128ELi64ELi4ELb0ELb0EN7cutlass10bfloat16_tE19Flash_kernel_traitsILi96ELi128ELi64ELi4ES3_EELb1ELb1ELb0ELb1ELb0ELb0ELb0ELb0EEEvNS_16Flash_fwd_paramsE,(.L_x_1154 - _ZN5flash16flash_fwd_kernelI23Flash_fwd_kernel_traitsILi96ELi128ELi64ELi4ELb0ELb0EN7cutlass10bfloat16_tE19Flash_kernel_traitsILi96ELi128ELi64ELi4ES3_EELb1ELb1ELb0ELb1ELb0ELb0ELb0ELb0EEEvNS_16Flash_fwd_paramsE)
        .other          _ZN5flash16flash_fwd_kernelI23Flash_fwd_kernel_traitsILi96ELi128ELi64ELi4ELb0ELb0EN7cutlass10bfloat16_tE19Flash_kernel_traitsILi96ELi128ELi64ELi4ES3_EELb1ELb1ELb0ELb1ELb0ELb0ELb0ELb0EEEvNS_16Flash_fwd_paramsE,@"STO_CUDA_ENTRY STV_DEFAULT"
_ZN5flash16flash_fwd_kernelI23Flash_fwd_kernel_traitsILi96ELi128ELi64ELi4ELb0ELb0EN7cutlass10bfloat16_tE19Flash_kernel_traitsILi96ELi128ELi64ELi4ES3_EELb1ELb1ELb0ELb1ELb0ELb0ELb0ELb0EEEvNS_16Flash_fwd_paramsE:
.text._ZN5flash16flash_fwd_kernelI23Flash_fwd_kernel_traitsILi96ELi128ELi64ELi4ELb0ELb0EN7cutlass10bfloat16_tE19Flash_kernel_traitsILi96ELi128ELi64ELi4ES3_EELb1ELb1ELb0ELb1ELb0ELb0ELb0ELb0EEEvNS_16Flash_fwd_paramsE:
        /* <DEDUP_REMOVED lines=23> */
[----:B------:R-:W-:Y:S01]  /*0170*/  ULDC.64 UR4, c[0x0][0x300] ;  /* 0x0000c00000047ab9 */ /* 0x000fe20000000a00 */
[----:B------:R-:W-:Y:S02]  /*0180*/  UISETP.NE.U32.AND UP2, UPT, UR6, URZ, UPT ;  /* 0x0000003f0600728c */ /* 0x000fe4000bf45070 */
[----:B------:R-:W-:Y:S02]  /*0190*/  UISETP.NE.U32.AND UP1, UPT, UR4, URZ, UPT ;  /* 0x0000003f0400728c */ /* 0x000fe4000bf25070 */
[----:B------:R-:W-:-:S07]  /*01a0*/  UISETP.NE.AND.EX UP2, UPT, UR7, URZ, UPT, UP2 ;  /* 0x0000003f0700728c */ /* 0x000fce000bf45320 */
[----:B------:R-:W3:Y:S01]  /*01b0*/  @!P3 LDC.64 R12, c[0x0][0x3b8] ;  /* 0x0000ee00ff0cbb82 */ /* 0x000ee20000000a00 */
[----:B------:R-:W-:Y:S01]  /*01c0*/  UISETP.NE.AND.EX UP1, UPT, UR5, URZ, UPT, UP1 ;  /* 0x0000003f0500728c */ /* 0x000fe2000bf25310 */
[----:B------:R-:W-:Y:S02]  /*01d0*/  ULDC.U8 UR6, c[0x0][0x3c2] ;  /* 0x0000f08000067ab9 */ /* 0x000fe40000000000 */
[----:B------:R-:W-:Y:S01]  /*01e0*/  ULDC.64 UR4, c[0x0][0x2f8] ;  /* 0x0000be0000047ab9 */ /* 0x000fe20000000a00 */
[----:B------:R-:W-:Y:S02]  /*01f0*/  UISETP.NE.AND UP3, UPT, UR6, URZ, UPT ;  /* 0x0000003f0600728c */ /* 0x000fe4000bf65270 */
[----:B------:R-:W-:Y:S01]  /*0200*/  UISETP.EQ.U32.AND UP0, UPT, UR4, URZ, UPT ;  /* 0x0000003f0400728c */ /* 0x000fe2000bf02070 */
[----:B------:R-:W-:Y:S01]  /*0210*/  PLOP3.LUT P0, PT, PT, PT, UP2, 0x80, 0x0 ;  /* 0x000000000000781c */ /* 0x000fe20003f0f028 */
[----:B------:R-:W-:Y:S02]  /*0220*/  UIMAD.WIDE UR8, UR26, 0x4, UR8 ;  /* 0x000000041a0878a5 */ /* 0x000fe4000f8e0208 */
[----:B------:R-:W-:Y:S01]  /*0230*/  UISETP.EQ.OR.EX UP0, UPT, UR5, URZ, !UP3, UP0 ;  /* 0x0000003f0500728c */ /* 0x000fe2000df02700 */
[----:B------:R-:W-:-:S03]  /*0240*/  ULDC.64 UR6, c[0x0][0x2f8] ;  /* 0x0000be0000067ab9 */ /* 0x000fc60000000a00 */
[----:B------:R-:W-:Y:S01]  /*0250*/  IMAD.U32 R10, RZ, RZ, UR8 ;  /* 0x00000008ff0a7e24 */ /* 0x000fe2000f8e00ff */
[----:B------:R-:W-:Y:S01]  /*0260*/  UIMAD.WIDE UR6, UR26, 0x4, UR6 ;  /* 0x000000041a0678a5 */ /* 0x000fe2000f8e0206 */
[----:B------:R-:W-:Y:S01]  /*0270*/  IMAD.U32 R11, RZ, RZ, UR9 ;  /* 0x00000009ff0b7e24 */ /* 0x000fe2000f8e00ff */
[----:B------:R-:W-:Y:S02]  /*0280*/  @UP1 ULDC.64 UR8, c[0x0][0x300] ;  /* 0x0000c00000081ab9 */ /* 0x000fe40000000a00 */
[----:B------:R-:W-:-:S06]  /*0290*/  @UP1 UIMAD.WIDE UR8, UR26, 0x4, UR8 ;  /* 0x000000041a0818a5 */ /* 0x000fcc000f8e0208 */
[----:B------:R-:W-:Y:S02]  /*02a0*/  IMAD.U32 R8, RZ, RZ, UR8 ;  /* 0x00000008ff087e24 */ /* 0x000fe4000f8e00ff */
[----:B------:R-:W-:Y:S01]  /*02b0*/  IMAD.U32 R9, RZ, RZ, UR9 ;  /* 0x00000009ff097e24 */ /* 0x000fe2000f8e00ff */
[----:B--2---:R-:W-:-:S05]  /*02c0*/  @P2 IADD3 R124, P1, R2, R0, RZ ;  /* 0x00000000027c2210 */ /* 0x004fca0007f3e0ff */
[----:B------:R-:W-:Y:S01]  /*02d0*/  @P2 IMAD.X R125, RZ, RZ, R3, P1 ;  /* 0x000000ffff7d2224 */ /* 0x000fe200008e0603 */
[----:B------:R-:W-:Y:S01]  /*02e0*/  PLOP3.LUT P2, PT, PT, PT, UP0, 0x80, 0x0 ;  /* 0x000000000000781c */ /* 0x000fe20003f4f008 */
[----:B---3--:R-:W-:Y:S01]  /*02f0*/  @!P3 STG.E.64 desc[UR22][R12.64], R240 ;  /* 0x000000f00c00b986 */ /* 0x008fe2000c101b16 */
[----:B------:R-:W-:-:S03]  /*0300*/  PLOP3.LUT P1, PT, PT, PT, UP1, 0x80, 0x0 ;  /* 0x000000000000781c */ /* 0x000fc60003f2f018 */
[----:B------:R1:W-:Y:S01]  /*0310*/  @!P3 STG.E.64 desc[UR22][R12.64+0x8], R124 ;  /* 0x0000087c0c00b986 */ /* 0x0003e2000c101b16 */
[----:B------:R-:W-:-:S03]  /*0320*/  IMAD.U32 R2, RZ, RZ, UR6 ;  /* 0x00000006ff027e24 */ /* 0x000fc6000f8e00ff */
[----:B------:R-:W2:Y:S01]  /*0330*/  @P0 LDG.E R6, desc[UR22][R10.64] ;  /* 0x000000160a060981 */ /* 0x000ea2000c1e1900 */
[----:B------:R-:W-:-:S03]  /*0340*/  IMAD.U32 R3, RZ, RZ, UR7 ;  /* 0x00000007ff037e24 */ /* 0x000fc6000f8e00ff */
[----:B------:R3:W4:Y:S04]  /*0350*/  @P0 LDG.E R5, desc[UR22][R10.64+0x4] ;  /* 0x000004160a050981 */ /* 0x000728000c1e1900 */
[----:B------:R-:W5:Y:S04]  /*0360*/  @!P2 LDG.E R0, desc[UR22][R2.64] ;  /* 0x000000160200a981 */ /* 0x000f68000c1e1900 */
[----:B------:R1:W5:Y:S01]  /*0370*/  @P1 LDG.E R4, desc[UR22][R8.64] ;  /* 0x0000001608041981 */ /* 0x000362000c1e1900 */
[----:B------:R-:W-:Y:S01]  /*0380*/  UIMAD UR6, UR26, UR12, UR24 ;  /* 0x0000000c1a0672a4 */ /* 0x000fe2000f8e0218 */
[----:B------:R-:W-:Y:S01]  /*0390*/  UMOV UR11, 0xffffffff ;  /* 0xffffffff000b7882 */ /* 0x000fe20000000000 */
[----:B---3--:R-:W-:-:S04]  /*03a0*/  SHF.R.S32.HI R11, RZ, 0x1f, R128 ;  /* 0x0000001fff0b7819 */ /* 0x008fc80000011480 */
[----:B------:R-:W-:-:S04]  /*03b0*/  LEA.HI R131, R11, R128, RZ, 0x5 ;  /* 0x000000800b837211 */ /* 0x000fc800078f28ff */
[----:B-1----:R-:W-:Y:S01]  /*03c0*/  LOP3.LUT R9, R131, 0xffffffe0, RZ, 0xc0, !PT ;  /* 0xffffffe083097812 */ /* 0x002fe200078ec0ff */
[----:B------:R-:W-:-:S04]  /*03d0*/  UMOV UR10, URZ ;  /* 0x0000003f000a7c82 */ /* 0x000fc80008000000 */
[----:B------:R-:W-:Y:S01]  /*03e0*/  IMAD.IADD R9, R128, 0x1, -R9 ;  /* 0x0000000180097824 */ /* 0x000fe200078e0a09 */
[----:B--2---:R-:W-:Y:S02]  /*03f0*/  @P0 R2UR UR15, R6 ;  /* 0x00000000060f02ca */ /* 0x004fe400000e0000 */
[----:B----4-:R-:W-:Y:S02]  /*0400*/  @P0 R2UR UR17, R5 ;  /* 0x00000000051102ca */ /* 0x010fe400000e0000 */
[----:B------:R-:W-:Y:S02]  /*0410*/  ISETP.NE.U32.AND P0, PT, RZ, UR4, PT ;  /* 0x00000004ff007c0c */ /* 0x000fe4000bf05070 */
[----:B-----5:R-:W-:Y:S02]  /*0420*/  @!P2 R2UR UR11, R0 ;  /* 0x00000000000ba2ca */ /* 0x020fe400000e0000 */
[----:B------:R-:W-:Y:S01]  /*0430*/  ISETP.NE.AND.EX P2, PT, RZ, UR5, PT, P0 ;  /* 0x00000005ff007c0c */ /* 0x000fe2000bf45300 */
[----:B------:R-:W-:Y:S01]  /*0440*/  USHF.L.U32 UR4, UR6, 0x5, URZ ;  /* 0x0000000506047899 */ /* 0x000fe2000800063f */
[----:B------:R-:W-:-:S03]  /*0450*/  @P1 R2UR UR10, R4 ;  /* 0x00000000040a12ca */ /* 0x000fc600000e0000 */
[----:B------:R-:W-:Y:S02]  /*0460*/  USHF.R.S32.HI UR5, URZ, 0x1f, UR4 ;  /* 0x0000001f3f057899 */ /* 0x000fe40008011404 */
[----:B------:R-:W-:Y:S01]  /*0470*/  @UP2 UIADD3 UR17, UR17, -UR15, URZ ;  /* 0x8000000f11112290 */ /* 0x000fe2000fffe03f */
[--C-:B------:R-:W-:Y:S02]  /*0480*/  IADD3 R168, P1, P0, R124, UR4, R9.reuse ;  /* 0x000000047ca87c10 */ /* 0x100fe4000f83e009 */
[----:B------:R-:W-:-:S04]  /*0490*/  SHF.R.S32.HI R0, RZ, 0x1f, R9 ;  /* 0x0000001fff007819 */ /* 0x000fc80000011409 */
[----:B------:R-:W-:Y:S01]  /*04a0*/  IADD3.X R125, R125, UR5, R0, P1, P0 ;  /* 0x000000057d7d7c10 */ /* 0x000fe20008fe0400 */
[----:B------:R-:W-:Y:S01]  /*04b0*/  @!UP2 ULDC UR17, c[0x0][0x2c4] ;  /* 0x0000b1000011aab9 */ /* 0x000fe20000000800 */
        /* <DEDUP_REMOVED lines=8> */
.L_x_477:
[----:B------:R-:W-:-:S05]  /*0540*/  ULDC UR6, c[0x0][0x2c8] ;  /* 0x0000b20000067ab9 */ /* 0x000fca0000000800 */
.L_x_478:
        /* <DEDUP_REMOVED lines=38> */
[CC--:B------:R-:W-:Y:S01]  /*07b0*/  LEA.HI R15, R11.reuse, R128.reuse, RZ, 0x2 ;  /* 0x000000800b0f7211 */ /* 0x0c0fe200078f10ff */
[----:B------:R-:W-:Y:S01]  /*07c0*/  UIADD3 UR14, -UR27, UR17, URZ ;  /* 0x000000111b0e7290 */ /* 0x000fe2000fffe13f */
[----:B------:R-:W-:Y:S01]  /*07d0*/  LEA.HI R8, R11, R128, RZ, 0x3 ;  /* 0x000000800b087211 */ /* 0x000fe200078f18ff */
[----:B------:R-:W-:Y:S01]  /*07e0*/  UISETP.NE.AND UP1, UPT, UR15, -0x1, UPT ;  /* 0xffffffff0f00788c */ /* 0x000fe2000bf25270 */
[----:B------:R-:W-:Y:S01]  /*07f0*/  SHF.R.S32.HI R12, RZ, 0x2, R15 ;  /* 0x00000002ff0c7819 */ /* 0x000fe2000001140f */
[----:B------:R-:W-:Y:S01]  /*0800*/  UISETP.NE.AND UP0, UPT, UR11, -0x1, UPT ;  /* 0xffffffff0b00788c */ /* 0x000fe2000bf05270 */
[----:B------:R-:W-:Y:S01]  /*0810*/  IMAD.U32 R19, RZ, RZ, UR16 ;  /* 0x00000010ff137e24 */ /* 0x000fe2000f8e00ff */
[----:B------:R-:W-:Y:S02]  /*0820*/  SHF.R.S32.HI R131, RZ, 0x5, R131 ;  /* 0x00000005ff837819 */ /* 0x000fe40000011483 */
[----:B------:R-:W-:Y:S01]  /*0830*/  VIADD R6, R12, 0x40 ;  /* 0x000000400c067836 */ /* 0x000fe20000000000 */
[----:B------:R-:W-:-:S02]  /*0840*/  SHF.R.S32.HI R13, RZ, 0x1f, R12 ;  /* 0x0000001fff0d7819 */ /* 0x000fc4000001140c */
[----:B------:R-:W-:Y:S02]  /*0850*/  PLOP3.LUT P2, PT, PT, PT, UP0, 0x80, 0x0 ;  /* 0x000000000000781c */ /* 0x000fe40003f4f008 */
[----:B------:R-:W-:Y:S01]  /*0860*/  ISETP.GE.AND P5, PT, R6, UR14, PT ;  /* 0x0000000e06007c0c */ /* 0x000fe2000bfa6270 */
[----:B------:R-:W-:Y:S01]  /*0870*/  IMAD.MOV.U32 R6, RZ, RZ, RZ ;  /* 0x000000ffff067224 */ /* 0x000fe200078e00ff */
[----:B------:R-:W-:Y:S01]  /*0880*/  @UP1 ULDC.64 UR6, c[0x0][0x240] ;  /* 0x0000900000061ab9 */ /* 0x000fe20000000a00 */
[----:B------:R-:W-:Y:S01]  /*0890*/  @!UP1 USHF.R.S32.HI UR8, URZ, 0x1f, UR26 ;  /* 0x0000001f3f089899 */ /* 0x000fe2000801141a */
[----:B------:R-:W-:Y:S01]  /*08a0*/  IMAD.WIDE R18, R19, 0x80, R12 ;  /* 0x0000008013127825 */ /* 0x000fe200078e020c */
[----:B------:R-:W-:Y:S02]  /*08b0*/  @UP1 UIMAD.WIDE.U32 UR18, UR15, UR6, URZ ;  /* 0x000000060f1212a5 */ /* 0x000fe4000f8e003f */
[----:B------:R-:W-:Y:S01]  /*08c0*/  @UP0 UIADD3 UR12, UR10, UR11, URZ ;  /* 0x0000000b0a0c0290 */ /* 0x000fe2000fffe03f */
[----:B-1----:R-:W-:Y:S01]  /*08d0*/  IABS R2, R0 ;  /* 0x0000000000027213 */ /* 0x002fe20000000000 */
[----:B------:R-:W-:-:S03]  /*08e0*/  @UP1 UIMAD UR4, UR15, UR7, UR19 ;  /* 0x000000070f0412a4 */ /* 0x000fc6000f8e0213 */
[----:B------:R-:W1:Y:S01]  /*08f0*/  I2F.RP R4, R2 ;  /* 0x0000000200047306 */ /* 0x000e620000209400 */
[----:B------:R-:W-:Y:S02]  /*0900*/  @!UP1 ULDC.64 UR6, c[0x0][0x228] ;  /* 0x00008a0000069ab9 */ /* 0x000fe40000000a00 */
[----:B------:R-:W-:Y:S02]  /*0910*/  @!UP1 UIMAD UR8, UR8, UR6, URZ ;  /* 0x00000006080892a4 */ /* 0x000fe4000f8e023f */
[----:B------:R-:W-:Y:S02]  /*0920*/  @!UP1 UIMAD.WIDE.U32 UR30, UR26, UR6, URZ ;  /* 0x000000061a1e92a5 */ /* 0x000fe4000f8e003f */
[----:B------:R-:W-:-:S03]  /*0930*/  @!UP1 UIMAD UR7, UR26, UR7, UR8 ;  /* 0x000000071a0792a4 */ /* 0x000fc6000f8e0208 */
[----:B------:R-:W-:Y:S01]  /*0940*/  @UP0 ULDC.64 UR8, c[0x0][0x248] ;  /* 0x0000920000080ab9 */ /* 0x000fe20000000a00 */
[----:B------:R-:W-:Y:S02]  /*0950*/  @!UP1 UIADD3 UR4, UR31, UR7, URZ ;  /* 0x000000071f049290 */ /* 0x000fe4000fffe03f */
[----:B------:R-:W-:Y:S01]  /*0960*/  @UP0 UIMAD.WIDE.U32 UR28, UR12, UR8, URZ ;  /* 0x000000080c1c02a5 */ /* 0x000fe2000f8e003f */
[----:B-1----:R-:W1:Y:S01]  /*0970*/  MUFU.RCP R7, R4 ;  /* 0x0000000400077308 */ /* 0x002e620000001000 */
[----:B------:R-:W-:Y:S01]  /*0980*/  @UP0 UIMAD UR12, UR12, UR9, URZ ;  /* 0x000000090c0c02a4 */ /* 0x000fe2000f8e023f */
[----:B------:R-:W-:-:S03]  /*0990*/  @!UP1 UMOV UR18, UR30 ;  /* 0x0000001e00129c82 */ /* 0x000fc60008000000 */
[----:B------:R-:W-:Y:S01]  /*09a0*/  @UP0 UIADD3 UR12, UR29, UR12, URZ ;  /* 0x0000000c1d0c0290 */ /* 0x000fe2000fffe03f */
[----:B-1----:R-:W-:Y:S02]  /*09b0*/  VIADD R7, R7, 0xffffffe ;  /* 0x0ffffffe07077836 */ /* 0x002fe40000000000 */
[----:B------:R-:W-:-:S04]  /*09c0*/  VIADD R4, R12, 0x60 ;  /* 0x000000600c047836 */ /* 0x000fc80000000000 */
[----:B------:R-:W1:Y:S01]  /*09d0*/  F2I.FTZ.U32.TRUNC.NTZ R7, R7 ;  /* 0x0000000700077305 */ /* 0x000e62000021f000 */
[----:B------:R-:W-:Y:S02]  /*09e0*/  ISETP.GE.AND P4, PT, R4, UR14, PT ;  /* 0x0000000e04007c0c */ /* 0x000fe4000bf86270 */
[----:B--2---:R-:W-:Y:S02]  /*09f0*/  IABS R4, R3 ;  /* 0x0000000300047213 */ /* 0x004fe40000000000 */
[----:B------:R-:W-:-:S05]  /*0a00*/  LOP3.LUT R3, R15, 0xfffffffc, RZ, 0xc0, !PT ;  /* 0xfffffffc0f037812 */ /* 0x000fca00078ec0ff */
[----:B------:R-:W-:-:S04]  /*0a10*/  IMAD.IADD R236, R128, 0x1, -R3 ;  /* 0x0000000180ec7824 */ /* 0x000fc800078e0a03 */
[----:B------:R-:W-:Y:S02]  /*0a20*/  IMAD.SHL.U32 R236, R236, 0x8, RZ ;  /* 0x00000008ecec7824 */ /* 0x000fe400078e00ff */
[----:B-1----:R-:W-:-:S04]  /*0a30*/  IMAD.MOV R5, RZ, RZ, -R7 ;  /* 0x000000ffff057224 */ /* 0x002fc800078e0a07 */
[----:B------:R-:W-:-:S04]  /*0a40*/  IMAD R5, R5, R2, RZ ;  /* 0x0000000205057224 */ /* 0x000fc800078e02ff */
[----:B------:R-:W-:Y:S01]  /*0a50*/  IMAD.HI.U32 R5, R7, R5, R6 ;  /* 0x0000000507057227 */ /* 0x000fe200078e0006 */
[----:B------:R-:W-:-:S05]  /*0a60*/  SHF.R.S32.HI R7, RZ, 0x3, R8 ;  /* 0x00000003ff077819 */ /* 0x000fca0000011408 */
[----:B------:R-:W-:-:S04]  /*0a70*/  IMAD.HI.U32 R6, R5, R4, RZ ;  /* 0x0000000405067227 */ /* 0x000fc800078e00ff */
[----:B------:R-:W-:Y:S02]  /*0a80*/  IMAD.MOV R3, RZ, RZ, -R6 ;  /* 0x000000ffff037224 */ /* 0x000fe400078e0a06 */
[----:B------:R-:W-:Y:S02]  /*0a90*/  IMAD.SHL.U32 R5, R7, 0x40, RZ ;  /* 0x0000004007057824 */ /* 0x000fe400078e00ff */
[----:B------:R-:W-:-:S03]  /*0aa0*/  IMAD R3, R2, R3, R4 ;  /* 0x0000000302037224 */ /* 0x000fc600078e0204 */
[----:B------:R-:W-:Y:S02]  /*0ab0*/  LOP3.LUT R5, R5, 0xc0, RZ, 0xc0, !PT ;  /* 0x000000c005057812 */ /* 0x000fe400078ec0ff */
[----:B------:R-:W-:Y:S02]  /*0ac0*/  ISETP.GT.U32.AND P0, PT, R2, R3, PT ;  /* 0x000000030200720c */ /* 0x000fe40003f04070 */
[----:B------:R-:W-:Y:S02]  /*0ad0*/  LOP3.LUT R225, R5, 0x18, R236, 0xf8, !PT ;  /* 0x0000001805e17812 */ /* 0x000fe400078ef8ec */
[----:B------:R-:W-:Y:S02]  /*0ae0*/  SHF.R.U32.HI R4, RZ, 0x3, R5 ;  /* 0x00000003ff047819 */ /* 0x000fe40000011605 */
[----:B------:R-:W-:Y:S02]  /*0af0*/  LEA.HI R5, R15, R12, RZ, 0x1 ;  /* 0x0000000c0f057211 */ /* 0x000fe400078f08ff */
[----:B------:R-:W-:-:S02]  /*0b00*/  LOP3.LUT R225, R225, R4, RZ, 0x3c, !PT ;  /* 0x00000004e1e17212 */ /* 0x000fc400078e3cff */
[----:B------:R-:W-:-:S03]  /*0b10*/  LOP3.LUT R5, R5, 0x7fffffe, RZ, 0xc0, !PT ;  /* 0x07fffffe05057812 */ /* 0x000fc600078ec0ff */
[----:B------:R-:W-:Y:S02]  /*0b20*/  @!P0 IMAD.IADD R3, R3, 0x1, -R2 ;  /* 0x0000000103038824 */ /* 0x000fe400078e0a02 */
        /* <DEDUP_REMOVED lines=14> */
.L_x_480:
        /* <DEDUP_REMOVED lines=24> */
.L_x_481:
        /* <DEDUP_REMOVED lines=18> */
[----:B------:R-:W-:Y:S01]  /*0eb0*/  IADD3 R16, P0, R236, UR18, RZ ;  /* 0x00000012ec107c10 */ /* 0x000fe2000ff1e0ff */
[----:B------:R-:W-:Y:S01]  /*0ec0*/  IMAD.U32 R14, RZ, RZ, UR10 ;  /* 0x0000000aff0e7e24 */ /* 0x000fe2000f8e00ff */
[----:B------:R-:W-:Y:S01]  /*0ed0*/  @!P2 IADD3 R6, -R6, RZ, RZ ;  /* 0x000000ff0606a210 */ /* 0x000fe20007ffe1ff */
[----:B------:R-:W-:Y:S01]  /*0ee0*/  UIMAD UR18, UR19, -0x40, UR21 ;  /* 0xffffffc0131278a4 */ /* 0x000fe2000f8e0215 */
[----:B------:R-:W-:Y:S01]  /*0ef0*/  @!P3 LOP3.LUT R6, RZ, R0, RZ, 0x33, !PT ;  /* 0x00000000ff06b212 */ /* 0x000fe200078e33ff */
[----:B------:R-:W-:Y:S01]  /*0f00*/  VIADD R231, R236, 0x20 ;  /* 0x00000020ece77836 */ /* 0x000fe20000000000 */
[----:B------:R-:W-:Y:S01]  /*0f10*/  IADD3.X R5, R5, UR13, R2, P1, !PT ;  /* 0x0000000d05057c10 */ /* 0x000fe20008ffe402 */
[----:B------:R-:W-:Y:S01]  /*0f20*/  UIMAD UR13, UR25, UR10, URZ ;  /* 0x0000000a190d72a4 */ /* 0x000fe2000f8e023f */
[----:B------:R-:W-:-:S02]  /*0f30*/  SHF.R.S32.HI R3, RZ, 0x1f, R6 ;  /* 0x0000001fff037819 */ /* 0x000fc40000011406 */
[----:B------:R-:W-:Y:S01]  /*0f40*/  IADD3.X R17, R237, UR4, RZ, P0, !PT ;  /* 0x00000004ed117c10 */ /* 0x000fe200087fe4ff */
[----:B------:R-:W-:Y:S01]  /*0f50*/  UIMAD UR13, UR24, UR11, UR13 ;  /* 0x0000000b180d72a4 */ /* 0x000fe2000f8e020d */
[----:B------:R-:W-:Y:S01]  /*0f60*/  ISETP.GE.AND P0, PT, R12, UR14, PT ;  /* 0x0000000e0c007c0c */ /* 0x000fe2000bf06270 */
[----:B------:R-:W-:Y:S01]  /*0f70*/  UMOV UR4, 0x400 ;  /* 0x0000040000047882 */ /* 0x000fe20000000000 */
[----:B------:R-:W-:Y:S01]  /*0f80*/  ULDC.64 UR10, c[0x0][0x260] ;  /* 0x00009800000a7ab9 */ /* 0x000fe20000000a00 */
[----:B------:R-:W-:Y:S01]  /*0f90*/  IMAD.WIDE.U32 R14, R14, UR24, R16 ;  /* 0x000000180e0e7c25 */ /* 0x000fe2000f8e0010 */
[----:B------:R-:W-:-:S03]  /*0fa0*/  IADD3 R0, R12, 0x20, RZ ;  /* 0x000000200c007810 */ /* 0x000fc60007ffe0ff */
[----:B------:R-:W-:Y:S01]  /*0fb0*/  IMAD R235, R3, UR10, RZ ;  /* 0x0000000a03eb7c24 */ /* 0x000fe2000f8e02ff */
[----:B-1----:R-:W-:Y:S01]  /*0fc0*/  ULEA UR4, UR12, UR4, 0x18 ;  /* 0x000000040c047291 */ /* 0x002fe2000f8ec03f */
[----:B------:R-:W-:Y:S01]  /*0fd0*/  IMAD.WIDE.U32 R232, R6, UR10, R232 ;  /* 0x0000000a06e87c25 */ /* 0x000fe2000f8e00e8 */
[----:B------:R-:W-:Y:S02]  /*0fe0*/  IADD3 R17, R15, UR13, RZ ;  /* 0x0000000d0f117c10 */ /* 0x000fe4000fffe0ff */
[----:B------:R-:W-:Y:S01]  /*0ff0*/  ISETP.GE.AND P1, PT, R0, UR14, PT ;  /* 0x0000000e00007c0c */ /* 0x000fe2000bf26270 */
[C---:B------:R-:W-:Y:S01]  /*1000*/  IMAD R235, R6.reuse, UR11, R235 ;  /* 0x0000000b06eb7c24 */ /* 0x040fe2000f8e02eb */
[----:B------:R-:W-:Y:S01]  /*1010*/  ULDC.64 UR10, c[0x0][0x268] ;  /* 0x00009a00000a7ab9 */ /* 0x000fe20000000a00 */
[----:B------:R-:W-:Y:S01]  /*1020*/  LEA R225, R225, UR4, 0x1 ;  /* 0x00000004e1e17c11 */ /* 0x000fe2000f8e08ff */
[----:B------:R-:W-:-:S04]  /*1030*/  IMAD.WIDE.U32 R24, R6, UR10, R4 ;  /* 0x0000000a06187c25 */ /* 0x000fc8000f8e0004 */
[----:B------:R-:W-:Y:S01]  /*1040*/  IMAD R3, R3, UR10, RZ ;  /* 0x0000000a03037c24 */ /* 0x000fe2000f8e02ff */
[----:B------:R1:W-:Y:S03]  /*1050*/  STL.64 [R1], R24 ;  /* 0x0000001801007387 */ /* 0x0003e60000100a00 */
        /* <DEDUP_REMOVED lines=12> */
[----:B------:R-:W2:Y:S01]  /*1120*/  @!P6 LDC.64 R4, c[0x0][0x210] ;  /* 0x00008400ff04eb82 */ /* 0x000ea20000000a00 */
[----:B------:R3:W-:Y:S04]  /*1130*/  @P6 STS [R225], RZ ;  /* 0x000000ffe1006388 */ /* 0x0007e80000000800 */
        /* <DEDUP_REMOVED lines=25> */
.L_x_483:
[----:B------:R-:W-:Y:S05]  /*12d0*/  BSYNC B0 ;  /* 0x0000000000007941 */ /* 0x000fea0003800000 */
.L_x_482:
        /* <DEDUP_REMOVED lines=13> */
[----:B---3--:R-:W3:Y:S01]  /*13b0*/  @!P3 LDC.64 R4, c[0x0][0x210] ;  /* 0x00008400ff04bb82 */ /* 0x008ee20000000a00 */
[----:B------:R-:W-:Y:S01]  /*13c0*/  IMAD R10, R21, UR11, R10 ;  /* 0x0000000b150a7c24 */ /* 0x000fe2000f8e020a */
[----:B------:R4:W-:Y:S03]  /*13d0*/  @P3 STS.128 [R225+0x800], RZ ;  /* 0x000800ffe1003388 */ /* 0x0009e60000000c00 */
[----:B------:R-:W-:-:S03]  /*13e0*/  IMAD.IADD R10, R23, 0x1, R10 ;  /* 0x00000001170a7824 */ /* 0x000fc600078e020a */
        /* <DEDUP_REMOVED lines=23> */
.L_x_485:
[----:B------:R-:W-:Y:S05]  /*1560*/  BSYNC B0 ;  /* 0x0000000000007941 */ /* 0x000fea0003800000 */
.L_x_484:
        /* <DEDUP_REMOVED lines=13> */
[----:B---34-:R-:W3:Y:S01]  /*1640*/  @!P3 LDC.64 R4, c[0x0][0x210] ;  /* 0x00008400ff04bb82 */ /* 0x018ee20000000a00 */
        /* <DEDUP_REMOVED lines=26> */
.L_x_487:
[----:B------:R-:W-:Y:S05]  /*17f0*/  BSYNC B0 ;  /* 0x0000000000007941 */ /* 0x000fea0003800000 */
.L_x_486:
        /* <DEDUP_REMOVED lines=14> */
[----:B---34-:R-:W3:Y:S01]  /*18e0*/  @!P3 LDC.64 R4, c[0x0][0x210] ;  /* 0x00008400ff04bb82 */ /* 0x018ee20000000a00 */
[----:B------:R-:W-:Y:S01]  /*18f0*/  IMAD R15, R10, UR11, R15 ;  /* 0x0000000b0a0f7c24 */ /* 0x000fe2000f8e020f */
[----:B------:R4:W-:Y:S06]  /*1900*/  @P3 STS.128 [R225+0x1800], RZ ;  /* 0x001800ffe1003388 */ /* 0x0009ec0000000c00 */
[----:B--2---:R-:W2:Y:S01]  /*1910*/  @!P2 LDC.64 R2, c[0x0][0x210] ;  /* 0x00008400ff02ab82 */ /* 0x004ea20000000a00 */
[----:B---3--:R-:W-:Y:S01]  /*1920*/  @!P3 LEA R14, P4, R16, R4, 0x1 ;  /* 0x00000004100eb211 */ /* 0x008fe200078808ff */
[----:B------:R-:W-:-:S05]  /*1930*/  IMAD.IADD R4, R17, 0x1, R15 ;  /* 0x0000000111047824 */ /* 0x000fca00078e020f */
        /* <DEDUP_REMOVED lines=21> */
.L_x_489:
[----:B------:R-:W-:Y:S05]  /*1a90*/  BSYNC B0 ;  /* 0x0000000000007941 */ /* 0x000fea0003800000 */
.L_x_488:
        /* <DEDUP_REMOVED lines=9> */
[----:B----4-:R-:W-:-:S05]  /*1b30*/  IMAD.WIDE.U32 R14, R127, UR19, R234 ;  /* 0x000000137f0e7c25 */ /* 0x010fca000f8e00ea */
[----:B------:R-:W-:Y:S01]  /*1b40*/  IADD3 R10, R15, UR10, RZ ;  /* 0x0000000a0f0a7c10 */ /* 0x000fe2000fffe0ff */
[----:B------:R-:W-:Y:S06]  /*1b50*/  @P0 BRA `(.L_x_491) ;  /* 0x00000000007c0947 */ /* 0x000fec0003800000 */
[----:B------:R-:W-:Y:S02]  /*1b60*/  ULDC UR10, c[0x0][0x2d0] ;  /* 0x0000b400000a7ab9 */ /* 0x000fe40000000800 */
[----:B------:R-:W-:Y:S02]  /*1b70*/  ISETP.GE.AND P3, PT, R236, UR10, PT ;  /* 0x0000000aec007c0c */ /* 0x000fe4000bf66270 */
[----:B------:R-:W-:Y:S02]  /*1b80*/  ISETP.GE.AND P2, PT, R231, UR10, PT ;  /* 0x0000000ae7007c0c */ /* 0x000fe4000bf46270 */
[----:B------:R-:W-:-:S09]  /*1b90*/  ISETP.GE.AND P0, PT, R230, UR10, PT ;  /* 0x0000000ae6007c0c */ /* 0x000fd2000bf06270 */
[----:B---3--:R-:W3:Y:S01]  /*1ba0*/  @!P3 LDC.64 R4, c[0x0][0x218] ;  /* 0x00008600ff04bb82 */ /* 0x008ee20000000a00 */
[----:B------:R4:W-:Y:S04]  /*1bb0*/  @P3 STS [R225+0x6000], RZ ;  /* 0x006000ffe1003388 */ /* 0x0009e80000000800 */
[----:B------:R4:W-:Y:S03]  /*1bc0*/  @P3 STS [R225+0x6004], RZ ;  /* 0x006004ffe1003388 */ /* 0x0009e60000000800 */
[----:B--2---:R-:W2:Y:S01]  /*1bd0*/  @!P2 LDC.64 R2, c[0x0][0x218] ;  /* 0x00008600ff02ab82 */ /* 0x004ea20000000a00 */
[----:B------:R4:W-:Y:S01]  /*1be0*/  @P3 STS.64 [R225+0x6008], RZ ;  /* 0x006008ffe1003388 */ /* 0x0009e20000000a00 */
        /* <DEDUP_REMOVED lines=22> */
.L_x_491:
[----:B------:R-:W-:Y:S05]  /*1d50*/  BSYNC B0 ;  /* 0x0000000000007941 */ /* 0x000fea0003800000 */
.L_x_490:
        /* <DEDUP_REMOVED lines=10> */
[----:B---34-:R-:W3:Y:S01]  /*1e00*/  @!P3 LDC.64 R4, c[0x0][0x218] ;  /* 0x00008600ff04bb82 */ /* 0x018ee20000000a00 */
        /* <DEDUP_REMOVED lines=24> */
.L_x_493:
[----:B------:R-:W-:Y:S05]  /*1f90*/  BSYNC B0 ;  /* 0x0000000000007941 */ /* 0x000fea0003800000 */
.L_x_492:
[----:B------:R-:W-:Y:S01]  /*1fa0*/  ULDC.64 UR12, c[0x0][0x3c8] ;  /* 0x0000f200000c7ab9 */ /* 0x000fe20000000a00 */
[----:B------:R-:W0:Y:S01]  /*1fb0*/  LDGDEPBAR ;  /* 0x00000000000079af */ /* 0x000e220000000000 */
[----:B------:R-:W-:-:S04]  /*1fc0*/  UISETP.NE.U32.AND UP1, UPT, UR12, URZ, UPT ;  /* 0x0000003f0c00728c */ /* 0x000fc8000bf25070 */
[----:B------:R-:W-:-:S06]  /*1fd0*/  UISETP.NE.AND.EX UP1, UPT, UR13, URZ, UPT, UP1 ;  /* 0x0000003f0d00728c */ /* 0x000fcc000bf25310 */
[----:B------:R-:W-:-:S05]  /*1fe0*/  PLOP3.LUT P0, PT, PT, PT, UP1, 0x80, 0x0 ;  /* 0x000000000000781c */ /* 0x000fca0003f0f018 */
[----:B------:R-:W-:Y:S01]  /*1ff0*/  @UP1 USHF.R.S32.HI UR33, URZ, 0x1f, UR26 ;  /* 0x0000001f3f211899 */ /* 0x000fe2000801141a */
[----:B------:R-:W-:-:S03]  /*2000*/  @UP1 ULDC.64 UR10, c[0x0][0x3d0] ;  /* 0x0000f400000a1ab9 */ /* 0x000fc60000000a00 */
[----:B------:R-:W-:Y:S02]  /*2010*/  @UP1 UIMAD UR33, UR33, UR10, URZ ;  /* 0x0000000a212112a4 */ /* 0x000fe4000f8e023f */
[----:B------:R-:W-:Y:S02]  /*2020*/  @UP1 UIMAD.WIDE.U32 UR24, UR26, UR10, UR24 ;  /* 0x0000000a1a1812a5 */ /* 0x000fe4000f8e0018 */
[----:B------:R-:W-:Y:S01]  /*2030*/  @UP1 UIMAD UR11, UR26, UR11, UR33 ;  /* 0x0000000b1a0b12a4 */ /* 0x000fe2000f8e0221 */
[----:B---34-:R-:W-:Y:S01]  /*2040*/  LEA.HI R4, R11, R128, RZ, 0x4 ;  /* 0x000000800b047211 */ /* 0x018fe200078f20ff */
[----:B------:R-:W-:Y:S01]  /*2050*/  @UP1 ULEA UR12, UP0, UR24, UR12, 0x2 ;  /* 0x0000000c180c1291 */ /* 0x000fe2000f80103f */
[----:B------:R-:W-:Y:S01]  /*2060*/  SHF.R.S32.HI R126, RZ, 0x1f, R9 ;  /* 0x0000001fff7e7819 */ /* 0x000fe20000011409 */
[----:B------:R-:W-:Y:S01]  /*2070*/  @UP1 UIADD3 UR11, UR25, UR11, URZ ;  /* 0x0000000b190b1290 */ /* 0x000fe2000fffe03f */
[----:B--2---:R-:W-:Y:S01]  /*2080*/  LEA R3, R131, UR27, 0x4 ;  /* 0x0000001b83037c11 */ /* 0x004fe2000f8e20ff */
[----:B------:R-:W-:-:S04]  /*2090*/  DEPBAR.LE SB0, 0x0 ;  /* 0x000080000000791a */ /* 0x000fc80000000000 */
[----:B------:R-:W-:Y:S01]  /*20a0*/  @UP1 ULEA.HI.X UR13, UR24, UR13, UR11, 0x2, UP0 ;  /* 0x0000000d180d1291 */ /* 0x000fe200080f140b */
[----:B------:R-:W-:Y:S01]  /*20b0*/  IMAD.U32 R14, RZ, RZ, UR12 ;  /* 0x0000000cff0e7e24 */ /* 0x000fe2000f8e00ff */
[----:B------:R-:W-:-:S04]  /*20c0*/  @UP1 ULDC UR10, c[0x0][0x2e8] ;  /* 0x0000ba00000a1ab9 */ /* 0x000fc80000000800 */
[----:B------:R-:W-:-:S05]  /*20d0*/  IMAD.U32 R15, RZ, RZ, UR13 ;  /* 0x0000000dff0f7e24 */ /* 0x000fca000f8e00ff */
[----:B------:R-:W2:Y:S01]  /*20e0*/  @P0 LDG.E R2, desc[UR22][R14.64] ;  /* 0x000000160e020981 */ /* 0x000ea2000c1e1900 */
[----:B------:R-:W-:Y:S01]  /*20f0*/  SHF.R.S32.HI R5, RZ, 0x4, R4 ;  /* 0x00000004ff057819 */ /* 0x000fe20000011404 */
[----:B------:R-:W-:Y:S01]  /*2100*/  IMAD.IADD R17, R25, 0x1, R6 ;  /* 0x0000000119117824 */ /* 0x000fe200078e0206 */
[----:B------:R-:W-:Y:S01]  /*2110*/  LOP3.LUT R129, R4, 0xfffffff0, RZ, 0xc0, !PT ;  /* 0xfffffff004817812 */ /* 0x000fe200078ec0ff */
[----:B------:R-:W-:Y:S01]  /*2120*/  IMAD.MOV.U32 R16, RZ, RZ, R24 ;  /* 0x000000ffff107224 */ /* 0x000fe200078e0018 */
[----:B------:R-:W-:Y:S01]  /*2130*/  LEA.HI R126, R126, R9, RZ, 0x2 ;  /* 0x000000097e7e7211 */ /* 0x000fe200078f10ff */
[----:B------:R-:W-:Y:S01]  /*2140*/  USHF.L.U64.HI UR12, UR6, 0x6, UR7 ;  /* 0x00000006060c7899 */ /* 0x000fe20008010207 */
[----:B------:R-:W-:Y:S01]  /*2150*/  LEA.HI R4, R4, R5, RZ, 0x1 ;  /* 0x0000000504047211 */ /* 0x000fe200078f08ff */
[----:B------:R-:W-:Y:S01]  /*2160*/  IMAD.IADD R129, R128, 0x1, -R129 ;  /* 0x0000000180817824 */ /* 0x000fe200078e0a81 */
[----:B------:R-:W-:Y:S01]  /*2170*/  LOP3.LUT R9, R8, 0xfffffff8, RZ, 0xc0, !PT ;  /* 0xfffffff808097812 */ /* 0x000fe200078ec0ff */
[----:B------:R3:W-:Y:S01]  /*2180*/  STL.64 [R1+0x18], R16 ;  /* 0x0000181001007387 */ /* 0x0007e20000100a00 */
[----:B------:R-:W-:Y:S01]  /*2190*/  LOP3.LUT R8, R4, 0xfffffffe, RZ, 0xc0, !PT ;  /* 0xfffffffe04087812 */ /* 0x000fe200078ec0ff */
[----:B------:R-:W-:Y:S01]  /*21a0*/  USHF.L.U32 UR13, UR6, 0x6, URZ ;  /* 0x00000006060d7899 */ /* 0x000fe2000800063f */
[----:B------:R-:W-:Y:S01]  /*21b0*/  SHF.R.S32.HI R126, RZ, 0x2, R126 ;  /* 0x00000002ff7e7819 */ /* 0x000fe2000001147e */
[----:B------:R-:W-:Y:S01]  /*21c0*/  IMAD.IADD R4, R128, 0x1, -R9 ;  /* 0x0000000180047824 */ /* 0x000fe200078e0a09 */
[----:B------:R-:W-:Y:S01]  /*21d0*/  LEA.HI R10, R129, R129, RZ, 0x1 ;  /* 0x00000081810a7211 */ /* 0x000fe200078f08ff */
[----:B------:R-:W-:Y:S01]  /*21e0*/  IMAD.IADD R5, R5, 0x1, -R8 ;  /* 0x0000000105057824 */ /* 0x000fe200078e0a08 */
[----:B------:R-:W-:Y:S01]  /*21f0*/  IADD3 R126, R3, 0x1, R126 ;  /* 0x00000001037e7810 */ /* 0x000fe20007ffe07e */
[----:B------:R-:W2:Y:S01]  /*2200*/  @P0 MUFU.RCP R9, UR10 ;  /* 0x0000000a00090d08 */ /* 0x000ea20008001000 */
[--C-:B------:R-:W-:Y:S01]  /*2210*/  SHF.R.S32.HI R3, RZ, 0x1, R10.reuse ;  /* 0x00000001ff037819 */ /* 0x100fe2000001140a */
[----:B------:R-:W-:Y:S01]  /*2220*/  UIMAD UR11, UR12, UR19, URZ ;  /* 0x000000130c0b72a4 */ /* 0x000fe2000f8e023f */
[----:B------:R-:W-:Y:S01]  /*2230*/  SHF.R.S32.HI R8, RZ, 0x1f, R10 ;  /* 0x0000001fff087819 */ /* 0x000fe2000001140a */
[----:B------:R-:W-:Y:S01]  /*2240*/  BSSY B0, `(.L_x_494) ;  /* 0x0000053000007945 */ /* 0x000fe20003800000 */
[----:B------:R-:W-:Y:S01]  /*2250*/  LEA.HI R11, R4, R4, RZ, 0x1 ;  /* 0x00000004040b7211 */ /* 0x000fe200078f08ff */
[----:B------:R-:W-:Y:S01]  /*2260*/  UIMAD UR11, UR32, UR13, UR11 ;  /* 0x0000000d200b72a4 */ /* 0x000fe2000f8e020b */
[----:B------:R-:W-:-:S02]  /*2270*/  SHF.R.S32.HI R124, RZ, 0x1f, R129 ;  /* 0x0000001fff7c7819 */ /* 0x000fc40000011481 */
[----:B------:R-:W-:Y:S01]  /*2280*/  LOP3.LUT R10, R10, 0x7fffffe, RZ, 0xc0, !PT ;  /* 0x07fffffe0a0a7812 */ /* 0x000fe200078ec0ff */
[----:B------:R-:W-:Y:S01]  /*2290*/  BAR.SYNC.DEFER_BLOCKING 0x0 ;  /* 0x0000000000007b1d */ /* 0x000fe20000010000 */
[----:B------:R-:W-:Y:S02]  /*22a0*/  ISETP.GE.AND P5, PT, R0, UR18, PT ;  /* 0x0000001200007c0c */ /* 0x000fe4000bfa6270 */
[----:B------:R-:W-:Y:S02]  /*22b0*/  LEA.HI R8, R8, R3, RZ, 0x2 ;  /* 0x0000000308087211 */ /* 0x000fe400078f10ff */
[----:B------:R-:W-:Y:S02]  /*22c0*/  SHF.R.S32.HI R0, RZ, 0x1, R11 ;  /* 0x00000001ff007819 */ /* 0x000fe4000001140b */
[----:B------:R-:W-:Y:S01]  /*22d0*/  LEA.HI R124, R124, R129, RZ, 0x3 ;  /* 0x000000817c7c7211 */ /* 0x000fe200078f18ff */
[----:B------:R-:W-:Y:S01]  /*22e0*/  IMAD.IADD R129, R129, 0x1, -R10 ;  /* 0x0000000181817824 */ /* 0x000fe200078e0a0a */
[----:B------:R-:W-:Y:S01]  /*22f0*/  ISETP.GE.AND P1, PT, R12, UR18, PT ;  /* 0x000000120c007c0c */ /* 0x000fe2000bf26270 */
[----:B------:R-:W-:Y:S01]  /*2300*/  IMAD.SHL.U32 R10, R7, 0x8, RZ ;  /* 0x00000008070a7824 */ /* 0x000fe200078e00ff */
[----:B------:R-:W-:Y:S01]  /*2310*/  LOP3.LUT R8, R8, 0xfffffffc, RZ, 0xc0, !PT ;  /* 0xfffffffc08087812 */ /* 0x000fe200078ec0ff */
[----:B------:R-:W-:Y:S01]  /*2320*/  IMAD.SHL.U32 R7, R0, 0x40, RZ ;  /* 0x0000004000077824 */ /* 0x000fe200078e00ff */
[----:B------:R-:W-:Y:S01]  /*2330*/  LOP3.LUT R11, R11, 0x7fffffe, RZ, 0xc0, !PT ;  /* 0x07fffffe0b0b7812 */ /* 0x000fe200078ec0ff */
[----:B------:R-:W-:-:S02]  /*2340*/  IMAD.SHL.U32 R124, R124, 0x20, RZ ;  /* 0x000000207c7c7824 */ /* 0x000fc400078e00ff */
[----:B------:R-:W-:Y:S01]  /*2350*/  IMAD.IADD R3, R3, 0x1, -R8 ;  /* 0x0000000103037824 */ /* 0x000fe200078e0a08 */
[----:B------:R-:W-:Y:S01]  /*2360*/  LOP3.LUT R7, R7, 0xc0, RZ, 0xc0, !PT ;  /* 0x000000c007077812 */ /* 0x000fe200078ec0ff */
[----:B------:R-:W-:Y:S01]  /*2370*/  IMAD.IADD R4, R4, 0x1, -R11 ;  /* 0x0000000104047824 */ /* 0x000fe200078e0a0b */
[----:B------:R-:W-:Y:S01]  /*2380*/  LOP3.LUT R124, R124, 0xffffff00, RZ, 0xc0, !PT ;  /* 0xffffff007c7c7812 */ /* 0x000fe200078ec0ff */
[----:B------:R-:W-:Y:S01]  /*2390*/  IMAD.SHL.U32 R12, R3, 0x40, RZ ;  /* 0x00000040030c7824 */ /* 0x000fe200078e00ff */
[----:B------:R-:W-:Y:S01]  /*23a0*/  LOP3.LUT R10, R7, 0x8, R10, 0xf8, !PT ;  /* 0x00000008070a7812 */ /* 0x000fe200078ef80a */
[C---:B------:R-:W-:Y:S01]  /*23b0*/  IMAD R223, R5.reuse, 0x8, R4 ;  /* 0x0000000805df7824 */ /* 0x040fe200078e0204 */
[----:B------:R-:W-:Y:S01]  /*23c0*/  SHF.R.U32.HI R7, RZ, 0x3, R7 ;  /* 0x00000003ff077819 */ /* 0x000fe20000011607 */
[----:B------:R-:W-:Y:S01]  /*23d0*/  IMAD.SHL.U32 R5, R5, 0x8, RZ ;  /* 0x0000000805057824 */ /* 0x000fe200078e00ff */
[----:B------:R3:W-:Y:S01]  /*23e0*/  @P1 STS [R225+0x9000], RZ ;  /* 0x009000ffe1001388 */ /* 0x0007e20000000800 */
[----:B------:R-:W-:Y:S01]  /*23f0*/  LOP3.LUT R12, R12, 0xc0, RZ, 0xc0, !PT ;  /* 0x000000c00c0c7812 */ /* 0x000fe200078ec0ff */
[----:B------:R-:W-:Y:S01]  /*2400*/  IMAD R8, R131, 0x200, R124 ;  /* 0x0000020083087824 */ /* 0x000fe200078e027c */
[----:B------:R-:W-:Y:S01]  /*2410*/  LOP3.LUT R10, R10, R7, RZ, 0x3c, !PT ;  /* 0x000000070a0a7212 */ /* 0x000fe200078e3cff */
[----:B------:R3:W-:Y:S01]  /*2420*/  @P1 STS [R225+0x9004], RZ ;  /* 0x009004ffe1001388 */ /* 0x0007e20000000800 */
[----:B------:R-:W-:Y:S01]  /*2430*/  IMAD.U32 R7, RZ, RZ, UR21 ;  /* 0x00000015ff077e24 */ /* 0x000fe2000f8e00ff */
[----:B------:R-:W-:-:S02]  /*2440*/  LOP3.LUT R5, R12, 0x8, R5, 0xf8, !PT ;  /* 0x000000080c057812 */ /* 0x000fc400078ef805 */
[----:B------:R3:W-:Y:S01]  /*2450*/  @P1 STS.64 [R225+0x9008], RZ ;  /* 0x009008ffe1001388 */ /* 0x0007e20000000a00 */
[----:B------:R-:W-:Y:S01]  /*2460*/  SHF.R.U32.HI R12, RZ, 0x3, R12 ;  /* 0x00000003ff0c7819 */ /* 0x000fe2000001160c */
[----:B------:R-:W-:Y:S01]  /*2470*/  IMAD.U32 R223, R223, 0x20, R10 ;  /* 0x00000020dfdf7824 */ /* 0x000fe200078e000a */
[----:B------:R-:W-:Y:S01]  /*2480*/  IADD3 R126, R7, -UR17, R126 ;  /* 0x80000011077e7c10 */ /* 0x000fe2000fffe07e */
[----:B------:R3:W-:Y:S01]  /*2490*/  @P1 STS.128 [R225+0xa000], RZ ;  /* 0x00a000ffe1001388 */ /* 0x0007e20000000c00 */
[----:B------:R-:W-:-:S03]  /*24a0*/  IMAD.U32 R10, RZ, RZ, UR19 ;  /* 0x00000013ff0a7e24 */ /* 0x000fc6000f8e00ff */
[----:B------:R3:W-:Y:S01]  /*24b0*/  @P1 STS.128 [R225+0xb000], RZ ;  /* 0x00b000ffe1001388 */ /* 0x0007e20000000c00 */
[----:B------:R-:W-:-:S04]  /*24c0*/  IMAD.WIDE.U32 R10, R10, UR13, R16 ;  /* 0x0000000d0a0a7c25 */ /* 0x000fc8000f8e0010 */
[----:B------:R-:W-:Y:S01]  /*24d0*/  VIADD R126, R126, UR5 ;  /* 0x000000057e7e7c36 */ /* 0x000fe20008000000 */
[----:B------:R-:W-:Y:S01]  /*24e0*/  UMOV UR5, URZ ;  /* 0x0000003f00057c82 */ /* 0x000fe20008000000 */
[----:B--2---:R-:W-:Y:S01]  /*24f0*/  @P0 FMUL.FTZ R4, R2, R9 ;  /* 0x0000000902040220 */ /* 0x004fe20000410000 */
[----:B------:R-:W-:Y:S01]  /*2500*/  LOP3.LUT R2, R5, R12, RZ, 0x3c, !PT ;  /* 0x0000000c05027212 */ /* 0x000fe200078e3cff */
[----:B------:R-:W-:Y:S02]  /*2510*/  IMAD R5, R129, 0x20, R8 ;  /* 0x0000002081057824 */ /* 0x000fe400078e0208 */
[----:B------:R-:W-:Y:S01]  /*2520*/  VIADD R8, R11, UR11 ;  /* 0x0000000b0b087c36 */ /* 0x000fe20008000000 */
[----:B------:R-:W-:Y:S01]  /*2530*/  @P0 R2UR UR10, R4 ;  /* 0x00000000040a02ca */ /* 0x000fe200000e0000 */
[----:B------:R-:W-:-:S05]  /*2540*/  IMAD.IADD R224, R2, 0x1, R5 ;  /* 0x0000000102e07824 */ /* 0x000fca00078e0205 */
[----:B------:R-:W-:-:S07]  /*2550*/  LEA R224, R224, UR4, 0x1 ;  /* 0x00000004e0e07c11 */ /* 0x000fce000f8e08ff */
[----:B------:R-:W-:Y:S01]  /*2560*/  @UP1 UMOV UR5, UR10 ;  /* 0x0000000a00051c82 */ /* 0x000fe20008000000 */
[----:B---3--:R-:W-:Y:S05]  /*2570*/  @P1 BRA `(.L_x_495) ;  /* 0x00000000007c1947 */ /* 0x008fea0003800000 */
        /* <DEDUP_REMOVED lines=31> */
.L_x_495:
[----:B------:R-:W-:Y:S05]  /*2770*/  BSYNC B0 ;  /* 0x0000000000007941 */ /* 0x000fea0003800000 */
.L_x_494:
        /* <DEDUP_REMOVED lines=39> */
.L_x_497:
[----:B------:R-:W-:Y:S05]  /*29f0*/  BSYNC B0 ;  /* 0x0000000000007941 */ /* 0x000fea0003800000 */
.L_x_496:
[----:B------:R-:W-:Y:S01]  /*2a00*/  LDSM.16.M88.4 R108, [R224] ;  /* 0x00000000e06c783b */ /* 0x000fe20000000200 */
[----:B------:R-:W-:Y:S01]  /*2a10*/  LOP3.LUT P1, RZ, R3, 0x2, RZ, 0xc0, !PT ;  /* 0x0000000203ff7812 */ /* 0x000fe2000782c0ff */
[----:B------:R-:W-:Y:S01]  /*2a20*/  IMAD.MOV.U32 R3, RZ, RZ, 0x10 ;  /* 0x00000010ff037424 */ /* 0x000fe200078e00ff */
[----:B------:R-:W-:Y:S01]  /*2a30*/  LOP3.LUT P0, RZ, R0, 0x2, RZ, 0xc0, !PT ;  /* 0x0000000200ff7812 */ /* 0x000fe2000780c0ff */
[----:B------:R-:W5:Y:S01]  /*2a40*/  LDSM.16.M88.4 R68, [R223+0x6000] ;  /* 0x00600000df44783b */ /* 0x000f620000000200 */
[----:B------:R-:W-:Y:S01]  /*2a50*/  IMAD.SHL.U32 R238, R128, 0x2, RZ ;  /* 0x0000000280ee7824 */ /* 0x000fe200078e00ff */
[----:B------:R-:W-:Y:S01]  /*2a60*/  VIMNMX R229, R126, UR21, PT ;  /* 0x000000157ee57c48 */ /* 0x000fe2000bfe0100 */
[----:B------:R-:W4:Y:S01]  /*2a70*/  LDC.U8 R239, c[0x0][0x388] ;  /* 0x0000e200ffef7b82 */ /* 0x000f220000000000 */
[----:B------:R-:W5:Y:S01]  /*2a80*/  LDSM.16.M88.4 R28, [R224+0x1000] ;  /* 0x00100000e01c783b */ /* 0x000f620000000200 */
[C---:B------:R-:W-:Y:S01]  /*2a90*/  SEL R0, R3.reuse, 0xfffffff0, !P0 ;  /* 0xfffffff003007807 */ /* 0x040fe20004000000 */
[----:B------:R-:W-:Y:S01]  /*2aa0*/  UISETP.GE.AND UP0, UPT, UR20, 0x2, UPT ;  /* 0x000000021400788c */ /* 0x000fe2000bf06270 */
[----:B------:R-:W-:Y:S01]  /*2ab0*/  SEL R3, R3, 0xfffffff0, !P1 ;  /* 0xfffffff003037807 */ /* 0x000fe20004800000 */
[----:B------:R-:W4:Y:S01]  /*2ac0*/  LDSM.16.M88.4 R52, [R223+0x6400] ;  /* 0x00640000df34783b */ /* 0x000f220000000200 */
[----:B------:R-:W-:Y:S01]  /*2ad0*/  LOP3.LUT R238, R238, 0x6, RZ, 0xc0, !PT ;  /* 0x00000006eeee7812 */ /* 0x000fe200078ec0ff */
[----:B------:R-:W-:-:S02]  /*2ae0*/  IMAD R220, R0, 0x2, R223 ;  /* 0x0000000200dc7824 */ /* 0x000fc400078e02df */
[----:B------:R-:W4:Y:S01]  /*2af0*/  LDSM.16.M88.4 R36, [R223+0x6800] ;  /* 0x00680000df24783b */ /* 0x000f220000000200 */
[----:B------:R-:W-:Y:S02]  /*2b00*/  IMAD R222, R3, 0x2, R224 ;  /* 0x0000000203de7824 */ /* 0x000fe400078e02e0 */
[----:B------:R-:W-:Y:S01]  /*2b10*/  IMAD.U32 R242, RZ, RZ, UR16 ;  /* 0x00000010fff27e24 */ /* 0x000fe2000f8e00ff */
[----:B------:R-:W4:Y:S01]  /*2b20*/  LDSM.16.M88.4 R20, [R223+0x6c00] ;  /* 0x006c0000df14783b */ /* 0x000f220000000200 */
[----:B------:R-:W-:Y:S02]  /*2b30*/  IMAD R129, R129, 0x20, R124 ;  /* 0x0000002081817824 */ /* 0x000fe400078e027c */
[----:B------:R-:W-:Y:S01]  /*2b40*/  IMAD R242, R242, 0x8, R131 ;  /* 0x00000008f2f27824 */ /* 0x000fe200078e0283 */
[----:B------:R-:W-:Y:S01]  /*2b50*/  LDSM.16.M88.4 R12, [R220+0x6000] ;  /* 0x00600000dc0c783b */ /* 0x000fe20000000200 */
[----:B------:R-:W-:Y:S02]  /*2b60*/  VIADD R207, R240, 0xb54cda56 ;  /* 0xb54cda56f0cf7836 */ /* 0x000fe40000000000 */
[----:B------:R-:W-:Y:S01]  /*2b70*/  VIADD R173, R241, 0x646e171e ;  /* 0x646e171ef1ad7836 */ /* 0x000fe20000000000 */
[----:B-123--:R-:W1:Y:S04]  /*2b80*/  LDSM.16.M88.4 R4, [R222] ;  /* 0x00000000de04783b */ /* 0x00ee680000000200 */
[----:B------:R-:W-:Y:S04]  /*2b90*/  LDSM.16.M88.4 R16, [R222+0x1000] ;  /* 0x00100000de10783b */ /* 0x000fe80000000200 */
[----:B------:R-:W2:Y:S04]  /*2ba0*/  LDSM.16.M88.4 R104, [R220+0x6400] ;  /* 0x00640000dc68783b */ /* 0x000ea80000000200 */
[----:B------:R-:W3:Y:S04]  /*2bb0*/  LDSM.16.M88.4 R100, [R220+0x6800] ;  /* 0x00680000dc64783b */ /* 0x000ee80000000200 */
[----:B------:R-:W3:Y:S01]  /*2bc0*/  LDSM.16.M88.4 R8, [R220+0x6c00] ;  /* 0x006c0000dc08783b */ /* 0x000ee20000000200 */
[-C--:B-----5:R-:W-:Y:S03]  /*2bd0*/  HMMA.16816.F32.BF16 R80, R108, R68.reuse, RZ ;  /* 0x000000446c50723c */ /* 0x0a0fe600000418ff */
[----:B------:R-:W-:Y:S03]  /*2be0*/  LDSM.16.M88.4 R92, [R223+0x7000] ;  /* 0x00700000df5c783b */ /* 0x000fe60000000200 */
[C---:B------:R-:W-:Y:S01]  /*2bf0*/  HMMA.16816.F32.BF16 R76, R28.reuse, R68, RZ ;  /* 0x000000441c4c723c */ /* 0x040fe200000418ff */
[----:B------:R-:W-:Y:S04]  /*2c00*/  LDSM.16.M88.4 R96, [R224+0x3000] ;  /* 0x00300000e060783b */ /* 0x000fe80000000200 */
[----:B------:R-:W-:Y:S01]  /*2c10*/  LDSM.16.M88.4 R88, [R223+0x7400] ;  /* 0x00740000df58783b */ /* 0x000fe20000000200 */
[C---:B------:R-:W-:Y:S03]  /*2c20*/  HMMA.16816.F32.BF16 R72, R28.reuse, R70, RZ ;  /* 0x000000461c48723c */ /* 0x040fe600000418ff */
[----:B------:R-:W-:Y:S03]  /*2c30*/  LDSM.16.M88.4 R84, [R223+0x7800] ;  /* 0x00780000df54783b */ /* 0x000fe60000000200 */
[C---:B----4-:R-:W-:Y:S01]  /*2c40*/  HMMA.16816.F32.BF16 R60, R28.reuse, R52, RZ ;  /* 0x000000341c3c723c */ /* 0x050fe200000418ff */
        /* <DEDUP_REMOVED lines=16> */
[----:B------:R-:W4:Y:S05]  /*2d50*/  LDSM.16.M88.4 R20, [R224+0x2000] ;  /* 0x00200000e014783b */ /* 0x000f2a0000000200 */
[----:B-1----:R-:W-:Y:S06]  /*2d60*/  HMMA.16816.F32.BF16 R80, R4, R12, R80 ;  /* 0x0000000c0450723c */ /* 0x002fec0000041850 */
[-C--:B--2---:R-:W-:Y:S06]  /*2d70*/  HMMA.16816.F32.BF16 R60, R16, R104.reuse, R60 ;  /* 0x00000068103c723c */ /* 0x084fec000004183c */
[----:B------:R-:W-:Y:S06]  /*2d80*/  HMMA.16816.F32.BF16 R64, R4, R104, R64 ;  /* 0x000000680440723c */ /* 0x000fec0000041840 */
[C---:B------:R-:W-:Y:S06]  /*2d90*/  HMMA.16816.F32.BF16 R76, R16.reuse, R12, R76 ;  /* 0x0000000c104c723c */ /* 0x040fec000004184c */
[C---:B---3--:R-:W-:Y:S06]  /*2da0*/  HMMA.16816.F32.BF16 R44, R16.reuse, R100, R44 ;  /* 0x00000064102c723c */ /* 0x048fec000004182c */
        /* <DEDUP_REMOVED lines=10> */
[----:B------:R-:W-:Y:S05]  /*2e50*/  LDSM.16.M88.4 R100, [R224+0x5000] ;  /* 0x00500000e064783b */ /* 0x000fea0000000200 */
[C---:B------:R-:W-:Y:S06]  /*2e60*/  HMMA.16816.F32.BF16 R112, R4.reuse, R8, R112 ;  /* 0x000000080470723c */ /* 0x040fec0000041870 */
[C---:B------:R-:W-:Y:S01]  /*2e70*/  HMMA.16816.F32.BF16 R52, R4.reuse, R106, R52 ;  /* 0x0000006a0434723c */ /* 0x040fe20000041834 */
[----:B------:R-:W-:Y:S05]  /*2e80*/  LDSM.16.M88.4 R104, [R224+0x4000] ;  /* 0x00400000e068783b */ /* 0x000fea0000000200 */
[----:B------:R-:W-:Y:S01]  /*2e90*/  HMMA.16816.F32.BF16 R108, R4, R10, R108 ;  /* 0x0000000a046c723c */ /* 0x000fe2000004186c */
[----:B------:R-:W2:Y:S04]  /*2ea0*/  LDSM.16.M88.4 R4, [R220+0x7400] ;  /* 0x00740000dc04783b */ /* 0x000ea80000000200 */
[----:B------:R-:W3:Y:S01]  /*2eb0*/  LDSM.16.M88.4 R8, [R220+0x7800] ;  /* 0x00780000dc08783b */ /* 0x000ee20000000200 */
[----:B----4-:R-:W-:Y:S06]  /*2ec0*/  HMMA.16816.F32.BF16 R80, R20, R92, R80 ;  /* 0x0000005c1450723c */ /* 0x010fec0000041850 */
[-C--:B------:R-:W-:Y:S06]  /*2ed0*/  HMMA.16816.F32.BF16 R60, R96, R88.reuse, R60 ;  /* 0x00000058603c723c */ /* 0x080fec000004183c */
[----:B------:R-:W-:Y:S06]  /*2ee0*/  HMMA.16816.F32.BF16 R64, R20, R88, R64 ;  /* 0x000000581440723c */ /* 0x000fec0000041840 */
[C---:B------:R-:W-:Y:S06]  /*2ef0*/  HMMA.16816.F32.BF16 R76, R96.reuse, R92, R76 ;  /* 0x0000005c604c723c */ /* 0x040fec000004184c */
[C---:B------:R-:W-:Y:S06]  /*2f00*/  HMMA.16816.F32.BF16 R44, R96.reuse, R84, R44 ;  /* 0x00000054602c723c */ /* 0x040fec000004182c */
[C---:B------:R-:W-:Y:S06]  /*2f10*/  HMMA.16816.F32.BF16 R32, R96.reuse, R24, R32 ;  /* 0x000000186020723c */ /* 0x040fec0000041820 */
[C---:B------:R-:W-:Y:S06]  /*2f20*/  HMMA.16816.F32.BF16 R72, R96.reuse, R94, R72 ;  /* 0x0000005e6048723c */ /* 0x040fec0000041848 */
[C---:B------:R-:W-:Y:S06]  /*2f30*/  HMMA.16816.F32.BF16 R56, R96.reuse, R90, R56 ;  /* 0x0000005a6038723c */ /* 0x040fec0000041838 */
[C---:B------:R-:W-:Y:S06]  /*2f40*/  HMMA.16816.F32.BF16 R40, R96.reuse, R86, R40 ;  /* 0x000000566028723c */ /* 0x040fec0000041828 */
[----:B------:R-:W-:Y:S01]  /*2f50*/  HMMA.16816.F32.BF16 R28, R96, R26, R28 ;  /* 0x0000001a601c723c */ /* 0x000fe2000004181c */
[----:B------:R-:W4:Y:S05]  /*2f60*/  LDSM.16.M88.4 R96, [R223+0x8000] ;  /* 0x00800000df60783b */ /* 0x000f2a0000000200 */
[C---:B------:R-:W-:Y:S06]  /*2f70*/  HMMA.16816.F32.BF16 R48, R20.reuse, R84, R48 ;  /* 0x000000541430723c */ /* 0x040fec0000041830 */
[C---:B------:R-:W-:Y:S01]  /*2f80*/  HMMA.16816.F32.BF16 R36, R20.reuse, R86, R36 ;  /* 0x000000561424723c */ /* 0x040fe20000041824 */
[----:B------:R-:W-:Y:S05]  /*2f90*/  LDSM.16.M88.4 R84, [R223+0x8c00] ;  /* 0x008c0000df54783b */ /* 0x000fea0000000200 */
[C---:B------:R-:W-:Y:S01]  /*2fa0*/  HMMA.16816.F32.BF16 R68, R20.reuse, R94, R68 ;  /* 0x0000005e1444723c */ /* 0x040fe20000041844 */
[----:B------:R-:W5:Y:S05]  /*2fb0*/  LDSM.16.M88.4 R92, [R223+0x8400] ;  /* 0x00840000df5c783b */ /* 0x000f6a0000000200 */
[C---:B------:R-:W-:Y:S06]  /*2fc0*/  HMMA.16816.F32.BF16 R112, R20.reuse, R24, R112 ;  /* 0x000000181470723c */ /* 0x040fec0000041870 */
[----:B------:R-:W-:Y:S01]  /*2fd0*/  HMMA.16816.F32.BF16 R52, R20, R90, R52 ;  /* 0x0000005a1434723c */ /* 0x000fe20000041834 */
[----:B------:R-:W5:Y:S05]  /*2fe0*/  LDSM.16.M88.4 R88, [R223+0x8800] ;  /* 0x00880000df58783b */ /* 0x000f6a0000000200 */
[----:B-1----:R-:W-:Y:S06]  /*2ff0*/  HMMA.16816.F32.BF16 R80, R120, R12, R80 ;  /* 0x0000000c7850723c */ /* 0x002fec0000041850 */
[-C--:B--2---:R-:W-:Y:S06]  /*3000*/  HMMA.16816.F32.BF16 R60, R16, R4.reuse, R60 ;  /* 0x00000004103c723c */ /* 0x084fec000004183c */
[----:B------:R-:W-:Y:S06]  /*3010*/  HMMA.16816.F32.BF16 R64, R120, R4, R64 ;  /* 0x000000047840723c */ /* 0x000fec0000041840 */
[----:B------:R-:W-:Y:S01]  /*3020*/  HMMA.16816.F32.BF16 R108, R20, R26, R108 ;  /* 0x0000001a146c723c */ /* 0x000fe2000004186c */
[----:B------:R-:W-:Y:S04]  /*3030*/  LDSM.16.M88.4 R20, [R220+0x8000] ;  /* 0x00800000dc14783b */ /* 0x000fe80000000200 */
[----:B------:R-:W-:Y:S01]  /*3040*/  LDSM.16.M88.4 R24, [R222+0x5000] ;  /* 0x00500000de18783b */ /* 0x000fe20000000200 */
[C---:B---3--:R-:W-:Y:S06]  /*3050*/  HMMA.16816.F32.BF16 R44, R16.reuse, R8, R44 ;  /* 0x00000008102c723c */ /* 0x048fec000004182c */
[----:B------:R-:W-:Y:S06]  /*3060*/  HMMA.16816.F32.BF16 R40, R16, R10, R40 ;  /* 0x0000000a1028723c */ /* 0x000fec0000041828 */
[C---:B------:R-:W-:Y:S06]  /*3070*/  HMMA.16816.F32.BF16 R48, R120.reuse, R8, R48 ;  /* 0x000000087830723c */ /* 0x040fec0000041830 */
[----:B------:R-:W-:Y:S01]  /*3080*/  HMMA.16816.F32.BF16 R36, R120, R10, R36 ;  /* 0x0000000a7824723c */ /* 0x000fe20000041824 */
[----:B------:R-:W1:Y:S05]  /*3090*/  LDSM.16.M88.4 R8, [R222+0x4000] ;  /* 0x00400000de08783b */ /* 0x000e6a0000000200 */
[C---:B------:R-:W-:Y:S06]  /*30a0*/  HMMA.16816.F32.BF16 R76, R16.reuse, R12, R76 ;  /* 0x0000000c104c723c */ /* 0x040fec000004184c */
[C---:B------:R-:W-:Y:S06]  /*30b0*/  HMMA.16816.F32.BF16 R72, R16.reuse, R14, R72 ;  /* 0x0000000e1048723c */ /* 0x040fec0000041848 */
[C---:B------:R-:W-:Y:S06]  /*30c0*/  HMMA.16816.F32.BF16 R56, R16.reuse, R6, R56 ;  /* 0x000000061038723c */ /* 0x040fec0000041838 */
[C---:B------:R-:W-:Y:S06]  /*30d0*/  HMMA.16816.F32.BF16 R32, R16.reuse, R116, R32 ;  /* 0x000000741020723c */ /* 0x040fec0000041820 */
[----:B------:R-:W-:Y:S01]  /*30e0*/  HMMA.16816.F32.BF16 R28, R16, R118, R28 ;  /* 0x00000076101c723c */ /* 0x000fe2000004181c */
[----:B------:R-:W2:Y:S05]  /*30f0*/  LDSM.16.M88.4 R16, [R220+0x8400] ;  /* 0x00840000dc10783b */ /* 0x000eaa0000000200 */
[C---:B------:R-:W-:Y:S01]  /*3100*/  HMMA.16816.F32.BF16 R68, R120.reuse, R14, R68 ;  /* 0x0000000e7844723c */ /* 0x040fe20000041844 */
[----:B------:R-:W3:Y:S05]  /*3110*/  LDSM.16.M88.4 R12, [R220+0x8800] ;  /* 0x00880000dc0c783b */ /* 0x000eea0000000200 */
[----:B------:R-:W-:Y:S06]  /*3120*/  HMMA.16816.F32.BF16 R112, R120, R116, R112 ;  /* 0x000000747870723c */ /* 0x000fec0000041870 */
[----:B----4-:R-:W-:Y:S06]  /*3130*/  HMMA.16816.F32.BF16 R80, R104, R96, R80 ;  /* 0x000000606850723c */ /* 0x010fec0000041850 */
[----:B------:R-:W-:Y:S01]  /*3140*/  HMMA.16816.F32.BF16 R52, R120, R6, R52 ;  /* 0x000000067834723c */ /* 0x000fe20000041834 */
[----:B------:R-:W4:Y:S01]  /*3150*/  LDSM.16.M88.4 R4, [R220+0x8c00] ;  /* 0x008c0000dc04783b */ /* 0x000f220000000200 */
[----:B------:R-:W-:-:S04]  /*3160*/  DEPBAR.LE SB0, 0x0 ;  /* 0x000080000000791a */ /* 0x000fc80000000000 */
[-C--:B-----5:R-:W-:Y:S06]  /*3170*/  HMMA.16816.F32.BF16 R60, R100, R92.reuse, R60 ;  /* 0x0000005c643c723c */ /* 0x0a0fec000004183c */
[----:B------:R-:W-:Y:S06]  /*3180*/  HMMA.16816.F32.BF16 R64, R104, R92, R64 ;  /* 0x0000005c6840723c */ /* 0x000fec0000041840 */
[----:B------:R-:W-:Y:S06]  /*3190*/  HMMA.16816.F32.BF16 R108, R120, R118, R108 ;  /* 0x00000076786c723c */ /* 0x000fec000004186c */
[----:B------:R-:W-:Y:S06]  /*31a0*/  HMMA.16816.F32.BF16 R76, R100, R96, R76 ;  /* 0x00000060644c723c */ /* 0x000fec000004184c */
[----:B------:R-:W-:Y:S06]  /*31b0*/  HMMA.16816.F32.BF16 R68, R104, R98, R68 ;  /* 0x000000626844723c */ /* 0x000fec0000041844 */
[-C--:B------:R-:W-:Y:S06]  /*31c0*/  HMMA.16816.F32.BF16 R44, R100, R88.reuse, R44 ;  /* 0x00000058642c723c */ /* 0x080fec000004182c */
[----:B------:R-:W-:Y:S06]  /*31d0*/  HMMA.16816.F32.BF16 R48, R104, R88, R48 ;  /* 0x000000586830723c */ /* 0x000fec0000041830 */
[-C--:B------:R-:W-:Y:S06]  /*31e0*/  HMMA.16816.F32.BF16 R32, R100, R84.reuse, R32 ;  /* 0x000000546420723c */ /* 0x080fec0000041820 */
[----:B------:R-:W-:Y:S06]  /*31f0*/  HMMA.16816.F32.BF16 R112, R104, R84, R112 ;  /* 0x000000546870723c */ /* 0x000fec0000041870 */
[----:B------:R-:W-:Y:S06]  /*3200*/  HMMA.16816.F32.BF16 R72, R100, R98, R72 ;  /* 0x000000626448723c */ /* 0x000fec0000041848 */
[----:B-1----:R-:W-:Y:S06]  /*3210*/  HMMA.16816.F32.BF16 R80, R8, R20, R80 ;  /* 0x000000140850723c */ /* 0x002fec0000041850 */
[-C--:B--2---:R-:W-:Y:S06]  /*3220*/  HMMA.16816.F32.BF16 R60, R24, R16.reuse, R60 ;  /* 0x00000010183c723c */ /* 0x084fec000004183c */
[----:B------:R-:W-:Y:S06]  /*3230*/  HMMA.16816.F32.BF16 R64, R8, R16, R64 ;  /* 0x000000100840723c */ /* 0x000fec0000041840 */
[----:B------:R-:W-:Y:S01]  /*3240*/  HMMA.16816.F32.BF16 R56, R100, R94, R56 ;  /* 0x0000005e6438723c */ /* 0x000fe20000041838 */
[----:B------:R-:W-:-:S04]  /*3250*/  IMAD.U32 R17, RZ, RZ, UR19 ;  /* 0x00000013ff117e24 */ /* 0x000fc8000f8e00ff */
[----:B------:R-:W-:Y:S01]  /*3260*/  IMAD R0, R17, 0x40, R238 ;  /* 0x0000004011007824 */ /* 0x000fe200078e02ee */
[C---:B------:R-:W-:Y:S06]  /*3270*/  HMMA.16816.F32.BF16 R40, R100.reuse, R90, R40 ;  /* 0x0000005a6428723c */ /* 0x040fec0000041828 */
[-C--:B------:R-:W-:Y:S06]  /*3280*/  HMMA.16816.F32.BF16 R28, R100, R86.reuse, R28 ;  /* 0x00000056641c723c */ /* 0x080fec000004181c */
[----:B------:R-:W-:Y:S06]  /*3290*/  HMMA.16816.F32.BF16 R108, R104, R86, R108 ;  /* 0x00000056686c723c */ /* 0x000fec000004186c */
[----:B------:R-:W-:Y:S06]  /*32a0*/  HMMA.16816.F32.BF16 R76, R24, R20, R76 ;  /* 0x00000014184c723c */ /* 0x000fec000004184c */
[----:B------:R-:W-:Y:S06]  /*32b0*/  HMMA.16816.F32.BF16 R68, R8, R22, R68 ;  /* 0x000000160844723c */ /* 0x000fec0000041844 */
[-C--:B---3--:R-:W-:Y:S06]  /*32c0*/  HMMA.16816.F32.BF16 R44, R24, R12.reuse, R44 ;  /* 0x0000000c182c723c */ /* 0x088fec000004182c */
[----:B------:R-:W-:Y:S06]  /*32d0*/  HMMA.16816.F32.BF16 R48, R8, R12, R48 ;  /* 0x0000000c0830723c */ /* 0x000fec0000041830 */
[----:B----4-:R-:W-:Y:S01]  /*32e0*/  HMMA.16816.F32.BF16 R32, R24, R4, R32 ;  /* 0x000000041820723c */ /* 0x010fe20000041820 */
[----:B------:R-:W-:-:S02]  /*32f0*/  VIADD R12, R0, 0x1 ;  /* 0x00000001000c7836 */ /* 0x000fc40000000000 */
[----:B------:R-:W-:Y:S01]  /*3300*/  IMAD.U32 R13, RZ, RZ, UR21 ;  /* 0x00000015ff0d7e24 */ /* 0x000fe2000f8e00ff */
[----:B------:R-:W-:Y:S02]  /*3310*/  UMOV UR21, UR19 ;  /* 0x0000001300157c82 */ /* 0x000fe40008000000 */
[----:B------:R-:W-:Y:S01]  /*3320*/  HMMA.16816.F32.BF16 R112, R8, R4, R112 ;  /* 0x000000040870723c */ /* 0x000fe20000041870 */
[----:B------:R-:W-:Y:S02]  /*3330*/  ISETP.GE.AND P1, PT, R12, R229, PT ;  /* 0x000000e50c00720c */ /* 0x000fe40003f26270 */
[C-C-:B------:R-:W-:Y:S02]  /*3340*/  VIADDMNMX R228, R126.reuse, 0x8, R13.reuse, PT ;  /* 0x000000087ee47846 */ /* 0x140fe4000380010d */
[--C-:B------:R-:W-:Y:S01]  /*3350*/  VIADDMNMX R227, R126, 0x40, R13.reuse, PT ;  /* 0x000000407ee37846 */ /* 0x100fe2000380010d */
[----:B------:R-:W-:Y:S01]  /*3360*/  HMMA.16816.F32.BF16 R72, R24, R22, R72 ;  /* 0x000000161848723c */ /* 0x000fe20000041848 */
[----:B------:R-:W-:Y:S01]  /*3370*/  I2FP.F32.S32 R4, R12 ;  /* 0x0000000c00047245 */ /* 0x000fe20000201400 */
[----:B------:R-:W-:Y:S01]  /*3380*/  VIADD R5, R0, 0x8 ;  /* 0x0000000800057836 */ /* 0x000fe20000000000 */
[----:B------:R-:W-:-:S02]  /*3390*/  VIADDMNMX R226, R126, 0x48, R13, PT ;  /* 0x000000487ee27846 */ /* 0x000fc4000380010d */
[-C--:B------:R-:W-:Y:S01]  /*33a0*/  ISETP.GE.AND P0, PT, R12, R228.reuse, PT ;  /* 0x000000e40c00720c */ /* 0x080fe20003f06270 */
[C---:B------:R-:W-:Y:S01]  /*33b0*/  FFMA.FTZ R81, R4.reuse, UR5, R81 ;  /* 0x0000000504517c23 */ /* 0x040fe20008010051 */
[C---:B------:R-:W-:Y:S01]  /*33c0*/  ISETP.GE.AND P6, PT, R5.reuse, R229, PT ;  /* 0x000000e50500720c */ /* 0x040fe20003fc6270 */
[C---:B------:R-:W-:Y:S01]  /*33d0*/  HMMA.16816.F32.BF16 R56, R24.reuse, R18, R56 ;  /* 0x000000121838723c */ /* 0x040fe20000041838 */
[----:B------:R-:W-:Y:S01]  /*33e0*/  ISETP.GE.AND P5, PT, R5, R228, PT ;  /* 0x000000e40500720c */ /* 0x000fe20003fa6270 */
[C---:B------:R-:W-:Y:S01]  /*33f0*/  FFMA.FTZ R83, R4.reuse, UR5, R83 ;  /* 0x0000000504537c23 */ /* 0x040fe20008010053 */
[----:B------:R-:W-:Y:S01]  /*3400*/  FSEL R85, R81, -INF , !P1 ;  /* 0xff80000051557808 */ /* 0x000fe20004800000 */
[----:B------:R-:W-:Y:S01]  /*3410*/  FFMA.FTZ R13, R4, UR5, R77 ;  /* 0x00000005040d7c23 */ /* 0x000fe2000801004d */
[C---:B------:R-:W-:Y:S01]  /*3420*/  ISETP.GE.AND P3, PT, R5.reuse, R227, PT ;  /* 0x000000e30500720c */ /* 0x040fe20003f66270 */
[----:B------:R-:W-:Y:S01]  /*3430*/  HMMA.16816.F32.BF16 R40, R24, R14, R40 ;  /* 0x0000000e1828723c */ /* 0x000fe20000041828 */
[----:B------:R-:W-:-:S02]  /*3440*/  ISETP.GE.AND P1, PT, R5, R226, PT ;  /* 0x000000e20500720c */ /* 0x000fc40003f26270 */
[----:B------:R-:W-:Y:S02]  /*3450*/  I2FP.F32.S32 R5, R5 ;  /* 0x0000000500057245 */ /* 0x000fe40000201400 */
[C---:B------:R-:W-:Y:S01]  /*3460*/  ISETP.GE.AND P4, PT, R12.reuse, R227, PT ;  /* 0x000000e30c00720c */ /* 0x040fe20003f86270 */
[----:B------:R-:W-:Y:S01]  /*3470*/  HMMA.16816.F32.BF16 R28, R24, R6, R28 ;  /* 0x00000006181c723c */ /* 0x000fe2000004181c */
[----:B------:R-:W-:Y:S01]  /*3480*/  ISETP.GE.AND P2, PT, R12, R226, PT ;  /* 0x000000e20c00720c */ /* 0x000fe20003f46270 */
[----:B------:R-:W-:Y:S01]  /*3490*/  FFMA.FTZ R68, R5, UR5, R68 ;  /* 0x0000000505447c23 */ /* 0x000fe20008010044 */
[----:B------:R-:W-:Y:S01]  /*34a0*/  FSEL R84, R83, -INF , !P0 ;  /* 0xff80000053547808 */ /* 0x000fe20004000000 */
[----:B------:R-:W-:Y:S01]  /*34b0*/  FFMA.FTZ R70, R5, UR5, R70 ;  /* 0x0000000505467c23 */ /* 0x000fe20008010046 */
[----:B------:R-:W-:Y:S01]  /*34c0*/  FSEL R13, R13, -INF , !P4 ;  /* 0xff8000000d0d7808 */ /* 0x000fe20006000000 */
[----:B------:R-:W-:Y:S01]  /*34d0*/  HMMA.16816.F32.BF16 R52, R104, R94, R52 ;  /* 0x0000005e6834723c */ /* 0x000fe20000041834 */
[----:B------:R-:W-:Y:S01]  /*34e0*/  FFMA.FTZ R24, R4, UR5, R79 ;  /* 0x0000000504187c23 */ /* 0x000fe2000801004f */
[----:B------:R-:W-:Y:S01]  /*34f0*/  FSEL R87, R68, -INF , !P6 ;  /* 0xff80000044577808 */ /* 0x000fe20007000000 */
[C---:B------:R-:W-:Y:S01]  /*3500*/  FFMA.FTZ R25, R5.reuse, UR5, R72 ;  /* 0x0000000505197c23 */ /* 0x040fe20008010048 */
[----:B------:R-:W-:Y:S01]  /*3510*/  FFMA.FTZ R26, R5, UR5, R74 ;  /* 0x00000005051a7c23 */ /* 0x000fe2000801004a */
[----:B------:R-:W-:Y:S01]  /*3520*/  VIADD R5, R0, 0x10 ;  /* 0x0000001000057836 */ /* 0x000fe20000000000 */
[----:B------:R-:W-:Y:S01]  /*3530*/  HMMA.16816.F32.BF16 R108, R8, R6, R108 ;  /* 0x00000006086c723c */ /* 0x000fe2000004186c */
[----:B------:R-:W-:Y:S01]  /*3540*/  FSEL R24, R24, -INF , !P2 ;  /* 0xff80000018187808 */ /* 0x000fe20005000000 */
[----:B------:R-:W-:Y:S01]  /*3550*/  VIADD R4, R0, 0x11 ;  /* 0x0000001100047836 */ /* 0x000fe20000000000 */
[----:B------:R-:W-:-:S02]  /*3560*/  FSEL R86, R70, -INF , !P5 ;  /* 0xff80000046567808 */ /* 0x000fc40006800000 */
[----:B------:R-:W-:Y:S01]  /*3570*/  FSEL R25, R25, -INF , !P3 ;  /* 0xff80000019197808 */ /* 0x000fe20005800000 */
[----:B------:R-:W-:Y:S01]  /*3580*/  HMMA.16816.F32.BF16 R36, R104, R90, R36 ;  /* 0x0000005a6824723c */ /* 0x000fe20000041824 */
[----:B------:R-:W-:Y:S01]  /*3590*/  VIADD R6, R0, 0x9 ;  /* 0x0000000900067836 */ /* 0x000fe20000000000 */
[----:B------:R-:W-:Y:S02]  /*35a0*/  FSEL R26, R26, -INF , !P1 ;  /* 0xff8000001a1a7808 */ /* 0x000fe40004800000 */
[-C--:B------:R-:W-:Y:S02]  /*35b0*/  ISETP.GE.AND P5, PT, R5, R229.reuse, PT ;  /* 0x000000e50500720c */ /* 0x080fe40003fa6270 */
[C---:B------:R-:W-:Y:S01]  /*35c0*/  ISETP.GE.AND P0, PT, R6.reuse, R229, PT ;  /* 0x000000e50600720c */ /* 0x040fe20003f06270 */
[----:B------:R-:W-:Y:S01]  /*35d0*/  BAR.SYNC.DEFER_BLOCKING 0x0 ;  /* 0x0000000000007b1d */ /* 0x000fe20000010000 */
[C---:B------:R-:W-:Y:S02]  /*35e0*/  ISETP.GE.AND P4, PT, R6.reuse, R228, PT ;  /* 0x000000e40600720c */ /* 0x040fe40003f86270 */
[----:B------:R-:W-:-:S02]  /*35f0*/  ISETP.GE.AND P2, PT, R6, R227, PT ;  /* 0x000000e30600720c */ /* 0x000fc40003f46270 */
[----:B------:R-:W-:Y:S01]  /*3600*/  ISETP.GE.AND P6, PT, R6, R226, PT ;  /* 0x000000e20600720c */ /* 0x000fe20003fc6270 */
[----:B------:R-:W-:Y:S01]  /*3610*/  HMMA.16816.F32.BF16 R52, R8, R18, R52 ;  /* 0x000000120834723c */ /* 0x000fe20000041834 */
[----:B------:R-:W-:Y:S02]  /*3620*/  I2FP.F32.S32 R6, R6 ;  /* 0x0000000600067245 */ /* 0x000fe40000201400 */
[C---:B------:R-:W-:Y:S02]  /*3630*/  ISETP.GE.AND P3, PT, R5.reuse, R228, PT ;  /* 0x000000e40500720c */ /* 0x040fe40003f66270 */
[----:B------:R-:W-:Y:S01]  /*3640*/  ISETP.GE.AND P1, PT, R5, R227, PT ;  /* 0x000000e30500720c */ /* 0x000fe20003f26270 */
[C---:B------:R-:W-:Y:S01]  /*3650*/  FFMA.FTZ R69, R6.reuse, UR5, R69 ;  /* 0x0000000506457c23 */ /* 0x040fe20008010045 */
[C---:B------:R-:W-:Y:S01]  /*3660*/  FFMA.FTZ R71, R6.reuse, UR5, R71 ;  /* 0x0000000506477c23 */ /* 0x040fe20008010047 */
[C---:B------:R-:W-:Y:S01]  /*3670*/  FFMA.FTZ R27, R6.reuse, UR5, R73 ;  /* 0x00000005061b7c23 */ /* 0x040fe20008010049 */
[----:B------:R-:W-:-:S02]  /*3680*/  FFMA.FTZ R72, R6, UR5, R75 ;  /* 0x0000000506487c23 */ /* 0x000fc4000801004b */
[----:B------:R-:W-:Y:S01]  /*3690*/  FSEL R69, R69, -INF , !P0 ;  /* 0xff80000045457808 */ /* 0x000fe20004000000 */
[----:B------:R-:W-:Y:S01]  /*36a0*/  HMMA.16816.F32.BF16 R36, R8, R14, R36 ;  /* 0x0000000e0824723c */ /* 0x000fe20000041824 */
[----:B------:R-:W-:Y:S02]  /*36b0*/  ISETP.GE.AND P0, PT, R5, R226, PT ;  /* 0x000000e20500720c */ /* 0x000fe40003f06270 */
[----:B------:R-:W-:Y:S02]  /*36c0*/  I2FP.F32.S32 R5, R5 ;  /* 0x0000000500057245 */ /* 0x000fe40000201400 */
        /* <DEDUP_REMOVED lines=9> */
[----:B------:R-:W-:Y:S01]  /*3760*/  ISETP.GE.AND P2, PT, R4, R228, PT ;  /* 0x000000e40400720c */ /* 0x000fe20003f46270 */
[----:B------:R-:W-:Y:S01]  /*3770*/  VIADD R5, R0, 0x18 ;  /* 0x0000001800057836 */ /* 0x000fe20000000000 */
[----:B------:R-:W-:Y:S01]  /*3780*/  ISETP.GE.AND P6, PT, R4, R227, PT ;  /* 0x000000e30400720c */ /* 0x000fe20003fc6270 */
[----:B------:R-:W-:Y:S01]  /*3790*/  VIADD R9, R0, 0x19 ;  /* 0x0000001900097836 */ /* 0x000fe20000000000 */
[----:B------:R-:W-:Y:S01]  /*37a0*/  ISETP.GE.AND P5, PT, R4, R226, PT ;  /* 0x000000e20400720c */ /* 0x000fe20003fa6270 */
[C---:B------:R-:W-:Y:S01]  /*37b0*/  VIADD R15, R0.reuse, 0x20 ;  /* 0x00000020000f7836 */ /* 0x040fe20000000000 */
[----:B------:R-:W-:Y:S01]  /*37c0*/  I2FP.F32.S32 R4, R4 ;  /* 0x0000000400047245 */ /* 0x000fe20000201400 */
[----:B------:R-:W-:Y:S01]  /*37d0*/  VIADD R14, R0, 0x21 ;  /* 0x00000021000e7836 */ /* 0x000fe20000000000 */
[----:B------:R-:W-:Y:S01]  /*37e0*/  FSEL R70, R66, -INF , !P3 ;  /* 0xff80000042467808 */ /* 0x000fe20005800000 */
[----:B------:R-:W-:Y:S01]  /*37f0*/  IMAD R60, R239, 0x10000, R239 ;  /* 0x00010000ef3c7824 */ /* 0x000fe200078e02ef */
        /* <DEDUP_REMOVED lines=13> */
[----:B------:R-:W-:Y:S01]  /*38d0*/  FSEL R68, R67, -INF , !P2 ;  /* 0xff80000043447808 */ /* 0x000fe20005000000 */
[----:B------:R-:W-:Y:S01]  /*38e0*/  FFMA.FTZ R52, R5, UR5, R52 ;  /* 0x0000000505347c23 */ /* 0x000fe20008010034 */
[----:B------:R-:W-:Y:S01]  /*38f0*/  FSEL R7, R7, -INF , !P6 ;  /* 0xff80000007077808 */ /* 0x000fe20007000000 */
[C---:B------:R-:W-:Y:S01]  /*3900*/  FFMA.FTZ R12, R5.reuse, UR5, R58 ;  /* 0x00000005050c7c23 */ /* 0x040fe2000801003a */
[----:B------:R-:W-:Y:S01]  /*3910*/  FSEL R6, R6, -INF , !P5 ;  /* 0xff80000006067808 */ /* 0x000fe20006800000 */
[----:B------:R-:W-:Y:S01]  /*3920*/  FFMA.FTZ R53, R4, UR5, R53 ;  /* 0x0000000504357c23 */ /* 0x000fe20008010035 */
[----:B------:R-:W-:Y:S01]  /*3930*/  FSEL R61, R52, -INF , !P3 ;  /* 0xff800000343d7808 */ /* 0x000fe20005800000 */
[----:B------:R-:W-:Y:S01]  /*3940*/  FFMA.FTZ R52, R5, UR5, R54 ;  /* 0x0000000505347c23 */ /* 0x000fe20008010036 */
[C---:B------:R-:W-:Y:S01]  /*3950*/  ISETP.GE.AND P2, PT, R9.reuse, R229, PT ;  /* 0x000000e50900720c */ /* 0x040fe20003f46270 */
[C---:B------:R-:W-:Y:S01]  /*3960*/  FFMA.FTZ R55, R4.reuse, UR5, R55 ;  /* 0x0000000504377c23 */ /* 0x040fe20008010037 */
[C---:B------:R-:W-:Y:S01]  /*3970*/  ISETP.GE.AND P6, PT, R9.reuse, R228, PT ;  /* 0x000000e40900720c */ /* 0x040fe20003fc6270 */
[----:B------:R-:W-:Y:S01]  /*3980*/  FFMA.FTZ R10, R4, UR5, R59 ;  /* 0x00000005040a7c23 */ /* 0x000fe2000801003b */
[----:B------:R-:W-:-:S02]  /*3990*/  ISETP.GE.AND P5, PT, R9, R227, PT ;  /* 0x000000e30900720c */ /* 0x000fc40003fa6270 */
[----:B------:R-:W-:Y:S01]  /*39a0*/  ISETP.GE.AND P3, PT, R9, R226, PT ;  /* 0x000000e20900720c */ /* 0x000fe20003f66270 */
[----:B------:R-:W-:Y:S01]  /*39b0*/  FFMA.FTZ R9, R5, UR5, R56 ;  /* 0x0000000505097c23 */ /* 0x000fe20008010038 */
[----:B------:R-:W-:Y:S01]  /*39c0*/  FSEL R52, R52, -INF , !P1 ;  /* 0xff80000034347808 */ /* 0x000fe20004800000 */
[----:B------:R-:W-:Y:S01]  /*39d0*/  FFMA.FTZ R5, R4, UR5, R57 ;  /* 0x0000000504057c23 */ /* 0x000fe20008010039 */
[----:B------:R-:W-:Y:S02]  /*39e0*/  FSEL R12, R12, -INF , !P4 ;  /* 0xff8000000c0c7808 */ /* 0x000fe40006000000 */
[----:B------:R-:W-:Y:S02]  /*39f0*/  FSEL R9, R9, -INF , !P0 ;  /* 0xff80000009097808 */ /* 0x000fe40004000000 */
[----:B------:R-:W-:Y:S02]  /*3a00*/  FSEL R53, R53, -INF , !P2 ;  /* 0xff80000035357808 */ /* 0x000fe40005000000 */
[----:B------:R-:W-:-:S02]  /*3a10*/  ISETP.GE.AND P1, PT, R15, R229, PT ;  /* 0x000000e50f00720c */ /* 0x000fc40003f26270 */
[C---:B------:R-:W-:Y:S02]  /*3a20*/  ISETP.GE.AND P0, PT, R15.reuse, R228, PT ;  /* 0x000000e40f00720c */ /* 0x040fe40003f06270 */
        /* <DEDUP_REMOVED lines=9> */
[C---:B------:R-:W-:Y:S01]  /*3ac0*/  FFMA.FTZ R44, R15.reuse, UR5, R44 ;  /* 0x000000050f2c7c23 */ /* 0x040fe2000801002c */
[----:B------:R-:W-:Y:S01]  /*3ad0*/  FSEL R197, R48, -INF , !P1 ;  /* 0xff80000030c57808 */ /* 0x000fe20004800000 */
[----:B------:R-:W-:Y:S01]  /*3ae0*/  FFMA.FTZ R46, R15, UR5, R46 ;  /* 0x000000050f2e7c23 */ /* 0x000fe2000801002e */
[----:B------:R-:W-:Y:S01]  /*3af0*/  FFMA.FTZ R49, R4, UR5, R49 ;  /* 0x0000000504317c23 */ /* 0x000fe20008010031 */
[----:B------:R-:W-:Y:S01]  /*3b00*/  ISETP.GE.AND P6, PT, R14, R229, PT ;  /* 0x000000e50e00720c */ /* 0x000fe20003fc6270 */
[----:B------:R-:W-:Y:S01]  /*3b10*/  VIADD R15, R0, 0x28 ;  /* 0x00000028000f7836 */ /* 0x000fe20000000000 */
[----:B------:R-:W-:Y:S01]  /*3b20*/  ISETP.GE.AND P5, PT, R14, R228, PT ;  /* 0x000000e40e00720c */ /* 0x000fe20003fa6270 */
[----:B------:R-:W-:Y:S01]  /*3b30*/  FFMA.FTZ R51, R4, UR5, R51 ;  /* 0x0000000504337c23 */ /* 0x000fe20008010033 */
[----:B------:R-:W-:Y:S01]  /*3b40*/  ISETP.GE.AND P3, PT, R14, R227, PT ;  /* 0x000000e30e00720c */ /* 0x000fe20003f66270 */
[----:B------:R-:W-:Y:S01]  /*3b50*/  FFMA.FTZ R45, R4, UR5, R45 ;  /* 0x00000005042d7c23 */ /* 0x000fe2000801002d */
[----:B------:R-:W-:Y:S01]  /*3b60*/  ISETP.GE.AND P1, PT, R14, R226, PT ;  /* 0x000000e20e00720c */ /* 0x000fe20003f26270 */
[----:B------:R-:W-:Y:S01]  /*3b70*/  VIADD R14, R0, 0x29 ;  /* 0x00000029000e7836 */ /* 0x000fe20000000000 */
[----:B------:R-:W-:Y:S01]  /*3b80*/  FSEL R200, R50, -INF , !P0 ;  /* 0xff80000032c87808 */ /* 0x000fe20004000000 */
[----:B------:R-:W-:Y:S01]  /*3b90*/  FFMA.FTZ R47, R4, UR5, R47 ;  /* 0x00000005042f7c23 */ /* 0x000fe2000801002f */
[----:B------:R-:W-:-:S02]  /*3ba0*/  FSEL R187, R44, -INF , !P4 ;  /* 0xff8000002cbb7808 */ /* 0x000fc40006000000 */
[----:B------:R-:W-:Y:S02]  /*3bb0*/  FSEL R250, R46, -INF , !P2 ;  /* 0xff8000002efa7808 */ /* 0x000fe40005000000 */
[----:B------:R-:W-:Y:S02]  /*3bc0*/  FSEL R199, R49, -INF , !P6 ;  /* 0xff80000031c77808 */ /* 0x000fe40007000000 */
[C---:B------:R-:W-:Y:S02]  /*3bd0*/  ISETP.GE.AND P0, PT, R15.reuse, R229, PT ;  /* 0x000000e50f00720c */ /* 0x040fe40003f06270 */
[C---:B------:R-:W-:Y:S02]  /*3be0*/  ISETP.GE.AND P4, PT, R15.reuse, R228, PT ;  /* 0x000000e40f00720c */ /* 0x040fe40003f86270 */
[C---:B------:R-:W-:Y:S02]  /*3bf0*/  ISETP.GE.AND P2, PT, R15.reuse, R227, PT ;  /* 0x000000e30f00720c */ /* 0x040fe40003f46270 */
[----:B------:R-:W-:-:S02]  /*3c00*/  ISETP.GE.AND P6, PT, R15, R226, PT ;  /* 0x000000e20f00720c */ /* 0x000fc40003fc6270 */
[----:B------:R-:W-:Y:S02]  /*3c10*/  I2FP.F32.S32 R15, R15 ;  /* 0x0000000f000f7245 */ /* 0x000fe40000201400 */
[----:B------:R-:W-:Y:S02]  /*3c20*/  I2FP.F32.S32 R4, R14 ;  /* 0x0000000e00047245 */ /* 0x000fe40000201400 */
[----:B------:R-:W-:Y:S01]  /*3c30*/  FSEL R202, R51, -INF , !P5 ;  /* 0xff80000033ca7808 */ /* 0x000fe20006800000 */
[C---:B------:R-:W-:Y:S01]  /*3c40*/  FFMA.FTZ R36, R15.reuse, UR5, R36 ;  /* 0x000000050f247c23 */ /* 0x040fe20008010024 */
[C---:B------:R-:W-:Y:S01]  /*3c50*/  FFMA.FTZ R40, R15.reuse, UR5, R40 ;  /* 0x000000050f287c23 */ /* 0x040fe20008010028 */
[C---:B------:R-:W-:Y:S01]  /*3c60*/  FFMA.FTZ R38, R15.reuse, UR5, R38 ;  /* 0x000000050f267c23 */ /* 0x040fe20008010026 */
[----:B------:R-:W-:Y:S01]  /*3c70*/  FFMA.FTZ R42, R15, UR5, R42 ;  /* 0x000000050f2a7c23 */ /* 0x000fe2000801002a */
[----:B------:R-:W-:Y:S01]  /*3c80*/  FFMA.FTZ R37, R4, UR5, R37 ;  /* 0x0000000504257c23 */ /* 0x000fe20008010025 */
[-C--:B------:R-:W-:Y:S01]  /*3c90*/  ISETP.GE.AND P5, PT, R14, R229.reuse, PT ;  /* 0x000000e50e00720c */ /* 0x080fe20003fa6270 */
[----:B------:R-:W-:Y:S01]  /*3ca0*/  VIADD R15, R0, 0x30 ;  /* 0x00000030000f7836 */ /* 0x000fe20000000000 */
[----:B------:R-:W-:Y:S01]  /*3cb0*/  FSEL R206, R38, -INF , !P4 ;  /* 0xff80000026ce7808 */ /* 0x000fe20006000000 */
[----:B------:R-:W-:Y:S01]  /*3cc0*/  FFMA.FTZ R39, R4, UR5, R39 ;  /* 0x0000000504277c23 */ /* 0x000fe20008010027 */
[----:B------:R-:W-:Y:S01]  /*3cd0*/  FSEL R203, R40, -INF , !P2 ;  /* 0xff80000028cb7808 */ /* 0x000fe20005000000 */
[----:B------:R-:W-:Y:S01]  /*3ce0*/  FFMA.FTZ R41, R4, UR5, R41 ;  /* 0x0000000504297c23 */ /* 0x000fe20008010029 */
[----:B------:R-:W-:Y:S01]  /*3cf0*/  FSEL R204, R42, -INF , !P6 ;  /* 0xff8000002acc7808 */ /* 0x000fe20007000000 */
[----:B------:R-:W-:Y:S01]  /*3d00*/  FFMA.FTZ R43, R4, UR5, R43 ;  /* 0x00000005042b7c23 */ /* 0x000fe2000801002b */
[----:B------:R-:W-:Y:S01]  /*3d10*/  FSEL R205, R37, -INF , !P5 ;  /* 0xff80000025cd7808 */ /* 0x000fe20006800000 */
[----:B------:R-:W-:Y:S01]  /*3d20*/  VIADD R4, R0, 0x38 ;  /* 0x0000003800047836 */ /* 0x000fe20000000000 */
[----:B------:R-:W-:-:S02]  /*3d30*/  ISETP.GE.AND P4, PT, R15, R229, PT ;  /* 0x000000e50f00720c */ /* 0x000fc40003f86270 */
[C---:B------:R-:W-:Y:S02]  /*3d40*/  ISETP.GE.AND P2, PT, R15.reuse, R228, PT ;  /* 0x000000e40f00720c */ /* 0x040fe40003f46270 */
[C---:B------:R-:W-:Y:S02]  /*3d50*/  ISETP.GE.AND P6, PT, R15.reuse, R227, PT ;  /* 0x000000e30f00720c */ /* 0x040fe40003fc6270 */
[----:B------:R-:W-:Y:S02]  /*3d60*/  ISETP.GE.AND P5, PT, R15, R226, PT ;  /* 0x000000e20f00720c */ /* 0x000fe40003fa6270 */
[----:B------:R-:W-:Y:S02]  /*3d70*/  I2FP.F32.S32 R15, R15 ;  /* 0x0000000f000f7245 */ /* 0x000fe40000201400 */
[----:B------:R-:W-:Y:S02]  /*3d80*/  FSEL R185, R45, -INF , !P3 ;  /* 0xff8000002db97808 */ /* 0x000fe40005800000 */
        /* <DEDUP_REMOVED lines=8> */
[----:B------:R-:W-:Y:S01]  /*3e10*/  ISETP.GE.AND P0, PT, R14, R226, PT ;  /* 0x000000e20e00720c */ /* 0x000fe20003f06270 */
[----:B------:R-:W-:Y:S01]  /*3e20*/  VIADD R14, R0, 0x31 ;  /* 0x00000031000e7836 */ /* 0x000fe20000000000 */
[----:B------:R-:W-:-:S02]  /*3e30*/  FSEL R208, R39, -INF , !P3 ;  /* 0xff80000027d07808 */ /* 0x000fc40005800000 */
[----:B------:R-:W-:Y:S02]  /*3e40*/  FSEL R217, R41, -INF , !P1 ;  /* 0xff80000029d97808 */ /* 0x000fe40004800000 */
[----:B------:R-:W-:Y:S02]  /*3e50*/  FSEL R248, R43, -INF , !P0 ;  /* 0xff8000002bf87808 */ /* 0x000fe40004000000 */
[----:B------:R-:W-:Y:S02]  /*3e60*/  FSEL R179, R112, -INF , !P4 ;  /* 0xff80000070b37808 */ /* 0x000fe40006000000 */
[C---:B------:R-:W-:Y:S02]  /*3e70*/  ISETP.GE.AND P3, PT, R14.reuse, R229, PT ;  /* 0x000000e50e00720c */ /* 0x040fe40003f66270 */
[C---:B------:R-:W-:Y:S02]  /*3e80*/  ISETP.GE.AND P1, PT, R14.reuse, R228, PT ;  /* 0x000000e40e00720c */ /* 0x040fe40003f26270 */
[----:B------:R-:W-:-:S02]  /*3e90*/  ISETP.GE.AND P0, PT, R14, R227, PT ;  /* 0x000000e30e00720c */ /* 0x000fc40003f06270 */
[----:B------:R-:W-:Y:S02]  /*3ea0*/  ISETP.GE.AND P4, PT, R14, R226, PT ;  /* 0x000000e20e00720c */ /* 0x000fe40003f86270 */
[----:B------:R-:W-:Y:S02]  /*3eb0*/  I2FP.F32.S32 R15, R4 ;  /* 0x00000004000f7245 */ /* 0x000fe40000201400 */
[----:B------:R-:W-:Y:S02]  /*3ec0*/  I2FP.F32.S32 R14, R14 ;  /* 0x0000000e000e7245 */ /* 0x000fe40000201400 */
[----:B------:R-:W-:Y:S01]  /*3ed0*/  FSEL R174, R114, -INF , !P2 ;  /* 0xff80000072ae7808 */ /* 0x000fe20005000000 */
[C---:B------:R-:W-:Y:S01]  /*3ee0*/  FFMA.FTZ R28, R15.reuse, UR5, R28 ;  /* 0x000000050f1c7c23 */ /* 0x040fe2000801001c */
[C---:B------:R-:W-:Y:S01]  /*3ef0*/  FFMA.FTZ R108, R15.reuse, UR5, R108 ;  /* 0x000000050f6c7c23 */ /* 0x040fe2000801006c */
[C---:B------:R-:W-:Y:S01]  /*3f00*/  FFMA.FTZ R110, R15.reuse, UR5, R110 ;  /* 0x000000050f6e7c23 */ /* 0x040fe2000801006e */
[----:B------:R-:W-:Y:S01]  /*3f10*/  FFMA.FTZ R30, R15, UR5, R30 ;  /* 0x000000050f1e7c23 */ /* 0x000fe2000801001e */
[C---:B------:R-:W-:Y:S01]  /*3f20*/  FFMA.FTZ R33, R14.reuse, UR5, R33 ;  /* 0x000000050e217c23 */ /* 0x040fe20008010021 */
[----:B------:R-:W-:Y:S01]  /*3f30*/  I2FP.F32.S32 R15, R0 ;  /* 0x00000000000f7245 */ /* 0x000fe20000201400 */
[C---:B------:R-:W-:Y:S01]  /*3f40*/  FFMA.FTZ R115, R14.reuse, UR5, R115 ;  /* 0x000000050e737c23 */ /* 0x040fe20008010073 */
[----:B------:R-:W-:Y:S01]  /*3f50*/  FFMA.FTZ R35, R14, UR5, R35 ;  /* 0x000000050e237c23 */ /* 0x000fe20008010023 */
        /* <DEDUP_REMOVED lines=9> */
[----:B------:R-:W-:Y:S02]  /*3ff0*/  FSEL R178, R108, -INF , !P2 ;  /* 0xff8000006cb27808 */ /* 0x000fe40005000000 */
[----:B------:R-:W-:Y:S02]  /*4000*/  FSEL R191, R32, -INF , !P6 ;  /* 0xff80000020bf7808 */ /* 0x000fe40007000000 */
[----:B------:R-:W-:Y:S02]  /*4010*/  FSEL R184, R34, -INF , !P5 ;  /* 0xff80000022b87808 */ /* 0x000fe40006800000 */
[----:B------:R-:W-:Y:S02]  /*4020*/  FSEL R177, R113, -INF , !P3 ;  /* 0xff80000071b17808 */ /* 0x000fe40005800000 */
[C---:B------:R-:W-:Y:S02]  /*4030*/  ISETP.GE.AND P1, PT, R0.reuse, R229, PT ;  /* 0x000000e50000720c */ /* 0x040fe40003f26270 */
[----:B------:R-:W-:-:S02]  /*4040*/  ISETP.GE.AND P4, PT, R0, R227, PT ;  /* 0x000000e30000720c */ /* 0x000fc40003f86270 */
[C---:B------:R-:W-:Y:S01]  /*4050*/  ISETP.GE.AND P2, PT, R0.reuse, R226, PT ;  /* 0x000000e20000720c */ /* 0x040fe20003f46270 */
[----:B------:R-:W-:Y:S01]  /*4060*/  VIADD R0, R0, 0x39 ;  /* 0x0000003900007836 */ /* 0x000fe20000000000 */
[C---:B------:R-:W-:Y:S02]  /*4070*/  ISETP.GE.AND P6, PT, R4.reuse, R228, PT ;  /* 0x000000e40400720c */ /* 0x040fe40003fc6270 */
[C---:B------:R-:W-:Y:S02]  /*4080*/  ISETP.GE.AND P5, PT, R4.reuse, R227, PT ;  /* 0x000000e30400720c */ /* 0x040fe40003fa6270 */
[----:B------:R-:W-:Y:S01]  /*4090*/  ISETP.GE.AND P3, PT, R4, R226, PT ;  /* 0x000000e20400720c */ /* 0x000fe20003f66270 */
[----:B------:R-:W-:Y:S01]  /*40a0*/  IMAD.IADD R4, R2, 0x1, R129 ;  /* 0x0000000102047824 */ /* 0x000fe200078e0281 */
[----:B------:R-:W-:Y:S02]  /*40b0*/  FSEL R64, R64, -INF , !P0 ;  /* 0xff80000040407808 */ /* 0x000fe40004000000 */
[----:B------:R-:W-:-:S02]  /*40c0*/  PLOP3.LUT P0, PT, PT, PT, UP0, 0x80, 0x0 ;  /* 0x000000000000781c */ /* 0x000fc40003f0f008 */
[----:B------:R-:W-:Y:S02]  /*40d0*/  FSEL R172, R110, -INF , !P6 ;  /* 0xff8000006eac7808 */ /* 0x000fe40007000000 */
[----:B------:R-:W-:Y:S01]  /*40e0*/  FSEL R195, R28, -INF , !P5 ;  /* 0xff8000001cc37808 */ /* 0x000fe20006800000 */
[----:B------:R-:W-:Y:S01]  /*40f0*/  FFMA.FTZ R28, R15, UR5, R78 ;  /* 0x000000050f1c7c23 */ /* 0x000fe2000801004e */
[----:B------:R-:W-:Y:S02]  /*4100*/  FSEL R182, R30, -INF , !P3 ;  /* 0xff8000001eb67808 */ /* 0x000fe40005800000 */
[----:B------:R-:W-:Y:S02]  /*4110*/  FSEL R55, R55, -INF , !P1 ;  /* 0xff80000037377808 */ /* 0x000fe40004800000 */
[C---:B------:R-:W-:Y:S02]  /*4120*/  ISETP.GE.AND P6, PT, R0.reuse, R229, PT ;  /* 0x000000e50000720c */ /* 0x040fe40003fc6270 */
[----:B------:R-:W-:-:S02]  /*4130*/  ISETP.GE.AND P5, PT, R0, R228, PT ;  /* 0x000000e40000720c */ /* 0x000fc40003fa6270 */
[C---:B------:R-:W-:Y:S02]  /*4140*/  ISETP.GE.AND P3, PT, R0.reuse, R227, PT ;  /* 0x000000e30000720c */ /* 0x040fe40003f66270 */
[----:B------:R-:W-:Y:S02]  /*4150*/  ISETP.GE.AND P1, PT, R0, R226, PT ;  /* 0x000000e20000720c */ /* 0x000fe40003f26270 */
[----:B------:R-:W-:Y:S02]  /*4160*/  I2FP.F32.S32 R0, R0 ;  /* 0x0000000000007245 */ /* 0x000fe40000201400 */
[----:B------:R-:W-:-:S03]  /*4170*/  FSEL R28, R28, -INF , !P2 ;  /* 0xff8000001c1c7808 */ /* 0x000fc60005000000 */
[C---:B------:R-:W-:Y:S01]  /*4180*/  FFMA.FTZ R109, R0.reuse, UR5, R109 ;  /* 0x00000005006d7c23 */ /* 0x040fe2000801006d */
[C---:B------:R-:W-:Y:S01]  /*4190*/  FFMA.FTZ R111, R0.reuse, UR5, R111 ;  /* 0x00000005006f7c23 */ /* 0x040fe2000801006f */
[C---:B------:R-:W-:Y:S01]  /*41a0*/  FFMA.FTZ R193, R0.reuse, UR5, R29 ;  /* 0x0000000500c17c23 */ /* 0x040fe2000801001d */
[----:B------:R-:W-:Y:S01]  /*41b0*/  FFMA.FTZ R31, R0, UR5, R31 ;  /* 0x00000005001f7c23 */ /* 0x000fe2000801001f */
        /* <DEDUP_REMOVED lines=26> */
[C---:B------:R-:W-:Y:S01]  /*4360*/  IADD3 R2, P3, R30.reuse, UR31, RZ ;  /* 0x0000001f1e027c10 */ /* 0x040fe2000ff7e0ff */
        /* <DEDUP_REMOVED lines=43> */
.L_x_500:
[----:B------:R-:W-:Y:S05]  /*4620*/  BSYNC B0 ;  /* 0x0000000000007941 */ /* 0x000fea0003800000 */
.L_x_499:
[----:B------:R-:W0:Y:S02]  /*4630*/  LDGDEPBAR ;  /* 0x00000000000079af */ /* 0x000e240000000000 */
.L_x_498:
[----:B------:R-:W-:Y:S01]  /*4640*/  FMNMX.FTZ R0, R29, R13, !PT ;  /* 0x0000000d1d007209 */ /* 0x000fe20007810000 */
[----:B------:R-:W-:Y:S01]  /*4650*/  VIADD R169, R242, 0x4 ;  /* 0x00000004f2a97836 */ /* 0x000fe20000000000 */
[----:B-12---:R-:W-:Y:S01]  /*4660*/  FMNMX.FTZ R15, R28, R24, !PT ;  /* 0x000000181c0f7209 */ /* 0x006fe20007810000 */
[----:B------:R-:W-:Y:S01]  /*4670*/  USHF.L.U32 UR10, UR21, 0x1, URZ ;  /* 0x00000001150a7899 */ /* 0x000fe2000800063f */
[----:B------:R-:W-:Y:S01]  /*4680*/  FMNMX.FTZ R0, R25, R0, !PT ;  /* 0x0000000019007209 */ /* 0x000fe20007810000 */
[----:B------:R-:W-:Y:S01]  /*4690*/  IMAD.WIDE.U32 R18, R169, -0x326172a9, RZ ;  /* 0xcd9e8d57a9127825 */ /* 0x000fe200078e00ff */
[----:B------:R-:W-:Y:S01]  /*46a0*/  FMNMX.FTZ R15, R26, R15, !PT ;  /* 0x0000000f1a0f7209 */ /* 0x000fe20007810000 */
[----:B------:R-:W-:Y:S01]  /*46b0*/  ULDC UR19, c[0x0][0x2ec] ;  /* 0x0000bb0000137ab9 */ /* 0x000fe20000000800 */
[----:B------:R-:W-:Y:S01]  /*46c0*/  FMNMX.FTZ R0, R27, R0, !PT ;  /* 0x000000001b007209 */ /* 0x000fe20007810000 */
[----:B------:R-:W-:Y:S01]  /*46d0*/  IMAD.WIDE.U32 R102, R168, -0x2daee0ad, RZ ;  /* 0xd2511f53a8667825 */ /* 0x000fe200078e00ff */
[----:B------:R-:W-:-:S02]  /*46e0*/  FMNMX.FTZ R15, R72, R15, !PT ;  /* 0x0000000f480f7209 */ /* 0x000fc40007810000 */
[----:B------:R-:W-:Y:S01]  /*46f0*/  FMNMX.FTZ R0, R11, R0, !PT ;  /* 0x000000000b007209 */ /* 0x000fe20007810000 */
[----:B------:R-:W-:Y:S01]  /*4700*/  VIADD R57, R241, 0xbb67ae85 ;  /* 0xbb67ae85f1397836 */ /* 0x000fe20000000000 */
        /* <DEDUP_REMOVED lines=17> */
[----:B------:R-:W-:Y:S01]  /*4820*/  VIADD R175, R240, 0x1715609d ;  /* 0x1715609df0af7836 */ /* 0x000fe20000000000 */
[----:B------:R-:W-:Y:S01]  /*4830*/  FMNMX.FTZ R0, R185, R0, !PT ;  /* 0x00000000b9007209 */ /* 0x000fe20007810000 */
[----:B------:R-:W-:Y:S01]  /*4840*/  IMAD.WIDE.U32 R218, R242, -0x326172a9, RZ ;  /* 0xcd9e8d57f2da7825 */ /* 0x000fe200078e00ff */
        /* <DEDUP_REMOVED lines=15> */
[-C--:B------:R-:W-:Y:S02]  /*4940*/  LOP3.LUT R188, R19, R171.reuse, RZ, 0x3c, !PT ;  /* 0x000000ab13bc7212 */ /* 0x080fe400078e3cff */
[----:B------:R-:W-:Y:S01]  /*4950*/  LOP3.LUT R58, R103, UR10, R241, 0x96, !PT ;  /* 0x0000000a673a7c12 */ /* 0x000fe2000f8e96f1 */
[----:B------:R-:W2:Y:S01]  /*4960*/  SHFL.BFLY PT, R15, R14, 0x2, 0x1f ;  /* 0x0c401f000e0f7f89 */ /* 0x000ea200000e0000 */
[----:B------:R-:W-:Y:S01]  /*4970*/  LEA R221, R4, UR4, 0x1 ;  /* 0x0000000404dd7c11 */ /* 0x000fe2000f8e08ff */
[----:B------:R-:W-:Y:S01]  /*4980*/  IMAD.WIDE.U32 R188, R188, -0x2daee0ad, RZ ;  /* 0xd2511f53bcbc7825 */ /* 0x000fe200078e00ff */
[----:B------:R-:W-:Y:S01]  /*4990*/  FMNMX.FTZ R63, R64, R84, !PT ;  /* 0x00000054403f7209 */ /* 0x000fe20007810000 */
[----:B------:R-:W-:Y:S01]  /*49a0*/  UIADD3 UR10, UR10, 0x1, URZ ;  /* 0x000000010a0a7890 */ /* 0x000fe2000fffe03f */
[----:B------:R-:W-:Y:S01]  /*49b0*/  LOP3.LUT R244, R219, R171, RZ, 0x3c, !PT ;  /* 0x000000abdbf47212 */ /* 0x000fe200078e3cff */
[----:B------:R-:W-:Y:S01]  /*49c0*/  IMAD.WIDE.U32 R58, R58, -0x326172a9, RZ ;  /* 0xcd9e8d573a3a7825 */ /* 0x000fe200078e00ff */
[----:B------:R-:W-:Y:S01]  /*49d0*/  FMNMX.FTZ R63, R86, R63, !PT ;  /* 0x0000003f563f7209 */ /* 0x000fe20007810000 */
[----:B------:R-:W-:Y:S02]  /*49e0*/  LDSM.16.MT88.4 R148, [R221+0x9000] ;  /* 0x00900000dd94783b */ /* 0x000fe40000004200 */
[----:B------:R-:W-:Y:S01]  /*49f0*/  IMAD R170, R3, 0x2, R221 ;  /* 0x0000000203aa7824 */ /* 0x000fe200078e02dd */
[----:B------:R-:W-:Y:S01]  /*4a00*/  FMNMX.FTZ R63, R100, R63, !PT ;  /* 0x0000003f643f7209 */ /* 0x000fe20007810000 */
[----:B------:R-:W-:Y:S01]  /*4a10*/  LDSM.16.MT88.4 R96, [R221+0xa000] ;  /* 0x00a00000dd60783b */ /* 0x000fe20000004200 */
[----:B------:R-:W-:-:S02]  /*4a20*/  IMAD.WIDE.U32 R244, R244, -0x2daee0ad, RZ ;  /* 0xd2511f53f4f47825 */ /* 0x000fc400078e00ff */
[----:B------:R-:W-:Y:S01]  /*4a30*/  FMNMX.FTZ R63, R70, R63, !PT ;  /* 0x0000003f463f7209 */ /* 0x000fe20007810000 */
[----:B------:R-:W-:Y:S02]  /*4a40*/  LDSM.16.MT88.4 R80, [R170+0x9000] ;  /* 0x00900000aa50783b */ /* 0x000fe40000004200 */
[-CC-:B------:R-:W-:Y:S02]  /*4a50*/  LOP3.LUT R246, R245, R102.reuse, R57.reuse, 0x96, !PT ;  /* 0x00000066f5f67212 */ /* 0x180fe400078e9639 */
[----:B-1----:R-:W-:Y:S01]  /*4a60*/  FMNMX.FTZ R17, R0, R17, !PT ;  /* 0x0000001100117209 */ /* 0x002fe20007810000 */
[----:B------:R-:W-:Y:S01]  /*4a70*/  LDSM.16.MT88.4 R144, [R170+0xa000] ;  /* 0x00a00000aa90783b */ /* 0x000fe20000004200 */
[----:B------:R-:W-:Y:S01]  /*4a80*/  LOP3.LUT R0, R189, R102, R57, 0x96, !PT ;  /* 0x00000066bd007212 */ /* 0x000fe200078e9639 */
[----:B------:R-:W-:Y:S01]  /*4a90*/  IMAD.WIDE.U32 R246, R246, -0x326172a9, RZ ;  /* 0xcd9e8d57f6f67825 */ /* 0x000fe200078e00ff */
[----:B--2---:R-:W-:Y:S01]  /*4aa0*/  FMNMX.FTZ R15, R14, R15, !PT ;  /* 0x0000000f0e0f7209 */ /* 0x004fe20007810000 */
[----:B------:R-:W1:Y:S01]  /*4ab0*/  SHFL.BFLY PT, R2, R17, 0x1, 0x1f ;  /* 0x0c201f0011027f89 */ /* 0x000e6200000e0000 */
[----:B------:R-:W-:Y:S01]  /*4ac0*/  FMNMX.FTZ R63, R68, R63, !PT ;  /* 0x0000003f443f7209 */ /* 0x000fe20007810000 */
[----:B------:R-:W-:Y:S01]  /*4ad0*/  IMAD.WIDE.U32 R136, R0, -0x326172a9, RZ ;  /* 0xcd9e8d5700887825 */ /* 0x000fe200078e00ff */
[----:B------:R-:W-:Y:S01]  /*4ae0*/  LOP3.LUT R0, R59, R18, R216, 0x96, !PT ;  /* 0x000000123b007212 */ /* 0x000fe200078e96d8 */
[----:B------:R-:W-:Y:S01]  /*4af0*/  LDSM.16.MT88.4 R120, [R221+0xb000] ;  /* 0x00b00000dd78783b */ /* 0x000fe20000004200 */
[----:B------:R-:W-:-:S02]  /*4b00*/  FMNMX.FTZ R63, R52, R63, !PT ;  /* 0x0000003f343f7209 */ /* 0x000fc40007810000 */
[-CC-:B------:R-:W-:Y:S01]  /*4b10*/  LOP3.LUT R16, R137, R58.reuse, R215.reuse, 0x96, !PT ;  /* 0x0000003a89107212 */ /* 0x180fe200078e96d7 */
[----:B------:R-:W-:Y:S01]  /*4b20*/  IMAD.WIDE.U32 R18, R0, -0x2daee0ad, RZ ;  /* 0xd2511f5300127825 */ /* 0x000fe200078e00ff */
[----:B------:R-:W-:Y:S01]  /*4b30*/  FMNMX.FTZ R63, R56, R63, !PT ;  /* 0x0000003f383f7209 */ /* 0x000fe20007810000 */
[----:B------:R-:W2:Y:S01]  /*4b40*/  SHFL.BFLY PT, R0, R15, 0x1, 0x1f ;  /* 0x0c201f000f007f89 */ /* 0x000ea200000e0000 */
[----:B------:R-:W-:Y:S02]  /*4b50*/  LOP3.LUT R58, R247, R58, R215, 0x96, !PT ;  /* 0x0000003af73a7212 */ /* 0x000fe400078e96d7 */
[----:B------:R-:W-:Y:S01]  /*4b60*/  LOP3.LUT R14, R19, R188, R214, 0x96, !PT ;  /* 0x000000bc130e7212 */ /* 0x000fe200078e96d6 */
[----:B------:R-:W-:Y:S01]  /*4b70*/  LDSM.16.MT88.4 R32, [R221+0x9400] ;  /* 0x00940000dd20783b */ /* 0x000fe20000004200 */
[----:B------:R-:W-:-:S03]  /*4b80*/  FMNMX.FTZ R63, R200, R63, !PT ;  /* 0x0000003fc83f7209 */ /* 0x000fc60007810000 */
[----:B------:R-:W-:Y:S01]  /*4b90*/  IMAD.WIDE.U32 R22, R14, -0x326172a9, RZ ;  /* 0xcd9e8d570e167825 */ /* 0x000fe200078e00ff */
[----:B------:R-:W-:-:S04]  /*4ba0*/  FMNMX.FTZ R63, R202, R63, !PT ;  /* 0x0000003fca3f7209 */ /* 0x000fc80007810000 */
[----:B------:R-:W-:Y:S02]  /*4bb0*/  LOP3.LUT R14, R23, R136, R213, 0x96, !PT ;  /* 0x00000088170e7212 */ /* 0x000fe400078e96d5 */
[----:B-1----:R-:W-:Y:S01]  /*4bc0*/  FMNMX.FTZ R2, R17, R2, !PT ;  /* 0x0000000211027209 */ /* 0x002fe20007810000 */
[----:B------:R-:W-:Y:S01]  /*4bd0*/  IMAD.WIDE.U32 R16, R16, -0x2daee0ad, RZ ;  /* 0xd2511f5310107825 */ /* 0x000fe200078e00ff */
[----:B------:R-:W-:Y:S02]  /*4be0*/  FMNMX.FTZ R63, R206, R63, !PT ;  /* 0x0000003fce3f7209 */ /* 0x000fe40007810000 */
[C---:B------:R-:W-:Y:S01]  /*4bf0*/  FSETP.NEU.FTZ.AND P1, PT, R2.reuse, -INF , PT ;  /* 0xff8000000200780b */ /* 0x040fe20003f3d000 */
[----:B------:R-:W-:Y:S01]  /*4c00*/  FMUL.FTZ R198, R2, UR19 ;  /* 0x0000001302c67c20 */ /* 0x000fe20008410000 */
[----:B------:R-:W-:Y:S01]  /*4c10*/  LOP3.LUT R18, R17, R18, R212, 0x96, !PT ;  /* 0x0000001211127212 */ /* 0x000fe200078e96d4 */
[----:B------:R-:W-:Y:S01]  /*4c20*/  IMAD.WIDE.U32 R20, R14, -0x2daee0ad, RZ ;  /* 0xd2511f530e147825 */ /* 0x000fe200078e00ff */
[----:B------:R-:W-:-:S02]  /*4c30*/  FMNMX.FTZ R63, R208, R63, !PT ;  /* 0x0000003fd03f7209 */ /* 0x000fc40007810000 */
[----:B------:R-:W-:Y:S01]  /*4c40*/  FSEL R198, R198, RZ, P1 ;  /* 0x000000ffc6c67208 */ /* 0x000fe20000800000 */
[----:B------:R-:W-:Y:S01]  /*4c50*/  IMAD.WIDE.U32 R18, R18, -0x326172a9, RZ ;  /* 0xcd9e8d5712127825 */ /* 0x000fe200078e00ff */
[----:B------:R-:W-:Y:S02]  /*4c60*/  LOP3.LUT R16, R21, R16, R210, 0x96, !PT ;  /* 0x0000001015107212 */ /* 0x000fe400078e96d2 */
[----:B--2---:R-:W-:Y:S01]  /*4c70*/  FMNMX.FTZ R0, R15, R0, !PT ;  /* 0x000000000f007209 */ /* 0x004fe20007810000 */
[----:B------:R-:W-:Y:S01]  /*4c80*/  FFMA.FTZ R48, R13, UR19, -R198 ;  /* 0x000000130d307c23 */ /* 0x000fe200080108c6 */
[----:B------:R-:W-:Y:S01]  /*4c90*/  LOP3.LUT R22, R19, R22, R211, 0x96, !PT ;  /* 0x0000001613167212 */ /* 0x000fe200078e96d3 */
[----:B------:R-:W-:-:S04]  /*4ca0*/  IMAD.WIDE.U32 R16, R16, -0x326172a9, RZ ;  /* 0xcd9e8d5710107825 */ /* 0x000fc800078e00ff */
[--C-:B------:R-:W-:Y:S01]  /*4cb0*/  FFMA.FTZ R49, R29, UR19, -R198.reuse ;  /* 0x000000131d317c23 */ /* 0x100fe200080108c6 */
[--C-:B------:R-:W-:Y:S01]  /*4cc0*/  FFMA.FTZ R39, R9, UR19, -R198.reuse ;  /* 0x0000001309277c23 */ /* 0x100fe200080108c6 */
[----:B------:R-:W-:Y:S01]  /*4cd0*/  FMUL.FTZ R181, R0, UR19 ;  /* 0x0000001300b57c20 */ /* 0x000fe20008410000 */
[----:B------:R-:W-:Y:S01]  /*4ce0*/  IMAD.WIDE.U32 R22, R22, -0x2daee0ad, RZ ;  /* 0xd2511f5316167825 */ /* 0x000fe200078e00ff */
[----:B------:R-:W-:Y:S01]  /*4cf0*/  MUFU.EX2 R48, R48 ;  /* 0x0000003000307308 */ /* 0x000fe20000000800 */
[----:B------:R-:W-:Y:S02]  /*4d00*/  LOP3.LUT R18, R17, R18, R175, 0x96, !PT ;  /* 0x0000001211127212 */ /* 0x000fe400078e96af */
[--C-:B------:R-:W-:Y:S01]  /*4d10*/  FFMA.FTZ R38, R5, UR19, -R198.reuse ;  /* 0x0000001305267c23 */ /* 0x100fe200080108c6 */
[----:B------:R-:W-:Y:S01]  /*4d20*/  FSETP.NEU.FTZ.AND P1, PT, R0, -INF , PT ;  /* 0xff8000000000780b */ /* 0x000fe20003f3d000 */
[--C-:B------:R-:W-:Y:S01]  /*4d30*/  FFMA.FTZ R47, R25, UR19, -R198.reuse ;  /* 0x00000013192f7c23 */ /* 0x100fe200080108c6 */
[----:B------:R-:W-:Y:S01]  /*4d40*/  LOP3.LUT R13, R23, R20, R209, 0x96, !PT ;  /* 0x00000014170d7212 */ /* 0x000fe200078e96d1 */
[----:B------:R-:W-:Y:S01]  /*4d50*/  IMAD.WIDE.U32 R18, R18, -0x2daee0ad, RZ ;  /* 0xd2511f5312127825 */ /* 0x000fe200078e00ff */
[----:B------:R-:W-:Y:S01]  /*4d60*/  FSEL R181, R181, RZ, P1 ;  /* 0x000000ffb5b57208 */ /* 0x000fe20000800000 */
[----:B------:R-:W1:Y:S02]  /*4d70*/  MUFU.EX2 R49, R49 ;  /* 0x0000003100317308 */ /* 0x000e640000000800 */
[----:B------:R-:W-:Y:S01]  /*4d80*/  FFMA.FTZ R44, R27, UR19, -R198 ;  /* 0x000000131b2c7c23 */ /* 0x000fe200080108c6 */
[----:B------:R-:W-:Y:S01]  /*4d90*/  IMAD.WIDE.U32 R30, R13, -0x326172a9, RZ ;  /* 0xcd9e8d570d1e7825 */ /* 0x000fe200078e00ff */
[----:B------:R-:W-:-:S03]  /*4da0*/  LOP3.LUT R13, R19, R22, R173, 0x96, !PT ;  /* 0x00000016130d7212 */ /* 0x000fc600078e96ad */
[--C-:B------:R-:W-:Y:S01]  /*4db0*/  FFMA.FTZ R46, R26, UR19, -R181.reuse ;  /* 0x000000131a2e7c23 */ /* 0x100fe200080108b5 */
[--C-:B------:R-:W-:Y:S01]  /*4dc0*/  FFMA.FTZ R43, R72, UR19, -R181.reuse ;  /* 0x00000013482b7c23 */ /* 0x100fe200080108b5 */
[----:B------:R-:W-:Y:S01]  /*4dd0*/  FFMA.FTZ R50, R28, UR19, -R181 ;  /* 0x000000131c327c23 */ /* 0x000fe200080108b5 */
[----:B------:R-:W-:Y:S01]  /*4de0*/  LOP3.LUT R16, R31, R16, R207, 0x96, !PT ;  /* 0x000000101f107212 */ /* 0x000fe200078e96cf */
[--C-:B------:R-:W-:Y:S01]  /*4df0*/  FFMA.FTZ R51, R24, UR19, -R181.reuse ;  /* 0x0000001318337c23 */ /* 0x100fe200080108b5 */
[----:B------:R-:W-:Y:S01]  /*4e00*/  SHF.R.U32.HI R15, RZ, 0x10, R30 ;  /* 0x00000010ff0f7819 */ /* 0x000fe2000001161e */
[----:B------:R-:W-:Y:S01]  /*4e10*/  MUFU.EX2 R46, R46 ;  /* 0x0000002e002e7308 */ /* 0x000fe20000000800 */
[--C-:B------:R-:W-:Y:S01]  /*4e20*/  SHF.R.U32.HI R133, RZ, 0x10, R16.reuse ;  /* 0x00000010ff857819 */ /* 0x100fe20000011610 */
[--C-:B------:R-:W-:Y:S01]  /*4e30*/  FFMA.FTZ R41, R8, UR19, -R181.reuse ;  /* 0x0000001308297c23 */ /* 0x100fe200080108b5 */
[----:B------:R-:W-:Y:S01]  /*4e40*/  SHF.R.U32.HI R4, RZ, 0x18, R16 ;  /* 0x00000018ff047819 */ /* 0x000fe20000011610 */
[--C-:B------:R-:W-:Y:S01]  /*4e50*/  FFMA.FTZ R40, R6, UR19, -R181.reuse ;  /* 0x0000001306287c23 */ /* 0x100fe200080108b5 */
[----:B------:R-:W-:Y:S01]  /*4e60*/  LOP3.LUT R133, R133, 0xff, RZ, 0xc0, !PT ;  /* 0x000000ff85857812 */ /* 0x000fe200078ec0ff */
[--C-:B------:R-:W-:Y:S01]  /*4e70*/  FFMA.FTZ R37, R12, UR19, -R181.reuse ;  /* 0x000000130c257c23 */ /* 0x100fe200080108b5 */
[----:B------:R-:W-:Y:S01]  /*4e80*/  SHF.R.U32.HI R14, RZ, 0x18, R30 ;  /* 0x00000018ff0e7819 */ /* 0x000fe2000001161e */
[----:B------:R-:W2:Y:S01]  /*4e90*/  MUFU.EX2 R43, R43 ;  /* 0x0000002b002b7308 */ /* 0x000ea20000000800 */
[----:B------:R-:W-:Y:S01]  /*4ea0*/  PRMT R133, R133, 0x5410, R4 ;  /* 0x0000541085857816 */ /* 0x000fe20000000004 */
[--C-:B------:R-:W-:Y:S01]  /*4eb0*/  FFMA.FTZ R42, R7, UR19, -R198.reuse ;  /* 0x00000013072a7c23 */ /* 0x100fe200080108c6 */
[----:B------:R-:W-:Y:S01]  /*4ec0*/  FMNMX.FTZ R4, R55, R85, !PT ;  /* 0x0000005537047209 */ /* 0x000fe20007810000 */
[--C-:B------:R-:W-:Y:S01]  /*4ed0*/  FFMA.FTZ R36, R10, UR19, -R181.reuse ;  /* 0x000000130a247c23 */ /* 0x100fe200080108b5 */
[----:B------:R-:W-:Y:S01]  /*4ee0*/  LOP3.LUT R15, R15, 0xff, RZ, 0xc0, !PT ;  /* 0x000000ff0f0f7812 */ /* 0x000fe200078ec0ff */
[--C-:B------:R-:W-:Y:S01]  /*4ef0*/  FFMA.FTZ R45, R11, UR19, -R198.reuse ;  /* 0x000000130b2d7c23 */ /* 0x100fe200080108c6 */
[----:B------:R-:W-:Y:S01]  /*4f00*/  FMNMX.FTZ R4, R87, R4, !PT ;  /* 0x0000000457047209 */ /* 0x000fe20007810000 */
[----:B------:R-:W-:Y:S01]  /*4f10*/  MUFU.EX2 R50, R50 ;  /* 0x0000003200327308 */ /* 0x000fe20000000800 */
[----:B------:R-:W-:Y:S01]  /*4f20*/  LOP3.LUT R21, R16, 0xffff, RZ, 0xc0, !PT ;  /* 0x0000ffff10157812 */ /* 0x000fe200078ec0ff */
[----:B------:R-:W-:Y:S01]  /*4f30*/  LDSM.16.MT88.4 R24, [R170+0x9400] ;  /* 0x00940000aa18783b */ /* 0x000fe20000004200 */
[----:B------:R-:W-:Y:S01]  /*4f40*/  FMNMX.FTZ R4, R69, R4, !PT ;  /* 0x0000000445047209 */ /* 0x000fe20007810000 */
[----:B------:R-:W-:Y:S01]  /*4f50*/  FFMA.FTZ R189, R185, UR19, -R198 ;  /* 0x00000013b9bd7c23 */ /* 0x000fe200080108c6 */
[----:B------:R-:W-:Y:S01]  /*4f60*/  PRMT R15, R15, 0x5410, R14 ;  /* 0x000054100f0f7816 */ /* 0x000fe2000000000e */
[----:B------:R-:W-:Y:S01]  /*4f70*/  FFMA.FTZ R185, R250, UR19, -R181 ;  /* 0x00000013fab97c23 */ /* 0x000fe200080108b5 */
[----:B------:R-:W-:Y:S01]  /*4f80*/  FMNMX.FTZ R4, R71, R4, !PT ;  /* 0x0000000447047209 */ /* 0x000fe20007810000 */
[----:B------:R-:W3:Y:S01]  /*4f90*/  MUFU.EX2 R51, R51 ;  /* 0x0000003300337308 */ /* 0x000ee20000000800 */
[----:B------:R-:W-:Y:S01]  /*4fa0*/  LOP3.LUT R14, R16, 0xff, RZ, 0xc0, !PT ;  /* 0x000000ff100e7812 */ /* 0x000fe200078ec0ff */
[--C-:B------:R-:W-:Y:S01]  /*4fb0*/  FFMA.FTZ R203, R203, UR19, -R198.reuse ;  /* 0x00000013cbcb7c23 */ /* 0x100fe200080108c6 */
[----:B------:R-:W-:Y:S01]  /*4fc0*/  FMNMX.FTZ R4, R65, R4, !PT ;  /* 0x0000000441047209 */ /* 0x000fe20007810000 */
[--C-:B------:R-:W-:Y:S01]  /*4fd0*/  FFMA.FTZ R190, R187, UR19, -R198.reuse ;  /* 0x00000013bbbe7c23 */ /* 0x100fe200080108c6 */
[----:B------:R-:W-:Y:S01]  /*4fe0*/  SHF.R.U32.HI R21, RZ, 0x8, R21 ;  /* 0x00000008ff157819 */ /* 0x000fe20000011615 */
[--C-:B------:R-:W-:Y:S01]  /*4ff0*/  FFMA.FTZ R187, R217, UR19, -R198.reuse ;  /* 0x00000013d9bb7c23 */ /* 0x100fe200080108c6 */
[----:B------:R-:W-:Y:S01]  /*5000*/  FMNMX.FTZ R4, R61, R4, !PT ;  /* 0x000000043d047209 */ /* 0x000fe20007810000 */
[----:B------:R-:W-:Y:S01]  /*5010*/  MUFU.EX2 R41, R41 ;  /* 0x0000002900297308 */ /* 0x000fe20000000800 */
[----:B------:R-:W-:Y:S01]  /*5020*/  PRMT R3, R14, 0x5410, R21 ;  /* 0x000054100e037816 */ /* 0x000fe20000000015 */
[--C-:B------:R-:W-:Y:S01]  /*5030*/  FFMA.FTZ R194, R194, UR19, -R181.reuse ;  /* 0x00000013c2c27c23 */ /* 0x100fe200080108b5 */
[----:B------:R-:W-:Y:S01]  /*5040*/  FMNMX.FTZ R4, R53, R4, !PT ;  /* 0x0000000435047209 */ /* 0x000fe20007810000 */
[--C-:B------:R-:W-:Y:S01]  /*5050*/  FFMA.FTZ R204, R204, UR19, -R181.reuse ;  /* 0x00000013cccc7c23 */ /* 0x100fe200080108b5 */
[----:B------:R-:W-:Y:S01]  /*5060*/  LOP3.LUT R16, R18, 0xffff, RZ, 0xc0, !PT ;  /* 0x0000ffff12107812 */ /* 0x000fe200078ec0ff */
[--C-:B------:R-:W-:Y:S01]  /*5070*/  FFMA.FTZ R191, R191, UR19, -R198.reuse ;  /* 0x00000013bfbf7c23 */ /* 0x100fe200080108c6 */
[----:B------:R-:W-:Y:S01]  /*5080*/  FMNMX.FTZ R4, R197, R4, !PT ;  /* 0x00000004c5047209 */ /* 0x000fe20007810000 */
[----:B------:R-:W4:Y:S01]  /*5090*/  MUFU.EX2 R40, R40 ;  /* 0x0000002800287308 */ /* 0x000f220000000800 */
[----:B------:R-:W-:Y:S01]  /*50a0*/  HSET2.LE.AND R132, R3, R60, PT ;  /* 0x0000003c03847233 */ /* 0x000fe20003803000 */
[--C-:B------:R-:W-:Y:S01]  /*50b0*/  FFMA.FTZ R192, R192, UR19, -R198.reuse ;  /* 0x00000013c0c07c23 */ /* 0x100fe200080108c6 */
[----:B------:R-:W-:Y:S01]  /*50c0*/  FMNMX.FTZ R4, R199, R4, !PT ;  /* 0x00000004c7047209 */ /* 0x000fe20007810000 */
[----:B------:R-:W-:Y:S01]  /*50d0*/  FFMA.FTZ R195, R195, UR19, -R198 ;  /* 0x00000013c3c37c23 */ /* 0x000fe200080108c6 */
[----:B-1----:R-:W-:Y:S01]  /*50e0*/  F2FP.BF16.F32.PACK_AB R3, R48, R49 ;  /* 0x000000313003723e */ /* 0x002fe200000010ff */
[----:B------:R-:W-:Y:S01]  /*50f0*/  FADD.FTZ R48, R49, R48 ;  /* 0x0000003031307221 */ /* 0x000fe20000010000 */
[----:B------:R-:W-:Y:S01]  /*5100*/  FMNMX.FTZ R4, R201, R4, !PT ;  /* 0x00000004c9047209 */ /* 0x000fe20007810000 */
[----:B------:R-:W-:Y:S01]  /*5110*/  MUFU.EX2 R39, R39 ;  /* 0x0000002700277308 */ /* 0x000fe20000000800 */
[----:B------:R-:W-:Y:S01]  /*5120*/  LOP3.LUT R132, R132, R3, RZ, 0xc0, !PT ;  /* 0x0000000384847212 */ /* 0x000fe200078ec0ff */
[----:B------:R-:W-:Y:S01]  /*5130*/  FFMA.FTZ R198, R193, UR19, -R198 ;  /* 0x00000013c1c67c23 */ /* 0x000fe200080108c6 */
[----:B------:R-:W-:Y:S01]  /*5140*/  FMNMX.FTZ R4, R205, R4, !PT ;  /* 0x00000004cd047209 */ /* 0x000fe20007810000 */
[--C-:B------:R-:W-:Y:S01]  /*5150*/  FFMA.FTZ R184, R184, UR19, -R181.reuse ;  /* 0x00000013b8b87c23 */ /* 0x100fe200080108b5 */
[----:B------:R-:W-:Y:S01]  /*5160*/  LOP3.LUT R3, R18, 0xff, RZ, 0xc0, !PT ;  /* 0x000000ff12037812 */ /* 0x000fe200078ec0ff */
[--C-:B------:R-:W-:Y:S01]  /*5170*/  FFMA.FTZ R193, R186, UR19, -R181.reuse ;  /* 0x00000013bac17c23 */ /* 0x100fe200080108b5 */
[----:B------:R-:W-:Y:S01]  /*5180*/  SHF.R.U32.HI R16, RZ, 0x8, R16 ;  /* 0x00000008ff107819 */ /* 0x000fe20000011610 */
[----:B------:R-:W1:Y:S01]  /*5190*/  MUFU.EX2 R38, R38 ;  /* 0x0000002600267308 */ /* 0x000e620000000800 */
[----:B------:R-:W-:Y:S01]  /*51a0*/  FMNMX.FTZ R4, R179, R4, !PT ;  /* 0x00000004b3047209 */ /* 0x000fe20007810000 */
[----:B------:R-:W-:Y:S01]  /*51b0*/  FFMA.FTZ R182, R182, UR19, -R181 ;  /* 0x00000013b6b67c23 */ /* 0x000fe200080108b5 */
[----:B------:R-:W-:-:S02]  /*51c0*/  PRMT R9, R3, 0x5410, R16 ;  /* 0x0000541003097816 */ /* 0x000fc40000000010 */
[----:B------:R-:W-:Y:S02]  /*51d0*/  FMNMX.FTZ R3, R177, R4, !PT ;  /* 0x00000004b1037209 */ /* 0x000fe40007810000 */
[----:B------:R-:W-:Y:S01]  /*51e0*/  HSET2.LE.AND R15, R15, R60, PT ;  /* 0x0000003c0f0f7233 */ /* 0x000fe20003803000 */
[----:B------:R-:W-:Y:S01]  /*51f0*/  MUFU.EX2 R47, R47 ;  /* 0x0000002f002f7308 */ /* 0x000fe20000000800 */
[----:B------:R-:W-:Y:S02]  /*5200*/  FMNMX.FTZ R3, R178, R3, !PT ;  /* 0x00000003b2037209 */ /* 0x000fe40007810000 */
[----:B------:R-:W-:Y:S02]  /*5210*/  SHF.R.U32.HI R5, RZ, 0x10, R13 ;  /* 0x00000010ff057819 */ /* 0x000fe4000001160d */
[----:B------:R-:W-:Y:S02]  /*5220*/  FMNMX.FTZ R3, R176, R3, !PT ;  /* 0x00000003b0037209 */ /* 0x000fe40007810000 */
[----:B--2---:R-:W-:Y:S01]  /*5230*/  F2FP.BF16.F32.PACK_AB R14, R43, R46 ;  /* 0x0000002e2b0e723e */ /* 0x004fe200000010ff */
[----:B------:R-:W2:Y:S01]  /*5240*/  MUFU.EX2 R44, R44 ;  /* 0x0000002c002c7308 */ /* 0x000ea20000000800 */
[C---:B------:R-:W-:Y:S01]  /*5250*/  LOP3.LUT R20, R30.reuse, 0xffff, RZ, 0xc0, !PT ;  /* 0x0000ffff1e147812 */ /* 0x040fe200078ec0ff */
[----:B------:R-:W5:Y:S01]  /*5260*/  SHFL.BFLY PT, R164, R3, 0x2, 0x1f ;  /* 0x0c401f0003a47f89 */ /* 0x000f6200000e0000 */
[----:B------:R-:W-:-:S02]  /*5270*/  LOP3.LUT R17, R30, 0xff, RZ, 0xc0, !PT ;  /* 0x000000ff1e117812 */ /* 0x000fc400078ec0ff */
[----:B------:R-:W-:Y:S01]  /*5280*/  SHF.R.U32.HI R12, RZ, 0x18, R13 ;  /* 0x00000018ff0c7819 */ /* 0x000fe2000001160d */
[----:B------:R-:W-:Y:S01]  /*5290*/  LDSM.16.MT88.4 R28, [R170+0xb000] ;  /* 0x00b00000aa1c783b */ /* 0x000fe20000004200 */
[----:B------:R-:W-:Y:S01]  /*52a0*/  LOP3.LUT R5, R5, 0xff, RZ, 0xc0, !PT ;  /* 0x000000ff05057812 */ /* 0x000fe200078ec0ff */
[----:B------:R-:W-:Y:S01]  /*52b0*/  MUFU.EX2 R37, R37 ;  /* 0x0000002500257308 */ /* 0x000fe20000000800 */
[----:B------:R-:W-:Y:S02]  /*52c0*/  LOP3.LUT R135, R15, R14, RZ, 0xc0, !PT ;  /* 0x0000000e0f877212 */ /* 0x000fe400078ec0ff */
[----:B------:R-:W-:Y:S02]  /*52d0*/  HSET2.LE.AND R133, R133, R60, PT ;  /* 0x0000003c85857233 */ /* 0x000fe40003803000 */
[----:B---3--:R-:W-:Y:S01]  /*52e0*/  F2FP.BF16.F32.PACK_AB R14, R51, R50 ;  /* 0x00000032330e723e */ /* 0x008fe200000010ff */
[----:B------:R-:W-:Y:S01]  /*52f0*/  FADD.FTZ R51, R50, R51 ;  /* 0x0000003332337221 */ /* 0x000fe20000010000 */
[----:B------:R-:W-:Y:S01]  /*5300*/  PRMT R5, R5, 0x5410, R12 ;  /* 0x0000541005057816 */ /* 0x000fe2000000000c */
[----:B------:R-:W3:Y:S01]  /*5310*/  MUFU.EX2 R36, R36 ;  /* 0x0000002400247308 */ /* 0x000ee20000000800 */
[----:B------:R-:W-:Y:S01]  /*5320*/  LOP3.LUT R133, R133, R14, RZ, 0xc0, !PT ;  /* 0x0000000e85857212 */ /* 0x000fe200078ec0ff */
[----:B------:R-:W-:Y:S01]  /*5330*/  FADD.FTZ R46, R46, R51 ;  /* 0x000000332e2e7221 */ /* 0x000fe20000010000 */
[----:B------:R-:W-:-:S02]  /*5340*/  SHF.R.U32.HI R14, RZ, 0x10, R18 ;  /* 0x00000010ff0e7819 */ /* 0x000fc40000011612 */
[----:B------:R-:W-:Y:S01]  /*5350*/  HSET2.LE.AND R5, R5, R60, PT ;  /* 0x0000003c05057233 */ /* 0x000fe20003803000 */
[----:B------:R-:W-:Y:S01]  /*5360*/  FADD.FTZ R46, R43, R46 ;  /* 0x0000002e2b2e7221 */ /* 0x000fe20000010000 */
[C---:B----4-:R-:W-:Y:S01]  /*5370*/  F2FP.BF16.F32.PACK_AB R54, R40.reuse, R41 ;  /* 0x000000292836723e */ /* 0x050fe200000010ff */
[----:B------:R-:W-:Y:S01]  /*5380*/  MUFU.EX2 R45, R45 ;  /* 0x0000002d002d7308 */ /* 0x000fe20000000800 */
[----:B------:R-:W-:Y:S01]  /*5390*/  SHF.R.U32.HI R20, RZ, 0x8, R20 ;  /* 0x00000008ff147819 */ /* 0x000fe20000011614 */
[----:B------:R-:W-:Y:S01]  /*53a0*/  FADD.FTZ R41, R41, R46 ;  /* 0x0000002e29297221 */ /* 0x000fe20000010000 */
[----:B-----5:R-:W-:Y:S02]  /*53b0*/  FMNMX.FTZ R164, R3, R164, !PT ;  /* 0x000000a403a47209 */ /* 0x020fe40007810000 */
[----:B------:R-:W-:Y:S01]  /*53c0*/  SHF.R.U32.HI R7, RZ, 0x18, R18 ;  /* 0x00000018ff077819 */ /* 0x000fe20000011612 */
[----:B------:R-:W-:Y:S01]  /*53d0*/  FADD.FTZ R40, R40, R41 ;  /* 0x0000002928287221 */ /* 0x000fe20000010000 */
[----:B------:R-:W-:Y:S01]  /*53e0*/  LOP3.LUT R14, R14, 0xff, RZ, 0xc0, !PT ;  /* 0x000000ff0e0e7812 */ /* 0x000fe200078ec0ff */
[----:B------:R-:W4:Y:S01]  /*53f0*/  SHFL.BFLY PT, R3, R164, 0x1, 0x1f ;  /* 0x0c201f00a4037f89 */ /* 0x000f2200000e0000 */
[----:B------:R-:W-:Y:S01]  /*5400*/  LOP3.LUT R5, R5, R54, RZ, 0xc0, !PT ;  /* 0x0000003605057212 */ /* 0x000fe200078ec0ff */
[----:B------:R-:W5:Y:S01]  /*5410*/  MUFU.EX2 R42, R42 ;  /* 0x0000002a002a7308 */ /* 0x000f620000000800 */
[----:B------:R-:W-:-:S02]  /*5420*/  PRMT R17, R17, 0x5410, R20 ;  /* 0x0000541011117816 */ /* 0x000fc40000000014 */
[----:B------:R-:W-:Y:S01]  /*5430*/  PRMT R7, R14, 0x5410, R7 ;  /* 0x000054100e077816 */ /* 0x000fe20000000007 */
[----:B------:R-:W-:Y:S01]  /*5440*/  LDSM.16.MT88.4 R20, [R221+0xa400] ;  /* 0x00a40000dd14783b */ /* 0x000fe20000004200 */
[----:B------:R-:W-:Y:S01]  /*5450*/  FMNMX.FTZ R54, R174, R63, !PT ;  /* 0x0000003fae367209 */ /* 0x000fe20007810000 */
[----:B------:R-:W-:Y:S01]  /*5460*/  IMAD.WIDE.U32 R62, R58, -0x2daee0ad, RZ ;  /* 0xd2511f533a3e7825 */ /* 0x000fe200078e00ff */
[----:B------:R-:W-:Y:S01]  /*5470*/  LOP3.LUT R14, R13, 0xffff, RZ, 0xc0, !PT ;  /* 0x0000ffff0d0e7812 */ /* 0x000fe200078ec0ff */
[----:B------:R-:W-:Y:S01]  /*5480*/  MUFU.EX2 R190, R190 ;  /* 0x000000be00be7308 */ /* 0x000fe20000000800 */
[--C-:B------:R-:W-:Y:S02]  /*5490*/  HSET2.LE.AND R6, R9, R60.reuse, PT ;  /* 0x0000003c09067233 */ /* 0x100fe40003803000 */
[----:B------:R-:W-:Y:S02]  /*54a0*/  FMNMX.FTZ R57, R167, R54, !PT ;  /* 0x00000036a7397209 */ /* 0x000fe40007810000 */
[----:B------:R-:W-:-:S02]  /*54b0*/  HSET2.LE.AND R17, R17, R60, PT ;  /* 0x0000003c11117233 */ /* 0x000fc40003803000 */
[----:B------:R-:W-:Y:S01]  /*54c0*/  SHF.R.U32.HI R14, RZ, 0x8, R14 ;  /* 0x00000008ff0e7819 */ /* 0x000fe2000001160e */
[----:B------:R-:W-:Y:S01]  /*54d0*/  MUFU.EX2 R189, R189 ;  /* 0x000000bd00bd7308 */ /* 0x000fe20000000800 */
[----:B-1----:R-:W-:Y:S02]  /*54e0*/  F2FP.BF16.F32.PACK_AB R9, R38, R39 ;  /* 0x000000272609723e */ /* 0x002fe400000010ff */
[----:B--2---:R-:W-:Y:S01]  /*54f0*/  F2FP.BF16.F32.PACK_AB R134, R44, R47 ;  /* 0x0000002f2c86723e */ /* 0x004fe200000010ff */
[----:B------:R-:W-:Y:S01]  /*5500*/  FADD.FTZ R47, R47, R48 ;  /* 0x000000302f2f7221 */ /* 0x000fe20000010000 */
[----:B------:R-:W-:Y:S02]  /*5510*/  LOP3.LUT R67, R13, 0xff, RZ, 0xc0, !PT ;  /* 0x000000ff0d437812 */ /* 0x000fe400078ec0ff */
[----:B------:R-:W-:Y:S01]  /*5520*/  FMNMX.FTZ R54, R172, R57, !PT ;  /* 0x00000039ac367209 */ /* 0x000fe20007810000 */
[----:B------:R-:W-:Y:S01]  /*5530*/  MUFU.EX2 R187, R187 ;  /* 0x000000bb00bb7308 */ /* 0x000fe20000000800 */
[----:B------:R-:W-:Y:S01]  /*5540*/  LOP3.LUT R134, R17, R134, RZ, 0xc0, !PT ;  /* 0x0000008611867212 */ /* 0x000fe200078ec0ff */
[----:B------:R-:W-:Y:S01]  /*5550*/  FADD.FTZ R44, R44, R47 ;  /* 0x0000002f2c2c7221 */ /* 0x000fe20000010000 */
[----:B------:R-:W-:Y:S01]  /*5560*/  PRMT R67, R67, 0x5410, R14 ;  /* 0x0000541043437816 */ /* 0x000fe2000000000e */
[----:B------:R-:W-:Y:S01]  /*5570*/  LDSM.16.MT88.4 R16, [R170+0xa400] ;  /* 0x00a40000aa10783b */ /* 0x000fe20000004200 */
[----:B------:R-:W-:-:S02]  /*5580*/  LOP3.LUT R6, R6, R9, RZ, 0xc0, !PT ;  /* 0x0000000906067212 */ /* 0x000fc400078ec0ff */
[----:B------:R-:W-:Y:S01]  /*5590*/  FMNMX.FTZ R54, R165, R54, !PT ;  /* 0x00000036a5367209 */ /* 0x000fe20007810000 */
[----:B------:R-:W-:Y:S01]  /*55a0*/  LDSM.16.MT88.4 R12, [R221+0xb400] ;  /* 0x00b40000dd0c783b */ /* 0x000fe20000004200 */
[----:B----4-:R-:W-:Y:S01]  /*55b0*/  FMNMX.FTZ R164, R164, R3, !PT ;  /* 0x00000003a4a47209 */ /* 0x010fe20007810000 */
[C---:B------:R-:W-:Y:S01]  /*55c0*/  HMMA.16816.F32.BF16 R156, R132.reuse, R148, RZ ;  /* 0x00000094849c723c */ /* 0x040fe200000418ff */
[--C-:B------:R-:W-:Y:S01]  /*55d0*/  HSET2.LE.AND R7, R7, R60.reuse, PT ;  /* 0x0000003c07077233 */ /* 0x100fe20003803000 */
[----:B------:R-:W-:Y:S01]  /*55e0*/  LDSM.16.MT88.4 R8, [R170+0xb400] ;  /* 0x00b40000aa08783b */ /* 0x000fe20000004200 */
[----:B---3--:R-:W-:Y:S01]  /*55f0*/  F2FP.BF16.F32.PACK_AB R4, R36, R37 ;  /* 0x000000252404723e */ /* 0x008fe200000010ff */
[----:B------:R-:W-:Y:S01]  /*5600*/  FMUL.FTZ R196, R164, UR19 ;  /* 0x00000013a4c47c20 */ /* 0x000fe20008410000 */
[----:B------:R-:W-:Y:S01]  /*5610*/  LOP3.LUT R57, R59, R218, R216, 0x96, !PT ;  /* 0x000000da3b397212 */ /* 0x000fe200078e96d8 */
[----:B------:R-:W1:Y:S01]  /*5620*/  SHFL.BFLY PT, R3, R54, 0x2, 0x1f ;  /* 0x0c401f0036037f89 */ /* 0x000e6200000e0000 */
[C---:B------:R-:W-:Y:S01]  /*5630*/  HMMA.16816.F32.BF16 R72, R132.reuse, R80, RZ ;  /* 0x000000508448723c */ /* 0x040fe200000418ff */
[----:B------:R-:W-:Y:S01]  /*5640*/  LOP3.LUT R7, R7, R4, RZ, 0xc0, !PT ;  /* 0x0000000407077212 */ /* 0x000fe200078ec0ff */
[----:B------:R-:W-:Y:S01]  /*5650*/  MUFU.EX2 R185, R185 ;  /* 0x000000b900b97308 */ /* 0x000fe20000000800 */
[----:B------:R-:W-:Y:S01]  /*5660*/  HSET2.LE.AND R4, R67, R60, PT ;  /* 0x0000003c43047233 */ /* 0x000fe20003803000 */
[----:B------:R-:W-:Y:S01]  /*5670*/  FADD.FTZ R37, R37, R40 ;  /* 0x0000002825257221 */ /* 0x000fe20000010000 */
[----:B-----5:R-:W-:Y:S01]  /*5680*/  F2FP.BF16.F32.PACK_AB R67, R42, R45 ;  /* 0x0000002d2a43723e */ /* 0x020fe200000010ff */
[C---:B------:R-:W-:Y:S01]  /*5690*/  HMMA.16816.F32.BF16 R88, R132.reuse, R96, RZ ;  /* 0x000000608458723c */ /* 0x040fe200000418ff */
[----:B------:R-:W-:Y:S01]  /*56a0*/  FSETP.NEU.FTZ.AND P1, PT, R164, -INF , PT ;  /* 0xff800000a400780b */ /* 0x000fe20003f3d000 */
[----:B------:R-:W-:Y:S01]  /*56b0*/  FADD.FTZ R45, R45, R44 ;  /* 0x0000002c2d2d7221 */ /* 0x000fe20000010000 */
[----:B------:R-:W-:Y:S01]  /*56c0*/  LOP3.LUT R4, R4, R67, RZ, 0xc0, !PT ;  /* 0x0000004304047212 */ /* 0x000fe200078ec0ff */
[----:B------:R-:W-:Y:S01]  /*56d0*/  IMAD.WIDE.U32 R66, R57, -0x2daee0ad, RZ ;  /* 0xd2511f5339427825 */ /* 0x000fe200078e00ff */
[----:B------:R-:W-:Y:S01]  /*56e0*/  FSEL R196, R196, RZ, P1 ;  /* 0x000000ffc4c47208 */ /* 0x000fe20000800000 */
[C---:B------:R-:W-:Y:S01]  /*56f0*/  HMMA.16816.F32.BF16 R104, R132.reuse, R144, RZ ;  /* 0x000000908468723c */ /* 0x040fe200000418ff */
[----:B------:R-:W-:Y:S01]  /*5700*/  MUFU.EX2 R194, R194 ;  /* 0x000000c200c27308 */ /* 0x000fe20000000800 */
[----:B------:R-:W-:Y:S01]  /*5710*/  FADD.FTZ R42, R42, R45 ;  /* 0x0000002d2a2a7221 */ /* 0x000fe20000010000 */
[----:B------:R-:W-:Y:S01]  /*5720*/  LOP3.LUT R58, R67, R244, R214, 0x96, !PT ;  /* 0x000000f4433a7212 */ /* 0x000fe200078e96d6 */
[----:B------:R-:W-:Y:S01]  /*5730*/  FFMA.FTZ R166, R55, UR19, -R196 ;  /* 0x0000001337a67c23 */ /* 0x000fe200080108c4 */
[----:B------:R-:W-:Y:S01]  /*5740*/  LOP3.LUT R57, R63, R66, R212, 0x96, !PT ;  /* 0x000000423f397212 */ /* 0x000fe200078e96d4 */
[----:B------:R-:W-:Y:S01]  /*5750*/  HMMA.16816.F32.BF16 R116, R132, R120, RZ ;  /* 0x000000788474723c */ /* 0x000fe200000418ff */
[----:B------:R-:W-:Y:S01]  /*5760*/  FFMA.FTZ R66, R87, UR19, -R196 ;  /* 0x0000001357427c23 */ /* 0x000fe200080108c4 */
[----:B------:R-:W-:-:S04]  /*5770*/  IMAD.WIDE.U32 R58, R58, -0x326172a9, RZ ;  /* 0xcd9e8d573a3a7825 */ /* 0x000fc800078e00ff */
[--C-:B------:R-:W-:Y:S01]  /*5780*/  FFMA.FTZ R63, R69, UR19, -R196.reuse ;  /* 0x00000013453f7c23 */ /* 0x100fe200080108c4 */
[----:B------:R-:W-:Y:S01]  /*5790*/  FFMA.FTZ R67, R85, UR19, -R196 ;  /* 0x0000001355437c23 */ /* 0x000fe200080108c4 */
[----:B-1----:R-:W-:Y:S01]  /*57a0*/  FMNMX.FTZ R3, R54, R3, !PT ;  /* 0x0000000336037209 */ /* 0x002fe20007810000 */
[----:B------:R-:W-:Y:S01]  /*57b0*/  HMMA.16816.F32.BF16 R124, R132, R28, RZ ;  /* 0x0000001c847c723c */ /* 0x000fe200000418ff */
[----:B------:R-:W-:-:S04]  /*57c0*/  IMAD.WIDE.U32 R112, R57, -0x326172a9, RZ ;  /* 0xcd9e8d5739707825 */ /* 0x000fc800078e00ff */
[--C-:B------:R-:W-:Y:S01]  /*57d0*/  FFMA.FTZ R57, R65, UR19, -R196.reuse ;  /* 0x0000001341397c23 */ /* 0x100fe200080108c4 */
[----:B------:R-:W-:Y:S01]  /*57e0*/  MUFU.EX2 R66, R66 ;  /* 0x0000004200427308 */ /* 0x000fe20000000800 */
[----:B------:R-:W1:Y:S01]  /*57f0*/  SHFL.BFLY PT, R102, R3, 0x1, 0x1f ;  /* 0x0c201f0003667f89 */ /* 0x000e6200000e0000 */
[--C-:B------:R-:W-:Y:S01]  /*5800*/  FFMA.FTZ R197, R197, UR19, -R196.reuse ;  /* 0x00000013c5c57c23 */ /* 0x100fe200080108c4 */
[C---:B------:R-:W-:Y:S01]  /*5810*/  HMMA.16816.F32.BF16 R152, R132.reuse, R150, RZ ;  /* 0x000000968498723c */ /* 0x040fe200000418ff */
[----:B------:R-:W-:Y:S01]  /*5820*/  LOP3.LUT R114, R113, R58, R211, 0x96, !PT ;  /* 0x0000003a71727212 */ /* 0x000fe200078e96d3 */
[--C-:B------:R-:W-:Y:S01]  /*5830*/  FFMA.FTZ R58, R71, UR19, -R196.reuse ;  /* 0x00000013473a7c23 */ /* 0x100fe200080108c4 */
[----:B------:R-:W-:Y:S01]  /*5840*/  FFMA.FTZ R179, R179, UR19, -R196 ;  /* 0x00000013b3b37c23 */ /* 0x000fe200080108c4 */
[----:B------:R-:W-:Y:S01]  /*5850*/  FADD.FTZ R39, R39, R42 ;  /* 0x0000002a27277221 */ /* 0x000fe20000010000 */
[----:B------:R-:W2:Y:S01]  /*5860*/  MUFU.EX2 R63, R63 ;  /* 0x0000003f003f7308 */ /* 0x000ea20000000800 */
[----:B------:R-:W-:Y:S01]  /*5870*/  HMMA.16816.F32.BF16 R76, R132, R82, RZ ;  /* 0x00000052844c723c */ /* 0x000fe200000418ff */
[----:B------:R-:W-:-:S04]  /*5880*/  IMAD.WIDE.U32 R114, R114, -0x2daee0ad, RZ ;  /* 0xd2511f5372727825 */ /* 0x000fc800078e00ff */
[----:B------:R-:W-:Y:S01]  /*5890*/  FADD.FTZ R39, R38, R39 ;  /* 0x0000002726277221 */ /* 0x000fe20000010000 */
[----:B------:R-:W-:Y:S01]  /*58a0*/  FFMA.FTZ R176, R176, UR19, -R196 ;  /* 0x00000013b0b07c23 */ /* 0x000fe200080108c4 */
[----:B------:R-:W-:Y:S01]  /*58b0*/  FADD.FTZ R36, R36, R37 ;  /* 0x0000002524247221 */ /* 0x000fe20000010000 */
[C---:B------:R-:W-:Y:S01]  /*58c0*/  HMMA.16816.F32.BF16 R92, R132.reuse, R98, RZ ;  /* 0x00000062845c723c */ /* 0x040fe200000418ff */
[----:B------:R-:W-:Y:S05]  /*58d0*/  MUFU.EX2 R166, R166 ;  /* 0x000000a600a67308 */ /* 0x000fea0000000800 */
[----:B------:R-:W-:Y:S03]  /*58e0*/  HMMA.16816.F32.BF16 R108, R132, R146, RZ ;  /* 0x00000092846c723c */ /* 0x000fe600000418ff */
[----:B------:R-:W3:Y:S01]  /*58f0*/  MUFU.EX2 R67, R67 ;  /* 0x0000004300437308 */ /* 0x000ee20000000800 */
[----:B-1----:R-:W-:-:S02]  /*5900*/  FMNMX.FTZ R3, R3, R102, !PT ;  /* 0x0000006603037209 */ /* 0x002fc40007810000 */
[C---:B------:R-:W-:Y:S01]  /*5910*/  HMMA.16816.F32.BF16 R140, R132.reuse, R122, RZ ;  /* 0x0000007a848c723c */ /* 0x040fe200000418ff */
[----:B--2---:R-:W-:Y:S02]  /*5920*/  F2FP.BF16.F32.PACK_AB R130, R63, R66 ;  /* 0x000000423f82723e */ /* 0x004fe400000010ff */
[C---:B------:R-:W-:Y:S01]  /*5930*/  FMUL.FTZ R183, R3.reuse, UR19 ;  /* 0x0000001303b77c20 */ /* 0x040fe20008410000 */
[----:B------:R-:W-:Y:S01]  /*5940*/  FSETP.NEU.FTZ.AND P1, PT, R3, -INF , PT ;  /* 0xff8000000300780b */ /* 0x000fe20003f3d000 */
[----:B------:R-:W-:Y:S01]  /*5950*/  MUFU.EX2 R58, R58 ;  /* 0x0000003a003a7308 */ /* 0x000fe20000000800 */
[----:B------:R-:W-:Y:S02]  /*5960*/  HMMA.16816.F32.BF16 R132, R132, R30, RZ ;  /* 0x0000001e8484723c */ /* 0x000fe400000418ff */
[----:B------:R-:W-:-:S04]  /*5970*/  FSEL R183, R183, RZ, P1 ;  /* 0x000000ffb7b77208 */ /* 0x000fc80000800000 */
[C---:B------:R-:W-:Y:S01]  /*5980*/  HMMA.16816.F32.BF16 R156, R4.reuse, R32, R156 ;  /* 0x00000020049c723c */ /* 0x040fe2000004189c */
[----:B------:R-:W-:Y:S01]  /*5990*/  MUFU.EX2 R57, R57 ;  /* 0x0000003900397308 */ /* 0x000fe20000000800 */
[----:B---3--:R-:W-:Y:S01]  /*59a0*/  F2FP.BF16.F32.PACK_AB R128, R67, R166 ;  /* 0x000000a64380723e */ /* 0x008fe200000010ff */
[----:B------:R-:W-:Y:S01]  /*59b0*/  FFMA.FTZ R200, R200, UR19, -R183 ;  /* 0x00000013c8c87c23 */ /* 0x000fe200080108b7 */
[----:B------:R-:W-:Y:S01]  /*59c0*/  FADD.FTZ R67, R166, R67 ;  /* 0x00000043a6437221 */ /* 0x000fe20000010000 */
[--C-:B------:R-:W-:Y:S01]  /*59d0*/  FFMA.FTZ R174, R174, UR19, -R183.reuse ;  /* 0x00000013aeae7c23 */ /* 0x100fe200080108b7 */
[C---:B------:R-:W-:Y:S01]  /*59e0*/  HMMA.16816.F32.BF16 R72, R4.reuse, R24, R72 ;  /* 0x000000180448723c */ /* 0x040fe20000041848 */
[----:B------:R-:W-:Y:S01]  /*59f0*/  FFMA.FTZ R167, R167, UR19, -R183 ;  /* 0x00000013a7a77c23 */ /* 0x000fe200080108b7 */
[----:B------:R-:W-:Y:S01]  /*5a00*/  FADD.FTZ R66, R66, R67 ;  /* 0x0000004342427221 */ /* 0x000fe20000010000 */
[----:B------:R-:W-:Y:S01]  /*5a10*/  MUFU.EX2 R204, R204 ;  /* 0x000000cc00cc7308 */ /* 0x000fe20000000800 */
[--C-:B------:R-:W-:Y:S01]  /*5a20*/  FFMA.FTZ R172, R172, UR19, -R183.reuse ;  /* 0x00000013acac7c23 */ /* 0x100fe200080108b7 */
[----:B------:R-:W-:Y:S01]  /*5a30*/  FFMA.FTZ R165, R165, UR19, -R183 ;  /* 0x00000013a5a57c23 */ /* 0x000fe200080108b7 */
[----:B------:R-:W-:Y:S01]  /*5a40*/  HMMA.16816.F32.BF16 R88, R4, R20, R88 ;  /* 0x000000140458723c */ /* 0x000fe20000041858 */
[----:B------:R-:W-:-:S04]  /*5a50*/  FADD.FTZ R63, R63, R66 ;  /* 0x000000423f3f7221 */ /* 0x000fc80000010000 */
        /* <DEDUP_REMOVED lines=15> */
[----:B------:R-:W-:Y:S07]  /*5b50*/  HMMA.16816.F32.BF16 R132, R4, R10, R132 ;  /* 0x0000000a0484723c */ /* 0x000fee0000041884 */
[----:B------:R-:W-:Y:S01]  /*5b60*/  LOP3.LUT R4, R59, R246, R213, 0x96, !PT ;  /* 0x000000f63b047212 */ /* 0x000fe200078e96d5 */
[----:B------:R-:W-:Y:S04]  /*5b70*/  MUFU.EX2 R195, R195 ;  /* 0x000000c300c37308 */ /* 0x000fe80000000800 */
[----:B------:R-:W-:-:S04]  /*5b80*/  IMAD.WIDE.U32 R4, R4, -0x2daee0ad, RZ ;  /* 0xd2511f5304047825 */ /* 0x000fc800078e00ff */
[----:B------:R-:W-:Y:S01]  /*5b90*/  MUFU.EX2 R198, R198 ;  /* 0x000000c600c67308 */ /* 0x000fe20000000800 */
[----:B------:R-:W-:Y:S02]  /*5ba0*/  LOP3.LUT R62, R5, R62, R210, 0x96, !PT ;  /* 0x0000003e053e7212 */ /* 0x000fe400078e96d2 */
[----:B------:R-:W-:-:S03]  /*5bb0*/  LOP3.LUT R4, R115, R4, R209, 0x96, !PT ;  /* 0x0000000473047212 */ /* 0x000fc600078e96d1 */
[----:B------:R-:W-:Y:S02]  /*5bc0*/  IMAD.WIDE.U32 R54, R62, -0x326172a9, RZ ;  /* 0xcd9e8d573e367825 */ /* 0x000fe400078e00ff */
[----:B------:R-:W-:Y:S02]  /*5bd0*/  MUFU.EX2 R179, R179 ;  /* 0x000000b300b37308 */ /* 0x000fe40000000800 */
[----:B------:R-:W-:Y:S01]  /*5be0*/  IMAD.WIDE.U32 R6, R4, -0x326172a9, RZ ;  /* 0xcd9e8d5704067825 */ /* 0x000fe200078e00ff */
[----:B------:R-:W-:-:S03]  /*5bf0*/  LOP3.LUT R112, R55, R112, R175, 0x96, !PT ;  /* 0x0000007037707212 */ /* 0x000fc600078e96af */
[----:B------:R-:W-:Y:S01]  /*5c00*/  FFMA.FTZ R55, R61, UR19, -R196 ;  /* 0x000000133d377c23 */ /* 0x000fe200080108c4 */
[----:B------:R-:W-:Y:S01]  /*5c10*/  LOP3.LUT R5, R7, R54, R207, 0x96, !PT ;  /* 0x0000003607057212 */ /* 0x000fe200078e96cf */
[----:B------:R-:W-:Y:S01]  /*5c20*/  IMAD.WIDE.U32 R112, R112, -0x2daee0ad, RZ ;  /* 0xd2511f5370707825 */ /* 0x000fe200078e00ff */
[----:B------:R-:W-:-:S03]  /*5c30*/  LOP3.LUT R54, R6, 0xffff, RZ, 0xc0, !PT ;  /* 0x0000ffff06367812 */ /* 0x000fc600078ec0ff */
[----:B------:R-:W-:Y:S01]  /*5c40*/  MUFU.EX2 R55, R55 ;  /* 0x0000003700377308 */ /* 0x000fe20000000800 */
[----:B------:R-:W-:Y:S02]  /*5c50*/  LOP3.LUT R59, R6, 0xff, RZ, 0xc0, !PT ;  /* 0x000000ff063b7812 */ /* 0x000fe400078ec0ff */
[----:B------:R-:W-:Y:S02]  /*5c60*/  SHF.R.U32.HI R54, RZ, 0x8, R54 ;  /* 0x00000008ff367819 */ /* 0x000fe40000011636 */
[----:B------:R-:W-:Y:S02]  /*5c70*/  SHF.R.U32.HI R62, RZ, 0x10, R6 ;  /* 0x00000010ff3e7819 */ /* 0x000fe40000011606 */
[----:B------:R-:W-:Y:S01]  /*5c80*/  SHF.R.U32.HI R61, RZ, 0x10, R112 ;  /* 0x00000010ff3d7819 */ /* 0x000fe20000011670 */
[----:B------:R-:W-:Y:S01]  /*5c90*/  MUFU.EX2 R174, R174 ;  /* 0x000000ae00ae7308 */ /* 0x000fe20000000800 */
[----:B------:R-:W-:Y:S01]  /*5ca0*/  PRMT R59, R59, 0x5410, R54 ;  /* 0x000054103b3b7816 */ /* 0x000fe20000000036 */
[----:B------:R-:W-:Y:S01]  /*5cb0*/  FFMA.FTZ R54, R53, UR19, -R196 ;  /* 0x0000001335367c23 */ /* 0x000fe200080108c4 */
[----:B------:R-:W-:Y:S01]  /*5cc0*/  LOP3.LUT R53, R62, 0xff, RZ, 0xc0, !PT ;  /* 0x000000ff3e357812 */ /* 0x000fe200078ec0ff */
[----:B------:R-:W-:Y:S01]  /*5cd0*/  FFMA.FTZ R62, R86, UR19, -R183 ;  /* 0x00000013563e7c23 */ /* 0x000fe200080108b7 */
[----:B------:R-:W-:-:S02]  /*5ce0*/  LOP3.LUT R65, R112, 0xffff, RZ, 0xc0, !PT ;  /* 0x0000ffff70417812 */ /* 0x000fc400078ec0ff */
[----:B------:R-:W-:Y:S01]  /*5cf0*/  LOP3.LUT R86, R61, 0xff, RZ, 0xc0, !PT ;  /* 0x000000ff3d567812 */ /* 0x000fe200078ec0ff */
[----:B------:R-:W-:Y:S01]  /*5d00*/  FFMA.FTZ R61, R100, UR19, -R183 ;  /* 0x00000013643d7c23 */ /* 0x000fe200080108b7 */
[----:B------:R-:W-:Y:S01]  /*5d10*/  SHF.R.U32.HI R102, RZ, 0x8, R65 ;  /* 0x00000008ff667819 */ /* 0x000fe20000011641 */
[--C-:B------:R-:W-:Y:S01]  /*5d20*/  FFMA.FTZ R65, R64, UR19, -R183.reuse ;  /* 0x0000001340417c23 */ /* 0x100fe200080108b7 */
[----:B------:R-:W-:Y:S01]  /*5d30*/  FFMA.FTZ R64, R84, UR19, -R183 ;  /* 0x0000001354407c23 */ /* 0x000fe200080108b7 */
[----:B------:R-:W-:Y:S01]  /*5d40*/  MUFU.EX2 R62, R62 ;  /* 0x0000003e003e7308 */ /* 0x000fe20000000800 */
[----:B------:R-:W-:Y:S02]  /*5d50*/  SHF.R.U32.HI R6, RZ, 0x18, R6 ;  /* 0x00000018ff067819 */ /* 0x000fe40000011606 */
[----:B------:R-:W-:Y:S02]  /*5d60*/  SHF.R.U32.HI R7, RZ, 0x18, R112 ;  /* 0x00000018ff077819 */ /* 0x000fe40000011670 */
[----:B------:R-:W-:-:S02]  /*5d70*/  SHF.R.U32.HI R71, RZ, 0x10, R5 ;  /* 0x00000010ff477819 */ /* 0x000fc40000011605 */
[----:B------:R-:W-:Y:S01]  /*5d80*/  LOP3.LUT R4, R113, R114, R173, 0x96, !PT ;  /* 0x0000007271047212 */ /* 0x000fe200078e96ad */
[----:B------:R-:W1:Y:S01]  /*5d90*/  MUFU.EX2 R61, R61 ;  /* 0x0000003d003d7308 */ /* 0x000e620000000800 */
[----:B------:R-:W-:Y:S02]  /*5da0*/  PRMT R53, R53, 0x5410, R6 ;  /* 0x0000541035357816 */ /* 0x000fe40000000006 */
[----:B------:R-:W-:Y:S02]  /*5db0*/  PRMT R7, R86, 0x5410, R7 ;  /* 0x0000541056077816 */ /* 0x000fe40000000007 */
[----:B------:R-:W-:Y:S02]  /*5dc0*/  SHF.R.U32.HI R6, RZ, 0x18, R5 ;  /* 0x00000018ff067819 */ /* 0x000fe40000011605 */
[----:B------:R-:W-:Y:S01]  /*5dd0*/  LOP3.LUT R71, R71, 0xff, RZ, 0xc0, !PT ;  /* 0x000000ff47477812 */ /* 0x000fe200078ec0ff */
[----:B------:R-:W-:Y:S01]  /*5de0*/  MUFU.EX2 R65, R65 ;  /* 0x0000004100417308 */ /* 0x000fe20000000800 */
[----:B------:R-:W-:-:S02]  /*5df0*/  LOP3.LUT R86, R5, 0xffff, RZ, 0xc0, !PT ;  /* 0x0000ffff05567812 */ /* 0x000fc400078ec0ff */
[----:B------:R-:W-:Y:S02]  /*5e00*/  LOP3.LUT R87, R5, 0xff, RZ, 0xc0, !PT ;  /* 0x000000ff05577812 */ /* 0x000fe400078ec0ff */
[C---:B------:R-:W-:Y:S02]  /*5e10*/  LOP3.LUT R85, R4.reuse, 0xffff, RZ, 0xc0, !PT ;  /* 0x0000ffff04557812 */ /* 0x040fe400078ec0ff */
[----:B------:R-:W-:Y:S01]  /*5e20*/  SHF.R.U32.HI R5, RZ, 0x10, R4 ;  /* 0x00000010ff057819 */ /* 0x000fe20000011604 */
[----:B------:R-:W2:Y:S01]  /*5e30*/  MUFU.EX2 R64, R64 ;  /* 0x0000004000407308 */ /* 0x000ea20000000800 */
[----:B------:R-:W-:Y:S02]  /*5e40*/  PRMT R71, R71, 0x5410, R6 ;  /* 0x0000541047477816 */ /* 0x000fe40000000006 */
[----:B------:R-:W-:Y:S02]  /*5e50*/  SHF.R.U32.HI R85, RZ, 0x8, R85 ;  /* 0x00000008ff557819 */ /* 0x000fe40000011655 */
[----:B------:R-:W-:-:S02]  /*5e60*/  LOP3.LUT R6, R4, 0xff, RZ, 0xc0, !PT ;  /* 0x000000ff04067812 */ /* 0x000fc400078ec0ff */
[----:B------:R-:W-:Y:S01]  /*5e70*/  SHF.R.U32.HI R86, RZ, 0x8, R86 ;  /* 0x00000008ff567819 */ /* 0x000fe20000011656 */
[----:B------:R-:W3:Y:S01]  /*5e80*/  MUFU.EX2 R54, R54 ;  /* 0x0000003600367308 */ /* 0x000ee20000000800 */
[----:B------:R-:W-:Y:S02]  /*5e90*/  SHF.R.U32.HI R4, RZ, 0x18, R4 ;  /* 0x00000018ff047819 */ /* 0x000fe40000011604 */
[----:B------:R-:W-:Y:S02]  /*5ea0*/  LOP3.LUT R5, R5, 0xff, RZ, 0xc0, !PT ;  /* 0x000000ff05057812 */ /* 0x000fe400078ec0ff */
[----:B------:R-:W-:Y:S01]  /*5eb0*/  PRMT R85, R6, 0x5410, R85 ;  /* 0x0000541006557816 */ /* 0x000fe20000000055 */
[--C-:B------:R-:W-:Y:S01]  /*5ec0*/  FFMA.FTZ R6, R52, UR19, -R183.reuse ;  /* 0x0000001334067c23 */ /* 0x100fe200080108b7 */
[----:B------:R-:W-:Y:S01]  /*5ed0*/  PRMT R87, R87, 0x5410, R86 ;  /* 0x0000541057577816 */ /* 0x000fe20000000056 */
[--C-:B------:R-:W-:Y:S01]  /*5ee0*/  FFMA.FTZ R52, R56, UR19, -R183.reuse ;  /* 0x0000001338347c23 */ /* 0x100fe200080108b7 */
[----:B------:R-:W-:Y:S01]  /*5ef0*/  PRMT R5, R5, 0x5410, R4 ;  /* 0x0000541005057816 */ /* 0x000fe20000000004 */
[----:B------:R-:W-:Y:S01]  /*5f00*/  FFMA.FTZ R56, R68, UR19, -R183 ;  /* 0x0000001344387c23 */ /* 0x000fe200080108b7 */
[--C-:B------:R-:W-:Y:S01]  /*5f10*/  HSET2.LE.AND R131, R53, R60.reuse, PT ;  /* 0x0000003c35837233 */ /* 0x100fe20003803000 */
[----:B------:R-:W-:Y:S01]  /*5f20*/  MUFU.EX2 R167, R167 ;  /* 0x000000a700a77308 */ /* 0x000fe20000000800 */
[----:B------:R-:W-:-:S02]  /*5f30*/  HSET2.LE.AND R59, R59, R60, PT ;  /* 0x0000003c3b3b7233 */ /* 0x000fc40003803000 */
[----:B-1----:R-:W-:Y:S02]  /*5f40*/  F2FP.BF16.F32.PACK_AB R4, R61, R62 ;  /* 0x0000003e3d04723e */ /* 0x002fe400000010ff */
[----:B------:R-:W-:Y:S02]  /*5f50*/  LOP3.LUT R69, R112, 0xff, RZ, 0xc0, !PT ;  /* 0x000000ff70457812 */ /* 0x000fe400078ec0ff */
[----:B------:R-:W-:Y:S01]  /*5f60*/  LOP3.LUT R131, R131, R4, RZ, 0xc0, !PT ;  /* 0x0000000483837212 */ /* 0x000fe200078ec0ff */
[----:B------:R1:W-:Y:S01]  /*5f70*/  MUFU.EX2 R53, R6 ;  /* 0x0000000600357308 */ /* 0x0003e20000000800 */
[--C-:B------:R-:W-:Y:S02]  /*5f80*/  HSET2.LE.AND R87, R87, R60.reuse, PT ;  /* 0x0000003c57577233 */ /* 0x100fe40003803000 */
[----:B------:R-:W-:Y:S02]  /*5f90*/  HSET2.LE.AND R71, R71, R60, PT ;  /* 0x0000003c47477233 */ /* 0x000fe40003803000 */
[----:B------:R-:W-:-:S02]  /*5fa0*/  PRMT R69, R69, 0x5410, R102 ;  /* 0x0000541045457816 */ /* 0x000fc40000000066 */
[----:B------:R-:W-:Y:S01]  /*5fb0*/  LOP3.LUT R130, R59, R130, RZ, 0xc0, !PT ;  /* 0x000000823b827212 */ /* 0x000fe200078ec0ff */
[----:B------:R-:W4:Y:S01]  /*5fc0*/  MUFU.EX2 R52, R52 ;  /* 0x0000003400347308 */ /* 0x000f220000000800 */
[----:B--2---:R-:W-:Y:S01]  /*5fd0*/  F2FP.BF16.F32.PACK_AB R4, R64, R65 ;  /* 0x000000414004723e */ /* 0x004fe200000010ff */
[----:B------:R-:W-:Y:S01]  /*5fe0*/  FFMA.FTZ R59, R70, UR19, -R183 ;  /* 0x00000013463b7c23 */ /* 0x000fe200080108b7 */
[----:B------:R-:W-:Y:S01]  /*5ff0*/  LOP3.LUT R128, R87, R128, RZ, 0xc0, !PT ;  /* 0x0000008057807212 */ /* 0x000fe200078ec0ff */
[----:B------:R-:W-:Y:S01]  /*6000*/  FADD.FTZ R65, R65, R64 ;  /* 0x0000004041417221 */ /* 0x000fe20000010000 */
[----:B------:R-:W-:Y:S02]  /*6010*/  LOP3.LUT R129, R71, R4, RZ, 0xc0, !PT ;  /* 0x0000000447817212 */ /* 0x000fe400078ec0ff */
[--C-:B------:R-:W-:Y:S01]  /*6020*/  HSET2.LE.AND R7, R7, R60.reuse, PT ;  /* 0x0000003c07077233 */ /* 0x100fe20003803000 */
[----:B------:R-:W-:Y:S01]  /*6030*/  MUFU.EX2 R59, R59 ;  /* 0x0000003b003b7308 */ /* 0x000fe20000000800 */
[--C-:B-1----:R-:W-:Y:S01]  /*6040*/  HSET2.LE.AND R6, R69, R60.reuse, PT ;  /* 0x0000003c45067233 */ /* 0x102fe20003803000 */
[----:B------:R-:W-:Y:S01]  /*6050*/  FADD.FTZ R62, R62, R65 ;  /* 0x000000413e3e7221 */ /* 0x000fe20000010000 */
[----:B---3--:R-:W-:Y:S01]  /*6060*/  F2FP.BF16.F32.PACK_AB R69, R54, R55 ;  /* 0x000000373645723e */ /* 0x008fe200000010ff */
[C---:B------:R-:W-:Y:S01]  /*6070*/  HMMA.16816.F32.BF16 R160, R128.reuse, R148, RZ ;  /* 0x0000009480a0723c */ /* 0x040fe200000418ff */
[----:B------:R-:W-:Y:S01]  /*6080*/  HSET2.LE.AND R5, R5, R60, PT ;  /* 0x0000003c05057233 */ /* 0x000fe20003803000 */
[----:B------:R-:W-:Y:S01]  /*6090*/  FADD.FTZ R62, R61, R62 ;  /* 0x0000003e3d3e7221 */ /* 0x000fe20000010000 */
[----:B------:R-:W-:Y:S01]  /*60a0*/  LOP3.LUT R6, R6, R69, RZ, 0xc0, !PT ;  /* 0x0000004506067212 */ /* 0x000fe200078ec0ff */
[----:B------:R-:W1:Y:S01]  /*60b0*/  MUFU.EX2 R56, R56 ;  /* 0x0000003800387308 */ /* 0x000e620000000800 */
[----:B----4-:R-:W-:Y:S01]  /*60c0*/  F2FP.BF16.F32.PACK_AB R4, R52, R53 ;  /* 0x000000353404723e */ /* 0x010fe200000010ff */
[----:B------:R-:W-:Y:S03]  /*60d0*/  HMMA.16816.F32.BF16 R68, R128, R80, RZ ;  /* 0x000000508044723c */ /* 0x000fe600000418ff */
[----:B------:R-:W-:-:S02]  /*60e0*/  LOP3.LUT R7, R7, R4, RZ, 0xc0, !PT ;  /* 0x0000000407077212 */ /* 0x000fc400078ec0ff */
[----:B------:R-:W-:Y:S01]  /*60f0*/  HSET2.LE.AND R4, R85, R60, PT ;  /* 0x0000003c55047233 */ /* 0x000fe20003803000 */
[C---:B------:R-:W-:Y:S01]  /*6100*/  HMMA.16816.F32.BF16 R100, R128.reuse, R144, RZ ;  /* 0x000000908064723c */ /* 0x040fe200000418ff */
[C---:B------:R-:W-:Y:S01]  /*6110*/  F2FP.BF16.F32.PACK_AB R81, R57.reuse, R58 ;  /* 0x0000003a3951723e */ /* 0x040fe200000010ff */
[----:B------:R-:W-:Y:S01]  /*6120*/  FADD.FTZ R58, R58, R63 ;  /* 0x0000003f3a3a7221 */ /* 0x000fe20000010000 */
[----:B------:R-:W-:Y:S02]  /*6130*/  MUFU.EX2 R176, R176 ;  /* 0x000000b000b07308 */ /* 0x000fe40000000800 */
[----:B------:R-:W-:Y:S01]  /*6140*/  LOP3.LUT R4, R4, R81, RZ, 0xc0, !PT ;  /* 0x0000005104047212 */ /* 0x000fe200078ec0ff */
[----:B------:R-:W-:Y:S01]  /*6150*/  HMMA.16816.F32.BF16 R148, R128, R150, RZ ;  /* 0x000000968094723c */ /* 0x000fe200000418ff */
[----:B------:R-:W-:Y:S01]  /*6160*/  FADD.FTZ R58, R57, R58 ;  /* 0x0000003a393a7221 */ /* 0x000fe20000010000 */
[----:B-1----:R-:W-:Y:S01]  /*6170*/  F2FP.BF16.F32.PACK_AB R80, R56, R59 ;  /* 0x0000003b3850723e */ /* 0x002fe200000010ff */
[----:B------:R-:W-:-:S02]  /*6180*/  FADD.FTZ R59, R59, R62 ;  /* 0x0000003e3b3b7221 */ /* 0x000fc40000010000 */
[----:B------:R-:W-:Y:S01]  /*6190*/  FADD.FTZ R55, R55, R58 ;  /* 0x0000003a37377221 */ /* 0x000fe20000010000 */
[C---:B------:R-:W-:Y:S01]  /*61a0*/  HMMA.16816.F32.BF16 R112, R128.reuse, R120, RZ ;  /* 0x000000788070723c */ /* 0x040fe200000418ff */
[----:B------:R-:W-:Y:S01]  /*61b0*/  LOP3.LUT R5, R5, R80, RZ, 0xc0, !PT ;  /* 0x0000005005057212 */ /* 0x000fe200078ec0ff */
[----:B------:R-:W-:Y:S01]  /*61c0*/  FADD.FTZ R56, R56, R59 ;  /* 0x0000003b38387221 */ /* 0x000fe20000010000 */
[----:B------:R-:W-:Y:S01]  /*61d0*/  FADD.FTZ R54, R54, R55 ;  /* 0x0000003736367221 */ /* 0x000fe20000010000 */
[----:B------:R-:W-:Y:S02]  /*61e0*/  MUFU.EX2 R172, R172 ;  /* 0x000000ac00ac7308 */ /* 0x000fe40000000800 */
[----:B------:R-:W-:Y:S01]  /*61f0*/  HMMA.16816.F32.BF16 R84, R128, R96, RZ ;  /* 0x000000608054723c */ /* 0x000fe200000418ff */
[----:B------:R-:W-:-:S04]  /*6200*/  FADD.FTZ R53, R53, R56 ;  /* 0x0000003835357221 */ /* 0x000fc80000010000 */
[----:B------:R-:W-:Y:S01]  /*6210*/  FADD.FTZ R53, R52, R53 ;  /* 0x0000003534357221 */ /* 0x000fe20000010000 */
[C---:B------:R-:W-:Y:S01]  /*6220*/  HMMA.16816.F32.BF16 R68, R4.reuse, R24, R68 ;  /* 0x000000180444723c */ /* 0x040fe20000041844 */
[----:B------:R-:W-:Y:S05]  /*6230*/  MUFU.EX2 R165, R165 ;  /* 0x000000a500a57308 */ /* 0x000fea0000000800 */
[----:B------:R-:W-:Y:S01]  /*6240*/  HMMA.16816.F32.BF16 R160, R4, R32, R160 ;  /* 0x0000002004a0723c */ /* 0x000fe200000418a0 */
[----:B------:R-:W-:Y:S02]  /*6250*/  IMAD.MOV.U32 R24, RZ, RZ, R136 ;  /* 0x000000ffff187224 */ /* 0x000fe400078e0088 */
[----:B------:R-:W-:-:S03]  /*6260*/  IMAD.MOV.U32 R25, RZ, RZ, R137 ;  /* 0x000000ffff197224 */ /* 0x000fc600078e0089 */
[----:B------:R-:W-:Y:S01]  /*6270*/  HMMA.16816.F32.BF16 R136, R128, R28, RZ ;  /* 0x0000001c8088723c */ /* 0x000fe200000418ff */
[----:B------:R-:W-:-:S05]  /*6280*/  IMAD.WIDE.U32 R32, R168, -0x2daee0ad, RZ ;  /* 0xd2511f53a8207825 */ /* 0x000fca00078e00ff */
[C---:B------:R-:W-:Y:S06]  /*6290*/  HMMA.16816.F32.BF16 R100, R4.reuse, R16, R100 ;  /* 0x000000100464723c */ /* 0x040fec0000041864 */
[C---:B------:R-:W-:Y:S06]  /*62a0*/  HMMA.16816.F32.BF16 R112, R4.reuse, R12, R112 ;  /* 0x0000000c0470723c */ /* 0x040fec0000041870 */
[C---:B------:R-:W-:Y:S06]  /*62b0*/  HMMA.16816.F32.BF16 R148, R4.reuse, R34, R148 ;  /* 0x000000220494723c */ /* 0x040fec0000041894 */
[----:B------:R-:W-:Y:S06]  /*62c0*/  HMMA.16816.F32.BF16 R136, R4, R8, R136 ;  /* 0x000000080488723c */ /* 0x000fec0000041888 */
[----:B------:R-:W-:Y:S01]  /*62d0*/  HMMA.16816.F32.BF16 R80, R128, R82, RZ ;  /* 0x000000528050723c */ /* 0x000fe200000418ff */
[----:B------:R-:W-:Y:S01]  /*62e0*/  LOP3.LUT R8, R33, UR10, R241, 0x96, !PT ;  /* 0x0000000a21087c12 */ /* 0x000fe2000f8e96f1 */
[----:B------:R-:W-:-:S04]  /*62f0*/  IMAD.WIDE.U32 R32, R169, -0x326172a9, RZ ;  /* 0xcd9e8d57a9207825 */ /* 0x000fc800078e00ff */
[----:B------:R-:W-:Y:S01]  /*6300*/  IMAD.WIDE.U32 R16, R8, -0x326172a9, RZ ;  /* 0xcd9e8d5708107825 */ /* 0x000fe200078e00ff */
[C---:B------:R-:W-:Y:S03]  /*6310*/  HMMA.16816.F32.BF16 R96, R128.reuse, R98, RZ ;  /* 0x000000628060723c */ /* 0x040fe600000418ff */
[----:B------:R-:W-:Y:S01]  /*6320*/  IMAD.MOV.U32 R249, RZ, RZ, R17 ;  /* 0x000000fffff97224 */ /* 0x000fe200078e0011 */
[--C-:B------:R-:W-:Y:S02]  /*6330*/  LOP3.LUT R8, R17, R32, R216.reuse, 0x96, !PT ;  /* 0x0000002011087212 */ /* 0x100fe400078e96d8 */
[----:B------:R-:W-:Y:S01]  /*6340*/  LOP3.LUT R9, R25, R16, R215, 0x96, !PT ;  /* 0x0000001019097212 */ /* 0x000fe200078e96d7 */
[----:B------:R-:W-:Y:S01]  /*6350*/  HMMA.16816.F32.BF16 R144, R128, R146, RZ ;  /* 0x000000928090723c */ /* 0x000fe200000418ff */
[----:B------:R-:W-:Y:S01]  /*6360*/  LOP3.LUT R216, R249, R218, R216, 0x96, !PT ;  /* 0x000000daf9d87212 */ /* 0x000fe200078e96d8 */
[----:B------:R-:W-:-:S04]  /*6370*/  IMAD.WIDE.U32 R34, R8, -0x2daee0ad, RZ ;  /* 0xd2511f5308227825 */ /* 0x000fc800078e00ff */
[----:B------:R-:W-:Y:S01]  /*6380*/  IMAD.WIDE.U32 R12, R9, -0x2daee0ad, RZ ;  /* 0xd2511f53090c7825 */ /* 0x000fe200078e00ff */
[----:B------:R-:W-:Y:S01]  /*6390*/  LOP3.LUT R188, R35, R188, R214, 0x96, !PT ;  /* 0x000000bc23bc7212 */ /* 0x000fe200078e96d6 */
[----:B------:R-:W-:Y:S02]  /*63a0*/  HMMA.16816.F32.BF16 R120, R128, R122, RZ ;  /* 0x0000007a8078723c */ /* 0x000fe400000418ff */
[----:B------:R-:W-:Y:S01]  /*63b0*/  IMAD.WIDE.U32 R216, R216, -0x2daee0ad, RZ ;  /* 0xd2511f53d8d87825 */ /* 0x000fe200078e00ff */
[----:B------:R-:W-:-:S03]  /*63c0*/  LOP3.LUT R34, R13, R34, R212, 0x96, !PT ;  /* 0x000000220d227212 */ /* 0x000fc600078e96d4 */
[----:B------:R-:W-:Y:S01]  /*63d0*/  IMAD.WIDE.U32 R32, R188, -0x326172a9, RZ ;  /* 0xcd9e8d57bc207825 */ /* 0x000fe200078e00ff */
[----:B------:R-:W-:Y:S01]  /*63e0*/  HMMA.16816.F32.BF16 R128, R128, R30, RZ ;  /* 0x0000001e8080723c */ /* 0x000fe200000418ff */
[----:B------:R1:W2:Y:S01]  /*63f0*/  MUFU.EX2 R188, R203 ;  /* 0x000000cb00bc7308 */ /* 0x0002a20000000800 */
[----:B------:R-:W3:Y:S01]  /*6400*/  LDSM.16.MT88.4 R28, [R221+0x9800] ;  /* 0x00980000dd1c783b */ /* 0x000ee20000004200 */
[----:B------:R-:W-:Y:S01]  /*6410*/  IMAD.WIDE.U32 R34, R34, -0x326172a9, RZ ;  /* 0xcd9e8d5722227825 */ /* 0x000fe200078e00ff */
[----:B------:R-:W-:Y:S02]  /*6420*/  LOP3.LUT R8, R33, R24, R213, 0x96, !PT ;  /* 0x0000001821087212 */ /* 0x000fe400078e96d5 */
[----:B------:R-:W-:Y:S01]  /*6430*/  HMMA.16816.F32.BF16 R84, R4, R20, R84 ;  /* 0x000000140454723c */ /* 0x000fe20000041854 */
[----:B------:R-:W-:Y:S02]  /*6440*/  LOP3.LUT R214, R217, R244, R214, 0x96, !PT ;  /* 0x000000f4d9d67212 */ /* 0x000fe400078e96d6 */
[----:B------:R-:W-:Y:S01]  /*6450*/  LOP3.LUT R32, R35, R32, R211, 0x96, !PT ;  /* 0x0000002023207212 */ /* 0x000fe200078e96d3 */
[----:B------:R-:W-:-:S02]  /*6460*/  IMAD.WIDE.U32 R8, R8, -0x2daee0ad, RZ ;  /* 0xd2511f5308087825 */ /* 0x000fc400078e00ff */
[----:B------:R-:W-:Y:S01]  /*6470*/  HMMA.16816.F32.BF16 R80, R4, R26, R80 ;  /* 0x0000001a0450723c */ /* 0x000fe20000041850 */
[----:B------:R-:W4:Y:S01]  /*6480*/  LDSM.16.MT88.4 R24, [R170+0x9800] ;  /* 0x00980000aa18783b */ /* 0x000f220000004200 */
[----:B------:R-:W-:Y:S01]  /*6490*/  IMAD.WIDE.U32 R32, R32, -0x2daee0ad, RZ ;  /* 0xd2511f5320207825 */ /* 0x000fe200078e00ff */
[----:B------:R-:W-:-:S03]  /*64a0*/  LOP3.LUT R250, R9, R12, R210, 0x96, !PT ;  /* 0x0000000c09fa7212 */ /* 0x000fc600078e96d2 */
[----:B-1----:R-:W-:Y:S01]  /*64b0*/  FFMA.FTZ R203, R248, UR19, -R181 ;  /* 0x00000013f8cb7c23 */ /* 0x002fe200080108b5 */
[----:B------:R-:W-:Y:S01]  /*64c0*/  LOP3.LUT R8, R33, R8, R209, 0x96, !PT ;  /* 0x0000000821087212 */ /* 0x000fe200078e96d1 */
[----:B------:R-:W-:Y:S01]  /*64d0*/  IMAD.WIDE.U32 R250, R250, -0x326172a9, RZ ;  /* 0xcd9e8d57fafa7825 */ /* 0x000fe200078e00ff */
[C---:B------:R-:W-:Y:S01]  /*64e0*/  HMMA.16816.F32.BF16 R96, R4.reuse, R22, R96 ;  /* 0x000000160460723c */ /* 0x040fe20000041860 */
[----:B------:R-:W1:Y:S02]  /*64f0*/  LDSM.16.MT88.4 R20, [R221+0xa800] ;  /* 0x00a80000dd14783b */ /* 0x000e640000004200 */
[----:B------:R-:W-:Y:S01]  /*6500*/  FFMA.FTZ R181, R180, UR19, -R181 ;  /* 0x00000013b4b57c23 */ /* 0x000fe200080108b5 */
[----:B------:R-:W-:Y:S01]  /*6510*/  IMAD.WIDE.U32 R12, R8, -0x326172a9, RZ ;  /* 0xcd9e8d57080c7825 */ /* 0x000fe200078e00ff */
[----:B------:R-:W5:Y:S01]  /*6520*/  MUFU.EX2 R203, R203 ;  /* 0x000000cb00cb7308 */ /* 0x000f620000000800 */
[----:B------:R-:W-:Y:S01]  /*6530*/  LOP3.LUT R34, R251, R34, R175, 0x96, !PT ;  /* 0x00000022fb227212 */ /* 0x000fe200078e96af */
[C---:B------:R-:W-:Y:S01]  /*6540*/  HMMA.16816.F32.BF16 R144, R4.reuse, R18, R144 ;  /* 0x000000120490723c */ /* 0x040fe20000041890 */
[----:B------:R-:W-:Y:S01]  /*6550*/  IMAD.MOV.U32 R248, RZ, RZ, R16 ;  /* 0x000000fffff87224 */ /* 0x000fe200078e0010 */
[----:B------:R-:W-:Y:S01]  /*6560*/  LOP3.LUT R9, R13, R250, R207, 0x96, !PT ;  /* 0x000000fa0d097212 */ /* 0x000fe200078e96cf */
[----:B------:R-:W1:Y:S01]  /*6570*/  LDSM.16.MT88.4 R16, [R170+0xa800] ;  /* 0x00a80000aa10783b */ /* 0x000e620000004200 */
[----:B------:R-:W-:Y:S01]  /*6580*/  LOP3.LUT R8, R12, 0xff, RZ, 0xc0, !PT ;  /* 0x000000ff0c087812 */ /* 0x000fe200078ec0ff */
[--C-:B------:R-:W-:Y:S01]  /*6590*/  FFMA.FTZ R180, R177, UR19, -R196.reuse ;  /* 0x00000013b1b47c23 */ /* 0x100fe200080108c4 */
[----:B------:R-:W-:Y:S01]  /*65a0*/  HMMA.16816.F32.BF16 R120, R4, R14, R120 ;  /* 0x0000000e0478723c */ /* 0x000fe20000041878 */
[----:B------:R-:W-:Y:S01]  /*65b0*/  LOP3.LUT R215, R247, R248, R215, 0x96, !PT ;  /* 0x000000f8f7d77212 */ /* 0x000fe200078e96d7 */
[----:B------:R-:W-:Y:S01]  /*65c0*/  MUFU.EX2 R181, R181 ;  /* 0x000000b500b57308 */ /* 0x000fe20000000800 */
[----:B------:R-:W-:-:S03]  /*65d0*/  FFMA.FTZ R177, R178, UR19, -R196 ;  /* 0x00000013b2b17c23 */ /* 0x000fc600080108c4 */
[----:B------:R-:W-:Y:S04]  /*65e0*/  HMMA.16816.F32.BF16 R128, R4, R10, R128 ;  /* 0x0000000a0480723c */ /* 0x000fe80000041880 */
[----:B------:R-:W-:Y:S03]  /*65f0*/  MUFU.EX2 R180, R180 ;  /* 0x000000b400b47308 */ /* 0x000fe60000000800 */
[----:B------:R-:W-:Y:S02]  /*6600*/  LOP3.LUT R4, R12, 0xffff, RZ, 0xc0, !PT ;  /* 0x0000ffff0c047812 */ /* 0x000fe400078ec0ff */
[----:B------:R-:W-:Y:S02]  /*6610*/  LOP3.LUT R5, R9, 0xffff, RZ, 0xc0, !PT ;  /* 0x0000ffff09057812 */ /* 0x000fe400078ec0ff */
[----:B------:R-:W-:Y:S01]  /*6620*/  SHF.R.U32.HI R7, RZ, 0x10, R12 ;  /* 0x00000010ff077819 */ /* 0x000fe2000001160c */
[----:B------:R-:W-:Y:S01]  /*6630*/  MUFU.EX2 R177, R177 ;  /* 0x000000b100b17308 */ /* 0x000fe20000000800 */
[----:B------:R-:W-:-:S02]  /*6640*/  SHF.R.U32.HI R10, RZ, 0x10, R9 ;  /* 0x00000010ff0a7819 */ /* 0x000fc40000011609 */
[----:B------:R-:W-:Y:S02]  /*6650*/  SHF.R.U32.HI R13, RZ, 0x8, R4 ;  /* 0x00000008ff0d7819 */ /* 0x000fe40000011604 */
[----:B------:R-:W-:Y:S02]  /*6660*/  LOP3.LUT R11, R9, 0xff, RZ, 0xc0, !PT ;  /* 0x000000ff090b7812 */ /* 0x000fe400078ec0ff */
[----:B------:R-:W-:Y:S02]  /*6670*/  SHF.R.U32.HI R4, RZ, 0x8, R5 ;  /* 0x00000008ff047819 */ /* 0x000fe40000011605 */
[----:B------:R-:W-:Y:S02]  /*6680*/  SHF.R.U32.HI R6, RZ, 0x18, R12 ;  /* 0x00000018ff067819 */ /* 0x000fe4000001160c */
[----:B------:R-:W-:Y:S02]  /*6690*/  SHF.R.U32.HI R9, RZ, 0x18, R9 ;  /* 0x00000018ff097819 */ /* 0x000fe40000011609 */
[----:B------:R-:W-:-:S02]  /*66a0*/  LOP3.LUT R7, R7, 0xff, RZ, 0xc0, !PT ;  /* 0x000000ff07077812 */ /* 0x000fc400078ec0ff */
[----:B------:R-:W-:Y:S02]  /*66b0*/  LOP3.LUT R10, R10, 0xff, RZ, 0xc0, !PT ;  /* 0x000000ff0a0a7812 */ /* 0x000fe400078ec0ff */
[----:B------:R-:W-:Y:S02]  /*66c0*/  PRMT R11, R11, 0x5410, R4 ;  /* 0x000054100b0b7816 */ /* 0x000fe40000000004 */
[----:B------:R-:W-:Y:S02]  /*66d0*/  PRMT R13, R8, 0x5410, R13 ;  /* 0x00005410080d7816 */ /* 0x000fe4000000000d */
[----:B------:R-:W-:Y:S02]  /*66e0*/  PRMT R7, R7, 0x5410, R6 ;  /* 0x0000541007077816 */ /* 0x000fe40000000006 */
[----:B------:R-:W-:Y:S02]  /*66f0*/  PRMT R5, R10, 0x5410, R9 ;  /* 0x000054100a057816 */ /* 0x000fe40000000009 */
[----:B------:R-:W-:-:S02]  /*6700*/  HSET2.LE.AND R4, R11, R60, PT ;  /* 0x0000003c0b047233 */ /* 0x000fc40003803000 */
[--C-:B------:R-:W-:Y:S02]  /*6710*/  HSET2.LE.AND R6, R13, R60.reuse, PT ;  /* 0x0000003c0d067233 */ /* 0x100fe40003803000 */
[--C-:B------:R-:W-:Y:S01]  /*6720*/  HSET2.LE.AND R7, R7, R60.reuse, PT ;  /* 0x0000003c07077233 */ /* 0x100fe20003803000 */
[----:B------:R-:W1:Y:S01]  /*6730*/  LDSM.16.MT88.4 R12, [R221+0xb800] ;  /* 0x00b80000dd0c783b */ /* 0x000e620000004200 */
[----:B------:R-:W-:Y:S02]  /*6740*/  HSET2.LE.AND R5, R5, R60, PT ;  /* 0x0000003c05057233 */ /* 0x000fe40003803000 */
[----:B------:R-:W-:Y:S01]  /*6750*/  F2FP.BF16.F32.PACK_AB R11, R189, R190 ;  /* 0x000000bebd0b723e */ /* 0x000fe200000010ff */
[----:B------:R-:W-:Y:S01]  /*6760*/  FADD.FTZ R190, R190, R39 ;  /* 0x00000027bebe7221 */ /* 0x000fe20000010000 */
[C---:B------:R-:W-:Y:S01]  /*6770*/  F2FP.BF16.F32.PACK_AB R10, R194.reuse, R185 ;  /* 0x000000b9c20a723e */ /* 0x040fe200000010ff */
[----:B------:R-:W-:Y:S01]  /*6780*/  FADD.FTZ R185, R185, R36 ;  /* 0x00000024b9b97221 */ /* 0x000fe20000010000 */
[----:B--2---:R-:W-:Y:S01]  /*6790*/  F2FP.BF16.F32.PACK_AB R9, R187, R188 ;  /* 0x000000bcbb09723e */ /* 0x004fe200000010ff */
[----:B------:R-:W-:Y:S01]  /*67a0*/  FADD.FTZ R189, R189, R190 ;  /* 0x000000bebdbd7221 */ /* 0x000fe20000010000 */
[----:B-----5:R-:W-:Y:S01]  /*67b0*/  F2FP.BF16.F32.PACK_AB R8, R203, R204 ;  /* 0x000000cccb08723e */ /* 0x020fe200000010ff */
        /* <DEDUP_REMOVED lines=9> */
[----:B------:R-:W2:Y:S05]  /*6850*/  LDSM.16.MT88.4 R8, [R170+0xb800] ;  /* 0x00b80000aa08783b */ /* 0x000eaa0000004200 */
[C---:B---3--:R-:W-:Y:S06]  /*6860*/  HMMA.16816.F32.BF16 R156, R4.reuse, R28, R156 ;  /* 0x0000001c049c723c */ /* 0x048fec000004189c */
[C---:B----4-:R-:W-:Y:S06]  /*6870*/  HMMA.16816.F32.BF16 R72, R4.reuse, R24, R72 ;  /* 0x000000180448723c */ /* 0x050fec0000041848 */
[C---:B-1----:R-:W-:Y:S06]  /*6880*/  HMMA.16816.F32.BF16 R88, R4.reuse, R20, R88 ;  /* 0x000000140458723c */ /* 0x042fec0000041858 */
[C---:B------:R-:W-:Y:S06]  /*6890*/  HMMA.16816.F32.BF16 R104, R4.reuse, R16, R104 ;  /* 0x000000100468723c */ /* 0x040fec0000041868 */
[C---:B------:R-:W-:Y:S06]  /*68a0*/  HMMA.16816.F32.BF16 R116, R4.reuse, R12, R116 ;  /* 0x0000000c0474723c */ /* 0x040fec0000041874 */
[C---:B------:R-:W-:Y:S06]  /*68b0*/  HMMA.16816.F32.BF16 R152, R4.reuse, R30, R152 ;  /* 0x0000001e0498723c */ /* 0x040fec0000041898 */
[C---:B--2---:R-:W-:Y:S06]  /*68c0*/  HMMA.16816.F32.BF16 R124, R4.reuse, R8, R124 ;  /* 0x00000008047c723c */ /* 0x044fec000004187c */
[C---:B------:R-:W-:Y:S06]  /*68d0*/  HMMA.16816.F32.BF16 R76, R4.reuse, R26, R76 ;  /* 0x0000001a044c723c */ /* 0x040fec000004184c */
[C---:B------:R-:W-:Y:S06]  /*68e0*/  HMMA.16816.F32.BF16 R92, R4.reuse, R22, R92 ;  /* 0x00000016045c723c */ /* 0x040fec000004185c */
[C---:B------:R-:W-:Y:S06]  /*68f0*/  HMMA.16816.F32.BF16 R108, R4.reuse, R18, R108 ;  /* 0x00000012046c723c */ /* 0x040fec000004186c */
[C---:B------:R-:W-:Y:S06]  /*6900*/  HMMA.16816.F32.BF16 R140, R4.reuse, R14, R140 ;  /* 0x0000000e048c723c */ /* 0x040fec000004188c */
        /* <DEDUP_REMOVED lines=10> */
[--C-:B------:R-:W-:Y:S01]  /*69b0*/  FFMA.FTZ R210, R199, UR19, -R196.reuse ;  /* 0x00000013c7d27c23 */ /* 0x100fe200080108c4 */
[----:B------:R-:W-:Y:S01]  /*69c0*/  FFMA.FTZ R199, R201, UR19, -R196 ;  /* 0x00000013c9c77c23 */ /* 0x000fe200080108c4 */
[----:B------:R-:W-:Y:S01]  /*69d0*/  FFMA.FTZ R201, R206, UR19, -R183 ;  /* 0x00000013cec97c23 */ /* 0x000fe200080108b7 */
[----:B------:R-:W-:Y:S01]  /*69e0*/  IMAD.WIDE.U32 R212, R212, -0x326172a9, RZ ;  /* 0xcd9e8d57d4d47825 */ /* 0x000fe200078e00ff */
[----:B------:R-:W-:-:S03]  /*69f0*/  LOP3.LUT R209, R215, R6, R209, 0x96, !PT ;  /* 0x00000006d7d17212 */ /* 0x000fc600078e96d1 */
[----:B------:R-:W-:Y:S01]  /*6a00*/  FFMA.FTZ R206, R208, UR19, -R183 ;  /* 0x00000013d0ce7c23 */ /* 0x000fe200080108b7 */
[----:B------:R-:W-:Y:S01]  /*6a10*/  MUFU.EX2 R210, R210 ;  /* 0x000000d200d27308 */ /* 0x000fe20000000800 */
[----:B------:R-:W-:-:S03]  /*6a20*/  IMAD.WIDE.U32 R218, R209, -0x326172a9, RZ ;  /* 0xcd9e8d57d1da7825 */ /* 0x000fc600078e00ff */
[----:B------:R-:W-:-:S04]  /*6a30*/  LOP3.LUT R6, R218, 0xffff, RZ, 0xc0, !PT ;  /* 0x0000ffffda067812 */ /* 0x000fc800078ec0ff */
[----:B------:R-:W-:Y:S01]  /*6a40*/  MUFU.EX2 R201, R201 ;  /* 0x000000c900c97308 */ /* 0x000fe20000000800 */
[----:B------:R-:W-:Y:S01]  /*6a50*/  LOP3.LUT R4, R219, R212, R207, 0x96, !PT ;  /* 0x000000d4db047212 */ /* 0x000fe200078e96cf */
[----:B------:R-:W-:Y:S01]  /*6a60*/  FFMA.FTZ R212, R205, UR19, -R196 ;  /* 0x00000013cdd47c23 */ /* 0x000fe200080108c4 */
[----:B------:R-:W-:Y:S01]  /*6a70*/  LOP3.LUT R35, R218, 0xff, RZ, 0xc0, !PT ;  /* 0x000000ffda237812 */ /* 0x000fe200078ec0ff */
[----:B------:R-:W-:Y:S01]  /*6a80*/  FFMA.FTZ R205, R202, UR19, -R183 ;  /* 0x00000013cacd7c23 */ /* 0x000fe200080108b7 */
[----:B------:R-:W-:Y:S02]  /*6a90*/  SHF.R.U32.HI R6, RZ, 0x8, R6 ;  /* 0x00000008ff067819 */ /* 0x000fe40000011606 */
[----:B------:R-:W-:Y:S01]  /*6aa0*/  SHF.R.U32.HI R5, RZ, 0x10, R218 ;  /* 0x00000010ff057819 */ /* 0x000fe200000116da */
[----:B------:R-:W1:Y:S01]  /*6ab0*/  MUFU.EX2 R206, R206 ;  /* 0x000000ce00ce7308 */ /* 0x000e620000000800 */
[----:B------:R-:W-:Y:S02]  /*6ac0*/  PRMT R35, R35, 0x5410, R6 ;  /* 0x0000541023237816 */ /* 0x000fe40000000006 */
[----:B------:R-:W-:-:S02]  /*6ad0*/  SHF.R.U32.HI R7, RZ, 0x18, R218 ;  /* 0x00000018ff077819 */ /* 0x000fc400000116da */
[----:B------:R-:W-:Y:S02]  /*6ae0*/  LOP3.LUT R6, R5, 0xff, RZ, 0xc0, !PT ;  /* 0x000000ff05067812 */ /* 0x000fe400078ec0ff */
[----:B------:R-:W-:Y:S01]  /*6af0*/  LOP3.LUT R5, R4, 0xffff, RZ, 0xc0, !PT ;  /* 0x0000ffff04057812 */ /* 0x000fe200078ec0ff */
[----:B------:R-:W-:Y:S01]  /*6b00*/  MUFU.EX2 R199, R199 ;  /* 0x000000c700c77308 */ /* 0x000fe20000000800 */
[----:B------:R-:W-:Y:S02]  /*6b10*/  PRMT R7, R6, 0x5410, R7 ;  /* 0x0000541006077816 */ /* 0x000fe40000000007 */
[--C-:B------:R-:W-:Y:S02]  /*6b20*/  SHF.R.U32.HI R6, RZ, 0x10, R4.reuse ;  /* 0x00000010ff067819 */ /* 0x100fe40000011604 */
[----:B------:R-:W-:Y:S02]  /*6b30*/  LOP3.LUT R33, R4, 0xff, RZ, 0xc0, !PT ;  /* 0x000000ff04217812 */ /* 0x000fe400078ec0ff */
[----:B------:R-:W-:Y:S01]  /*6b40*/  SHF.R.U32.HI R208, RZ, 0x8, R5 ;  /* 0x00000008ffd07819 */ /* 0x000fe20000011605 */
[----:B------:R-:W2:Y:S01]  /*6b50*/  MUFU.EX2 R212, R212 ;  /* 0x000000d400d47308 */ /* 0x000ea20000000800 */
[----:B------:R-:W-:-:S02]  /*6b60*/  SHF.R.U32.HI R4, RZ, 0x18, R4 ;  /* 0x00000018ff047819 */ /* 0x000fc40000011604 */
[----:B------:R-:W-:Y:S02]  /*6b70*/  LOP3.LUT R5, R6, 0xff, RZ, 0xc0, !PT ;  /* 0x000000ff06057812 */ /* 0x000fe400078ec0ff */
[--C-:B------:R-:W-:Y:S02]  /*6b80*/  HSET2.LE.AND R7, R7, R60.reuse, PT ;  /* 0x0000003c07077233 */ /* 0x100fe40003803000 */
[----:B------:R-:W-:Y:S01]  /*6b90*/  PRMT R5, R5, 0x5410, R4 ;  /* 0x0000541005057816 */ /* 0x000fe20000000004 */
[----:B------:R-:W3:Y:S01]  /*6ba0*/  MUFU.EX2 R205, R205 ;  /* 0x000000cd00cd7308 */ /* 0x000ee20000000800 */
[----:B------:R-:W-:Y:S02]  /*6bb0*/  PRMT R33, R33, 0x5410, R208 ;  /* 0x0000541021217816 */ /* 0x000fe400000000d0 */
[----:B-1----:R-:W-:Y:S02]  /*6bc0*/  F2FP.BF16.F32.PACK_AB R4, R206, R201 ;  /* 0x000000c9ce04723e */ /* 0x002fe400000010ff */
[----:B------:R-:W-:-:S02]  /*6bd0*/  HSET2.LE.AND R6, R35, R60, PT ;  /* 0x0000003c23067233 */ /* 0x000fc40003803000 */
[----:B------:R-:W-:Y:S02]  /*6be0*/  LOP3.LUT R7, R7, R4, RZ, 0xc0, !PT ;  /* 0x0000000407077212 */ /* 0x000fe400078ec0ff */
[----:B--2---:R-:W-:Y:S02]  /*6bf0*/  F2FP.BF16.F32.PACK_AB R35, R212, R199 ;  /* 0x000000c7d423723e */ /* 0x004fe400000010ff */
[--C-:B------:R-:W-:Y:S02]  /*6c00*/  HSET2.LE.AND R4, R33, R60.reuse, PT ;  /* 0x0000003c21047233 */ /* 0x100fe40003803000 */
[----:B------:R-:W-:Y:S02]  /*6c10*/  HSET2.LE.AND R5, R5, R60, PT ;  /* 0x0000003c05057233 */ /* 0x000fe40003803000 */
[----:B------:R-:W-:Y:S01]  /*6c20*/  F2FP.BF16.F32.PACK_AB R33, R210, R197 ;  /* 0x000000c5d221723e */ /* 0x000fe200000010ff */
[----:B------:R-:W-:Y:S01]  /*6c30*/  FADD.FTZ R197, R197, R54 ;  /* 0x00000036c5c57221 */ /* 0x000fe20000010000 */
[----:B---3--:R-:W-:Y:S01]  /*6c40*/  F2FP.BF16.F32.PACK_AB R202, R205, R200 ;  /* 0x000000c8cdca723e */ /* 0x008fe200000010ff */
[----:B------:R-:W-:Y:S01]  /*6c50*/  FADD.FTZ R200, R200, R53 ;  /* 0x00000035c8c87221 */ /* 0x000fe20000010000 */
[----:B------:R-:W-:Y:S01]  /*6c60*/  LOP3.LUT R6, R6, R35, RZ, 0xc0, !PT ;  /* 0x0000002306067212 */ /* 0x000fe200078ec0ff */
[----:B------:R-:W-:Y:S01]  /*6c70*/  IMAD.WIDE.U32 R34, R34, -0x2daee0ad, RZ ;  /* 0xd2511f5322227825 */ /* 0x000fe200078e00ff */
[----:B------:R-:W-:-:S03]  /*6c80*/  LOP3.LUT R4, R4, R33, RZ, 0xc0, !PT ;  /* 0x0000002104047212 */ /* 0x000fc600078ec0ff */
[----:B------:R-:W-:Y:S01]  /*6c90*/  FADD.FTZ R210, R210, R197 ;  /* 0x000000c5d2d27221 */ /* 0x000fe20000010000 */
[----:B------:R-:W-:Y:S01]  /*6ca0*/  LOP3.LUT R5, R5, R202, RZ, 0xc0, !PT ;  /* 0x000000ca05057212 */ /* 0x000fe200078ec0ff */
[----:B------:R-:W-:Y:S01]  /*6cb0*/  FADD.FTZ R200, R205, R200 ;  /* 0x000000c8cdc87221 */ /* 0x000fe20000010000 */
[----:B------:R-:W-:Y:S01]  /*6cc0*/  LOP3.LUT R32, R35, R32, R173, 0x96, !PT ;  /* 0x0000002023207212 */ /* 0x000fe200078e96ad */
[----:B------:R-:W-:Y:S02]  /*6cd0*/  FADD.FTZ R199, R199, R210 ;  /* 0x000000d2c7c77221 */ /* 0x000fe40000010000 */
[----:B------:R-:W-:Y:S02]  /*6ce0*/  FADD.FTZ R201, R201, R200 ;  /* 0x000000c8c9c97221 */ /* 0x000fe40000010000 */
[----:B------:R-:W-:Y:S01]  /*6cf0*/  HMMA.16816.F32.BF16 R160, R4, R28, R160 ;  /* 0x0000001c04a0723c */ /* 0x000fe200000418a0 */
[----:B------:R-:W-:Y:S01]  /*6d00*/  FADD.FTZ R212, R212, R199 ;  /* 0x000000c7d4d47221 */ /* 0x000fe20000010000 */
[----:B------:R-:W-:-:S04]  /*6d10*/  FADD.FTZ R201, R206, R201 ;  /* 0x000000c9cec97221 */ /* 0x000fc80000010000 */
[C---:B------:R-:W-:Y:S01]  /*6d20*/  HMMA.16816.F32.BF16 R148, R4.reuse, R30, R148 ;  /* 0x0000001e0494723c */ /* 0x040fe20000041894 */
[----:B------:R-:W1:Y:S05]  /*6d30*/  LDSM.16.MT88.4 R28, [R221+0x9c00] ;  /* 0x009c0000dd1c783b */ /* 0x000e6a0000004200 */
[C---:B------:R-:W-:Y:S06]  /*6d40*/  HMMA.16816.F32.BF16 R68, R4.reuse, R24, R68 ;  /* 0x000000180444723c */ /* 0x040fec0000041844 */
[C---:B------:R-:W-:Y:S01]  /*6d50*/  HMMA.16816.F32.BF16 R80, R4.reuse, R26, R80 ;  /* 0x0000001a0450723c */ /* 0x040fe20000041850 */
[----:B------:R-:W2:Y:S05]  /*6d60*/  LDSM.16.MT88.4 R24, [R170+0x9c00] ;  /* 0x009c0000aa18783b */ /* 0x000eaa0000004200 */
[C---:B------:R-:W-:Y:S06]  /*6d70*/  HMMA.16816.F32.BF16 R84, R4.reuse, R20, R84 ;  /* 0x000000140454723c */ /* 0x040fec0000041854 */
[----:B------:R-:W-:Y:S01]  /*6d80*/  HMMA.16816.F32.BF16 R96, R4, R22, R96 ;  /* 0x000000160460723c */ /* 0x000fe20000041860 */
[----:B------:R-:W-:-:S02]  /*6d90*/  LOP3.LUT R21, R34, 0xffff, RZ, 0xc0, !PT ;  /* 0x0000ffff22157812 */ /* 0x000fc400078ec0ff */
[----:B------:R-:W-:Y:S02]  /*6da0*/  LOP3.LUT R20, R34, 0xff, RZ, 0xc0, !PT ;  /* 0x000000ff22147812 */ /* 0x000fe400078ec0ff */
[----:B------:R-:W-:Y:S01]  /*6db0*/  SHF.R.U32.HI R21, RZ, 0x8, R21 ;  /* 0x00000008ff157819 */ /* 0x000fe20000011615 */
[C---:B------:R-:W-:Y:S06]  /*6dc0*/  HMMA.16816.F32.BF16 R100, R4.reuse, R16, R100 ;  /* 0x000000100464723c */ /* 0x040fec0000041864 */
[----:B------:R-:W-:Y:S01]  /*6dd0*/  HMMA.16816.F32.BF16 R144, R4, R18, R144 ;  /* 0x000000120490723c */ /* 0x000fe20000041890 */
[----:B------:R-:W-:-:S02]  /*6de0*/  SHF.R.U32.HI R17, RZ, 0x10, R34 ;  /* 0x00000010ff117819 */ /* 0x000fc40000011622 */
[----:B------:R-:W-:Y:S02]  /*6df0*/  SHF.R.U32.HI R16, RZ, 0x18, R34 ;  /* 0x00000018ff107819 */ /* 0x000fe40000011622 */
[----:B------:R-:W-:Y:S01]  /*6e00*/  F2FP.BF16.F32.PACK_AB R34, R198, R195 ;  /* 0x000000c3c622723e */ /* 0x000fe200000010ff */
[C---:B------:R-:W-:Y:S01]  /*6e10*/  HMMA.16816.F32.BF16 R112, R4.reuse, R12, R112 ;  /* 0x0000000c0470723c */ /* 0x040fe20000041870 */
[C---:B------:R-:W-:Y:S02]  /*6e20*/  LOP3.LUT R18, R32.reuse, 0xffff, RZ, 0xc0, !PT ;  /* 0x0000ffff20127812 */ /* 0x040fe400078ec0ff */
[----:B------:R-:W-:Y:S02]  /*6e30*/  LOP3.LUT R19, R32, 0xff, RZ, 0xc0, !PT ;  /* 0x000000ff20137812 */ /* 0x000fe400078ec0ff */
[----:B------:R-:W-:Y:S01]  /*6e40*/  SHF.R.U32.HI R18, RZ, 0x8, R18 ;  /* 0x00000008ff127819 */ /* 0x000fe20000011612 */
[----:B------:R-:W-:Y:S01]  /*6e50*/  HMMA.16816.F32.BF16 R120, R4, R14, R120 ;  /* 0x0000000e0478723c */ /* 0x000fe20000041878 */
[----:B------:R-:W-:-:S02]  /*6e60*/  SHF.R.U32.HI R12, RZ, 0x10, R32 ;  /* 0x00000010ff0c7819 */ /* 0x000fc40000011620 */
[----:B------:R-:W-:Y:S02]  /*6e70*/  PRMT R19, R19, 0x5410, R18 ;  /* 0x0000541013137816 */ /* 0x000fe40000000012 */
[----:B------:R-:W-:Y:S01]  /*6e80*/  SHF.R.U32.HI R32, RZ, 0x18, R32 ;  /* 0x00000018ff207819 */ /* 0x000fe20000011620 */
[C---:B------:R-:W-:Y:S01]  /*6e90*/  HMMA.16816.F32.BF16 R136, R4.reuse, R8, R136 ;  /* 0x000000080488723c */ /* 0x040fe20000041888 */
[----:B------:R-:W-:Y:S02]  /*6ea0*/  LOP3.LUT R15, R17, 0xff, RZ, 0xc0, !PT ;  /* 0x000000ff110f7812 */ /* 0x000fe400078ec0ff */
[----:B------:R-:W-:Y:S02]  /*6eb0*/  LOP3.LUT R17, R12, 0xff, RZ, 0xc0, !PT ;  /* 0x000000ff0c117812 */ /* 0x000fe400078ec0ff */
[----:B------:R-:W-:Y:S01]  /*6ec0*/  HSET2.LE.AND R19, R19, R60, PT ;  /* 0x0000003c13137233 */ /* 0x000fe20003803000 */
[----:B------:R-:W-:Y:S01]  /*6ed0*/  HMMA.16816.F32.BF16 R128, R4, R10, R128 ;  /* 0x0000000a0480723c */ /* 0x000fe20000041880 */
[----:B------:R-:W-:-:S02]  /*6ee0*/  PRMT R13, R20, 0x5410, R21 ;  /* 0x00005410140d7816 */ /* 0x000fc40000000015 */
[C---:B------:R-:W-:Y:S01]  /*6ef0*/  F2FP.BF16.F32.PACK_AB R12, R192.reuse, R191 ;  /* 0x000000bfc00c723e */ /* 0x040fe200000010ff */
[----:B------:R-:W3:Y:S01]  /*6f00*/  LDSM.16.MT88.4 R20, [R221+0xac00] ;  /* 0x00ac0000dd14783b */ /* 0x000ee20000004200 */
[----:B------:R-:W-:Y:S01]  /*6f10*/  PRMT R15, R15, 0x5410, R16 ;  /* 0x000054100f0f7816 */ /* 0x000fe20000000010 */
[----:B------:R-:W-:Y:S01]  /*6f20*/  FADD.FTZ R191, R191, R188 ;  /* 0x000000bcbfbf7221 */ /* 0x000fe20000010000 */
[----:B------:R-:W-:Y:S02]  /*6f30*/  LOP3.LUT R4, R213, R216, R175, 0x96, !PT ;  /* 0x000000d8d5047212 */ /* 0x000fe400078e96af */
[----:B------:R-:W-:Y:S01]  /*6f40*/  PRMT R17, R17, 0x5410, R32 ;  /* 0x0000541011117816 */ /* 0x000fe20000000020 */
[----:B------:R-:W-:Y:S01]  /*6f50*/  FADD.FTZ R192, R192, R191 ;  /* 0x000000bfc0c07221 */ /* 0x000fe20000010000 */
[----:B------:R-:W-:Y:S01]  /*6f60*/  LOP3.LUT R32, R19, R12, RZ, 0xc0, !PT ;  /* 0x0000000c13207212 */ /* 0x000fe200078ec0ff */
[----:B------:R-:W-:Y:S01]  /*6f70*/  IMAD.WIDE.U32 R4, R4, -0x2daee0ad, RZ ;  /* 0xd2511f5304047825 */ /* 0x000fe200078e00ff */
[----:B------:R-:W-:-:S03]  /*6f80*/  HSET2.LE.AND R13, R13, R60, PT ;  /* 0x0000003c0d0d7233 */ /* 0x000fc60003803000 */
[----:B------:R-:W-:Y:S01]  /*6f90*/  FADD.FTZ R195, R195, R192 ;  /* 0x000000c0c3c37221 */ /* 0x000fe20000010000 */
[----:B------:R-:W-:Y:S02]  /*6fa0*/  HSET2.LE.AND R15, R15, R60, PT ;  /* 0x0000003c0f0f7233 */ /* 0x000fe40003803000 */
[----:B------:R-:W-:Y:S01]  /*6fb0*/  LOP3.LUT R173, R5, R214, R173, 0x96, !PT ;  /* 0x000000d605ad7212 */ /* 0x000fe200078e96ad */
[----:B------:R-:W-:Y:S01]  /*6fc0*/  FADD.FTZ R250, R198, R195 ;  /* 0x000000c3c6fa7221 */ /* 0x000fe20000010000 */
[----:B------:R-:W-:Y:S02]  /*6fd0*/  LOP3.LUT R6, R4, 0xffff, RZ, 0xc0, !PT ;  /* 0x0000ffff04067812 */ /* 0x000fe400078ec0ff */
[----:B------:R-:W-:Y:S02]  /*6fe0*/  LOP3.LUT R178, R173, 0xffff, RZ, 0xc0, !PT ;  /* 0x0000ffffadb27812 */ /* 0x000fe400078ec0ff */
[----:B------:R-:W-:Y:S02]  /*6ff0*/  SHF.R.U32.HI R7, RZ, 0x10, R4 ;  /* 0x00000010ff077819 */ /* 0x000fe40000011604 */
[----:B------:R-:W-:-:S02]  /*7000*/  SHF.R.U32.HI R186, RZ, 0x10, R173 ;  /* 0x00000010ffba7819 */ /* 0x000fc400000116ad */
[----:B------:R-:W-:Y:S02]  /*7010*/  LOP3.LUT R5, R4, 0xff, RZ, 0xc0, !PT ;  /* 0x000000ff04057812 */ /* 0x000fe400078ec0ff */
[----:B------:R-:W-:Y:S02]  /*7020*/  SHF.R.U32.HI R6, RZ, 0x8, R6 ;  /* 0x00000008ff067819 */ /* 0x000fe40000011606 */
[----:B------:R-:W-:Y:S02]  /*7030*/  LOP3.LUT R175, R173, 0xff, RZ, 0xc0, !PT ;  /* 0x000000ffadaf7812 */ /* 0x000fe400078ec0ff */
[----:B------:R-:W-:Y:S02]  /*7040*/  SHF.R.U32.HI R178, RZ, 0x8, R178 ;  /* 0x00000008ffb27819 */ /* 0x000fe400000116b2 */
[----:B------:R-:W-:Y:S02]  /*7050*/  HSET2.LE.AND R17, R17, R60, PT ;  /* 0x0000003c11117233 */ /* 0x000fe40003803000 */
[----:B------:R-:W-:Y:S01]  /*7060*/  F2FP.BF16.F32.PACK_AB R12, R193, R184 ;  /* 0x000000b8c10c723e */ /* 0x000fe200000010ff */
[----:B------:R-:W-:Y:S01]  /*7070*/  FADD.FTZ R184, R184, R203 ;  /* 0x000000cbb8b87221 */ /* 0x000fe20000010000 */
[----:B------:R-:W-:-:S02]  /*7080*/  F2FP.BF16.F32.PACK_AB R8, R181, R182 ;  /* 0x000000b6b508723e */ /* 0x000fc400000010ff */
[----:B------:R-:W-:Y:S01]  /*7090*/  SHF.R.U32.HI R4, RZ, 0x18, R4 ;  /* 0x00000018ff047819 */ /* 0x000fe20000011604 */
[----:B------:R-:W-:Y:S01]  /*70a0*/  FADD.FTZ R193, R193, R184 ;  /* 0x000000b8c1c17221 */ /* 0x000fe20000010000 */
[----:B------:R-:W-:Y:S02]  /*70b0*/  LOP3.LUT R7, R7, 0xff, RZ, 0xc0, !PT ;  /* 0x000000ff07077812 */ /* 0x000fe400078ec0ff */
[----:B------:R-:W-:Y:S01]  /*70c0*/  SHF.R.U32.HI R173, RZ, 0x18, R173 ;  /* 0x00000018ffad7819 */ /* 0x000fe200000116ad */
[----:B------:R-:W-:Y:S01]  /*70d0*/  FADD.FTZ R182, R182, R193 ;  /* 0x000000c1b6b67221 */ /* 0x000fe20000010000 */
[----:B------:R-:W-:Y:S02]  /*70e0*/  LOP3.LUT R186, R186, 0xff, RZ, 0xc0, !PT ;  /* 0x000000ffbaba7812 */ /* 0x000fe400078ec0ff */
[----:B------:R-:W-:Y:S01]  /*70f0*/  PRMT R183, R5, 0x5410, R6 ;  /* 0x0000541005b77816 */ /* 0x000fe20000000006 */
[----:B------:R-:W-:Y:S01]  /*7100*/  FADD.FTZ R252, R181, R182 ;  /* 0x000000b6b5fc7221 */ /* 0x000fe20000010000 */
[----:B------:R-:W-:-:S02]  /*7110*/  PRMT R175, R175, 0x5410, R178 ;  /* 0x00005410afaf7816 */ /* 0x000fc400000000b2 */
[----:B------:R-:W-:Y:S02]  /*7120*/  PRMT R7, R7, 0x5410, R4 ;  /* 0x0000541007077816 */ /* 0x000fe40000000004 */
[----:B------:R-:W-:Y:S02]  /*7130*/  PRMT R5, R186, 0x5410, R173 ;  /* 0x00005410ba057816 */ /* 0x000fe400000000ad */
[----:B------:R-:W-:Y:S02]  /*7140*/  LOP3.LUT R33, R17, R12, RZ, 0xc0, !PT ;  /* 0x0000000c11217212 */ /* 0x000fe400078ec0ff */
[----:B------:R-:W-:Y:S01]  /*7150*/  LOP3.LUT R34, R13, R34, RZ, 0xc0, !PT ;  /* 0x000000220d227212 */ /* 0x000fe200078ec0ff */
[----:B------:R-:W4:Y:S01]  /*7160*/  LDSM.16.MT88.4 R16, [R170+0xac00] ;  /* 0x00ac0000aa10783b */ /* 0x000f220000004200 */
[----:B------:R-:W-:Y:S02]  /*7170*/  LOP3.LUT R35, R15, R8, RZ, 0xc0, !PT ;  /* 0x000000080f237212 */ /* 0x000fe400078ec0ff */
[--C-:B------:R-:W-:Y:S01]  /*7180*/  HSET2.LE.AND R4, R175, R60.reuse, PT ;  /* 0x0000003caf047233 */ /* 0x100fe20003803000 */
[----:B------:R-:W5:Y:S01]  /*7190*/  LDSM.16.MT88.4 R12, [R221+0xbc00] ;  /* 0x00bc0000dd0c783b */ /* 0x000f620000004200 */
[----:B------:R-:W-:-:S02]  /*71a0*/  HSET2.LE.AND R6, R183, R60, PT ;  /* 0x0000003cb7067233 */ /* 0x000fc40003803000 */
[--C-:B------:R-:W-:Y:S01]  /*71b0*/  HSET2.LE.AND R7, R7, R60.reuse, PT ;  /* 0x0000003c07077233 */ /* 0x100fe20003803000 */
[----:B------:R-:W5:Y:S01]  /*71c0*/  LDSM.16.MT88.4 R8, [R170+0xbc00] ;  /* 0x00bc0000aa08783b */ /* 0x000f620000004200 */
[----:B------:R-:W-:Y:S01]  /*71d0*/  HSET2.LE.AND R5, R5, R60, PT ;  /* 0x0000003c05057233 */ /* 0x000fe20003803000 */
[C---:B-1----:R-:W-:Y:S01]  /*71e0*/  HMMA.16816.F32.BF16 R156, R32.reuse, R28, R156 ;  /* 0x0000001c209c723c */ /* 0x042fe2000004189c */
[----:B------:R-:W-:Y:S01]  /*71f0*/  F2FP.BF16.F32.PACK_AB R175, R180, R179 ;  /* 0x000000b3b4af723e */ /* 0x000fe200000010ff */
[----:B------:R-:W-:Y:S01]  /*7200*/  FADD.FTZ R179, R179, R212 ;  /* 0x000000d4b3b37221 */ /* 0x000fe20000010000 */
        /* <DEDUP_REMOVED lines=17> */
[C---:B--2---:R-:W-:Y:S03]  /*7320*/  HMMA.16816.F32.BF16 R72, R32.reuse, R24, R72 ;  /* 0x000000182048723c */ /* 0x044fe60000041848 */
[----:B------:R1:W-:Y:S03]  /*7330*/  STL [R1+0x8], R250 ;  /* 0x000008fa01007387 */ /* 0x0003e60000100800 */
[C---:B------:R-:W-:Y:S06]  /*7340*/  HMMA.16816.F32.BF16 R76, R32.reuse, R26, R76 ;  /* 0x0000001a204c723c */ /* 0x040fec000004184c */
[C---:B---3--:R-:W-:Y:S06]  /*7350*/  HMMA.16816.F32.BF16 R88, R32.reuse, R20, R88 ;  /* 0x000000142058723c */ /* 0x048fec0000041858 */
        /* <DEDUP_REMOVED lines=21> */
[----:B------:R-:W2:Y:S01]  /*74b0*/  LDL.64 R244, [R1+0x18] ;  /* 0x0000180001f47983 */ /* 0x000ea20000100a00 */
        /* <DEDUP_REMOVED lines=8> */
[----:B------:R-:W-:Y:S02]  /*7540*/  UIADD3 UR4, UR20, -0x2, URZ ;  /* 0xfffffffe14047890 */ /* 0x000fe4000fffe03f */
[----:B------:R-:W-:Y:S02]  /*7550*/  IMAD.U32 R165, RZ, RZ, UR21 ;  /* 0x00000015ffa57e24 */ /* 0x000fe4000f8e00ff */
[----:B------:R-:W-:-:S02]  /*7560*/  USHF.R.S32.HI UR11, URZ, 0x1f, UR4 ;  /* 0x0000001f3f0b7899 */ /* 0x000fc40008011404 */
[----:B------:R-:W-:Y:S01]  /*7570*/  UIMAD UR10, UR12, UR4, URZ ;  /* 0x000000040c0a72a4 */ /* 0x000fe2000f8e023f */
[----:B------:R-:W-:Y:S01]  /*7580*/  IMAD.U32 R18, RZ, RZ, UR4 ;  /* 0x00000004ff127e24 */ /* 0x000fe2000f8e00ff */
[----:B------:R-:W1:Y:S01]  /*7590*/  @!P5 LDC.64 R14, c[0x0][0x220] ;  /* 0x00008800ff0edb82 */ /* 0x000e620000000a00 */
[----:B------:R-:W-:Y:S01]  /*75a0*/  IMAD R165, R165, 0x40, R238 ;  /* 0x00000040a5a57824 */ /* 0x000fe200078e02ee */
[----:B------:R-:W-:-:S06]  /*75b0*/  UIMAD UR10, UR11, UR13, UR10 ;  /* 0x0000000d0b0a72a4 */ /* 0x000fcc000f8e020a */
[----:B------:R-:W3:Y:S01]  /*75c0*/  @!P4 LDC.64 R12, c[0x0][0x220] ;  /* 0x00008800ff0ccb82 */ /* 0x000ee20000000a00 */
[----:B------:R-:W-:Y:S04]  /*75d0*/  @P5 STS [R225+0x9000], RZ ;  /* 0x009000ffe1005388 */ /* 0x000fe80000000800 */
[----:B------:R-:W-:Y:S03]  /*75e0*/  @P5 STS [R225+0x9004], RZ ;  /* 0x009004ffe1005388 */ /* 0x000fe60000000800 */
[----:B------:R-:W4:Y:S01]  /*75f0*/  @!P3 LDC.64 R10, c[0x0][0x220] ;  /* 0x00008800ff0abb82 */ /* 0x000f220000000a00 */
[----:B------:R-:W-:Y:S07]  /*7600*/  @P5 STS.64 [R225+0x9008], RZ ;  /* 0x009008ffe1005388 */ /* 0x000fee0000000a00 */
[----:B------:R-:W5:Y:S08]  /*7610*/  @!P5 LDC.64 R8, c[0x0][0x220] ;  /* 0x00008800ff08db82 */ /* 0x000f700000000a00 */
[----:B------:R-:W5:Y:S08]  /*7620*/  @!P4 LDC.64 R6, c[0x0][0x220] ;  /* 0x00008800ff06cb82 */ /* 0x000f700000000a00 */
[----:B------:R-:W5:Y:S01]  /*7630*/  @!P3 LDC.64 R4, c[0x0][0x220] ;  /* 0x00008800ff04bb82 */ /* 0x000f620000000a00 */
[----:B--2---:R-:W-:-:S04]  /*7640*/  IMAD.WIDE.U32 R18, R18, UR13, R244 ;  /* 0x0000000d12127c25 */ /* 0x004fc8000f8e00f4 */
[----:B------:R-:W-:Y:S01]  /*7650*/  VIADD R16, R19, UR10 ;  /* 0x0000000a13107c36 */ /* 0x000fe20008000000 */
[C---:B-1----:R-:W-:Y:S02]  /*7660*/  @!P5 LEA R20, P0, R18.reuse, R14, 0x1 ;  /* 0x0000000e1214d211 */ /* 0x042fe400078008ff */
[C---:B---3--:R-:W-:Y:S02]  /*7670*/  @!P4 LEA R12, P1, R18.reuse, R12, 0x1 ;  /* 0x0000000c120cc211 */ /* 0x048fe400078208ff */
[C-C-:B------:R-:W-:Y:S02]  /*7680*/  @!P5 LEA.HI.X R21, R18.reuse, R15, R16.reuse, 0x1, P0 ;  /* 0x0000000f1215d211 */ /* 0x140fe400000f0c10 */
[C---:B----4-:R-:W-:Y:S02]  /*7690*/  @!P3 LEA R10, P0, R18.reuse, R10, 0x1 ;  /* 0x0000000a120ab211 */ /* 0x050fe400078008ff */
[C---:B------:R-:W-:Y:S01]  /*76a0*/  IADD3 R14, P2, R18.reuse, UR24, RZ ;  /* 0x00000018120e7c10 */ /* 0x040fe2000ff5e0ff */
[----:B------:R-:W-:Y:S01]  /*76b0*/  @!PT LDS RZ, [RZ] ;  /* 0x00000000fffff984 */ /* 0x000fe20000000800 */
[----:B------:R-:W-:Y:S01]  /*76c0*/  @!PT LDS RZ, [RZ] ;  /* 0x00000000fffff984 */ /* 0x000fe20000000800 */
[----:B------:R-:W-:Y:S01]  /*76d0*/  @!PT LDS RZ, [RZ] ;  /* 0x00000000fffff984 */ /* 0x000fe20000000800 */
[----:B------:R1:W-:Y:S01]  /*76e0*/  @!P5 LDGSTS.E.BYPASS.LTC128B.128 [R225+0x9000], desc[UR22][R20.64] ;  /* 0x0900000014e1dfae */ /* 0x0003e2000b901d56 */
[----:B------:R-:W-:-:S02]  /*76f0*/  @!P4 LEA.HI.X R13, R18, R13, R16, 0x1, P1 ;  /* 0x0000000d120dc211 */ /* 0x000fc400008f0c10 */
[----:B------:R-:W-:Y:S01]  /*7700*/  @!P3 LEA.HI.X R11, R18, R11, R16, 0x1, P0 ;  /* 0x0000000b120bb211 */ /* 0x000fe200000f0c10 */
[----:B------:R-:W-:Y:S01]  /*7710*/  @P4 STS.128 [R225+0xa000], RZ ;  /* 0x00a000ffe1004388 */ /* 0x000fe20000000c00 */
[----:B------:R-:W-:Y:S02]  /*7720*/  IADD3.X R16, R16, UR18, RZ, P2, !PT ;  /* 0x0000001210107c10 */ /* 0x000fe400097fe4ff */
[C---:B-----5:R-:W-:Y:S01]  /*7730*/  @!P5 LEA R18, P2, R14.reuse, R8, 0x1 ;  /* 0x000000080e12d211 */ /* 0x060fe200078408ff */
[----:B------:R-:W-:Y:S01]  /*7740*/  @!PT LDS RZ, [RZ] ;  /* 0x00000000fffff984 */ /* 0x000fe20000000800 */
[----:B------:R-:W-:Y:S01]  /*7750*/  @!PT LDS RZ, [RZ] ;  /* 0x00000000fffff984 */ /* 0x000fe20000000800 */
[----:B------:R-:W-:Y:S01]  /*7760*/  @!PT LDS RZ, [RZ] ;  /* 0x00000000fffff984 */ /* 0x000fe20000000800 */
[----:B------:R-:W-:Y:S01]  /*7770*/  @!P4 LDGSTS.E.BYPASS.LTC128B.128 [R225+0xa000], desc[UR22][R12.64+0x40] ;  /* 0x0a0000400ce1cfae */ /* 0x000fe2000b901d56 */
[C---:B------:R-:W-:Y:S02]  /*7780*/  @!P4 LEA R6, P1, R14.reuse, R6, 0x1 ;  /* 0x000000060e06c211 */ /* 0x040fe400078208ff */
[C---:B------:R-:W-:Y:S01]  /*7790*/  @!P3 LEA R4, P0, R14.reuse, R4, 0x1 ;  /* 0x000000040e04b211 */ /* 0x040fe200078008ff */
[----:B------:R-:W-:Y:S01]  /*77a0*/  @P3 STS.128 [R225+0xb000], RZ ;  /* 0x00b000ffe1003388 */ /* 0x000fe20000000c00 */
[----:B------:R-:W-:-:S02]  /*77b0*/  @!P5 LEA.HI.X R19, R14, R9, R16, 0x1, P2 ;  /* 0x000000090e13d211 */ /* 0x000fc400010f0c10 */
[C-C-:B------:R-:W-:Y:S01]  /*77c0*/  @!P4 LEA.HI.X R7, R14.reuse, R7, R16.reuse, 0x1, P1 ;  /* 0x000000070e07c211 */ /* 0x140fe200008f0c10 */
        /* <DEDUP_REMOVED lines=21> */
[----:B-1----:R-:W1:Y:S04]  /*7920*/  LDSM.16.M88.4 R20, [R224+0x1000] ;  /* 0x00100000e014783b */ /* 0x002e680000000200 */
[----:B------:R-:W5:Y:S04]  /*7930*/  LDSM.16.M88.4 R36, [R223+0x6400] ;  /* 0x00640000df24783b */ /* 0x000f680000000200 */
[----:B------:R-:W4:Y:S04]  /*7940*/  LDSM.16.M88.4 R192, [R223+0x6800] ;  /* 0x00680000dfc0783b */ /* 0x000f280000000200 */
[----:B--2---:R-:W2:Y:S04]  /*7950*/  LDSM.16.M88.4 R8, [R223+0x6c00] ;  /* 0x006c0000df08783b */ /* 0x004ea80000000200 */
[----:B------:R-:W2:Y:S04]  /*7960*/  LDSM.16.M88.4 R184, [R224] ;  /* 0x00000000e0b8783b */ /* 0x000ea80000000200 */
[----:B------:R-:W-:Y:S04]  /*7970*/  LDSM.16.M88.4 R212, [R220+0x6000] ;  /* 0x00600000dcd4783b */ /* 0x000fe80000000200 */
[----:B---3--:R-:W3:Y:S04]  /*7980*/  LDSM.16.M88.4 R16, [R222+0x1000] ;  /* 0x00100000de10783b */ /* 0x008ee80000000200 */
[----:B------:R-:W3:Y:S04]  /*7990*/  LDSM.16.M88.4 R208, [R220+0x6400] ;  /* 0x00640000dcd0783b */ /* 0x000ee80000000200 */
[----:B------:R-:W3:Y:S04]  /*79a0*/  LDSM.16.M88.4 R180, [R220+0x6800] ;  /* 0x00680000dcb4783b */ /* 0x000ee80000000200 */
[----:B------:R-:W3:Y:S01]  /*79b0*/  LDSM.16.M88.4 R176, [R220+0x6c00] ;  /* 0x006c0000dcb0783b */ /* 0x000ee20000000200 */
[C---:B-1----:R-:W-:Y:S03]  /*79c0*/  HMMA.16816.F32.BF16 R52, R20.reuse, R200, RZ ;  /* 0x000000c81434723c */ /* 0x042fe600000418ff */
[----:B------:R-:W1:Y:S04]  /*79d0*/  LDSM.16.M88.4 R12, [R222] ;  /* 0x00000000de0c783b */ /* 0x000e680000000200 */
[----:B------:R-:W-:Y:S01]  /*79e0*/  LDSM.16.M88.4 R172, [R223+0x7000] ;  /* 0x00700000dfac783b */ /* 0x000fe20000000200 */
[C---:B------:R-:W-:Y:S03]  /*79f0*/  HMMA.16816.F32.BF16 R48, R20.reuse, R202, RZ ;  /* 0x000000ca1430723c */ /* 0x040fe600000418ff */
[----:B------:R-:W-:Y:S03]  /*7a00*/  LDSM.16.M88.4 R64, [R223+0x7400] ;  /* 0x00740000df40783b */ /* 0x000fe60000000200 */
[C---:B-----5:R-:W-:Y:S01]  /*7a10*/  HMMA.16816.F32.BF16 R44, R20.reuse, R36, RZ ;  /* 0x00000024142c723c */ /* 0x060fe200000418ff */
[----:B------:R-:W-:Y:S04]  /*7a20*/  LDSM.16.M88.4 R60, [R223+0x7800] ;  /* 0x00780000df3c783b */ /* 0x000fe80000000200 */
[----:B------:R-:W-:Y:S01]  /*7a30*/  LDSM.16.M88.4 R56, [R223+0x7c00] ;  /* 0x007c0000df38783b */ /* 0x000fe20000000200 */
[C---:B----4-:R-:W-:Y:S03]  /*7a40*/  HMMA.16816.F32.BF16 R32, R20.reuse, R192, RZ ;  /* 0x000000c01420723c */ /* 0x050fe600000418ff */
[----:B------:R-:W-:Y:S03]  /*7a50*/  LDSM.16.M88.4 R244, [R222+0x2000] ;  /* 0x00200000def4783b */ /* 0x000fe60000000200 */
[C---:B--2---:R-:W-:Y:S01]  /*7a60*/  HMMA.16816.F32.BF16 R24, R20.reuse, R8, RZ ;  /* 0x000000081418723c */ /* 0x044fe200000418ff */
        /* <DEDUP_REMOVED lines=24> */
[----:B------:R-:W-:Y:S01]  /*7bf0*/  HMMA.16816.F32.BF16 R36, R12, R210, R36 ;  /* 0x000000d20c24723c */ /* 0x000fe20000041824 */
[----:B------:R-:W-:Y:S05]  /*7c00*/  LDSM.16.M88.4 R208, [R220+0x7c00] ;  /* 0x007c0000dcd0783b */ /* 0x000fea0000000200 */
[C---:B--2---:R-:W-:Y:S06]  /*7c10*/  HMMA.16816.F32.BF16 R52, R8.reuse, R172, R52 ;  /* 0x000000ac0834723c */ /* 0x044fec0000041834 */
        /* <DEDUP_REMOVED lines=10> */
[C---:B------:R-:W-:Y:S06]  /*7cc0*/  HMMA.16816.F32.BF16 R188, R12.reuse, R176, R188 ;  /* 0x000000b00cbc723c */ /* 0x040fec00000418bc */
[C---:B------:R-:W-:Y:S01]  /*7cd0*/  HMMA.16816.F32.BF16 R200, R12.reuse, R214, R200 ;  /* 0x000000d60cc8723c */ /* 0x040fe200000418c8 */
[----:B------:R-:W-:Y:S05]  /*7ce0*/  LDSM.16.M88.4 R212, [R220+0x7800] ;  /* 0x00780000dcd4783b */ /* 0x000fea0000000200 */
[C---:B------:R-:W-:Y:S01]  /*7cf0*/  HMMA.16816.F32.BF16 R192, R12.reuse, R182, R192 ;  /* 0x000000b60cc0723c */ /* 0x040fe200000418c0 */
[----:B------:R-:W-:Y:S05]  /*7d00*/  LDSM.16.M88.4 R180, [R224+0x4000] ;  /* 0x00400000e0b4783b */ /* 0x000fea0000000200 */
[----:B------:R-:W-:Y:S01]  /*7d10*/  HMMA.16816.F32.BF16 R184, R12, R178, R184 ;  /* 0x000000b20cb8723c */ /* 0x000fe200000418b8 */
[----:B------:R-:W2:Y:S04]  /*7d20*/  LDSM.16.M88.4 R12, [R222+0x3000] ;  /* 0x00300000de0c783b */ /* 0x000ea80000000200 */
[----:B------:R-:W-:Y:S01]  /*7d30*/  LDSM.16.M88.4 R176, [R224+0x5000] ;  /* 0x00500000e0b0783b */ /* 0x000fe20000000200 */
[C---:B---3--:R-:W-:Y:S06]  /*7d40*/  HMMA.16816.F32.BF16 R4, R16.reuse, R64, R4 ;  /* 0x000000401004723c */ /* 0x048fec0000041804 */
[C---:B------:R-:W-:Y:S01]  /*7d50*/  HMMA.16816.F32.BF16 R36, R16.reuse, R66, R36 ;  /* 0x000000421024723c */ /* 0x040fe20000041824 */
[----:B------:R-:W3:Y:S05]  /*7d60*/  LDSM.16.M88.4 R64, [R223+0x8400] ;  /* 0x00840000df40783b */ /* 0x000eea0000000200 */
[C---:B------:R-:W-:Y:S06]  /*7d70*/  HMMA.16816.F32.BF16 R204, R16.reuse, R172, R204 ;  /* 0x000000ac10cc723c */ /* 0x040fec00000418cc */
[----:B------:R-:W-:Y:S01]  /*7d80*/  HMMA.16816.F32.BF16 R200, R16, R174, R200 ;  /* 0x000000ae10c8723c */ /* 0x000fe200000418c8 */
[----:B------:R-:W-:Y:S05]  /*7d90*/  LDSM.16.M88.4 R172, [R223+0x8000] ;  /* 0x00800000dfac783b */ /* 0x000fea0000000200 */
[----:B-1----:R-:W-:Y:S06]  /*7da0*/  HMMA.16816.F32.BF16 R4, R244, R8, R4 ;  /* 0x00000008f404723c */ /* 0x002fec0000041804 */
[----:B------:R-:W-:Y:S06]  /*7db0*/  HMMA.16816.F32.BF16 R196, R16, R60, R196 ;  /* 0x0000003c10c4723c */ /* 0x000fec00000418c4 */
[----:B--2---:R-:W-:Y:S06]  /*7dc0*/  HMMA.16816.F32.BF16 R44, R12, R8, R44 ;  /* 0x000000080c2c723c */ /* 0x004fec000004182c */
[C---:B------:R-:W-:Y:S01]  /*7dd0*/  HMMA.16816.F32.BF16 R192, R16.reuse, R62, R192 ;  /* 0x0000003e10c0723c */ /* 0x040fe200000418c0 */
[----:B------:R-:W-:Y:S05]  /*7de0*/  LDSM.16.M88.4 R60, [R223+0x8800] ;  /* 0x00880000df3c783b */ /* 0x000fea0000000200 */
[C---:B------:R-:W-:Y:S06]  /*7df0*/  HMMA.16816.F32.BF16 R188, R16.reuse, R56, R188 ;  /* 0x0000003810bc723c */ /* 0x040fec00000418bc */
[----:B------:R-:W-:Y:S01]  /*7e00*/  HMMA.16816.F32.BF16 R184, R16, R58, R184 ;  /* 0x0000003a10b8723c */ /* 0x000fe200000418b8 */
[----:B------:R-:W-:Y:S04]  /*7e10*/  LDSM.16.M88.4 R16, [R222+0x4000] ;  /* 0x00400000de10783b */ /* 0x000fe80000000200 */
[----:B------:R-:W-:Y:S01]  /*7e20*/  LDSM.16.M88.4 R56, [R223+0x8c00] ;  /* 0x008c0000df38783b */ /* 0x000fe20000000200 */
[-C--:B------:R-:W-:Y:S06]  /*7e30*/  HMMA.16816.F32.BF16 R40, R12, R10.reuse, R40 ;  /* 0x0000000a0c28723c */ /* 0x080fec0000041828 */
[----:B------:R-:W-:Y:S01]  /*7e40*/  HMMA.16816.F32.BF16 R36, R244, R10, R36 ;  /* 0x0000000af424723c */ /* 0x000fe20000041824 */
[----:B------:R-:W1:Y:S05]  /*7e50*/  LDSM.16.M88.4 R8, [R220+0x8400] ;  /* 0x00840000dc08783b */ /* 0x000e6a0000000200 */
[C---:B------:R-:W-:Y:S06]  /*7e60*/  HMMA.16816.F32.BF16 R52, R12.reuse, R216, R52 ;  /* 0x000000d80c34723c */ /* 0x040fec0000041834 */
[C---:B------:R-:W-:Y:S06]  /*7e70*/  HMMA.16816.F32.BF16 R48, R12.reuse, R218, R48 ;  /* 0x000000da0c30723c */ /* 0x040fec0000041830 */
[C---:B------:R-:W-:Y:S06]  /*7e80*/  HMMA.16816.F32.BF16 R32, R12.reuse, R212, R32 ;  /* 0x000000d40c20723c */ /* 0x040fec0000041820 */
[C---:B------:R-:W-:Y:S06]  /*7e90*/  HMMA.16816.F32.BF16 R28, R12.reuse, R214, R28 ;  /* 0x000000d60c1c723c */ /* 0x040fec000004181c */
[C---:B------:R-:W-:Y:S06]  /*7ea0*/  HMMA.16816.F32.BF16 R24, R12.reuse, R208, R24 ;  /* 0x000000d00c18723c */ /* 0x040fec0000041818 */
[----:B------:R-:W-:Y:S01]  /*7eb0*/  HMMA.16816.F32.BF16 R20, R12, R210, R20 ;  /* 0x000000d20c14723c */ /* 0x000fe20000041814 */
[----:B------:R-:W2:Y:S05]  /*7ec0*/  LDSM.16.M88.4 R12, [R222+0x5000] ;  /* 0x00500000de0c783b */ /* 0x000eaa0000000200 */
[-C--:B---3--:R-:W-:Y:S06]  /*7ed0*/  HMMA.16816.F32.BF16 R4, R180, R64.reuse, R4 ;  /* 0x00000040b404723c */ /* 0x088fec0000041804 */
[----:B------:R-:W-:Y:S06]  /*7ee0*/  HMMA.16816.F32.BF16 R44, R176, R64, R44 ;  /* 0x00000040b02c723c */ /* 0x000fec000004182c */
[----:B------:R-:W-:Y:S06]  /*7ef0*/  HMMA.16816.F32.BF16 R196, R244, R212, R196 ;  /* 0x000000d4f4c4723c */ /* 0x000fec00000418c4 */
[-C--:B------:R-:W-:Y:S06]  /*7f00*/  HMMA.16816.F32.BF16 R40, R176, R66.reuse, R40 ;  /* 0x00000042b028723c */ /* 0x080fec0000041828 */
[----:B------:R-:W-:Y:S01]  /*7f10*/  HMMA.16816.F32.BF16 R36, R180, R66, R36 ;  /* 0x00000042b424723c */ /* 0x000fe20000041824 */
[----:B------:R-:W3:Y:S05]  /*7f20*/  LDSM.16.M88.4 R64, [R220+0x8800] ;  /* 0x00880000dc40783b */ /* 0x000eea0000000200 */
[-C--:B-1----:R-:W-:Y:S06]  /*7f30*/  HMMA.16816.F32.BF16 R4, R16, R8.reuse, R4 ;  /* 0x000000081004723c */ /* 0x082fec0000041804 */
[----:B--2---:R-:W-:Y:S06]  /*7f40*/  HMMA.16816.F32.BF16 R44, R12, R8, R44 ;  /* 0x000000080c2c723c */ /* 0x004fec000004182c */
[----:B------:R-:W-:Y:S01]  /*7f50*/  HMMA.16816.F32.BF16 R32, R176, R60, R32 ;  /* 0x0000003cb020723c */ /* 0x000fe20000041820 */
[----:B------:R-:W-:-:S05]  /*7f60*/  VIADD R8, R165, 0x10 ;  /* 0x00000010a5087836 */ /* 0x000fca0000000000 */
[----:B------:R-:W-:Y:S01]  /*7f70*/  HMMA.16816.F32.BF16 R196, R180, R60, R196 ;  /* 0x0000003cb4c4723c */ /* 0x000fe200000418c4 */
[----:B------:R-:W-:Y:S02]  /*7f80*/  I2FP.F32.S32 R9, R8 ;  /* 0x0000000800097245 */ /* 0x000fe40000201400 */
[C---:B------:R-:W-:Y:S02]  /*7f90*/  ISETP.GE.AND P6, PT, R8.reuse, R228, PT ;  /* 0x000000e40800720c */ /* 0x040fe40003fc6270 */
[C---:B------:R-:W-:Y:S01]  /*7fa0*/  ISETP.GE.AND P0, PT, R8.reuse, R229, PT ;  /* 0x000000e50800720c */ /* 0x040fe20003f06270 */
[----:B------:R-:W-:Y:S01]  /*7fb0*/  HMMA.16816.F32.BF16 R40, R12, R10, R40 ;  /* 0x0000000a0c28723c */ /* 0x000fe20000041828 */
[----:B------:R-:W-:Y:S01]  /*7fc0*/  FFMA.FTZ R6, R9, UR5, R6 ;  /* 0x0000000509067c23 */ /* 0x000fe20008010006 */
[C---:B------:R-:W-:Y:S02]  /*7fd0*/  ISETP.GE.AND P2, PT, R8.reuse, R227, PT ;  /* 0x000000e30800720c */ /* 0x040fe40003f46270 */
[----:B------:R-:W-:Y:S01]  /*7fe0*/  ISETP.GE.AND P1, PT, R8, R226, PT ;  /* 0x000000e20800720c */ /* 0x000fe20003f26270 */
[----:B------:R-:W-:Y:S01]  /*7ff0*/  VIADD R8, R165, 0x20 ;  /* 0x00000020a5087836 */ /* 0x000fe20000000000 */
[----:B------:R-:W-:Y:S01]  /*8000*/  HMMA.16816.F32.BF16 R184, R244, R210, R184 ;  /* 0x000000d2f4b8723c */ /* 0x000fe200000418b8 */
[C---:B------:R-:W-:Y:S01]  /*8010*/  FFMA.FTZ R44, R9.reuse, UR5, R44 ;  /* 0x00000005092c7c23 */ /* 0x040fe2000801002c */
[----:B------:R-:W-:-:S04]  /*8020*/  FFMA.FTZ R46, R9, UR5, R46 ;  /* 0x00000005092e7c23 */ /* 0x000fc8000801002e */
[----:B------:R-:W-:Y:S01]  /*8030*/  HMMA.16816.F32.BF16 R36, R16, R10, R36 ;  /* 0x0000000a1024723c */ /* 0x000fe20000041824 */
[----:B------:R-:W-:Y:S01]  /*8040*/  FFMA.FTZ R211, R9, UR5, R4 ;  /* 0x0000000509d37c23 */ /* 0x000fe20008010004 */
[----:B------:R-:W-:Y:S01]  /*8050*/  VIADD R4, R165, 0x11 ;  /* 0x00000011a5047836 */ /* 0x000fe20000000000 */
[----:B------:R-:W-:-:S03]  /*8060*/  I2FP.F32.S32 R9, R8 ;  /* 0x0000000800097245 */ /* 0x000fc60000201400 */
[----:B------:R-:W-:Y:S01]  /*8070*/  HMMA.16816.F32.BF16 R204, R244, R216, R204 ;  /* 0x000000d8f4cc723c */ /* 0x000fe200000418cc */
[----:B------:R-:W-:Y:S02]  /*8080*/  FSEL R211, R211, -INF , !P0 ;  /* 0xff800000d3d37808 */ /* 0x000fe40004000000 */
[----:B------:R-:W-:-:S03]  /*8090*/  ISETP.GE.AND P0, PT, R4, R229, PT ;  /* 0x000000e50400720c */ /* 0x000fc60003f06270 */
[C---:B------:R-:W-:Y:S01]  /*80a0*/  HMMA.16816.F32.BF16 R192, R244.reuse, R214, R192 ;  /* 0x000000d6f4c0723c */ /* 0x040fe200000418c0 */
[----:B------:R-:W-:Y:S02]  /*80b0*/  FSEL R216, R6, -INF , !P6 ;  /* 0xff80000006d87808 */ /* 0x000fe40007000000 */
[----:B------:R-:W-:Y:S02]  /*80c0*/  I2FP.F32.S32 R6, R4 ;  /* 0x0000000400067245 */ /* 0x000fe40000201400 */
[----:B------:R-:W-:Y:S01]  /*80d0*/  ISETP.GE.AND P6, PT, R4, R228, PT ;  /* 0x000000e40400720c */ /* 0x000fe20003fc6270 */
[C---:B------:R-:W-:Y:S02]  /*80e0*/  HMMA.16816.F32.BF16 R200, R244.reuse, R218, R200 ;  /* 0x000000daf4c8723c */ /* 0x040fe400000418c8 */
[C---:B------:R-:W-:Y:S01]  /*80f0*/  FFMA.FTZ R5, R6.reuse, UR5, R5 ;  /* 0x0000000506057c23 */ /* 0x040fe20008010005 */
[C---:B------:R-:W-:Y:S01]  /*8100*/  FFMA.FTZ R7, R6.reuse, UR5, R7 ;  /* 0x0000000506077c23 */ /* 0x040fe20008010007 */
[C---:B------:R-:W-:Y:S01]  /*8110*/  FFMA.FTZ R45, R6.reuse, UR5, R45 ;  /* 0x00000005062d7c23 */ /* 0x040fe2000801002d */
[----:B------:R-:W-:Y:S01]  /*8120*/  FFMA.FTZ R47, R6, UR5, R47 ;  /* 0x00000005062f7c23 */ /* 0x000fe2000801002f */
[----:B------:R-:W-:Y:S01]  /*8130*/  HMMA.16816.F32.BF16 R188, R244, R208, R188 ;  /* 0x000000d0f4bc723c */ /* 0x000fe200000418bc */
[----:B------:R-:W-:-:S02]  /*8140*/  FSEL R217, R5, -INF , !P0 ;  /* 0xff80000005d97808 */ /* 0x000fc40004000000 */
[----:B------:R-:W-:-:S03]  /*8150*/  FSEL R218, R7, -INF , !P6 ;  /* 0xff80000007da7808 */ /* 0x000fc60007000000 */
[-C--:B---3--:R-:W-:Y:S01]  /*8160*/  HMMA.16816.F32.BF16 R196, R16, R64.reuse, R196 ;  /* 0x0000004010c4723c */ /* 0x088fe200000418c4 */
[----:B------:R-:W-:Y:S02]  /*8170*/  FSEL R209, R44, -INF , !P2 ;  /* 0xff8000002cd17808 */ /* 0x000fe40005000000 */
[----:B------:R-:W-:Y:S02]  /*8180*/  FSEL R245, R46, -INF , !P1 ;  /* 0xff8000002ef57808 */ /* 0x000fe40004800000 */
[C---:B------:R-:W-:Y:S01]  /*8190*/  ISETP.GE.AND P2, PT, R4.reuse, R227, PT ;  /* 0x000000e30400720c */ /* 0x040fe20003f46270 */
[----:B------:R-:W-:Y:S01]  /*81a0*/  HMMA.16816.F32.BF16 R32, R12, R64, R32 ;  /* 0x000000400c20723c */ /* 0x000fe20000041820 */
[----:B------:R-:W-:Y:S01]  /*81b0*/  ISETP.GE.AND P1, PT, R4, R226, PT ;  /* 0x000000e20400720c */ /* 0x000fe20003f26270 */
[----:B------:R-:W-:Y:S01]  /*81c0*/  VIADD R4, R165, 0x18 ;  /* 0x00000018a5047836 */ /* 0x000fe20000000000 */
[----:B------:R-:W-:Y:S02]  /*81d0*/  FSEL R249, R45, -INF , !P2 ;  /* 0xff8000002df97808 */ /* 0x000fe40005000000 */
[----:B------:R-:W-:Y:S01]  /*81e0*/  FSEL R247, R47, -INF , !P1 ;  /* 0xff8000002ff77808 */ /* 0x000fe20004800000 */
[----:B------:R-:W-:Y:S01]  /*81f0*/  HMMA.16816.F32.BF16 R28, R176, R62, R28 ;  /* 0x0000003eb01c723c */ /* 0x000fe2000004181c */
[----:B------:R-:W-:-:S02]  /*8200*/  I2FP.F32.S32 R5, R4 ;  /* 0x0000000400057245 */ /* 0x000fc40000201400 */
[C---:B------:R-:W-:Y:S02]  /*8210*/  ISETP.GE.AND P0, PT, R4.reuse, R229, PT ;  /* 0x000000e50400720c */ /* 0x040fe40003f06270 */
[C---:B------:R-:W-:Y:S01]  /*8220*/  ISETP.GE.AND P6, PT, R4.reuse, R228, PT ;  /* 0x000000e40400720c */ /* 0x040fe20003fc6270 */
[C---:B------:R-:W-:Y:S01]  /*8230*/  FFMA.FTZ R251, R5.reuse, UR5, R40 ;  /* 0x0000000505fb7c23 */ /* 0x040fe20008010028 */
[C---:B------:R-:W-:Y:S01]  /*8240*/  ISETP.GE.AND P2, PT, R4.reuse, R227, PT ;  /* 0x000000e30400720c */ /* 0x040fe20003f46270 */
[----:B------:R-:W-:Y:S01]  /*8250*/  FFMA.FTZ R36, R5, UR5, R36 ;  /* 0x0000000505247c23 */ /* 0x000fe20008010024 */
[----:B------:R-:W-:Y:S01]  /*8260*/  ISETP.GE.AND P1, PT, R4, R226, PT ;  /* 0x000000e20400720c */ /* 0x000fe20003f26270 */
[----:B------:R-:W-:Y:S02]  /*8270*/  VIADD R4, R165, 0x19 ;  /* 0x00000019a5047836 */ /* 0x000fe40000000000 */
[C---:B------:R-:W-:Y:S01]  /*8280*/  FFMA.FTZ R38, R5.reuse, UR5, R38 ;  /* 0x0000000505267c23 */ /* 0x040fe20008010026 */
[----:B------:R-:W-:Y:S01]  /*8290*/  FFMA.FTZ R40, R5, UR5, R42 ;  /* 0x0000000505287c23 */ /* 0x000fe2000801002a */
[----:B------:R-:W-:Y:S01]  /*82a0*/  FSEL R219, R36, -INF , !P0 ;  /* 0xff80000024db7808 */ /* 0x000fe20004000000 */
[----:B------:R-:W-:Y:S01]  /*82b0*/  HMMA.16816.F32.BF16 R192, R180, R62, R192 ;  /* 0x0000003eb4c0723c */ /* 0x000fe200000418c0 */
[----:B------:R-:W-:Y:S01]  /*82c0*/  I2FP.F32.S32 R10, R4 ;  /* 0x00000004000a7245 */ /* 0x000fe20000201400 */
[C---:B------:R-:W-:Y:S01]  /*82d0*/  FFMA.FTZ R46, R9.reuse, UR5, R198 ;  /* 0x00000005092e7c23 */ /* 0x040fe200080100c6 */
[----:B------:R-:W-:Y:S01]  /*82e0*/  FSEL R42, R38, -INF , !P6 ;  /* 0xff800000262a7808 */ /* 0x000fe20007000000 */
        /* <DEDUP_REMOVED lines=9> */
[C---:B------:R-:W-:Y:S01]  /*8380*/  ISETP.GE.AND P2, PT, R4.reuse, R227, PT ;  /* 0x000000e30400720c */ /* 0x040fe20003f46270 */
[----:B------:R-:W-:Y:S01]  /*8390*/  HMMA.16816.F32.BF16 R24, R176, R56, R24 ;  /* 0x00000038b018723c */ /* 0x000fe20000041818 */
[----:B------:R-:W-:Y:S01]  /*83a0*/  ISETP.GE.AND P1, PT, R4, R226, PT ;  /* 0x000000e20400720c */ /* 0x000fe20003f26270 */
[----:B------:R-:W-:Y:S01]  /*83b0*/  FFMA.FTZ R34, R9, UR5, R34 ;  /* 0x0000000509227c23 */ /* 0x000fe20008010022 */
[----:B------:R-:W1:Y:S01]  /*83c0*/  LDSM.16.M88.4 R4, [R220+0x8c00] ;  /* 0x008c0000dc04783b */ /* 0x000e620000000200 */
[----:B------:R-:W-:-:S02]  /*83d0*/  FSEL R43, R41, -INF , !P2 ;  /* 0xff800000292b7808 */ /* 0x000fc40005000000 */
[----:B------:R-:W-:Y:S01]  /*83e0*/  FSEL R244, R37, -INF , !P0 ;  /* 0xff80000025f47808 */ /* 0x000fe20004000000 */
[----:B------:R-:W-:Y:S01]  /*83f0*/  HMMA.16816.F32.BF16 R188, R180, R56, R188 ;  /* 0x00000038b4bc723c */ /* 0x000fe200000418bc */
[----:B------:R-:W-:Y:S02]  /*8400*/  FSEL R243, R39, -INF , !P6 ;  /* 0xff80000027f37808 */ /* 0x000fe40007000000 */
[----:B------:R-:W-:Y:S02]  /*8410*/  FSEL R41, R10, -INF , !P1 ;  /* 0xff8000000a297808 */ /* 0x000fe40004800000 */
[C---:B------:R-:W-:Y:S01]  /*8420*/  ISETP.GE.AND P0, PT, R8.reuse, R229, PT ;  /* 0x000000e50800720c */ /* 0x040fe20003f06270 */
[----:B------:R-:W-:Y:S01]  /*8430*/  HMMA.16816.F32.BF16 R20, R176, R58, R20 ;  /* 0x0000003ab014723c */ /* 0x000fe20000041814 */
[C---:B------:R-:W-:Y:S01]  /*8440*/  ISETP.GE.AND P6, PT, R8.reuse, R228, PT ;  /* 0x000000e40800720c */ /* 0x040fe20003fc6270 */
[----:B------:R-:W-:Y:S01]  /*8450*/  FFMA.FTZ R56, R9, UR5, R196 ;  /* 0x0000000509387c23 */ /* 0x000fe200080100c4 */
[----:B------:R-:W-:-:S02]  /*8460*/  ISETP.GE.AND P2, PT, R8, R227, PT ;  /* 0x000000e30800720c */ /* 0x000fc40003f46270 */
[----:B------:R-:W-:Y:S01]  /*8470*/  ISETP.GE.AND P1, PT, R8, R226, PT ;  /* 0x000000e20800720c */ /* 0x000fe20003f26270 */
[C---:B------:R-:W-:Y:S01]  /*8480*/  VIADD R8, R165.reuse, 0x21 ;  /* 0x00000021a5087836 */ /* 0x040fe20000000000 */
[----:B------:R-:W-:Y:S01]  /*8490*/  FSEL R56, R56, -INF , !P0 ;  /* 0xff80000038387808 */ /* 0x000fe20004000000 */
[----:B------:R-:W-:Y:S01]  /*84a0*/  HMMA.16816.F32.BF16 R184, R180, R58, R184 ;  /* 0x0000003ab4b8723c */ /* 0x000fe200000418b8 */
[----:B------:R-:W-:Y:S02]  /*84b0*/  FSEL R46, R46, -INF , !P6 ;  /* 0xff8000002e2e7808 */ /* 0x000fe40007000000 */
[----:B------:R-:W-:Y:S02]  /*84c0*/  I2FP.F32.S32 R10, R8 ;  /* 0x00000008000a7245 */ /* 0x000fe40000201400 */
[----:B------:R-:W-:Y:S01]  /*84d0*/  FSEL R198, R32, -INF , !P2 ;  /* 0xff80000020c67808 */ /* 0x000fe20005000000 */
[-C--:B------:R-:W-:Y:S01]  /*84e0*/  HMMA.16816.F32.BF16 R28, R12, R66.reuse, R28 ;  /* 0x000000420c1c723c */ /* 0x080fe2000004181c */
[----:B------:R-:W-:Y:S01]  /*84f0*/  FSEL R196, R34, -INF , !P1 ;  /* 0xff80000022c47808 */ /* 0x000fe20004800000 */
[----:B------:R-:W-:Y:S01]  /*8500*/  FFMA.FTZ R59, R10, UR5, R197 ;  /* 0x000000050a3b7c23 */ /* 0x000fe200080100c5 */
[----:B------:R-:W-:Y:S01]  /*8510*/  ISETP.GE.AND P0, PT, R8, R229, PT ;  /* 0x000000e50800720c */ /* 0x000fe20003f06270 */
[----:B------:R-:W-:Y:S01]  /*8520*/  FFMA.FTZ R58, R10, UR5, R199 ;  /* 0x000000050a3a7c23 */ /* 0x000fe200080100c7 */
[----:B------:R-:W-:Y:S01]  /*8530*/  ISETP.GE.AND P6, PT, R8, R228, PT ;  /* 0x000000e40800720c */ /* 0x000fe20003fc6270 */
[----:B------:R-:W-:Y:S01]  /*8540*/  FFMA.FTZ R33, R10, UR5, R33 ;  /* 0x000000050a217c23 */ /* 0x000fe20008010021 */
[----:B------:R-:W-:Y:S01]  /*8550*/  ISETP.GE.AND P2, PT, R8, R227, PT ;  /* 0x000000e30800720c */ /* 0x000fe20003f46270 */
[----:B------:R-:W-:Y:S01]  /*8560*/  FFMA.FTZ R35, R10, UR5, R35 ;  /* 0x000000050a237c23 */ /* 0x000fe20008010023 */
[----:B------:R-:W-:Y:S01]  /*8570*/  ISETP.GE.AND P1, PT, R8, R226, PT ;  /* 0x000000e20800720c */ /* 0x000fe20003f26270 */
[----:B------:R-:W-:Y:S01]  /*8580*/  VIADD R8, R165, 0x28 ;  /* 0x00000028a5087836 */ /* 0x000fe20000000000 */
[----:B------:R-:W-:Y:S01]  /*8590*/  HMMA.16816.F32.BF16 R192, R16, R66, R192 ;  /* 0x0000004210c0723c */ /* 0x000fe200000418c0 */
[----:B------:R-:W-:-:S02]  /*85a0*/  FSEL R59, R59, -INF , !P0 ;  /* 0xff8000003b3b7808 */ /* 0x000fc40004000000 */
[----:B------:R-:W-:Y:S02]  /*85b0*/  FSEL R58, R58, -INF , !P6 ;  /* 0xff8000003a3a7808 */ /* 0x000fe40007000000 */
[----:B------:R-:W-:Y:S01]  /*85c0*/  FSEL R197, R33, -INF , !P2 ;  /* 0xff80000021c57808 */ /* 0x000fe20005000000 */
[-C--:B-1----:R-:W-:Y:S01]  /*85d0*/  HMMA.16816.F32.BF16 R188, R16, R4.reuse, R188 ;  /* 0x0000000410bc723c */ /* 0x082fe200000418bc */
[----:B------:R-:W-:Y:S02]  /*85e0*/  FSEL R208, R35, -INF , !P1 ;  /* 0xff80000023d07808 */ /* 0x000fe40004800000 */
[C---:B------:R-:W-:Y:S02]  /*85f0*/  ISETP.GE.AND P0, PT, R8.reuse, R229, PT ;  /* 0x000000e50800720c */ /* 0x040fe40003f06270 */
[C---:B------:R-:W-:Y:S01]  /*8600*/  ISETP.GE.AND P6, PT, R8.reuse, R228, PT ;  /* 0x000000e40800720c */ /* 0x040fe20003fc6270 */
[----:B------:R-:W-:Y:S01]  /*8610*/  HMMA.16816.F32.BF16 R24, R12, R4, R24 ;  /* 0x000000040c18723c */ /* 0x000fe20000041818 */
[----:B------:R-:W-:-:S02]  /*8620*/  ISETP.GE.AND P2, PT, R8, R227, PT ;  /* 0x000000e30800720c */ /* 0x000fc40003f46270 */
[----:B------:R-:W-:Y:S02]  /*8630*/  I2FP.F32.S32 R33, R8 ;  /* 0x0000000800217245 */ /* 0x000fe40000201400 */
[----:B------:R-:W-:Y:S01]  /*8640*/  ISETP.GE.AND P1, PT, R8, R226, PT ;  /* 0x000000e20800720c */ /* 0x000fe20003f26270 */
[----:B------:R-:W-:Y:S01]  /*8650*/  HMMA.16816.F32.BF16 R52, R176, R172, R52 ;  /* 0x000000acb034723c */ /* 0x000fe20000041834 */
[----:B------:R-:W1:Y:S01]  /*8660*/  LDSM.16.M88.4 R8, [R220+0x8000] ;  /* 0x00800000dc08783b */ /* 0x000e620000000200 */
[C---:B------:R-:W-:Y:S01]  /*8670*/  FFMA.FTZ R28, R33.reuse, UR5, R28 ;  /* 0x00000005211c7c23 */ /* 0x040fe2000801001c */
[----:B------:R-:W-:Y:S01]  /*8680*/  FFMA.FTZ R30, R33, UR5, R30 ;  /* 0x00000005211e7c23 */ /* 0x000fe2000801001e */
[----:B------:R-:W-:Y:S01]  /*8690*/  VIADD R5, R165, 0x29 ;  /* 0x00000029a5057836 */ /* 0x000fe20000000000 */
[----:B------:R-:W-:-:S04]  /*86a0*/  DEPBAR.LE SB0, 0x0 ;  /* 0x000080000000791a */ /* 0x000fc80000000000 */
[----:B------:R-:W-:Y:S01]  /*86b0*/  HMMA.16816.F32.BF16 R204, R180, R172, R204 ;  /* 0x000000acb4cc723c */ /* 0x000fe200000418cc */
[C---:B------:R-:W-:Y:S01]  /*86c0*/  FFMA.FTZ R63, R33.reuse, UR5, R192 ;  /* 0x00000005213f7c23 */ /* 0x040fe200080100c0 */
[----:B------:R-:W-:Y:S01]  /*86d0*/  FFMA.FTZ R62, R33, UR5, R194 ;  /* 0x00000005213e7c23 */ /* 0x000fe200080100c2 */
        /* <DEDUP_REMOVED lines=8> */
[----:B------:R-:W-:Y:S02]  /*8760*/  I2FP.F32.S32 R4, R5 ;  /* 0x0000000500047245 */ /* 0x000fe40000201400 */
[C---:B------:R-:W-:Y:S01]  /*8770*/  ISETP.GE.AND P2, PT, R5.reuse, R227, PT ;  /* 0x000000e30500720c */ /* 0x040fe20003f46270 */
[-C--:B------:R-:W-:Y:S01]  /*8780*/  HMMA.16816.F32.BF16 R48, R176, R174.reuse, R48 ;  /* 0x000000aeb030723c */ /* 0x080fe20000041830 */
[----:B------:R-:W-:Y:S01]  /*8790*/  ISETP.GE.AND P1, PT, R5, R226, PT ;  /* 0x000000e20500720c */ /* 0x000fe20003f26270 */
[----:B------:R-:W-:Y:S02]  /*87a0*/  VIADD R5, R165, 0x30 ;  /* 0x00000030a5057836 */ /* 0x000fe40000000000 */
[C---:B------:R-:W-:Y:S01]  /*87b0*/  FFMA.FTZ R210, R4.reuse, UR5, R31 ;  /* 0x0000000504d27c23 */ /* 0x040fe2000801001f */
[C---:B------:R-:W-:Y:S01]  /*87c0*/  FFMA.FTZ R173, R4.reuse, UR5, R193 ;  /* 0x0000000504ad7c23 */ /* 0x040fe200080100c1 */
[----:B------:R-:W-:Y:S01]  /*87d0*/  FFMA.FTZ R29, R4, UR5, R29 ;  /* 0x00000005041d7c23 */ /* 0x000fe2000801001d */
[----:B------:R-:W-:Y:S01]  /*87e0*/  HMMA.16816.F32.BF16 R200, R180, R174, R200 ;  /* 0x000000aeb4c8723c */ /* 0x000fe200000418c8 */
[----:B------:R-:W-:-:S02]  /*87f0*/  I2FP.F32.S32 R31, R5 ;  /* 0x00000005001f7245 */ /* 0x000fc40000201400 */
[----:B------:R-:W-:Y:S02]  /*8800*/  FSEL R173, R173, -INF , !P0 ;  /* 0xff800000adad7808 */ /* 0x000fe40004000000 */
[----:B------:R-:W-:Y:S01]  /*8810*/  FSEL R210, R210, -INF , !P1 ;  /* 0xff800000d2d27808 */ /* 0x000fe20004800000 */
[----:B------:R-:W-:Y:S01]  /*8820*/  FFMA.FTZ R47, R31, UR5, R188 ;  /* 0x000000051f2f7c23 */ /* 0x000fe200080100bc */
[----:B------:R-:W-:Y:S01]  /*8830*/  FFMA.FTZ R174, R4, UR5, R195 ;  /* 0x0000000504ae7c23 */ /* 0x000fe200080100c3 */
[----:B------:R-:W-:Y:S01]  /*8840*/  FSEL R195, R29, -INF , !P2 ;  /* 0xff8000001dc37808 */ /* 0x000fe20005000000 */
[C---:B------:R-:W-:Y:S01]  /*8850*/  FFMA.FTZ R44, R31.reuse, UR5, R190 ;  /* 0x000000051f2c7c23 */ /* 0x040fe200080100be */
[C---:B------:R-:W-:Y:S01]  /*8860*/  FFMA.FTZ R24, R31.reuse, UR5, R24 ;  /* 0x000000051f187c23 */ /* 0x040fe20008010018 */
[----:B------:R-:W-:Y:S01]  /*8870*/  FFMA.FTZ R26, R31, UR5, R26 ;  /* 0x000000051f1a7c23 */ /* 0x000fe2000801001a */
[----:B------:R-:W-:Y:S01]  /*8880*/  FSEL R174, R174, -INF , !P6 ;  /* 0xff800000aeae7808 */ /* 0x000fe20007000000 */
[----:B------:R-:W-:Y:S01]  /*8890*/  VIADD R4, R165, 0x31 ;  /* 0x00000031a5047836 */ /* 0x000fe20000000000 */
[C---:B------:R-:W-:Y:S01]  /*88a0*/  ISETP.GE.AND P0, PT, R5.reuse, R229, PT ;  /* 0x000000e50500720c */ /* 0x040fe20003f06270 */
[----:B-1----:R-:W-:Y:S01]  /*88b0*/  HMMA.16816.F32.BF16 R52, R12, R8, R52 ;  /* 0x000000080c34723c */ /* 0x002fe20000041834 */
[----:B------:R-:W-:-:S02]  /*88c0*/  ISETP.GE.AND P6, PT, R5, R228, PT ;  /* 0x000000e40500720c */ /* 0x000fc40003fc6270 */
[C---:B------:R-:W-:Y:S02]  /*88d0*/  ISETP.GE.AND P2, PT, R5.reuse, R227, PT ;  /* 0x000000e30500720c */ /* 0x040fe40003f46270 */
[----:B------:R-:W-:Y:S01]  /*88e0*/  ISETP.GE.AND P1, PT, R5, R226, PT ;  /* 0x000000e20500720c */ /* 0x000fe20003f26270 */
[----:B------:R-:W-:Y:S01]  /*88f0*/  HMMA.16816.F32.BF16 R204, R16, R8, R204 ;  /* 0x0000000810cc723c */ /* 0x000fe200000418cc */
[----:B------:R-:W-:Y:S02]  /*8900*/  FSEL R47, R47, -INF , !P0 ;  /* 0xff8000002f2f7808 */ /* 0x000fe40004000000 */
[----:B------:R-:W-:Y:S02]  /*8910*/  FSEL R44, R44, -INF , !P6 ;  /* 0xff8000002c2c7808 */ /* 0x000fe40007000000 */
[----:B------:R-:W-:Y:S01]  /*8920*/  FSEL R177, R24, -INF , !P2 ;  /* 0xff80000018b17808 */ /* 0x000fe20005000000 */
[----:B------:R-:W-:Y:S01]  /*8930*/  HMMA.16816.F32.BF16 R48, R12, R10, R48 ;  /* 0x0000000a0c30723c */ /* 0x000fe20000041830 */
[----:B------:R-:W-:Y:S01]  /*8940*/  FSEL R61, R26, -INF , !P1 ;  /* 0xff8000001a3d7808 */ /* 0x000fe20004800000 */
[----:B------:R-:W-:Y:S01]  /*8950*/  BAR.SYNC.DEFER_BLOCKING 0x0 ;  /* 0x0000000000007b1d */ /* 0x000fe20000010000 */
[----:B------:R-:W-:-:S02]  /*8960*/  ISETP.GE.AND P0, PT, R4, R229, PT ;  /* 0x000000e50400720c */ /* 0x000fc40003f06270 */
[C---:B------:R-:W-:Y:S01]  /*8970*/  ISETP.GE.AND P6, PT, R4.reuse, R228, PT ;  /* 0x000000e40400720c */ /* 0x040fe20003fc6270 */
[----:B------:R-:W-:Y:S01]  /*8980*/  HMMA.16816.F32.BF16 R200, R16, R10, R200 ;  /* 0x0000000a10c8723c */ /* 0x000fe200000418c8 */
[----:B------:R-:W-:Y:S02]  /*8990*/  I2FP.F32.S32 R6, R4 ;  /* 0x0000000400067245 */ /* 0x000fe40000201400 */
[C---:B------:R-:W-:Y:S02]  /*89a0*/  ISETP.GE.AND P2, PT, R4.reuse, R227, PT ;  /* 0x000000e30400720c */ /* 0x040fe40003f46270 */
[----:B------:R-:W-:Y:S01]  /*89b0*/  ISETP.GE.AND P1, PT, R4, R226, PT ;  /* 0x000000e20400720c */ /* 0x000fe20003f26270 */
[----:B------:R-:W-:Y:S02]  /*89c0*/  VIADD R4, R165, 0x38 ;  /* 0x00000038a5047836 */ /* 0x000fe40000000000 */
[C---:B------:R-:W-:Y:S01]  /*89d0*/  FFMA.FTZ R60, R6.reuse, UR5, R189 ;  /* 0x00000005063c7c23 */ /* 0x040fe200080100bd */
[C---:B------:R-:W-:Y:S01]  /*89e0*/  FFMA.FTZ R45, R6.reuse, UR5, R191 ;  /* 0x00000005062d7c23 */ /* 0x040fe200080100bf */
[C---:B------:R-:W-:Y:S01]  /*89f0*/  FFMA.FTZ R25, R6.reuse, UR5, R25 ;  /* 0x0000000506197c23 */ /* 0x040fe20008010019 */
[----:B------:R-:W-:Y:S01]  /*8a00*/  FFMA.FTZ R27, R6, UR5, R27 ;  /* 0x00000005061b7c23 */ /* 0x000fe2000801001b */
[----:B------:R-:W-:-:S02]  /*8a10*/  I2FP.F32.S32 R5, R4 ;  /* 0x0000000400057245 */ /* 0x000fc40000201400 */
[----:B------:R-:W-:Y:S02]  /*8a20*/  FSEL R60, R60, -INF , !P0 ;  /* 0xff8000003c3c7808 */ /* 0x000fe40004000000 */
[----:B------:R-:W-:Y:S01]  /*8a30*/  FSEL R45, R45, -INF , !P6 ;  /* 0xff8000002d2d7808 */ /* 0x000fe20007000000 */
[----:B------:R-:W-:Y:S01]  /*8a40*/  FFMA.FTZ R64, R5, UR5, R184 ;  /* 0x0000000505407c23 */ /* 0x000fe200080100b8 */
[----:B------:R-:W-:Y:S01]  /*8a50*/  FSEL R188, R25, -INF , !P2 ;  /* 0xff80000019bc7808 */ /* 0x000fe20005000000 */
[C---:B------:R-:W-:Y:S01]  /*8a60*/  FFMA.FTZ R20, R5.reuse, UR5, R20 ;  /* 0x0000000505147c23 */ /* 0x040fe20008010014 */
[C---:B------:R-:W-:Y:S01]  /*8a70*/  FFMA.FTZ R57, R5.reuse, UR5, R186 ;  /* 0x0000000505397c23 */ /* 0x040fe200080100ba */
[C---:B------:R-:W-:Y:S01]  /*8a80*/  ISETP.GE.AND P0, PT, R4.reuse, R229, PT ;  /* 0x000000e50400720c */ /* 0x040fe20003f06270 */
[----:B------:R-:W-:Y:S01]  /*8a90*/  FFMA.FTZ R22, R5, UR5, R22 ;  /* 0x0000000505167c23 */ /* 0x000fe20008010016 */
[C---:B------:R-:W-:Y:S02]  /*8aa0*/  ISETP.GE.AND P6, PT, R4.reuse, R228, PT ;  /* 0x000000e40400720c */ /* 0x040fe40003fc6270 */
[----:B------:R-:W-:-:S02]  /*8ab0*/  ISETP.GE.AND P2, PT, R4, R227, PT ;  /* 0x000000e30400720c */ /* 0x000fc40003f46270 */
        /* <DEDUP_REMOVED lines=8> */
[C---:B------:R-:W-:Y:S01]  /*8b40*/  ISETP.GE.AND P6, PT, R165.reuse, R227, PT ;  /* 0x000000e3a500720c */ /* 0x040fe20003fc6270 */
[----:B------:R-:W-:Y:S01]  /*8b50*/  IMAD.U32 R5, RZ, RZ, UR21 ;  /* 0x00000015ff057e24 */ /* 0x000fe2000f8e00ff */
[C---:B------:R-:W-:Y:S01]  /*8b60*/  ISETP.GE.AND P2, PT, R165.reuse, R226, PT ;  /* 0x000000e2a500720c */ /* 0x040fe20003f46270 */
[----:B------:R-:W-:Y:S01]  /*8b70*/  VIADD R165, R165, 0x39 ;  /* 0x00000039a5a57836 */ /* 0x000fe20000000000 */
[----:B------:R-:W-:-:S02]  /*8b80*/  FSEL R167, R27, -INF , !P1 ;  /* 0xff8000001ba77808 */ /* 0x000fc40004800000 */
[----:B------:R-:W-:Y:S01]  /*8b90*/  ISETP.GE.AND P1, PT, R4, R226, PT ;  /* 0x000000e20400720c */ /* 0x000fe20003f26270 */
[----:B------:R-:W-:Y:S01]  /*8ba0*/  IMAD R4, R5, 0x40, R238 ;  /* 0x0000004005047824 */ /* 0x000fe200078e02ee */
[----:B------:R-:W-:Y:S02]  /*8bb0*/  I2FP.F32.S32 R6, R165 ;  /* 0x000000a500067245 */ /* 0x000fe40000201400 */
[----:B------:R-:W-:Y:S01]  /*8bc0*/  FSEL R172, R22, -INF , !P1 ;  /* 0xff80000016ac7808 */ /* 0x000fe20004800000 */
[----:B------:R-:W-:Y:S01]  /*8bd0*/  VIADD R5, R4, 0x1 ;  /* 0x0000000104057836 */ /* 0x000fe20000000000 */
[----:B------:R-:W-:Y:S01]  /*8be0*/  FSEL R20, R20, -INF , !P0 ;  /* 0xff80000014147808 */ /* 0x000fe20004000000 */
[C---:B------:R-:W-:Y:S01]  /*8bf0*/  FFMA.FTZ R175, R6.reuse, UR5, R185 ;  /* 0x0000000506af7c23 */ /* 0x040fe200080100b9 */
[----:B------:R-:W-:Y:S01]  /*8c00*/  FSEL R15, R15, -INF , !P6 ;  /* 0xff8000000f0f7808 */ /* 0x000fe20007000000 */
[----:B------:R-:W-:Y:S01]  /*8c10*/  FFMA.FTZ R52, R6, UR5, R187 ;  /* 0x0000000506347c23 */ /* 0x000fe200080100bb */
[----:B------:R-:W-:Y:S01]  /*8c20*/  FSEL R14, R14, -INF , !P2 ;  /* 0xff8000000e0e7808 */ /* 0x000fe20005000000 */
[C---:B------:R-:W-:Y:S01]  /*8c30*/  FFMA.FTZ R21, R6.reuse, UR5, R21 ;  /* 0x0000000506157c23 */ /* 0x040fe20008010015 */
[----:B------:R-:W-:Y:S01]  /*8c40*/  FFMA.FTZ R23, R6, UR5, R23 ;  /* 0x0000000506177c23 */ /* 0x000fe20008010017 */
[----:B------:R-:W-:-:S02]  /*8c50*/  ISETP.GE.AND P1, PT, R165, R229, PT ;  /* 0x000000e5a500720c */ /* 0x000fc40003f26270 */
[C---:B------:R-:W-:Y:S02]  /*8c60*/  ISETP.GE.AND P0, PT, R165.reuse, R228, PT ;  /* 0x000000e4a500720c */ /* 0x040fe40003f06270 */
[C---:B------:R-:W-:Y:S02]  /*8c70*/  ISETP.GE.AND P6, PT, R165.reuse, R227, PT ;  /* 0x000000e3a500720c */ /* 0x040fe40003fc6270 */
[----:B------:R-:W-:Y:S02]  /*8c80*/  ISETP.GE.AND P2, PT, R165, R226, PT ;  /* 0x000000e2a500720c */ /* 0x000fe40003f46270 */
[----:B------:R-:W-:Y:S02]  /*8c90*/  FSEL R175, R175, -INF , !P1 ;  /* 0xff800000afaf7808 */ /* 0x000fe40004800000 */
[----:B------:R-:W-:Y:S02]  /*8ca0*/  FSEL R52, R52, -INF , !P0 ;  /* 0xff80000034347808 */ /* 0x000fe40004000000 */
[----:B------:R-:W-:-:S02]  /*8cb0*/  FSEL R187, R21, -INF , !P6 ;  /* 0xff80000015bb7808 */ /* 0x000fc40007000000 */
[----:B------:R-:W-:Y:S02]  /*8cc0*/  FSEL R176, R23, -INF , !P2 ;  /* 0xff80000017b07808 */ /* 0x000fe40005000000 */
[C---:B------:R-:W-:Y:S02]  /*8cd0*/  ISETP.GE.AND P1, PT, R5.reuse, R229, PT ;  /* 0x000000e50500720c */ /* 0x040fe40003f26270 */
[C---:B------:R-:W-:Y:S02]  /*8ce0*/  ISETP.GE.AND P0, PT, R5.reuse, R228, PT ;  /* 0x000000e40500720c */ /* 0x040fe40003f06270 */
[----:B------:R-:W-:Y:S02]  /*8cf0*/  I2FP.F32.S32 R8, R5 ;  /* 0x0000000500087245 */ /* 0x000fe40000201400 */
[C---:B------:R-:W-:Y:S02]  /*8d00*/  ISETP.GE.AND P6, PT, R5.reuse, R227, PT ;  /* 0x000000e30500720c */ /* 0x040fe40003fc6270 */
[----:B------:R-:W-:Y:S01]  /*8d10*/  I2FP.F32.S32 R6, R5 ;  /* 0x0000000500067245 */ /* 0x000fe20000201400 */
[----:B------:R-:W-:Y:S01]  /*8d20*/  FFMA.FTZ R8, R8, UR5, R205 ;  /* 0x0000000508087c23 */ /* 0x000fe200080100cd */
[----:B------:R-:W-:Y:S01]  /*8d30*/  ISETP.GE.AND P2, PT, R5, R226, PT ;  /* 0x000000e20500720c */ /* 0x000fe20003f46270 */
[----:B------:R-:W-:-:S02]  /*8d40*/  VIADD R5, R4, 0x8 ;  /* 0x0000000804057836 */ /* 0x000fc40000000000 */
[C---:B------:R-:W-:Y:S01]  /*8d50*/  FFMA.FTZ R17, R6.reuse, UR5, R53 ;  /* 0x0000000506117c23 */ /* 0x040fe20008010035 */
[C---:B------:R-:W-:Y:S01]  /*8d60*/  FFMA.FTZ R24, R6.reuse, UR5, R207 ;  /* 0x0000000506187c23 */ /* 0x040fe200080100cf */
[----:B------:R-:W-:Y:S01]  /*8d70*/  FFMA.FTZ R16, R6, UR5, R55 ;  /* 0x0000000506107c23 */ /* 0x000fe20008010037 */
[----:B------:R-:W-:Y:S02]  /*8d80*/  I2FP.F32.S32 R7, R5 ;  /* 0x0000000500077245 */ /* 0x000fe40000201400 */
[----:B------:R-:W-:Y:S02]  /*8d90*/  FSEL R29, R8, -INF , !P1 ;  /* 0xff800000081d7808 */ /* 0x000fe40004800000 */
[----:B------:R-:W-:Y:S01]  /*8da0*/  ISETP.GE.AND P1, PT, R5, R229, PT ;  /* 0x000000e50500720c */ /* 0x000fe20003f26270 */
[C---:B------:R-:W-:Y:S01]  /*8db0*/  FFMA.FTZ R31, R7.reuse, UR5, R200 ;  /* 0x00000005071f7c23 */ /* 0x040fe200080100c8 */
[----:B------:R-:W-:Y:S01]  /*8dc0*/  FSEL R24, R24, -INF , !P0 ;  /* 0xff80000018187808 */ /* 0x000fe20004000000 */
[----:B------:R-:W-:Y:S01]  /*8dd0*/  FFMA.FTZ R26, R7, UR5, R202 ;  /* 0x00000005071a7c23 */ /* 0x000fe200080100ca */
[----:B------:R-:W-:Y:S01]  /*8de0*/  FSEL R17, R17, -INF , !P6 ;  /* 0xff80000011117808 */ /* 0x000fe20007000000 */
[C---:B------:R-:W-:Y:S01]  /*8df0*/  FFMA.FTZ R19, R7.reuse, UR5, R48 ;  /* 0x0000000507137c23 */ /* 0x040fe20008010030 */
[----:B------:R-:W-:Y:S01]  /*8e00*/  FSEL R16, R16, -INF , !P2 ;  /* 0xff80000010107808 */ /* 0x000fe20005000000 */
[----:B------:R-:W-:Y:S01]  /*8e10*/  FFMA.FTZ R18, R7, UR5, R50 ;  /* 0x0000000507127c23 */ /* 0x000fe20008010032 */
[----:B------:R-:W-:-:S02]  /*8e20*/  ISETP.GE.AND P0, PT, R5, R228, PT ;  /* 0x000000e40500720c */ /* 0x000fc40003f06270 */
[C---:B------:R-:W-:Y:S02]  /*8e30*/  ISETP.GE.AND P6, PT, R5.reuse, R227, PT ;  /* 0x000000e30500720c */ /* 0x040fe40003fc6270 */
[----:B------:R-:W-:Y:S02]  /*8e40*/  ISETP.GE.AND P2, PT, R5, R226, PT ;  /* 0x000000e20500720c */ /* 0x000fe40003f46270 */
[----:B------:R-:W-:Y:S02]  /*8e50*/  FSEL R31, R31, -INF , !P1 ;  /* 0xff8000001f1f7808 */ /* 0x000fe40004800000 */
[----:B------:R-:W-:Y:S02]  /*8e60*/  I2FP.F32.S32 R5, R4 ;  /* 0x0000000400057245 */ /* 0x000fe40000201400 */
[C---:B------:R-:W-:Y:S01]  /*8e70*/  ISETP.GE.AND P1, PT, R4.reuse, R229, PT ;  /* 0x000000e50400720c */ /* 0x040fe20003f26270 */
[----:B------:R-:W-:Y:S01]  /*8e80*/  VIADD R4, R4, 0x9 ;  /* 0x0000000904047836 */ /* 0x000fe20000000000 */
[----:B------:R-:W-:Y:S01]  /*8e90*/  FSEL R26, R26, -INF , !P0 ;  /* 0xff8000001a1a7808 */ /* 0x000fe20004000000 */
[----:B------:R-:W-:Y:S01]  /*8ea0*/  FFMA.FTZ R5, R5, UR5, R204 ;  /* 0x0000000505057c23 */ /* 0x000fe200080100cc */
[----:B------:R-:W-:-:S02]  /*8eb0*/  FSEL R19, R19, -INF , !P6 ;  /* 0xff80000013137808 */ /* 0x000fc40007000000 */
[----:B------:R-:W-:Y:S02]  /*8ec0*/  I2FP.F32.S32 R6, R4 ;  /* 0x0000000400067245 */ /* 0x000fe40000201400 */
[----:B------:R-:W-:Y:S02]  /*8ed0*/  ISETP.GE.AND P0, PT, R4, R229, PT ;  /* 0x000000e50400720c */ /* 0x000fe40003f06270 */
[----:B------:R-:W-:Y:S01]  /*8ee0*/  FSEL R18, R18, -INF , !P2 ;  /* 0xff80000012127808 */ /* 0x000fe20005000000 */
[C---:B------:R-:W-:Y:S01]  /*8ef0*/  FFMA.FTZ R33, R6.reuse, UR5, R201 ;  /* 0x0000000506217c23 */ /* 0x040fe200080100c9 */
[----:B------:R-:W-:Y:S01]  /*8f00*/  FSEL R35, R5, -INF , !P1 ;  /* 0xff80000005237808 */ /* 0x000fe20004800000 */
[C---:B------:R-:W-:Y:S01]  /*8f10*/  FFMA.FTZ R28, R6.reuse, UR5, R203 ;  /* 0x00000005061c7c23 */ /* 0x040fe200080100cb */
[C---:B------:R-:W-:Y:S01]  /*8f20*/  FFMA.FTZ R21, R6.reuse, UR5, R49 ;  /* 0x0000000506157c23 */ /* 0x040fe20008010031 */
[----:B------:R-:W-:Y:S01]  /*8f30*/  FFMA.FTZ R22, R6, UR5, R51 ;  /* 0x0000000506167c23 */ /* 0x000fe20008010033 */
[----:B------:R-:W-:-:S02]  /*8f40*/  FSEL R33, R33, -INF , !P0 ;  /* 0xff80000021217808 */ /* 0x000fc40004000000 */
[----:B------:R-:W-:Y:S02]  /*8f50*/  PLOP3.LUT P0, PT, PT, PT, UP0, 0x40, 0x0 ;  /* 0x000000000000781c */ /* 0x000fe40003f0e808 */
        /* <DEDUP_REMOVED lines=72> */
.L_x_504:
[----:B------:R-:W-:Y:S05]  /*93e0*/  BSYNC B0 ;  /* 0x0000000000007941 */ /* 0x000fea0003800000 */
.L_x_503:
[----:B------:R-:W0:Y:S02]  /*93f0*/  LDGDEPBAR ;  /* 0x00000000000079af */ /* 0x000e240000000000 */
.L_x_502:
[----:B--2---:R-:W-:Y:S01]  /*9400*/  IMAD.WIDE.U32 R8, R242, -0x326172a9, RZ ;  /* 0xcd9e8d57f2087825 */ /* 0x004fe200078e00ff */
[----:B------:R-:W-:Y:S01]  /*9410*/  USHF.L.U32 UR4, UR21, 0x1, URZ ;  /* 0x0000000115047899 */ /* 0x000fe2000800063f */
[----:B------:R2:W-:Y:S01]  /*9420*/  STL.64 [R1+0x28], R222 ;  /* 0x000028de01007387 */ /* 0x0005e20000100a00 */
[----:B------:R-:W-:Y:S01]  /*9430*/  FMNMX.FTZ R13, R3, R20, !PT ;  /* 0x00000014030d7209 */ /* 0x000fe20007810000 */
[----:B------:R-:W-:Y:S01]  /*9440*/  IMAD.WIDE.U32 R66, R168, -0x2daee0ad, RZ ;  /* 0xd2511f53a8427825 */ /* 0x000fe200078e00ff */
[----:B-1----:R-:W-:Y:S02]  /*9450*/  LOP3.LUT R4, R9, R171, RZ, 0x3c, !PT ;  /* 0x000000ab09047212 */ /* 0x002fe400078e3cff */
[----:B------:R-:W-:Y:S01]  /*9460*/  FMNMX.FTZ R13, R24, R13, !PT ;  /* 0x0000000d180d7209 */ /* 0x000fe20007810000 */
[----:B------:R-:W-:Y:S01]  /*9470*/  VIADD R5, R241, 0xbb67ae85 ;  /* 0xbb67ae85f1057836 */ /* 0x000fe20000000000 */
[----:B------:R-:W-:Y:S01]  /*9480*/  LOP3.LUT R36, R67, UR4, R241, 0x96, !PT ;  /* 0x0000000443247c12 */ /* 0x000fe2000f8e96f1 */
[----:B------:R-:W-:Y:S01]  /*9490*/  IMAD.WIDE.U32 R6, R4, -0x2daee0ad, RZ ;  /* 0xd2511f5304067825 */ /* 0x000fe200078e00ff */
[----:B------:R-:W-:Y:S01]  /*94a0*/  FMNMX.FTZ R13, R26, R13, !PT ;  /* 0x0000000d1a0d7209 */ /* 0x000fe20007810000 */
[----:B------:R-:W-:-:S02]  /*94b0*/  UIADD3 UR4, UR4, 0x1, URZ ;  /* 0x0000000104047890 */ /* 0x000fc4000fffe03f */
[----:B------:R-:W-:Y:S01]  /*94c0*/  VIADD R32, R240, 0x9e3779b9 ;  /* 0x9e3779b9f0207836 */ /* 0x000fe20000000000 */
[----:B------:R-:W-:Y:S01]  /*94d0*/  LOP3.LUT R202, R7, R66, R5, 0x96, !PT ;  /* 0x0000004207ca7212 */ /* 0x000fe200078e9605 */
        /* <DEDUP_REMOVED lines=13> */
[----:B------:R-:W-:Y:S01]  /*95b0*/  IMAD.WIDE.U32 R10, R10, -0x2daee0ad, RZ ;  /* 0xd2511f530a0a7825 */ /* 0x000fe200078e00ff */
[----:B------:R-:W-:-:S03]  /*95c0*/  FMNMX.FTZ R13, R243, R13, !PT ;  /* 0x0000000df30d7209 */ /* 0x000fc60007810000 */
        /* <DEDUP_REMOVED lines=8> */
[C---:B------:R-:W-:Y:S01]  /*9650*/  VIADD R194, R241.reuse, 0xa9066899 ;  /* 0xa9066899f1c27836 */ /* 0x040fe20000000000 */
[----:B------:R-:W-:Y:S01]  /*9660*/  FMNMX.FTZ R13, R62, R13, !PT ;  /* 0x0000000d3e0d7209 */ /* 0x000fe20007810000 */
[----:B------:R-:W-:Y:S01]  /*9670*/  VIADD R189, R241, 0xed9eba14 ;  /* 0xed9eba14f1bd7836 */ /* 0x000fe20000000000 */
[----:B------:R-:W-:Y:S01]  /*9680*/  LOP3.LUT R206, R39, R6, R190, 0x96, !PT ;  /* 0x0000000627ce7212 */ /* 0x000fe200078e96be */
[----:B------:R-:W-:Y:S01]  /*9690*/  IMAD.WIDE.U32 R6, R4, -0x2daee0ad, RZ ;  /* 0xd2511f5304067825 */ /* 0x000fe200078e00ff */
[----:B------:R-:W-:-:S03]  /*96a0*/  FMNMX.FTZ R13, R174, R13, !PT ;  /* 0x0000000dae0d7209 */ /* 0x000fc60007810000 */
[----:B------:R-:W-:-:S04]  /*96b0*/  IMAD.WIDE.U32 R206, R206, -0x2daee0ad, RZ ;  /* 0xd2511f53cece7825 */ /* 0x000fc800078e00ff */
[----:B------:R-:W-:Y:S01]  /*96c0*/  IMAD.WIDE.U32 R54, R169, -0x326172a9, RZ ;  /* 0xcd9e8d57a9367825 */ /* 0x000fe200078e00ff */
[----:B------:R-:W-:-:S03]  /*96d0*/  LOP3.LUT R4, R207, R6, R194, 0x96, !PT ;  /* 0x00000006cf047212 */ /* 0x000fc600078e96c2 */
[----:B------:R-:W-:Y:S02]  /*96e0*/  VIADD R193, R240, 0xb54cda56 ;  /* 0xb54cda56f0c17836 */ /* 0x000fe40000000000 */
[----:B------:R-:W-:Y:S01]  /*96f0*/  IMAD.WIDE.U32 R8, R4, -0x326172a9, RZ ;  /* 0xcd9e8d5704087825 */ /* 0x000fe200078e00ff */
[----:B------:R-:W-:Y:S02]  /*9700*/  LOP3.LUT R4, R7, R10, R189, 0x96, !PT ;  /* 0x0000000a07047212 */ /* 0x000fe400078e96bd */
[----:B------:R-:W-:Y:S01]  /*9710*/  LOP3.LUT R7, R55, R171, RZ, 0x3c, !PT ;  /* 0x000000ab37077212 */ /* 0x000fe200078e3cff */
[----:B------:R-:W-:Y:S01]  /*9720*/  IMAD.MOV.U32 R246, RZ, RZ, R166 ;  /* 0x000000fffff67224 */ /* 0x000fe200078e00a6 */
[----:B------:R-:W-:Y:S01]  /*9730*/  LOP3.LUT R6, R8, 0xffff, RZ, 0xc0, !PT ;  /* 0x0000ffff08067812 */ /* 0x000fe200078ec0ff */
[----:B------:R-:W-:Y:S01]  /*9740*/  IMAD.WIDE.U32 R50, R4, -0x326172a9, RZ ;  /* 0xcd9e8d5704327825 */ /* 0x000fe200078e00ff */
[----:B------:R-:W-:Y:S02]  /*9750*/  LOP3.LUT R27, R8, 0xff, RZ, 0xc0, !PT ;  /* 0x000000ff081b7812 */ /* 0x000fe400078ec0ff */
[----:B------:R-:W-:Y:S01]  /*9760*/  SHF.R.U32.HI R6, RZ, 0x8, R6 ;  /* 0x00000008ff067819 */ /* 0x000fe20000011606 */
[----:B------:R-:W-:Y:S01]  /*9770*/  IMAD.WIDE.U32 R48, R7, -0x2daee0ad, RZ ;  /* 0xd2511f5307307825 */ /* 0x000fe200078e00ff */
[----:B------:R-:W-:-:S02]  /*9780*/  SHF.R.U32.HI R11, RZ, 0x10, R8 ;  /* 0x00000010ff0b7819 */ /* 0x000fc40000011608 */
[----:B------:R-:W-:Y:S01]  /*9790*/  PRMT R27, R27, 0x5410, R6 ;  /* 0x000054101b1b7816 */ /* 0x000fe20000000006 */
[----:B------:R-:W-:Y:S01]  /*97a0*/  IMAD.MOV.U32 R34, RZ, RZ, R50 ;  /* 0x000000ffff227224 */ /* 0x000fe200078e0032 */
[----:B------:R-:W-:Y:S02]  /*97b0*/  FMNMX.FTZ R6, R164, R35, !PT ;  /* 0x00000023a4067209 */ /* 0x000fe40007810000 */
[----:B------:R-:W-:Y:S02]  /*97c0*/  LOP3.LUT R4, R9, R50, R193, 0x96, !PT ;  /* 0x0000003209047212 */ /* 0x000fe400078e96c1 */
[----:B------:R-:W-:Y:S02]  /*97d0*/  SHF.R.U32.HI R8, RZ, 0x18, R8 ;  /* 0x00000018ff087819 */ /* 0x000fe40000011608 */
[----:B------:R-:W-:Y:S02]  /*97e0*/  LOP3.LUT R11, R11, 0xff, RZ, 0xc0, !PT ;  /* 0x000000ff0b0b7812 */ /* 0x000fe400078ec0ff */
[----:B------:R-:W-:-:S02]  /*97f0*/  FMNMX.FTZ R6, R29, R6, !PT ;  /* 0x000000061d067209 */ /* 0x000fc40007810000 */
[----:B------:R-:W-:Y:S02]  /*9800*/  LOP3.LUT R5, R49, R66, R5, 0x96, !PT ;  /* 0x0000004231057212 */ /* 0x000fe400078e9605 */
[----:B------:R-:W-:Y:S02]  /*9810*/  SHF.R.U32.HI R9, RZ, 0x10, R4 ;  /* 0x00000010ff097819 */ /* 0x000fe40000011604 */
[----:B------:R-:W-:Y:S01]  /*9820*/  PRMT R11, R11, 0x5410, R8 ;  /* 0x000054100b0b7816 */ /* 0x000fe20000000008 */
[----:B--2---:R-:W-:Y:S01]  /*9830*/  IMAD.WIDE.U32 R222, R5, -0x326172a9, RZ ;  /* 0xcd9e8d5705de7825 */ /* 0x004fe200078e00ff */
[C---:B------:R-:W-:Y:S02]  /*9840*/  LOP3.LUT R8, R4.reuse, 0xffff, RZ, 0xc0, !PT ;  /* 0x0000ffff04087812 */ /* 0x040fe400078ec0ff */
[----:B------:R-:W-:Y:S02]  /*9850*/  LOP3.LUT R25, R4, 0xff, RZ, 0xc0, !PT ;  /* 0x000000ff04197812 */ /* 0x000fe400078ec0ff */
[----:B------:R-:W-:-:S02]  /*9860*/  FMNMX.FTZ R6, R31, R6, !PT ;  /* 0x000000061f067209 */ /* 0x000fc40007810000 */
[----:B------:R-:W-:Y:S02]  /*9870*/  SHF.R.U32.HI R4, RZ, 0x18, R4 ;  /* 0x00000018ff047819 */ /* 0x000fe40000011604 */
[----:B------:R-:W-:Y:S02]  /*9880*/  LOP3.LUT R9, R9, 0xff, RZ, 0xc0, !PT ;  /* 0x000000ff09097812 */ /* 0x000fe400078ec0ff */
[----:B------:R-:W-:Y:S02]  /*9890*/  FMNMX.FTZ R6, R33, R6, !PT ;  /* 0x0000000621067209 */ /* 0x000fe40007810000 */
[----:B------:R-:W-:Y:S02]  /*98a0*/  PRMT R9, R9, 0x5410, R4 ;  /* 0x0000541009097816 */ /* 0x000fe40000000004 */
        /* <DEDUP_REMOVED lines=18> */
[----:B------:R-:W-:Y:S02]  /*99d0*/  SHF.R.U32.HI R8, RZ, 0x8, R8 ;  /* 0x00000008ff087819 */ /* 0x000fe40000011608 */
[----:B------:R-:W-:Y:S02]  /*99e0*/  FMNMX.FTZ R5, R47, R4, !PT ;  /* 0x000000042f057209 */ /* 0x000fe40007810000 */
[----:B------:R-:W-:Y:S02]  /*99f0*/  FMNMX.FTZ R10, R209, R10, !PT ;  /* 0x0000000ad10a7209 */ /* 0x000fe40007810000 */
[----:B------:R-:W-:-:S02]  /*9a00*/  FMNMX.FTZ R5, R60, R5, !PT ;  /* 0x000000053c057209 */ /* 0x000fc40007810000 */
[----:B------:R-:W-:Y:S02]  /*9a10*/  FMNMX.FTZ R7, R18, R7, !PT ;  /* 0x0000000712077209 */ /* 0x000fe40007810000 */
[----:B------:R-:W-:Y:S02]  /*9a20*/  FMNMX.FTZ R4, R64, R5, !PT ;  /* 0x0000000540047209 */ /* 0x000fe40007810000 */
[----:B------:R-:W-:Y:S02]  /*9a30*/  PRMT R25, R25, 0x5410, R8 ;  /* 0x0000541019197816 */ /* 0x000fe40000000008 */
[----:B------:R-:W-:Y:S02]  /*9a40*/  FMNMX.FTZ R5, R175, R4, !PT ;  /* 0x00000004af057209 */ /* 0x000fe40007810000 */
[----:B------:R-:W-:Y:S02]  /*9a50*/  FMNMX.FTZ R4, R44, R13, !PT ;  /* 0x0000000d2c047209 */ /* 0x000fe40007810000 */
[----:B------:R-:W-:Y:S01]  /*9a60*/  LOP3.LUT R8, R201, R36, R12, 0x96, !PT ;  /* 0x00000024c9087212 */ /* 0x000fe200078e960c */
[----:B------:R-:W1:Y:S01]  /*9a70*/  SHFL.BFLY PT, R6, R5, 0x2, 0x1f ;  /* 0x0c401f0005067f89 */ /* 0x000e6200000e0000 */
[----:B------:R-:W-:-:S02]  /*9a80*/  FMNMX.FTZ R4, R45, R4, !PT ;  /* 0x000000042d047209 */ /* 0x000fc40007810000 */
[----:B------:R-:W-:Y:S02]  /*9a90*/  FMNMX.FTZ R10, R249, R10, !PT ;  /* 0x0000000af90a7209 */ /* 0x000fe40007810000 */
[----:B------:R-:W-:Y:S02]  /*9aa0*/  FMNMX.FTZ R12, R22, R7, !PT ;  /* 0x00000007160c7209 */ /* 0x000fe40007810000 */
[----:B------:R-:W-:Y:S02]  /*9ab0*/  FMNMX.FTZ R7, R57, R4, !PT ;  /* 0x0000000439077209 */ /* 0x000fe40007810000 */
[----:B------:R-:W-:Y:S02]  /*9ac0*/  FMNMX.FTZ R10, R251, R10, !PT ;  /* 0x0000000afb0a7209 */ /* 0x000fe40007810000 */
[----:B------:R-:W-:Y:S02]  /*9ad0*/  FMNMX.FTZ R4, R52, R7, !PT ;  /* 0x0000000734047209 */ /* 0x000fe40007810000 */
[----:B------:R-:W-:Y:S01]  /*9ae0*/  LOP3.LUT R204, R37, R48, R23, 0x96, !PT ;  /* 0x0000003025cc7212 */ /* 0x000fe200078e9617 */
[----:B------:R-:W-:Y:S01]  /*9af0*/  IMAD.WIDE.U32 R48, R8, -0x326172a9, RZ ;  /* 0xcd9e8d5708307825 */ /* 0x000fe200078e00ff */
[----:B------:R-:W-:Y:S01]  /*9b00*/  FMNMX.FTZ R23, R43, R10, !PT ;  /* 0x0000000a2b177209 */ /* 0x000fe20007810000 */
[----:B------:R-:W2:Y:S01]  /*9b10*/  SHFL.BFLY PT, R13, R4, 0x2, 0x1f ;  /* 0x0c401f00040d7f89 */ /* 0x000ea200000e0000 */
        /* <DEDUP_REMOVED lines=9> */
[----:B-1----:R-:W-:Y:S02]  /*9bb0*/  FMNMX.FTZ R6, R5, R6, !PT ;  /* 0x0000000605067209 */ /* 0x002fe40007810000 */
[----:B------:R-:W-:Y:S02]  /*9bc0*/  FMNMX.FTZ R7, R196, R7, !PT ;  /* 0x00000007c4077209 */ /* 0x000fe40007810000 */
[----:B------:R-:W-:Y:S01]  /*9bd0*/  FMNMX.FTZ R5, R177, R8, !PT ;  /* 0x00000008b1057209 */ /* 0x000fe20007810000 */
[----:B------:R-:W1:Y:S01]  /*9be0*/  SHFL.BFLY PT, R215, R6, 0x1, 0x1f ;  /* 0x0c201f0006d77f89 */ /* 0x000e6200000e0000 */
[----:B------:R-:W-:Y:S02]  /*9bf0*/  FMNMX.FTZ R7, R208, R7, !PT ;  /* 0x00000007d0077209 */ /* 0x000fe40007810000 */
[----:B------:R-:W-:Y:S02]  /*9c00*/  FMNMX.FTZ R5, R188, R5, !PT ;  /* 0x00000005bc057209 */ /* 0x000fe40007810000 */
[----:B------:R-:W-:-:S02]  /*9c10*/  FMNMX.FTZ R7, R192, R7, !PT ;  /* 0x00000007c0077209 */ /* 0x000fc40007810000 */
[----:B--2---:R-:W-:Y:S02]  /*9c20*/  FMNMX.FTZ R13, R4, R13, !PT ;  /* 0x0000000d040d7209 */ /* 0x004fe40007810000 */
[----:B------:R-:W-:Y:S02]  /*9c30*/  FMNMX.FTZ R4, R186, R5, !PT ;  /* 0x00000005ba047209 */ /* 0x000fe40007810000 */
[----:B------:R-:W-:Y:S01]  /*9c40*/  FMNMX.FTZ R10, R210, R7, !PT ;  /* 0x00000007d20a7209 */ /* 0x000fe20007810000 */
[----:B------:R-:W2:Y:S01]  /*9c50*/  SHFL.BFLY PT, R214, R13, 0x1, 0x1f ;  /* 0x0c201f000dd67f89 */ /* 0x000ea200000e0000 */
[----:B------:R-:W-:Y:S02]  /*9c60*/  FMNMX.FTZ R4, R187, R4, !PT ;  /* 0x00000004bb047209 */ /* 0x000fe40007810000 */
[----:B------:R-:W-:Y:S02]  /*9c70*/  FMNMX.FTZ R10, R61, R10, !PT ;  /* 0x0000000a3d0a7209 */ /* 0x000fe40007810000 */
[----:B------:R-:W-:Y:S01]  /*9c80*/  LOP3.LUT R36, R205, R222, R191, 0x96, !PT ;  /* 0x000000decd247212 */ /* 0x000fe200078e96bf */
[----:B------:R-:W3:Y:S01]  /*9c90*/  SHFL.BFLY PT, R213, R4, 0x2, 0x1f ;  /* 0x0c401f0004d57f89 */ /* 0x000ee200000e0000 */
[----:B------:R-:W-:-:S02]  /*9ca0*/  LOP3.LUT R204, R49, R204, R190, 0x96, !PT ;  /* 0x000000cc31cc7212 */ /* 0x000fc400078e96be */
[----:B------:R-:W-:Y:S01]  /*9cb0*/  FMNMX.FTZ R5, R167, R10, !PT ;  /* 0x0000000aa7057209 */ /* 0x000fe20007810000 */
[----:B------:R-:W-:Y:S01]  /*9cc0*/  IMAD.WIDE.U32 R36, R36, -0x2daee0ad, RZ ;  /* 0xd2511f5324247825 */ /* 0x000fe200078e00ff */
[----:B------:R-:W-:Y:S02]  /*9cd0*/  PRMT R66, R239, 0x7054, R239 ;  /* 0x00007054ef427816 */ /* 0x000fe400000000ef */
[----:B------:R-:W-:Y:S01]  /*9ce0*/  FMNMX.FTZ R5, R172, R5, !PT ;  /* 0x00000005ac057209 */ /* 0x000fe20007810000 */
[----:B------:R-:W-:Y:S01]  /*9cf0*/  IMAD.WIDE.U32 R204, R204, -0x2daee0ad, RZ ;  /* 0xd2511f53cccc7825 */ /* 0x000fe200078e00ff */
[----:B------:R-:W-:Y:S02]  /*9d00*/  LOP3.LUT R200, R37, R200, R189, 0x96, !PT ;  /* 0x000000c825c87212 */ /* 0x000fe400078e96bd */
[----:B------:R-:W-:Y:S02]  /*9d10*/  FMNMX.FTZ R5, R176, R5, !PT ;  /* 0x00000005b0057209 */ /* 0x000fe40007810000 */
[----:B------:R-:W-:Y:S01]  /*9d20*/  LOP3.LUT R36, R205, R36, R194, 0x96, !PT ;  /* 0x00000024cd247212 */ /* 0x000fe200078e96c2 */
[----:B------:R-:W-:Y:S01]  /*9d30*/  IMAD.WIDE.U32 R200, R200, -0x326172a9, RZ ;  /* 0xcd9e8d57c8c87825 */ /* 0x000fe200078e00ff */
[----:B-1----:R-:W-:Y:S01]  /*9d40*/  FMNMX.FTZ R215, R6, R215, !PT ;  /* 0x000000d706d77209 */ /* 0x002fe20007810000 */
[----:B------:R-:W1:Y:S01]  /*9d50*/  SHFL.BFLY PT, R212, R5, 0x2, 0x1f ;  /* 0x0c401f0005d47f89 */ /* 0x000e6200000e0000 */
[----:B------:R-:W-:Y:S01]  /*9d60*/  HSET2.LE.AND R10, R27, R66, PT ;  /* 0x000000421b0a7233 */ /* 0x000fe20003803000 */
[----:B------:R-:W-:Y:S01]  /*9d70*/  IMAD.WIDE.U32 R36, R36, -0x326172a9, RZ ;  /* 0xcd9e8d5724247825 */ /* 0x000fe200078e00ff */
[----:B------:R-:W-:-:S03]  /*9d80*/  FSETP.NEU.FTZ.AND P2, PT, R215, -INF , PT ;  /* 0xff800000d700780b */ /* 0x000fc60003f5d000 */
[----:B------:R-:W-:Y:S01]  /*9d90*/  FMUL.FTZ R180, R215, UR19 ;  /* 0x00000013d7b47c20 */ /* 0x000fe20008410000 */
[----:B--2---:R-:W-:Y:S02]  /*9da0*/  FMNMX.FTZ R214, R13, R214, !PT ;  /* 0x000000d60dd67209 */ /* 0x004fe40007810000 */
[--C-:B------:R-:W-:Y:S02]  /*9db0*/  SHF.R.U32.HI R7, RZ, 0x10, R36.reuse ;  /* 0x00000010ff077819 */ /* 0x100fe40000011624 */
[----:B------:R-:W-:Y:S01]  /*9dc0*/  SHF.R.U32.HI R6, RZ, 0x18, R36 ;  /* 0x00000018ff067819 */ /* 0x000fe20000011624 */
[----:B------:R-:W-:Y:S01]  /*9dd0*/  FMUL.FTZ R55, R214, UR19 ;  /* 0x00000013d6377c20 */ /* 0x000fe20008410000 */
[----:B------:R-:W-:Y:S02]  /*9de0*/  LOP3.LUT R7, R7, 0xff, RZ, 0xc0, !PT ;  /* 0x000000ff07077812 */ /* 0x000fe400078ec0ff */
[----:B---3--:R-:W-:Y:S02]  /*9df0*/  FMNMX.FTZ R213, R4, R213, !PT ;  /* 0x000000d504d57209 */ /* 0x008fe40007810000 */
[----:B------:R-:W-:-:S02]  /*9e00*/  PRMT R7, R7, 0x5410, R6 ;  /* 0x0000541007077816 */ /* 0x000fc40000000006 */
[----:B------:R-:W-:Y:S01]  /*9e10*/  FSEL R180, R180, RZ, P2 ;  /* 0x000000ffb4b47208 */ /* 0x000fe20001000000 */
[----:B------:R-:W2:Y:S01]  /*9e20*/  SHFL.BFLY PT, R6, R213, 0x1, 0x1f ;  /* 0x0c201f00d5067f89 */ /* 0x000ea200000e0000 */
[----:B------:R-:W-:Y:S02]  /*9e30*/  FSETP.NEU.FTZ.AND P1, PT, R214, -INF , PT ;  /* 0xff800000d600780b */ /* 0x000fe40003f3d000 */
[C---:B------:R-:W-:Y:S01]  /*9e40*/  LOP3.LUT R8, R36.reuse, 0xffff, RZ, 0xc0, !PT ;  /* 0x0000ffff24087812 */ /* 0x040fe200078ec0ff */
[--C-:B------:R-:W-:Y:S01]  /*9e50*/  FFMA.FTZ R54, R29, UR19, -R180.reuse ;  /* 0x000000131d367c23 */ /* 0x100fe200080108b4 */
[----:B------:R-:W-:Y:S01]  /*9e60*/  FSEL R55, R55, RZ, P1 ;  /* 0x000000ff37377208 */ /* 0x000fe20000800000 */
[--C-:B------:R-:W-:Y:S01]  /*9e70*/  FFMA.FTZ R65, R31, UR19, -R180.reuse ;  /* 0x000000131f417c23 */ /* 0x100fe200080108b4 */
[----:B-1----:R-:W-:Y:S01]  /*9e80*/  FMNMX.FTZ R212, R5, R212, !PT ;  /* 0x000000d405d47209 */ /* 0x002fe20007810000 */
[----:B------:R-:W-:Y:S01]  /*9e90*/  FFMA.FTZ R50, R33, UR19, -R180 ;  /* 0x0000001321327c23 */ /* 0x000fe200080108b4 */
[----:B------:R-:W-:Y:S01]  /*9ea0*/  LOP3.LUT R23, R36, 0xff, RZ, 0xc0, !PT ;  /* 0x000000ff24177812 */ /* 0x000fe200078ec0ff */
[----:B------:R-:W-:Y:S01]  /*9eb0*/  IMAD.MOV.U32 R36, RZ, RZ, R48 ;  /* 0x000000ffff247224 */ /* 0x000fe200078e0030 */
[----:B------:R-:W-:Y:S01]  /*9ec0*/  LOP3.LUT R4, R37, R200, R193, 0x96, !PT ;  /* 0x000000c825047212 */ /* 0x000fe200078e96c1 */
[----:B------:R-:W1:Y:S01]  /*9ed0*/  SHFL.BFLY PT, R29, R212, 0x1, 0x1f ;  /* 0x0c201f00d41d7f89 */ /* 0x000e6200000e0000 */
[----:B------:R-:W-:-:S02]  /*9ee0*/  IMAD.MOV.U32 R37, RZ, RZ, R49 ;  /* 0x000000ffff257224 */ /* 0x000fc400078e0031 */
[--C-:B------:R-:W-:Y:S01]  /*9ef0*/  FFMA.FTZ R49, R26, UR19, -R55.reuse ;  /* 0x000000131a317c23 */ /* 0x100fe20008010837 */
[--C-:B------:R-:W-:Y:S01]  /*9f00*/  FFMA.FTZ R48, R28, UR19, -R55.reuse ;  /* 0x000000131c307c23 */ /* 0x100fe20008010837 */
[----:B------:R-:W-:Y:S01]  /*9f10*/  MUFU.EX2 R65, R65 ;  /* 0x0000004100417308 */ /* 0x000fe20000000800 */
[----:B------:R-:W-:Y:S01]  /*9f20*/  FFMA.FTZ R179, R35, UR19, -R180 ;  /* 0x0000001323b37c23 */ /* 0x000fe200080108b4 */
[--C-:B------:R-:W-:Y:S01]  /*9f30*/  FFMA.FTZ R178, R20, UR19, -R55.reuse ;  /* 0x0000001314b27c23 */ /* 0x100fe20008010837 */
[----:B------:R-:W-:Y:S01]  /*9f40*/  FFMA.FTZ R53, R24, UR19, -R55 ;  /* 0x0000001318357c23 */ /* 0x000fe20008010837 */
[----:B------:R-:W-:Y:S01]  /*9f50*/  IMAD.MOV.U32 R35, RZ, RZ, R51 ;  /* 0x000000ffff237224 */ /* 0x000fe200078e0033 */
[----:B------:R-:W-:Y:S02]  /*9f60*/  SHF.R.U32.HI R8, RZ, 0x8, R8 ;  /* 0x00000008ff087819 */ /* 0x000fe40000011608 */
[----:B------:R-:W-:Y:S01]  /*9f70*/  HSET2.LE.AND R11, R11, R66, PT ;  /* 0x000000420b0b7233 */ /* 0x000fe20003803000 */
[----:B------:R-:W3:Y:S01]  /*9f80*/  MUFU.EX2 R50, R50 ;  /* 0x0000003200327308 */ /* 0x000ee20000000800 */
[----:B--2---:R-:W-:-:S02]  /*9f90*/  FMNMX.FTZ R213, R213, R6, !PT ;  /* 0x00000006d5d57209 */ /* 0x004fc40007810000 */
[----:B------:R-:W-:Y:S02]  /*9fa0*/  FSEL R6, R214, RZ, P1 ;  /* 0x000000ffd6067208 */ /* 0x000fe40000800000 */
[C---:B------:R-:W-:Y:S01]  /*9fb0*/  FSETP.NEU.FTZ.AND P0, PT, R213.reuse, -INF , PT ;  /* 0xff800000d500780b */ /* 0x040fe20003f1d000 */
[----:B------:R-:W-:Y:S01]  /*9fc0*/  FMUL.FTZ R200, R213, UR19 ;  /* 0x00000013d5c87c20 */ /* 0x000fe20008410000 */
[----:B------:R-:W-:Y:S01]  /*9fd0*/  SHF.R.U32.HI R5, RZ, 0x10, R4 ;  /* 0x00000010ff057819 */ /* 0x000fe20000011604 */
[----:B------:R-:W-:Y:S01]  /*9fe0*/  MUFU.EX2 R49, R49 ;  /* 0x0000003100317308 */ /* 0x000fe20000000800 */
[----:B------:R-:W-:Y:S02]  /*9ff0*/  PRMT R23, R23, 0x5410, R8 ;  /* 0x0000541017177816 */ /* 0x000fe40000000008 */
[----:B------:R-:W-:Y:S02]  /*a000*/  FSEL R200, R200, RZ, P0 ;  /* 0x000000ffc8c87208 */ /* 0x000fe40000000000 */
[----:B-1----:R-:W-:-:S02]  /*a010*/  FMNMX.FTZ R212, R212, R29, !PT ;  /* 0x0000001dd4d47209 */ /* 0x002fc40007810000 */
[----:B------:R-:W-:Y:S01]  /*a020*/  LOP3.LUT R13, R4, 0xffff, RZ, 0xc0, !PT ;  /* 0x0000ffff040d7812 */ /* 0x000fe200078ec0ff */
[----:B------:R-:W1:Y:S01]  /*a030*/  MUFU.EX2 R48, R48 ;  /* 0x0000003000307308 */ /* 0x000e620000000800 */
[----:B------:R-:W-:Y:S01]  /*a040*/  FFMA.FTZ R182, R15, UR19, -R200 ;  /* 0x000000130fb67c23 */ /* 0x000fe200080108c8 */
[----:B------:R-:W-:Y:S01]  /*a050*/  FADD.FTZ R15, R3, -R6 ;  /* 0x80000006030f7221 */ /* 0x000fe20000010000 */
[----:B------:R-:W-:Y:S01]  /*a060*/  FSEL R3, R213, RZ, P0 ;  /* 0x000000ffd5037208 */ /* 0x000fe20000000000 */
[--C-:B------:R-:W-:Y:S01]  /*a070*/  FFMA.FTZ R67, R17, UR19, -R200.reuse ;  /* 0x0000001311437c23 */ /* 0x100fe200080108c8 */
[C---:B------:R-:W-:Y:S01]  /*a080*/  FSETP.NEU.FTZ.AND P0, PT, R212.reuse, -INF , PT ;  /* 0xff800000d400780b */ /* 0x040fe20003f1d000 */
[--C-:B------:R-:W-:Y:S01]  /*a090*/  FFMA.FTZ R51, R19, UR19, -R200.reuse ;  /* 0x0000001313337c23 */ /* 0x100fe200080108c8 */
[----:B------:R-:W-:Y:S01]  /*a0a0*/  FMUL.FTZ R185, R212, UR19 ;  /* 0x00000013d4b97c20 */ /* 0x000fe20008410000 */
[----:B------:R-:W-:Y:S01]  /*a0b0*/  FADD.FTZ R17, R2, -R3 ;  /* 0x8000000302117221 */ /* 0x000fe20000010000 */
[----:B------:R-:W-:Y:S01]  /*a0c0*/  FSEL R3, R212, RZ, P0 ;  /* 0x000000ffd4037208 */ /* 0x000fe20000000000 */
[----:B------:R-:W-:Y:S01]  /*a0d0*/  FFMA.FTZ R2, R21, UR19, -R200 ;  /* 0x0000001315027c23 */ /* 0x000fe200080108c8 */
[----:B------:R-:W-:Y:S01]  /*a0e0*/  MUFU.EX2 R179, R179 ;  /* 0x000000b300b37308 */ /* 0x000fe20000000800 */
[----:B------:R-:W-:Y:S01]  /*a0f0*/  FSEL R185, R185, RZ, P0 ;  /* 0x000000ffb9b97208 */ /* 0x000fe20000000000 */
[----:B------:R-:W-:Y:S01]  /*a100*/  FMUL.FTZ R181, R17, UR19 ;  /* 0x0000001311b57c20 */ /* 0x000fe20008410000 */
[----:B------:R-:W-:Y:S01]  /*a110*/  FADD.FTZ R12, R0, -R3 ;  /* 0x80000003000c7221 */ /* 0x000fe20000010000 */
[----:B---3--:R-:W-:Y:S01]  /*a120*/  F2FP.BF16.F32.PACK_AB R3, R50, R65 ;  /* 0x000000413203723e */ /* 0x008fe200000010ff */
[----:B------:R-:W-:Y:S01]  /*a130*/  FMUL.FTZ R15, R15, UR19 ;  /* 0x000000130f0f7c20 */ /* 0x000fe20008410000 */
[----:B-1----:R-:W-:Y:S01]  /*a140*/  F2FP.BF16.F32.PACK_AB R0, R48, R49 ;  /* 0x000000313000723e */ /* 0x002fe200000010ff */
[--C-:B------:R-:W-:Y:S01]  /*a150*/  FFMA.FTZ R165, R14, UR19, -R185.reuse ;  /* 0x000000130ea57c23 */ /* 0x100fe200080108b9 */
[----:B------:R-:W1:Y:S01]  /*a160*/  MUFU.EX2 R54, R54 ;  /* 0x0000003600367308 */ /* 0x000e620000000800 */
[----:B------:R-:W-:Y:S01]  /*a170*/  LOP3.LUT R8, R4, 0xff, RZ, 0xc0, !PT ;  /* 0x000000ff04087812 */ /* 0x000fe200078ec0ff */
[----:B------:R-:W-:Y:S01]  /*a180*/  FMUL.FTZ R166, R12, UR19 ;  /* 0x000000130ca67c20 */ /* 0x000fe20008410000 */
[----:B------:R-:W-:Y:S01]  /*a190*/  SHF.R.U32.HI R4, RZ, 0x18, R4 ;  /* 0x00000018ff047819 */ /* 0x000fe20000011604 */
[----:B------:R-:W-:Y:S01]  /*a1a0*/  FFMA.FTZ R207, R43, UR19, -R200 ;  /* 0x000000132bcf7c23 */ /* 0x000fe200080108c8 */
[----:B------:R-:W-:Y:S01]  /*a1b0*/  LOP3.LUT R5, R5, 0xff, RZ, 0xc0, !PT ;  /* 0x000000ff05057812 */ /* 0x000fe200078ec0ff */
[--C-:B------:R-:W-:Y:S01]  /*a1c0*/  FFMA.FTZ R205, R247, UR19, -R185.reuse ;  /* 0x00000013f7cd7c23 */ /* 0x100fe200080108b9 */
[----:B------:R-:W-:Y:S01]  /*a1d0*/  FSEL R29, R215, RZ, P2 ;  /* 0x000000ffd71d7208 */ /* 0x000fe20001000000 */
[----:B------:R-:W-:Y:S01]  /*a1e0*/  MUFU.EX2 R178, R178 ;  /* 0x000000b200b27308 */ /* 0x000fe20000000800 */
[----:B------:R-:W-:Y:S01]  /*a1f0*/  LOP3.LUT R10, R10, R3, RZ, 0xc0, !PT ;  /* 0x000000030a0a7212 */ /* 0x000fe200078ec0ff */
[--C-:B------:R-:W-:Y:S01]  /*a200*/  FFMA.FTZ R3, R18, UR19, -R185.reuse ;  /* 0x0000001312037c23 */ /* 0x100fe200080108b9 */
[----:B------:R-:W-:Y:S01]  /*a210*/  LOP3.LUT R11, R11, R0, RZ, 0xc0, !PT ;  /* 0x000000000b0b7212 */ /* 0x000fe200078ec0ff */
[----:B------:R-:W-:Y:S01]  /*a220*/  FFMA.FTZ R0, R22, UR19, -R185 ;  /* 0x0000001316007c23 */ /* 0x000fe200080108b9 */
[----:B------:R-:W-:Y:S01]  /*a230*/  SHF.R.U32.HI R13, RZ, 0x8, R13 ;  /* 0x00000008ff0d7819 */ /* 0x000fe2000001160d */
[----:B------:R-:W-:Y:S01]  /*a240*/  FFMA.FTZ R192, R192, UR19, -R185 ;  /* 0x00000013c0c07c23 */ /* 0x000fe200080108b9 */
[----:B------:R-:W-:Y:S01]  /*a250*/  PRMT R5, R5, 0x5410, R4 ;  /* 0x0000541005057816 */ /* 0x000fe20000000004 */
[----:B------:R-:W2:Y:S01]  /*a260*/  MUFU.EX2 R53, R53 ;  /* 0x0000003500357308 */ /* 0x000ea20000000800 */
[----:B------:R-:W-:Y:S01]  /*a270*/  FADD.FTZ R4, R164, -R29 ;  /* 0x8000001da4047221 */ /* 0x000fe20000010000 */
[----:B------:R-:W-:Y:S01]  /*a280*/  FFMA.FTZ R164, R16, UR19, -R185 ;  /* 0x0000001310a47c23 */ /* 0x000fe200080108b9 */
[----:B------:R-:W-:-:S02]  /*a290*/  PRMT R13, R8, 0x5410, R13 ;  /* 0x00005410080d7816 */ /* 0x000fc4000000000d */
[--C-:B------:R-:W-:Y:S01]  /*a2a0*/  HSET2.LE.AND R8, R25, R66.reuse, PT ;  /* 0x0000004219087233 */ /* 0x100fe20003803000 */
[----:B------:R-:W-:Y:S01]  /*a2b0*/  FMUL.FTZ R184, R4, UR19 ;  /* 0x0000001304b87c20 */ /* 0x000fe20008410000 */
[--C-:B------:R-:W-:Y:S01]  /*a2c0*/  HSET2.LE.AND R9, R9, R66.reuse, PT ;  /* 0x0000004209097233 */ /* 0x100fe20003803000 */
[----:B------:R-:W-:Y:S01]  /*a2d0*/  MUFU.EX2 R51, R51 ;  /* 0x0000003300337308 */ /* 0x000fe20000000800 */
[----:B-1----:R-:W-:Y:S01]  /*a2e0*/  F2FP.BF16.F32.PACK_AB R19, R54, R179 ;  /* 0x000000b33613723e */ /* 0x002fe200000010ff */
[----:B------:R-:W-:Y:S01]  /*a2f0*/  LDSM.16.MT88.4 R24, [R170+0x9000] ;  /* 0x00900000aa18783b */ /* 0x000fe20000004200 */
[--C-:B------:R-:W-:Y:S02]  /*a300*/  HSET2.LE.AND R7, R7, R66.reuse, PT ;  /* 0x0000004207077233 */ /* 0x100fe40003803000 */
[----:B------:R-:W-:Y:S02]  /*a310*/  LOP3.LUT R8, R8, R19, RZ, 0xc0, !PT ;  /* 0x0000001308087212 */ /* 0x000fe400078ec0ff */
[----:B------:R-:W-:Y:S01]  /*a320*/  HSET2.LE.AND R5, R5, R66, PT ;  /* 0x0000004205057233 */ /* 0x000fe20003803000 */
[----:B------:R-:W1:Y:S01]  /*a330*/  MUFU.EX2 R2, R2 ;  /* 0x0000000200027308 */ /* 0x000e620000000800 */
[----:B--2---:R-:W-:-:S02]  /*a340*/  F2FP.BF16.F32.PACK_AB R6, R53, R178 ;  /* 0x000000b23506723e */ /* 0x004fc400000010ff */
[--C-:B------:R-:W-:Y:S02]  /*a350*/  HSET2.LE.AND R13, R13, R66.reuse, PT ;  /* 0x000000420d0d7233 */ /* 0x100fe40003803000 */
[----:B------:R-:W-:Y:S02]  /*a360*/  LOP3.LUT R9, R9, R6, RZ, 0xc0, !PT ;  /* 0x0000000609097212 */ /* 0x000fe400078ec0ff */
[----:B------:R-:W-:Y:S01]  /*a370*/  HSET2.LE.AND R6, R23, R66, PT ;  /* 0x0000004217067233 */ /* 0x000fe20003803000 */
[----:B------:R-:W-:Y:S08]  /*a380*/  MUFU.EX2 R3, R3 ;  /* 0x0000000300037308 */ /* 0x000ff00000000800 */
[----:B------:R-:W2:Y:S01]  /*a390*/  MUFU.EX2 R0, R0 ;  /* 0x0000000000007308 */ /* 0x000ea20000000800 */
[----:B-1----:R-:W-:-:S04]  /*a3a0*/  F2FP.BF16.F32.PACK_AB R19, R2, R51 ;  /* 0x000000330213723e */ /* 0x002fc800000010ff */
[----:B------:R-:W-:Y:S02]  /*a3b0*/  LOP3.LUT R6, R6, R19, RZ, 0xc0, !PT ;  /* 0x0000001306067212 */ /* 0x000fe400078ec0ff */
[----:B------:R-:W1:Y:S01]  /*a3c0*/  LDSM.16.MT88.4 R16, [R221+0x9000] ;  /* 0x00900000dd10783b */ /* 0x000e620000004200 */
[----:B------:R-:W-:Y:S08]  /*a3d0*/  MUFU.EX2 R165, R165 ;  /* 0x000000a500a57308 */ /* 0x000ff00000000800 */
[----:B------:R-:W3:Y:S01]  /*a3e0*/  MUFU.EX2 R164, R164 ;  /* 0x000000a400a47308 */ /* 0x000ee20000000800 */
[----:B--2---:R-:W-:-:S04]  /*a3f0*/  F2FP.BF16.F32.PACK_AB R14, R0, R3 ;  /* 0x00000003000e723e */ /* 0x004fc800000010ff */
[----:B------:R-:W-:-:S03]  /*a400*/  LOP3.LUT R7, R7, R14, RZ, 0xc0, !PT ;  /* 0x0000000e07077212 */ /* 0x000fc600078ec0ff */
[----:B------:R-:W2:Y:S08]  /*a410*/  MUFU.EX2 R166, R166 ;  /* 0x000000a600a67308 */ /* 0x000eb00000000800 */
[----:B------:R-:W-:Y:S01]  /*a420*/  MUFU.EX2 R182, R182 ;  /* 0x000000b600b67308 */ /* 0x000fe20000000800 */
[----:B---3--:R-:W-:-:S04]  /*a430*/  F2FP.BF16.F32.PACK_AB R14, R164, R165 ;  /* 0x000000a5a40e723e */ /* 0x008fc800000010ff */
[----:B------:R-:W-:-:S03]  /*a440*/  LOP3.LUT R5, R5, R14, RZ, 0xc0, !PT ;  /* 0x0000000e05057212 */ /* 0x000fc600078ec0ff */
[----:B------:R-:W3:Y:S01]  /*a450*/  MUFU.EX2 R67, R67 ;  /* 0x0000004300437308 */ /* 0x000ee20000000800 */
[-C--:B--2---:R-:W-:Y:S01]  /*a460*/  FMUL.FTZ R14, R158, R166.reuse ;  /* 0x000000a69e0e7220 */ /* 0x084fe20000410000 */
[-C--:B------:R-:W-:Y:S01]  /*a470*/  FMUL.FTZ R22, R154, R166.reuse ;  /* 0x000000a69a167220 */ /* 0x080fe20000410000 */
[-C--:B------:R-:W-:Y:S01]  /*a480*/  FMUL.FTZ R23, R155, R166.reuse ;  /* 0x000000a69b177220 */ /* 0x080fe20000410000 */
[----:B------:R-:W-:Y:S02]  /*a490*/  IMAD.MOV.U32 R158, RZ, RZ, R36 ;  /* 0x000000ffff9e7224 */ /* 0x000fe400078e0024 */
[-C--:B------:R-:W-:Y:S01]  /*a4a0*/  FMUL.FTZ R30, R78, R166.reuse ;  /* 0x000000a64e1e7220 */ /* 0x080fe20000410000 */
[----:B------:R-:W-:Y:S02]  /*a4b0*/  IMAD.MOV.U32 R154, RZ, RZ, R38 ;  /* 0x000000ffff9a7224 */ /* 0x000fe400078e0026 */
[----:B------:R-:W-:Y:S01]  /*a4c0*/  FMUL.FTZ R31, R79, R166 ;  /* 0x000000a64f1f7220 */ /* 0x000fe20000410000 */
[----:B------:R2:W4:Y:S01]  /*a4d0*/  MUFU.EX2 R183, R15 ;  /* 0x0000000f00b77308 */ /* 0x0005220000000800 */
[----:B------:R-:W-:-:S02]  /*a4e0*/  IMAD.MOV.U32 R155, RZ, RZ, R39 ;  /* 0x000000ffff9b7224 */ /* 0x000fc400078e0027 */
[-C--:B------:R-:W-:Y:S01]  /*a4f0*/  FMUL.FTZ R106, R106, R166.reuse ;  /* 0x000000a66a6a7220 */ /* 0x080fe20000410000 */
[-C--:B------:R-:W-:Y:S01]  /*a500*/  FMUL.FTZ R107, R107, R166.reuse ;  /* 0x000000a66b6b7220 */ /* 0x080fe20000410000 */
[-C--:B------:R-:W-:Y:S01]  /*a510*/  FMUL.FTZ R110, R110, R166.reuse ;  /* 0x000000a66e6e7220 */ /* 0x080fe20000410000 */
[-C--:B------:R-:W-:Y:S01]  /*a520*/  FMUL.FTZ R111, R111, R166.reuse ;  /* 0x000000a66f6f7220 */ /* 0x080fe20000410000 */
[-C--:B------:R-:W-:Y:S01]  /*a530*/  FMUL.FTZ R118, R118, R166.reuse ;  /* 0x000000a676767220 */ /* 0x080fe20000410000 */
[----:B------:R-:W-:Y:S01]  /*a540*/  FMUL.FTZ R119, R119, R166 ;  /* 0x000000a677777220 */ /* 0x000fe20000410000 */
[----:B------:R-:W1:Y:S01]  /*a550*/  MUFU.EX2 R184, R184 ;  /* 0x000000b800b87308 */ /* 0x000e620000000800 */
[----:B---3--:R-:W-:Y:S01]  /*a560*/  F2FP.BF16.F32.PACK_AB R4, R67, R182 ;  /* 0x000000b64304723e */ /* 0x008fe200000010ff */
[-C--:B------:R-:W-:Y:S01]  /*a570*/  FMUL.FTZ R142, R142, R166.reuse ;  /* 0x000000a68e8e7220 */ /* 0x080fe20000410000 */
[-C--:B------:R-:W-:Y:S01]  /*a580*/  FMUL.FTZ R143, R143, R166.reuse ;  /* 0x000000a68f8f7220 */ /* 0x080fe20000410000 */
[----:B------:R-:W-:Y:S01]  /*a590*/  FMUL.FTZ R126, R126, R166 ;  /* 0x000000a67e7e7220 */ /* 0x000fe20000410000 */
[----:B------:R-:W-:Y:S01]  /*a5a0*/  LOP3.LUT R4, R13, R4, RZ, 0xc0, !PT ;  /* 0x000000040d047212 */ /* 0x000fe200078ec0ff */
[-C--:B------:R-:W-:Y:S01]  /*a5b0*/  FMUL.FTZ R127, R127, R166.reuse ;  /* 0x000000a67f7f7220 */ /* 0x080fe20000410000 */
[-C--:B------:R-:W-:Y:S01]  /*a5c0*/  FMUL.FTZ R134, R134, R166.reuse ;  /* 0x000000a686867220 */ /* 0x080fe20000410000 */
[----:B------:R-:W3:Y:S01]  /*a5d0*/  MUFU.EX2 R181, R181 ;  /* 0x000000b500b57308 */ /* 0x000ee20000000800 */
[----:B--2---:R-:W-:Y:S01]  /*a5e0*/  FMUL.FTZ R15, R159, R166 ;  /* 0x000000a69f0f7220 */ /* 0x004fe20000410000 */
[----:B------:R-:W-:-:S02]  /*a5f0*/  IMAD.MOV.U32 R159, RZ, RZ, R37 ;  /* 0x000000ffff9f7224 */ /* 0x000fc400078e0025 */
[-C--:B----4-:R-:W-:Y:S01]  /*a600*/  FMUL.FTZ R162, R162, R183.reuse ;  /* 0x000000b7a2a27220 */ /* 0x090fe20000410000 */
[----:B------:R-:W2:Y:S01]  /*a610*/  LDSM.16.MT88.4 R36, [R221+0xa000] ;  /* 0x00a00000dd24783b */ /* 0x000ea20000004200 */
[-C--:B------:R-:W-:Y:S01]  /*a620*/  FMUL.FTZ R163, R163, R183.reuse ;  /* 0x000000b7a3a37220 */ /* 0x080fe20000410000 */
[-C--:B------:R-:W-:Y:S01]  /*a630*/  FMUL.FTZ R150, R150, R183.reuse ;  /* 0x000000b796967220 */ /* 0x080fe20000410000 */
[-C--:B------:R-:W-:Y:S01]  /*a640*/  FMUL.FTZ R151, R151, R183.reuse ;  /* 0x000000b797977220 */ /* 0x080fe20000410000 */
[-C--:B------:R-:W-:Y:S01]  /*a650*/  FMUL.FTZ R70, R70, R183.reuse ;  /* 0x000000b746467220 */ /* 0x080fe20000410000 */
[-C--:B-1----:R-:W-:Y:S01]  /*a660*/  FMUL.FTZ R160, R160, R184.reuse ;  /* 0x000000b8a0a07220 */ /* 0x082fe20000410000 */
[-C--:B------:R-:W-:Y:S01]  /*a670*/  FMUL.FTZ R161, R161, R184.reuse ;  /* 0x000000b8a1a17220 */ /* 0x080fe20000410000 */
[-C--:B------:R-:W-:Y:S01]  /*a680*/  FMUL.FTZ R148, R148, R184.reuse ;  /* 0x000000b894947220 */ /* 0x080fe20000410000 */
[-C--:B------:R-:W-:Y:S01]  /*a690*/  FMUL.FTZ R149, R149, R184.reuse ;  /* 0x000000b895957220 */ /* 0x080fe20000410000 */
[-C--:B------:R-:W-:Y:S01]  /*a6a0*/  FMUL.FTZ R68, R68, R184.reuse ;  /* 0x000000b844447220 */ /* 0x080fe20000410000 */
[-C--:B------:R-:W-:Y:S01]  /*a6b0*/  FMUL.FTZ R69, R69, R184.reuse ;  /* 0x000000b845457220 */ /* 0x080fe20000410000 */
[----:B------:R-:W-:Y:S01]  /*a6c0*/  FMUL.FTZ R71, R71, R183 ;  /* 0x000000b747477220 */ /* 0x000fe20000410000 */
[-C--:B------:R-:W-:Y:S01]  /*a6d0*/  FMUL.FTZ R80, R80, R184.reuse ;  /* 0x000000b850507220 */ /* 0x080fe20000410000 */
[-C--:B---3--:R-:W-:Y:S01]  /*a6e0*/  FMUL.FTZ R12, R156, R181.reuse ;  /* 0x000000b59c0c7220 */ /* 0x088fe20000410000 */
[-C--:B------:R-:W-:Y:S01]  /*a6f0*/  FMUL.FTZ R13, R157, R181.reuse ;  /* 0x000000b59d0d7220 */ /* 0x080fe20000410000 */
[-C--:B------:R-:W-:Y:S01]  /*a700*/  FMUL.FTZ R20, R152, R181.reuse ;  /* 0x000000b598147220 */ /* 0x080fe20000410000 */
[----:B------:R-:W-:Y:S01]  /*a710*/  FMUL.FTZ R21, R153, R181 ;  /* 0x000000b599157220 */ /* 0x000fe20000410000 */
[-C--:B------:R-:W-:Y:S01]  /*a720*/  HMMA.16816.F32.BF16 R160, R8, R16.reuse, R160 ;  /* 0x0000001008a0723c */ /* 0x080fe200000418a0 */
[----:B------:R-:W-:Y:S01]  /*a730*/  FMUL.FTZ R81, R81, R184 ;  /* 0x000000b851517220 */ /* 0x000fe20000410000 */
[----:B------:R-:W-:Y:S01]  /*a740*/  FMUL.FTZ R82, R82, R183 ;  /* 0x000000b752527220 */ /* 0x000fe20000410000 */
[-C--:B------:R-:W-:Y:S01]  /*a750*/  FMUL.FTZ R28, R76, R181.reuse ;  /* 0x000000b54c1c7220 */ /* 0x080fe20000410000 */
[----:B------:R-:W-:Y:S01]  /*a760*/  FMUL.FTZ R29, R77, R181 ;  /* 0x000000b54d1d7220 */ /* 0x000fe20000410000 */
[----:B------:R-:W-:Y:S01]  /*a770*/  FMUL.FTZ R83, R83, R183 ;  /* 0x000000b753537220 */ /* 0x000fe20000410000 */
[----:B------:R-:W-:Y:S01]  /*a780*/  HMMA.16816.F32.BF16 R12, R4, R16, R12 ;  /* 0x00000010040c723c */ /* 0x000fe2000004180c */
[----:B------:R-:W-:-:S02]  /*a790*/  IMAD.MOV.U32 R152, RZ, RZ, R34 ;  /* 0x000000ffff987224 */ /* 0x000fc400078e0022 */
[-C--:B------:R-:W-:Y:S01]  /*a7a0*/  FMUL.FTZ R84, R84, R184.reuse ;  /* 0x000000b854547220 */ /* 0x080fe20000410000 */
[----:B------:R-:W-:Y:S02]  /*a7b0*/  IMAD.MOV.U32 R153, RZ, RZ, R35 ;  /* 0x000000ffff997224 */ /* 0x000fe400078e0023 */
[-C--:B------:R-:W-:Y:S01]  /*a7c0*/  FMUL.FTZ R85, R85, R184.reuse ;  /* 0x000000b855557220 */ /* 0x080fe20000410000 */
[----:B------:R-:W-:Y:S01]  /*a7d0*/  FMUL.FTZ R86, R86, R183 ;  /* 0x000000b756567220 */ /* 0x000fe20000410000 */
[-C--:B------:R-:W-:Y:S01]  /*a7e0*/  HMMA.16816.F32.BF16 R20, R4, R18.reuse, R20 ;  /* 0x000000120414723c */ /* 0x080fe20000041814 */
[-C--:B------:R-:W-:Y:S01]  /*a7f0*/  FMUL.FTZ R16, R72, R181.reuse ;  /* 0x000000b548107220 */ /* 0x080fe20000410000 */
[----:B------:R-:W-:Y:S01]  /*a800*/  FMUL.FTZ R17, R73, R181 ;  /* 0x000000b549117220 */ /* 0x000fe20000410000 */
[-C--:B------:R-:W-:Y:S01]  /*a810*/  FMUL.FTZ R87, R87, R183.reuse ;  /* 0x000000b757577220 */ /* 0x080fe20000410000 */
[-C--:B------:R-:W-:Y:S01]  /*a820*/  FMUL.FTZ R96, R96, R184.reuse ;  /* 0x000000b860607220 */ /* 0x080fe20000410000 */
[----:B------:R-:W-:Y:S01]  /*a830*/  FMUL.FTZ R97, R97, R184 ;  /* 0x000000b861617220 */ /* 0x000fe20000410000 */
[C---:B------:R-:W-:Y:S01]  /*a840*/  HMMA.16816.F32.BF16 R148, R8.reuse, R18, R148 ;  /* 0x000000120894723c */ /* 0x040fe20000041894 */
[----:B------:R-:W-:Y:S01]  /*a850*/  FMUL.FTZ R98, R98, R183 ;  /* 0x000000b762627220 */ /* 0x000fe20000410000 */
[-C--:B------:R-:W-:Y:S01]  /*a860*/  FMUL.FTZ R32, R92, R181.reuse ;  /* 0x000000b55c207220 */ /* 0x080fe20000410000 */
[----:B------:R-:W-:Y:S01]  /*a870*/  FMUL.FTZ R33, R93, R181 ;  /* 0x000000b55d217220 */ /* 0x000fe20000410000 */
[-C--:B------:R-:W-:Y:S01]  /*a880*/  FMUL.FTZ R34, R94, R166.reuse ;  /* 0x000000a65e227220 */ /* 0x080fe20000410000 */
[-C--:B------:R-:W-:Y:S01]  /*a890*/  FMUL.FTZ R35, R95, R166.reuse ;  /* 0x000000a65f237220 */ /* 0x080fe20000410000 */
[----:B------:R-:W-:Y:S01]  /*a8a0*/  HMMA.16816.F32.BF16 R68, R8, R24, R68 ;  /* 0x000000180844723c */ /* 0x000fe20000041844 */
[-C--:B------:R-:W-:Y:S01]  /*a8b0*/  FMUL.FTZ R18, R74, R166.reuse ;  /* 0x000000a64a127220 */ /* 0x080fe20000410000 */
[----:B------:R-:W-:Y:S01]  /*a8c0*/  FMUL.FTZ R19, R75, R166 ;  /* 0x000000a64b137220 */ /* 0x000fe20000410000 */
[-C--:B------:R-:W-:Y:S01]  /*a8d0*/  FMUL.FTZ R99, R99, R183.reuse ;  /* 0x000000b763637220 */ /* 0x080fe20000410000 */
[-C--:B------:R-:W-:Y:S01]  /*a8e0*/  FMUL.FTZ R100, R100, R184.reuse ;  /* 0x000000b864647220 */ /* 0x080fe20000410000 */
[-C--:B------:R-:W-:Y:S01]  /*a8f0*/  FMUL.FTZ R101, R101, R184.reuse ;  /* 0x000000b865657220 */ /* 0x080fe20000410000 */
[C---:B------:R-:W-:Y:S01]  /*a900*/  HMMA.16816.F32.BF16 R28, R4.reuse, R26, R28 ;  /* 0x0000001a041c723c */ /* 0x040fe2000004181c */
[-C--:B------:R-:W-:Y:S01]  /*a910*/  FMUL.FTZ R102, R102, R183.reuse ;  /* 0x000000b766667220 */ /* 0x080fe20000410000 */
[----:B------:R-:W-:Y:S01]  /*a920*/  FMUL.FTZ R103, R103, R183 ;  /* 0x000000b767677220 */ /* 0x000fe20000410000 */
[-C--:B------:R-:W-:Y:S01]  /*a930*/  FMUL.FTZ R104, R104, R181.reuse ;  /* 0x000000b568687220 */ /* 0x080fe20000410000 */
[----:B------:R-:W-:Y:S01]  /*a940*/  FMUL.FTZ R105, R105, R181 ;  /* 0x000000b569697220 */ /* 0x000fe20000410000 */
[-C--:B------:R-:W-:Y:S01]  /*a950*/  FMUL.FTZ R144, R144, R184.reuse ;  /* 0x000000b890907220 */ /* 0x080fe20000410000 */
[----:B------:R-:W-:Y:S01]  /*a960*/  HMMA.16816.F32.BF16 R16, R4, R24, R16 ;  /* 0x000000180410723c */ /* 0x000fe20000041810 */
[-C--:B------:R-:W-:Y:S01]  /*a970*/  FMUL.FTZ R145, R145, R184.reuse ;  /* 0x000000b891917220 */ /* 0x080fe20000410000 */
[----:B------:R-:W-:Y:S01]  /*a980*/  FMUL.FTZ R146, R146, R183 ;  /* 0x000000b792927220 */ /* 0x000fe20000410000 */
[-C--:B------:R-:W-:Y:S01]  /*a990*/  FMUL.FTZ R108, R108, R181.reuse ;  /* 0x000000b56c6c7220 */ /* 0x080fe20000410000 */
[----:B------:R-:W-:Y:S01]  /*a9a0*/  FMUL.FTZ R109, R109, R181 ;  /* 0x000000b56d6d7220 */ /* 0x000fe20000410000 */
[----:B------:R-:W-:Y:S01]  /*a9b0*/  FMUL.FTZ R147, R147, R183 ;  /* 0x000000b793937220 */ /* 0x000fe20000410000 */
[C---:B------:R-:W-:Y:S01]  /*a9c0*/  HMMA.16816.F32.BF16 R80, R8.reuse, R26, R80 ;  /* 0x0000001a0850723c */ /* 0x040fe20000041850 */
[-C--:B------:R-:W-:Y:S01]  /*a9d0*/  FMUL.FTZ R24, R88, R181.reuse ;  /* 0x000000b558187220 */ /* 0x080fe20000410000 */
[----:B------:R-:W-:Y:S01]  /*a9e0*/  FMUL.FTZ R25, R89, R181 ;  /* 0x000000b559197220 */ /* 0x000fe20000410000 */
[-C--:B------:R-:W-:Y:S01]  /*a9f0*/  FMUL.FTZ R112, R112, R184.reuse ;  /* 0x000000b870707220 */ /* 0x080fe20000410000 */
[----:B------:R-:W-:Y:S01]  /*aa00*/  FMUL.FTZ R113, R113, R184 ;  /* 0x000000b871717220 */ /* 0x000fe20000410000 */
[-C--:B------:R-:W-:Y:S01]  /*aa10*/  FMUL.FTZ R114, R114, R183.reuse ;  /* 0x000000b772727220 */ /* 0x080fe20000410000 */
[----:B--2---:R-:W-:Y:S01]  /*aa20*/  HMMA.16816.F32.BF16 R84, R8, R36, R84 ;  /* 0x000000240854723c */ /* 0x004fe20000041854 */
[-C--:B------:R-:W-:Y:S01]  /*aa30*/  FMUL.FTZ R26, R90, R166.reuse ;  /* 0x000000a65a1a7220 */ /* 0x080fe20000410000 */
[----:B------:R-:W-:Y:S01]  /*aa40*/  FMUL.FTZ R27, R91, R166 ;  /* 0x000000a65b1b7220 */ /* 0x000fe20000410000 */
[----:B------:R-:W-:Y:S01]  /*aa50*/  FMUL.FTZ R115, R115, R183 ;  /* 0x000000b773737220 */ /* 0x000fe20000410000 */
[-C--:B------:R-:W-:Y:S01]  /*aa60*/  FMUL.FTZ R116, R116, R181.reuse ;  /* 0x000000b574747220 */ /* 0x080fe20000410000 */
[----:B------:R-:W-:Y:S01]  /*aa70*/  FMUL.FTZ R117, R117, R181 ;  /* 0x000000b575757220 */ /* 0x000fe20000410000 */
[C---:B------:R-:W-:Y:S01]  /*aa80*/  HMMA.16816.F32.BF16 R32, R4.reuse, R38, R32 ;  /* 0x000000260420723c */ /* 0x040fe20000041820 */
[-C--:B------:R-:W-:Y:S01]  /*aa90*/  FMUL.FTZ R120, R120, R184.reuse ;  /* 0x000000b878787220 */ /* 0x080fe20000410000 */
[----:B------:R-:W-:Y:S01]  /*aaa0*/  FMUL.FTZ R121, R121, R184 ;  /* 0x000000b879797220 */ /* 0x000fe20000410000 */
[----:B------:R-:W-:Y:S01]  /*aab0*/  FMUL.FTZ R122, R122, R183 ;  /* 0x000000b77a7a7220 */ /* 0x000fe20000410000 */
[-C--:B------:R-:W-:Y:S01]  /*aac0*/  FMUL.FTZ R140, R140, R181.reuse ;  /* 0x000000b58c8c7220 */ /* 0x080fe20000410000 */
[----:B------:R-:W-:Y:S01]  /*aad0*/  FMUL.FTZ R141, R141, R181 ;  /* 0x000000b58d8d7220 */ /* 0x000fe20000410000 */
[----:B------:R-:W-:Y:S01]  /*aae0*/  HMMA.16816.F32.BF16 R24, R4, R36, R24 ;  /* 0x000000240418723c */ /* 0x000fe20000041818 */
[----:B------:R-:W-:Y:S01]  /*aaf0*/  FMUL.FTZ R123, R123, R183 ;  /* 0x000000b77b7b7220 */ /* 0x000fe20000410000 */
[-C--:B------:R-:W-:Y:S01]  /*ab00*/  FMUL.FTZ R124, R124, R181.reuse ;  /* 0x000000b57c7c7220 */ /* 0x080fe20000410000 */
[-C--:B------:R-:W-:Y:S01]  /*ab10*/  FMUL.FTZ R125, R125, R181.reuse ;  /* 0x000000b57d7d7220 */ /* 0x080fe20000410000 */
[-C--:B------:R-:W-:Y:S01]  /*ab20*/  FMUL.FTZ R132, R132, R181.reuse ;  /* 0x000000b584847220 */ /* 0x080fe20000410000 */
[----:B------:R-:W-:Y:S01]  /*ab30*/  FMUL.FTZ R133, R133, R181 ;  /* 0x000000b585857220 */ /* 0x000fe20000410000 */
[----:B------:R-:W-:Y:S01]  /*ab40*/  HMMA.16816.F32.BF16 R96, R8, R38, R96 ;  /* 0x000000260860723c */ /* 0x000fe20000041860 */
[----:B------:R-:W1:Y:S01]  /*ab50*/  LDSM.16.MT88.4 R36, [R170+0xa000] ;  /* 0x00a00000aa24783b */ /* 0x000e620000004200 */
[----:B------:R-:W-:Y:S01]  /*ab60*/  FMUL.FTZ R135, R135, R166 ;  /* 0x000000a687877220 */ /* 0x000fe20000410000 */
[----:B------:R-:W-:-:S02]  /*ab70*/  VIADD R157, R240, 0x1715609d ;  /* 0x1715609df09d7836 */ /* 0x000fc40000000000 */
        /* <DEDUP_REMOVED lines=8> */
[----:B------:R-:W-:Y:S01]  /*ac00*/  LOP3.LUT R201, R201, R158, R157, 0x96, !PT ;  /* 0x0000009ec9c97212 */ /* 0x000fe200078e969d */
[----:B------:R-:W-:Y:S02]  /*ac10*/  IMAD.MOV.U32 R159, RZ, RZ, R243 ;  /* 0x000000ffff9f7224 */ /* 0x000fe400078e00f3 */
[----:B------:R-:W-:Y:S01]  /*ac20*/  FFMA.FTZ R243, R217, UR19, -R180 ;  /* 0x00000013d9f37c23 */ /* 0x000fe200080108b4 */
[----:B------:R-:W-:-:S02]  /*ac30*/  IMAD.MOV.U32 R158, RZ, RZ, R248 ;  /* 0x000000ffff9e7224 */ /* 0x000fc400078e00f8 */
[----:B------:R-:W-:Y:S01]  /*ac40*/  FFMA.FTZ R248, R219, UR19, -R180 ;  /* 0x00000013dbf87c23 */ /* 0x000fe200080108b4 */
[----:B------:R-:W-:Y:S02]  /*ac50*/  IMAD.MOV.U32 R156, RZ, RZ, R250 ;  /* 0x000000ffff9c7224 */ /* 0x000fe400078e00fa */
[--C-:B------:R-:W-:Y:S01]  /*ac60*/  FFMA.FTZ R250, R211, UR19, -R180.reuse ;  /* 0x00000013d3fa7c23 */ /* 0x100fe200080108b4 */
[----:B------:R-:W-:Y:S01]  /*ac70*/  FFMA.FTZ R219, R244, UR19, -R180 ;  /* 0x00000013f4db7c23 */ /* 0x000fe200080108b4 */
[--C-:B------:R-:W-:Y:S01]  /*ac80*/  FFMA.FTZ R244, R42, UR19, -R55.reuse ;  /* 0x000000132af47c23 */ /* 0x100fe20008010837 */
[--C-:B------:R-:W-:Y:S01]  /*ac90*/  FFMA.FTZ R211, R159, UR19, -R55.reuse ;  /* 0x000000139fd37c23 */ /* 0x100fe20008010837 */
[----:B------:R-:W-:Y:S01]  /*aca0*/  MUFU.EX2 R248, R248 ;  /* 0x000000f800f87308 */ /* 0x000fe20000000800 */
[----:B------:R-:W-:Y:S01]  /*acb0*/  FFMA.FTZ R217, R218, UR19, -R55 ;  /* 0x00000013dad97c23 */ /* 0x000fe20008010837 */
[--C-:B------:R-:W-:Y:S01]  /*acc0*/  FFMA.FTZ R218, R209, UR19, -R200.reuse ;  /* 0x00000013d1da7c23 */ /* 0x100fe200080108c8 */
[----:B------:R-:W-:Y:S01]  /*acd0*/  FFMA.FTZ R209, R249, UR19, -R200 ;  /* 0x00000013f9d17c23 */ /* 0x000fe200080108c8 */
[----:B------:R-:W-:-:S02]  /*ace0*/  IMAD.MOV.U32 R76, RZ, RZ, R158 ;  /* 0x000000ffff4c7224 */ /* 0x000fc400078e009e */
[----:B------:R-:W-:Y:S02]  /*acf0*/  IMAD.MOV.U32 R78, RZ, RZ, R156 ;  /* 0x000000ffff4e7224 */ /* 0x000fe400078e009c */
[----:B------:R-:W2:Y:S01]  /*ad00*/  MUFU.EX2 R219, R219 ;  /* 0x000000db00db7308 */ /* 0x000ea20000000800 */
[----:B------:R-:W-:-:S04]  /*ad10*/  IMAD.WIDE.U32 R92, R168, -0x2daee0ad, RZ ;  /* 0xd2511f53a85c7825 */ /* 0x000fc800078e00ff */
[C---:B------:R-:W-:Y:S02]  /*ad20*/  VIADD R94, R240.reuse, 0x9e3779b9 ;  /* 0x9e3779b9f05e7836 */ /* 0x040fe40000000000 */
[----:B------:R-:W-:Y:S01]  /*ad30*/  VIADD R79, R240, 0x3c6ef372 ;  /* 0x3c6ef372f04f7836 */ /* 0x000fe20000000000 */
[----:B------:R-:W-:Y:S01]  /*ad40*/  MUFU.EX2 R244, R244 ;  /* 0x000000f400f47308 */ /* 0x000fe20000000800 */
[----:B------:R-:W-:Y:S01]  /*ad50*/  IMAD.MOV.U32 R249, RZ, RZ, R76 ;  /* 0x000000fffff97224 */ /* 0x000fe200078e004c */
[-C--:B-1----:R-:W-:Y:S06]  /*ad60*/  HMMA.16816.F32.BF16 R100, R8, R36.reuse, R100 ;  /* 0x000000240864723c */ /* 0x082fec0000041864 */
[----:B------:R-:W1:Y:S01]  /*ad70*/  MUFU.EX2 R211, R211 ;  /* 0x000000d300d37308 */ /* 0x000e620000000800 */
[----:B------:R-:W-:Y:S01]  /*ad80*/  HMMA.16816.F32.BF16 R104, R4, R36, R104 ;  /* 0x000000240468723c */ /* 0x000fe20000041868 */
[----:B--2---:R-:W-:-:S05]  /*ad90*/  F2FP.BF16.F32.PACK_AB R43, R219, R248 ;  /* 0x000000f8db2b723e */ /* 0x004fca00000010ff */
[-C--:B------:R-:W-:Y:S01]  /*ada0*/  HMMA.16816.F32.BF16 R108, R4, R38.reuse, R108 ;  /* 0x00000026046c723c */ /* 0x080fe2000004186c */
[----:B------:R-:W-:Y:S05]  /*adb0*/  MUFU.EX2 R250, R250 ;  /* 0x000000fa00fa7308 */ /* 0x000fea0000000800 */
[C---:B------:R-:W-:Y:S01]  /*adc0*/  HMMA.16816.F32.BF16 R144, R8.reuse, R38, R144 ;  /* 0x000000260890723c */ /* 0x040fe20000041890 */
[----:B------:R-:W2:Y:S02]  /*add0*/  LDSM.16.MT88.4 R36, [R221+0xb000] ;  /* 0x00b00000dd24783b */ /* 0x000ea40000004200 */
[----:B------:R-:W3:Y:S08]  /*ade0*/  MUFU.EX2 R243, R243 ;  /* 0x000000f300f37308 */ /* 0x000ef00000000800 */
[----:B------:R-:W-:Y:S08]  /*adf0*/  MUFU.EX2 R217, R217 ;  /* 0x000000d900d97308 */ /* 0x000ff00000000800 */
[----:B------:R-:W-:Y:S08]  /*ae00*/  MUFU.EX2 R207, R207 ;  /* 0x000000cf00cf7308 */ /* 0x000ff00000000800 */
[----:B------:R-:W-:Y:S08]  /*ae10*/  MUFU.EX2 R218, R218 ;  /* 0x000000da00da7308 */ /* 0x000ff00000000800 */
[----:B------:R-:W-:Y:S01]  /*ae20*/  MUFU.EX2 R209, R209 ;  /* 0x000000d100d17308 */ /* 0x000fe20000000800 */
[-C--:B--2---:R-:W-:Y:S07]  /*ae30*/  HMMA.16816.F32.BF16 R112, R8, R36.reuse, R112 ;  /* 0x000000240870723c */ /* 0x084fee0000041870 */
[----:B------:R-:W-:Y:S01]  /*ae40*/  MUFU.EX2 R205, R205 ;  /* 0x000000cd00cd7308 */ /* 0x000fe20000000800 */
[C---:B------:R-:W-:Y:S07]  /*ae50*/  HMMA.16816.F32.BF16 R116, R4.reuse, R36, R116 ;  /* 0x000000240474723c */ /* 0x040fee0000041874 */
[----:B------:R-:W-:Y:S01]  /*ae60*/  MUFU.EX2 R192, R192 ;  /* 0x000000c000c07308 */ /* 0x000fe20000000800 */
[-C--:B------:R-:W-:Y:S06]  /*ae70*/  HMMA.16816.F32.BF16 R140, R4, R38.reuse, R140 ;  /* 0x00000026048c723c */ /* 0x080fec000004188c */
[----:B------:R-:W-:Y:S01]  /*ae80*/  HMMA.16816.F32.BF16 R120, R8, R38, R120 ;  /* 0x000000260878723c */ /* 0x000fe20000041878 */
[----:B------:R-:W2:Y:S05]  /*ae90*/  LDSM.16.MT88.4 R36, [R170+0xb000] ;  /* 0x00b00000aa24783b */ /* 0x000eaa0000004200 */
[C---:B--2---:R-:W-:Y:S06]  /*aea0*/  HMMA.16816.F32.BF16 R124, R4.reuse, R36, R124 ;  /* 0x00000024047c723c */ /* 0x044fec000004187c */
[----:B------:R-:W-:Y:S06]  /*aeb0*/  HMMA.16816.F32.BF16 R132, R4, R38, R132 ;  /* 0x000000260484723c */ /* 0x000fec0000041884 */
[----:B------:R-:W-:Y:S01]  /*aec0*/  HMMA.16816.F32.BF16 R136, R8, R36, R136 ;  /* 0x000000240888723c */ /* 0x000fe20000041888 */
[----:B------:R-:W-:Y:S01]  /*aed0*/  LOP3.LUT R4, R153, R154, R157, 0x96, !PT ;  /* 0x0000009a99047212 */ /* 0x000fe200078e969d */
[----:B------:R-:W-:-:S02]  /*aee0*/  VIADD R6, R241, 0x646e171e ;  /* 0x646e171ef1067836 */ /* 0x000fc40000000000 */
[----:B------:R-:W-:Y:S02]  /*aef0*/  IMAD.MOV.U32 R157, RZ, RZ, R246 ;  /* 0x000000ffff9d7224 */ /* 0x000fe400078e00f6 */
[----:B------:R-:W-:Y:S01]  /*af00*/  FFMA.FTZ R246, R216, UR19, -R55 ;  /* 0x00000013d8f67c23 */ /* 0x000fe20008010837 */
[----:B------:R-:W-:Y:S01]  /*af10*/  IMAD.WIDE.U32 R4, R4, -0x2daee0ad, RZ ;  /* 0xd2511f5304047825 */ /* 0x000fe200078e00ff */
[----:B------:R-:W-:Y:S03]  /*af20*/  HMMA.16816.F32.BF16 R128, R8, R38, R128 ;  /* 0x000000260880723c */ /* 0x000fe60000041880 */
[----:B------:R-:W-:Y:S01]  /*af30*/  FFMA.FTZ R216, R251, UR19, -R200 ;  /* 0x00000013fbd87c23 */ /* 0x000fe200080108c8 */
[----:B------:R-:W-:Y:S01]  /*af40*/  IMAD.MOV.U32 R77, RZ, RZ, R157 ;  /* 0x000000ffff4d7224 */ /* 0x000fe200078e009d */
[----:B------:R-:W-:Y:S01]  /*af50*/  LOP3.LUT R206, R5, R206, R6, 0x96, !PT ;  /* 0x000000ce05ce7212 */ /* 0x000fe200078e9606 */
[----:B------:R-:W2:Y:S01]  /*af60*/  MUFU.EX2 R246, R246 ;  /* 0x000000f600f67308 */ /* 0x000ea20000000800 */
[C---:B------:R-:W-:Y:S01]  /*af70*/  LOP3.LUT R73, R4.reuse, 0xff, RZ, 0xc0, !PT ;  /* 0x000000ff04497812 */ /* 0x040fe200078ec0ff */
[----:B------:R-:W-:Y:S01]  /*af80*/  IMAD.WIDE.U32 R10, R201, -0x2daee0ad, RZ ;  /* 0xd2511f53c90a7825 */ /* 0x000fe200078e00ff */
[----:B------:R-:W-:-:S03]  /*af90*/  LOP3.LUT R8, R4, 0xffff, RZ, 0xc0, !PT ;  /* 0x0000ffff04087812 */ /* 0x000fc600078ec0ff */
[----:B------:R-:W-:Y:S01]  /*afa0*/  FFMA.FTZ R201, R41, UR19, -R185 ;  /* 0x0000001329c97c23 */ /* 0x000fe200080108b9 */
[----:B------:R-:W-:Y:S01]  /*afb0*/  SHF.R.U32.HI R5, RZ, 0x10, R4 ;  /* 0x00000010ff057819 */ /* 0x000fe20000011604 */
[----:B------:R-:W-:Y:S01]  /*afc0*/  IMAD.MOV.U32 R251, RZ, RZ, R78 ;  /* 0x000000fffffb7224 */ /* 0x000fe200078e004e */
[----:B------:R-:W-:Y:S01]  /*afd0*/  SHF.R.U32.HI R7, RZ, 0x18, R4 ;  /* 0x00000018ff077819 */ /* 0x000fe20000011604 */
[----:B------:R-:W4:Y:S01]  /*afe0*/  MUFU.EX2 R216, R216 ;  /* 0x000000d800d87308 */ /* 0x000f220000000800 */
[--C-:B------:R-:W-:Y:S02]  /*aff0*/  SHF.R.U32.HI R4, RZ, 0x10, R10.reuse ;  /* 0x00000010ff047819 */ /* 0x100fe4000001160a */
[----:B------:R-:W-:Y:S02]  /*b000*/  SHF.R.U32.HI R9, RZ, 0x18, R10 ;  /* 0x00000018ff097819 */ /* 0x000fe4000001160a */
[----:B------:R-:W-:Y:S02]  /*b010*/  LOP3.LUT R4, R4, 0xff, RZ, 0xc0, !PT ;  /* 0x000000ff04047812 */ /* 0x000fe400078ec0ff */
[----:B------:R-:W-:Y:S01]  /*b020*/  LOP3.LUT R204, R11, R204, R6, 0x96, !PT ;  /* 0x000000cc0bcc7212 */ /* 0x000fe200078e9606 */
[----:B------:R-:W-:Y:S01]  /*b030*/  MUFU.EX2 R201, R201 ;  /* 0x000000c900c97308 */ /* 0x000fe20000000800 */
[----:B------:R-:W-:-:S02]  /*b040*/  PRMT R9, R4, 0x5410, R9 ;  /* 0x0000541004097816 */ /* 0x000fc40000000009 */
[C---:B------:R-:W-:Y:S02]  /*b050*/  LOP3.LUT R4, R206.reuse, 0xffff, RZ, 0xc0, !PT ;  /* 0x0000ffffce047812 */ /* 0x040fe400078ec0ff */
[----:B------:R-:W-:Y:S02]  /*b060*/  LOP3.LUT R75, R206, 0xff, RZ, 0xc0, !PT ;  /* 0x000000ffce4b7812 */ /* 0x000fe400078ec0ff */
[----:B------:R-:W-:Y:S02]  /*b070*/  SHF.R.U32.HI R4, RZ, 0x8, R4 ;  /* 0x00000008ff047819 */ /* 0x000fe40000011604 */
[----:B------:R-:W-:Y:S02]  /*b080*/  LOP3.LUT R37, R204, 0xffff, RZ, 0xc0, !PT ;  /* 0x0000ffffcc257812 */ /* 0x000fe400078ec0ff */
[----:B------:R-:W-:Y:S02]  /*b090*/  SHF.R.U32.HI R8, RZ, 0x8, R8 ;  /* 0x00000008ff087819 */ /* 0x000fe40000011608 */
[----:B------:R-:W-:-:S02]  /*b0a0*/  PRMT R75, R75, 0x5410, R4 ;  /* 0x000054104b4b7816 */ /* 0x000fc40000000004 */
[----:B------:R-:W-:Y:S02]  /*b0b0*/  SHF.R.U32.HI R37, RZ, 0x8, R37 ;  /* 0x00000008ff257819 */ /* 0x000fe40000011625 */
[----:B------:R-:W-:Y:S02]  /*b0c0*/  LOP3.LUT R4, R204, 0xff, RZ, 0xc0, !PT ;  /* 0x000000ffcc047812 */ /* 0x000fe400078ec0ff */
[----:B------:R-:W-:Y:S02]  /*b0d0*/  PRMT R73, R73, 0x5410, R8 ;  /* 0x0000541049497816 */ /* 0x000fe40000000008 */
[----:B------:R-:W-:Y:S02]  /*b0e0*/  LOP3.LUT R6, R10, 0xffff, RZ, 0xc0, !PT ;  /* 0x0000ffff0a067812 */ /* 0x000fe400078ec0ff */
[----:B------:R-:W-:Y:S02]  /*b0f0*/  LOP3.LUT R8, R5, 0xff, RZ, 0xc0, !PT ;  /* 0x000000ff05087812 */ /* 0x000fe400078ec0ff */
[----:B------:R-:W-:-:S02]  /*b100*/  PRMT R37, R4, 0x5410, R37 ;  /* 0x0000541004257816 */ /* 0x000fc40000000025 */
[----:B------:R-:W-:Y:S02]  /*b110*/  SHF.R.U32.HI R4, RZ, 0x10, R204 ;  /* 0x00000010ff047819 */ /* 0x000fe400000116cc */
[----:B------:R-:W-:Y:S02]  /*b120*/  LOP3.LUT R11, R10, 0xff, RZ, 0xc0, !PT ;  /* 0x000000ff0a0b7812 */ /* 0x000fe400078ec0ff */
[----:B------:R-:W-:Y:S02]  /*b130*/  PRMT R7, R8, 0x5410, R7 ;  /* 0x0000541008077816 */ /* 0x000fe40000000007 */
[----:B------:R-:W-:Y:S02]  /*b140*/  SHF.R.U32.HI R6, RZ, 0x8, R6 ;  /* 0x00000008ff067819 */ /* 0x000fe40000011606 */
[----:B------:R-:W-:Y:S01]  /*b150*/  SHF.R.U32.HI R39, RZ, 0x18, R204 ;  /* 0x00000018ff277819 */ /* 0x000fe200000116cc */
[----:B------:R-:W-:Y:S01]  /*b160*/  FFMA.FTZ R204, R40, UR19, -R185 ;  /* 0x0000001328cc7c23 */ /* 0x000fe200080108b9 */
[----:B------:R-:W-:-:S02]  /*b170*/  LOP3.LUT R4, R4, 0xff, RZ, 0xc0, !PT ;  /* 0x000000ff04047812 */ /* 0x000fc400078ec0ff */
[----:B------:R-:W-:Y:S02]  /*b180*/  PRMT R11, R11, 0x5410, R6 ;  /* 0x000054100b0b7816 */ /* 0x000fe40000000006 */
[----:B------:R-:W-:Y:S01]  /*b190*/  PRMT R39, R4, 0x5410, R39 ;  /* 0x0000541004277816 */ /* 0x000fe20000000027 */
[----:B------:R-:W4:Y:S01]  /*b1a0*/  MUFU.EX2 R204, R204 ;  /* 0x000000cc00cc7308 */ /* 0x000f220000000800 */
[--C-:B------:R-:W-:Y:S02]  /*b1b0*/  HSET2.LE.AND R6, R73, R66.reuse, PT ;  /* 0x0000004249067233 */ /* 0x100fe40003803000 */
[----:B------:R-:W-:Y:S02]  /*b1c0*/  HSET2.LE.AND R7, R7, R66, PT ;  /* 0x0000004207077233 */ /* 0x000fe40003803000 */
[----:B-1----:R-:W-:Y:S02]  /*b1d0*/  F2FP.BF16.F32.PACK_AB R4, R211, R244 ;  /* 0x000000f4d304723e */ /* 0x002fe400000010ff */
[----:B------:R-:W-:-:S02]  /*b1e0*/  LOP3.LUT R6, R6, R43, RZ, 0xc0, !PT ;  /* 0x0000002b06067212 */ /* 0x000fc400078ec0ff */
[----:B------:R-:W-:Y:S02]  /*b1f0*/  LOP3.LUT R7, R7, R4, RZ, 0xc0, !PT ;  /* 0x0000000407077212 */ /* 0x000fe400078ec0ff */
[----:B------:R-:W-:Y:S02]  /*b200*/  HSET2.LE.AND R4, R75, R66, PT ;  /* 0x000000424b047233 */ /* 0x000fe40003803000 */
[----:B---3--:R-:W-:Y:S02]  /*b210*/  F2FP.BF16.F32.PACK_AB R43, R243, R250 ;  /* 0x000000faf32b723e */ /* 0x008fe400000010ff */
[--C-:B------:R-:W-:Y:S02]  /*b220*/  SHF.R.U32.HI R5, RZ, 0x10, R206.reuse ;  /* 0x00000010ff057819 */ /* 0x100fe400000116ce */
[----:B------:R-:W-:Y:S02]  /*b230*/  LOP3.LUT R4, R4, R43, RZ, 0xc0, !PT ;  /* 0x0000002b04047212 */ /* 0x000fe400078ec0ff */
[----:B------:R-:W1:Y:S01]  /*b240*/  LDSM.16.MT88.4 R40, [R221+0x9400] ;  /* 0x00940000dd28783b */ /* 0x000e620000004200 */
[----:B------:R-:W-:-:S02]  /*b250*/  SHF.R.U32.HI R206, RZ, 0x18, R206 ;  /* 0x00000018ffce7819 */ /* 0x000fc400000116ce */
[----:B------:R-:W-:Y:S02]  /*b260*/  LOP3.LUT R5, R5, 0xff, RZ, 0xc0, !PT ;  /* 0x000000ff05057812 */ /* 0x000fe400078ec0ff */
[----:B--2---:R-:W-:Y:S02]  /*b270*/  F2FP.BF16.F32.PACK_AB R8, R217, R246 ;  /* 0x000000f6d908723e */ /* 0x004fe400000010ff */
[----:B------:R-:W-:Y:S01]  /*b280*/  PRMT R5, R5, 0x5410, R206 ;  /* 0x0000541005057816 */ /* 0x000fe200000000ce */
[----:B------:R-:W-:Y:S01]  /*b290*/  FFMA.FTZ R206, R245, UR19, -R185 ;  /* 0x00000013f5ce7c23 */ /* 0x000fe200080108b9 */
[--C-:B------:R-:W-:Y:S01]  /*b2a0*/  HSET2.LE.AND R10, R11, R66.reuse, PT ;  /* 0x000000420b0a7233 */ /* 0x100fe20003803000 */
[----:B------:R-:W-:Y:S01]  /*b2b0*/  IMAD.MOV.U32 R245, RZ, RZ, R77 ;  /* 0x000000fffff57224 */ /* 0x000fe200078e004d */
[----:B----4-:R-:W-:Y:S02]  /*b2c0*/  F2FP.BF16.F32.PACK_AB R11, R207, R216 ;  /* 0x000000d8cf0b723e */ /* 0x010fe400000010ff */
[--C-:B------:R-:W-:Y:S01]  /*b2d0*/  HSET2.LE.AND R5, R5, R66.reuse, PT ;  /* 0x0000004205057233 */ /* 0x100fe20003803000 */
[----:B------:R-:W2:Y:S01]  /*b2e0*/  MUFU.EX2 R206, R206 ;  /* 0x000000ce00ce7308 */ /* 0x000ea20000000800 */
[----:B------:R-:W-:-:S02]  /*b2f0*/  HSET2.LE.AND R9, R9, R66, PT ;  /* 0x0000004209097233 */ /* 0x000fc40003803000 */
[----:B------:R-:W-:Y:S02]  /*b300*/  LOP3.LUT R10, R10, R11, RZ, 0xc0, !PT ;  /* 0x0000000b0a0a7212 */ /* 0x000fe400078ec0ff */
[----:B------:R-:W-:Y:S02]  /*b310*/  LOP3.LUT R5, R5, R8, RZ, 0xc0, !PT ;  /* 0x0000000805057212 */ /* 0x000fe400078ec0ff */
[----:B------:R-:W-:-:S04]  /*b320*/  F2FP.BF16.F32.PACK_AB R8, R201, R204 ;  /* 0x000000ccc908723e */ /* 0x000fc800000010ff */
[----:B------:R-:W-:Y:S02]  /*b330*/  LOP3.LUT R11, R9, R8, RZ, 0xc0, !PT ;  /* 0x00000008090b7212 */ /* 0x000fe400078ec0ff */
[--C-:B------:R-:W-:Y:S02]  /*b340*/  HSET2.LE.AND R8, R37, R66.reuse, PT ;  /* 0x0000004225087233 */ /* 0x100fe40003803000 */
[----:B------:R-:W-:Y:S02]  /*b350*/  F2FP.BF16.F32.PACK_AB R9, R209, R218 ;  /* 0x000000dad109723e */ /* 0x000fe400000010ff */
[----:B--2---:R-:W-:Y:S02]  /*b360*/  F2FP.BF16.F32.PACK_AB R36, R205, R206 ;  /* 0x000000cecd24723e */ /* 0x004fe400000010ff */
[----:B------:R-:W-:Y:S02]  /*b370*/  LOP3.LUT R8, R8, R9, RZ, 0xc0, !PT ;  /* 0x0000000908087212 */ /* 0x000fe400078ec0ff */
[----:B------:R-:W-:-:S05]  /*b380*/  HSET2.LE.AND R9, R39, R66, PT ;  /* 0x0000004227097233 */ /* 0x000fca0003803000 */
[----:B------:R-:W-:Y:S01]  /*b390*/  LOP3.LUT R9, R9, R36, RZ, 0xc0, !PT ;  /* 0x0000002409097212 */ /* 0x000fe200078ec0ff */
[-C--:B-1----:R-:W-:Y:S01]  /*b3a0*/  HMMA.16816.F32.BF16 R160, R4, R40.reuse, R160 ;  /* 0x0000002804a0723c */ /* 0x082fe200000418a0 */
[----:B------:R-:W1:Y:S05]  /*b3b0*/  LDSM.16.MT88.4 R36, [R221+0xa400] ;  /* 0x00a40000dd24783b */ /* 0x000e6a0000004200 */
[C---:B------:R-:W-:Y:S01]  /*b3c0*/  HMMA.16816.F32.BF16 R156, R8.reuse, R40, R12 ;  /* 0x00000028089c723c */ /* 0x040fe2000004180c */
[----:B------:R-:W2:Y:S05]  /*b3d0*/  LDSM.16.MT88.4 R12, [R170+0x9400] ;  /* 0x00940000aa0c783b */ /* 0x000eaa0000004200 */
[----:B------:R-:W-:Y:S01]  /*b3e0*/  HMMA.16816.F32.BF16 R152, R8, R42, R20 ;  /* 0x0000002a0898723c */ /* 0x000fe20000041814 */
[----:B------:R-:W3:Y:S01]  /*b3f0*/  LDSM.16.MT88.4 R20, [R170+0xa400] ;  /* 0x00a40000aa14783b */ /* 0x000ee20000004200 */
[----:B------:R-:W-:-:S04]  /*b400*/  IMAD.WIDE.U32 R40, R242, -0x326172a9, RZ ;  /* 0xcd9e8d57f2287825 */ /* 0x000fc800078e00ff */
[--C-:B------:R-:W-:Y:S01]  /*b410*/  FFMA.FTZ R41, R197, UR19, -R200.reuse ;  /* 0x00000013c5297c23 */ /* 0x100fe200080108c8 */
[--C-:B------:R-:W-:Y:S01]  /*b420*/  FFMA.FTZ R197, R210, UR19, -R185.reuse ;  /* 0x00000013d2c57c23 */ /* 0x100fe200080108b9 */
[----:B------:R-:W-:Y:S04]  /*b430*/  HMMA.16816.F32.BF16 R148, R4, R42, R148 ;  /* 0x0000002a0494723c */ /* 0x000fe80000041894 */
[----:B------:R-:W-:Y:S03]  /*b440*/  MUFU.EX2 R41, R41 ;  /* 0x0000002900297308 */ /* 0x000fe60000000800 */
[--C-:B------:R-:W-:Y:S01]  /*b450*/  FFMA.FTZ R42, R199, UR19, -R200.reuse ;  /* 0x00000013c72a7c23 */ /* 0x100fe200080108c8 */
[----:B------:R-:W-:Y:S01]  /*b460*/  FFMA.FTZ R43, R195, UR19, -R200 ;  /* 0x00000013c32b7c23 */ /* 0x000fe200080108c8 */
[--C-:B------:R-:W-:Y:S01]  /*b470*/  FFMA.FTZ R195, R196, UR19, -R185.reuse ;  /* 0x00000013c4c37c23 */ /* 0x100fe200080108b9 */
[----:B------:R-:W-:-:S02]  /*b480*/  FFMA.FTZ R196, R208, UR19, -R185 ;  /* 0x00000013d0c47c23 */ /* 0x000fc400080108b9 */
[----:B------:R-:W-:Y:S08]  /*b490*/  MUFU.EX2 R197, R197 ;  /* 0x000000c500c57308 */ /* 0x000ff00000000800 */
[----:B------:R-:W-:Y:S01]  /*b4a0*/  MUFU.EX2 R42, R42 ;  /* 0x0000002a002a7308 */ /* 0x000fe20000000800 */
[----:B-1----:R-:W-:Y:S01]  /*b4b0*/  HMMA.16816.F32.BF16 R88, R8, R36, R24 ;  /* 0x000000240858723c */ /* 0x002fe20000041818 */
[----:B------:R-:W-:Y:S06]  /*b4c0*/  LDSM.16.MT88.4 R24, [R170+0x9800] ;  /* 0x00980000aa18783b */ /* 0x000fec0000004200 */
[----:B------:R-:W-:Y:S01]  /*b4d0*/  MUFU.EX2 R43, R43 ;  /* 0x0000002b002b7308 */ /* 0x000fe20000000800 */
[-C--:B--2---:R-:W-:Y:S06]  /*b4e0*/  HMMA.16816.F32.BF16 R68, R4, R12.reuse, R68 ;  /* 0x0000000c0444723c */ /* 0x084fec0000041844 */
[C---:B------:R-:W-:Y:S01]  /*b4f0*/  HMMA.16816.F32.BF16 R72, R8.reuse, R12, R16 ;  /* 0x0000000c0848723c */ /* 0x040fe20000041810 */
[----:B------:R-:W1:Y:S01]  /*b500*/  LDSM.16.MT88.4 R16, [R221+0xb400] ;  /* 0x00b40000dd10783b */ /* 0x000e620000004200 */
[----:B------:R-:W-:Y:S04]  /*b510*/  MUFU.EX2 R195, R195 ;  /* 0x000000c300c37308 */ /* 0x000fe80000000800 */
[-C--:B------:R-:W-:Y:S04]  /*b520*/  HMMA.16816.F32.BF16 R28, R8, R14.reuse, R28 ;  /* 0x0000000e081c723c */ /* 0x080fe8000004181c */
[----:B------:R-:W-:Y:S02]  /*b530*/  MUFU.EX2 R196, R196 ;  /* 0x000000c400c47308 */ /* 0x000fe40000000800 */
[----:B------:R-:W-:Y:S01]  /*b540*/  HMMA.16816.F32.BF16 R80, R4, R14, R80 ;  /* 0x0000000e0450723c */ /* 0x000fe20000041850 */
[----:B------:R-:W2:Y:S05]  /*b550*/  LDSM.16.MT88.4 R12, [R170+0xb400] ;  /* 0x00b40000aa0c783b */ /* 0x000eaa0000004200 */
[C---:B------:R-:W-:Y:S06]  /*b560*/  HMMA.16816.F32.BF16 R32, R8.reuse, R38, R32 ;  /* 0x000000260820723c */ /* 0x040fec0000041820 */
[C---:B---3--:R-:W-:Y:S06]  /*b570*/  HMMA.16816.F32.BF16 R104, R8.reuse, R20, R104 ;  /* 0x000000140868723c */ /* 0x048fec0000041868 */
[----:B------:R-:W-:Y:S06]  /*b580*/  HMMA.16816.F32.BF16 R108, R8, R22, R108 ;  /* 0x00000016086c723c */ /* 0x000fec000004186c */
[----:B------:R-:W-:Y:S06]  /*b590*/  HMMA.16816.F32.BF16 R100, R4, R20, R100 ;  /* 0x000000140464723c */ /* 0x000fec0000041864 */
[C---:B-1----:R-:W-:Y:S06]  /*b5a0*/  HMMA.16816.F32.BF16 R116, R8.reuse, R16, R116 ;  /* 0x000000100874723c */ /* 0x042fec0000041874 */
[C---:B------:R-:W-:Y:S06]  /*b5b0*/  HMMA.16816.F32.BF16 R140, R8.reuse, R18, R140 ;  /* 0x00000012088c723c */ /* 0x040fec000004188c */
[C---:B--2---:R-:W-:Y:S06]  /*b5c0*/  HMMA.16816.F32.BF16 R124, R8.reuse, R12, R124 ;  /* 0x0000000c087c723c */ /* 0x044fec000004187c */
[----:B------:R-:W-:Y:S06]  /*b5d0*/  HMMA.16816.F32.BF16 R132, R8, R14, R132 ;  /* 0x0000000e0884723c */ /* 0x000fec0000041884 */
[----:B------:R-:W-:Y:S01]  /*b5e0*/  HMMA.16816.F32.BF16 R112, R4, R16, R112 ;  /* 0x000000100470723c */ /* 0x000fe20000041870 */
[----:B------:R-:W-:Y:S01]  /*b5f0*/  LOP3.LUT R8, R93, UR4, R241, 0x96, !PT ;  /* 0x000000045d087c12 */ /* 0x000fe2000f8e96f1 */
[----:B------:R-:W-:-:S04]  /*b600*/  IMAD.WIDE.U32 R92, R169, -0x326172a9, RZ ;  /* 0xcd9e8d57a95c7825 */ /* 0x000fc800078e00ff */
[----:B------:R-:W-:Y:S01]  /*b610*/  IMAD.WIDE.U32 R20, R8, -0x326172a9, RZ ;  /* 0xcd9e8d5708147825 */ /* 0x000fe200078e00ff */
[----:B------:R-:W-:Y:S04]  /*b620*/  HMMA.16816.F32.BF16 R120, R4, R18, R120 ;  /* 0x000000120478723c */ /* 0x000fe80000041878 */
[C-C-:B------:R-:W-:Y:S01]  /*b630*/  LOP3.LUT R11, R21.reuse, R92, R94.reuse, 0x96, !PT ;  /* 0x0000005c150b7212 */ /* 0x140fe200078e965e */
[----:B------:R-:W-:Y:S01]  /*b640*/  IMAD.WIDE.U32 R92, R242, -0x326172a9, RZ ;  /* 0xcd9e8d57f25c7825 */ /* 0x000fe200078e00ff */
[----:B------:R-:W-:-:S03]  /*b650*/  LOP3.LUT R10, R21, R40, R94, 0x96, !PT ;  /* 0x00000028150a7212 */ /* 0x000fc600078e965e */
[----:B------:R-:W-:Y:S01]  /*b660*/  FFMA.FTZ R40, R198, UR19, -R200 ;  /* 0x00000013c6287c23 */ /* 0x000fe200080108c8 */
[-CC-:B------:R-:W-:Y:S01]  /*b670*/  LOP3.LUT R8, R203, R20.reuse, R79.reuse, 0x96, !PT ;  /* 0x00000014cb087212 */ /* 0x180fe200078e964f */
[C---:B------:R-:W-:Y:S01]  /*b680*/  HMMA.16816.F32.BF16 R136, R4.reuse, R12, R136 ;  /* 0x0000000c0488723c */ /* 0x040fe20000041888 */
[----:B------:R-:W-:Y:S01]  /*b690*/  LOP3.LUT R92, R93, R171, RZ, 0x3c, !PT ;  /* 0x000000ab5d5c7212 */ /* 0x000fe200078e3cff */
[----:B------:R-:W-:Y:S01]  /*b6a0*/  IMAD.WIDE.U32 R16, R10, -0x2daee0ad, RZ ;  /* 0xd2511f530a107825 */ /* 0x000fe200078e00ff */
[----:B------:R-:W-:Y:S01]  /*b6b0*/  LOP3.LUT R9, R223, R20, R79, 0x96, !PT ;  /* 0x00000014df097212 */ /* 0x000fe200078e964f */
[----:B------:R-:W1:Y:S02]  /*b6c0*/  MUFU.EX2 R40, R40 ;  /* 0x0000002800287308 */ /* 0x000e640000000800 */
[----:B------:R-:W-:Y:S01]  /*b6d0*/  VIADD R79, R241, 0x76cf5d0a ;  /* 0x76cf5d0af14f7836 */ /* 0x000fe20000000000 */
[----:B------:R-:W-:Y:S01]  /*b6e0*/  HMMA.16816.F32.BF16 R84, R4, R36, R84 ;  /* 0x000000240454723c */ /* 0x000fe20000041854 */
[----:B------:R-:W-:-:S04]  /*b6f0*/  IMAD.WIDE.U32 R92, R92, -0x2daee0ad, RZ ;  /* 0xd2511f535c5c7825 */ /* 0x000fc800078e00ff */
[----:B------:R-:W-:Y:S01]  /*b700*/  IMAD.WIDE.U32 R20, R11, -0x2daee0ad, RZ ;  /* 0xd2511f530b147825 */ /* 0x000fe200078e00ff */
[----:B------:R-:W-:Y:S01]  /*b710*/  LOP3.LUT R203, R17, R92, R79, 0x96, !PT ;  /* 0x0000005c11cb7212 */ /* 0x000fe200078e964f */
[----:B------:R-:W-:Y:S01]  /*b720*/  HMMA.16816.F32.BF16 R96, R4, R38, R96 ;  /* 0x000000260460723c */ /* 0x000fe20000041860 */
[----:B------:R-:W2:Y:S01]  /*b730*/  LDSM.16.MT88.4 R36, [R221+0x9800] ;  /* 0x00980000dd24783b */ /* 0x000ea20000004200 */
[----:B------:R-:W-:-:S04]  /*b740*/  IMAD.WIDE.U32 R92, R169, -0x326172a9, RZ ;  /* 0xcd9e8d57a95c7825 */ /* 0x000fc800078e00ff */
[----:B------:R-:W-:Y:S01]  /*b750*/  IMAD.WIDE.U32 R18, R9, -0x2daee0ad, RZ ;  /* 0xd2511f5309127825 */ /* 0x000fe200078e00ff */
[----:B------:R-:W-:Y:S01]  /*b760*/  LOP3.LUT R92, R93, R171, RZ, 0x3c, !PT ;  /* 0x000000ab5d5c7212 */ /* 0x000fe200078e3cff */
[----:B------:R-:W-:Y:S02]  /*b770*/  HMMA.16816.F32.BF16 R144, R4, R22, R144 ;  /* 0x000000160490723c */ /* 0x000fe40000041890 */
[----:B------:R-:W-:-:S04]  /*b780*/  IMAD.WIDE.U32 R94, R8, -0x2daee0ad, RZ ;  /* 0xd2511f53085e7825 */ /* 0x000fc800078e00ff */
[----:B------:R-:W-:Y:S01]  /*b790*/  IMAD.WIDE.U32 R92, R92, -0x2daee0ad, RZ ;  /* 0xd2511f535c5c7825 */ /* 0x000fe200078e00ff */
[----:B------:R-:W-:Y:S02]  /*b7a0*/  HMMA.16816.F32.BF16 R128, R4, R14, R128 ;  /* 0x0000000e0480723c */ /* 0x000fe40000041880 */
[----:B------:R-:W-:Y:S01]  /*b7b0*/  LOP3.LUT R10, R21, R92, R79, 0x96, !PT ;  /* 0x0000005c150a7212 */ /* 0x000fe200078e964f */
[----:B------:R-:W-:-:S05]  /*b7c0*/  VIADD R79, R241, 0x32370b8f ;  /* 0x32370b8ff14f7836 */ /* 0x000fca0000000000 */
        /* <DEDUP_REMOVED lines=9> */
[----:B------:R-:W-:Y:S01]  /*b860*/  IMAD.WIDE.U32 R222, R10, -0x326172a9, RZ ;  /* 0xcd9e8d570ade7825 */ /* 0x000fe200078e00ff */
[----:B------:R-:W-:Y:S01]  /*b870*/  LOP3.LUT R199, R95, R16, R79, 0x96, !PT ;  /* 0x000000105fc77212 */ /* 0x000fe200078e964f */
[----:B------:R-:W3:Y:S02]  /*b880*/  LDSM.16.MT88.4 R20, [R221+0xa800] ;  /* 0x00a80000dd14783b */ /* 0x000ee40000004200 */
[----:B------:R-:W-:Y:S02]  /*b890*/  IMAD.WIDE.U32 R10, R9, -0x326172a9, RZ ;  /* 0xcd9e8d57090a7825 */ /* 0x000fe400078e00ff */
[----:B------:R-:W4:Y:S03]  /*b8a0*/  LDSM.16.MT88.4 R16, [R170+0xa800] ;  /* 0x00a80000aa10783b */ /* 0x000f260000004200 */
[----:B------:R-:W-:-:S02]  /*b8b0*/  LOP3.LUT R8, R11, R222, R193, 0x96, !PT ;  /* 0x000000de0b087212 */ /* 0x000fc400078e96c1 */
[----:B------:R-:W-:Y:S02]  /*b8c0*/  LOP3.LUT R4, R10, 0xffff, RZ, 0xc0, !PT ;  /* 0x0000ffff0a047812 */ /* 0x000fe400078ec0ff */
[C---:B------:R-:W-:Y:S02]  /*b8d0*/  LOP3.LUT R12, R8.reuse, 0xffff, RZ, 0xc0, !PT ;  /* 0x0000ffff080c7812 */ /* 0x040fe400078ec0ff */
[----:B------:R-:W-:Y:S02]  /*b8e0*/  LOP3.LUT R7, R8, 0xff, RZ, 0xc0, !PT ;  /* 0x000000ff08077812 */ /* 0x000fe400078ec0ff */
[----:B------:R-:W-:Y:S02]  /*b8f0*/  SHF.R.U32.HI R12, RZ, 0x8, R12 ;  /* 0x00000008ff0c7819 */ /* 0x000fe4000001160c */
[----:B------:R-:W-:Y:S02]  /*b900*/  SHF.R.U32.HI R9, RZ, 0x10, R8 ;  /* 0x00000010ff097819 */ /* 0x000fe40000011608 */
[----:B------:R-:W-:-:S02]  /*b910*/  SHF.R.U32.HI R6, RZ, 0x10, R10 ;  /* 0x00000010ff067819 */ /* 0x000fc4000001160a */
[----:B------:R-:W-:Y:S02]  /*b920*/  PRMT R7, R7, 0x5410, R12 ;  /* 0x0000541007077816 */ /* 0x000fe4000000000c */
[----:B------:R-:W-:Y:S01]  /*b930*/  LOP3.LUT R5, R10, 0xff, RZ, 0xc0, !PT ;  /* 0x000000ff0a057812 */ /* 0x000fe200078ec0ff */
[----:B------:R-:W4:Y:S01]  /*b940*/  LDSM.16.MT88.4 R12, [R221+0xb800] ;  /* 0x00b80000dd0c783b */ /* 0x000f220000004200 */
[----:B------:R-:W-:Y:S02]  /*b950*/  SHF.R.U32.HI R4, RZ, 0x8, R4 ;  /* 0x00000008ff047819 */ /* 0x000fe40000011604 */
[----:B------:R-:W-:Y:S02]  /*b960*/  SHF.R.U32.HI R8, RZ, 0x18, R8 ;  /* 0x00000018ff087819 */ /* 0x000fe40000011608 */
[----:B------:R-:W-:Y:S02]  /*b970*/  LOP3.LUT R9, R9, 0xff, RZ, 0xc0, !PT ;  /* 0x000000ff09097812 */ /* 0x000fe400078ec0ff */
[----:B------:R-:W-:-:S02]  /*b980*/  SHF.R.U32.HI R10, RZ, 0x18, R10 ;  /* 0x00000018ff0a7819 */ /* 0x000fc4000001160a */
[----:B------:R-:W-:Y:S02]  /*b990*/  LOP3.LUT R11, R6, 0xff, RZ, 0xc0, !PT ;  /* 0x000000ff060b7812 */ /* 0x000fe400078ec0ff */
[----:B------:R-:W-:Y:S02]  /*b9a0*/  HSET2.LE.AND R7, R7, R66, PT ;  /* 0x0000004207077233 */ /* 0x000fe40003803000 */
[----:B-1----:R-:W-:Y:S02]  /*b9b0*/  F2FP.BF16.F32.PACK_AB R6, R41, R40 ;  /* 0x000000282906723e */ /* 0x002fe400000010ff */
[----:B------:R-:W-:Y:S02]  /*b9c0*/  PRMT R5, R5, 0x5410, R4 ;  /* 0x0000541005057816 */ /* 0x000fe40000000004 */
[----:B------:R-:W-:Y:S02]  /*b9d0*/  PRMT R9, R9, 0x5410, R8 ;  /* 0x0000541009097816 */ /* 0x000fe40000000008 */
[----:B------:R-:W-:-:S02]  /*b9e0*/  PRMT R11, R11, 0x5410, R10 ;  /* 0x000054100b0b7816 */ /* 0x000fc4000000000a */
[----:B------:R-:W-:Y:S02]  /*b9f0*/  LOP3.LUT R4, R7, R6, RZ, 0xc0, !PT ;  /* 0x0000000607047212 */ /* 0x000fe400078ec0ff */
[--C-:B------:R-:W-:Y:S02]  /*ba00*/  HSET2.LE.AND R6, R5, R66.reuse, PT ;  /* 0x0000004205067233 */ /* 0x100fe40003803000 */
[--C-:B------:R-:W-:Y:S02]  /*ba10*/  HSET2.LE.AND R5, R9, R66.reuse, PT ;  /* 0x0000004209057233 */ /* 0x100fe40003803000 */
[----:B------:R-:W-:Y:S02]  /*ba20*/  F2FP.BF16.F32.PACK_AB R10, R196, R195 ;  /* 0x000000c3c40a723e */ /* 0x000fe400000010ff */
[----:B------:R-:W-:Y:S02]  /*ba30*/  F2FP.BF16.F32.PACK_AB R9, R43, R42 ;  /* 0x0000002a2b09723e */ /* 0x000fe400000010ff */
[----:B------:R-:W-:-:S02]  /*ba40*/  HSET2.LE.AND R7, R11, R66, PT ;  /* 0x000000420b077233 */ /* 0x000fc40003803000 */
[----:B------:R-:W-:Y:S02]  /*ba50*/  F2FP.BF16.F32.PACK_AB R8, R197, R192 ;  /* 0x000000c0c508723e */ /* 0x000fe400000010ff */
[----:B------:R-:W-:Y:S02]  /*ba60*/  LOP3.LUT R5, R5, R10, RZ, 0xc0, !PT ;  /* 0x0000000a05057212 */ /* 0x000fe400078ec0ff */
[----:B------:R-:W-:Y:S02]  /*ba70*/  LOP3.LUT R6, R6, R9, RZ, 0xc0, !PT ;  /* 0x0000000906067212 */ /* 0x000fe400078ec0ff */
[----:B------:R-:W-:Y:S02]  /*ba80*/  LOP3.LUT R7, R7, R8, RZ, 0xc0, !PT ;  /* 0x0000000807077212 */ /* 0x000fe400078ec0ff */
[----:B------:R-:W1:Y:S05]  /*ba90*/  LDSM.16.MT88.4 R8, [R170+0xb800] ;  /* 0x00b80000aa08783b */ /* 0x000e6a0000004200 */
[C---:B------:R-:W-:Y:S06]  /*baa0*/  HMMA.16816.F32.BF16 R76, R4.reuse, R26, R28 ;  /* 0x0000001a044c723c */ /* 0x040fec000004181c */
[----:B--2---:R-:W-:Y:S01]  /*bab0*/  HMMA.16816.F32.BF16 R156, R4, R36, R156 ;  /* 0x00000024049c723c */ /* 0x004fe2000004189c */
[----:B------:R-:W-:-:S02]  /*bac0*/  IMAD.MOV.U32 R28, RZ, RZ, R94 ;  /* 0x000000ffff1c7224 */ /* 0x000fc400078e005e */
[----:B------:R-:W-:Y:S02]  /*bad0*/  IMAD.MOV.U32 R29, RZ, RZ, R95 ;  /* 0x000000ffff1d7224 */ /* 0x000fe400078e005f */
[----:B------:R-:W-:Y:S01]  /*bae0*/  IMAD.MOV.U32 R30, RZ, RZ, R92 ;  /* 0x000000ffff1e7224 */ /* 0x000fe200078e005c */
[----:B------:R-:W-:Y:S01]  /*baf0*/  HMMA.16816.F32.BF16 R152, R4, R38, R152 ;  /* 0x000000260498723c */ /* 0x000fe20000041898 */
[----:B------:R-:W-:-:S05]  /*bb00*/  IMAD.MOV.U32 R31, RZ, RZ, R93 ;  /* 0x000000ffff1f7224 */ /* 0x000fca00078e005d */
[C---:B------:R-:W-:Y:S06]  /*bb10*/  HMMA.16816.F32.BF16 R72, R4.reuse, R24, R72 ;  /* 0x000000180448723c */ /* 0x040fec0000041848 */
[C---:B---3--:R-:W-:Y:S06]  /*bb20*/  HMMA.16816.F32.BF16 R88, R4.reuse, R20, R88 ;  /* 0x000000140458723c */ /* 0x048fec0000041858 */
[C---:B------:R-:W-:Y:S06]  /*bb30*/  HMMA.16816.F32.BF16 R92, R4.reuse, R22, R32 ;  /* 0x00000016045c723c */ /* 0x040fec0000041820 */
[C---:B----4-:R-:W-:Y:S06]  /*bb40*/  HMMA.16816.F32.BF16 R104, R4.reuse, R16, R104 ;  /* 0x000000100468723c */ /* 0x050fec0000041868 */
[C---:B------:R-:W-:Y:S06]  /*bb50*/  HMMA.16816.F32.BF16 R108, R4.reuse, R18, R108 ;  /* 0x00000012046c723c */ /* 0x040fec000004186c */
[C---:B------:R-:W-:Y:S06]  /*bb60*/  HMMA.16816.F32.BF16 R116, R4.reuse, R12, R116 ;  /* 0x0000000c0474723c */ /* 0x040fec0000041874 */
[C---:B------:R-:W-:Y:S06]  /*bb70*/  HMMA.16816.F32.BF16 R140, R4.reuse, R14, R140 ;  /* 0x0000000e048c723c */ /* 0x040fec000004188c */
[C---:B-1----:R-:W-:Y:S06]  /*bb80*/  HMMA.16816.F32.BF16 R124, R4.reuse, R8, R124 ;  /* 0x00000008047c723c */ /* 0x042fec000004187c */
[----:B------:R-:W-:Y:S01]  /*bb90*/  HMMA.16816.F32.BF16 R132, R4, R10, R132 ;  /* 0x0000000a0484723c */ /* 0x000fe20000041884 */
[----:B------:R-:W-:-:S02]  /*bba0*/  VIADD R247, R240, 0x1715609d ;  /* 0x1715609df0f77836 */ /* 0x000fc40000000000 */
[----:B------:R-:W-:Y:S02]  /*bbb0*/  IMAD.MOV.U32 R33, RZ, RZ, R31 ;  /* 0x000000ffff217224 */ /* 0x000fe400078e001f */
[----:B------:R-:W-:Y:S01]  /*bbc0*/  FFMA.FTZ R62, R62, UR19, -R55 ;  /* 0x000000133e3e7c23 */ /* 0x000fe20008010837 */
[--C-:B------:R-:W-:Y:S01]  /*bbd0*/  FFMA.FTZ R56, R56, UR19, -R180.reuse ;  /* 0x0000001338387c23 */ /* 0x100fe200080108b4 */
[----:B------:R-:W-:Y:S01]  /*bbe0*/  FFMA.FTZ R59, R59, UR19, -R180 ;  /* 0x000000133b3b7c23 */ /* 0x000fe200080108b4 */
[----:B------:R-:W-:-:S04]  /*bbf0*/  IMAD.WIDE.U32 R6, R203, -0x326172a9, RZ ;  /* 0xcd9e8d57cb067825 */ /* 0x000fc800078e00ff */
[----:B------:R-:W-:Y:S01]  /*bc00*/  IMAD.WIDE.U32 R4, R199, -0x326172a9, RZ ;  /* 0xcd9e8d57c7047825 */ /* 0x000fe200078e00ff */
[----:B------:R-:W-:-:S03]  /*bc10*/  LOP3.LUT R191, R7, R202, R191, 0x96, !PT ;  /* 0x000000ca07bf7212 */ /* 0x000fc600078e96bf */
[----:B------:R-:W-:Y:S01]  /*bc20*/  FFMA.FTZ R63, R63, UR19, -R180 ;  /* 0x000000133f3f7c23 */ /* 0x000fe200080108b4 */
[----:B------:R-:W-:Y:S01]  /*bc30*/  FFMA.FTZ R46, R46, UR19, -R55 ;  /* 0x000000132e2e7c23 */ /* 0x000fe20008010837 */
[----:B------:R-:W-:Y:S01]  /*bc40*/  IMAD.MOV.U32 R32, RZ, RZ, R30 ;  /* 0x000000ffff207224 */ /* 0x000fe200078e001e */
[----:B------:R-:W-:Y:S01]  /*bc50*/  LOP3.LUT R202, R5, R6, R190, 0x96, !PT ;  /* 0x0000000605ca7212 */ /* 0x000fe200078e96be */
[----:B------:R-:W-:-:S04]  /*bc60*/  IMAD.WIDE.U32 R6, R191, -0x2daee0ad, RZ ;  /* 0xd2511f53bf067825 */ /* 0x000fc800078e00ff */
[----:B------:R-:W-:Y:S01]  /*bc70*/  IMAD.WIDE.U32 R202, R202, -0x2daee0ad, RZ ;  /* 0xd2511f53caca7825 */ /* 0x000fe200078e00ff */
[----:B------:R-:W-:-:S03]  /*bc80*/  LOP3.LUT R189, R7, R28, R189, 0x96, !PT ;  /* 0x0000001c07bd7212 */ /* 0x000fc600078e96bd */
[----:B------:R-:W-:Y:S01]  /*bc90*/  IMAD.MOV.U32 R35, RZ, RZ, R223 ;  /* 0x000000ffff237224 */ /* 0x000fe200078e00df */
[----:B------:R-:W-:Y:S01]  /*bca0*/  LOP3.LUT R194, R203, R6, R194, 0x96, !PT ;  /* 0x00000006cbc27212 */ /* 0x000fe200078e96c2 */
[----:B------:R-:W-:-:S04]  /*bcb0*/  IMAD.WIDE.U32 R6, R189, -0x326172a9, RZ ;  /* 0xcd9e8d57bd067825 */ /* 0x000fc800078e00ff */
[----:B------:R-:W-:-:S04]  /*bcc0*/  IMAD.WIDE.U32 R28, R194, -0x326172a9, RZ ;  /* 0xcd9e8d57c21c7825 */ /* 0x000fc800078e00ff */
[----:B------:R-:W-:Y:S01]  /*bcd0*/  FFMA.FTZ R178, R245, R183, R178 ;  /* 0x000000b7f5b27223 */ /* 0x000fe200000100b2 */
[----:B------:R-:W-:Y:S01]  /*bce0*/  FFMA.FTZ R182, R251, R181, R182 ;  /* 0x000000b5fbb67223 */ /* 0x000fe200000100b6 */
[--C-:B------:R-:W-:Y:S01]  /*bcf0*/  FFMA.FTZ R188, R188, UR19, -R200.reuse ;  /* 0x00000013bcbc7c23 */ /* 0x100fe200080108c8 */
[----:B------:R-:W-:Y:S01]  /*bd00*/  FFMA.FTZ R186, R186, UR19, -R200 ;  /* 0x00000013baba7c23 */ /* 0x000fe200080108c8 */
[----:B------:R-:W-:Y:S01]  /*bd10*/  LOP3.LUT R193, R29, R6, R193, 0x96, !PT ;  /* 0x000000061dc17212 */ /* 0x000fe200078e96c1 */
[----:B------:R-:W-:Y:S01]  /*bd20*/  FFMA.FTZ R190, R173, UR19, -R180 ;  /* 0x00000013adbe7c23 */ /* 0x000fe200080108b4 */
[----:B------:R-:W-:Y:S01]  /*bd30*/  LOP3.LUT R189, R7, R4, R247, 0x96, !PT ;  /* 0x0000000407bd7212 */ /* 0x000fe200078e96f7 */
[----:B------:R-:W-:Y:S01]  /*bd40*/  FFMA.FTZ R187, R187, UR19, -R200 ;  /* 0x00000013bbbb7c23 */ /* 0x000fe200080108c8 */
[----:B------:R-:W-:Y:S01]  /*bd50*/  LOP3.LUT R5, R193, 0xffff, RZ, 0xc0, !PT ;  /* 0x0000ffffc1057812 */ /* 0x000fe200078ec0ff */
[--C-:B------:R-:W-:Y:S01]  /*bd60*/  FFMA.FTZ R173, R174, UR19, -R55.reuse ;  /* 0x00000013aead7c23 */ /* 0x100fe20008010837 */
[C---:B------:R-:W-:Y:S01]  /*bd70*/  LOP3.LUT R6, R28.reuse, 0xffff, RZ, 0xc0, !PT ;  /* 0x0000ffff1c067812 */ /* 0x040fe200078ec0ff */
[----:B------:R-:W-:Y:S01]  /*bd80*/  FFMA.FTZ R47, R47, UR19, -R180 ;  /* 0x000000132f2f7c23 */ /* 0x000fe200080108b4 */
[----:B------:R-:W-:Y:S01]  /*bd90*/  LOP3.LUT R31, R28, 0xff, RZ, 0xc0, !PT ;  /* 0x000000ff1c1f7812 */ /* 0x000fe200078ec0ff */
[--C-:B------:R-:W-:Y:S01]  /*bda0*/  FFMA.FTZ R44, R44, UR19, -R55.reuse ;  /* 0x000000132c2c7c23 */ /* 0x100fe20008010837 */
[--C-:B------:R-:W-:Y:S01]  /*bdb0*/  SHF.R.U32.HI R4, RZ, 0x10, R28.reuse ;  /* 0x00000010ff047819 */ /* 0x100fe2000001161c */
[----:B------:R-:W-:Y:S01]  /*bdc0*/  FFMA.FTZ R45, R45, UR19, -R55 ;  /* 0x000000132d2d7c23 */ /* 0x000fe20008010837 */
[----:B------:R-:W-:Y:S01]  /*bdd0*/  SHF.R.U32.HI R7, RZ, 0x18, R28 ;  /* 0x00000018ff077819 */ /* 0x000fe2000001161c */
[----:B------:R-:W-:Y:S01]  /*bde0*/  FFMA.FTZ R165, R252, R166, R165 ;  /* 0x000000a6fca57223 */ /* 0x000fe200000100a5 */
[----:B------:R-:W-:Y:S01]  /*bdf0*/  LOP3.LUT R29, R193, 0xff, RZ, 0xc0, !PT ;  /* 0x000000ffc11d7812 */ /* 0x000fe200078ec0ff */
[----:B------:R-:W-:Y:S01]  /*be00*/  FFMA.FTZ R175, R175, UR19, -R180 ;  /* 0x00000013afaf7c23 */ /* 0x000fe200080108b4 */
[----:B------:R-:W-:Y:S01]  /*be10*/  SHF.R.U32.HI R28, RZ, 0x8, R5 ;  /* 0x00000008ff1c7819 */ /* 0x000fe20000011605 */
[----:B------:R-:W-:Y:S01]  /*be20*/  MUFU.EX2 R62, R62 ;  /* 0x0000003e003e7308 */ /* 0x000fe20000000800 */
[--C-:B------:R-:W-:Y:S01]  /*be30*/  FFMA.FTZ R57, R57, UR19, -R55.reuse ;  /* 0x0000001339397c23 */ /* 0x100fe20008010837 */
[--C-:B------:R-:W-:Y:S01]  /*be40*/  FFMA.FTZ R52, R52, UR19, -R55.reuse ;  /* 0x0000001334347c23 */ /* 0x100fe20008010837 */
[----:B------:R-:W-:Y:S01]  /*be50*/  PRMT R29, R29, 0x5410, R28 ;  /* 0x000054101d1d7816 */ /* 0x000fe2000000001c */
[----:B------:R-:W-:Y:S01]  /*be60*/  FFMA.FTZ R28, R177, UR19, -R200 ;  /* 0x00000013b11c7c23 */ /* 0x000fe200080108c8 */
[----:B------:R-:W-:Y:S01]  /*be70*/  FFMA.FTZ R177, R58, UR19, -R55 ;  /* 0x000000133ab17c23 */ /* 0x000fe20008010837 */
[----:B------:R-:W-:-:S02]  /*be80*/  IMAD.MOV.U32 R34, RZ, RZ, R222 ;  /* 0x000000ffff227224 */ /* 0x000fc400078e00de */
[----:B------:R-:W1:Y:S01]  /*be90*/  MUFU.EX2 R173, R173 ;  /* 0x000000ad00ad7308 */ /* 0x000e620000000800 */
[----:B------:R-:W-:Y:S02]  /*bea0*/  SHF.R.U32.HI R6, RZ, 0x8, R6 ;  /* 0x00000008ff067819 */ /* 0x000fe40000011606 */
[----:B------:R-:W-:-:S05]  /*beb0*/  LOP3.LUT R4, R4, 0xff, RZ, 0xc0, !PT ;  /* 0x000000ff04047812 */ /* 0x000fca00078ec0ff */
[----:B------:R-:W-:Y:S01]  /*bec0*/  MUFU.EX2 R56, R56 ;  /* 0x0000003800387308 */ /* 0x000fe20000000800 */
[----:B------:R-:W-:-:S07]  /*bed0*/  PRMT R31, R31, 0x5410, R6 ;  /* 0x000054101f1f7816 */ /* 0x000fce0000000006 */
[----:B------:R-:W-:Y:S01]  /*bee0*/  MUFU.EX2 R59, R59 ;  /* 0x0000003b003b7308 */ /* 0x000fe20000000800 */
[----:B------:R-:W-:-:S07]  /*bef0*/  SHF.R.U32.HI R6, RZ, 0x10, R193 ;  /* 0x00000010ff067819 */ /* 0x000fce00000116c1 */
[----:B------:R-:W-:Y:S01]  /*bf00*/  MUFU.EX2 R63, R63 ;  /* 0x0000003f003f7308 */ /* 0x000fe20000000800 */
[----:B------:R-:W-:-:S07]  /*bf10*/  PRMT R7, R4, 0x5410, R7 ;  /* 0x0000541004077816 */ /* 0x000fce0000000007 */
[----:B------:R-:W2:Y:S01]  /*bf20*/  MUFU.EX2 R190, R190 ;  /* 0x000000be00be7308 */ /* 0x000ea20000000800 */
[----:B------:R-:W-:-:S07]  /*bf30*/  SHF.R.U32.HI R4, RZ, 0x18, R193 ;  /* 0x00000018ff047819 */ /* 0x000fce00000116c1 */
[----:B------:R-:W-:Y:S01]  /*bf40*/  MUFU.EX2 R46, R46 ;  /* 0x0000002e002e7308 */ /* 0x000fe20000000800 */
[----:B------:R-:W-:Y:S01]  /*bf50*/  LOP3.LUT R5, R6, 0xff, RZ, 0xc0, !PT ;  /* 0x000000ff06057812 */ /* 0x000fe200078ec0ff */
[----:B------:R-:W-:-:S06]  /*bf60*/  FFMA.FTZ R58, R61, UR19, -R185 ;  /* 0x000000133d3a7c23 */ /* 0x000fcc00080108b9 */
[----:B------:R-:W3:Y:S01]  /*bf70*/  MUFU.EX2 R177, R177 ;  /* 0x000000b100b17308 */ /* 0x000ee20000000800 */
[----:B------:R-:W-:Y:S01]  /*bf80*/  PRMT R5, R5, 0x5410, R4 ;  /* 0x0000541005057816 */ /* 0x000fe20000000004 */
[----:B------:R-:W-:Y:S01]  /*bf90*/  FADD.FTZ R182, R67, R182 ;  /* 0x000000b643b67221 */ /* 0x000fe20000010000 */
[--C-:B------:R-:W-:Y:S01]  /*bfa0*/  HSET2.LE.AND R7, R7, R66.reuse, PT ;  /* 0x0000004207077233 */ /* 0x100fe20003803000 */
[----:B------:R-:W-:Y:S01]  /*bfb0*/  FADD.FTZ R164, R164, R165 ;  /* 0x000000a5a4a47221 */ /* 0x000fe20000010000 */
[----:B-1----:R-:W-:Y:S01]  /*bfc0*/  F2FP.BF16.F32.PACK_AB R4, R173, R62 ;  /* 0x0000003ead04723e */ /* 0x002fe200000010ff */
[----:B------:R1:W5:Y:S01]  /*bfd0*/  LDL.LU.64 R222, [R1+0x28] ;  /* 0x0000280001de7983 */ /* 0x0003620000300a00 */
[--C-:B------:R-:W-:Y:S01]  /*bfe0*/  HSET2.LE.AND R6, R31, R66.reuse, PT ;  /* 0x000000421f067233 */ /* 0x100fe20003803000 */
[--C-:B------:R-:W-:Y:S01]  /*bff0*/  FFMA.FTZ R61, R167, UR19, -R185.reuse ;  /* 0x00000013a73d7c23 */ /* 0x100fe200080108b9 */
[----:B------:R-:W-:Y:S01]  /*c000*/  LOP3.LUT R7, R7, R4, RZ, 0xc0, !PT ;  /* 0x0000000407077212 */ /* 0x000fe200078ec0ff */
[--C-:B------:R-:W-:Y:S01]  /*c010*/  FFMA.FTZ R167, R172, UR19, -R185.reuse ;  /* 0x00000013aca77c23 */ /* 0x100fe200080108b9 */
[--C-:B------:R-:W-:Y:S01]  /*c020*/  HSET2.LE.AND R4, R29, R66.reuse, PT ;  /* 0x000000421d047233 */ /* 0x100fe20003803000 */
[----:B------:R-:W-:Y:S01]  /*c030*/  FFMA.FTZ R172, R176, UR19, -R185 ;  /* 0x00000013b0ac7c23 */ /* 0x000fe200080108b9 */
[----:B------:R-:W-:Y:S01]  /*c040*/  HSET2.LE.AND R5, R5, R66, PT ;  /* 0x0000004205057233 */ /* 0x000fe20003803000 */
[----:B------:R-:W-:Y:S01]  /*c050*/  FADD.FTZ R51, R51, R182 ;  /* 0x000000b633337221 */ /* 0x000fe20000010000 */
[----:B--2---:R-:W-:Y:S01]  /*c060*/  F2FP.BF16.F32.PACK_AB R31, R190, R63 ;  /* 0x0000003fbe1f723e */ /* 0x004fe200000010ff */
[----:B------:R-:W-:Y:S01]  /*c070*/  MUFU.EX2 R58, R58 ;  /* 0x0000003a003a7308 */ /* 0x000fe20000000800 */
[----:B------:R-:W-:Y:S01]  /*c080*/  F2FP.BF16.F32.PACK_AB R29, R59, R56 ;  /* 0x000000383b1d723e */ /* 0x000fe200000010ff */
[----:B------:R-:W-:Y:S01]  /*c090*/  FADD.FTZ R51, R2, R51 ;  /* 0x0000003302337221 */ /* 0x000fe20000010000 */
[----:B---3--:R-:W-:Y:S01]  /*c0a0*/  F2FP.BF16.F32.PACK_AB R30, R177, R46 ;  /* 0x0000002eb11e723e */ /* 0x008fe200000010ff */
[----:B------:R-:W-:Y:S01]  /*c0b0*/  FADD.FTZ R3, R3, R164 ;  /* 0x000000a403037221 */ /* 0x000fe20000010000 */
[----:B------:R-:W-:Y:S01]  /*c0c0*/  LOP3.LUT R6, R6, R31, RZ, 0xc0, !PT ;  /* 0x0000001f06067212 */ /* 0x000fe200078ec0ff */
[----:B------:R-:W-:Y:S01]  /*c0d0*/  FADD.FTZ R218, R218, R51 ;  /* 0x00000033dada7221 */ /* 0x000fe20000010000 */
[----:B------:R-:W-:Y:S01]  /*c0e0*/  LOP3.LUT R4, R4, R29, RZ, 0xc0, !PT ;  /* 0x0000001d04047212 */ /* 0x000fe200078ec0ff */
[----:B------:R-:W-:Y:S01]  /*c0f0*/  MUFU.EX2 R61, R61 ;  /* 0x0000003d003d7308 */ /* 0x000fe20000000800 */
[----:B------:R-:W-:Y:S01]  /*c100*/  LOP3.LUT R5, R5, R30, RZ, 0xc0, !PT ;  /* 0x0000001e05057212 */ /* 0x000fe200078ec0ff */
[----:B------:R-:W-:Y:S01]  /*c110*/  FADD.FTZ R209, R209, R218 ;  /* 0x000000dad1d17221 */ /* 0x000fe20000010000 */
[----:B------:R-:W-:Y:S01]  /*c120*/  FADD.FTZ R3, R0, R3 ;  /* 0x0000000300037221 */ /* 0x000fe20000010000 */
[----:B------:R-:W-:Y:S01]  /*c130*/  PLOP3.LUT P0, PT, PT, PT, UP0, 0x40, 0x0 ;  /* 0x000000000000781c */ /* 0x000fe20003f0e808 */
[----:B------:R-:W-:-:S02]  /*c140*/  IMAD.MOV.U32 R164, RZ, RZ, R215 ;  /* 0x000000ffffa47224 */ /* 0x000fc400078e00d7 */
[----:B------:R-:W-:Y:S01]  /*c150*/  FADD.FTZ R216, R216, R209 ;  /* 0x000000d1d8d87221 */ /* 0x000fe20000010000 */
[----:B------:R-:W-:Y:S01]  /*c160*/  FADD.FTZ R206, R206, R3 ;  /* 0x00000003cece7221 */ /* 0x000fe20000010000 */
[C---:B------:R-:W-:Y:S01]  /*c170*/  HMMA.16816.F32.BF16 R84, R4.reuse, R20, R84 ;  /* 0x000000140454723c */ /* 0x040fe20000041854 */
[----:B------:R-:W-:Y:S01]  /*c180*/  MUFU.EX2 R167, R167 ;  /* 0x000000a700a77308 */ /* 0x000fe20000000800 */
[----:B------:R-:W-:Y:S01]  /*c190*/  FADD.FTZ R207, R207, R216 ;  /* 0x000000d8cfcf7221 */ /* 0x000fe20000010000 */
[----:B------:R-:W-:Y:S01]  /*c1a0*/  FADD.FTZ R205, R205, R206 ;  /* 0x000000cecdcd7221 */ /* 0x000fe20000010000 */
[----:B------:R-:W-:Y:S02]  /*c1b0*/  IMAD.MOV.U32 R3, RZ, RZ, R214 ;  /* 0x000000ffff037224 */ /* 0x000fe400078e00d6 */
[----:B------:R-:W-:Y:S01]  /*c1c0*/  HMMA.16816.F32.BF16 R160, R4, R36, R160 ;  /* 0x0000002404a0723c */ /* 0x000fe200000418a0 */
[----:B------:R-:W-:Y:S01]  /*c1d0*/  LOP3.LUT R20, R35, R32, R247, 0x96, !PT ;  /* 0x0000002023147212 */ /* 0x000fe200078e96f7 */
[----:B------:R-:W-:Y:S01]  /*c1e0*/  IMAD.MOV.U32 R247, RZ, RZ, R249 ;  /* 0x000000fffff77224 */ /* 0x000fe200078e00f9 */
[----:B------:R2:W-:Y:S01]  /*c1f0*/  MUFU.EX2 R37, R28 ;  /* 0x0000001c00257308 */ /* 0x0005e20000000800 */
[----:B------:R-:W-:-:S02]  /*c200*/  VIADD R249, R241, 0x646e171e ;  /* 0x646e171ef1f97836 */ /* 0x000fc40000000000 */
[----:B------:R-:W-:Y:S01]  /*c210*/  FADD.FTZ R40, R40, R207 ;  /* 0x000000cf28287221 */ /* 0x000fe20000010000 */
[----:B------:R-:W-:Y:S01]  /*c220*/  HMMA.16816.F32.BF16 R148, R4, R38, R148 ;  /* 0x000000260494723c */ /* 0x000fe20000041894 */
[----:B------:R-:W-:-:S04]  /*c230*/  IMAD.WIDE.U32 R20, R20, -0x2daee0ad, RZ ;  /* 0xd2511f5314147825 */ /* 0x000fc800078e00ff */
[----:B------:R-:W-:Y:S01]  /*c240*/  FFMA.FTZ R179, R247, R184, R179 ;  /* 0x000000b8f7b37223 */ /* 0x000fe200000100b3 */
[----:B------:R-:W-:Y:S01]  /*c250*/  FADD.FTZ R41, R41, R40 ;  /* 0x0000002829297221 */ /* 0x000fe20000010000 */
[----:B------:R-:W-:Y:S01]  /*c260*/  FADD.FTZ R204, R204, R205 ;  /* 0x000000cdcccc7221 */ /* 0x000fe20000010000 */
[----:B------:R-:W3:Y:S01]  /*c270*/  MUFU.EX2 R36, R188 ;  /* 0x000000bc00247308 */ /* 0x000ee20000000800 */
[C---:B------:R-:W-:Y:S01]  /*c280*/  HMMA.16816.F32.BF16 R68, R4.reuse, R24, R68 ;  /* 0x000000180444723c */ /* 0x040fe20000041844 */
[----:B------:R-:W-:Y:S01]  /*c290*/  LOP3.LUT R198, R21, R198, R249, 0x96, !PT ;  /* 0x000000c615c67212 */ /* 0x000fe200078e96f9 */
[----:B------:R-:W-:Y:S01]  /*c2a0*/  FADD.FTZ R42, R42, R41 ;  /* 0x000000292a2a7221 */ /* 0x000fe20000010000 */
[----:B------:R-:W-:Y:S01]  /*c2b0*/  FADD.FTZ R204, R201, R204 ;  /* 0x000000ccc9cc7221 */ /* 0x000fe20000010000 */
[----:B------:R-:W-:Y:S01]  /*c2c0*/  IMAD.MOV.U32 R2, RZ, RZ, R213 ;  /* 0x000000ffff027224 */ /* 0x000fe200078e00d5 */
[----:B------:R-:W-:Y:S01]  /*c2d0*/  LOP3.LUT R33, R198, 0xff, RZ, 0xc0, !PT ;  /* 0x000000ffc6217812 */ /* 0x000fe200078ec0ff */
[----:B------:R-:W-:Y:S01]  /*c2e0*/  HMMA.16816.F32.BF16 R80, R4, R26, R80 ;  /* 0x0000001a0450723c */ /* 0x000fe20000041850 */
[----:B------:R-:W4:Y:S01]  /*c2f0*/  MUFU.EX2 R172, R172 ;  /* 0x000000ac00ac7308 */ /* 0x000f220000000800 */
[----:B--2---:R-:W2:Y:S01]  /*c300*/  LDSM.16.MT88.4 R28, [R221+0x9c00] ;  /* 0x009c0000dd1c783b */ /* 0x004ea20000004200 */
[----:B------:R-:W-:Y:S01]  /*c310*/  FADD.FTZ R42, R43, R42 ;  /* 0x0000002a2b2a7221 */ /* 0x000fe20000010000 */
[----:B------:R-:W-:-:S02]  /*c320*/  FADD.FTZ R195, R195, R204 ;  /* 0x000000ccc3c37221 */ /* 0x000fc40000010000 */
[C---:B------:R-:W-:Y:S01]  /*c330*/  HMMA.16816.F32.BF16 R96, R4.reuse, R22, R96 ;  /* 0x000000160460723c */ /* 0x040fe20000041860 */
[----:B------:R-:W1:Y:S01]  /*c340*/  LDSM.16.MT88.4 R24, [R170+0x9c00] ;  /* 0x009c0000aa18783b */ /* 0x000e620000004200 */
[----:B------:R-:W-:Y:S01]  /*c350*/  FADD.FTZ R195, R196, R195 ;  /* 0x000000c3c4c37221 */ /* 0x000fe20000010000 */
[----:B------:R-:W-:Y:S03]  /*c360*/  MUFU.EX2 R38, R186 ;  /* 0x000000ba00267308 */ /* 0x000fe60000000800 */
[----:B------:R-:W-:Y:S01]  /*c370*/  HMMA.16816.F32.BF16 R100, R4, R16, R100 ;  /* 0x000000100464723c */ /* 0x000fe20000041864 */
[----:B------:R-:W-:-:S04]  /*c380*/  FADD.FTZ R192, R192, R195 ;  /* 0x000000c3c0c07221 */ /* 0x000fc80000010000 */
[----:B------:R-:W4:Y:S01]  /*c390*/  MUFU.EX2 R39, R187 ;  /* 0x000000bb00277308 */ /* 0x000f220000000800 */
[----:B------:R-:W-:Y:S01]  /*c3a0*/  HMMA.16816.F32.BF16 R144, R4, R18, R144 ;  /* 0x000000120490723c */ /* 0x000fe20000041890 */
[----:B------:R-:W-:Y:S01]  /*c3b0*/  SHF.R.U32.HI R16, RZ, 0x18, R20 ;  /* 0x00000018ff107819 */ /* 0x000fe20000011614 */
[----:B------:R-:W-:Y:S01]  /*c3c0*/  FADD.FTZ R197, R197, R192 ;  /* 0x000000c0c5c57221 */ /* 0x000fe20000010000 */
[----:B------:R-:W-:-:S03]  /*c3d0*/  LOP3.LUT R17, R20, 0xff, RZ, 0xc0, !PT ;  /* 0x000000ff14117812 */ /* 0x000fc600078ec0ff */
[C---:B------:R-:W-:Y:S01]  /*c3e0*/  HMMA.16816.F32.BF16 R112, R4.reuse, R12, R112 ;  /* 0x0000000c0470723c */ /* 0x040fe20000041870 */
[----:B------:R-:W-:Y:S01]  /*c3f0*/  SHF.R.U32.HI R19, RZ, 0x10, R20 ;  /* 0x00000010ff137819 */ /* 0x000fe20000011614 */
[----:B------:R-:W-:Y:S01]  /*c400*/  MUFU.EX2 R47, R47 ;  /* 0x0000002f002f7308 */ /* 0x000fe20000000800 */
[----:B------:R-:W-:Y:S02]  /*c410*/  LOP3.LUT R18, R20, 0xffff, RZ, 0xc0, !PT ;  /* 0x0000ffff14127812 */ /* 0x000fe400078ec0ff */
[----:B------:R-:W-:Y:S01]  /*c420*/  LOP3.LUT R19, R19, 0xff, RZ, 0xc0, !PT ;  /* 0x000000ff13137812 */ /* 0x000fe200078ec0ff */
[C---:B------:R-:W-:Y:S01]  /*c430*/  HMMA.16816.F32.BF16 R120, R4.reuse, R14, R120 ;  /* 0x0000000e0478723c */ /* 0x040fe20000041878 */
[----:B------:R-:W-:Y:S02]  /*c440*/  LOP3.LUT R12, R198, 0xffff, RZ, 0xc0, !PT ;  /* 0x0000ffffc60c7812 */ /* 0x000fe400078ec0ff */
[--C-:B------:R-:W-:Y:S01]  /*c450*/  SHF.R.U32.HI R13, RZ, 0x10, R198.reuse ;  /* 0x00000010ff0d7819 */ /* 0x100fe200000116c6 */
[----:B------:R-:W-:Y:S01]  /*c460*/  MUFU.EX2 R44, R44 ;  /* 0x0000002c002c7308 */ /* 0x000fe20000000800 */
[----:B------:R-:W-:Y:S01]  /*c470*/  SHF.R.U32.HI R198, RZ, 0x18, R198 ;  /* 0x00000018ffc67819 */ /* 0x000fe200000116c6 */
[----:B------:R-:W-:Y:S01]  /*c480*/  HMMA.16816.F32.BF16 R136, R4, R8, R136 ;  /* 0x000000080488723c */ /* 0x000fe20000041888 */
[----:B------:R-:W-:-:S02]  /*c490*/  SHF.R.U32.HI R18, RZ, 0x8, R18 ;  /* 0x00000008ff127819 */ /* 0x000fc40000011612 */
[----:B------:R-:W-:Y:S02]  /*c4a0*/  SHF.R.U32.HI R12, RZ, 0x8, R12 ;  /* 0x00000008ff0c7819 */ /* 0x000fe4000001160c */
[----:B------:R-:W-:Y:S01]  /*c4b0*/  LOP3.LUT R21, R13, 0xff, RZ, 0xc0, !PT ;  /* 0x000000ff0d157812 */ /* 0x000fe200078ec0ff */
[----:B------:R-:W-:Y:S01]  /*c4c0*/  HMMA.16816.F32.BF16 R128, R4, R10, R128 ;  /* 0x0000000a0480723c */ /* 0x000fe20000041880 */
[----:B------:R-:W-:Y:S01]  /*c4d0*/  PRMT R13, R19, 0x5410, R16 ;  /* 0x00005410130d7816 */ /* 0x000fe20000000010 */
[----:B------:R-:W-:Y:S01]  /*c4e0*/  MUFU.EX2 R45, R45 ;  /* 0x0000002d002d7308 */ /* 0x000fe20000000800 */
[----:B------:R-:W-:Y:S02]  /*c4f0*/  PRMT R17, R17, 0x5410, R18 ;  /* 0x0000541011117816 */ /* 0x000fe40000000012 */
[----:B------:R-:W-:Y:S01]  /*c500*/  PRMT R33, R33, 0x5410, R12 ;  /* 0x0000541021217816 */ /* 0x000fe2000000000c */
[----:B------:R-:W-:Y:S01]  /*c510*/  FFMA.FTZ R12, R60, UR19, -R180 ;  /* 0x000000133c0c7c23 */ /* 0x000fe200080108b4 */
[----:B------:R-:W-:Y:S01]  /*c520*/  IMAD.WIDE.U32 R4, R189, -0x2daee0ad, RZ ;  /* 0xd2511f53bd047825 */ /* 0x000fe200078e00ff */
[----:B------:R-:W-:-:S03]  /*c530*/  PRMT R19, R21, 0x5410, R198 ;  /* 0x0000541015137816 */ /* 0x000fc600000000c6 */
[----:B------:R-:W-:Y:S01]  /*c540*/  FFMA.FTZ R60, R64, UR19, -R180 ;  /* 0x00000013403c7c23 */ /* 0x000fe200080108b4 */
[----:B------:R-:W-:Y:S01]  /*c550*/  HSET2.LE.AND R17, R17, R66, PT ;  /* 0x0000004211117233 */ /* 0x000fe20003803000 */
[----:B------:R-:W2:Y:S01]  /*c560*/  MUFU.EX2 R64, R12 ;  /* 0x0000000c00407308 */ /* 0x000ea20000000800 */
[C---:B------:R-:W-:Y:S01]  /*c570*/  LOP3.LUT R6, R4.reuse, 0xffff, RZ, 0xc0, !PT ;  /* 0x0000ffff04067812 */ /* 0x040fe200078ec0ff */
[----:B------:R-:W1:Y:S01]  /*c580*/  LDSM.16.MT88.4 R20, [R221+0xac00] ;  /* 0x00ac0000dd14783b */ /* 0x000e620000004200 */
[----:B------:R-:W-:Y:S02]  /*c590*/  LOP3.LUT R202, R5, R202, R249, 0x96, !PT ;  /* 0x000000ca05ca7212 */ /* 0x000fe400078e96f9 */
[----:B------:R-:W-:Y:S02]  /*c5a0*/  LOP3.LUT R5, R4, 0xff, RZ, 0xc0, !PT ;  /* 0x000000ff04057812 */ /* 0x000fe400078ec0ff */
[----:B------:R-:W-:Y:S01]  /*c5b0*/  SHF.R.U32.HI R6, RZ, 0x8, R6 ;  /* 0x00000008ff067819 */ /* 0x000fe20000011606 */
[----:B------:R-:W-:Y:S01]  /*c5c0*/  MUFU.EX2 R60, R60 ;  /* 0x0000003c003c7308 */ /* 0x000fe20000000800 */
[----:B------:R-:W-:-:S02]  /*c5d0*/  SHF.R.U32.HI R7, RZ, 0x10, R4 ;  /* 0x00000010ff077819 */ /* 0x000fc40000011604 */
[C---:B------:R-:W-:Y:S02]  /*c5e0*/  LOP3.LUT R176, R202.reuse, 0xffff, RZ, 0xc0, !PT ;  /* 0x0000ffffcab07812 */ /* 0x040fe400078ec0ff */
[----:B------:R-:W-:Y:S02]  /*c5f0*/  SHF.R.U32.HI R174, RZ, 0x10, R202 ;  /* 0x00000010ffae7819 */ /* 0x000fe400000116ca */
[----:B------:R-:W-:Y:S01]  /*c600*/  PRMT R5, R5, 0x5410, R6 ;  /* 0x0000541005057816 */ /* 0x000fe20000000006 */
[----:B------:R-:W2:Y:S01]  /*c610*/  MUFU.EX2 R175, R175 ;  /* 0x000000af00af7308 */ /* 0x000ea20000000800 */
[----:B------:R-:W-:Y:S02]  /*c620*/  LOP3.LUT R6, R202, 0xff, RZ, 0xc0, !PT ;  /* 0x000000ffca067812 */ /* 0x000fe400078ec0ff */
[----:B------:R-:W-:Y:S02]  /*c630*/  SHF.R.U32.HI R4, RZ, 0x18, R4 ;  /* 0x00000018ff047819 */ /* 0x000fe40000011604 */
[----:B------:R-:W-:-:S02]  /*c640*/  LOP3.LUT R7, R7, 0xff, RZ, 0xc0, !PT ;  /* 0x000000ff07077812 */ /* 0x000fc400078ec0ff */
[----:B------:R-:W-:Y:S01]  /*c650*/  SHF.R.U32.HI R202, RZ, 0x18, R202 ;  /* 0x00000018ffca7819 */ /* 0x000fe200000116ca */
[----:B------:R-:W-:Y:S01]  /*c660*/  MUFU.EX2 R57, R57 ;  /* 0x0000003900397308 */ /* 0x000fe20000000800 */
[----:B------:R-:W-:Y:S02]  /*c670*/  SHF.R.U32.HI R181, RZ, 0x8, R176 ;  /* 0x00000008ffb57819 */ /* 0x000fe400000116b0 */
[----:B------:R-:W-:Y:S02]  /*c680*/  LOP3.LUT R183, R174, 0xff, RZ, 0xc0, !PT ;  /* 0x000000ffaeb77812 */ /* 0x000fe400078ec0ff */
[----:B------:R-:W-:Y:S02]  /*c690*/  PRMT R7, R7, 0x5410, R4 ;  /* 0x0000541007077816 */ /* 0x000fe40000000004 */
[----:B------:R-:W-:Y:S01]  /*c6a0*/  PRMT R181, R6, 0x5410, R181 ;  /* 0x0000541006b57816 */ /* 0x000fe200000000b5 */
[----:B------:R-:W1:Y:S01]  /*c6b0*/  MUFU.EX2 R52, R52 ;  /* 0x0000003400347308 */ /* 0x000e620000000800 */
[----:B------:R-:W-:-:S02]  /*c6c0*/  PRMT R183, R183, 0x5410, R202 ;  /* 0x00005410b7b77816 */ /* 0x000fc400000000ca */
[--C-:B------:R-:W-:Y:S02]  /*c6d0*/  HSET2.LE.AND R6, R5, R66.reuse, PT ;  /* 0x0000004205067233 */ /* 0x100fe40003803000 */
[--C-:B------:R-:W-:Y:S02]  /*c6e0*/  HSET2.LE.AND R13, R13, R66.reuse, PT ;  /* 0x000000420d0d7233 */ /* 0x100fe40003803000 */
[--C-:B------:R-:W-:Y:S02]  /*c6f0*/  HSET2.LE.AND R32, R33, R66.reuse, PT ;  /* 0x0000004221207233 */ /* 0x100fe40003803000 */
[--C-:B------:R-:W-:Y:S02]  /*c700*/  HSET2.LE.AND R19, R19, R66.reuse, PT ;  /* 0x0000004213137233 */ /* 0x100fe40003803000 */
[--C-:B------:R-:W-:Y:S02]  /*c710*/  HSET2.LE.AND R7, R7, R66.reuse, PT ;  /* 0x0000004207077233 */ /* 0x100fe40003803000 */
[----:B------:R-:W-:-:S02]  /*c720*/  HSET2.LE.AND R4, R181, R66, PT ;  /* 0x00000042b5047233 */ /* 0x000fc40003803000 */
[----:B------:R-:W-:Y:S01]  /*c730*/  HSET2.LE.AND R5, R183, R66, PT ;  /* 0x00000042b7057233 */ /* 0x000fe20003803000 */
[----:B------:R-:W-:Y:S01]  /*c740*/  FADD.FTZ R66, R54, R179 ;  /* 0x000000b336427221 */ /* 0x000fe20000010000 */
[----:B------:R-:W-:Y:S01]  /*c750*/  FADD.FTZ R54, R53, R178 ;  /* 0x000000b235367221 */ /* 0x000fe20000010000 */
[C---:B---3--:R-:W-:Y:S01]  /*c760*/  F2FP.BF16.F32.PACK_AB R9, R36.reuse, R37 ;  /* 0x000000252409723e */ /* 0x048fe200000010ff */
[----:B------:R-:W-:Y:S01]  /*c770*/  FADD.FTZ R37, R37, R42 ;  /* 0x0000002a25257221 */ /* 0x000fe20000010000 */
[----:B------:R-:W-:Y:S01]  /*c780*/  FADD.FTZ R65, R65, R66 ;  /* 0x0000004241417221 */ /* 0x000fe20000010000 */
[----:B------:R-:W-:Y:S01]  /*c790*/  FADD.FTZ R49, R49, R54 ;  /* 0x0000003631317221 */ /* 0x000fe20000010000 */
[----:B------:R-:W-:Y:S01]  /*c7a0*/  F2FP.BF16.F32.PACK_AB R14, R61, R58 ;  /* 0x0000003a3d0e723e */ /* 0x000fe200000010ff */
[----:B------:R-:W-:Y:S01]  /*c7b0*/  FADD.FTZ R37, R36, R37 ;  /* 0x0000002524257221 */ /* 0x000fe20000010000 */
[----:B------:R-:W-:Y:S01]  /*c7c0*/  FADD.FTZ R65, R50, R65 ;  /* 0x0000004132417221 */ /* 0x000fe20000010000 */
[----:B------:R-:W-:Y:S01]  /*c7d0*/  FADD.FTZ R49, R48, R49 ;  /* 0x0000003130317221 */ /* 0x000fe20000010000 */
[----:B----4-:R-:W-:Y:S01]  /*c7e0*/  F2FP.BF16.F32.PACK_AB R8, R172, R167 ;  /* 0x000000a7ac08723e */ /* 0x010fe200000010ff */
[----:B------:R-:W-:Y:S01]  /*c7f0*/  FADD.FTZ R58, R58, R197 ;  /* 0x000000c53a3a7221 */ /* 0x000fe20000010000 */
[----:B------:R-:W-:Y:S01]  /*c800*/  FADD.FTZ R250, R250, R65 ;  /* 0x00000041fafa7221 */ /* 0x000fe20000010000 */
[----:B------:R-:W-:Y:S01]  /*c810*/  FADD.FTZ R246, R246, R49 ;  /* 0x00000031f6f67221 */ /* 0x000fe20000010000 */
[----:B------:R-:W-:Y:S01]  /*c820*/  F2FP.BF16.F32.PACK_AB R34, R39, R38 ;  /* 0x000000262722723e */ /* 0x000fe200000010ff */
[----:B------:R-:W-:Y:S01]  /*c830*/  FADD.FTZ R38, R38, R37 ;  /* 0x0000002526267221 */ /* 0x000fe20000010000 */
[----:B------:R-:W-:Y:S01]  /*c840*/  FADD.FTZ R243, R243, R250 ;  /* 0x000000faf3f37221 */ /* 0x000fe20000010000 */
[----:B------:R-:W-:Y:S01]  /*c850*/  FADD.FTZ R217, R217, R246 ;  /* 0x000000f6d9d97221 */ /* 0x000fe20000010000 */
[----:B------:R-:W-:Y:S01]  /*c860*/  LOP3.LUT R32, R32, R9, RZ, 0xc0, !PT ;  /* 0x0000000920207212 */ /* 0x000fe200078ec0ff */
        /* <DEDUP_REMOVED lines=12> */
[----:B------:R-:W3:Y:S01]  /*c930*/  LDSM.16.MT88.4 R16, [R170+0xac00] ;  /* 0x00ac0000aa10783b */ /* 0x000ee20000004200 */
[----:B------:R-:W-:Y:S01]  /*c940*/  FADD.FTZ R56, R59, R56 ;  /* 0x000000383b387221 */ /* 0x000fe20000010000 */
[----:B------:R-:W-:Y:S01]  /*c950*/  FADD.FTZ R177, R177, R46 ;  /* 0x0000002eb1b17221 */ /* 0x000fe20000010000 */
[----:B--2---:R-:W-:Y:S01]  /*c960*/  F2FP.BF16.F32.PACK_AB R55, R64, R47 ;  /* 0x0000002f4037723e */ /* 0x004fe200000010ff */
[----:B------:R-:W2:Y:S01]  /*c970*/  LDSM.16.MT88.4 R12, [R221+0xbc00] ;  /* 0x00bc0000dd0c783b */ /* 0x000ea20000004200 */
[----:B------:R-:W-:Y:S01]  /*c980*/  FADD.FTZ R63, R63, R56 ;  /* 0x000000383f3f7221 */ /* 0x000fe20000010000 */
[----:B------:R-:W-:Y:S01]  /*c990*/  FADD.FTZ R62, R62, R177 ;  /* 0x000000b13e3e7221 */ /* 0x000fe20000010000 */
[----:B------:R-:W-:Y:S01]  /*c9a0*/  F2FP.BF16.F32.PACK_AB R66, R45, R44 ;  /* 0x0000002c2d42723e */ /* 0x000fe200000010ff */
[----:B------:R-:W4:Y:S01]  /*c9b0*/  LDSM.16.MT88.4 R8, [R170+0xbc00] ;  /* 0x00bc0000aa08783b */ /* 0x000f220000004200 */
[----:B------:R-:W-:Y:S01]  /*c9c0*/  FADD.FTZ R190, R190, R63 ;  /* 0x0000003fbebe7221 */ /* 0x000fe20000010000 */
[----:B------:R-:W-:Y:S01]  /*c9d0*/  FADD.FTZ R173, R173, R62 ;  /* 0x0000003eadad7221 */ /* 0x000fe20000010000 */
[----:B------:R-:W-:Y:S01]  /*c9e0*/  F2FP.BF16.F32.PACK_AB R53, R175, R60 ;  /* 0x0000003caf35723e */ /* 0x000fe200000010ff */
[C---:B------:R-:W-:Y:S01]  /*c9f0*/  HMMA.16816.F32.BF16 R156, R32.reuse, R28, R156 ;  /* 0x0000001c209c723c */ /* 0x040fe2000004189c */
[----:B------:R-:W-:Y:S01]  /*ca00*/  FADD.FTZ R47, R47, R190 ;  /* 0x000000be2f2f7221 */ /* 0x000fe20000010000 */
[----:B------:R-:W-:Y:S01]  /*ca10*/  FADD.FTZ R44, R44, R173 ;  /* 0x000000ad2c2c7221 */ /* 0x000fe20000010000 */
[----:B-1----:R-:W-:Y:S01]  /*ca20*/  F2FP.BF16.F32.PACK_AB R166, R52, R57 ;  /* 0x0000003934a6723e */ /* 0x002fe200000010ff */
[----:B------:R-:W-:Y:S01]  /*ca30*/  FADD.FTZ R252, R172, R167 ;  /* 0x000000a7acfc7221 */ /* 0x000fe20000010000 */
[----:B------:R-:W-:Y:S01]  /*ca40*/  FADD.FTZ R47, R64, R47 ;  /* 0x0000002f402f7221 */ /* 0x000fe20000010000 */
[----:B------:R-:W-:Y:S01]  /*ca50*/  FADD.FTZ R44, R45, R44 ;  /* 0x0000002c2d2c7221 */ /* 0x000fe20000010000 */
[----:B------:R-:W-:Y:S01]  /*ca60*/  LOP3.LUT R6, R6, R53, RZ, 0xc0, !PT ;  /* 0x0000003506067212 */ /* 0x000fe200078ec0ff */
[----:B------:R-:W-:Y:S01]  /*ca70*/  HMMA.16816.F32.BF16 R152, R32, R30, R152 ;  /* 0x0000001e2098723c */ /* 0x000fe20000041898 */
[----:B------:R-:W-:Y:S01]  /*ca80*/  FADD.FTZ R60, R60, R47 ;  /* 0x0000002f3c3c7221 */ /* 0x000fe20000010000 */
[----:B------:R-:W-:Y:S01]  /*ca90*/  FADD.FTZ R57, R57, R44 ;  /* 0x0000002c39397221 */ /* 0x000fe20000010000 */
[----:B------:R-:W-:-:S02]  /*caa0*/  LOP3.LUT R7, R7, R166, RZ, 0xc0, !PT ;  /* 0x000000a607077212 */ /* 0x000fc400078ec0ff */
[----:B------:R-:W-:Y:S01]  /*cab0*/  FADD.FTZ R0, R175, R60 ;  /* 0x0000003caf007221 */ /* 0x000fe20000010000 */
[----:B------:R-:W-:Y:S01]  /*cac0*/  FADD.FTZ R251, R52, R57 ;  /* 0x0000003934fb7221 */ /* 0x000fe20000010000 */
[----:B------:R-:W-:Y:S01]  /*cad0*/  LOP3.LUT R4, R4, R55, RZ, 0xc0, !PT ;  /* 0x0000003704047212 */ /* 0x000fe200078ec0ff */
[C---:B------:R-:W-:Y:S01]  /*cae0*/  HMMA.16816.F32.BF16 R72, R32.reuse, R24, R72 ;  /* 0x000000182048723c */ /* 0x040fe20000041848 */
[----:B------:R-:W-:Y:S01]  /*caf0*/  LOP3.LUT R5, R5, R66, RZ, 0xc0, !PT ;  /* 0x0000004205057212 */ /* 0x000fe200078ec0ff */
[----:B------:R1:W-:Y:S04]  /*cb00*/  STL [R1+0x10], R0 ;  /* 0x0000100001007387 */ /* 0x0003e80000100800 */
[----:B------:R2:W-:Y:S01]  /*cb10*/  STL [R1+0xc], R251 ;  /* 0x00000cfb01007387 */ /* 0x0005e20000100800 */
[C---:B------:R-:W-:Y:S03]  /*cb20*/  HMMA.16816.F32.BF16 R76, R32.reuse, R26, R76 ;  /* 0x0000001a204c723c */ /* 0x040fe6000004184c */
[----:B------:R2:W-:Y:S03]  /*cb30*/  STL [R1+0x8], R249 ;  /* 0x000008f901007387 */ /* 0x0005e60000100800 */
[C---:B------:R-:W-:Y:S06]  /*cb40*/  HMMA.16816.F32.BF16 R88, R32.reuse, R20, R88 ;  /* 0x000000142058723c */ /* 0x040fec0000041858 */
[C---:B------:R-:W-:Y:S06]  /*cb50*/  HMMA.16816.F32.BF16 R92, R32.reuse, R22, R92 ;  /* 0x00000016205c723c */ /* 0x040fec000004185c */
[----:B---3--:R-:W-:Y:S01]  /*cb60*/  HMMA.16816.F32.BF16 R104, R32, R16, R104 ;  /* 0x000000102068723c */ /* 0x008fe20000041868 */
[----:B-1----:R-:W-:-:S05]  /*cb70*/  IMAD.MOV.U32 R0, RZ, RZ, R212 ;  /* 0x000000ffff007224 */ /* 0x002fca00078e00d4 */
        /* <DEDUP_REMOVED lines=19> */
[----:B------:R-:W2:Y:S04]  /*ccb0*/  LDL.64 R198, [R1] ;  /* 0x0000000001c67983 */ /* 0x000ea80000100a00 */
[----:B------:R-:W3:Y:S01]  /*ccc0*/  LDL.64 R186, [R1+0x18] ;  /* 0x0000180001ba7983 */ /* 0x000ee20000100a00 */
        /* <DEDUP_REMOVED lines=8> */
[----:B------:R-:W4:Y:S01]  /*cd50*/  @!P4 LDC.64 R10, c[0x0][0x220] ;  /* 0x00008800ff0acb82 */ /* 0x000f220000000a00 */
[----:B------:R-:W-:Y:S01]  /*cd60*/  UIMAD UR10, UR4, UR7, UR10 ;  /* 0x00000007040a72a4 */ /* 0x000fe2000f8e020a */
[----:B------:R-:W-:Y:S01]  /*cd70*/  IMAD.U32 R16, RZ, RZ, UR26 ;  /* 0x0000001aff107e24 */ /* 0x000fe2000f8e00ff */
[----:B------:R-:W-:Y:S01]  /*cd80*/  UISETP.GE.AND UP0, UPT, UR20, 0x4, UPT ;  /* 0x000000041400788c */ /* 0x000fe2000bf06270 */
[----:B------:R-:W-:Y:S01]  /*cd90*/  IMAD.U32 R17, RZ, RZ, UR27 ;  /* 0x0000001bff117e24 */ /* 0x000fe2000f8e00ff */
[----:B------:R-:W-:-:S03]  /*cda0*/  UIADD3 UR10, UR27, UR10, URZ ;  /* 0x0000000a1b0a7290 */ /* 0x000fc6000fffe03f */
[----:B------:R-:W4:Y:S03]  /*cdb0*/  @!P3 LDC.64 R8, c[0x0][0x220] ;  /* 0x00008800ff08bb82 */ /* 0x000f260000000a00 */
[----:B------:R-:W-:-:S05]  /*cdc0*/  IMAD.U32 R0, RZ, RZ, UR10 ;  /* 0x0000000aff007e24 */ /* 0x000fca000f8e00ff */
[----:B------:R-:W4:Y:S01]  /*cdd0*/  @!P5 LDC.64 R6, c[0x0][0x220] ;  /* 0x00008800ff06db82 */ /* 0x000f220000000a00 */
[----:B------:R-:W-:Y:S04]  /*cde0*/  @P5 STS [R225+0x9000], RZ ;  /* 0x009000ffe1005388 */ /* 0x000fe80000000800 */
[----:B------:R-:W-:Y:S03]  /*cdf0*/  @P5 STS [R225+0x9004], RZ ;  /* 0x009004ffe1005388 */ /* 0x000fe60000000800 */
[----:B------:R-:W4:Y:S01]  /*ce00*/  @!P4 LDC.64 R4, c[0x0][0x220] ;  /* 0x00008800ff04cb82 */ /* 0x000f220000000a00 */
[----:B------:R-:W-:Y:S07]  /*ce10*/  @P5 STS.64 [R225+0x9008], RZ ;  /* 0x009008ffe1005388 */ /* 0x000fee0000000a00 */
[----:B------:R-:W4:Y:S01]  /*ce20*/  @!P3 LDC.64 R2, c[0x0][0x220] ;  /* 0x00008800ff02bb82 */ /* 0x000f220000000a00 */
[----:B--2---:R-:W-:-:S04]  /*ce30*/  LEA R14, P0, R16, R198, 0x6 ;  /* 0x000000c6100e7211 */ /* 0x004fc800078030ff */
[----:B---3--:R-:W-:Y:S02]  /*ce40*/  LEA.HI.X R0, R16, R187, R0, 0x6, P0 ;  /* 0x000000bb10007211 */ /* 0x008fe400000f3400 */
[C---:B-1----:R-:W-:Y:S02]  /*ce50*/  @!P5 LEA R16, P0, R14.reuse, R12, 0x1 ;  /* 0x0000000c0e10d211 */ /* 0x042fe400078008ff */
[C---:B----4-:R-:W-:Y:S02]  /*ce60*/  @!P4 LEA R10, P1, R14.reuse, R10, 0x1 ;  /* 0x0000000a0e0ac211 */ /* 0x050fe400078208ff */
[C-C-:B------:R-:W-:Y:S02]  /*ce70*/  @!P5 LEA.HI.X R17, R14.reuse, R13, R0.reuse, 0x1, P0 ;  /* 0x0000000d0e11d211 */ /* 0x140fe400000f0c00 */
[C---:B------:R-:W-:Y:S02]  /*ce80*/  @!P3 LEA R8, P0, R14.reuse, R8, 0x1 ;  /* 0x000000080e08b211 */ /* 0x040fe400078008ff */
[C---:B------:R-:W-:Y:S01]  /*ce90*/  IADD3 R12, P6, R14.reuse, UR24, RZ ;  /* 0x000000180e0c7c10 */ /* 0x040fe2000ffde0ff */
[----:B------:R-:W-:Y:S01]  /*cea0*/  @!PT LDS RZ, [RZ] ;  /* 0x00000000fffff984 */ /* 0x000fe20000000800 */
[----:B------:R-:W-:Y:S01]  /*ceb0*/  @!PT LDS RZ, [RZ] ;  /* 0x00000000fffff984 */ /* 0x000fe20000000800 */
[----:B------:R-:W-:Y:S01]  /*cec0*/  @!PT LDS RZ, [RZ] ;  /* 0x00000000fffff984 */ /* 0x000fe20000000800 */
[----:B------:R-:W-:Y:S01]  /*ced0*/  @!P5 LDGSTS.E.BYPASS.LTC128B.128 [R225+0x9000], desc[UR22][R16.64] ;  /* 0x0900000010e1dfae */ /* 0x000fe2000b901d56 */
[----:B------:R-:W-:-:S02]  /*cee0*/  @!P4 LEA.HI.X R11, R14, R11, R0, 0x1, P1 ;  /* 0x0000000b0e0bc211 */ /* 0x000fc400008f0c00 */
[----:B------:R-:W-:Y:S01]  /*cef0*/  @!P3 LEA.HI.X R9, R14, R9, R0, 0x1, P0 ;  /* 0x000000090e09b211 */ /* 0x000fe200000f0c00 */
[----:B------:R-:W-:Y:S01]  /*cf00*/  @P4 STS.128 [R225+0xa000], RZ ;  /* 0x00a000ffe1004388 */ /* 0x000fe20000000c00 */
[----:B------:R-:W-:Y:S02]  /*cf10*/  @!P5 LEA R18, P2, R12, R6, 0x1 ;  /* 0x000000060c12d211 */ /* 0x000fe400078408ff */
[----:B------:R-:W-:Y:S01]  /*cf20*/  IADD3.X R0, R0, UR18, RZ, P6, !PT ;  /* 0x0000001200007c10 */ /* 0x000fe2000b7fe4ff */
        /* <DEDUP_REMOVED lines=29> */
[----:B-----5:R-:W-:Y:S04]  /*d100*/  LDSM.16.M88.4 R28, [R223+0x6000] ;  /* 0x00600000df1c783b */ /* 0x020fe80000000200 */
        /* <DEDUP_REMOVED lines=14> */
[C---:B---3--:R-:W-:Y:S03]  /*d1f0*/  HMMA.16816.F32.BF16 R180, R60.reuse, R20, RZ ;  /* 0x000000143cb4723c */ /* 0x048fe600000418ff */
[----:B------:R-:W3:Y:S03]  /*d200*/  LDSM.16.M88.4 R208, [R224+0x2000] ;  /* 0x00200000e0d0783b */ /* 0x000ee60000000200 */
[C---:B----4-:R-:W-:Y:S01]  /*d210*/  HMMA.16816.F32.BF16 R172, R60.reuse, R12, RZ ;  /* 0x0000000c3cac723c */ /* 0x050fe200000418ff */
[----:B------:R-:W4:Y:S04]  /*d220*/  LDSM.16.M88.4 R52, [R223+0x7400] ;  /* 0x00740000df34783b */ /* 0x000f280000000200 */
[----:B------:R-:W-:Y:S01]  /*d230*/  LDSM.16.M88.4 R204, [R220+0x7000] ;  /* 0x00700000dccc783b */ /* 0x000fe20000000200 */
[C---:B------:R-:W-:Y:S03]  /*d240*/  HMMA.16816.F32.BF16 R64, R60.reuse, R48, RZ ;  /* 0x000000303c40723c */ /* 0x040fe600000418ff */
[----:B------:R-:W0:Y:S03]  /*d250*/  LDGDEPBAR ;  /* 0x00000000000079af */ /* 0x000e260000000000 */
[C---:B------:R-:W-:Y:S06]  /*d260*/  HMMA.16816.F32.BF16 R184, R60.reuse, R30, RZ ;  /* 0x0000001e3cb8723c */ /* 0x040fec00000418ff */
        /* <DEDUP_REMOVED lines=11> */
[----:B------:R-:W4:Y:S05]  /*d320*/  LDSM.16.M88.4 R48, [R223+0x7800] ;  /* 0x00780000df30783b */ /* 0x000f2a0000000200 */
        /* <DEDUP_REMOVED lines=21> */
[----:B------:R-:W2:Y:S01]  /*d480*/  LDSM.16.M88.4 R36, [R222+0x2000] ;  /* 0x00200000de24783b */ /* 0x000ea20000000200 */
[C---:B---3--:R-:W-:Y:S06]  /*d490*/  HMMA.16816.F32.BF16 R32, R208.reuse, R56, R32 ;  /* 0x00000038d020723c */ /* 0x048fec0000041820 */
[C---:B----4-:R-:W-:Y:S06]  /*d4a0*/  HMMA.16816.F32.BF16 R24, R208.reuse, R52, R24 ;  /* 0x00000034d018723c */ /* 0x050fec0000041818 */
[C---:B------:R-:W-:Y:S06]  /*d4b0*/  HMMA.16816.F32.BF16 R16, R208.reuse, R48, R16 ;  /* 0x00000030d010723c */ /* 0x040fec0000041810 */
[C---:B-1----:R-:W-:Y:S06]  /*d4c0*/  HMMA.16816.F32.BF16 R8, R208.reuse, R44, R8 ;  /* 0x0000002cd008723c */ /* 0x042fec0000041808 */
[C---:B------:R-:W-:Y:S06]  /*d4d0*/  HMMA.16816.F32.BF16 R28, R208.reuse, R58, R28 ;  /* 0x0000003ad01c723c */ /* 0x040fec000004181c */
[C---:B------:R-:W-:Y:S06]  /*d4e0*/  HMMA.16816.F32.BF16 R20, R208.reuse, R54, R20 ;  /* 0x00000036d014723c */ /* 0x040fec0000041814 */
[C---:B------:R-:W-:Y:S06]  /*d4f0*/  HMMA.16816.F32.BF16 R12, R208.reuse, R50, R12 ;  /* 0x00000032d00c723c */ /* 0x040fec000004180c */
[----:B------:R-:W-:Y:S01]  /*d500*/  HMMA.16816.F32.BF16 R4, R208, R46, R4 ;  /* 0x0000002ed004723c */ /* 0x000fe20000041804 */
[----:B------:R-:W1:Y:S05]  /*d510*/  LDSM.16.M88.4 R208, [R222+0x3000] ;  /* 0x00300000ded0783b */ /* 0x000e6a0000000200 */
[C---:B--2---:R-:W-:Y:S06]  /*d520*/  HMMA.16816.F32.BF16 R188, R40.reuse, R56, R188 ;  /* 0x0000003828bc723c */ /* 0x044fec00000418bc */
[C---:B------:R-:W-:Y:S01]  /*d530*/  HMMA.16816.F32.BF16 R184, R40.reuse, R58, R184 ;  /* 0x0000003a28b8723c */ /* 0x040fe200000418b8 */
[----:B------:R-:W-:Y:S05]  /*d540*/  LDSM.16.M88.4 R56, [R224+0x4000] ;  /* 0x00400000e038783b */ /* 0x000fea0000000200 */
        /* <DEDUP_REMOVED lines=8> */
[----:B------:R-:W3:Y:S04]  /*d5d0*/  LDSM.16.M88.4 R44, [R223+0x8400] ;  /* 0x00840000df2c783b */ /* 0x000ee80000000200 */
[----:B------:R-:W4:Y:S01]  /*d5e0*/  LDSM.16.M88.4 R40, [R223+0x8800] ;  /* 0x00880000df28783b */ /* 0x000f220000000200 */
        /* <DEDUP_REMOVED lines=9> */
[C---:B-1----:R-:W-:Y:S06]  /*d680*/  HMMA.16816.F32.BF16 R180, R208.reuse, R200, R180 ;  /* 0x000000c8d0b4723c */ /* 0x042fec00000418b4 */
[C---:B------:R-:W-:Y:S01]  /*d690*/  HMMA.16816.F32.BF16 R176, R208.reuse, R202, R176 ;  /* 0x000000cad0b0723c */ /* 0x040fe200000418b0 */
[----:B------:R-:W-:Y:S05]  /*d6a0*/  LDSM.16.M88.4 R200, [R222+0x4000] ;  /* 0x00400000dec8783b */ /* 0x000fea0000000200 */
[C---:B------:R-:W-:Y:S06]  /*d6b0*/  HMMA.16816.F32.BF16 R172, R208.reuse, R196, R172 ;  /* 0x000000c4d0ac723c */ /* 0x040fec00000418ac */
[C---:B------:R-:W-:Y:S01]  /*d6c0*/  HMMA.16816.F32.BF16 R164, R208.reuse, R198, R164 ;  /* 0x000000c6d0a4723c */ /* 0x040fe200000418a4 */
[----:B------:R-:W1:Y:S05]  /*d6d0*/  LDSM.16.M88.4 R196, [R220+0x8000] ;  /* 0x00800000dcc4783b */ /* 0x000e6a0000000200 */
[C---:B------:R-:W-:Y:S06]  /*d6e0*/  HMMA.16816.F32.BF16 R64, R208.reuse, R192, R64 ;  /* 0x000000c0d040723c */ /* 0x040fec0000041840 */
[----:B------:R-:W-:Y:S01]  /*d6f0*/  HMMA.16816.F32.BF16 R60, R208, R194, R60 ;  /* 0x000000c2d03c723c */ /* 0x000fe2000004183c */
[----:B------:R-:W1:Y:S05]  /*d700*/  LDSM.16.M88.4 R192, [R220+0x8400] ;  /* 0x00840000dcc0783b */ /* 0x000e6a0000000200 */
[C---:B--2---:R-:W-:Y:S06]  /*d710*/  HMMA.16816.F32.BF16 R32, R56.reuse, R48, R32 ;  /* 0x000000303820723c */ /* 0x044fec0000041820 */
[C---:B------:R-:W-:Y:S06]  /*d720*/  HMMA.16816.F32.BF16 R28, R56.reuse, R50, R28 ;  /* 0x00000032381c723c */ /* 0x040fec000004181c */
[C---:B---3--:R-:W-:Y:S06]  /*d730*/  HMMA.16816.F32.BF16 R24, R56.reuse, R44, R24 ;  /* 0x0000002c3818723c */ /* 0x048fec0000041818 */
[C---:B------:R-:W-:Y:S06]  /*d740*/  HMMA.16816.F32.BF16 R20, R56.reuse, R46, R20 ;  /* 0x0000002e3814723c */ /* 0x040fec0000041814 */
[C---:B----4-:R-:W-:Y:S06]  /*d750*/  HMMA.16816.F32.BF16 R16, R56.reuse, R40, R16 ;  /* 0x000000283810723c */ /* 0x050fec0000041810 */
[C---:B------:R-:W-:Y:S06]  /*d760*/  HMMA.16816.F32.BF16 R12, R56.reuse, R42, R12 ;  /* 0x0000002a380c723c */ /* 0x040fec000004180c */
[C---:B------:R-:W-:Y:S06]  /*d770*/  HMMA.16816.F32.BF16 R8, R56.reuse, R36, R8 ;  /* 0x000000243808723c */ /* 0x040fec0000041808 */
[----:B------:R-:W-:Y:S01]  /*d780*/  HMMA.16816.F32.BF16 R4, R56, R38, R4 ;  /* 0x000000263804723c */ /* 0x000fe20000041804 */
[----:B------:R-:W2:Y:S05]  /*d790*/  LDSM.16.M88.4 R56, [R220+0x8800] ;  /* 0x00880000dc38783b */ /* 0x000eaa0000000200 */
[C---:B------:R-:W-:Y:S06]  /*d7a0*/  HMMA.16816.F32.BF16 R188, R208.reuse, R204, R188 ;  /* 0x000000ccd0bc723c */ /* 0x040fec00000418bc */
[----:B------:R-:W-:Y:S01]  /*d7b0*/  HMMA.16816.F32.BF16 R184, R208, R206, R184 ;  /* 0x000000ced0b8723c */ /* 0x000fe200000418b8 */
[----:B------:R-:W3:Y:S04]  /*d7c0*/  LDSM.16.M88.4 R204, [R220+0x8c00] ;  /* 0x008c0000dccc783b */ /* 0x000ee80000000200 */
[----:B------:R-:W4:Y:S01]  /*d7d0*/  LDSM.16.M88.4 R208, [R222+0x5000] ;  /* 0x00500000ded0783b */ /* 0x000f220000000200 */
[----:B-1----:R-:W-:Y:S01]  /*d7e0*/  HMMA.16816.F32.BF16 R28, R200, R198, R28 ;  /* 0x000000c6c81c723c */ /* 0x002fe2000004181c */
[----:B------:R-:W-:-:S05]  /*d7f0*/  DEPBAR.LE SB0, 0x0 ;  /* 0x000080000000791a */ /* 0x000fca0000000000 */
[----:B------:R-:W-:Y:S06]  /*d800*/  HMMA.16816.F32.BF16 R172, R52, R40, R172 ;  /* 0x0000002834ac723c */ /* 0x000fec00000418ac */
[----:B------:R-:W-:Y:S06]  /*d810*/  HMMA.16816.F32.BF16 R32, R200, R196, R32 ;  /* 0x000000c4c820723c */ /* 0x000fec0000041820 */
[C---:B------:R-:W-:Y:S06]  /*d820*/  HMMA.16816.F32.BF16 R184, R52.reuse, R50, R184 ;  /* 0x0000003234b8723c */ /* 0x040fec00000418b8 */
[----:B------:R-:W-:Y:S06]  /*d830*/  HMMA.16816.F32.BF16 R64, R52, R36, R64 ;  /* 0x000000243440723c */ /* 0x000fec0000041840 */
[----:B------:R-:W-:Y:S01]  /*d840*/  HMMA.16816.F32.BF16 R24, R200, R192, R24 ;  /* 0x000000c0c818723c */ /* 0x000fe20000041818 */
[----:B------:R-:W-:-:S04]  /*d850*/  IMAD R36, R3, 0x40, R238 ;  /* 0x0000004003247824 */ /* 0x000fc800078e02ee */
[C---:B------:R-:W-:Y:S01]  /*d860*/  VIADD R0, R36.reuse, 0x1 ;  /* 0x0000000124007836 */ /* 0x040fe20000000000 */
[C---:B------:R-:W-:Y:S01]  /*d870*/  HMMA.16816.F32.BF16 R180, R52.reuse, R44, R180 ;  /* 0x0000002c34b4723c */ /* 0x040fe200000418b4 */
[C---:B------:R-:W-:Y:S01]  /*d880*/  VIADD R243, R36.reuse, 0x10 ;  /* 0x0000001024f37836 */ /* 0x040fe20000000000 */
[----:B------:R-:W-:Y:S01]  /*d890*/  I2FP.F32.S32 R3, R36 ;  /* 0x0000002400037245 */ /* 0x000fe20000201400 */
[C---:B------:R-:W-:Y:S01]  /*d8a0*/  VIADD R51, R36.reuse, 0x28 ;  /* 0x0000002824337836 */ /* 0x040fe20000000000 */
[----:B------:R-:W-:Y:S01]  /*d8b0*/  I2FP.F32.S32 R244, R0 ;  /* 0x0000000000f47245 */ /* 0x000fe20000201400 */
[----:B------:R-:W-:Y:S01]  /*d8c0*/  VIADD R218, R36, 0x18 ;  /* 0x0000001824da7836 */ /* 0x000fe20000000000 */
[----:B------:R-:W-:Y:S01]  /*d8d0*/  HMMA.16816.F32.BF16 R188, R52, R48, R188 ;  /* 0x0000003034bc723c */ /* 0x000fe200000418bc */
[----:B------:R-:W-:Y:S01]  /*d8e0*/  I2FP.F32.S32 R41, R36 ;  /* 0x0000002400297245 */ /* 0x000fe20000201400 */
[----:B------:R-:W-:Y:S01]  /*d8f0*/  FFMA.FTZ R32, R3, UR5, R32 ;  /* 0x0000000503207c23 */ /* 0x000fe20008010020 */
[----:B------:R-:W-:Y:S01]  /*d900*/  FFMA.FTZ R33, R244, UR5, R33 ;  /* 0x00000005f4217c23 */ /* 0x000fe20008010021 */
[----:B------:R-:W-:Y:S01]  /*d910*/  I2FP.F32.S32 R247, R243 ;  /* 0x000000f300f77245 */ /* 0x000fe20000201400 */
[C---:B------:R-:W-:Y:S01]  /*d920*/  VIADD R3, R36.reuse, 0x31 ;  /* 0x0000003124037836 */ /* 0x040fe20000000000 */
[C---:B--2---:R-:W-:Y:S01]  /*d930*/  HMMA.16816.F32.BF16 R12, R200.reuse, R58, R12 ;  /* 0x0000003ac80c723c */ /* 0x044fe2000004180c */
[----:B------:R-:W-:Y:S01]  /*d940*/  VIADD R48, R36, 0x8 ;  /* 0x0000000824307836 */ /* 0x000fe20000000000 */
[----:B------:R-:W-:Y:S01]  /*d950*/  ISETP.GE.AND P6, PT, R0, R229, PT ;  /* 0x000000e50000720c */ /* 0x000fe20003fc6270 */
[----:B------:R-:W-:Y:S01]  /*d960*/  VIADD R49, R36, 0x29 ;  /* 0x0000002924317836 */ /* 0x000fe20000000000 */
[----:B------:R-:W-:Y:S01]  /*d970*/  I2FP.F32.S32 R217, R51 ;  /* 0x0000003300d97245 */ /* 0x000fe20000201400 */
[----:B------:R-:W-:Y:S01]  /*d980*/  FFMA.FTZ R37, R41, UR5, R34 ;  /* 0x0000000529257c23 */ /* 0x000fe20008010022 */
[C---:B---3--:R-:W-:Y:S01]  /*d990*/  HMMA.16816.F32.BF16 R8, R200.reuse, R204, R8 ;  /* 0x000000ccc808723c */ /* 0x048fe20000041808 */
[----:B------:R-:W-:Y:S01]  /*d9a0*/  I2FP.F32.S32 R245, R48 ;  /* 0x0000003000f57245 */ /* 0x000fe20000201400 */
[----:B------:R-:W-:Y:S01]  /*d9b0*/  FFMA.FTZ R24, R247, UR5, R24 ;  /* 0x00000005f7187c23 */ /* 0x000fe20008010018 */
[-C--:B------:R-:W-:Y:S01]  /*d9c0*/  ISETP.GE.AND P1, PT, R48, R229.reuse, PT ;  /* 0x000000e53000720c */ /* 0x080fe20003f26270 */
[----:B------:R-:W-:Y:S01]  /*d9d0*/  FFMA.FTZ R35, R244, UR5, R35 ;  /* 0x00000005f4237c23 */ /* 0x000fe20008010023 */
[C---:B------:R-:W-:Y:S01]  /*d9e0*/  ISETP.GE.AND P0, PT, R36.reuse, R229, PT ;  /* 0x000000e52400720c */ /* 0x040fe20003f06270 */
[----:B------:R-:W-:Y:S01]  /*d9f0*/  HMMA.16816.F32.BF16 R16, R200, R56, R16 ;  /* 0x00000038c810723c */ /* 0x000fe20000041810 */
[C---:B------:R-:W-:Y:S01]  /*da00*/  FFMA.FTZ R44, R245.reuse, UR5, R28 ;  /* 0x00000005f52c7c23 */ /* 0x040fe2000801001c */
[----:B------:R-:W-:Y:S01]  /*da10*/  VIADD R28, R36, 0x11 ;  /* 0x00000011241c7836 */ /* 0x000fe20000000000 */
[----:B------:R-:W-:Y:S01]  /*da20*/  I2FP.F32.S32 R219, R218 ;  /* 0x000000da00db7245 */ /* 0x000fe20000201400 */
[----:B------:R-:W-:Y:S01]  /*da30*/  FFMA.FTZ R30, R245, UR5, R30 ;  /* 0x00000005f51e7c23 */ /* 0x000fe2000801001e */
[----:B------:R-:W-:Y:S01]  /*da40*/  I2FP.F32.S32 R2, R3 ;  /* 0x0000000300027245 */ /* 0x000fe20000201400 */
[----:B------:R-:W-:Y:S01]  /*da50*/  HMMA.16816.F32.BF16 R176, R52, R46, R176 ;  /* 0x0000002e34b0723c */ /* 0x000fe200000418b0 */
[----:B------:R-:W-:-:S02]  /*da60*/  I2FP.F32.S32 R216, R28 ;  /* 0x0000001c00d87245 */ /* 0x000fc40000201400 */
[----:B------:R-:W-:Y:S02]  /*da70*/  FSEL R44, R44, -INF , !P1 ;  /* 0xff8000002c2c7808 */ /* 0x000fe40004800000 */
[----:B------:R-:W-:Y:S01]  /*da80*/  ISETP.GE.AND P1, PT, R28, R229, PT ;  /* 0x000000e51c00720c */ /* 0x000fe20003f26270 */
[C---:B------:R-:W-:Y:S01]  /*da90*/  HMMA.16816.F32.BF16 R20, R200.reuse, R194, R20 ;  /* 0x000000c2c814723c */ /* 0x040fe20000041814 */
[----:B------:R-:W-:Y:S02]  /*daa0*/  VIADD R46, R36, 0x9 ;  /* 0x00000009242e7836 */ /* 0x000fe40000000000 */
[----:B------:R-:W-:Y:S01]  /*dab0*/  FFMA.FTZ R34, R216, UR5, R25 ;  /* 0x00000005d8227c23 */ /* 0x000fe20008010019 */
[----:B------:R-:W-:Y:S02]  /*dac0*/  VIADD R47, R36, 0x30 ;  /* 0x00000030242f7836 */ /* 0x000fe40000000000 */
[----:B------:R-:W-:Y:S01]  /*dad0*/  FFMA.FTZ R25, R216, UR5, R27 ;  /* 0x00000005d8197c23 */ /* 0x000fe2000801001b */
[----:B------:R-:W-:Y:S01]  /*dae0*/  ISETP.GE.AND P2, PT, R36, R228, PT ;  /* 0x000000e42400720c */ /* 0x000fe20003f46270 */
[----:B------:R-:W-:Y:S01]  /*daf0*/  HMMA.16816.F32.BF16 R4, R200, R206, R4 ;  /* 0x000000cec804723c */ /* 0x000fe20000041804 */
[----:B------:R-:W-:Y:S01]  /*db00*/  I2FP.F32.S32 R50, R46 ;  /* 0x0000002e00327245 */ /* 0x000fe20000201400 */
[----:B------:R-:W-:Y:S01]  /*db10*/  FFMA.FTZ R14, R217, UR5, R14 ;  /* 0x00000005d90e7c23 */ /* 0x000fe2000801000e */
[----:B------:R-:W-:Y:S01]  /*db20*/  I2FP.F32.S32 R45, R47 ;  /* 0x0000002f002d7245 */ /* 0x000fe20000201400 */
[----:B------:R-:W-:-:S02]  /*db30*/  FFMA.FTZ R11, R2, UR5, R11 ;  /* 0x00000005020b7c23 */ /* 0x000fc4000801000b */
[----:B----4-:R-:W-:Y:S01]  /*db40*/  HMMA.16816.F32.BF16 R172, R208, R56, R172 ;  /* 0x00000038d0ac723c */ /* 0x010fe200000418ac */
[----:B------:R-:W-:Y:S01]  /*db50*/  FFMA.FTZ R40, R50, UR5, R31 ;  /* 0x0000000532287c23 */ /* 0x000fe2000801001f */
[----:B------:R-:W-:-:S04]  /*db60*/  FFMA.FTZ R10, R45, UR5, R10 ;  /* 0x000000052d0a7c23 */ /* 0x000fc8000801000a */
[----:B------:R-:W-:Y:S01]  /*db70*/  HMMA.16816.F32.BF16 R164, R52, R42, R164 ;  /* 0x0000002a34a4723c */ /* 0x000fe200000418a4 */
[C---:B------:R-:W-:Y:S01]  /*db80*/  VIADD R57, R36.reuse, 0x20 ;  /* 0x0000002024397836 */ /* 0x040fe20000000000 */
[----:B------:R-:W-:Y:S02]  /*db90*/  FSEL R56, R33, -INF , !P6 ;  /* 0xff80000021387808 */ /* 0x000fe40007000000 */
[----:B------:R-:W-:Y:S02]  /*dba0*/  ISETP.GE.AND P6, PT, R243, R229, PT ;  /* 0x000000e5f300720c */ /* 0x000fe40003fc6270 */
[----:B------:R-:W-:Y:S01]  /*dbb0*/  HMMA.16816.F32.BF16 R184, R208, R198, R184 ;  /* 0x000000c6d0b8723c */ /* 0x000fe200000418b8 */
[----:B------:R-:W-:Y:S01]  /*dbc0*/  VIADD R43, R36, 0x21 ;  /* 0x00000021242b7836 */ /* 0x000fe20000000000 */
[----:B------:R-:W-:Y:S01]  /*dbd0*/  I2FP.F32.S32 R31, R57 ;  /* 0x00000039001f7245 */ /* 0x000fe20000201400 */
[----:B------:R-:W-:Y:S01]  /*dbe0*/  FFMA.FTZ R42, R50, UR5, R29 ;  /* 0x00000005322a7c23 */ /* 0x000fe2000801001d */
[----:B------:R-:W-:-:S02]  /*dbf0*/  VIADD R29, R36, 0x19 ;  /* 0x00000019241d7836 */ /* 0x000fc40000000000 */
[----:B------:R-:W-:Y:S01]  /*dc00*/  FFMA.FTZ R20, R219, UR5, R20 ;  /* 0x00000005db147c23 */ /* 0x000fe20008010014 */
[C---:B------:R-:W-:Y:S01]  /*dc10*/  HMMA.16816.F32.BF16 R180, R208.reuse, R192, R180 ;  /* 0x000000c0d0b4723c */ /* 0x040fe200000418b4 */
[----:B------:R-:W-:Y:S01]  /*dc20*/  I2FP.F32.S32 R198, R49 ;  /* 0x0000003100c67245 */ /* 0x000fe20000201400 */
[----:B------:R-:W-:Y:S01]  /*dc30*/  FFMA.FTZ R16, R31, UR5, R16 ;  /* 0x000000051f107c23 */ /* 0x000fe20008010010 */
[----:B------:R-:W-:Y:S01]  /*dc40*/  I2FP.F32.S32 R200, R43 ;  /* 0x0000002b00c87245 */ /* 0x000fe20000201400 */
[----:B------:R-:W-:Y:S01]  /*dc50*/  FFMA.FTZ R199, R219, UR5, R22 ;  /* 0x00000005dbc77c23 */ /* 0x000fe20008010016 */
[----:B------:R-:W-:Y:S01]  /*dc60*/  I2FP.F32.S32 R202, R29 ;  /* 0x0000001d00ca7245 */ /* 0x000fe20000201400 */
[----:B------:R-:W-:Y:S01]  /*dc70*/  HMMA.16816.F32.BF16 R188, R208, R196, R188 ;  /* 0x000000c4d0bc723c */ /* 0x000fe200000418bc */
[----:B------:R-:W-:Y:S01]  /*dc80*/  FFMA.FTZ R193, R217, UR5, R12 ;  /* 0x00000005d9c17c23 */ /* 0x000fe2000801000c */
[----:B------:R-:W-:Y:S01]  /*dc90*/  FFMA.FTZ R12, R198, UR5, R15 ;  /* 0x00000005c60c7c23 */ /* 0x000fe2000801000f */
[----:B------:R-:W-:Y:S01]  /*dca0*/  FFMA.FTZ R15, R45, UR5, R8 ;  /* 0x000000052d0f7c23 */ /* 0x000fe20008010008 */
[----:B------:R-:W-:-:S02]  /*dcb0*/  VIADD R8, R36, 0x38 ;  /* 0x0000003824087836 */ /* 0x000fc40000000000 */
[----:B------:R-:W-:Y:S01]  /*dcc0*/  FFMA.FTZ R201, R200, UR5, R19 ;  /* 0x00000005c8c97c23 */ /* 0x000fe20008010013 */
[----:B------:R-:W-:Y:S01]  /*dcd0*/  HMMA.16816.F32.BF16 R176, R208, R194, R176 ;  /* 0x000000c2d0b0723c */ /* 0x000fe200000418b0 */
[----:B------:R-:W-:Y:S01]  /*dce0*/  FFMA.FTZ R197, R247, UR5, R26 ;  /* 0x00000005f7c57c23 */ /* 0x000fe2000801001a */
[----:B------:R-:W-:Y:S01]  /*dcf0*/  FSEL R196, R32, -INF , !P0 ;  /* 0xff80000020c47808 */ /* 0x000fe20004000000 */
[----:B------:R-:W-:Y:S01]  /*dd00*/  FFMA.FTZ R19, R2, UR5, R9 ;  /* 0x0000000502137c23 */ /* 0x000fe20008010009 */
[----:B------:R-:W-:Y:S01]  /*dd10*/  FSEL R26, R24, -INF , !P6 ;  /* 0xff800000181a7808 */ /* 0x000fe20007000000 */
[----:B------:R-:W-:Y:S01]  /*dd20*/  FFMA.FTZ R13, R198, UR5, R13 ;  /* 0x00000005c60d7c23 */ /* 0x000fe2000801000d */
[-C--:B------:R-:W-:Y:S01]  /*dd30*/  ISETP.GE.AND P0, PT, R46, R229.reuse, PT ;  /* 0x000000e52e00720c */ /* 0x080fe20003f06270 */
        /* <DEDUP_REMOVED lines=8> */
[----:B------:R-:W-:Y:S01]  /*ddc0*/  HMMA.16816.F32.BF16 R60, R52, R38, R60 ;  /* 0x00000026343c723c */ /* 0x000fe2000004183c */
[----:B------:R-:W-:Y:S01]  /*ddd0*/  FSEL R195, R16, -INF , !P1 ;  /* 0xff80000010c37808 */ /* 0x000fe20004800000 */
[----:B------:R-:W-:Y:S01]  /*dde0*/  FFMA.FTZ R184, R245, UR5, R184 ;  /* 0x00000005f5b87c23 */ /* 0x000fe200080100b8 */
[----:B------:R-:W-:Y:S01]  /*ddf0*/  I2FP.F32.S32 R9, R8 ;  /* 0x0000000800097245 */ /* 0x000fe20000201400 */
[----:B------:R-:W-:Y:S01]  /*de00*/  FFMA.FTZ R188, R41, UR5, R188 ;  /* 0x0000000529bc7c23 */ /* 0x000fe200080100bc */
[-C--:B------:R-:W-:Y:S01]  /*de10*/  ISETP.GE.AND P1, PT, R49, R229.reuse, PT ;  /* 0x000000e53100720c */ /* 0x080fe20003f26270 */
[C---:B------:R-:W-:Y:S01]  /*de20*/  HMMA.16816.F32.BF16 R164, R208.reuse, R58, R164 ;  /* 0x0000003ad0a4723c */ /* 0x040fe200000418a4 */
[-C--:B------:R-:W-:Y:S01]  /*de30*/  ISETP.GE.AND P6, PT, R29, R229.reuse, PT ;  /* 0x000000e51d00720c */ /* 0x080fe20003fc6270 */
[C---:B------:R-:W-:Y:S01]  /*de40*/  FFMA.FTZ R4, R9.reuse, UR5, R4 ;  /* 0x0000000509047c23 */ /* 0x040fe20008010004 */
[----:B------:R-:W-:Y:S01]  /*de50*/  FSEL R22, R20, -INF , !P0 ;  /* 0xff80000014167808 */ /* 0x000fe20004000000 */
[----:B------:R-:W-:Y:S01]  /*de60*/  FFMA.FTZ R6, R9, UR5, R6 ;  /* 0x0000000509067c23 */ /* 0x000fe20008010006 */
[-C--:B------:R-:W-:Y:S01]  /*de70*/  ISETP.GE.AND P0, PT, R43, R229.reuse, PT ;  /* 0x000000e52b00720c */ /* 0x080fe20003f06270 */
[C---:B------:R-:W-:Y:S01]  /*de80*/  HMMA.16816.F32.BF16 R64, R208.reuse, R204, R64 ;  /* 0x000000ccd040723c */ /* 0x040fe20000041840 */
[----:B------:R-:W-:Y:S01]  /*de90*/  FSEL R192, R13, -INF , !P1 ;  /* 0xff8000000dc07808 */ /* 0x000fe20004800000 */
[----:B------:R-:W-:Y:S01]  /*dea0*/  FFMA.FTZ R185, R50, UR5, R185 ;  /* 0x0000000532b97c23 */ /* 0x000fe200080100b9 */
[-C--:B------:R-:W-:Y:S01]  /*deb0*/  ISETP.GE.AND P1, PT, R8, R229.reuse, PT ;  /* 0x000000e50800720c */ /* 0x080fe20003f26270 */
[----:B------:R-:W-:Y:S01]  /*dec0*/  FFMA.FTZ R16, R50, UR5, R187 ;  /* 0x0000000532107c23 */ /* 0x000fe200080100bb */
[----:B------:R-:W-:Y:S01]  /*ded0*/  FSEL R20, R27, -INF , !P6 ;  /* 0xff8000001b147808 */ /* 0x000fe20007000000 */
[C---:B------:R-:W-:Y:S01]  /*dee0*/  FFMA.FTZ R181, R216.reuse, UR5, R181 ;  /* 0x00000005d8b57c23 */ /* 0x040fe200080100b5 */
[-C--:B------:R-:W-:Y:S01]  /*def0*/  ISETP.GE.AND P6, PT, R51, R229.reuse, PT ;  /* 0x000000e53300720c */ /* 0x080fe20003fc6270 */
[----:B------:R-:W-:Y:S01]  /*df00*/  FFMA.FTZ R183, R216, UR5, R183 ;  /* 0x00000005d8b77c23 */ /* 0x000fe200080100b7 */
[----:B------:R-:W-:Y:S01]  /*df10*/  FSEL R194, R17, -INF , !P0 ;  /* 0xff80000011c27808 */ /* 0x000fe20004000000 */
[----:B------:R-:W-:Y:S01]  /*df20*/  FFMA.FTZ R176, R219, UR5, R176 ;  /* 0x00000005dbb07c23 */ /* 0x000fe200080100b0 */
[-C--:B------:R-:W-:Y:S01]  /*df30*/  ISETP.GE.AND P0, PT, R47, R229.reuse, PT ;  /* 0x000000e52f00720c */ /* 0x080fe20003f06270 */
[----:B------:R-:W-:Y:S01]  /*df40*/  HMMA.16816.F32.BF16 R208, R208, R206, R60 ;  /* 0x000000ced0d0723c */ /* 0x000fe2000004183c */
[----:B------:R-:W-:Y:S01]  /*df50*/  FSEL R32, R4, -INF , !P1 ;  /* 0xff80000004207808 */ /* 0x000fe20004800000 */
[----:B------:R-:W-:Y:S01]  /*df60*/  VIADD R4, R36, 0x39 ;  /* 0x0000003924047836 */ /* 0x000fe20000000000 */
[-C--:B------:R-:W-:Y:S01]  /*df70*/  ISETP.GE.AND P1, PT, R48, R228.reuse, PT ;  /* 0x000000e43000720c */ /* 0x080fe20003f26270 */
[C---:B------:R-:W-:Y:S01]  /*df80*/  FFMA.FTZ R177, R202.reuse, UR5, R177 ;  /* 0x00000005cab17c23 */ /* 0x040fe200080100b1 */
[----:B------:R-:W-:Y:S01]  /*df90*/  FSEL R193, R193, -INF , !P6 ;  /* 0xff800000c1c17808 */ /* 0x000fe20007000000 */
[----:B------:R-:W-:Y:S01]  /*dfa0*/  FFMA.FTZ R179, R202, UR5, R179 ;  /* 0x00000005cab37c23 */ /* 0x000fe200080100b3 */
[----:B------:R-:W-:Y:S01]  /*dfb0*/  ISETP.GE.AND P6, PT, R3, R229, PT ;  /* 0x000000e50300720c */ /* 0x000fe20003fc6270 */
[----:B------:R-:W-:Y:S01]  /*dfc0*/  FFMA.FTZ R172, R31, UR5, R172 ;  /* 0x000000051fac7c23 */ /* 0x000fe200080100ac */
[----:B------:R-:W-:Y:S01]  /*dfd0*/  FSEL R34, R15, -INF , !P0 ;  /* 0xff8000000f227808 */ /* 0x000fe20004000000 */
[C---:B------:R-:W-:Y:S01]  /*dfe0*/  FFMA.FTZ R182, R247.reuse, UR5, R182 ;  /* 0x00000005f7b67c23 */ /* 0x040fe200080100b6 */
[----:B------:R-:W-:Y:S01]  /*dff0*/  FSEL R15, R30, -INF , !P1 ;  /* 0xff8000001e0f7808 */ /* 0x000fe20004800000 */
[----:B------:R-:W-:Y:S01]  /*e000*/  FFMA.FTZ R30, R247, UR5, R180 ;  /* 0x00000005f71e7c23 */ /* 0x000fe200080100b4 */
[-C--:B------:R-:W-:Y:S01]  /*e010*/  ISETP.GE.AND P1, PT, R28, R228.reuse, PT ;  /* 0x000000e41c00720c */ /* 0x080fe20003f26270 */
        /* <DEDUP_REMOVED lines=21> */
[----:B------:R-:W-:Y:S01]  /*e170*/  BAR.SYNC.DEFER_BLOCKING 0x0 ;  /* 0x0000000000007b1d */ /* 0x000fe20000010000 */
[-C--:B------:R-:W-:Y:S01]  /*e180*/  ISETP.GE.AND P6, PT, R0, R228.reuse, PT ;  /* 0x000000e40000720c */ /* 0x080fe20003fc6270 */
[----:B------:R-:W-:Y:S01]  /*e190*/  FFMA.FTZ R65, R2, UR5, R65 ;  /* 0x0000000502417c23 */ /* 0x000fe20008010041 */
[----:B------:R-:W-:Y:S01]  /*e1a0*/  FSEL R199, R14, -INF , !P1 ;  /* 0xff8000000ec77808 */ /* 0x000fe20004800000 */
[----:B------:R-:W-:Y:S01]  /*e1b0*/  FFMA.FTZ R14, R245, UR5, R186 ;  /* 0x00000005f50e7c23 */ /* 0x000fe200080100ba */
[-C--:B------:R-:W-:Y:S01]  /*e1c0*/  ISETP.GE.AND P1, PT, R47, R228.reuse, PT ;  /* 0x000000e42f00720c */ /* 0x080fe20003f26270 */
[----:B------:R-:W-:Y:S01]  /*e1d0*/  FFMA.FTZ R62, R2, UR5, R67 ;  /* 0x00000005023e7c23 */ /* 0x000fe20008010043 */
[----:B------:R-:W-:-:S02]  /*e1e0*/  ISETP.GE.AND P2, PT, R43, R228, PT ;  /* 0x000000e42b00720c */ /* 0x000fc40003f46270 */
[----:B------:R-:W-:Y:S02]  /*e1f0*/  FSEL R17, R35, -INF , !P6 ;  /* 0xff80000023117808 */ /* 0x000fe40007000000 */
[-C--:B------:R-:W-:Y:S02]  /*e200*/  ISETP.GE.AND P6, PT, R243, R228.reuse, PT ;  /* 0x000000e4f300720c */ /* 0x080fe40003fc6270 */
[----:B------:R-:W-:Y:S02]  /*e210*/  FSEL R40, R10, -INF , !P1 ;  /* 0xff8000000a287808 */ /* 0x000fe40004800000 */
[----:B------:R-:W-:Y:S02]  /*e220*/  FSEL R201, R201, -INF , !P2 ;  /* 0xff800000c9c97808 */ /* 0x000fe40005000000 */
[-C--:B------:R-:W-:Y:S02]  /*e230*/  ISETP.GE.AND P1, PT, R8, R228.reuse, PT ;  /* 0x000000e40800720c */ /* 0x080fe40003f26270 */
[----:B------:R-:W-:-:S02]  /*e240*/  ISETP.GE.AND P2, PT, R49, R228, PT ;  /* 0x000000e43100720c */ /* 0x000fc40003f46270 */
[----:B------:R-:W-:Y:S02]  /*e250*/  FSEL R27, R197, -INF , !P6 ;  /* 0xff800000c51b7808 */ /* 0x000fe40007000000 */
[----:B------:R-:W-:Y:S02]  /*e260*/  ISETP.GE.AND P6, PT, R29, R228, PT ;  /* 0x000000e41d00720c */ /* 0x000fe40003fc6270 */
[----:B------:R-:W-:Y:S02]  /*e270*/  FSEL R37, R6, -INF , !P1 ;  /* 0xff80000006257808 */ /* 0x000fe40004800000 */
[----:B------:R-:W-:Y:S01]  /*e280*/  FSEL R197, R12, -INF , !P2 ;  /* 0xff8000000cc57808 */ /* 0x000fe20005000000 */
[----:B------:R-:W-:Y:S01]  /*e290*/  FFMA.FTZ R12, R41, UR5, R190 ;  /* 0x00000005290c7c23 */ /* 0x000fe200080100be */
[----:B------:R-:W-:Y:S02]  /*e2a0*/  I2FP.F32.S32 R6, R4 ;  /* 0x0000000400067245 */ /* 0x000fe40000201400 */
[----:B------:R-:W-:-:S02]  /*e2b0*/  ISETP.GE.AND P2, PT, R3, R228, PT ;  /* 0x000000e40300720c */ /* 0x000fc40003f46270 */
[----:B------:R-:W-:Y:S01]  /*e2c0*/  FSEL R21, R21, -INF , !P6 ;  /* 0xff80000015157808 */ /* 0x000fe20007000000 */
[----:B------:R-:W-:Y:S01]  /*e2d0*/  FFMA.FTZ R5, R6, UR5, R5 ;  /* 0x0000000506057c23 */ /* 0x000fe20008010005 */
[----:B------:R-:W-:Y:S01]  /*e2e0*/  ISETP.GE.AND P0, PT, R36, R227, PT ;  /* 0x000000e32400720c */ /* 0x000fe20003f06270 */
[----:B------:R-:W-:Y:S01]  /*e2f0*/  FFMA.FTZ R7, R6, UR5, R7 ;  /* 0x0000000506077c23 */ /* 0x000fe20008010007 */
[----:B------:R-:W-:Y:S02]  /*e300*/  ISETP.GE.AND P6, PT, R36, R226, PT ;  /* 0x000000e22400720c */ /* 0x000fe40003fc6270 */
[----:B------:R-:W-:Y:S02]  /*e310*/  FSEL R36, R11, -INF , !P2 ;  /* 0xff8000000b247808 */ /* 0x000fe40005000000 */
[C---:B------:R-:W-:Y:S02]  /*e320*/  ISETP.GE.AND P2, PT, R4.reuse, R229, PT ;  /* 0x000000e50400720c */ /* 0x040fe40003f46270 */
[----:B------:R-:W-:-:S02]  /*e330*/  ISETP.GE.AND P1, PT, R4, R228, PT ;  /* 0x000000e40400720c */ /* 0x000fc40003f26270 */
[----:B------:R-:W-:Y:S02]  /*e340*/  FSEL R35, R5, -INF , !P2 ;  /* 0xff80000005237808 */ /* 0x000fe40005000000 */
[----:B------:R-:W-:Y:S02]  /*e350*/  FSEL R41, R7, -INF , !P1 ;  /* 0xff80000007297808 */ /* 0x000fe40004800000 */
[C---:B------:R-:W-:Y:S02]  /*e360*/  ISETP.GE.AND P2, PT, R0.reuse, R227, PT ;  /* 0x000000e30000720c */ /* 0x040fe40003f46270 */
[----:B------:R-:W-:Y:S02]  /*e370*/  ISETP.GE.AND P1, PT, R0, R226, PT ;  /* 0x000000e20000720c */ /* 0x000fe40003f26270 */
[----:B------:R-:W-:Y:S02]  /*e380*/  FSEL R0, R188, -INF , !P0 ;  /* 0xff800000bc007808 */ /* 0x000fe40004000000 */
[----:B------:R-:W-:-:S02]  /*e390*/  FSEL R12, R12, -INF , !P6 ;  /* 0xff8000000c0c7808 */ /* 0x000fc40007000000 */
[CC--:B------:R-:W-:Y:S02]  /*e3a0*/  ISETP.GE.AND P0, PT, R48.reuse, R227.reuse, PT ;  /* 0x000000e33000720c */ /* 0x0c0fe40003f06270 */
[-C--:B------:R-:W-:Y:S01]  /*e3b0*/  ISETP.GE.AND P6, PT, R48, R226.reuse, PT ;  /* 0x000000e23000720c */ /* 0x080fe20003fc6270 */
[----:B------:R-:W-:Y:S01]  /*e3c0*/  FFMA.FTZ R48, R244, UR5, R189 ;  /* 0x00000005f4307c23 */ /* 0x000fe200080100bd */
[----:B------:R-:W-:Y:S02]  /*e3d0*/  FSEL R18, R18, -INF , !P1 ;  /* 0xff80000012127808 */ /* 0x000fe40004800000 */
[----:B------:R-:W-:Y:S02]  /*e3e0*/  ISETP.GE.AND P1, PT, R46, R226, PT ;  /* 0x000000e22e00720c */ /* 0x000fe40003f26270 */
[----:B------:R-:W-:Y:S02]  /*e3f0*/  FSEL R48, R48, -INF , !P2 ;  /* 0xff80000030307808 */ /* 0x000fe40005000000 */
[----:B------:R-:W-:-:S02]  /*e400*/  ISETP.GE.AND P2, PT, R46, R227, PT ;  /* 0x000000e32e00720c */ /* 0x000fc40003f46270 */
[----:B------:R-:W-:Y:S02]  /*e410*/  FSEL R46, R184, -INF , !P0 ;  /* 0xff800000b82e7808 */ /* 0x000fe40004000000 */
[-C--:B------:R-:W-:Y:S02]  /*e420*/  ISETP.GE.AND P0, PT, R243, R227.reuse, PT ;  /* 0x000000e3f300720c */ /* 0x080fe40003f06270 */
[----:B------:R-:W-:Y:S02]  /*e430*/  FSEL R50, R185, -INF , !P2 ;  /* 0xff800000b9327808 */ /* 0x000fe40005000000 */
[----:B------:R-:W-:Y:S02]  /*e440*/  FSEL R16, R16, -INF , !P1 ;  /* 0xff80000010107808 */ /* 0x000fe40004800000 */
[C---:B------:R-:W-:Y:S02]  /*e450*/  ISETP.GE.AND P2, PT, R28.reuse, R227, PT ;  /* 0x000000e31c00720c */ /* 0x040fe40003f46270 */
        /* <DEDUP_REMOVED lines=8> */
[----:B------:R-:W-:Y:S02]  /*e4e0*/  ISETP.GE.AND P0, PT, R57, R227, PT ;  /* 0x000000e33900720c */ /* 0x000fe40003f06270 */
[----:B------:R-:W-:Y:S02]  /*e4f0*/  FSEL R14, R14, -INF , !P6 ;  /* 0xff8000000e0e7808 */ /* 0x000fe40007000000 */
[----:B------:R-:W-:Y:S02]  /*e500*/  ISETP.GE.AND P6, PT, R243, R226, PT ;  /* 0x000000e2f300720c */ /* 0x000fe40003fc6270 */
[----:B------:R-:W-:Y:S02]  /*e510*/  FSEL R187, R177, -INF , !P2 ;  /* 0xff800000b1bb7808 */ /* 0x000fe40005000000 */
[----:B------:R-:W-:-:S02]  /*e520*/  FSEL R31, R179, -INF , !P1 ;  /* 0xff800000b31f7808 */ /* 0x000fc40004800000 */
[CC--:B------:R-:W-:Y:S02]  /*e530*/  ISETP.GE.AND P2, PT, R43.reuse, R227.reuse, PT ;  /* 0x000000e32b00720c */ /* 0x0c0fe40003f46270 */
[-C--:B------:R-:W-:Y:S02]  /*e540*/  ISETP.GE.AND P1, PT, R43, R226.reuse, PT ;  /* 0x000000e22b00720c */ /* 0x080fe40003f26270 */
[----:B------:R-:W-:Y:S01]  /*e550*/  FSEL R244, R172, -INF , !P0 ;  /* 0xff800000acf47808 */ /* 0x000fe20004000000 */
[----:B------:R-:W-:Y:S01]  /*e560*/  FFMA.FTZ R172, R6, UR5, R209 ;  /* 0x0000000506ac7c23 */ /* 0x000fe200080100d1 */
[----:B------:R-:W-:Y:S02]  /*e570*/  ISETP.GE.AND P0, PT, R51, R227, PT ;  /* 0x000000e33300720c */ /* 0x000fe40003f06270 */
[----:B------:R-:W-:Y:S02]  /*e580*/  FSEL R28, R182, -INF , !P6 ;  /* 0xff800000b61c7808 */ /* 0x000fe40007000000 */
        /* <DEDUP_REMOVED lines=8> */
[----:B------:R-:W-:Y:S01]  /*e610*/  FSEL R206, R167, -INF , !P1 ;  /* 0xff800000a7ce7808 */ /* 0x000fe20004800000 */
[----:B------:R-:W-:Y:S01]  /*e620*/  FFMA.FTZ R167, R9, UR5, R208 ;  /* 0x0000000509a77c23 */ /* 0x000fe200080100d0 */
[----:B------:R-:W-:Y:S02]  /*e630*/  FSEL R29, R178, -INF , !P6 ;  /* 0xff800000b21d7808 */ /* 0x000fe40007000000 */
[----:B------:R-:W-:Y:S02]  /*e640*/  FSEL R165, R64, -INF , !P0 ;  /* 0xff80000040a57808 */ /* 0x000fe40004000000 */
[----:B------:R-:W-:Y:S02]  /*e650*/  ISETP.GE.AND P6, PT, R57, R226, PT ;  /* 0x000000e23900720c */ /* 0x000fe40003fc6270 */
[----:B------:R-:W-:-:S02]  /*e660*/  ISETP.GE.AND P0, PT, R8, R227, PT ;  /* 0x000000e30800720c */ /* 0x000fc40003f06270 */
[----:B------:R-:W-:Y:S02]  /*e670*/  FSEL R216, R174, -INF , !P6 ;  /* 0xff800000aed87808 */ /* 0x000fe40007000000 */
[----:B------:R-:W-:Y:S02]  /*e680*/  FSEL R167, R167, -INF , !P0 ;  /* 0xff800000a7a77808 */ /* 0x000fe40004000000 */
[-C--:B------:R-:W-:Y:S02]  /*e690*/  ISETP.GE.AND P6, PT, R51, R226.reuse, PT ;  /* 0x000000e23300720c */ /* 0x080fe40003fc6270 */
[----:B------:R-:W-:Y:S02]  /*e6a0*/  PLOP3.LUT P0, PT, PT, PT, UP0, 0x80, 0x0 ;  /* 0x000000000000781c */ /* 0x000fe40003f0f008 */
[----:B------:R-:W-:Y:S02]  /*e6b0*/  FSEL R248, R166, -INF , !P6 ;  /* 0xff800000a6f87808 */ /* 0x000fe40007000000 */
[----:B------:R-:W-:-:S02]  /*e6c0*/  ISETP.GE.AND P6, PT, R47, R226, PT ;  /* 0x000000e22f00720c */ /* 0x000fc40003fc6270 */
[CC--:B------:R-:W-:Y:S02]  /*e6d0*/  ISETP.GE.AND P2, PT, R3.reuse, R227.reuse, PT ;  /* 0x000000e30300720c */ /* 0x0c0fe40003f46270 */
[----:B------:R-:W-:Y:S02]  /*e6e0*/  ISETP.GE.AND P1, PT, R3, R226, PT ;  /* 0x000000e20300720c */ /* 0x000fe40003f26270 */
[----:B------:R-:W-:Y:S01]  /*e6f0*/  FSEL R64, R66, -INF , !P6 ;  /* 0xff80000042407808 */ /* 0x000fe20007000000 */
[----:B------:R-:W-:Y:S01]  /*e700*/  FFMA.FTZ R66, R9, UR5, R210 ;  /* 0x0000000509427c23 */ /* 0x000fe200080100d2 */
[----:B------:R-:W-:Y:S01]  /*e710*/  FSEL R166, R65, -INF , !P2 ;  /* 0xff80000041a67808 */ /* 0x000fe20005000000 */
[----:B------:R-:W-:Y:S01]  /*e720*/  FFMA.FTZ R65, R6, UR5, R211 ;  /* 0x0000000506417c23 */ /* 0x000fe200080100d3 */
[----:B------:R-:W-:Y:S02]  /*e730*/  FSEL R62, R62, -INF , !P1 ;  /* 0xff8000003e3e7808 */ /* 0x000fe40004800000 */
[----:B------:R-:W-:-:S02]  /*e740*/  ISETP.GE.AND P6, PT, R4, R227, PT ;  /* 0x000000e30400720c */ /* 0x000fc40003fc6270 */
[-C--:B------:R-:W-:Y:S02]  /*e750*/  ISETP.GE.AND P2, PT, R8, R226.reuse, PT ;  /* 0x000000e20800720c */ /* 0x080fe40003f46270 */
[----:B------:R-:W-:Y:S02]  /*e760*/  ISETP.GE.AND P1, PT, R4, R226, PT ;  /* 0x000000e20400720c */ /* 0x000fe40003f26270 */
        /* <DEDUP_REMOVED lines=69> */
.L_x_507:
[----:B------:R-:W-:Y:S05]  /*ebc0*/  BSYNC B0 ;  /* 0x0000000000007941 */ /* 0x000fea0003800000 */
.L_x_506:
[----:B------:R-:W0:Y:S02]  /*ebd0*/  LDGDEPBAR ;  /* 0x00000000000079af */ /* 0x000e240000000000 */
.L_x_505:
[----:B------:R-:W3:Y:S01]  /*ebe0*/  LDL.LU R43, [R1+0x10] ;  /* 0x00001000012b7983 */ /* 0x000ee20000300800 */
[----:B------:R-:W-:Y:S01]  /*ebf0*/  IMAD.WIDE.U32 R210, R242, -0x326172a9, RZ ;  /* 0xcd9e8d57f2d27825 */ /* 0x000fe200078e00ff */
[----:B------:R-:W-:Y:S01]  /*ec00*/  USHF.L.U32 UR4, UR21, 0x1, URZ ;  /* 0x0000000115047899 */ /* 0x000fe2000800063f */
[----:B--2---:R-:W-:Y:S01]  /*ec10*/  FMNMX.FTZ R9, R215, R196, !PT ;  /* 0x000000c4d7097209 */ /* 0x004fe20007810000 */
[----:B------:R-:W-:Y:S01]  /*ec20*/  STL.64 [R1+0x38], R230 ;  /* 0x000038e601007387 */ /* 0x000fe20000100a00 */
[----:B------:R-:W-:Y:S01]  /*ec30*/  VIADD R5, R241, 0xbb67ae85 ;  /* 0xbb67ae85f1057836 */ /* 0x000fe20000000000 */
[----:B------:R-:W-:Y:S01]  /*ec40*/  LOP3.LUT R184, R211, R171, RZ, 0x3c, !PT ;  /* 0x000000abd3b87212 */ /* 0x000fe200078e3cff */
[----:B------:R-:W-:Y:S01]  /*ec50*/  VIADD R208, R240, 0x9e3779b9 ;  /* 0x9e3779b9f0d07836 */ /* 0x000fe20000000000 */
[----:B------:R-:W-:Y:S01]  /*ec60*/  STL.64 [R1+0x30], R224 ;  /* 0x000030e001007387 */ /* 0x000fe20000100a00 */
[----:B------:R-:W-:Y:S01]  /*ec70*/  FMNMX.FTZ R9, R56, R9, !PT ;  /* 0x0000000938097209 */ /* 0x000fe20007810000 */
[----:B------:R-:W-:Y:S01]  /*ec80*/  VIADD R180, R240, 0x3c6ef372 ;  /* 0x3c6ef372f0b47836 */ /* 0x000fe20000000000 */
[----:B------:R-:W-:Y:S01]  /*ec90*/  FMNMX.FTZ R8, R214, R19, !PT ;  /* 0x00000013d6087209 */ /* 0x000fe20007810000 */
[----:B------:R2:W-:Y:S01]  /*eca0*/  STL.64 [R1+0x28], R222 ;  /* 0x000028de01007387 */ /* 0x0005e20000100a00 */
[----:B------:R-:W-:Y:S01]  /*ecb0*/  IMAD.WIDE.U32 R184, R184, -0x2daee0ad, RZ ;  /* 0xd2511f53b8b87825 */ /* 0x000fe200078e00ff */
[----:B------:R-:W-:-:S02]  /*ecc0*/  FMNMX.FTZ R9, R44, R9, !PT ;  /* 0x000000092c097209 */ /* 0x000fc40007810000 */
[----:B------:R-:W-:Y:S01]  /*ecd0*/  FMNMX.FTZ R8, R17, R8, !PT ;  /* 0x0000000811087209 */ /* 0x000fe20007810000 */
[C---:B------:R-:W-:Y:S01]  /*ece0*/  VIADD R179, R241.reuse, 0x76cf5d0a ;  /* 0x76cf5d0af1b37836 */ /* 0x040fe20000000000 */
[----:B------:R-:W-:Y:S01]  /*ecf0*/  FMNMX.FTZ R9, R42, R9, !PT ;  /* 0x000000092a097209 */ /* 0x000fe20007810000 */
[----:B------:R-:W-:Y:S01]  /*ed00*/  VIADD R177, R241, 0x32370b8f ;  /* 0x32370b8ff1b17836 */ /* 0x000fe20000000000 */
[----:B------:R-:W-:Y:S01]  /*ed10*/  FMNMX.FTZ R8, R15, R8, !PT ;  /* 0x000000080f087209 */ /* 0x000fe20007810000 */
[----:B------:R-:W-:Y:S01]  /*ed20*/  IMAD.WIDE.U32 R52, R169, -0x326172a9, RZ ;  /* 0xcd9e8d57a9347825 */ /* 0x000fe200078e00ff */
[----:B------:R-:W-:Y:S02]  /*ed30*/  FMNMX.FTZ R9, R26, R9, !PT ;  /* 0x000000091a097209 */ /* 0x000fe40007810000 */
[----:B------:R-:W-:Y:S01]  /*ed40*/  FMNMX.FTZ R8, R13, R8, !PT ;  /* 0x000000080d087209 */ /* 0x000fe20007810000 */
[----:B------:R-:W-:Y:S01]  /*ed50*/  VIADD R178, R240, 0xdaa66d2b ;  /* 0xdaa66d2bf0b27836 */ /* 0x000fe20000000000 */
[----:B------:R-:W-:Y:S01]  /*ed60*/  FMNMX.FTZ R9, R24, R9, !PT ;  /* 0x0000000918097209 */ /* 0x000fe20007810000 */
[----:B------:R-:W-:Y:S01]  /*ed70*/  VIADD R176, R240, 0x78dde6e4 ;  /* 0x78dde6e4f0b07836 */ /* 0x000fe20000000000 */
[----:B------:R-:W-:Y:S01]  /*ed80*/  FMNMX.FTZ R8, R27, R8, !PT ;  /* 0x000000081b087209 */ /* 0x000fe20007810000 */
[----:B------:R-:W-:-:S02]  /*ed90*/  VIADD R181, R241, 0xa9066899 ;  /* 0xa9066899f1b57836 */ /* 0x000fc40000000000 */
[----:B------:R-:W-:Y:S01]  /*eda0*/  VIADD R175, R241, 0xed9eba14 ;  /* 0xed9eba14f1af7836 */ /* 0x000fe20000000000 */
[----:B------:R-:W-:Y:S01]  /*edb0*/  FMNMX.FTZ R8, R25, R8, !PT ;  /* 0x0000000819087209 */ /* 0x000fe20007810000 */
[----:B------:R-:W-:-:S03]  /*edc0*/  VIADD R174, R240, 0xb54cda56 ;  /* 0xb54cda56f0ae7836 */ /* 0x000fc60000000000 */
[----:B------:R-:W-:Y:S01]  /*edd0*/  FMNMX.FTZ R8, R23, R8, !PT ;  /* 0x0000000817087209 */ /* 0x000fe20007810000 */
[----:B--2---:R-:W-:-:S03]  /*ede0*/  IMAD.WIDE.U32 R222, R168, -0x2daee0ad, RZ ;  /* 0xd2511f53a8de7825 */ /* 0x004fc600078e00ff */
[----:B------:R-:W-:Y:S02]  /*edf0*/  FMNMX.FTZ R8, R21, R8, !PT ;  /* 0x0000000815087209 */ /* 0x000fe40007810000 */
[----:B------:R-:W-:Y:S02]  /*ee00*/  LOP3.LUT R38, R223, UR4, R241, 0x96, !PT ;  /* 0x00000004df267c12 */ /* 0x000fe4000f8e96f1 */
[----:B------:R-:W-:Y:S02]  /*ee10*/  LOP3.LUT R182, R185, R222, R5, 0x96, !PT ;  /* 0x000000deb9b67212 */ /* 0x000fe400078e9605 */
[----:B------:R-:W-:Y:S01]  /*ee20*/  FMNMX.FTZ R8, R203, R8, !PT ;  /* 0x00000008cb087209 */ /* 0x000fe20007810000 */
[----:B------:R-:W-:-:S03]  /*ee30*/  IMAD.WIDE.U32 R38, R38, -0x326172a9, RZ ;  /* 0xcd9e8d5726267825 */ /* 0x000fc600078e00ff */
[----:B------:R-:W-:Y:S01]  /*ee40*/  FMNMX.FTZ R8, R201, R8, !PT ;  /* 0x00000008c9087209 */ /* 0x000fe20007810000 */
[----:B------:R-:W-:Y:S01]  /*ee50*/  IMAD.WIDE.U32 R182, R182, -0x326172a9, RZ ;  /* 0xcd9e8d57b6b67825 */ /* 0x000fe200078e00ff */
[----:B-1----:R-:W-:Y:S02]  /*ee60*/  LOP3.LUT R2, R39, R210, R208, 0x96, !PT ;  /* 0x000000d227027212 */ /* 0x002fe400078e96d0 */
[----:B------:R-:W-:Y:S02]  /*ee70*/  FMNMX.FTZ R8, R199, R8, !PT ;  /* 0x00000008c7087209 */ /* 0x000fe40007810000 */
[----:B------:R-:W-:Y:S01]  /*ee80*/  LOP3.LUT R6, R183, R38, R180, 0x96, !PT ;  /* 0x00000026b7067212 */ /* 0x000fe200078e96b4 */
[----:B------:R-:W-:-:S04]  /*ee90*/  IMAD.WIDE.U32 R2, R2, -0x2daee0ad, RZ ;  /* 0xd2511f5302027825 */ /* 0x000fc800078e00ff */
[----:B------:R-:W-:Y:S01]  /*eea0*/  IMAD.WIDE.U32 R6, R6, -0x2daee0ad, RZ ;  /* 0xd2511f5306067825 */ /* 0x000fe200078e00ff */
[----:B------:R-:W-:-:S04]  /*eeb0*/  LOP3.LUT R4, R3, R184, R179, 0x96, !PT ;  /* 0x000000b803047212 */ /* 0x000fc800078e96b3 */
[----:B------:R-:W-:Y:S01]  /*eec0*/  LOP3.LUT R3, R7, R2, R177, 0x96, !PT ;  /* 0x0000000207037212 */ /* 0x000fe200078e96b1 */
[----:B------:R-:W-:Y:S01]  /*eed0*/  IMAD.WIDE.U32 R204, R4, -0x326172a9, RZ ;  /* 0xcd9e8d5704cc7825 */ /* 0x000fe200078e00ff */
[----:B------:R-:W-:-:S03]  /*eee0*/  FMNMX.FTZ R7, R22, R9, !PT ;  /* 0x0000000916077209 */ /* 0x000fc60007810000 */
[----:B------:R-:W-:Y:S01]  /*eef0*/  IMAD.WIDE.U32 R224, R3, -0x326172a9, RZ ;  /* 0xcd9e8d5703e07825 */ /* 0x000fe200078e00ff */
[----:B------:R-:W-:Y:S02]  /*ef00*/  FMNMX.FTZ R2, R20, R7, !PT ;  /* 0x0000000714027209 */ /* 0x000fe40007810000 */
[----:B------:R-:W-:Y:S02]  /*ef10*/  LOP3.LUT R3, R53, R171, RZ, 0x3c, !PT ;  /* 0x000000ab35037212 */ /* 0x000fe400078e3cff */
[----:B------:R-:W-:Y:S02]  /*ef20*/  FMNMX.FTZ R7, R195, R2, !PT ;  /* 0x00000002c3077209 */ /* 0x000fe40007810000 */
[----:B------:R-:W-:Y:S01]  /*ef30*/  LOP3.LUT R2, R205, R182, R178, 0x96, !PT ;  /* 0x000000b6cd027212 */ /* 0x000fe200078e96b2 */
[----:B------:R-:W-:Y:S01]  /*ef40*/  IMAD.WIDE.U32 R60, R3, -0x2daee0ad, RZ ;  /* 0xd2511f53033c7825 */ /* 0x000fe200078e00ff */
[----:B------:R-:W-:Y:S02]  /*ef50*/  FMNMX.FTZ R4, R194, R7, !PT ;  /* 0x00000007c2047209 */ /* 0x000fe40007810000 */
[----:B------:R-:W-:Y:S01]  /*ef60*/  LOP3.LUT R204, R225, R204, R176, 0x96, !PT ;  /* 0x000000cce1cc7212 */ /* 0x000fe200078e96b0 */
[----:B------:R-:W-:Y:S01]  /*ef70*/  IMAD.WIDE.U32 R10, R2, -0x2daee0ad, RZ ;  /* 0xd2511f53020a7825 */ /* 0x000fe200078e00ff */
[----:B------:R-:W-:-:S02]  /*ef80*/  FMNMX.FTZ R3, R193, R4, !PT ;  /* 0x00000004c1037209 */ /* 0x000fc40007810000 */
[----:B------:R-:W-:Y:S01]  /*ef90*/  LOP3.LUT R226, R61, R222, R5, 0x96, !PT ;  /* 0x000000de3de27212 */ /* 0x000fe200078e9605 */
[----:B------:R-:W-:Y:S01]  /*efa0*/  IMAD.WIDE.U32 R204, R204, -0x2daee0ad, RZ ;  /* 0xd2511f53cccc7825 */ /* 0x000fe200078e00ff */
[----:B------:R-:W-:Y:S02]  /*efb0*/  FMNMX.FTZ R3, R192, R3, !PT ;  /* 0x00000003c0037209 */ /* 0x000fe40007810000 */
[----:B------:R-:W-:Y:S01]  /*efc0*/  LOP3.LUT R2, R39, R52, R208, 0x96, !PT ;  /* 0x0000003427027212 */ /* 0x000fe200078e96d0 */
[----:B------:R-:W-:Y:S01]  /*efd0*/  IMAD.WIDE.U32 R226, R226, -0x326172a9, RZ ;  /* 0xcd9e8d57e2e27825 */ /* 0x000fe200078e00ff */
[----:B------:R-:W-:Y:S02]  /*efe0*/  FMNMX.FTZ R4, R34, R3, !PT ;  /* 0x0000000322047209 */ /* 0x000fe40007810000 */
[----:B------:R-:W-:Y:S01]  /*eff0*/  LOP3.LUT R10, R205, R10, R181, 0x96, !PT ;  /* 0x0000000acd0a7212 */ /* 0x000fe200078e96b5 */
[----:B------:R-:W-:Y:S01]  /*f000*/  IMAD.WIDE.U32 R58, R2, -0x2daee0ad, RZ ;  /* 0xd2511f53023a7825 */ /* 0x000fe200078e00ff */
[----:B------:R-:W-:-:S02]  /*f010*/  FMNMX.FTZ R3, R33, R4, !PT ;  /* 0x0000000421037209 */ /* 0x000fc40007810000 */
[----:B------:R-:W-:Y:S02]  /*f020*/  LOP3.LUT R38, R227, R38, R180, 0x96, !PT ;  /* 0x00000026e3267212 */ /* 0x000fe400078e96b4 */
[----:B------:R-:W-:Y:S02]  /*f030*/  FMNMX.FTZ R52, R32, R3, !PT ;  /* 0x0000000320347209 */ /* 0x000fe40007810000 */
[----:B------:R-:W-:Y:S01]  /*f040*/  LOP3.LUT R6, R11, R6, R175, 0x96, !PT ;  /* 0x000000060b067212 */ /* 0x000fe200078e96af */
[----:B------:R-:W-:Y:S01]  /*f050*/  IMAD.WIDE.U32 R10, R10, -0x326172a9, RZ ;  /* 0xcd9e8d570a0a7825 */ /* 0x000fe200078e00ff */
[----:B------:R-:W-:Y:S02]  /*f060*/  FMNMX.FTZ R52, R35, R52, !PT ;  /* 0x0000003423347209 */ /* 0x000fe40007810000 */
[----:B------:R-:W-:Y:S01]  /*f070*/  LOP3.LUT R4, R59, R60, R179, 0x96, !PT ;  /* 0x0000003c3b047212 */ /* 0x000fe200078e96b3 */
[----:B------:R-:W-:Y:S01]  /*f080*/  IMAD.WIDE.U32 R38, R38, -0x2daee0ad, RZ ;  /* 0xd2511f5326267825 */ /* 0x000fe200078e00ff */
[----:B------:R-:W-:Y:S01]  /*f090*/  SHF.R.U32.HI R7, RZ, 0x10, R10 ;  /* 0x00000010ff077819 */ /* 0x000fe2000001160a */
[----:B------:R-:W1:Y:S01]  /*f0a0*/  SHFL.BFLY PT, R3, R52, 0x2, 0x1f ;  /* 0x0c401f0034037f89 */ /* 0x000e6200000e0000 */
[----:B------:R-:W-:Y:S01]  /*f0b0*/  FMNMX.FTZ R5, R197, R8, !PT ;  /* 0x00000008c5057209 */ /* 0x000fe20007810000 */
[----:B------:R-:W-:Y:S01]  /*f0c0*/  IMAD.WIDE.U32 R60, R6, -0x326172a9, RZ ;  /* 0xcd9e8d57063c7825 */ /* 0x000fe200078e00ff */
[----:B------:R-:W-:-:S02]  /*f0d0*/  LOP3.LUT R2, R39, R58, R177, 0x96, !PT ;  /* 0x0000003a27027212 */ /* 0x000fc400078e96b1 */
[----:B------:R-:W-:Y:S01]  /*f0e0*/  LOP3.LUT R54, R10, 0xffff, RZ, 0xc0, !PT ;  /* 0x0000ffff0a367812 */ /* 0x000fe200078ec0ff */
[----:B------:R-:W-:Y:S01]  /*f0f0*/  IMAD.WIDE.U32 R8, R4, -0x326172a9, RZ ;  /* 0xcd9e8d5704087825 */ /* 0x000fe200078e00ff */
[----:B------:R-:W-:Y:S01]  /*f100*/  LOP3.LUT R49, R10, 0xff, RZ, 0xc0, !PT ;  /* 0x000000ff0a317812 */ /* 0x000fe200078ec0ff */
[----:B------:R-:W-:Y:S01]  /*f110*/  STL.64 [R1+0x20], R60 ;  /* 0x0000203c01007387 */ /* 0x000fe20000100a00 */
[----:B------:R-:W-:Y:S01]  /*f120*/  SHF.R.U32.HI R10, RZ, 0x18, R10 ;  /* 0x00000018ff0a7819 */ /* 0x000fe2000001160a */
[----:B------:R-:W-:Y:S01]  /*f130*/  IMAD.WIDE.U32 R230, R2, -0x326172a9, RZ ;  /* 0xcd9e8d5702e67825 */ /* 0x000fe200078e00ff */
[----:B------:R-:W-:Y:S01]  /*f140*/  LOP3.LUT R7, R7, 0xff, RZ, 0xc0, !PT ;  /* 0x000000ff07077812 */ /* 0x000fe200078ec0ff */
[----:B------:R2:W-:Y:S01]  /*f150*/  STL.64 [R1+0x40], R232 ;  /* 0x000040e801007387 */ /* 0x0005e20000100a00 */
[----:B------:R-:W-:Y:S02]  /*f160*/  FMNMX.FTZ R5, R40, R5, !PT ;  /* 0x0000000528057209 */ /* 0x000fe40007810000 */
[----:B------:R-:W-:-:S02]  /*f170*/  PRMT R7, R7, 0x5410, R10 ;  /* 0x0000541007077816 */ /* 0x000fc4000000000a */
[----:B------:R-:W-:Y:S02]  /*f180*/  LOP3.LUT R6, R11, R60, R174, 0x96, !PT ;  /* 0x0000003c0b067212 */ /* 0x000fe400078e96ae */
[----:B------:R-:W-:Y:S02]  /*f190*/  FMNMX.FTZ R10, R36, R5, !PT ;  /* 0x00000005240a7209 */ /* 0x000fe40007810000 */
[----:B------:R-:W-:Y:S02]  /*f1a0*/  LOP3.LUT R2, R231, R8, R176, 0x96, !PT ;  /* 0x00000008e7027212 */ /* 0x000fe400078e96b0 */
[----:B------:R-:W-:Y:S02]  /*f1b0*/  LOP3.LUT R8, R6, 0xffff, RZ, 0xc0, !PT ;  /* 0x0000ffff06087812 */ /* 0x000fe400078ec0ff */
[----:B------:R-:W-:Y:S02]  /*f1c0*/  FMNMX.FTZ R10, R37, R10, !PT ;  /* 0x0000000a250a7209 */ /* 0x000fe40007810000 */
[----:B------:R-:W-:-:S02]  /*f1d0*/  LOP3.LUT R4, R9, R226, R178, 0x96, !PT ;  /* 0x000000e209047212 */ /* 0x000fc400078e96b2 */
[----:B-1----:R-:W-:Y:S02]  /*f1e0*/  FMNMX.FTZ R3, R52, R3, !PT ;  /* 0x0000000334037209 */ /* 0x002fe40007810000 */
[----:B------:R-:W-:Y:S02]  /*f1f0*/  SHF.R.U32.HI R8, RZ, 0x8, R8 ;  /* 0x00000008ff087819 */ /* 0x000fe40000011608 */
[----:B------:R-:W-:Y:S01]  /*f200*/  LOP3.LUT R57, R6, 0xff, RZ, 0xc0, !PT ;  /* 0x000000ff06397812 */ /* 0x000fe200078ec0ff */
[----:B------:R-:W1:Y:S01]  /*f210*/  SHFL.BFLY PT, R164, R3, 0x1, 0x1f ;  /* 0x0c201f0003a47f89 */ /* 0x000e6200000e0000 */
[----:B------:R-:W-:Y:S02]  /*f220*/  FMNMX.FTZ R9, R41, R10, !PT ;  /* 0x0000000a29097209 */ /* 0x000fe40007810000 */
[----:B------:R-:W-:Y:S02]  /*f230*/  FMNMX.FTZ R11, R213, R0, !PT ;  /* 0x00000000d50b7209 */ /* 0x000fe40007810000 */
[----:B------:R-:W-:Y:S01]  /*f240*/  PRMT R57, R57, 0x5410, R8 ;  /* 0x0000541039397816 */ /* 0x000fe20000000008 */
[----:B--2---:R-:W-:Y:S01]  /*f250*/  IMAD.WIDE.U32 R232, R2, -0x2daee0ad, RZ ;  /* 0xd2511f5302e87825 */ /* 0x004fe200078e00ff */
[----:B------:R-:W-:Y:S01]  /*f260*/  FMNMX.FTZ R11, R48, R11, !PT ;  /* 0x0000000b300b7209 */ /* 0x000fe20007810000 */
[----:B------:R-:W2:Y:S01]  /*f270*/  SHFL.BFLY PT, R8, R9, 0x2, 0x1f ;  /* 0x0c401f0009087f89 */ /* 0x000ea200000e0000 */
[----:B------:R-:W-:-:S02]  /*f280*/  SHF.R.U32.HI R54, RZ, 0x8, R54 ;  /* 0x00000008ff367819 */ /* 0x000fc40000011636 */
[----:B------:R-:W-:Y:S02]  /*f290*/  FMNMX.FTZ R11, R46, R11, !PT ;  /* 0x0000000b2e0b7209 */ /* 0x000fe40007810000 */
[----:B------:R-:W-:Y:S01]  /*f2a0*/  PRMT R49, R49, 0x5410, R54 ;  /* 0x0000541031317816 */ /* 0x000fe20000000036 */
[----:B------:R-:W-:Y:S01]  /*f2b0*/  IMAD.WIDE.U32 R54, R4, -0x2daee0ad, RZ ;  /* 0xd2511f5304367825 */ /* 0x000fe200078e00ff */
[----:B------:R-:W-:Y:S02]  /*f2c0*/  FMNMX.FTZ R11, R50, R11, !PT ;  /* 0x0000000b320b7209 */ /* 0x000fe40007810000 */
[--C-:B------:R-:W-:Y:S02]  /*f2d0*/  SHF.R.U32.HI R5, RZ, 0x10, R6.reuse ;  /* 0x00000010ff057819 */ /* 0x100fe40000011606 */
[----:B------:R-:W-:Y:S02]  /*f2e0*/  FMNMX.FTZ R11, R30, R11, !PT ;  /* 0x0000000b1e0b7209 */ /* 0x000fe40007810000 */
[----:B------:R-:W-:-:S02]  /*f2f0*/  SHF.R.U32.HI R6, RZ, 0x18, R6 ;  /* 0x00000018ff067819 */ /* 0x000fc40000011606 */
[----:B------:R-:W-:Y:S02]  /*f300*/  FMNMX.FTZ R11, R188, R11, !PT ;  /* 0x0000000bbc0b7209 */ /* 0x000fe40007810000 */
[----:B-1----:R-:W-:Y:S02]  /*f310*/  FMNMX.FTZ R164, R3, R164, !PT ;  /* 0x000000a403a47209 */ /* 0x002fe40007810000 */
[----:B------:R-:W-:Y:S02]  /*f320*/  FMNMX.FTZ R2, R190, R11, !PT ;  /* 0x0000000bbe027209 */ /* 0x000fe40007810000 */
[----:B------:R-:W-:Y:S01]  /*f330*/  LOP3.LUT R5, R5, 0xff, RZ, 0xc0, !PT ;  /* 0x000000ff05057812 */ /* 0x000fe200078ec0ff */
[----:B------:R-:W-:Y:S01]  /*f340*/  FMUL.FTZ R61, R164, UR19 ;  /* 0x00000013a43d7c20 */ /* 0x000fe20008410000 */
[----:B------:R-:W-:Y:S02]  /*f350*/  FMNMX.FTZ R3, R187, R2, !PT ;  /* 0x00000002bb037209 */ /* 0x000fe40007810000 */
[----:B--2---:R-:W-:-:S02]  /*f360*/  FMNMX.FTZ R8, R9, R8, !PT ;  /* 0x0000000809087209 */ /* 0x004fc40007810000 */
        /* <DEDUP_REMOVED lines=14> */
[----:B------:R-:W-:Y:S02]  /*f450*/  LOP3.LUT R54, R233, R54, R181, 0x96, !PT ;  /* 0x00000036e9367212 */ /* 0x000fe400078e96b5 */
[----:B------:R-:W-:Y:S02]  /*f460*/  FMNMX.FTZ R9, R31, R2, !PT ;  /* 0x000000021f097209 */ /* 0x000fe40007810000 */
[----:B------:R-:W-:Y:S02]  /*f470*/  PRMT R5, R5, 0x5410, R6 ;  /* 0x0000541005057816 */ /* 0x000fe40000000006 */
[----:B------:R-:W-:Y:S02]  /*f480*/  FMNMX.FTZ R9, R216, R9, !PT ;  /* 0x00000009d8097209 */ /* 0x000fe40007810000 */
[----:B------:R-:W-:-:S02]  /*f490*/  FMNMX.FTZ R39, R167, R4, !PT ;  /* 0x00000004a7277209 */ /* 0x000fc40007810000 */
[----:B------:R-:W-:Y:S02]  /*f4a0*/  FMNMX.FTZ R9, R228, R9, !PT ;  /* 0x00000009e4097209 */ /* 0x000fe40007810000 */
[----:B------:R-:W-:Y:S01]  /*f4b0*/  LOP3.LUT R6, R55, R38, R175, 0x96, !PT ;  /* 0x0000002637067212 */ /* 0x000fe200078e96af */
[----:B------:R-:W-:Y:S01]  /*f4c0*/  IMAD.WIDE.U32 R54, R54, -0x326172a9, RZ ;  /* 0xcd9e8d5736367825 */ /* 0x000fe200078e00ff */
[----:B------:R-:W-:Y:S02]  /*f4d0*/  FMNMX.FTZ R9, R248, R9, !PT ;  /* 0x00000009f8097209 */ /* 0x000fe40007810000 */
[----:B------:R-:W-:Y:S01]  /*f4e0*/  FMNMX.FTZ R39, R172, R39, !PT ;  /* 0x00000027ac277209 */ /* 0x000fe20007810000 */
[----:B------:R-:W-:Y:S01]  /*f4f0*/  IMAD.WIDE.U32 R58, R6, -0x326172a9, RZ ;  /* 0xcd9e8d57063a7825 */ /* 0x000fe200078e00ff */
[----:B------:R-:W-:Y:S02]  /*f500*/  FMNMX.FTZ R9, R206, R9, !PT ;  /* 0x00000009ce097209 */ /* 0x000fe40007810000 */
[----:B------:R-:W-:Y:S01]  /*f510*/  LOP3.LUT R4, R54, 0xffff, RZ, 0xc0, !PT ;  /* 0x0000ffff36047812 */ /* 0x000fe200078ec0ff */
[----:B------:R-:W2:Y:S01]  /*f520*/  SHFL.BFLY PT, R2, R39, 0x2, 0x1f ;  /* 0x0c401f0027027f89 */ /* 0x000ea200000e0000 */
[----:B------:R-:W-:-:S02]  /*f530*/  FMNMX.FTZ R9, R64, R9, !PT ;  /* 0x0000000940097209 */ /* 0x000fc40007810000 */
[----:B------:R-:W-:Y:S02]  /*f540*/  SHF.R.U32.HI R4, RZ, 0x8, R4 ;  /* 0x00000008ff047819 */ /* 0x000fe40000011604 */
[----:B------:R-:W-:Y:S02]  /*f550*/  LOP3.LUT R11, R54, 0xff, RZ, 0xc0, !PT ;  /* 0x000000ff360b7812 */ /* 0x000fe400078ec0ff */
[----:B------:R-:W-:Y:S02]  /*f560*/  FMNMX.FTZ R9, R62, R9, !PT ;  /* 0x000000093e097209 */ /* 0x000fe40007810000 */
[----:B------:R-:W-:Y:S02]  /*f570*/  PRMT R11, R11, 0x5410, R4 ;  /* 0x000054100b0b7816 */ /* 0x000fe40000000004 */
[----:B------:R-:W-:Y:S02]  /*f580*/  FMNMX.FTZ R4, R66, R9, !PT ;  /* 0x0000000942047209 */ /* 0x000fe40007810000 */
[----:B------:R-:W-:-:S02]  /*f590*/  FSETP.NEU.FTZ.AND P3, PT, R164, -INF , PT ;  /* 0xff800000a400780b */ /* 0x000fc40003f7d000 */
[----:B------:R-:W-:Y:S02]  /*f5a0*/  FMNMX.FTZ R4, R65, R4, !PT ;  /* 0x0000000441047209 */ /* 0x000fe40007810000 */
[----:B------:R-:W-:Y:S02]  /*f5b0*/  FSEL R61, R61, RZ, P3 ;  /* 0x000000ff3d3d7208 */ /* 0x000fe40001800000 */
[----:B-1----:R-:W-:Y:S01]  /*f5c0*/  FMNMX.FTZ R3, R8, R3, !PT ;  /* 0x0000000308037209 */ /* 0x002fe20007810000 */
[----:B------:R-:W1:Y:S01]  /*f5d0*/  SHFL.BFLY PT, R45, R4, 0x2, 0x1f ;  /* 0x0c401f00042d7f89 */ /* 0x000e6200000e0000 */
[----:B------:R-:W-:Y:S01]  /*f5e0*/  SHF.R.U32.HI R9, RZ, 0x10, R54 ;  /* 0x00000010ff097819 */ /* 0x000fe20000011636 */
[--C-:B------:R-:W-:Y:S01]  /*f5f0*/  FFMA.FTZ R53, R56, UR19, -R61.reuse ;  /* 0x0000001338357c23 */ /* 0x100fe2000801083d */
[C---:B------:R-:W-:Y:S01]  /*f600*/  FSETP.NEU.FTZ.AND P2, PT, R3.reuse, -INF , PT ;  /* 0xff8000000300780b */ /* 0x040fe20003f5d000 */
[----:B------:R-:W-:Y:S01]  /*f610*/  FMUL.FTZ R56, R3, UR19 ;  /* 0x0000001303387c20 */ /* 0x000fe20008410000 */
[----:B--2---:R-:W-:Y:S01]  /*f620*/  FMNMX.FTZ R2, R39, R2, !PT ;  /* 0x0000000227027209 */ /* 0x004fe20007810000 */
[--C-:B------:R-:W-:Y:S01]  /*f630*/  FFMA.FTZ R44, R44, UR19, -R61.reuse ;  /* 0x000000132c2c7c23 */ /* 0x100fe2000801083d */
[----:B------:R-:W-:Y:S01]  /*f640*/  LOP3.LUT R6, R55, R58, R174, 0x96, !PT ;  /* 0x0000003a37067212 */ /* 0x000fe200078e96ae */
[----:B------:R-:W-:Y:S01]  /*f650*/  FFMA.FTZ R60, R196, UR19, -R61 ;  /* 0x00000013c43c7c23 */ /* 0x000fe2000801083d */
[----:B------:R-:W-:Y:S01]  /*f660*/  FSEL R56, R56, RZ, P2 ;  /* 0x000000ff38387208 */ /* 0x000fe20001000000 */
[----:B------:R-:W2:Y:S01]  /*f670*/  SHFL.BFLY PT, R39, R2, 0x1, 0x1f ;  /* 0x0c201f0002277f89 */ /* 0x000ea200000e0000 */
[----:B------:R-:W-:Y:S01]  /*f680*/  LOP3.LUT R9, R9, 0xff, RZ, 0xc0, !PT ;  /* 0x000000ff09097812 */ /* 0x000fe200078ec0ff */
[----:B------:R-:W-:Y:S01]  /*f690*/  MUFU.EX2 R44, R44 ;  /* 0x0000002c002c7308 */ /* 0x000fe20000000800 */
[----:B------:R-:W-:-:S02]  /*f6a0*/  SHF.R.U32.HI R8, RZ, 0x18, R54 ;  /* 0x00000018ff087819 */ /* 0x000fc40000011636 */
[----:B-1----:R-:W-:Y:S01]  /*f6b0*/  FMNMX.FTZ R4, R4, R45, !PT ;  /* 0x0000002d04047209 */ /* 0x002fe20007810000 */
[----:B------:R-:W-:Y:S01]  /*f6c0*/  FFMA.FTZ R38, R13, UR19, -R56 ;  /* 0x000000130d267c23 */ /* 0x000fe20008010838 */
[----:B------:R-:W-:Y:S01]  /*f6d0*/  PRMT R9, R9, 0x5410, R8 ;  /* 0x0000541009097816 */ /* 0x000fe20000000008 */
[----:B------:R-:W-:Y:S01]  /*f6e0*/  FFMA.FTZ R51, R19, UR19, -R56 ;  /* 0x0000001313337c23 */ /* 0x000fe20008010838 */
[----:B------:R-:W-:Y:S01]  /*f6f0*/  IMAD.MOV.U32 R54, RZ, RZ, R232 ;  /* 0x000000ffff367224 */ /* 0x000fe200078e00e8 */
[----:B------:R-:W1:Y:S01]  /*f700*/  SHFL.BFLY PT, R45, R4, 0x1, 0x1f ;  /* 0x0c201f00042d7f89 */ /* 0x000e6200000e0000 */
[----:B------:R-:W-:Y:S01]  /*f710*/  MUFU.EX2 R60, R60 ;  /* 0x0000003c003c7308 */ /* 0x000fe20000000800 */
[----:B------:R-:W-:Y:S01]  /*f720*/  IMAD.MOV.U32 R55, RZ, RZ, R233 ;  /* 0x000000ffff377224 */ /* 0x000fe200078e00e9 */
[----:B--2---:R-:W-:Y:S01]  /*f730*/  FMNMX.FTZ R2, R2, R39, !PT ;  /* 0x0000002702027209 */ /* 0x004fe20007810000 */
[----:B------:R-:W-:-:S05]  /*f740*/  FFMA.FTZ R39, R15, UR19, -R56 ;  /* 0x000000130f277c23 */ /* 0x000fca0008010838 */
[----:B------:R-:W-:Y:S01]  /*f750*/  MUFU.EX2 R38, R38 ;  /* 0x0000002600267308 */ /* 0x000fe20000000800 */
[C---:B------:R-:W-:Y:S01]  /*f760*/  FMUL.FTZ R173, R2.reuse, UR19 ;  /* 0x0000001302ad7c20 */ /* 0x040fe20008410000 */
[----:B------:R-:W-:Y:S01]  /*f770*/  FSETP.NEU.FTZ.AND P1, PT, R2, -INF , PT ;  /* 0xff8000000200780b */ /* 0x000fe20003f3d000 */
[----:B------:R2:W5:Y:S03]  /*f780*/  LDL.LU.64 R232, [R1+0x40] ;  /* 0x0000400001e87983 */ /* 0x0005660000300a00 */
[----:B------:R-:W-:Y:S02]  /*f790*/  FSEL R173, R173, RZ, P1 ;  /* 0x000000ffadad7208 */ /* 0x000fe40000800000 */
[----:B------:R-:W-:Y:S01]  /*f7a0*/  MUFU.EX2 R39, R39 ;  /* 0x0000002700277308 */ /* 0x000fe20000000800 */
[----:B---3--:R-:W-:Y:S02]  /*f7b0*/  IMAD.MOV.U32 R189, RZ, RZ, R43 ;  /* 0x000000ffffbd7224 */ /* 0x008fe400078e002b */
[----:B------:R-:W-:Y:S01]  /*f7c0*/  FFMA.FTZ R43, R42, UR19, -R61 ;  /* 0x000000132a2b7c23 */ /* 0x000fe2000801083d */
[----:B------:R-:W-:Y:S01]  /*f7d0*/  FFMA.FTZ R52, R0, UR19, -R173 ;  /* 0x0000001300347c23 */ /* 0x000fe200080108ad */
[----:B------:R-:W-:Y:S01]  /*f7e0*/  FFMA.FTZ R42, R17, UR19, -R56 ;  /* 0x00000013112a7c23 */ /* 0x000fe20008010838 */
[----:B-1----:R-:W-:-:S02]  /*f7f0*/  FMNMX.FTZ R0, R4, R45, !PT ;  /* 0x0000002d04007209 */ /* 0x002fc40007810000 */
[----:B------:R-:W-:Y:S01]  /*f800*/  MUFU.EX2 R53, R53 ;  /* 0x0000003500357308 */ /* 0x000fe20000000800 */
[----:B------:R-:W-:Y:S02]  /*f810*/  SHF.R.U32.HI R17, RZ, 0x10, R6 ;  /* 0x00000010ff117819 */ /* 0x000fe40000011606 */
[----:B------:R-:W-:-:S05]  /*f820*/  LOP3.LUT R8, R6, 0xffff, RZ, 0xc0, !PT ;  /* 0x0000ffff06087812 */ /* 0x000fca00078ec0ff */
[----:B------:R-:W1:Y:S01]  /*f830*/  MUFU.EX2 R43, R43 ;  /* 0x0000002b002b7308 */ /* 0x000e620000000800 */
[----:B------:R-:W-:Y:S01]  /*f840*/  LOP3.LUT R19, R6, 0xff, RZ, 0xc0, !PT ;  /* 0x000000ff06137812 */ /* 0x000fe200078ec0ff */
[C---:B------:R-:W-:Y:S01]  /*f850*/  FMUL.FTZ R67, R0.reuse, UR19 ;  /* 0x0000001300437c20 */ /* 0x040fe20008410000 */
[----:B------:R-:W-:Y:S02]  /*f860*/  FSEL R13, R3, RZ, P2 ;  /* 0x000000ff030d7208 */ /* 0x000fe40001000000 */
[----:B------:R-:W-:Y:S02]  /*f870*/  SHF.R.U32.HI R6, RZ, 0x18, R6 ;  /* 0x00000018ff067819 */ /* 0x000fe40000011606 */
[----:B------:R-:W-:Y:S02]  /*f880*/  LOP3.LUT R17, R17, 0xff, RZ, 0xc0, !PT ;  /* 0x000000ff11117812 */ /* 0x000fe400078ec0ff */
[----:B------:R-:W-:Y:S01]  /*f890*/  FSETP.NEU.FTZ.AND P2, PT, R0, -INF , PT ;  /* 0xff8000000000780b */ /* 0x000fe20003f5d000 */
[----:B------:R-:W-:Y:S01]  /*f8a0*/  FADD.FTZ R10, R214, -R13 ;  /* 0x8000000dd60a7221 */ /* 0x000fe20000010000 */
[----:B------:R-:W-:Y:S01]  /*f8b0*/  FSEL R4, R164, RZ, P3 ;  /* 0x000000ffa4047208 */ /* 0x000fe20001800000 */
[----:B------:R-:W-:Y:S01]  /*f8c0*/  IMAD.MOV.U32 R214, RZ, RZ, R54 ;  /* 0x000000ffffd67224 */ /* 0x000fe200078e0036 */
[----:B------:R-:W-:-:S02]  /*f8d0*/  PRMT R17, R17, 0x5410, R6 ;  /* 0x0000541011117816 */ /* 0x000fc40000000006 */
[----:B------:R-:W-:Y:S02]  /*f8e0*/  SHF.R.U32.HI R8, RZ, 0x8, R8 ;  /* 0x00000008ff087819 */ /* 0x000fe40000011608 */
[----:B------:R-:W-:Y:S02]  /*f8f0*/  FSEL R67, R67, RZ, P2 ;  /* 0x000000ff43437208 */ /* 0x000fe40001000000 */
[----:B------:R-:W-:Y:S02]  /*f900*/  FSEL R6, R2, RZ, P1 ;  /* 0x000000ff02067208 */ /* 0x000fe40000800000 */
[----:B------:R-:W-:Y:S02]  /*f910*/  FSEL R15, R0, RZ, P2 ;  /* 0x000000ff000f7208 */ /* 0x000fe40001000000 */
[----:B------:R-:W-:Y:S01]  /*f920*/  PRMT R54, R239, 0x7054, R239 ;  /* 0x00007054ef367816 */ /* 0x000fe200000000ef */
[----:B------:R-:W-:Y:S01]  /*f930*/  FADD.FTZ R4, R215, -R4 ;  /* 0x80000004d7047221 */ /* 0x000fe20000010000 */
[----:B------:R-:W-:Y:S01]  /*f940*/  PRMT R19, R19, 0x5410, R8 ;  /* 0x0000541013137816 */ /* 0x000fe20000000008 */
[----:B------:R-:W-:-:S02]  /*f950*/  IMAD.MOV.U32 R215, RZ, RZ, R55 ;  /* 0x000000ffffd77224 */ /* 0x000fc400078e0037 */
[----:B------:R-:W-:Y:S01]  /*f960*/  FADD.FTZ R13, R213, -R6 ;  /* 0x80000006d50d7221 */ /* 0x000fe20000010000 */
[----:B------:R-:W-:Y:S01]  /*f970*/  FFMA.FTZ R55, R12, UR19, -R67 ;  /* 0x000000130c377c23 */ /* 0x000fe20008010843 */
[----:B------:R-:W-:Y:S01]  /*f980*/  FADD.FTZ R8, R212, -R15 ;  /* 0x8000000fd4087221 */ /* 0x000fe20000010000 */
[----:B------:R-:W-:Y:S01]  /*f990*/  MUFU.EX2 R51, R51 ;  /* 0x0000003300337308 */ /* 0x000fe20000000800 */
[--C-:B------:R-:W-:Y:S01]  /*f9a0*/  FFMA.FTZ R47, R48, UR19, -R173.reuse ;  /* 0x00000013302f7c23 */ /* 0x100fe200080108ad */
[--C-:B------:R-:W-:Y:S01]  /*f9b0*/  FFMA.FTZ R46, R46, UR19, -R173.reuse ;  /* 0x000000132e2e7c23 */ /* 0x100fe200080108ad */
[----:B------:R-:W-:Y:S01]  /*f9c0*/  FFMA.FTZ R45, R50, UR19, -R173 ;  /* 0x00000013322d7c23 */ /* 0x000fe200080108ad */
[--C-:B------:R-:W-:Y:S01]  /*f9d0*/  HSET2.LE.AND R6, R49, R54.reuse, PT ;  /* 0x0000003631067233 */ /* 0x100fe20003803000 */
[--C-:B------:R-:W-:Y:S01]  /*f9e0*/  FFMA.FTZ R49, R14, UR19, -R67.reuse ;  /* 0x000000130e317c23 */ /* 0x100fe20008010843 */
[----:B-1----:R-:W-:Y:S01]  /*f9f0*/  F2FP.BF16.F32.PACK_AB R15, R43, R44 ;  /* 0x0000002c2b0f723e */ /* 0x002fe200000010ff */
[----:B------:R-:W-:Y:S01]  /*fa00*/  FFMA.FTZ R48, R16, UR19, -R67 ;  /* 0x0000001310307c23 */ /* 0x000fe20008010843 */
[----:B------:R-:W1:Y:S01]  /*fa10*/  MUFU.EX2 R42, R42 ;  /* 0x0000002a002a7308 */ /* 0x000e620000000800 */
[----:B------:R-:W-:-:S02]  /*fa20*/  HSET2.LE.AND R7, R7, R54, PT ;  /* 0x0000003607077233 */ /* 0x000fc40003803000 */
[----:B------:R-:W-:Y:S01]  /*fa30*/  F2FP.BF16.F32.PACK_AB R12, R38, R39 ;  /* 0x00000027260c723e */ /* 0x000fe200000010ff */
[----:B------:R-:W-:Y:S01]  /*fa40*/  IMAD.MOV.U32 R213, RZ, RZ, R59 ;  /* 0x000000ffffd57224 */ /* 0x000fe200078e003b */
[----:B------:R-:W-:Y:S01]  /*fa50*/  LOP3.LUT R6, R6, R15, RZ, 0xc0, !PT ;  /* 0x0000000f06067212 */ /* 0x000fe200078ec0ff */
[----:B------:R-:W-:Y:S01]  /*fa60*/  FMUL.FTZ R59, R13, UR19 ;  /* 0x000000130d3b7c20 */ /* 0x000fe20008410000 */
[----:B------:R-:W-:Y:S01]  /*fa70*/  LOP3.LUT R7, R7, R12, RZ, 0xc0, !PT ;  /* 0x0000000c07077212 */ /* 0x000fe200078ec0ff */
[----:B------:R-:W-:Y:S01]  /*fa80*/  MUFU.EX2 R46, R46 ;  /* 0x0000002e002e7308 */ /* 0x000fe20000000800 */
[----:B------:R-:W3:Y:S01]  /*fa90*/  LDSM.16.MT88.4 R12, [R221+0x9000] ;  /* 0x00900000dd0c783b */ /* 0x000ee20000004200 */
[----:B------:R-:W-:Y:S01]  /*faa0*/  HSET2.LE.AND R57, R57, R54, PT ;  /* 0x0000003639397233 */ /* 0x000fe20003803000 */
[----:B------:R-:W-:-:S05]  /*fab0*/  FMUL.FTZ R63, R4, UR19 ;  /* 0x00000013043f7c20 */ /* 0x000fca0008410000 */
[----:B------:R-:W4:Y:S01]  /*fac0*/  MUFU.EX2 R45, R45 ;  /* 0x0000002d002d7308 */ /* 0x000f220000000800 */
[----:B------:R-:W-:Y:S01]  /*fad0*/  F2FP.BF16.F32.PACK_AB R4, R53, R60 ;  /* 0x0000003c3504723e */ /* 0x000fe200000010ff */
[----:B------:R-:W-:-:S06]  /*fae0*/  FFMA.FTZ R50, R18, UR19, -R67 ;  /* 0x0000001312327c23 */ /* 0x000fcc0008010843 */
[----:B------:R-:W-:Y:S08]  /*faf0*/  MUFU.EX2 R49, R49 ;  /* 0x0000003100317308 */ /* 0x000ff00000000800 */
[----:B------:R-:W2:Y:S01]  /*fb00*/  MUFU.EX2 R48, R48 ;  /* 0x0000003000307308 */ /* 0x000ea20000000800 */
[----:B------:R-:W-:Y:S01]  /*fb10*/  IMAD.MOV.U32 R212, RZ, RZ, R58 ;  /* 0x000000ffffd47224 */ /* 0x000fe200078e003a */
[----:B------:R-:W-:Y:S01]  /*fb20*/  LOP3.LUT R4, R57, R4, RZ, 0xc0, !PT ;  /* 0x0000000439047212 */ /* 0x000fe200078ec0ff */
[----:B------:R-:W-:Y:S01]  /*fb30*/  FMUL.FTZ R58, R10, UR19 ;  /* 0x000000130a3a7c20 */ /* 0x000fe20008410000 */
[----:B------:R-:W-:-:S04]  /*fb40*/  HSET2.LE.AND R5, R5, R54, PT ;  /* 0x0000003605057233 */ /* 0x000fc80003803000 */
[----:B------:R-:W-:Y:S01]  /*fb50*/  MUFU.EX2 R52, R52 ;  /* 0x0000003400347308 */ /* 0x000fe20000000800 */
[----:B------:R-:W-:Y:S01]  /*fb60*/  FMUL.FTZ R57, R8, UR19 ;  /* 0x0000001308397c20 */ /* 0x000fe20008410000 */
[----:B-1----:R-:W-:-:S06]  /*fb70*/  F2FP.BF16.F32.PACK_AB R10, R42, R51 ;  /* 0x000000332a0a723e */ /* 0x002fcc00000010ff */
[----:B------:R-:W1:Y:S01]  /*fb80*/  MUFU.EX2 R47, R47 ;  /* 0x0000002f002f7308 */ /* 0x000e620000000800 */
[----:B------:R-:W-:Y:S02]  /*fb90*/  LOP3.LUT R5, R5, R10, RZ, 0xc0, !PT ;  /* 0x0000000a05057212 */ /* 0x000fe400078ec0ff */
[----:B------:R-:W-:-:S05]  /*fba0*/  HSET2.LE.AND R10, R11, R54, PT ;  /* 0x000000360b0a7233 */ /* 0x000fca0003803000 */
[----:B------:R-:W-:Y:S01]  /*fbb0*/  MUFU.EX2 R55, R55 ;  /* 0x0000003700377308 */ /* 0x000fe20000000800 */
[----:B----4-:R-:W-:Y:S02]  /*fbc0*/  F2FP.BF16.F32.PACK_AB R11, R45, R46 ;  /* 0x0000002e2d0b723e */ /* 0x010fe400000010ff */
[----:B------:R-:W-:-:S05]  /*fbd0*/  HSET2.LE.AND R9, R9, R54, PT ;  /* 0x0000003609097233 */ /* 0x000fca0003803000 */
[----:B------:R-:W4:Y:S01]  /*fbe0*/  MUFU.EX2 R50, R50 ;  /* 0x0000003200327308 */ /* 0x000f220000000800 */
[----:B--2---:R-:W-:Y:S02]  /*fbf0*/  F2FP.BF16.F32.PACK_AB R16, R48, R49 ;  /* 0x000000313010723e */ /* 0x004fe400000010ff */
[----:B------:R-:W-:-:S05]  /*fc00*/  LOP3.LUT R10, R10, R11, RZ, 0xc0, !PT ;  /* 0x0000000b0a0a7212 */ /* 0x000fca00078ec0ff */
[----:B------:R-:W2:Y:S01]  /*fc10*/  MUFU.EX2 R63, R63 ;  /* 0x0000003f003f7308 */ /* 0x000ea20000000800 */
[----:B------:R-:W-:-:S07]  /*fc20*/  LOP3.LUT R11, R9, R16, RZ, 0xc0, !PT ;  /* 0x00000010090b7212 */ /* 0x000fce00078ec0ff */
[----:B------:R-:W3:Y:S01]  /*fc30*/  MUFU.EX2 R58, R58 ;  /* 0x0000003a003a7308 */ /* 0x000ee20000000800 */
[----:B------:R-:W-:-:S07]  /*fc40*/  HSET2.LE.AND R8, R19, R54, PT ;  /* 0x0000003613087233 */ /* 0x000fce0003803000 */
[----:B------:R-:W3:Y:S01]  /*fc50*/  MUFU.EX2 R59, R59 ;  /* 0x0000003b003b7308 */ /* 0x000ee20000000800 */
[----:B-1----:R-:W-:-:S07]  /*fc60*/  F2FP.BF16.F32.PACK_AB R9, R47, R52 ;  /* 0x000000342f09723e */ /* 0x002fce00000010ff */
[----:B------:R-:W1:Y:S01]  /*fc70*/  MUFU.EX2 R57, R57 ;  /* 0x0000003900397308 */ /* 0x000e620000000800 */
[----:B------:R-:W-:Y:S02]  /*fc80*/  LOP3.LUT R8, R8, R9, RZ, 0xc0, !PT ;  /* 0x0000000908087212 */ /* 0x000fe400078ec0ff */
[----:B------:R-:W-:Y:S02]  /*fc90*/  HSET2.LE.AND R9, R17, R54, PT ;  /* 0x0000003611097233 */ /* 0x000fe40003803000 */
[----:B----4-:R-:W-:Y:S01]  /*fca0*/  F2FP.BF16.F32.PACK_AB R16, R50, R55 ;  /* 0x000000373210723e */ /* 0x010fe200000010ff */
[-C--:B--2---:R-:W-:Y:S01]  /*fcb0*/  FMUL.FTZ R160, R160, R63.reuse ;  /* 0x0000003fa0a07220 */ /* 0x084fe20000410000 */
[----:B------:R-:W-:Y:S01]  /*fcc0*/  FMUL.FTZ R161, R161, R63 ;  /* 0x0000003fa1a17220 */ /* 0x000fe20000410000 */
[----:B---3--:R-:W-:Y:S01]  /*fcd0*/  FMUL.FTZ R162, R162, R58 ;  /* 0x0000003aa2a27220 */ /* 0x008fe20000410000 */
[----:B------:R-:W-:Y:S01]  /*fce0*/  LOP3.LUT R9, R9, R16, RZ, 0xc0, !PT ;  /* 0x0000001009097212 */ /* 0x000fe200078ec0ff */
[-C--:B------:R-:W-:Y:S01]  /*fcf0*/  FMUL.FTZ R163, R163, R58.reuse ;  /* 0x0000003aa3a37220 */ /* 0x080fe20000410000 */
[-C--:B------:R-:W-:Y:S01]  /*fd00*/  FMUL.FTZ R156, R156, R59.reuse ;  /* 0x0000003b9c9c7220 */ /* 0x080fe20000410000 */
[----:B------:R-:W-:Y:S01]  /*fd10*/  FMUL.FTZ R157, R157, R59 ;  /* 0x0000003b9d9d7220 */ /* 0x000fe20000410000 */
[-C--:B------:R-:W-:Y:S01]  /*fd20*/  FMUL.FTZ R148, R148, R63.reuse ;  /* 0x0000003f94947220 */ /* 0x080fe20000410000 */
[----:B------:R-:W-:Y:S01]  /*fd30*/  FMUL.FTZ R149, R149, R63 ;  /* 0x0000003f95957220 */ /* 0x000fe20000410000 */
[-C--:B------:R-:W-:Y:S01]  /*fd40*/  FMUL.FTZ R150, R150, R58.reuse ;  /* 0x0000003a96967220 */ /* 0x080fe20000410000 */
[----:B------:R-:W-:Y:S01]  /*fd50*/  FMUL.FTZ R152, R152, R59 ;  /* 0x0000003b98987220 */ /* 0x000fe20000410000 */
[-C--:B-1----:R-:W-:Y:S01]  /*fd60*/  FMUL.FTZ R158, R158, R57.reuse ;  /* 0x000000399e9e7220 */ /* 0x082fe20000410000 */
[----:B------:R-:W-:Y:S01]  /*fd70*/  FMUL.FTZ R159, R159, R57 ;  /* 0x000000399f9f7220 */ /* 0x000fe20000410000 */
[----:B------:R-:W-:Y:S01]  /*fd80*/  FMUL.FTZ R153, R153, R59 ;  /* 0x0000003b99997220 */ /* 0x000fe20000410000 */
[-C--:B------:R-:W-:Y:S01]  /*fd90*/  FMUL.FTZ R154, R154, R57.reuse ;  /* 0x000000399a9a7220 */ /* 0x080fe20000410000 */
[----:B------:R-:W-:Y:S01]  /*fda0*/  FMUL.FTZ R155, R155, R57 ;  /* 0x000000399b9b7220 */ /* 0x000fe20000410000 */
[-C--:B------:R-:W-:Y:S01]  /*fdb0*/  FMUL.FTZ R151, R151, R58.reuse ;  /* 0x0000003a97977220 */ /* 0x080fe20000410000 */
[-C--:B------:R-:W-:Y:S01]  /*fdc0*/  HMMA.16816.F32.BF16 R160, R4, R12.reuse, R160 ;  /* 0x0000000c04a0723c */ /* 0x080fe200000418a0 */
[-C--:B------:R-:W-:Y:S01]  /*fdd0*/  FMUL.FTZ R68, R68, R63.reuse ;  /* 0x0000003f44447220 */ /* 0x080fe20000410000 */
[----:B------:R-:W-:Y:S01]  /*fde0*/  FMUL.FTZ R69, R69, R63 ;  /* 0x0000003f45457220 */ /* 0x000fe20000410000 */
[-C--:B------:R-:W-:Y:S01]  /*fdf0*/  FMUL.FTZ R70, R70, R58.reuse ;  /* 0x0000003a46467220 */ /* 0x080fe20000410000 */
[-C--:B------:R-:W-:Y:S01]  /*fe00*/  FMUL.FTZ R71, R71, R58.reuse ;  /* 0x0000003a47477220 */ /* 0x080fe20000410000 */
        /* <DEDUP_REMOVED lines=9> */
[-C--:B------:R-:W-:Y:S01]  /*fea0*/  FMUL.FTZ R76, R76, R59.reuse ;  /* 0x0000003b4c4c7220 */ /* 0x080fe20000410000 */
[----:B------:R-:W-:Y:S01]  /*feb0*/  FMUL.FTZ R77, R77, R59 ;  /* 0x0000003b4d4d7220 */ /* 0x000fe20000410000 */
[-C--:B------:R-:W-:Y:S01]  /*fec0*/  FMUL.FTZ R78, R78, R57.reuse ;  /* 0x000000394e4e7220 */ /* 0x080fe20000410000 */
[----:B------:R-:W-:Y:S01]  /*fed0*/  FMUL.FTZ R79, R79, R57 ;  /* 0x000000394f4f7220 */ /* 0x000fe20000410000 */
[C---:B------:R-:W-:Y:S01]  /*fee0*/  HMMA.16816.F32.BF16 R148, R4.reuse, R14, R148 ;  /* 0x0000000e0494723c */ /* 0x040fe20000041894 */
[----:B------:R-:W1:Y:S01]  /*fef0*/  LDSM.16.MT88.4 R12, [R170+0x9000] ;  /* 0x00900000aa0c783b */ /* 0x000e620000004200 */
[-C--:B------:R-:W-:Y:S01]  /*ff00*/  FMUL.FTZ R83, R83, R58.reuse ;  /* 0x0000003a53537220 */ /* 0x080fe20000410000 */
        /* <DEDUP_REMOVED lines=8> */
[-C--:B------:R-:W-:Y:S01]  /*ff90*/  FMUL.FTZ R96, R96, R63.reuse ;  /* 0x0000003f60607220 */ /* 0x080fe20000410000 */
[----:B------:R-:W-:Y:S01]  /*ffa0*/  FMUL.FTZ R97, R97, R63 ;  /* 0x0000003f61617220 */ /* 0x000fe20000410000 */
[-C--:B------:R-:W-:Y:S01]  /*ffb0*/  FMUL.FTZ R98, R98, R58.reuse ;  /* 0x0000003a62627220 */ /* 0x080fe20000410000 */
        /* <DEDUP_REMOVED lines=21> */
[----:B------:R-:W-:Y:S01]  /*10110*/  LDSM.16.MT88.4 R16, [R221+0xb000] ;  /* 0x00b00000dd10783b */ /* 0x000fe20000004200 */
[-C--:B-1----:R-:W-:Y:S06]  /*10120*/  HMMA.16816.F32.BF16 R68, R4, R12.reuse, R68 ;  /* 0x0000000c0444723c */ /* 0x082fec0000041844 */
[C---:B------:R-:W-:Y:S06]  /*10130*/  HMMA.16816.F32.BF16 R72, R8.reuse, R12, R72 ;  /* 0x0000000c0848723c */ /* 0x040fec0000041848 */
[-C--:B------:R-:W-:Y:S06]  /*10140*/  HMMA.16816.F32.BF16 R76, R8, R14.reuse, R76 ;  /* 0x0000000e084c723c */ /* 0x080fec000004184c */
[C---:B------:R-:W-:Y:S01]  /*10150*/  HMMA.16816.F32.BF16 R80, R4.reuse, R14, R80 ;  /* 0x0000000e0450723c */ /* 0x040fe20000041850 */
[----:B------:R-:W1:Y:S05]  /*10160*/  LDSM.16.MT88.4 R12, [R221+0xa000] ;  /* 0x00a00000dd0c783b */ /* 0x000e6a0000004200 */
[-C--:B-1----:R-:W-:Y:S06]  /*10170*/  HMMA.16816.F32.BF16 R84, R4, R12.reuse, R84 ;  /* 0x0000000c0454723c */ /* 0x082fec0000041854 */
[C---:B------:R-:W-:Y:S06]  /*10180*/  HMMA.16816.F32.BF16 R88, R8.reuse, R12, R88 ;  /* 0x0000000c0858723c */ /* 0x040fec0000041858 */
[-C--:B------:R-:W-:Y:S06]  /*10190*/  HMMA.16816.F32.BF16 R92, R8, R14.reuse, R92 ;  /* 0x0000000e085c723c */ /* 0x080fec000004185c */
[C---:B------:R-:W-:Y:S01]  /*101a0*/  HMMA.16816.F32.BF16 R96, R4.reuse, R14, R96 ;  /* 0x0000000e0460723c */ /* 0x040fe20000041860 */
[----:B------:R-:W1:Y:S01]  /*101b0*/  LDSM.16.MT88.4 R12, [R170+0xa000] ;  /* 0x00a00000aa0c783b */ /* 0x000e620000004200 */
[-C--:B------:R-:W-:Y:S01]  /*101c0*/  FMUL.FTZ R116, R116, R59.reuse ;  /* 0x0000003b74747220 */ /* 0x080fe20000410000 */
[-C--:B------:R-:W-:Y:S01]  /*101d0*/  FMUL.FTZ R117, R117, R59.reuse ;  /* 0x0000003b75757220 */ /* 0x080fe20000410000 */
[-C--:B------:R-:W-:Y:S01]  /*101e0*/  FMUL.FTZ R140, R140, R59.reuse ;  /* 0x0000003b8c8c7220 */ /* 0x080fe20000410000 */
[-C--:B------:R-:W-:Y:S01]  /*101f0*/  FMUL.FTZ R141, R141, R59.reuse ;  /* 0x0000003b8d8d7220 */ /* 0x080fe20000410000 */
[-C--:B------:R-:W-:Y:S01]  /*10200*/  FMUL.FTZ R124, R124, R59.reuse ;  /* 0x0000003b7c7c7220 */ /* 0x080fe20000410000 */
[-C--:B------:R-:W-:Y:S01]  /*10210*/  FMUL.FTZ R125, R125, R59.reuse ;  /* 0x0000003b7d7d7220 */ /* 0x080fe20000410000 */
[-C--:B-1----:R-:W-:Y:S06]  /*10220*/  HMMA.16816.F32.BF16 R100, R4, R12.reuse, R100 ;  /* 0x0000000c0464723c */ /* 0x082fec0000041864 */
[C---:B------:R-:W-:Y:S06]  /*10230*/  HMMA.16816.F32.BF16 R104, R8.reuse, R12, R104 ;  /* 0x0000000c0868723c */ /* 0x040fec0000041868 */
[-C--:B------:R-:W-:Y:S06]  /*10240*/  HMMA.16816.F32.BF16 R108, R8, R14.reuse, R108 ;  /* 0x0000000e086c723c */ /* 0x080fec000004186c */
[----:B------:R-:W-:Y:S01]  /*10250*/  HMMA.16816.F32.BF16 R144, R4, R14, R144 ;  /* 0x0000000e0490723c */ /* 0x000fe20000041890 */
[----:B------:R-:W1:Y:S01]  /*10260*/  LDSM.16.MT88.4 R12, [R170+0xb000] ;  /* 0x00b00000aa0c783b */ /* 0x000e620000004200 */
[----:B------:R-:W-:Y:S01]  /*10270*/  FMUL.FTZ R132, R132, R59 ;  /* 0x0000003b84847220 */ /* 0x000fe20000410000 */
[-C--:B------:R-:W-:Y:S01]  /*10280*/  FMUL.FTZ R118, R118, R57.reuse ;  /* 0x0000003976767220 */ /* 0x080fe20000410000 */
[----:B------:R-:W-:Y:S01]  /*10290*/  FMUL.FTZ R119, R119, R57 ;  /* 0x0000003977777220 */ /* 0x000fe20000410000 */
[----:B------:R-:W-:Y:S01]  /*102a0*/  FMUL.FTZ R133, R133, R59 ;  /* 0x0000003b85857220 */ /* 0x000fe20000410000 */
[-C--:B------:R-:W-:Y:S01]  /*102b0*/  FMUL.FTZ R142, R142, R57.reuse ;  /* 0x000000398e8e7220 */ /* 0x080fe20000410000 */
[-C--:B------:R-:W-:Y:S01]  /*102c0*/  FMUL.FTZ R143, R143, R57.reuse ;  /* 0x000000398f8f7220 */ /* 0x080fe20000410000 */
[-C--:B------:R-:W-:Y:S01]  /*102d0*/  FMUL.FTZ R126, R126, R57.reuse ;  /* 0x000000397e7e7220 */ /* 0x080fe20000410000 */
[-C--:B------:R-:W-:Y:S01]  /*102e0*/  FMUL.FTZ R127, R127, R57.reuse ;  /* 0x000000397f7f7220 */ /* 0x080fe20000410000 */
[-C--:B------:R-:W-:Y:S01]  /*102f0*/  FMUL.FTZ R134, R134, R57.reuse ;  /* 0x0000003986867220 */ /* 0x080fe20000410000 */
[----:B------:R-:W-:Y:S01]  /*10300*/  FMUL.FTZ R135, R135, R57 ;  /* 0x0000003987877220 */ /* 0x000fe20000410000 */
[C---:B------:R-:W-:Y:S06]  /*10310*/  HMMA.16816.F32.BF16 R116, R8.reuse, R16, R116 ;  /* 0x000000100874723c */ /* 0x040fec0000041874 */
[C---:B------:R-:W-:Y:S06]  /*10320*/  HMMA.16816.F32.BF16 R140, R8.reuse, R18, R140 ;  /* 0x00000012088c723c */ /* 0x040fec000004188c */
[C---:B-1----:R-:W-:Y:S06]  /*10330*/  HMMA.16816.F32.BF16 R124, R8.reuse, R12, R124 ;  /* 0x0000000c087c723c */ /* 0x042fec000004187c */
[----:B------:R-:W-:Y:S01]  /*10340*/  HMMA.16816.F32.BF16 R132, R8, R14, R132 ;  /* 0x0000000e0884723c */ /* 0x000fe20000041884 */
[----:B------:R-:W2:Y:S01]  /*10350*/  LDL.LU.64 R8, [R1+0x20] ;  /* 0x0000200001087983 */ /* 0x000ea20000300a00 */
        /* <DEDUP_REMOVED lines=16> */
[----:B------:R-:W-:Y:S01]  /*10460*/  HMMA.16816.F32.BF16 R112, R4, R16, R112 ;  /* 0x000000100470723c */ /* 0x000fe20000041870 */
[----:B------:R-:W-:-:S06]  /*10470*/  VIADD R217, R240, 0x1715609d ;  /* 0x1715609df0d97836 */ /* 0x000fcc0000000000 */
[----:B------:R-:W-:Y:S01]  /*10480*/  IMAD.MOV.U32 R16, RZ, RZ, R224 ;  /* 0x000000ffff107224 */ /* 0x000fe200078e00e0 */
[----:B------:R-:W-:Y:S01]  /*10490*/  HMMA.16816.F32.BF16 R120, R4, R18, R120 ;  /* 0x000000120478723c */ /* 0x000fe20000041878 */
[----:B------:R-:W-:-:S05]  /*104a0*/  IMAD.MOV.U32 R10, RZ, RZ, R230 ;  /* 0x000000ffff0a7224 */ /* 0x000fca00078e00e6 */
[C---:B------:R-:W-:Y:S06]  /*104b0*/  HMMA.16816.F32.BF16 R136, R4.reuse, R12, R136 ;  /* 0x0000000c0488723c */ /* 0x040fec0000041888 */
[----:B------:R-:W-:Y:S07]  /*104c0*/  HMMA.16816.F32.BF16 R128, R4, R14, R128 ;  /* 0x0000000e0480723c */ /* 0x000fee0000041880 */
[----:B------:R-:W-:Y:S01]  /*104d0*/  LOP3.LUT R4, R213, R10, R217, 0x96, !PT ;  /* 0x0000000ad5047212 */ /* 0x000fe200078e96d9 */
[----:B------:R-:W-:-:S02]  /*104e0*/  VIADD R212, R241, 0x646e171e ;  /* 0x646e171ef1d47836 */ /* 0x000fc40000000000 */
[----:B------:R-:W-:Y:S02]  /*104f0*/  FFMA.FTZ R205, R23, UR19, -R56 ;  /* 0x0000001317cd7c23 */ /* 0x000fe40008010838 */
[----:B------:R-:W-:-:S04]  /*10500*/  IMAD.WIDE.U32 R12, R4, -0x2daee0ad, RZ ;  /* 0xd2511f53040c7825 */ /* 0x000fc800078e00ff */
[----:B------:R-:W-:Y:S01]  /*10510*/  FFMA.FTZ R198, R21, UR19, -R56 ;  /* 0x0000001315c67c23 */ /* 0x000fe20008010838 */
[----:B------:R-:W-:Y:S01]  /*10520*/  IMAD.MOV.U32 R11, RZ, RZ, R231 ;  /* 0x000000ffff0b7224 */ /* 0x000fe200078e00e7 */
[----:B------:R-:W-:Y:S01]  /*10530*/  LOP3.LUT R11, R12, 0xffff, RZ, 0xc0, !PT ;  /* 0x0000ffff0c0b7812 */ /* 0x000fe200078ec0ff */
[----:B------:R-:W-:Y:S01]  /*10540*/  FFMA.FTZ R211, R26, UR19, -R61 ;  /* 0x000000131ad37c23 */ /* 0x000fe2000801083d */
[----:B------:R-:W-:Y:S01]  /*10550*/  LOP3.LUT R4, R13, R214, R212, 0x96, !PT ;  /* 0x000000d60d047212 */ /* 0x000fe200078e96d4 */
[----:B------:R-:W-:Y:S01]  /*10560*/  FFMA.FTZ R207, R27, UR19, -R56 ;  /* 0x000000131bcf7c23 */ /* 0x000fe20008010838 */
[----:B------:R-:W-:Y:S01]  /*10570*/  SHF.R.U32.HI R13, RZ, 0x18, R12 ;  /* 0x00000018ff0d7819 */ /* 0x000fe2000001160c */
[----:B------:R-:W-:Y:S01]  /*10580*/  FFMA.FTZ R200, R25, UR19, -R56 ;  /* 0x0000001319c87c23 */ /* 0x000fe20008010838 */
[----:B------:R-:W-:Y:S01]  /*10590*/  MUFU.EX2 R205, R205 ;  /* 0x000000cd00cd7308 */ /* 0x000fe20000000800 */
[----:B------:R-:W-:Y:S01]  /*105a0*/  LOP3.LUT R15, R4, 0xffff, RZ, 0xc0, !PT ;  /* 0x0000ffff040f7812 */ /* 0x000fe200078ec0ff */
[----:B------:R-:W-:-:S02]  /*105b0*/  IMAD.MOV.U32 R17, RZ, RZ, R225 ;  /* 0x000000ffff117224 */ /* 0x000fc400078e00e1 */
[--C-:B------:R-:W-:Y:S01]  /*105c0*/  FFMA.FTZ R209, R22, UR19, -R61.reuse ;  /* 0x0000001316d17c23 */ /* 0x100fe2000801083d */
[----:B------:R-:W-:Y:S01]  /*105d0*/  FFMA.FTZ R202, R20, UR19, -R61 ;  /* 0x0000001314ca7c23 */ /* 0x000fe2000801083d */
[----:B------:R-:W-:Y:S02]  /*105e0*/  IMAD.MOV.U32 R219, RZ, RZ, R189 ;  /* 0x000000ffffdb7224 */ /* 0x000fe400078e00bd */
[----:B------:R-:W-:Y:S01]  /*105f0*/  FFMA.FTZ R190, R190, UR19, -R173 ;  /* 0x00000013bebe7c23 */ /* 0x000fe200080108ad */
[----:B------:R-:W-:Y:S01]  /*10600*/  FFMA.FTZ R185, R31, UR19, -R67 ;  /* 0x000000131fb97c23 */ /* 0x000fe20008010843 */
[----:B------:R-:W1:Y:S01]  /*10610*/  MUFU.EX2 R198, R198 ;  /* 0x000000c600c67308 */ /* 0x000e620000000800 */
[----:B------:R-:W-:Y:S01]  /*10620*/  SHF.R.U32.HI R15, RZ, 0x8, R15 ;  /* 0x00000008ff0f7819 */ /* 0x000fe2000001160f */
[--C-:B------:R-:W-:Y:S01]  /*10630*/  FFMA.FTZ R191, R188, UR19, -R173.reuse ;  /* 0x00000013bcbf7c23 */ /* 0x100fe200080108ad */
[--C-:B------:R-:W-:Y:S01]  /*10640*/  FFMA.FTZ R196, R30, UR19, -R173.reuse ;  /* 0x000000131ec47c23 */ /* 0x100fe200080108ad */
[----:B------:R-:W-:Y:S01]  /*10650*/  UIADD3 UR4, UR4, 0x1, URZ ;  /* 0x0000000104047890 */ /* 0x000fe2000fffe03f */
[----:B------:R-:W-:Y:S01]  /*10660*/  FFMA.FTZ R213, R244, UR19, -R173 ;  /* 0x00000013f4d57c23 */ /* 0x000fe200080108ad */
[----:B------:R-:W-:Y:S01]  /*10670*/  FFMA.FTZ R216, R216, UR19, -R67 ;  /* 0x00000013d8d87c23 */ /* 0x000fe20008010843 */
[--C-:B------:R-:W-:Y:S01]  /*10680*/  FFMA.FTZ R203, R203, UR19, -R56.reuse ;  /* 0x00000013cbcb7c23 */ /* 0x100fe20008010838 */
[----:B------:R-:W-:Y:S01]  /*10690*/  MUFU.EX2 R211, R211 ;  /* 0x000000d300d37308 */ /* 0x000fe20000000800 */
[----:B------:R-:W-:Y:S01]  /*106a0*/  FFMA.FTZ R201, R201, UR19, -R56 ;  /* 0x00000013c9c97c23 */ /* 0x000fe20008010838 */
[----:B------:R-:W-:Y:S01]  /*106b0*/  FFMA.FTZ R51, R251, R58, R51 ;  /* 0x0000003afb337223 */ /* 0x000fe20000010033 */
[----:B------:R-:W-:Y:S01]  /*106c0*/  FFMA.FTZ R52, R249, R59, R52 ;  /* 0x0000003bf9347223 */ /* 0x000fe20000010034 */
[--C-:B------:R-:W-:Y:S01]  /*106d0*/  FFMA.FTZ R165, R165, UR19, -R173.reuse ;  /* 0x00000013a5a57c23 */ /* 0x100fe200080108ad */
[--C-:B------:R-:W-:Y:S01]  /*106e0*/  FFMA.FTZ R166, R166, UR19, -R173.reuse ;  /* 0x00000013a6a67c23 */ /* 0x100fe200080108ad */
[--C-:B------:R-:W-:Y:S01]  /*106f0*/  FFMA.FTZ R167, R167, UR19, -R173.reuse ;  /* 0x00000013a7a77c23 */ /* 0x100fe200080108ad */
[----:B------:R-:W-:Y:S01]  /*10700*/  FFMA.FTZ R172, R172, UR19, -R173 ;  /* 0x00000013acac7c23 */ /* 0x000fe200080108ad */
[----:B------:R-:W-:Y:S01]  /*10710*/  MUFU.EX2 R207, R207 ;  /* 0x000000cf00cf7308 */ /* 0x000fe20000000800 */
[--C-:B------:R-:W-:Y:S01]  /*10720*/  FFMA.FTZ R64, R64, UR19, -R67.reuse ;  /* 0x0000001340407c23 */ /* 0x100fe20008010843 */
[----:B------:R-:W-:Y:S01]  /*10730*/  FFMA.FTZ R66, R66, UR19, -R67 ;  /* 0x0000001342427c23 */ /* 0x000fe20008010843 */
[----:B------:R-:W-:Y:S01]  /*10740*/  FFMA.FTZ R40, R40, UR19, -R56 ;  /* 0x0000001328287c23 */ /* 0x000fe20008010838 */
[----:B------:R-:W-:Y:S01]  /*10750*/  FFMA.FTZ R34, R34, UR19, -R61 ;  /* 0x0000001322227c23 */ /* 0x000fe2000801083d */
[----:B------:R-:W-:Y:S01]  /*10760*/  FFMA.FTZ R55, R252, R57, R55 ;  /* 0x00000039fc377223 */ /* 0x000fe20000010037 */
[----:B------:R3:W5:Y:S02]  /*10770*/  LDL.LU.64 R230, [R1+0x38] ;  /* 0x0000380001e67983 */ /* 0x0007640000300a00 */
[----:B------:R-:W-:Y:S01]  /*10780*/  MUFU.EX2 R200, R200 ;  /* 0x000000c800c87308 */ /* 0x000fe20000000800 */
[----:B------:R-:W-:Y:S01]  /*10790*/  SHF.R.U32.HI R17, RZ, 0x18, R4 ;  /* 0x00000018ff117819 */ /* 0x000fe20000011604 */
[----:B------:R-:W-:Y:S01]  /*107a0*/  FFMA.FTZ R189, R187, UR19, -R173 ;  /* 0x00000013bbbd7c23 */ /* 0x000fe200080108ad */
[--C-:B------:R-:W-:Y:S01]  /*107b0*/  FFMA.FTZ R187, R186, UR19, -R67.reuse ;  /* 0x00000013babb7c23 */ /* 0x100fe20008010843 */
[--C-:B------:R-:W-:Y:S01]  /*107c0*/  FFMA.FTZ R186, R29, UR19, -R67.reuse ;  /* 0x000000131dba7c23 */ /* 0x100fe20008010843 */
[----:B------:R-:W-:Y:S01]  /*107d0*/  IMAD.WIDE.U32 R214, R169, -0x326172a9, RZ ;  /* 0xcd9e8d57a9d67825 */ /* 0x000fe200078e00ff */
[----:B------:R-:W-:Y:S02]  /*107e0*/  LDSM.16.MT88.4 R20, [R170+0xa400] ;  /* 0x00a40000aa14783b */ /* 0x000fe40000004200 */
[----:B------:R-:W-:Y:S01]  /*107f0*/  MUFU.EX2 R209, R209 ;  /* 0x000000d100d17308 */ /* 0x000fe20000000800 */
[----:B------:R-:W-:-:S07]  /*10800*/  FFMA.FTZ R188, R28, UR19, -R67 ;  /* 0x000000131cbc7c23 */ /* 0x000fce0008010843 */
[----:B------:R-:W-:Y:S01]  /*10810*/  MUFU.EX2 R202, R202 ;  /* 0x000000ca00ca7308 */ /* 0x000fe20000000800 */
[----:B------:R-:W-:Y:S07]  /*10820*/  LDSM.16.MT88.4 R28, [R170+0x9400] ;  /* 0x00940000aa1c783b */ /* 0x000fee0000004200 */
[----:B------:R-:W-:Y:S08]  /*10830*/  MUFU.EX2 R190, R190 ;  /* 0x000000be00be7308 */ /* 0x000ff00000000800 */
[----:B------:R-:W-:Y:S08]  /*10840*/  MUFU.EX2 R185, R185 ;  /* 0x000000b900b97308 */ /* 0x000ff00000000800 */
[----:B------:R-:W-:Y:S08]  /*10850*/  MUFU.EX2 R196, R196 ;  /* 0x000000c400c47308 */ /* 0x000ff00000000800 */
[----:B------:R-:W-:Y:S01]  /*10860*/  MUFU.EX2 R191, R191 ;  /* 0x000000bf00bf7308 */ /* 0x000fe20000000800 */
[----:B--2---:R-:W-:-:S07]  /*10870*/  LOP3.LUT R5, R9, R16, R217, 0x96, !PT ;  /* 0x0000001009057212 */ /* 0x004fce00078e96d9 */
[----:B------:R-:W-:Y:S01]  /*10880*/  MUFU.EX2 R213, R213 ;  /* 0x000000d500d57308 */ /* 0x000fe20000000800 */
[----:B------:R-:W-:-:S07]  /*10890*/  IMAD.MOV.U32 R229, RZ, RZ, R219 ;  /* 0x000000ffffe57224 */ /* 0x000fce00078e00db */
[----:B------:R-:W-:Y:S01]  /*108a0*/  MUFU.EX2 R216, R216 ;  /* 0x000000d800d87308 */ /* 0x000fe20000000800 */
[----:B------:R-:W-:-:S04]  /*108b0*/  IMAD.WIDE.U32 R8, R5, -0x2daee0ad, RZ ;  /* 0xd2511f5305087825 */ /* 0x000fc800078e00ff */
[----:B------:R-:W-:Y:S01]  /*108c0*/  FADD.FTZ R42, R42, R51 ;  /* 0x000000332a2a7221 */ /* 0x000fe20000010000 */
[----:B------:R-:W-:Y:S02]  /*108d0*/  FADD.FTZ R47, R47, R52 ;  /* 0x000000342f2f7221 */ /* 0x000fe40000010000 */
[----:B------:R-:W-:Y:S01]  /*108e0*/  MUFU.EX2 R165, R165 ;  /* 0x000000a500a57308 */ /* 0x000fe20000000800 */
[----:B------:R-:W-:-:S07]  /*108f0*/  LOP3.LUT R6, R8, 0xffff, RZ, 0xc0, !PT ;  /* 0x0000ffff08067812 */ /* 0x000fce00078ec0ff */
[----:B------:R-:W-:Y:S01]  /*10900*/  MUFU.EX2 R166, R166 ;  /* 0x000000a600a67308 */ /* 0x000fe20000000800 */
[----:B------:R-:W-:-:S07]  /*10910*/  SHF.R.U32.HI R10, RZ, 0x10, R8 ;  /* 0x00000010ff0a7819 */ /* 0x000fce0000011608 */
[----:B------:R-:W-:Y:S01]  /*10920*/  MUFU.EX2 R64, R64 ;  /* 0x0000004000407308 */ /* 0x000fe20000000800 */
[----:B------:R-:W-:-:S07]  /*10930*/  LOP3.LUT R19, R8, 0xff, RZ, 0xc0, !PT ;  /* 0x000000ff08137812 */ /* 0x000fce00078ec0ff */
[----:B------:R-:W-:Y:S01]  /*10940*/  MUFU.EX2 R167, R167 ;  /* 0x000000a700a77308 */ /* 0x000fe20000000800 */
[----:B------:R-:W-:-:S07]  /*10950*/  SHF.R.U32.HI R7, RZ, 0x18, R8 ;  /* 0x00000018ff077819 */ /* 0x000fce0000011608 */
[----:B------:R-:W-:Y:S01]  /*10960*/  MUFU.EX2 R172, R172 ;  /* 0x000000ac00ac7308 */ /* 0x000fe20000000800 */
[----:B------:R-:W-:Y:S01]  /*10970*/  SHF.R.U32.HI R6, RZ, 0x8, R6 ;  /* 0x00000008ff067819 */ /* 0x000fe20000011606 */
[----:B------:R-:W-:Y:S01]  /*10980*/  FADD.FTZ R50, R50, R55 ;  /* 0x0000003732327221 */ /* 0x000fe20000010000 */
[----:B------:R-:W-:Y:S01]  /*10990*/  SHF.R.U32.HI R8, RZ, 0x10, R12 ;  /* 0x00000010ff087819 */ /* 0x000fe2000001160c */
[----:B------:R3:W5:Y:S01]  /*109a0*/  LDL.LU.64 R224, [R1+0x30] ;  /* 0x0000300001e07983 */ /* 0x0007620000300a00 */
[----:B------:R-:W-:Y:S02]  /*109b0*/  LOP3.LUT R10, R10, 0xff, RZ, 0xc0, !PT ;  /* 0x000000ff0a0a7812 */ /* 0x000fe400078ec0ff */
[----:B------:R-:W-:Y:S01]  /*109c0*/  LOP3.LUT R5, R9, R204, R212, 0x96, !PT ;  /* 0x000000cc09057212 */ /* 0x000fe200078e96d4 */
[----:B------:R-:W-:Y:S01]  /*109d0*/  FFMA.FTZ R204, R24, UR19, -R61 ;  /* 0x0000001318cc7c23 */ /* 0x000fe2000801083d */
[----:B------:R-:W-:Y:S01]  /*109e0*/  PRMT R19, R19, 0x5410, R6 ;  /* 0x0000541013137816 */ /* 0x000fe20000000006 */
[----:B------:R-:W-:Y:S01]  /*109f0*/  MUFU.EX2 R189, R189 ;  /* 0x000000bd00bd7308 */ /* 0x000fe20000000800 */
[----:B------:R-:W-:Y:S01]  /*10a00*/  LOP3.LUT R9, R12, 0xff, RZ, 0xc0, !PT ;  /* 0x000000ff0c097812 */ /* 0x000fe200078ec0ff */
[----:B------:R-:W-:Y:S01]  /*10a10*/  LDSM.16.MT88.4 R24, [R221+0xa400] ;  /* 0x00a40000dd18783b */ /* 0x000fe20000004200 */
[----:B------:R-:W-:-:S02]  /*10a20*/  SHF.R.U32.HI R6, RZ, 0x8, R11 ;  /* 0x00000008ff067819 */ /* 0x000fc4000001160b */
[----:B------:R-:W-:Y:S02]  /*10a30*/  LOP3.LUT R8, R8, 0xff, RZ, 0xc0, !PT ;  /* 0x000000ff08087812 */ /* 0x000fe400078ec0ff */
[----:B------:R-:W-:Y:S02]  /*10a40*/  PRMT R7, R10, 0x5410, R7 ;  /* 0x000054100a077816 */ /* 0x000fe40000000007 */
[----:B------:R-:W-:Y:S02]  /*10a50*/  SHF.R.U32.HI R10, RZ, 0x10, R5 ;  /* 0x00000010ff0a7819 */ /* 0x000fe40000011605 */
[----:B------:R-:W-:Y:S02]  /*10a60*/  PRMT R9, R9, 0x5410, R6 ;  /* 0x0000541009097816 */ /* 0x000fe40000000006 */
[----:B------:R-:W-:Y:S01]  /*10a70*/  PRMT R13, R8, 0x5410, R13 ;  /* 0x00005410080d7816 */ /* 0x000fe2000000000d */
[----:B------:R-:W2:Y:S01]  /*10a80*/  MUFU.EX2 R204, R204 ;  /* 0x000000cc00cc7308 */ /* 0x000ea20000000800 */
[----:B------:R-:W-:-:S02]  /*10a90*/  LOP3.LUT R8, R5, 0xffff, RZ, 0xc0, !PT ;  /* 0x0000ffff05087812 */ /* 0x000fc400078ec0ff */
[----:B------:R-:W-:Y:S02]  /*10aa0*/  LOP3.LUT R11, R5, 0xff, RZ, 0xc0, !PT ;  /* 0x000000ff050b7812 */ /* 0x000fe400078ec0ff */
[----:B------:R-:W-:Y:S02]  /*10ab0*/  SHF.R.U32.HI R6, RZ, 0x18, R5 ;  /* 0x00000018ff067819 */ /* 0x000fe40000011605 */
[----:B------:R-:W-:-:S04]  /*10ac0*/  LOP3.LUT R5, R10, 0xff, RZ, 0xc0, !PT ;  /* 0x000000ff0a057812 */ /* 0x000fc800078ec0ff */
[----:B------:R-:W-:Y:S02]  /*10ad0*/  PRMT R5, R5, 0x5410, R6 ;  /* 0x0000541005057816 */ /* 0x000fe40000000006 */
[----:B------:R-:W-:Y:S02]  /*10ae0*/  LOP3.LUT R6, R4, 0xff, RZ, 0xc0, !PT ;  /* 0x000000ff04067812 */ /* 0x000fe400078ec0ff */
[----:B------:R-:W-:Y:S02]  /*10af0*/  SHF.R.U32.HI R8, RZ, 0x8, R8 ;  /* 0x00000008ff087819 */ /* 0x000fe40000011608 */
[----:B------:R-:W-:Y:S02]  /*10b00*/  PRMT R15, R6, 0x5410, R15 ;  /* 0x00005410060f7816 */ /* 0x000fe4000000000f */
[----:B------:R-:W-:Y:S02]  /*10b10*/  SHF.R.U32.HI R6, RZ, 0x10, R4 ;  /* 0x00000010ff067819 */ /* 0x000fe40000011604 */
[----:B------:R-:W-:-:S02]  /*10b20*/  HSET2.LE.AND R7, R7, R54, PT ;  /* 0x0000003607077233 */ /* 0x000fc40003803000 */
[----:B------:R-:W-:Y:S02]  /*10b30*/  PRMT R11, R11, 0x5410, R8 ;  /* 0x000054100b0b7816 */ /* 0x000fe40000000008 */
[----:B-1----:R-:W-:Y:S02]  /*10b40*/  F2FP.BF16.F32.PACK_AB R4, R198, R205 ;  /* 0x000000cdc604723e */ /* 0x002fe400000010ff */
[--C-:B------:R-:W-:Y:S02]  /*10b50*/  HSET2.LE.AND R5, R5, R54.reuse, PT ;  /* 0x0000003605057233 */ /* 0x100fe40003803000 */
[----:B------:R-:W-:Y:S02]  /*10b60*/  LOP3.LUT R7, R7, R4, RZ, 0xc0, !PT ;  /* 0x0000000407077212 */ /* 0x000fe400078ec0ff */
[----:B------:R-:W-:Y:S02]  /*10b70*/  HSET2.LE.AND R4, R11, R54, PT ;  /* 0x000000360b047233 */ /* 0x000fe40003803000 */
[----:B--2---:R-:W-:-:S02]  /*10b80*/  F2FP.BF16.F32.PACK_AB R11, R204, R211 ;  /* 0x000000d3cc0b723e */ /* 0x004fc400000010ff */
[----:B------:R-:W-:Y:S02]  /*10b90*/  F2FP.BF16.F32.PACK_AB R8, R200, R207 ;  /* 0x000000cfc808723e */ /* 0x000fe400000010ff */
[----:B------:R-:W-:Y:S02]  /*10ba0*/  LOP3.LUT R4, R4, R11, RZ, 0xc0, !PT ;  /* 0x0000000b04047212 */ /* 0x000fe400078ec0ff */
[----:B------:R-:W-:Y:S02]  /*10bb0*/  LOP3.LUT R5, R5, R8, RZ, 0xc0, !PT ;  /* 0x0000000805057212 */ /* 0x000fe400078ec0ff */
[----:B------:R-:W-:Y:S02]  /*10bc0*/  HSET2.LE.AND R18, R9, R54, PT ;  /* 0x0000003609127233 */ /* 0x000fe40003803000 */
[----:B------:R-:W1:Y:S01]  /*10bd0*/  LDSM.16.MT88.4 R8, [R221+0x9400] ;  /* 0x00940000dd08783b */ /* 0x000e620000004200 */
[----:B------:R-:W2:Y:S01]  /*10be0*/  MUFU.EX2 R186, R186 ;  /* 0x000000ba00ba7308 */ /* 0x000ea20000000800 */
[----:B------:R-:W-:-:S07]  /*10bf0*/  LOP3.LUT R6, R6, 0xff, RZ, 0xc0, !PT ;  /* 0x000000ff06067812 */ /* 0x000fce00078ec0ff */
[----:B------:R-:W-:Y:S01]  /*10c00*/  MUFU.EX2 R188, R188 ;  /* 0x000000bc00bc7308 */ /* 0x000fe20000000800 */
[----:B------:R-:W-:Y:S02]  /*10c10*/  PRMT R17, R6, 0x5410, R17 ;  /* 0x0000541006117816 */ /* 0x000fe40000000011 */
[----:B------:R-:W-:-:S05]  /*10c20*/  HSET2.LE.AND R6, R19, R54, PT ;  /* 0x0000003613067233 */ /* 0x000fca0003803000 */
[----:B------:R-:W4:Y:S01]  /*10c30*/  MUFU.EX2 R187, R187 ;  /* 0x000000bb00bb7308 */ /* 0x000f220000000800 */
[----:B------:R-:W-:Y:S02]  /*10c40*/  F2FP.BF16.F32.PACK_AB R19, R202, R209 ;  /* 0x000000d1ca13723e */ /* 0x000fe400000010ff */
[----:B------:R-:W-:Y:S02]  /*10c50*/  HSET2.LE.AND R13, R13, R54, PT ;  /* 0x000000360d0d7233 */ /* 0x000fe40003803000 */
[----:B------:R-:W-:Y:S02]  /*10c60*/  LOP3.LUT R6, R6, R19, RZ, 0xc0, !PT ;  /* 0x0000001306067212 */ /* 0x000fe400078ec0ff */
[----:B------:R-:W-:Y:S02]  /*10c70*/  F2FP.BF16.F32.PACK_AB R19, R189, R190 ;  /* 0x000000bebd13723e */ /* 0x000fe400000010ff */
[----:B--2---:R-:W-:Y:S02]  /*10c80*/  F2FP.BF16.F32.PACK_AB R12, R185, R186 ;  /* 0x000000bab90c723e */ /* 0x004fe400000010ff */
[----:B------:R-:W-:-:S02]  /*10c90*/  LOP3.LUT R18, R18, R19, RZ, 0xc0, !PT ;  /* 0x0000001312127212 */ /* 0x000fc400078ec0ff */
[----:B------:R-:W-:Y:S02]  /*10ca0*/  LOP3.LUT R19, R13, R12, RZ, 0xc0, !PT ;  /* 0x0000000c0d137212 */ /* 0x000fe400078ec0ff */
[--C-:B------:R-:W-:Y:S02]  /*10cb0*/  HSET2.LE.AND R15, R15, R54.reuse, PT ;  /* 0x000000360f0f7233 */ /* 0x100fe40003803000 */
[----:B------:R-:W-:Y:S02]  /*10cc0*/  HSET2.LE.AND R17, R17, R54, PT ;  /* 0x0000003611117233 */ /* 0x000fe40003803000 */
[----:B----4-:R-:W-:Y:S02]  /*10cd0*/  F2FP.BF16.F32.PACK_AB R12, R187, R188 ;  /* 0x000000bcbb0c723e */ /* 0x010fe400000010ff */
[----:B------:R-:W-:Y:S02]  /*10ce0*/  F2FP.BF16.F32.PACK_AB R16, R191, R196 ;  /* 0x000000c4bf10723e */ /* 0x000fe400000010ff */
[----:B------:R-:W-:-:S02]  /*10cf0*/  LOP3.LUT R17, R17, R12, RZ, 0xc0, !PT ;  /* 0x0000000c11117212 */ /* 0x000fc400078ec0ff */
[----:B------:R-:W-:Y:S02]  /*10d00*/  LOP3.LUT R16, R15, R16, RZ, 0xc0, !PT ;  /* 0x000000100f107212 */ /* 0x000fe400078ec0ff */
[----:B------:R-:W2:Y:S01]  /*10d10*/  LDSM.16.MT88.4 R12, [R221+0xb400] ;  /* 0x00b40000dd0c783b */ /* 0x000ea20000004200 */
[-C--:B-1----:R-:W-:Y:S06]  /*10d20*/  HMMA.16816.F32.BF16 R160, R4, R8.reuse, R160 ;  /* 0x0000000804a0723c */ /* 0x082fec00000418a0 */
[C---:B------:R-:W-:Y:S06]  /*10d30*/  HMMA.16816.F32.BF16 R156, R16.reuse, R8, R156 ;  /* 0x00000008109c723c */ /* 0x040fec000004189c */
[-C--:B------:R-:W-:Y:S06]  /*10d40*/  HMMA.16816.F32.BF16 R152, R16, R10.reuse, R152 ;  /* 0x0000000a1098723c */ /* 0x080fec0000041898 */
[C---:B------:R-:W-:Y:S01]  /*10d50*/  HMMA.16816.F32.BF16 R148, R4.reuse, R10, R148 ;  /* 0x0000000a0494723c */ /* 0x040fe20000041894 */
[----:B------:R-:W1:Y:S05]  /*10d60*/  LDSM.16.MT88.4 R8, [R170+0xb400] ;  /* 0x00b40000aa08783b */ /* 0x000e6a0000004200 */
[-C--:B------:R-:W-:Y:S06]  /*10d70*/  HMMA.16816.F32.BF16 R68, R4, R28.reuse, R68 ;  /* 0x0000001c0444723c */ /* 0x080fec0000041844 */
[C---:B------:R-:W-:Y:S06]  /*10d80*/  HMMA.16816.F32.BF16 R72, R16.reuse, R28, R72 ;  /* 0x0000001c1048723c */ /* 0x040fec0000041848 */
[-C--:B--2---:R-:W-:Y:S06]  /*10d90*/  HMMA.16816.F32.BF16 R116, R16, R12.reuse, R116 ;  /* 0x0000000c1074723c */ /* 0x084fec0000041874 */
[----:B------:R-:W-:Y:S01]  /*10da0*/  HMMA.16816.F32.BF16 R112, R4, R12, R112 ;  /* 0x0000000c0470723c */ /* 0x000fe20000041870 */
[----:B------:R-:W-:-:S06]  /*10db0*/  IMAD.WIDE.U32 R28, R169, -0x326172a9, RZ ;  /* 0xcd9e8d57a91c7825 */ /* 0x000fcc00078e00ff */
[----:B------:R-:W-:-:S05]  /*10dc0*/  LOP3.LUT R12, R223, UR4, R241, 0x96, !PT ;  /* 0x00000004df0c7c12 */ /* 0x000fca000f8e96f1 */
[----:B------:R-:W-:Y:S01]  /*10dd0*/  IMAD.WIDE.U32 R222, R12, -0x326172a9, RZ ;  /* 0xcd9e8d570cde7825 */ /* 0x000fe200078e00ff */
[----:B------:R-:W-:Y:S01]  /*10de0*/  LOP3.LUT R28, R29, R171, RZ, 0x3c, !PT ;  /* 0x000000ab1d1c7212 */ /* 0x000fe200078e3cff */
[----:B-1----:R-:W-:Y:S03]  /*10df0*/  HMMA.16816.F32.BF16 R124, R16, R8, R124 ;  /* 0x00000008107c723c */ /* 0x002fe6000004187c */
[----:B------:R-:W-:-:S03]  /*10e00*/  LOP3.LUT R12, R223, R214, R208, 0x96, !PT ;  /* 0x000000d6df0c7212 */ /* 0x000fc600078e96d0 */
[----:B------:R-:W-:Y:S01]  /*10e10*/  HMMA.16816.F32.BF16 R136, R4, R8, R136 ;  /* 0x000000080488723c */ /* 0x000fe20000041888 */
[----:B------:R-:W-:-:S06]  /*10e20*/  IMAD.WIDE.U32 R28, R28, -0x2daee0ad, RZ ;  /* 0xd2511f531c1c7825 */ /* 0x000fcc00078e00ff */
        /* <DEDUP_REMOVED lines=11> */
[----:B------:R-:W-:Y:S01]  /*10ee0*/  FFMA.FTZ R215, R246, UR19, -R173 ;  /* 0x00000013f6d77c23 */ /* 0x000fe200080108ad */
[----:B------:R-:W-:Y:S02]  /*10ef0*/  LOP3.LUT R246, R9, R12, R175, 0x96, !PT ;  /* 0x0000000c09f67212 */ /* 0x000fe400078e96af */
[----:B------:R-:W-:Y:S01]  /*10f00*/  LOP3.LUT R8, R227, R8, R181, 0x96, !PT ;  /* 0x00000008e3087212 */ /* 0x000fe200078e96b5 */
[----:B------:R-:W-:Y:S02]  /*10f10*/  FFMA.FTZ R214, R218, UR19, -R173 ;  /* 0x00000013dad67c23 */ /* 0x000fe400080108ad */
[----:B------:R-:W-:-:S04]  /*10f20*/  IMAD.WIDE.U32 R246, R246, -0x326172a9, RZ ;  /* 0xcd9e8d57f6f67825 */ /* 0x000fc800078e00ff */
[----:B------:R-:W-:Y:S01]  /*10f30*/  IMAD.WIDE.U32 R12, R8, -0x326172a9, RZ ;  /* 0xcd9e8d57080c7825 */ /* 0x000fe200078e00ff */
[----:B------:R-:W1:Y:S01]  /*10f40*/  MUFU.EX2 R214, R214 ;  /* 0x000000d600d67308 */ /* 0x000e620000000800 */
[----:B------:R-:W-:Y:S02]  /*10f50*/  LOP3.LUT R210, R223, R210, R208, 0x96, !PT ;  /* 0x000000d2dfd27212 */ /* 0x000fe400078e96d0 */
[----:B------:R-:W-:Y:S01]  /*10f60*/  FFMA.FTZ R218, R250, UR19, -R173 ;  /* 0x00000013fada7c23 */ /* 0x000fe200080108ad */
[----:B------:R-:W-:Y:S01]  /*10f70*/  LOP3.LUT R8, R13, R246, R174, 0x96, !PT ;  /* 0x000000f60d087212 */ /* 0x000fe200078e96ae */
[--C-:B------:R-:W-:Y:S01]  /*10f80*/  FFMA.FTZ R219, R228, UR19, -R67.reuse ;  /* 0x00000013e4db7c23 */ /* 0x100fe20008010843 */
[--C-:B------:R-:W-:Y:S01]  /*10f90*/  FFMA.FTZ R208, R248, UR19, -R67.reuse ;  /* 0x00000013f8d07c23 */ /* 0x100fe20008010843 */
[----:B------:R-:W-:Y:S01]  /*10fa0*/  FFMA.FTZ R227, R206, UR19, -R67 ;  /* 0x00000013cee37c23 */ /* 0x000fe20008010843 */
[-C--:B------:R-:W-:Y:S01]  /*10fb0*/  HMMA.16816.F32.BF16 R132, R16, R10.reuse, R132 ;  /* 0x0000000a1084723c */ /* 0x080fe20000041884 */
[----:B------:R-:W-:Y:S05]  /*10fc0*/  MUFU.EX2 R215, R215 ;  /* 0x000000d700d77308 */ /* 0x000fea0000000800 */
[C---:B------:R-:W-:Y:S03]  /*10fd0*/  HMMA.16816.F32.BF16 R128, R4.reuse, R10, R128 ;  /* 0x0000000a0480723c */ /* 0x040fe60000041880 */
[----:B------:R-:W-:Y:S04]  /*10fe0*/  MUFU.EX2 R218, R218 ;  /* 0x000000da00da7308 */ /* 0x000fe80000000800 */
[----:B------:R-:W-:Y:S01]  /*10ff0*/  LOP3.LUT R10, R8, 0xffff, RZ, 0xc0, !PT ;  /* 0x0000ffff080a7812 */ /* 0x000fe200078ec0ff */
[----:B------:R-:W-:Y:S03]  /*11000*/  HMMA.16816.F32.BF16 R80, R4, R30, R80 ;  /* 0x0000001e0450723c */ /* 0x000fe60000041850 */
[----:B------:R-:W2:Y:S01]  /*11010*/  MUFU.EX2 R219, R219 ;  /* 0x000000db00db7308 */ /* 0x000ea20000000800 */
[----:B------:R-:W-:-:S02]  /*11020*/  SHF.R.U32.HI R10, RZ, 0x8, R10 ;  /* 0x00000008ff0a7819 */ /* 0x000fc4000001160a */
[----:B------:R-:W-:Y:S01]  /*11030*/  HMMA.16816.F32.BF16 R84, R4, R24, R84 ;  /* 0x000000180454723c */ /* 0x000fe20000041854 */
[----:B------:R-:W-:-:S04]  /*11040*/  SHF.R.U32.HI R9, RZ, 0x10, R8 ;  /* 0x00000010ff097819 */ /* 0x000fc80000011608 */
[----:B------:R-:W-:Y:S01]  /*11050*/  MUFU.EX2 R208, R208 ;  /* 0x000000d000d07308 */ /* 0x000fe20000000800 */
[C---:B------:R-:W-:Y:S06]  /*11060*/  HMMA.16816.F32.BF16 R96, R4.reuse, R26, R96 ;  /* 0x0000001a0460723c */ /* 0x040fec0000041860 */
[C---:B------:R-:W-:Y:S01]  /*11070*/  HMMA.16816.F32.BF16 R100, R4.reuse, R20, R100 ;  /* 0x000000140464723c */ /* 0x040fe20000041864 */
[----:B------:R-:W4:Y:S05]  /*11080*/  MUFU.EX2 R227, R227 ;  /* 0x000000e300e37308 */ /* 0x000f2a0000000800 */
[C---:B------:R-:W-:Y:S06]  /*11090*/  HMMA.16816.F32.BF16 R144, R4.reuse, R22, R144 ;  /* 0x000000160490723c */ /* 0x040fec0000041890 */
[----:B------:R-:W-:Y:S07]  /*110a0*/  HMMA.16816.F32.BF16 R120, R4, R14, R120 ;  /* 0x0000000e0478723c */ /* 0x000fee0000041878 */
[----:B------:R-:W-:-:S02]  /*110b0*/  LOP3.LUT R7, R8, 0xff, RZ, 0xc0, !PT ;  /* 0x000000ff08077812 */ /* 0x000fc400078ec0ff */
[C---:B------:R-:W-:Y:S02]  /*110c0*/  LOP3.LUT R4, R12.reuse, 0xffff, RZ, 0xc0, !PT ;  /* 0x0000ffff0c047812 */ /* 0x040fe400078ec0ff */
[----:B------:R-:W-:Y:S02]  /*110d0*/  SHF.R.U32.HI R6, RZ, 0x10, R12 ;  /* 0x00000010ff067819 */ /* 0x000fe4000001160c */
[----:B------:R-:W-:Y:S02]  /*110e0*/  PRMT R7, R7, 0x5410, R10 ;  /* 0x0000541007077816 */ /* 0x000fe4000000000a */
[----:B------:R-:W-:Y:S02]  /*110f0*/  LOP3.LUT R5, R12, 0xff, RZ, 0xc0, !PT ;  /* 0x000000ff0c057812 */ /* 0x000fe400078ec0ff */
[----:B------:R-:W-:Y:S02]  /*11100*/  SHF.R.U32.HI R4, RZ, 0x8, R4 ;  /* 0x00000008ff047819 */ /* 0x000fe40000011604 */
[----:B------:R-:W-:-:S02]  /*11110*/  SHF.R.U32.HI R8, RZ, 0x18, R8 ;  /* 0x00000018ff087819 */ /* 0x000fc40000011608 */
[----:B------:R-:W-:Y:S02]  /*11120*/  LOP3.LUT R9, R9, 0xff, RZ, 0xc0, !PT ;  /* 0x000000ff09097812 */ /* 0x000fe400078ec0ff */
[----:B------:R-:W-:Y:S02]  /*11130*/  SHF.R.U32.HI R12, RZ, 0x18, R12 ;  /* 0x00000018ff0c7819 */ /* 0x000fe4000001160c */
[----:B------:R-:W-:Y:S02]  /*11140*/  LOP3.LUT R11, R6, 0xff, RZ, 0xc0, !PT ;  /* 0x000000ff060b7812 */ /* 0x000fe400078ec0ff */
[----:B------:R-:W-:Y:S02]  /*11150*/  HSET2.LE.AND R7, R7, R54, PT ;  /* 0x0000003607077233 */ /* 0x000fe40003803000 */
[----:B-1----:R-:W-:Y:S02]  /*11160*/  F2FP.BF16.F32.PACK_AB R6, R214, R213 ;  /* 0x000000d5d606723e */ /* 0x002fe400000010ff */
[----:B------:R-:W-:-:S02]  /*11170*/  PRMT R5, R5, 0x5410, R4 ;  /* 0x0000541005057816 */ /* 0x000fc40000000004 */
[----:B------:R-:W-:Y:S02]  /*11180*/  PRMT R9, R9, 0x5410, R8 ;  /* 0x0000541009097816 */ /* 0x000fe40000000008 */
[----:B------:R-:W-:Y:S02]  /*11190*/  PRMT R11, R11, 0x5410, R12 ;  /* 0x000054100b0b7816 */ /* 0x000fe4000000000c */
[----:B------:R-:W-:Y:S02]  /*111a0*/  LOP3.LUT R4, R7, R6, RZ, 0xc0, !PT ;  /* 0x0000000607047212 */ /* 0x000fe400078ec0ff */
[--C-:B------:R-:W-:Y:S02]  /*111b0*/  HSET2.LE.AND R6, R5, R54.reuse, PT ;  /* 0x0000003605067233 */ /* 0x100fe40003803000 */
[----:B------:R-:W-:Y:S02]  /*111c0*/  HSET2.LE.AND R5, R9, R54, PT ;  /* 0x0000003609057233 */ /* 0x000fe40003803000 */
[----:B--2---:R-:W-:-:S02]  /*111d0*/  F2FP.BF16.F32.PACK_AB R10, R219, R216 ;  /* 0x000000d8db0a723e */ /* 0x004fc400000010ff */
[----:B------:R-:W-:Y:S02]  /*111e0*/  F2FP.BF16.F32.PACK_AB R9, R218, R215 ;  /* 0x000000d7da09723e */ /* 0x000fe400000010ff */
[----:B------:R-:W-:Y:S02]  /*111f0*/  HSET2.LE.AND R7, R11, R54, PT ;  /* 0x000000360b077233 */ /* 0x000fe40003803000 */
[----:B----4-:R-:W-:Y:S01]  /*11200*/  F2FP.BF16.F32.PACK_AB R8, R227, R208 ;  /* 0x000000d0e308723e */ /* 0x010fe200000010ff */
[C---:B------:R-:W-:Y:S01]  /*11210*/  HMMA.16816.F32.BF16 R76, R16.reuse, R30, R76 ;  /* 0x0000001e104c723c */ /* 0x040fe2000004184c */
[----:B------:R-:W-:Y:S01]  /*11220*/  LOP3.LUT R5, R5, R10, RZ, 0xc0, !PT ;  /* 0x0000000a05057212 */ /* 0x000fe200078ec0ff */
[----:B------:R-:W1:Y:S01]  /*11230*/  LDSM.16.MT88.4 R28, [R221+0x9800] ;  /* 0x00980000dd1c783b */ /* 0x000e620000004200 */
[----:B------:R-:W-:Y:S02]  /*11240*/  LOP3.LUT R6, R6, R9, RZ, 0xc0, !PT ;  /* 0x0000000906067212 */ /* 0x000fe400078ec0ff */
[----:B------:R-:W-:Y:S01]  /*11250*/  LOP3.LUT R7, R7, R8, RZ, 0xc0, !PT ;  /* 0x0000000807077212 */ /* 0x000fe200078ec0ff */
[C---:B------:R-:W-:Y:S01]  /*11260*/  HMMA.16816.F32.BF16 R88, R16.reuse, R24, R88 ;  /* 0x000000181058723c */ /* 0x040fe20000041858 */
[----:B------:R-:W-:Y:S05]  /*11270*/  LDSM.16.MT88.4 R8, [R170+0xb800] ;  /* 0x00b80000aa08783b */ /* 0x000fea0000004200 */
[C---:B------:R-:W-:Y:S01]  /*11280*/  HMMA.16816.F32.BF16 R92, R16.reuse, R26, R92 ;  /* 0x0000001a105c723c */ /* 0x040fe2000004185c */
[----:B------:R-:W2:Y:S05]  /*11290*/  LDSM.16.MT88.4 R24, [R170+0x9800] ;  /* 0x00980000aa18783b */ /* 0x000eaa0000004200 */
[C---:B------:R-:W-:Y:S06]  /*112a0*/  HMMA.16816.F32.BF16 R104, R16.reuse, R20, R104 ;  /* 0x000000141068723c */ /* 0x040fec0000041868 */
[C---:B------:R-:W-:Y:S01]  /*112b0*/  HMMA.16816.F32.BF16 R108, R16.reuse, R22, R108 ;  /* 0x00000016106c723c */ /* 0x040fe2000004186c */
[----:B------:R-:W4:Y:S05]  /*112c0*/  LDSM.16.MT88.4 R20, [R221+0xa800] ;  /* 0x00a80000dd14783b */ /* 0x000f2a0000004200 */
[----:B------:R-:W-:Y:S01]  /*112d0*/  HMMA.16816.F32.BF16 R140, R16, R14, R140 ;  /* 0x0000000e108c723c */ /* 0x000fe2000004188c */
[----:B------:R-:W3:Y:S04]  /*112e0*/  LDSM.16.MT88.4 R16, [R170+0xa800] ;  /* 0x00a80000aa10783b */ /* 0x000ee80000004200 */
[----:B------:R-:W3:Y:S01]  /*112f0*/  LDSM.16.MT88.4 R12, [R221+0xb800] ;  /* 0x00b80000dd0c783b */ /* 0x000ee20000004200 */
[----:B------:R-:W-:Y:S01]  /*11300*/  LOP3.LUT R180, R183, R222, R180, 0x96, !PT ;  /* 0x000000deb7b47212 */ /* 0x000fe200078e96b4 */
[----:B------:R-:W-:-:S02]  /*11310*/  IMAD.MOV.U32 R243, RZ, RZ, R229 ;  /* 0x000000fffff37224 */ /* 0x000fc400078e00e5 */
[----:B------:R-:W-:Y:S01]  /*11320*/  IMAD.WIDE.U32 R228, R210, -0x2daee0ad, RZ ;  /* 0xd2511f53d2e47825 */ /* 0x000fe200078e00ff */
[----:B------:R-:W-:-:S03]  /*11330*/  LOP3.LUT R244, R247, R244, R217, 0x96, !PT ;  /* 0x000000f4f7f47212 */ /* 0x000fc600078e96d9 */
[----:B------:R-:W-:Y:S01]  /*11340*/  FFMA.FTZ R173, R62, UR19, -R67 ;  /* 0x000000133ead7c23 */ /* 0x000fe20008010843 */
[----:B-1----:R-:W-:Y:S01]  /*11350*/  HMMA.16816.F32.BF16 R156, R4, R28, R156 ;  /* 0x0000001c049c723c */ /* 0x002fe2000004189c */
[----:B------:R-:W-:-:S05]  /*11360*/  FADD.FTZ R39, R39, R42 ;  /* 0x0000002a27277221 */ /* 0x000fca0000010000 */
[----:B------:R-:W-:Y:S01]  /*11370*/  HMMA.16816.F32.BF16 R152, R4, R30, R152 ;  /* 0x0000001e0498723c */ /* 0x000fe20000041898 */
[----:B------:R-:W-:-:S05]  /*11380*/  LOP3.LUT R179, R229, R184, R179, 0x96, !PT ;  /* 0x000000b8e5b37212 */ /* 0x000fca00078e96b3 */
[C---:B--2---:R-:W-:Y:S06]  /*11390*/  HMMA.16816.F32.BF16 R72, R4.reuse, R24, R72 ;  /* 0x000000180448723c */ /* 0x044fec0000041848 */
[C---:B------:R-:W-:Y:S06]  /*113a0*/  HMMA.16816.F32.BF16 R76, R4.reuse, R26, R76 ;  /* 0x0000001a044c723c */ /* 0x040fec000004184c */
[C---:B----4-:R-:W-:Y:S06]  /*113b0*/  HMMA.16816.F32.BF16 R88, R4.reuse, R20, R88 ;  /* 0x000000140458723c */ /* 0x050fec0000041858 */
[C---:B------:R-:W-:Y:S06]  /*113c0*/  HMMA.16816.F32.BF16 R92, R4.reuse, R22, R92 ;  /* 0x00000016045c723c */ /* 0x040fec000004185c */
[C---:B---3--:R-:W-:Y:S06]  /*113d0*/  HMMA.16816.F32.BF16 R104, R4.reuse, R16, R104 ;  /* 0x000000100468723c */ /* 0x048fec0000041868 */
[C---:B------:R-:W-:Y:S06]  /*113e0*/  HMMA.16816.F32.BF16 R108, R4.reuse, R18, R108 ;  /* 0x00000012046c723c */ /* 0x040fec000004186c */
[C---:B------:R-:W-:Y:S06]  /*113f0*/  HMMA.16816.F32.BF16 R116, R4.reuse, R12, R116 ;  /* 0x0000000c0474723c */ /* 0x040fec0000041874 */
[C---:B------:R-:W-:Y:S06]  /*11400*/  HMMA.16816.F32.BF16 R140, R4.reuse, R14, R140 ;  /* 0x0000000e048c723c */ /* 0x040fec000004188c */
[C---:B------:R-:W-:Y:S06]  /*11410*/  HMMA.16816.F32.BF16 R124, R4.reuse, R8, R124 ;  /* 0x00000008047c723c */ /* 0x040fec000004187c */
[----:B------:R-:W-:Y:S01]  /*11420*/  HMMA.16816.F32.BF16 R132, R4, R10, R132 ;  /* 0x0000000a0484723c */ /* 0x000fe20000041884 */
[----:B------:R-:W-:Y:S01]  /*11430*/  FADD.FTZ R46, R46, R47 ;  /* 0x0000002f2e2e7221 */ /* 0x000fe20000010000 */
[----:B------:R-:W-:Y:S01]  /*11440*/  MUFU.EX2 R40, R40 ;  /* 0x0000002800287308 */ /* 0x000fe20000000800 */
[----:B------:R-:W-:Y:S01]  /*11450*/  FADD.FTZ R49, R49, R50 ;  /* 0x0000003231317221 */ /* 0x000fe20000010000 */
[----:B------:R1:W5:Y:S03]  /*11460*/  LDL.LU.64 R222, [R1+0x28] ;  /* 0x0000280001de7983 */ /* 0x0003660000300a00 */
        /* <DEDUP_REMOVED lines=9> */
[----:B------:R-:W-:-:S05]  /*11500*/  LOP3.LUT R181, R183, R178, R181, 0x96, !PT ;  /* 0x000000b2b7b57212 */ /* 0x000fca00078e96b5 */
[----:B------:R-:W-:-:S04]  /*11510*/  IMAD.WIDE.U32 R178, R181, -0x326172a9, RZ ;  /* 0xcd9e8d57b5b27825 */ /* 0x000fc800078e00ff */
[--C-:B------:R-:W-:Y:S01]  /*11520*/  FFMA.FTZ R175, R195, UR19, -R61.reuse ;  /* 0x00000013c3af7c23 */ /* 0x100fe2000801083d */
[----:B------:R-:W-:Y:S01]  /*11530*/  FFMA.FTZ R176, R194, UR19, -R61 ;  /* 0x00000013c2b07c23 */ /* 0x000fe2000801083d */
[----:B------:R-:W-:Y:S01]  /*11540*/  IMAD.WIDE.U32 R194, R4, -0x326172a9, RZ ;  /* 0xcd9e8d5704c27825 */ /* 0x000fe200078e00ff */
[C---:B------:R-:W-:Y:S02]  /*11550*/  LOP3.LUT R6, R178.reuse, 0xffff, RZ, 0xc0, !PT ;  /* 0x0000ffffb2067812 */ /* 0x040fe400078ec0ff */
[----:B------:R-:W-:Y:S02]  /*11560*/  LOP3.LUT R181, R178, 0xff, RZ, 0xc0, !PT ;  /* 0x000000ffb2b57812 */ /* 0x000fe400078ec0ff */
[----:B------:R-:W-:Y:S02]  /*11570*/  SHF.R.U32.HI R6, RZ, 0x8, R6 ;  /* 0x00000008ff067819 */ /* 0x000fe40000011606 */
[----:B------:R-:W-:Y:S02]  /*11580*/  SHF.R.U32.HI R5, RZ, 0x10, R178 ;  /* 0x00000010ff057819 */ /* 0x000fe400000116b2 */
[----:B------:R-:W-:Y:S01]  /*11590*/  LOP3.LUT R4, R179, R194, R174, 0x96, !PT ;  /* 0x000000c2b3047212 */ /* 0x000fe200078e96ae */
[----:B------:R-:W-:Y:S01]  /*115a0*/  FFMA.FTZ R179, R197, UR19, -R56 ;  /* 0x00000013c5b37c23 */ /* 0x000fe20008010838 */
[----:B------:R-:W-:Y:S01]  /*115b0*/  SHF.R.U32.HI R7, RZ, 0x18, R178 ;  /* 0x00000018ff077819 */ /* 0x000fe200000116b2 */
[----:B------:R-:W-:Y:S01]  /*115c0*/  FFMA.FTZ R178, R199, UR19, -R56 ;  /* 0x00000013c7b27c23 */ /* 0x000fe20008010838 */
[----:B------:R-:W-:-:S02]  /*115d0*/  PRMT R181, R181, 0x5410, R6 ;  /* 0x00005410b5b57816 */ /* 0x000fc40000000006 */
[----:B------:R-:W-:Y:S02]  /*115e0*/  LOP3.LUT R6, R5, 0xff, RZ, 0xc0, !PT ;  /* 0x000000ff05067812 */ /* 0x000fe400078ec0ff */
[----:B------:R-:W-:Y:S01]  /*115f0*/  LOP3.LUT R5, R4, 0xffff, RZ, 0xc0, !PT ;  /* 0x0000ffff04057812 */ /* 0x000fe200078ec0ff */
[----:B------:R-:W-:Y:S01]  /*11600*/  FFMA.FTZ R177, R193, UR19, -R61 ;  /* 0x00000013c1b17c23 */ /* 0x000fe2000801083d */
[----:B------:R-:W-:Y:S01]  /*11610*/  PRMT R7, R6, 0x5410, R7 ;  /* 0x0000541006077816 */ /* 0x000fe20000000007 */
[----:B------:R-:W-:Y:S01]  /*11620*/  FFMA.FTZ R174, R192, UR19, -R61 ;  /* 0x00000013c0ae7c23 */ /* 0x000fe2000801083d */
[----:B------:R-:W-:Y:S01]  /*11630*/  MUFU.EX2 R178, R178 ;  /* 0x000000b200b27308 */ /* 0x000fe20000000800 */
[----:B------:R-:W-:Y:S02]  /*11640*/  SHF.R.U32.HI R6, RZ, 0x10, R4 ;  /* 0x00000010ff067819 */ /* 0x000fe40000011604 */
[----:B------:R-:W-:Y:S02]  /*11650*/  SHF.R.U32.HI R180, RZ, 0x8, R5 ;  /* 0x00000008ffb47819 */ /* 0x000fe40000011605 */
[----:B------:R-:W-:-:S03]  /*11660*/  LOP3.LUT R183, R4, 0xff, RZ, 0xc0, !PT ;  /* 0x000000ff04b77812 */ /* 0x000fc600078ec0ff */
[----:B------:R-:W2:Y:S01]  /*11670*/  MUFU.EX2 R179, R179 ;  /* 0x000000b300b37308 */ /* 0x000ea20000000800 */
[----:B------:R-:W-:Y:S02]  /*11680*/  LOP3.LUT R5, R6, 0xff, RZ, 0xc0, !PT ;  /* 0x000000ff06057812 */ /* 0x000fe400078ec0ff */
[----:B------:R-:W-:Y:S02]  /*11690*/  PRMT R183, R183, 0x5410, R180 ;  /* 0x00005410b7b77816 */ /* 0x000fe400000000b4 */
[----:B------:R-:W-:-:S03]  /*116a0*/  HSET2.LE.AND R6, R181, R54, PT ;  /* 0x00000036b5067233 */ /* 0x000fc60003803000 */
[----:B------:R-:W-:Y:S01]  /*116b0*/  MUFU.EX2 R175, R175 ;  /* 0x000000af00af7308 */ /* 0x000fe20000000800 */
[----:B------:R-:W-:-:S07]  /*116c0*/  SHF.R.U32.HI R4, RZ, 0x18, R4 ;  /* 0x00000018ff047819 */ /* 0x000fce0000011604 */
[----:B------:R-:W-:Y:S08]  /*116d0*/  MUFU.EX2 R176, R176 ;  /* 0x000000b000b07308 */ /* 0x000ff00000000800 */
[----:B------:R-:W-:Y:S08]  /*116e0*/  MUFU.EX2 R177, R177 ;  /* 0x000000b100b17308 */ /* 0x000ff00000000800 */
[----:B------:R-:W3:Y:S08]  /*116f0*/  MUFU.EX2 R174, R174 ;  /* 0x000000ae00ae7308 */ /* 0x000ef00000000800 */
[----:B------:R-:W-:Y:S08]  /*11700*/  MUFU.EX2 R180, R203 ;  /* 0x000000cb00b47308 */ /* 0x000ff00000000800 */
[----:B------:R-:W4:Y:S01]  /*11710*/  MUFU.EX2 R181, R201 ;  /* 0x000000c900b57308 */ /* 0x000f220000000800 */
[----:B------:R-:W-:-:S02]  /*11720*/  PRMT R5, R5, 0x5410, R4 ;  /* 0x0000541005057816 */ /* 0x000fc40000000004 */
[--C-:B------:R-:W-:Y:S02]  /*11730*/  HSET2.LE.AND R7, R7, R54.reuse, PT ;  /* 0x0000003607077233 */ /* 0x100fe40003803000 */
[----:B--2---:R-:W-:Y:S02]  /*11740*/  F2FP.BF16.F32.PACK_AB R4, R179, R178 ;  /* 0x000000b2b304723e */ /* 0x004fe400000010ff */
[--C-:B------:R-:W-:Y:S02]  /*11750*/  HSET2.LE.AND R5, R5, R54.reuse, PT ;  /* 0x0000003605057233 */ /* 0x100fe40003803000 */
[----:B------:R-:W-:Y:S02]  /*11760*/  LOP3.LUT R7, R7, R4, RZ, 0xc0, !PT ;  /* 0x0000000407077212 */ /* 0x000fe400078ec0ff */
[----:B------:R-:W-:Y:S02]  /*11770*/  HSET2.LE.AND R4, R183, R54, PT ;  /* 0x00000036b7047233 */ /* 0x000fe40003803000 */
[----:B---3--:R-:W-:-:S02]  /*11780*/  F2FP.BF16.F32.PACK_AB R193, R174, R177 ;  /* 0x000000b1aec1723e */ /* 0x008fc400000010ff */
[----:B------:R-:W-:Y:S02]  /*11790*/  F2FP.BF16.F32.PACK_AB R183, R176, R175 ;  /* 0x000000afb0b7723e */ /* 0x000fe400000010ff */
[----:B----4-:R-:W-:Y:S01]  /*117a0*/  F2FP.BF16.F32.PACK_AB R184, R181, R180 ;  /* 0x000000b4b5b8723e */ /* 0x010fe200000010ff */
[----:B------:R-:W-:Y:S01]  /*117b0*/  IMAD.WIDE.U32 R244, R244, -0x2daee0ad, RZ ;  /* 0xd2511f53f4f47825 */ /* 0x000fe200078e00ff */
[----:B------:R-:W-:Y:S02]  /*117c0*/  LOP3.LUT R6, R6, R193, RZ, 0xc0, !PT ;  /* 0x000000c106067212 */ /* 0x000fe400078ec0ff */
[----:B------:R-:W-:Y:S02]  /*117d0*/  LOP3.LUT R4, R4, R183, RZ, 0xc0, !PT ;  /* 0x000000b704047212 */ /* 0x000fe400078ec0ff */
[----:B------:R-:W-:Y:S01]  /*117e0*/  LOP3.LUT R5, R5, R184, RZ, 0xc0, !PT ;  /* 0x000000b805057212 */ /* 0x000fe200078ec0ff */
[----:B------:R-:W-:Y:S01]  /*117f0*/  FFMA.FTZ R184, R243, R63, R60 ;  /* 0x0000003ff3b87223 */ /* 0x000fe2000001003c */
[----:B------:R-:W-:Y:S01]  /*11800*/  LOP3.LUT R226, R245, R226, R212, 0x96, !PT ;  /* 0x000000e2f5e27212 */ /* 0x000fe200078e96d4 */
[----:B------:R-:W-:-:S02]  /*11810*/  FFMA.FTZ R62, R65, UR19, -R67 ;  /* 0x00000013413e7c23 */ /* 0x000fc40008010843 */
[----:B------:R-:W-:Y:S02]  /*11820*/  FADD.FTZ R53, R53, R184 ;  /* 0x000000b835357221 */ /* 0x000fe40000010000 */
[----:B------:R-:W-:Y:S01]  /*11830*/  HMMA.16816.F32.BF16 R112, R4, R12, R112 ;  /* 0x0000000c0470723c */ /* 0x000fe20000041870 */
[----:B------:R-:W-:Y:S01]  /*11840*/  LOP3.LUT R194, R195, R228, R217, 0x96, !PT ;  /* 0x000000e4c3c27212 */ /* 0x000fe200078e96d9 */
[----:B------:R-:W-:Y:S01]  /*11850*/  FADD.FTZ R44, R44, R53 ;  /* 0x000000352c2c7221 */ /* 0x000fe20000010000 */
[----:B------:R-:W-:-:S04]  /*11860*/  LOP3.LUT R67, R226, 0xff, RZ, 0xc0, !PT ;  /* 0x000000ffe2437812 */ /* 0x000fc800078ec0ff */
[----:B------:R-:W-:-:S04]  /*11870*/  LOP3.LUT R12, R226, 0xffff, RZ, 0xc0, !PT ;  /* 0x0000ffffe20c7812 */ /* 0x000fc800078ec0ff */
[----:B------:R-:W-:Y:S01]  /*11880*/  SHF.R.U32.HI R12, RZ, 0x8, R12 ;  /* 0x00000008ff0c7819 */ /* 0x000fe2000001160c */
[----:B------:R-:W-:-:S04]  /*11890*/  IMAD.WIDE.U32 R194, R194, -0x2daee0ad, RZ ;  /* 0xd2511f53c2c27825 */ /* 0x000fc800078e00ff */
[----:B------:R-:W-:Y:S01]  /*118a0*/  FADD.FTZ R44, R43, R44 ;  /* 0x0000002c2b2c7221 */ /* 0x000fe20000010000 */
[----:B------:R-:W-:Y:S01]  /*118b0*/  PRMT R67, R67, 0x5410, R12 ;  /* 0x0000541043437816 */ /* 0x000fe2000000000c */
[----:B------:R-:W-:Y:S01]  /*118c0*/  FADD.FTZ R38, R38, R39 ;  /* 0x0000002726267221 */ /* 0x000fe20000010000 */
[----:B------:R2:W-:Y:S01]  /*118d0*/  MUFU.EX2 R65, R66 ;  /* 0x0000004200417308 */ /* 0x0005e20000000800 */
[----:B------:R-:W-:Y:S01]  /*118e0*/  FADD.FTZ R45, R45, R46 ;  /* 0x0000002e2d2d7221 */ /* 0x000fe20000010000 */
[----:B------:R-:W-:Y:S01]  /*118f0*/  FFMA.FTZ R183, R32, UR19, -R61 ;  /* 0x0000001320b77c23 */ /* 0x000fe2000801083d */
[----:B------:R-:W-:Y:S01]  /*11900*/  HMMA.16816.F32.BF16 R144, R4, R18, R144 ;  /* 0x000000120490723c */ /* 0x000fe20000041890 */
[----:B------:R-:W-:Y:S01]  /*11910*/  HSET2.LE.AND R32, R67, R54, PT ;  /* 0x0000003643207233 */ /* 0x000fe20003803000 */
[----:B------:R-:W-:-:S03]  /*11920*/  FADD.FTZ R211, R211, R44 ;  /* 0x0000002cd3d37221 */ /* 0x000fc60000010000 */
[----:B------:R-:W3:Y:S01]  /*11930*/  MUFU.EX2 R62, R62 ;  /* 0x0000003e003e7308 */ /* 0x000ee20000000800 */
[----:B------:R-:W-:Y:S01]  /*11940*/  SHF.R.U32.HI R67, RZ, 0x10, R194 ;  /* 0x00000010ff437819 */ /* 0x000fe200000116c2 */
[----:B------:R-:W-:Y:S01]  /*11950*/  FADD.FTZ R207, R207, R38 ;  /* 0x00000026cfcf7221 */ /* 0x000fe20000010000 */
[----:B------:R-:W-:Y:S01]  /*11960*/  SHF.R.U32.HI R19, RZ, 0x10, R244 ;  /* 0x00000010ff137819 */ /* 0x000fe200000116f4 */
[C---:B------:R-:W-:Y:S01]  /*11970*/  HMMA.16816.F32.BF16 R160, R4.reuse, R28, R160 ;  /* 0x0000001c04a0723c */ /* 0x040fe200000418a0 */
[----:B------:R-:W-:Y:S01]  /*11980*/  LOP3.LUT R182, R195, R182, R212, 0x96, !PT ;  /* 0x000000b6c3b67212 */ /* 0x000fe200078e96d4 */
[----:B------:R-:W-:Y:S01]  /*11990*/  FADD.FTZ R196, R196, R45 ;  /* 0x0000002dc4c47221 */ /* 0x000fe20000010000 */
[--C-:B------:R-:W-:Y:S01]  /*119a0*/  FFMA.FTZ R192, R37, UR19, -R56.reuse ;  /* 0x0000001325c07c23 */ /* 0x100fe20008010838 */
[----:B------:R-:W-:Y:S02]  /*119b0*/  FFMA.FTZ R37, R41, UR19, -R56 ;  /* 0x0000001329257c23 */ /* 0x000fe40008010838 */
[----:B------:R-:W-:Y:S01]  /*119c0*/  HMMA.16816.F32.BF16 R148, R4, R30, R148 ;  /* 0x0000001e0494723c */ /* 0x000fe20000041894 */
[----:B------:R-:W-:Y:S01]  /*119d0*/  FADD.FTZ R204, R204, R211 ;  /* 0x000000d3cccc7221 */ /* 0x000fe20000010000 */
[----:B------:R-:W4:Y:S01]  /*119e0*/  MUFU.EX2 R173, R173 ;  /* 0x000000ad00ad7308 */ /* 0x000f220000000800 */
[----:B------:R-:W-:-:S03]  /*119f0*/  LOP3.LUT R13, R19, 0xff, RZ, 0xc0, !PT ;  /* 0x000000ff130d7812 */ /* 0x000fc600078ec0ff */
[----:B------:R-:W-:Y:S01]  /*11a00*/  HMMA.16816.F32.BF16 R68, R4, R24, R68 ;  /* 0x000000180444723c */ /* 0x000fe20000041844 */
[----:B------:R-:W-:Y:S01]  /*11a10*/  FADD.FTZ R200, R200, R207 ;  /* 0x000000cfc8c87221 */ /* 0x000fe20000010000 */
[----:B------:R-:W-:-:S04]  /*11a20*/  FADD.FTZ R191, R191, R196 ;  /* 0x000000c4bfbf7221 */ /* 0x000fc80000010000 */
[C---:B------:R-:W-:Y:S06]  /*11a30*/  HMMA.16816.F32.BF16 R80, R4.reuse, R26, R80 ;  /* 0x0000001a0450723c */ /* 0x040fec0000041850 */
[C---:B------:R-:W-:Y:S06]  /*11a40*/  HMMA.16816.F32.BF16 R84, R4.reuse, R20, R84 ;  /* 0x000000140454723c */ /* 0x040fec0000041854 */
[C---:B------:R-:W-:Y:S06]  /*11a50*/  HMMA.16816.F32.BF16 R96, R4.reuse, R22, R96 ;  /* 0x000000160460723c */ /* 0x040fec0000041860 */
[C---:B------:R-:W-:Y:S06]  /*11a60*/  HMMA.16816.F32.BF16 R100, R4.reuse, R16, R100 ;  /* 0x000000100464723c */ /* 0x040fec0000041864 */
[----:B------:R-:W-:Y:S01]  /*11a70*/  HMMA.16816.F32.BF16 R120, R4, R14, R120 ;  /* 0x0000000e0478723c */ /* 0x000fe20000041878 */
[----:B------:R-:W-:-:S05]  /*11a80*/  SHF.R.U32.HI R16, RZ, 0x18, R244 ;  /* 0x00000018ff107819 */ /* 0x000fca00000116f4 */
[C---:B------:R-:W-:Y:S06]  /*11a90*/  HMMA.16816.F32.BF16 R136, R4.reuse, R8, R136 ;  /* 0x000000080488723c */ /* 0x040fec0000041888 */
[----:B------:R-:W-:Y:S01]  /*11aa0*/  HMMA.16816.F32.BF16 R128, R4, R10, R128 ;  /* 0x0000000a0480723c */ /* 0x000fe20000041880 */
[----:B------:R-:W1:Y:S01]  /*11ab0*/  LDSM.16.MT88.4 R4, [R170+0xbc00] ;  /* 0x00bc0000aa04783b */ /* 0x000e620000004200 */
[----:B------:R3:W-:Y:S01]  /*11ac0*/  MUFU.EX2 R63, R183 ;  /* 0x000000b7003f7308 */ /* 0x0007e20000000800 */
[----:B------:R-:W-:Y:S01]  /*11ad0*/  FADD.FTZ R209, R209, R204 ;  /* 0x000000ccd1d17221 */ /* 0x000fe20000010000 */
[----:B------:R-:W-:Y:S01]  /*11ae0*/  LOP3.LUT R18, R244, 0xffff, RZ, 0xc0, !PT ;  /* 0x0000fffff4127812 */ /* 0x000fe200078ec0ff */
[--C-:B--2---:R-:W-:Y:S01]  /*11af0*/  FFMA.FTZ R66, R35, UR19, -R61.reuse ;  /* 0x0000001323427c23 */ /* 0x104fe2000801083d */
[----:B------:R-:W-:Y:S01]  /*11b00*/  SHF.R.U32.HI R19, RZ, 0x10, R226 ;  /* 0x00000010ff137819 */ /* 0x000fe200000116e2 */
[----:B------:R-:W-:Y:S01]  /*11b10*/  FFMA.FTZ R10, R36, UR19, -R56 ;  /* 0x00000013240a7c23 */ /* 0x000fe20008010838 */
[----:B------:R-:W-:Y:S01]  /*11b20*/  LOP3.LUT R56, R67, 0xff, RZ, 0xc0, !PT ;  /* 0x000000ff43387812 */ /* 0x000fe200078ec0ff */
[----:B------:R-:W-:Y:S01]  /*11b30*/  FADD.FTZ R205, R205, R200 ;  /* 0x000000c8cdcd7221 */ /* 0x000fe20000010000 */
[C---:B------:R-:W-:Y:S01]  /*11b40*/  LOP3.LUT R67, R182.reuse, 0xffff, RZ, 0xc0, !PT ;  /* 0x0000ffffb6437812 */ /* 0x040fe200078ec0ff */
[----:B------:R2:W-:Y:S01]  /*11b50*/  MUFU.EX2 R36, R192 ;  /* 0x000000c000247308 */ /* 0x0005e20000000800 */
[----:B------:R-:W-:Y:S01]  /*11b60*/  PRMT R13, R13, 0x5410, R16 ;  /* 0x000054100d0d7816 */ /* 0x000fe20000000010 */
[----:B------:R-:W-:Y:S01]  /*11b70*/  FFMA.FTZ R12, R33, UR19, -R61 ;  /* 0x00000013210c7c23 */ /* 0x000fe2000801083d */
[----:B------:R-:W-:Y:S01]  /*11b80*/  LOP3.LUT R41, R182, 0xff, RZ, 0xc0, !PT ;  /* 0x000000ffb6297812 */ /* 0x000fe200078ec0ff */
[----:B------:R-:W-:Y:S01]  /*11b90*/  FADD.FTZ R190, R190, R191 ;  /* 0x000000bfbebe7221 */ /* 0x000fe20000010000 */
[----:B------:R-:W-:Y:S01]  /*11ba0*/  FADD.FTZ R202, R202, R209 ;  /* 0x000000d1caca7221 */ /* 0x000fe20000010000 */
[----:B------:R-:W-:Y:S01]  /*11bb0*/  FADD.FTZ R49, R48, R49 ;  /* 0x0000003130317221 */ /* 0x000fe20000010000 */
[----:B------:R-:W1:Y:S01]  /*11bc0*/  LDSM.16.MT88.4 R28, [R221+0x9c00] ;  /* 0x009c0000dd1c783b */ /* 0x000e620000004200 */
[----:B---3--:R-:W-:Y:S01]  /*11bd0*/  SHF.R.U32.HI R183, RZ, 0x10, R182 ;  /* 0x00000010ffb77819 */ /* 0x008fe200000116b6 */
[----:B------:R-:W-:Y:S01]  /*11be0*/  FADD.FTZ R205, R198, R205 ;  /* 0x000000cdc6cd7221 */ /* 0x000fe20000010000 */
[----:B------:R-:W-:Y:S01]  /*11bf0*/  LOP3.LUT R17, R244, 0xff, RZ, 0xc0, !PT ;  /* 0x000000fff4117812 */ /* 0x000fe200078ec0ff */
[----:B------:R3:W-:Y:S01]  /*11c00*/  MUFU.EX2 R61, R34 ;  /* 0x00000022003d7308 */ /* 0x0007e20000000800 */
[----:B------:R-:W-:Y:S01]  /*11c10*/  SHF.R.U32.HI R18, RZ, 0x8, R18 ;  /* 0x00000008ff127819 */ /* 0x000fe20000011612 */
[----:B------:R-:W-:Y:S01]  /*11c20*/  FADD.FTZ R190, R189, R190 ;  /* 0x000000bebdbe7221 */ /* 0x000fe20000010000 */
[----:B------:R-:W-:Y:S01]  /*11c30*/  SHF.R.U32.HI R226, RZ, 0x18, R226 ;  /* 0x00000018ffe27819 */ /* 0x000fe200000116e2 */
[----:B------:R-:W1:Y:S01]  /*11c40*/  LDSM.16.MT88.4 R24, [R170+0x9c00] ;  /* 0x009c0000aa18783b */ /* 0x000e620000004200 */
[----:B--2---:R-:W-:-:S02]  /*11c50*/  SHF.R.U32.HI R192, RZ, 0x8, R67 ;  /* 0x00000008ffc07819 */ /* 0x004fc40000011643 */
[----:B------:R-:W-:Y:S01]  /*11c60*/  LOP3.LUT R19, R19, 0xff, RZ, 0xc0, !PT ;  /* 0x000000ff13137812 */ /* 0x000fe200078ec0ff */
[----:B------:R2:W2:Y:S01]  /*11c70*/  MUFU.EX2 R60, R12 ;  /* 0x0000000c003c7308 */ /* 0x0004a20000000800 */
[----:B------:R-:W-:Y:S01]  /*11c80*/  LOP3.LUT R67, R183, 0xff, RZ, 0xc0, !PT ;  /* 0x000000ffb7437812 */ /* 0x000fe200078ec0ff */
[----:B------:R-:W1:Y:S01]  /*11c90*/  LDSM.16.MT88.4 R20, [R221+0xac00] ;  /* 0x00ac0000dd14783b */ /* 0x000e620000004200 */
[----:B------:R-:W-:Y:S02]  /*11ca0*/  HSET2.LE.AND R13, R13, R54, PT ;  /* 0x000000360d0d7233 */ /* 0x000fe40003803000 */
[----:B------:R-:W-:Y:S01]  /*11cb0*/  PRMT R183, R41, 0x5410, R192 ;  /* 0x0000541029b77816 */ /* 0x000fe200000000c0 */
[----:B------:R-:W-:Y:S01]  /*11cc0*/  FADD.FTZ R175, R175, R202 ;  /* 0x000000caafaf7221 */ /* 0x000fe20000010000 */
[----:B------:R-:W-:Y:S01]  /*11cd0*/  F2FP.BF16.F32.PACK_AB R8, R62, R65 ;  /* 0x000000413e08723e */ /* 0x000fe200000010ff */
[----:B------:R-:W2:Y:S01]  /*11ce0*/  MUFU.EX2 R66, R66 ;  /* 0x0000004200427308 */ /* 0x000ea20000000800 */
[----:B------:R-:W-:Y:S01]  /*11cf0*/  F2FP.BF16.F32.PACK_AB R9, R166, R165 ;  /* 0x000000a5a609723e */ /* 0x000fe200000010ff */
[----:B------:R-:W-:Y:S01]  /*11d00*/  FADD.FTZ R180, R180, R205 ;  /* 0x000000cdb4b47221 */ /* 0x000fe20000010000 */
[----:B------:R-:W-:Y:S01]  /*11d10*/  LOP3.LUT R11, R194, 0xffff, RZ, 0xc0, !PT ;  /* 0x0000ffffc20b7812 */ /* 0x000fe200078ec0ff */
[----:B------:R-:W-:Y:S01]  /*11d20*/  FADD.FTZ R213, R213, R190 ;  /* 0x000000bed5d57221 */ /* 0x000fe20000010000 */
[----:B------:R-:W-:-:S03]  /*11d30*/  PRMT R17, R17, 0x5410, R18 ;  /* 0x0000541011117816 */ /* 0x000fc60000000012 */
[----:B------:R-:W1:Y:S01]  /*11d40*/  MUFU.EX2 R37, R37 ;  /* 0x0000002500257308 */ /* 0x000e620000000800 */
[----:B------:R-:W-:Y:S01]  /*11d50*/  PRMT R19, R19, 0x5410, R226 ;  /* 0x0000541013137816 */ /* 0x000fe200000000e2 */
[----:B------:R-:W-:Y:S01]  /*11d60*/  FADD.FTZ R176, R176, R175 ;  /* 0x000000afb0b07221 */ /* 0x000fe20000010000 */
[----:B------:R-:W-:-:S05]  /*11d70*/  LOP3.LUT R35, R13, R8, RZ, 0xc0, !PT ;  /* 0x000000080d237212 */ /* 0x000fca00078ec0ff */
[----:B------:R-:W1:Y:S01]  /*11d80*/  MUFU.EX2 R41, R10 ;  /* 0x0000000a00297308 */ /* 0x000e620000000800 */
[----:B------:R-:W-:Y:S01]  /*11d90*/  LOP3.LUT R32, R32, R9, RZ, 0xc0, !PT ;  /* 0x0000000920207212 */ /* 0x000fe200078ec0ff */
[----:B------:R-:W-:Y:S01]  /*11da0*/  FADD.FTZ R181, R181, R180 ;  /* 0x000000b4b5b57221 */ /* 0x000fe20000010000 */
[----:B------:R-:W-:Y:S02]  /*11db0*/  LOP3.LUT R8, R194, 0xff, RZ, 0xc0, !PT ;  /* 0x000000ffc2087812 */ /* 0x000fe400078ec0ff */
[----:B------:R-:W-:Y:S01]  /*11dc0*/  SHF.R.U32.HI R11, RZ, 0x8, R11 ;  /* 0x00000008ff0b7819 */ /* 0x000fe2000001160b */
[----:B------:R-:W-:Y:S01]  /*11dd0*/  FADD.FTZ R214, R214, R213 ;  /* 0x000000d5d6d67221 */ /* 0x000fe20000010000 */
[----:B------:R-:W-:Y:S02]  /*11de0*/  SHF.R.U32.HI R9, RZ, 0x18, R194 ;  /* 0x00000018ff097819 */ /* 0x000fe400000116c2 */
[--C-:B------:R-:W-:Y:S02]  /*11df0*/  HSET2.LE.AND R17, R17, R54.reuse, PT ;  /* 0x0000003611117233 */ /* 0x100fe40003803000 */
[----:B------:R-:W-:-:S02]  /*11e00*/  HSET2.LE.AND R19, R19, R54, PT ;  /* 0x0000003613137233 */ /* 0x000fc40003803000 */
[----:B----4-:R-:W-:Y:S02]  /*11e10*/  F2FP.BF16.F32.PACK_AB R14, R173, R64 ;  /* 0x00000040ad0e723e */ /* 0x010fe400000010ff */
[----:B------:R-:W-:Y:S01]  /*11e20*/  SHF.R.U32.HI R182, RZ, 0x18, R182 ;  /* 0x00000018ffb67819 */ /* 0x000fe200000116b6 */
[----:B------:R-:W-:Y:S01]  /*11e30*/  FADD.FTZ R177, R177, R176 ;  /* 0x000000b0b1b17221 */ /* 0x000fe20000010000 */
[----:B---3--:R-:W-:Y:S01]  /*11e40*/  F2FP.BF16.F32.PACK_AB R34, R172, R167 ;  /* 0x000000a7ac22723e */ /* 0x008fe200000010ff */
[----:B------:R-:W-:Y:S01]  /*11e50*/  FADD.FTZ R178, R178, R181 ;  /* 0x000000b5b2b27221 */ /* 0x000fe20000010000 */
[----:B------:R-:W-:Y:S01]  /*11e60*/  PRMT R11, R8, 0x5410, R11 ;  /* 0x00005410080b7816 */ /* 0x000fe2000000000b */
[----:B------:R-:W-:Y:S01]  /*11e70*/  FADD.FTZ R215, R215, R214 ;  /* 0x000000d6d7d77221 */ /* 0x000fe20000010000 */
[----:B------:R-:W-:Y:S01]  /*11e80*/  PRMT R9, R56, 0x5410, R9 ;  /* 0x0000541038097816 */ /* 0x000fe20000000009 */
[----:B------:R-:W-:Y:S01]  /*11e90*/  FADD.FTZ R188, R188, R49 ;  /* 0x00000031bcbc7221 */ /* 0x000fe20000010000 */
[----:B------:R-:W-:Y:S01]  /*11ea0*/  PRMT R67, R67, 0x5410, R182 ;  /* 0x0000541043437816 */ /* 0x000fe200000000b6 */
[----:B------:R-:W-:Y:S01]  /*11eb0*/  FADD.FTZ R174, R174, R177 ;  /* 0x000000b1aeae7221 */ /* 0x000fe20000010000 */
[----:B------:R-:W-:-:S02]  /*11ec0*/  LOP3.LUT R33, R19, R14, RZ, 0xc0, !PT ;  /* 0x0000000e13217212 */ /* 0x000fc400078ec0ff */
[----:B------:R-:W-:Y:S01]  /*11ed0*/  LOP3.LUT R34, R17, R34, RZ, 0xc0, !PT ;  /* 0x0000002211227212 */ /* 0x000fe200078ec0ff */
[----:B--2---:R-:W-:Y:S01]  /*11ee0*/  LDSM.16.MT88.4 R12, [R221+0xbc00] ;  /* 0x00bc0000dd0c783b */ /* 0x004fe20000004200 */
[--C-:B------:R-:W-:Y:S01]  /*11ef0*/  HSET2.LE.AND R56, R11, R54.reuse, PT ;  /* 0x000000360b387233 */ /* 0x100fe20003803000 */
[----:B------:R-:W-:Y:S02]  /*11f00*/  FADD.FTZ R179, R179, R178 ;  /* 0x000000b2b3b37221 */ /* 0x000fe40000010000 */
[----:B------:R-:W2:Y:S01]  /*11f10*/  LDSM.16.MT88.4 R16, [R170+0xac00] ;  /* 0x00ac0000aa10783b */ /* 0x000ea20000004200 */
[--C-:B------:R-:W-:Y:S01]  /*11f20*/  HSET2.LE.AND R11, R9, R54.reuse, PT ;  /* 0x00000036090b7233 */ /* 0x100fe20003803000 */
[----:B------:R-:W-:Y:S01]  /*11f30*/  FADD.FTZ R218, R218, R215 ;  /* 0x000000d7dada7221 */ /* 0x000fe20000010000 */
[--C-:B------:R-:W-:Y:S01]  /*11f40*/  HSET2.LE.AND R8, R183, R54.reuse, PT ;  /* 0x00000036b7087233 */ /* 0x100fe20003803000 */
[----:B------:R-:W-:Y:S01]  /*11f50*/  FADD.FTZ R187, R187, R188 ;  /* 0x000000bcbbbb7221 */ /* 0x000fe20000010000 */
[----:B------:R-:W-:-:S02]  /*11f60*/  HSET2.LE.AND R9, R67, R54, PT ;  /* 0x0000003643097233 */ /* 0x000fc40003803000 */
        /* <DEDUP_REMOVED lines=19> */
[----:B------:R-:W-:Y:S01]  /*120a0*/  HMMA.16816.F32.BF16 R132, R32, R6, R132 ;  /* 0x000000062084723c */ /* 0x000fe20000041884 */
[----:B------:R-:W-:-:S05]  /*120b0*/  FADD.FTZ R216, R216, R185 ;  /* 0x000000b9d8d87221 */ /* 0x000fca0000010000 */
[----:B------:R-:W-:Y:S01]  /*120c0*/  HMMA.16816.F32.BF16 R128, R8, R6, R128 ;  /* 0x000000060880723c */ /* 0x000fe20000041880 */
[----:B------:R-:W-:-:S05]  /*120d0*/  FADD.FTZ R219, R219, R216 ;  /* 0x000000d8dbdb7221 */ /* 0x000fca0000010000 */
[----:B------:R-:W-:Y:S01]  /*120e0*/  HMMA.16816.F32.BF16 R124, R32, R4, R124 ;  /* 0x00000004207c723c */ /* 0x000fe2000004187c */
[----:B------:R-:W-:-:S05]  /*120f0*/  FADD.FTZ R6, R66, R63 ;  /* 0x0000003f42067221 */ /* 0x000fca0000010000 */
[----:B------:R-:W-:Y:S01]  /*12100*/  HMMA.16816.F32.BF16 R136, R8, R4, R136 ;  /* 0x000000040888723c */ /* 0x000fe20000041888 */
[----:B------:R1:W-:Y:S06]  /*12110*/  STL [R1+0x10], R6 ;  /* 0x0000100601007387 */ /* 0x0003ec0000100800 */
[----:B------:R-:W-:Y:S01]  /*12120*/  FADD.FTZ R5, R37, R36 ;  /* 0x0000002425057221 */ /* 0x000fe20000010000 */
[----:B------:R-:W-:Y:S01]  /*12130*/  FADD.FTZ R4, R172, R167 ;  /* 0x000000a7ac047221 */ /* 0x000fe20000010000 */
[----:B------:R-:W-:-:S03]  /*12140*/  FADD.FTZ R208, R208, R219 ;  /* 0x000000dbd0d07221 */ /* 0x000fc60000010000 */
[----:B------:R1:W-:Y:S04]  /*12150*/  STL [R1+0xc], R5 ;  /* 0x00000c0501007387 */ /* 0x0003e80000100800 */
[----:B------:R1:W-:Y:S01]  /*12160*/  STL [R1+0x8], R4 ;  /* 0x0000080401007387 */ /* 0x0003e20000100800 */
[----:B------:R-:W-:-:S04]  /*12170*/  FADD.FTZ R227, R227, R208 ;  /* 0x000000d0e3e37221 */ /* 0x000fc80000010000 */
[----:B------:R-:W-:-:S04]  /*12180*/  FADD.FTZ R64, R64, R227 ;  /* 0x000000e340407221 */ /* 0x000fc80000010000 */
[----:B------:R-:W-:Y:S01]  /*12190*/  FADD.FTZ R64, R173, R64 ;  /* 0x00000040ad407221 */ /* 0x000fe20000010000 */
[----:B------:R-:W-:Y:S01]  /*121a0*/  HMMA.16816.F32.BF16 R156, R32, R28, R156 ;  /* 0x0000001c209c723c */ /* 0x000fe2000004189c */
[----:B------:R-:W-:Y:S02]  /*121b0*/  @UP0 UIADD3 UR20, UR20, -0x4, URZ ;  /* 0xfffffffc14140890 */ /* 0x000fe4000fffe03f */
[----:B------:R-:W-:-:S03]  /*121c0*/  FADD.FTZ R65, R65, R64 ;  /* 0x0000004041417221 */ /* 0x000fc60000010000 */
[----:B------:R-:W-:Y:S01]  /*121d0*/  HMMA.16816.F32.BF16 R152, R32, R30, R152 ;  /* 0x0000001e2098723c */ /* 0x000fe20000041898 */
[----:B------:R-:W-:-:S05]  /*121e0*/  FADD.FTZ R252, R62, R65 ;  /* 0x000000413efc7221 */ /* 0x000fca0000010000 */
[C---:B------:R-:W-:Y:S06]  /*121f0*/  HMMA.16816.F32.BF16 R72, R32.reuse, R24, R72 ;  /* 0x000000182048723c */ /* 0x040fec0000041848 */
[C---:B------:R-:W-:Y:S06]  /*12200*/  HMMA.16816.F32.BF16 R76, R32.reuse, R26, R76 ;  /* 0x0000001a204c723c */ /* 0x040fec000004184c */
[C---:B------:R-:W-:Y:S06]  /*12210*/  HMMA.16816.F32.BF16 R88, R32.reuse, R20, R88 ;  /* 0x000000142058723c */ /* 0x040fec0000041858 */
[C---:B------:R-:W-:Y:S06]  /*12220*/  HMMA.16816.F32.BF16 R92, R32.reuse, R22, R92 ;  /* 0x00000016205c723c */ /* 0x040fec000004185c */
[C---:B--2---:R-:W-:Y:S06]  /*12230*/  HMMA.16816.F32.BF16 R104, R32.reuse, R16, R104 ;  /* 0x000000102068723c */ /* 0x044fec0000041868 */
        /* <DEDUP_REMOVED lines=15> */
.L_x_501:
[----:B------:R-:W-:-:S12]  /*12330*/  UIADD3 UR20, UR21, -0x1, URZ ;  /* 0xffffffff15147890 */ /* 0x000fd8000fffe03f */
.L_x_508:
[----:B------:R-:W-:-:S13]  /*12340*/  ISETP.LE.AND P0, PT, RZ, UR20, PT ;  /* 0x00000014ff007c0c */ /* 0x000fda000bf03270 */
[----:B------:R-:W-:Y:S05]  /*12350*/  @!P0 BRA `(.L_x_509) ;  /* 0x0000005000148947 */ /* 0x000fea0003800000 */
[----:B------:R-:W2:Y:S01]  /*12360*/  LDL.LU.64 R6, [R1+0x18] ;  /* 0x0000180001067983 */ /* 0x000ea20000300a00 */
[----:B------:R-:W-:Y:S01]  /*12370*/  ULDC UR4, c[0x0][0x2d0] ;  /* 0x0000b40000047ab9 */ /* 0x000fe20000000800 */
[----:B------:R-:W-:Y:S01]  /*12380*/  MOV R166, R3 ;  /* 0x0000000300a67202 */ /* 0x000fe20000000f00 */
[----:B------:R-:W-:Y:S01]  /*12390*/  IMAD.MOV.U32 R165, RZ, RZ, R2 ;  /* 0x000000ffffa57224 */ /* 0x000fe200078e0002 */
[----:B------:R-:W3:Y:S01]  /*123a0*/  LDL.LU.64 R4, [R1] ;  /* 0x0000000001047983 */ /* 0x000ee20000300a00 */
[----:B------:R-:W-:Y:S01]  /*123b0*/  ISETP.GE.AND P4, PT, R236, UR4, PT ;  /* 0x00000004ec007c0c */ /* 0x000fe2000bf86270 */
[----:B------:R-:W-:Y:S01]  /*123c0*/  IMAD.WIDE.U32 R248, R242, -0x326172a9, RZ ;  /* 0xcd9e8d57f2f87825 */ /* 0x000fe200078e00ff */
[----:B------:R-:W-:Y:S01]  /*123d0*/  PRMT R239, R239, 0x7054, R239 ;  /* 0x00007054efef7816 */ /* 0x000fe200000000ef */
[----:B------:R-:W-:Y:S01]  /*123e0*/  ULDC UR8, c[0x0][0x2d0] ;  /* 0x0000b40000087ab9 */ /* 0x000fe20000000800 */
[----:B------:R-:W-:Y:S01]  /*123f0*/  MOV R167, R164 ;  /* 0x000000a400a77202 */ /* 0x000fe20000000f00 */
[----:B------:R-:W-:Y:S01]  /*12400*/  IMAD.WIDE.U32 R244, R169, -0x326172a9, RZ ;  /* 0xcd9e8d57a9f47825 */ /* 0x000fe200078e00ff */
[-C--:B------:R-:W-:Y:S01]  /*12410*/  LOP3.LUT R246, R249, R171.reuse, RZ, 0x3c, !PT ;  /* 0x000000abf9f67212 */ /* 0x080fe200078e3cff */
[----:B------:R-:W-:Y:S01]  /*12420*/  ULDC UR4, c[0x0][0x2ec] ;  /* 0x0000bb0000047ab9 */ /* 0x000fe20000000800 */
[----:B------:R-:W-:Y:S01]  /*12430*/  MOV R169, R0 ;  /* 0x0000000000a97202 */ /* 0x000fe20000000f00 */
[----:B------:R-:W-:Y:S01]  /*12440*/  IMAD.WIDE.U32 R250, R168, -0x2daee0ad, RZ ;  /* 0xd2511f53a8fa7825 */ /* 0x000fe200078e00ff */
[----:B------:R-:W-:Y:S01]  /*12450*/  LOP3.LUT R242, R245, R171, RZ, 0x3c, !PT ;  /* 0x000000abf5f27212 */ /* 0x000fe200078e3cff */
[----:B------:R-:W-:-:S02]  /*12460*/  ULDC.64 UR6, c[0x0][0x248] ;  /* 0x0000920000067ab9 */ /* 0x000fc40000000a00 */
[----:B------:R-:W1:Y:S08]  /*12470*/  @!P4 LDC.64 R228, c[0x0][0x220] ;  /* 0x00008800ffe4cb82 */ /* 0x000e700000000a00 */
[----:B------:R-:W4:Y:S01]  /*12480*/  @!P4 LDC.64 R226, c[0x0][0x220] ;  /* 0x00008800ffe2cb82 */ /* 0x000f220000000a00 */
[----:B------:R-:W-:-:S04]  /*12490*/  IMAD.WIDE.U32 R246, R246, -0x2daee0ad, RZ ;  /* 0xd2511f53f6f67825 */ /* 0x000fc800078e00ff */
[----:B------:R-:W-:-:S04]  /*124a0*/  IMAD.WIDE.U32 R242, R242, -0x2daee0ad, RZ ;  /* 0xd2511f53f2f27825 */ /* 0x000fc800078e00ff */
[----:B--2---:R-:W-:Y:S01]  /*124b0*/  IMAD.MOV.U32 R3, RZ, RZ, R7 ;  /* 0x000000ffff037224 */ /* 0x004fe200078e0007 */
[----:B---3--:R-:W-:-:S05]  /*124c0*/  MOV R2, R4 ;  /* 0x0000000400027202 */ /* 0x008fca0000000f00 */
[----:B------:R2:W-:Y:S01]  /*124d0*/  STL.64 [R1], R2 ;  /* 0x0000000201007387 */ /* 0x0005e20000100a00 */
[----:B-1--4-:R-:W-:Y:S05]  /*124e0*/  BRA `(.L_x_510) ;  /* 0x0000000400047947 */ /* 0x012fea0003800000 */
.L_x_512:
        /* <DEDUP_REMOVED lines=65> */
.L_x_510:
[----:B-1----:R-:W3:Y:S01]  /*12900*/  LDL.64 R4, [R1] ;  /* 0x0000000001047983 */ /* 0x002ee20000100a00 */
[----:B-----5:R-:W-:Y:S01]  /*12910*/  ISETP.GE.AND P3, PT, R231, UR8, PT ;  /* 0x00000008e7007c0c */ /* 0x020fe2000bf66270 */
        /* <DEDUP_REMOVED lines=8> */
[----:B------:R-:W1:Y:S05]  /*129a0*/  @!P3 LDC.64 R14, c[0x0][0x220] ;  /* 0x00008800ff0ebb82 */ /* 0x000e6a0000000a00 */
[----:B------:R-:W-:Y:S06]  /*129b0*/  @P4 STS [R225+0x9004], RZ ;  /* 0x009004ffe1004388 */ /* 0x000fec0000000800 */
[----:B------:R-:W-:Y:S01]  /*129c0*/  @P4 STS.64 [R225+0x9008], RZ ;  /* 0x009008ffe1004388 */ /* 0x000fe20000000a00 */
[----:B------:R-:W4:Y:S08]  /*129d0*/  @!P2 LDC.64 R218, c[0x0][0x220] ;  /* 0x00008800ffdaab82 */ /* 0x000f300000000a00 */
[----:B------:R-:W4:Y:S08]  /*129e0*/  @!P3 LDC.64 R216, c[0x0][0x220] ;  /* 0x00008800ffd8bb82 */ /* 0x000f300000000a00 */
[----:B--2---:R-:W2:Y:S01]  /*129f0*/  @!P2 LDC.64 R2, c[0x0][0x220] ;  /* 0x00008800ff02ab82 */ /* 0x004ea20000000a00 */
[----:B---3--:R-:W-:Y:S04]  /*12a00*/  IMAD.WIDE.U32 R18, R0, UR13, R4 ;  /* 0x0000000d00127c25 */ /* 0x008fe8000f8e0004 */
[----:B------:R-:W-:Y:S01]  /*12a10*/  VIADD R164, R19, UR9 ;  /* 0x0000000913a47c36 */ /* 0x000fe20008000000 */
[C---:B------:R-:W-:Y:S02]  /*12a20*/  @!P4 LEA R22, P0, R18.reuse, R228, 0x1 ;  /* 0x000000e41216c211 */ /* 0x040fe400078008ff */
[C---:B-1----:R-:W-:Y:S02]  /*12a30*/  @!P3 LEA R14, P1, R18.reuse, R14, 0x1 ;  /* 0x0000000e120eb211 */ /* 0x042fe400078208ff */
[C-C-:B------:R-:W-:Y:S02]  /*12a40*/  @!P4 LEA.HI.X R23, R18.reuse, R229, R164.reuse, 0x1, P0 ;  /* 0x000000e51217c211 */ /* 0x140fe400000f0ca4 */
[C-C-:B------:R-:W-:Y:S02]  /*12a50*/  @!P3 LEA.HI.X R15, R18.reuse, R15, R164.reuse, 0x1, P1 ;  /* 0x0000000f120fb211 */ /* 0x140fe400008f0ca4 */
[C---:B----4-:R-:W-:Y:S01]  /*12a60*/  @!P2 LEA R218, P0, R18.reuse, R218, 0x1 ;  /* 0x000000da12daa211 */ /* 0x050fe200078008ff */
[----:B------:R-:W-:Y:S01]  /*12a70*/  @!PT LDS RZ, [RZ] ;  /* 0x00000000fffff984 */ /* 0x000fe20000000800 */
[----:B------:R-:W-:Y:S01]  /*12a80*/  @!PT LDS RZ, [RZ] ;  /* 0x00000000fffff984 */ /* 0x000fe20000000800 */
[----:B------:R-:W-:Y:S01]  /*12a90*/  @!PT LDS RZ, [RZ] ;  /* 0x00000000fffff984 */ /* 0x000fe20000000800 */
[----:B------:R-:W-:Y:S01]  /*12aa0*/  @!P4 LDGSTS.E.BYPASS.LTC128B.128 [R225+0x9000], desc[UR22][R22.64] ;  /* 0x0900000016e1cfae */ /* 0x000fe2000b901d56 */
[C---:B------:R-:W-:Y:S02]  /*12ab0*/  IADD3 R0, P5, R18.reuse, UR24, RZ ;  /* 0x0000001812007c10 */ /* 0x040fe4000ffbe0ff */
[----:B------:R-:W-:Y:S03]  /*12ac0*/  @!P2 LEA.HI.X R219, R18, R219, R164, 0x1, P0 ;  /* 0x000000db12dba211 */ /* 0x000fe600000f0ca4 */
[----:B------:R-:W-:Y:S01]  /*12ad0*/  @P3 STS.128 [R225+0xa000], RZ ;  /* 0x00a000ffe1003388 */ /* 0x000fe20000000c00 */
[----:B------:R-:W-:Y:S02]  /*12ae0*/  IADD3.X R164, R164, UR18, RZ, P5, !PT ;  /* 0x00000012a4a47c10 */ /* 0x000fe4000affe4ff */
[C---:B------:R-:W-:Y:S03]  /*12af0*/  @!P4 LEA R18, P5, R0.reuse, R226, 0x1 ;  /* 0x000000e20012c211 */ /* 0x040fe600078a08ff */
[----:B------:R-:W-:Y:S01]  /*12b00*/  @!PT LDS RZ, [RZ] ;  /* 0x00000000fffff984 */ /* 0x000fe20000000800 */
[----:B------:R-:W-:Y:S01]  /*12b10*/  @!PT LDS RZ, [RZ] ;  /* 0x00000000fffff984 */ /* 0x000fe20000000800 */
[----:B------:R-:W-:Y:S01]  /*12b20*/  @!PT LDS RZ, [RZ] ;  /* 0x00000000fffff984 */ /* 0x000fe20000000800 */
[----:B------:R-:W-:Y:S01]  /*12b30*/  @!P3 LDGSTS.E.BYPASS.LTC128B.128 [R225+0xa000], desc[UR22][R14.64+0x40] ;  /* 0x0a0000400ee1bfae */ /* 0x000fe2000b901d56 */
[C---:B------:R-:W-:Y:S02]  /*12b40*/  @!P3 LEA R216, P1, R0.reuse, R216, 0x1 ;  /* 0x000000d800d8b211 */ /* 0x040fe400078208ff */
[C-C-:B------:R-:W-:Y:S03]  /*12b50*/  @!P4 LEA.HI.X R19, R0.reuse, R227, R164.reuse, 0x1, P5 ;  /* 0x000000e30013c211 */ /* 0x140fe600028f0ca4 */
[----:B------:R-:W-:Y:S01]  /*12b60*/  @P2 STS.128 [R225+0xb000], RZ ;  /* 0x00b000ffe1002388 */ /* 0x000fe20000000c00 */
[C-C-:B------:R-:W-:Y:S02]  /*12b70*/  @!P3 LEA.HI.X R217, R0.reuse, R217, R164.reuse, 0x1, P1 ;  /* 0x000000d900d9b211 */ /* 0x140fe400008f0ca4 */
[C---:B--2---:R-:W-:Y:S03]  /*12b80*/  @!P2 LEA R2, P0, R0.reuse, R2, 0x1 ;  /* 0x000000020002a211 */ /* 0x044fe600078008ff */
        /* <DEDUP_REMOVED lines=22> */
[----:B------:R-:W2:Y:S06]  /*12cf0*/  LDSM.16.M88.4 R176, [R223+0x6000] ;  /* 0x00600000dfb0783b */ /* 0x000eac0000000200 */
[----:B------:R-:W3:Y:S06]  /*12d00*/  LDSM.16.M88.4 R180, [R224+0x1000] ;  /* 0x00100000e0b4783b */ /* 0x000eec0000000200 */
[----:B------:R-:W4:Y:S01]  /*12d10*/  LDSM.16.M88.4 R184, [R223+0x6400] ;  /* 0x00640000dfb8783b */ /* 0x000f220000000200 */
[----:B-1----:R-:W-:Y:S05]  /*12d20*/  IMAD.U32 R3, RZ, RZ, UR20 ;  /* 0x00000014ff037e24 */ /* 0x002fea000f8e00ff */
[----:B------:R-:W0:Y:S01]  /*12d30*/  LDGDEPBAR ;  /* 0x00000000000079af */ /* 0x000e220000000000 */
[----:B------:R-:W-:Y:S05]  /*12d40*/  IMAD R0, R3, 0x40, R238 ;  /* 0x0000004003007824 */ /* 0x000fea00078e02ee */
[----:B------:R-:W1:Y:S01]  /*12d50*/  LDSM.16.M88.4 R188, [R223+0x6800] ;  /* 0x00680000dfbc783b */ /* 0x000e620000000200 */
[C---:B------:R-:W-:Y:S01]  /*12d60*/  VIADD R164, R0.reuse, 0x1 ;  /* 0x0000000100a47836 */ /* 0x040fe20000000000 */
[----:B------:R-:W-:Y:S01]  /*12d70*/  I2FP.F32.S32 R171, R0 ;  /* 0x0000000000ab7245 */ /* 0x000fe20000201400 */
[C---:B------:R-:W-:Y:S03]  /*12d80*/  VIADD R2, R0.reuse, 0x20 ;  /* 0x0000002000027836 */ /* 0x040fe60000000000 */
[----:B------:R-:W1:Y:S01]  /*12d90*/  LDSM.16.M88.4 R192, [R223+0x6c00] ;  /* 0x006c0000dfc0783b */ /* 0x000e620000000200 */
[C---:B------:R-:W-:Y:S01]  /*12da0*/  VIADD R3, R0.reuse, 0x19 ;  /* 0x0000001900037836 */ /* 0x040fe20000000000 */
[----:B------:R-:W-:Y:S01]  /*12db0*/  I2FP.F32.S32 R164, R164 ;  /* 0x000000a400a47245 */ /* 0x000fe20000201400 */
[C---:B------:R-:W-:Y:S03]  /*12dc0*/  VIADD R168, R0.reuse, 0x11 ;  /* 0x0000001100a87836 */ /* 0x040fe60000000000 */
[----:B------:R-:W-:Y:S02]  /*12dd0*/  LDSM.16.M88.4 R196, [R222] ;  /* 0x00000000dec4783b */ /* 0x000fe40000000200 */
[----:B------:R-:W-:Y:S01]  /*12de0*/  I2FP.F32.S32 R168, R168 ;  /* 0x000000a800a87245 */ /* 0x000fe20000201400 */
[-C--:B--2---:R-:W-:Y:S03]  /*12df0*/  HMMA.16816.F32.BF16 R4, R172, R176.reuse, RZ ;  /* 0x000000b0ac04723c */ /* 0x084fe600000418ff */
[----:B------:R-:W2:Y:S03]  /*12e00*/  LDSM.16.M88.4 R200, [R220+0x6000] ;  /* 0x00600000dcc8783b */ /* 0x000ea60000000200 */
[C---:B---3--:R-:W-:Y:S03]  /*12e10*/  HMMA.16816.F32.BF16 R8, R180.reuse, R176, RZ ;  /* 0x000000b0b408723c */ /* 0x048fe600000418ff */
[----:B------:R-:W3:Y:S03]  /*12e20*/  LDSM.16.M88.4 R204, [R222+0x1000] ;  /* 0x00100000decc783b */ /* 0x000ee60000000200 */
[-C--:B------:R-:W-:Y:S03]  /*12e30*/  HMMA.16816.F32.BF16 R12, R180, R178.reuse, RZ ;  /* 0x000000b2b40c723c */ /* 0x080fe600000418ff */
[----:B------:R-:W3:Y:S03]  /*12e40*/  LDSM.16.M88.4 R208, [R220+0x6400] ;  /* 0x00640000dcd0783b */ /* 0x000ee60000000200 */
[C---:B------:R-:W-:Y:S03]  /*12e50*/  HMMA.16816.F32.BF16 R16, R172.reuse, R178, RZ ;  /* 0x000000b2ac10723c */ /* 0x040fe600000418ff */
[----:B------:R-:W3:Y:S03]  /*12e60*/  LDSM.16.M88.4 R176, [R220+0x6800] ;  /* 0x00680000dcb0783b */ /* 0x000ee60000000200 */
[-C--:B----4-:R-:W-:Y:S03]  /*12e70*/  HMMA.16816.F32.BF16 R20, R172, R184.reuse, RZ ;  /* 0x000000b8ac14723c */ /* 0x090fe600000418ff */
[----:B------:R-:W4:Y:S03]  /*12e80*/  LDSM.16.M88.4 R212, [R220+0x6c00] ;  /* 0x006c0000dcd4783b */ /* 0x000f260000000200 */
[C---:B------:R-:W-:Y:S03]  /*12e90*/  HMMA.16816.F32.BF16 R24, R180.reuse, R184, RZ ;  /* 0x000000b8b418723c */ /* 0x040fe600000418ff */
[----:B------:R-:W-:Y:S03]  /*12ea0*/  LDSM.16.M88.4 R216, [R222+0x3000] ;  /* 0x00300000ded8783b */ /* 0x000fe60000000200 */
[-C--:B------:R-:W-:Y:S06]  /*12eb0*/  HMMA.16816.F32.BF16 R28, R180, R186.reuse, RZ ;  /* 0x000000bab41c723c */ /* 0x080fec00000418ff */
[C---:B------:R-:W-:Y:S01]  /*12ec0*/  HMMA.16816.F32.BF16 R32, R172.reuse, R186, RZ ;  /* 0x000000baac20723c */ /* 0x040fe200000418ff */
[----:B------:R-:W-:Y:S05]  /*12ed0*/  LDSM.16.M88.4 R184, [R224+0x3000] ;  /* 0x00300000e0b8783b */ /* 0x000fea0000000200 */
[-C--:B-1----:R-:W-:Y:S06]  /*12ee0*/  HMMA.16816.F32.BF16 R36, R172, R188.reuse, RZ ;  /* 0x000000bcac24723c */ /* 0x082fec00000418ff */
        /* <DEDUP_REMOVED lines=9> */
[----:B------:R-:W1:Y:S05]  /*12f80*/  LDSM.16.M88.4 R172, [R224+0x2000] ;  /* 0x00200000e0ac783b */ /* 0x000e6a0000000200 */
[-C--:B--2---:R-:W-:Y:S01]  /*12f90*/  HMMA.16816.F32.BF16 R4, R196, R200.reuse, R4 ;  /* 0x000000c8c404723c */ /* 0x084fe20000041804 */
[----:B------:R-:W2:Y:S05]  /*12fa0*/  LDSM.16.M88.4 R192, [R223+0x7800] ;  /* 0x00780000dfc0783b */ /* 0x000eaa0000000200 */
        /* <DEDUP_REMOVED lines=14> */
[-C--:B----4-:R-:W-:Y:S06]  /*13090*/  HMMA.16816.F32.BF16 R52, R196, R212.reuse, R52 ;  /* 0x000000d4c434723c */ /* 0x090fec0000041834 */
[C---:B------:R-:W-:Y:S06]  /*130a0*/  HMMA.16816.F32.BF16 R56, R204.reuse, R212, R56 ;  /* 0x000000d4cc38723c */ /* 0x040fec0000041838 */
[-C--:B------:R-:W-:Y:S01]  /*130b0*/  HMMA.16816.F32.BF16 R60, R204, R214.reuse, R60 ;  /* 0x000000d6cc3c723c */ /* 0x080fe2000004183c */
[----:B------:R-:W4:Y:S05]  /*130c0*/  LDSM.16.M88.4 R204, [R220+0x7400] ;  /* 0x00740000dccc783b */ /* 0x000f2a0000000200 */
[----:B------:R-:W-:Y:S01]  /*130d0*/  HMMA.16816.F32.BF16 R64, R196, R214, R64 ;  /* 0x000000d6c440723c */ /* 0x000fe20000041840 */
[----:B------:R-:W-:Y:S05]  /*130e0*/  LDSM.16.M88.4 R196, [R223+0x8800] ;  /* 0x00880000dfc4783b */ /* 0x000fea0000000200 */
[-C--:B-1----:R-:W-:Y:S01]  /*130f0*/  HMMA.16816.F32.BF16 R4, R172, R180.reuse, R4 ;  /* 0x000000b4ac04723c */ /* 0x082fe20000041804 */
[----:B------:R-:W-:Y:S05]  /*13100*/  LDSM.16.M88.4 R212, [R222+0x5000] ;  /* 0x00500000ded4783b */ /* 0x000fea0000000200 */
[C---:B------:R-:W-:Y:S06]  /*13110*/  HMMA.16816.F32.BF16 R8, R184.reuse, R180, R8 ;  /* 0x000000b4b808723c */ /* 0x040fec0000041808 */
[-C--:B------:R-:W-:Y:S06]  /*13120*/  HMMA.16816.F32.BF16 R12, R184, R182.reuse, R12 ;  /* 0x000000b6b80c723c */ /* 0x080fec000004180c */
[C---:B------:R-:W-:Y:S01]  /*13130*/  HMMA.16816.F32.BF16 R16, R172.reuse, R182, R16 ;  /* 0x000000b6ac10723c */ /* 0x040fe20000041810 */
[----:B------:R-:W1:Y:S05]  /*13140*/  LDSM.16.M88.4 R180, [R220+0x7800] ;  /* 0x00780000dcb4783b */ /* 0x000e6a0000000200 */
[-C--:B------:R-:W-:Y:S06]  /*13150*/  HMMA.16816.F32.BF16 R20, R172, R188.reuse, R20 ;  /* 0x000000bcac14723c */ /* 0x080fec0000041814 */
        /* <DEDUP_REMOVED lines=14> */
[----:B------:R-:W-:Y:S05]  /*13240*/  LDSM.16.M88.4 R172, [R224+0x4000] ;  /* 0x00400000e0ac783b */ /* 0x000fea0000000200 */
[-C--:B------:R-:W-:Y:S01]  /*13250*/  HMMA.16816.F32.BF16 R4, R200, R208.reuse, R4 ;  /* 0x000000d0c804723c */ /* 0x080fe20000041804 */
[----:B------:R-:W2:Y:S05]  /*13260*/  LDSM.16.M88.4 R176, [R223+0x8000] ;  /* 0x00800000dfb0783b */ /* 0x000eaa0000000200 */
        /* <DEDUP_REMOVED lines=17> */
[----:B------:R-:W3:Y:S05]  /*13380*/  LDSM.16.M88.4 R216, [R220+0x8400] ;  /* 0x00840000dcd8783b */ /* 0x000eea0000000200 */
[----:B------:R-:W-:Y:S06]  /*13390*/  HMMA.16816.F32.BF16 R64, R200, R190, R64 ;  /* 0x000000bec840723c */ /* 0x000fec0000041840 */
[-C--:B--2---:R-:W-:Y:S05]  /*133a0*/  HMMA.16816.F32.BF16 R4, R172, R176.reuse, R4 ;  /* 0x000000b0ac04723c */ /* 0x084fea0000041804 */
[----:B------:R-:W-:Y:S01]  /*133b0*/  I2FP.F32.S32 R203, R2 ;  /* 0x0000000200cb7245 */ /* 0x000fe20000201400 */
[C---:B------:R-:W-:Y:S05]  /*133c0*/  HMMA.16816.F32.BF16 R8, R184.reuse, R176, R8 ;  /* 0x000000b0b808723c */ /* 0x040fea0000041808 */
[----:B------:R-:W-:Y:S01]  /*133d0*/  I2FP.F32.S32 R202, R3 ;  /* 0x0000000300ca7245 */ /* 0x000fe20000201400 */
[-C--:B------:R-:W-:Y:S06]  /*133e0*/  HMMA.16816.F32.BF16 R12, R184, R178.reuse, R12 ;  /* 0x000000b2b80c723c */ /* 0x080fec000004180c */
[C---:B------:R-:W-:Y:S01]  /*133f0*/  HMMA.16816.F32.BF16 R16, R172.reuse, R178, R16 ;  /* 0x000000b2ac10723c */ /* 0x040fe20000041810 */
[----:B------:R-:W2:Y:S05]  /*13400*/  LDSM.16.M88.4 R176, [R220+0x8800] ;  /* 0x00880000dcb0783b */ /* 0x000eaa0000000200 */
        /* <DEDUP_REMOVED lines=12> */
[----:B------:R-:W1:Y:S01]  /*134d0*/  LDSM.16.M88.4 R172, [R220+0x8c00] ;  /* 0x008c0000dcac783b */ /* 0x000e620000000200 */
[----:B------:R-:W-:Y:S04]  /*134e0*/  DEPBAR.LE SB0, 0x0 ;  /* 0x000080000000791a */ /* 0x000fe80000000000 */
[-C--:B------:R-:W-:Y:S01]  /*134f0*/  HMMA.16816.F32.BF16 R4, R204, R208.reuse, R4 ;  /* 0x000000d0cc04723c */ /* 0x080fe20000041804 */
[----:B------:R-:W-:Y:S05]  /*13500*/  BAR.SYNC.DEFER_BLOCKING 0x0 ;  /* 0x0000000000007b1d */ /* 0x000fea0000010000 */
[C---:B------:R-:W-:Y:S06]  /*13510*/  HMMA.16816.F32.BF16 R8, R212.reuse, R208, R8 ;  /* 0x000000d0d408723c */ /* 0x040fec0000041808 */
[-C--:B------:R-:W-:Y:S05]  /*13520*/  HMMA.16816.F32.BF16 R12, R212, R210.reuse, R12 ;  /* 0x000000d2d40c723c */ /* 0x080fea000004180c */
[----:B------:R-:W-:Y:S01]  /*13530*/  VIADD R209, R0, 0x18 ;  /* 0x0000001800d17836 */ /* 0x000fe20000000000 */
[C---:B------:R-:W-:Y:S05]  /*13540*/  HMMA.16816.F32.BF16 R16, R204.reuse, R210, R16 ;  /* 0x000000d2cc10723c */ /* 0x040fea0000041810 */
[----:B------:R-:W-:Y:S01]  /*13550*/  I2FP.F32.S32 R209, R209 ;  /* 0x000000d100d17245 */ /* 0x000fe20000201400 */
[-C--:B---3--:R-:W-:Y:S05]  /*13560*/  HMMA.16816.F32.BF16 R20, R204, R216.reuse, R20 ;  /* 0x000000d8cc14723c */ /* 0x088fea0000041814 */
[C---:B------:R-:W-:Y:S01]  /*13570*/  FFMA.FTZ R4, R171.reuse, UR5, R4 ;  /* 0x00000005ab047c23 */ /* 0x040fe20008010004 */
[C---:B------:R-:W-:Y:S05]  /*13580*/  HMMA.16816.F32.BF16 R24, R212.reuse, R216, R24 ;  /* 0x000000d8d418723c */ /* 0x040fea0000041818 */
[----:B------:R-:W-:Y:S01]  /*13590*/  FMNMX.FTZ R2, R4, R167, !PT ;  /* 0x000000a704027209 */ /* 0x000fe20007810000 */
[-C--:B------:R-:W-:Y:S05]  /*135a0*/  HMMA.16816.F32.BF16 R28, R212, R218.reuse, R28 ;  /* 0x000000dad41c723c */ /* 0x080fea000004181c */
[----:B------:R-:W-:Y:S01]  /*135b0*/  VIADD R217, R0, 0x8 ;  /* 0x0000000800d97836 */ /* 0x000fe20000000000 */
[C---:B------:R-:W-:Y:S05]  /*135c0*/  HMMA.16816.F32.BF16 R32, R204.reuse, R218, R32 ;  /* 0x000000dacc20723c */ /* 0x040fea0000041820 */
[----:B------:R-:W-:Y:S01]  /*135d0*/  I2FP.F32.S32 R217, R217 ;  /* 0x000000d900d97245 */ /* 0x000fe20000201400 */
[-C--:B--2---:R-:W-:Y:S05]  /*135e0*/  HMMA.16816.F32.BF16 R36, R204, R176.reuse, R36 ;  /* 0x000000b0cc24723c */ /* 0x084fea0000041824 */
[----:B------:R-:W-:Y:S01]  /*135f0*/  FFMA.FTZ R6, R171, UR5, R6 ;  /* 0x00000005ab067c23 */ /* 0x000fe20008010006 */
[C---:B------:R-:W-:Y:S05]  /*13600*/  HMMA.16816.F32.BF16 R40, R212.reuse, R176, R40 ;  /* 0x000000b0d428723c */ /* 0x040fea0000041828 */
[----:B------:R-:W-:Y:S01]  /*13610*/  FMNMX.FTZ R3, R6, R166, !PT ;  /* 0x000000a606037209 */ /* 0x000fe20007810000 */
[-C--:B------:R-:W-:Y:S05]  /*13620*/  HMMA.16816.F32.BF16 R44, R212, R178.reuse, R44 ;  /* 0x000000b2d42c723c */ /* 0x080fea000004182c */
[----:B------:R-:W-:Y:S02]  /*13630*/  VIADD R216, R0, 0x9 ;  /* 0x0000000900d87836 */ /* 0x000fe40000000000 */
[C---:B------:R-:W-:Y:S01]  /*13640*/  FFMA.FTZ R5, R164.reuse, UR5, R5 ;  /* 0x00000005a4057c23 */ /* 0x040fe20008010005 */
[C---:B------:R-:W-:Y:S04]  /*13650*/  HMMA.16816.F32.BF16 R48, R204.reuse, R178, R48 ;  /* 0x000000b2cc30723c */ /* 0x040fe80000041830 */
[----:B------:R-:W-:Y:S01]  /*13660*/  I2FP.F32.S32 R216, R216 ;  /* 0x000000d800d87245 */ /* 0x000fe20000201400 */
[----:B------:R-:W-:Y:S01]  /*13670*/  FFMA.FTZ R7, R164, UR5, R7 ;  /* 0x00000005a4077c23 */ /* 0x000fe20008010007 */
[----:B------:R-:W-:Y:S01]  /*13680*/  FMNMX.FTZ R2, R5, R2, !PT ;  /* 0x0000000205027209 */ /* 0x000fe20007810000 */
[----:B------:R-:W-:Y:S04]  /*13690*/  VIADD R219, R0, 0x10 ;  /* 0x0000001000db7836 */ /* 0x000fe80000000000 */
[----:B------:R-:W-:Y:S01]  /*136a0*/  FFMA.FTZ R16, R217, UR5, R16 ;  /* 0x00000005d9107c23 */ /* 0x000fe20008010010 */
[-C--:B-1----:R-:W-:Y:S03]  /*136b0*/  HMMA.16816.F32.BF16 R52, R204, R172.reuse, R52 ;  /* 0x000000accc34723c */ /* 0x082fe60000041834 */
[----:B------:R-:W-:Y:S01]  /*136c0*/  FMNMX.FTZ R3, R7, R3, !PT ;  /* 0x0000000307037209 */ /* 0x000fe20007810000 */
[----:B------:R-:W-:Y:S01]  /*136d0*/  FFMA.FTZ R18, R217, UR5, R18 ;  /* 0x00000005d9127c23 */ /* 0x000fe20008010012 */
[----:B------:R-:W-:Y:S01]  /*136e0*/  I2FP.F32.S32 R219, R219 ;  /* 0x000000db00db7245 */ /* 0x000fe20000201400 */
[----:B------:R-:W-:Y:S01]  /*136f0*/  FFMA.FTZ R17, R216, UR5, R17 ;  /* 0x00000005d8117c23 */ /* 0x000fe20008010011 */
[----:B------:R-:W-:Y:S01]  /*13700*/  FMNMX.FTZ R2, R16, R2, !PT ;  /* 0x0000000210027209 */ /* 0x000fe20007810000 */
[----:B------:R-:W-:Y:S01]  /*13710*/  FFMA.FTZ R19, R216, UR5, R19 ;  /* 0x00000005d8137c23 */ /* 0x000fe20008010013 */
[C---:B------:R-:W-:Y:S04]  /*13720*/  HMMA.16816.F32.BF16 R56, R212.reuse, R172, R56 ;  /* 0x000000acd438723c */ /* 0x040fe80000041838 */
[----:B------:R-:W-:Y:S01]  /*13730*/  FMNMX.FTZ R3, R18, R3, !PT ;  /* 0x0000000312037209 */ /* 0x000fe20007810000 */
[----:B------:R-:W-:Y:S01]  /*13740*/  FFMA.FTZ R20, R219, UR5, R20 ;  /* 0x00000005db147c23 */ /* 0x000fe20008010014 */
[----:B------:R-:W-:Y:S01]  /*13750*/  FMNMX.FTZ R2, R17, R2, !PT ;  /* 0x0000000211027209 */ /* 0x000fe20007810000 */
[----:B------:R-:W-:Y:S01]  /*13760*/  FFMA.FTZ R22, R219, UR5, R22 ;  /* 0x00000005db167c23 */ /* 0x000fe20008010016 */
[----:B------:R-:W-:Y:S01]  /*13770*/  FMNMX.FTZ R3, R19, R3, !PT ;  /* 0x0000000313037209 */ /* 0x000fe20007810000 */
[-C--:B------:R-:W-:Y:S03]  /*13780*/  HMMA.16816.F32.BF16 R60, R212, R174.reuse, R60 ;  /* 0x000000aed43c723c */ /* 0x080fe6000004183c */
[----:B------:R-:W-:Y:S01]  /*13790*/  FMNMX.FTZ R2, R20, R2, !PT ;  /* 0x0000000214027209 */ /* 0x000fe20007810000 */
[----:B------:R-:W-:Y:S01]  /*137a0*/  FFMA.FTZ R21, R168, UR5, R21 ;  /* 0x00000005a8157c23 */ /* 0x000fe20008010015 */
[----:B------:R-:W-:Y:S01]  /*137b0*/  FMNMX.FTZ R3, R22, R3, !PT ;  /* 0x0000000316037209 */ /* 0x000fe20007810000 */
[----:B------:R-:W-:Y:S01]  /*137c0*/  FFMA.FTZ R23, R168, UR5, R23 ;  /* 0x00000005a8177c23 */ /* 0x000fe20008010017 */
[C---:B------:R-:W-:Y:S01]  /*137d0*/  FFMA.FTZ R32, R209.reuse, UR5, R32 ;  /* 0x00000005d1207c23 */ /* 0x040fe20008010020 */
[----:B------:R-:W-:Y:S01]  /*137e0*/  FFMA.FTZ R34, R209, UR5, R34 ;  /* 0x00000005d1227c23 */ /* 0x000fe20008010022 */
[----:B------:R-:W-:Y:S04]  /*137f0*/  HMMA.16816.F32.BF16 R64, R204, R174, R64 ;  /* 0x000000aecc40723c */ /* 0x000fe80000041840 */
[----:B------:R-:W-:Y:S01]  /*13800*/  FMNMX.FTZ R2, R21, R2, !PT ;  /* 0x0000000215027209 */ /* 0x000fe20007810000 */
[----:B------:R-:W-:Y:S01]  /*13810*/  VIADD R218, R0, 0x21 ;  /* 0x0000002100da7836 */ /* 0x000fe20000000000 */
[----:B------:R-:W-:Y:S01]  /*13820*/  FMNMX.FTZ R3, R23, R3, !PT ;  /* 0x0000000317037209 */ /* 0x000fe20007810000 */
[----:B------:R-:W-:Y:S01]  /*13830*/  FFMA.FTZ R33, R202, UR5, R33 ;  /* 0x00000005ca217c23 */ /* 0x000fe20008010021 */
[----:B------:R-:W-:Y:S03]  /*13840*/  FMNMX.FTZ R213, R32, R2, !PT ;  /* 0x0000000220d57209 */ /* 0x000fe60007810000 */
[----:B------:R-:W-:Y:S01]  /*13850*/  FMNMX.FTZ R2, R34, R3, !PT ;  /* 0x0000000322027209 */ /* 0x000fe20007810000 */
[----:B------:R-:W-:Y:S01]  /*13860*/  FFMA.FTZ R35, R202, UR5, R35 ;  /* 0x00000005ca237c23 */ /* 0x000fe20008010023 */
[----:B------:R-:W-:Y:S01]  /*13870*/  I2FP.F32.S32 R218, R218 ;  /* 0x000000da00da7245 */ /* 0x000fe20000201400 */
[C---:B------:R-:W-:Y:S01]  /*13880*/  VIADD R211, R0.reuse, 0x28 ;  /* 0x0000002800d37836 */ /* 0x040fe20000000000 */
[----:B------:R-:W-:Y:S01]  /*13890*/  FMNMX.FTZ R3, R33, R213, !PT ;  /* 0x000000d521037209 */ /* 0x000fe20007810000 */
[----:B------:R-:W-:Y:S01]  /*138a0*/  FFMA.FTZ R36, R203, UR5, R36 ;  /* 0x00000005cb247c23 */ /* 0x000fe20008010024 */
[----:B------:R-:W-:Y:S01]  /*138b0*/  FMNMX.FTZ R2, R35, R2, !PT ;  /* 0x0000000223027209 */ /* 0x000fe20007810000 */
[----:B------:R-:W-:Y:S01]  /*138c0*/  FFMA.FTZ R38, R203, UR5, R38 ;  /* 0x00000005cb267c23 */ /* 0x000fe20008010026 */
[----:B------:R-:W-:Y:S01]  /*138d0*/  I2FP.F32.S32 R211, R211 ;  /* 0x000000d300d37245 */ /* 0x000fe20000201400 */
[----:B------:R-:W-:Y:S01]  /*138e0*/  VIADD R210, R0, 0x29 ;  /* 0x0000002900d27836 */ /* 0x000fe20000000000 */
[----:B------:R-:W-:Y:S01]  /*138f0*/  FMNMX.FTZ R3, R36, R3, !PT ;  /* 0x0000000324037209 */ /* 0x000fe20007810000 */
[----:B------:R-:W-:Y:S01]  /*13900*/  FFMA.FTZ R37, R218, UR5, R37 ;  /* 0x00000005da257c23 */ /* 0x000fe20008010025 */
        /* <DEDUP_REMOVED lines=27> */
[----:B------:R-:W-:Y:S01]  /*13ac0*/  FFMA.FTZ R64, R213, UR5, R64 ;  /* 0x00000005d5407c23 */ /* 0x000fe20008010040 */
[----:B------:R-:W-:Y:S01]  /*13ad0*/  FMNMX.FTZ R3, R53, R3, !PT ;  /* 0x0000000335037209 */ /* 0x000fe20007810000 */
[----:B------:R-:W-:Y:S01]  /*13ae0*/  FFMA.FTZ R66, R213, UR5, R66 ;  /* 0x00000005d5427c23 */ /* 0x000fe20008010042 */
[----:B------:R-:W-:Y:S01]  /*13af0*/  FMNMX.FTZ R2, R55, R2, !PT ;  /* 0x0000000237027209 */ /* 0x000fe20007810000 */
[----:B------:R-:W-:Y:S01]  /*13b00*/  FFMA.FTZ R65, R0, UR5, R65 ;  /* 0x0000000500417c23 */ /* 0x000fe20008010041 */
[----:B------:R-:W-:Y:S01]  /*13b10*/  FMNMX.FTZ R3, R64, R3, !PT ;  /* 0x0000000340037209 */ /* 0x000fe20007810000 */
[----:B------:R-:W-:Y:S01]  /*13b20*/  FFMA.FTZ R67, R0, UR5, R67 ;  /* 0x0000000500437c23 */ /* 0x000fe20008010043 */
[----:B------:R-:W-:Y:S01]  /*13b30*/  FMNMX.FTZ R2, R66, R2, !PT ;  /* 0x0000000242027209 */ /* 0x000fe20007810000 */
[----:B------:R-:W-:Y:S01]  /*13b40*/  FFMA.FTZ R8, R171, UR5, R8 ;  /* 0x00000005ab087c23 */ /* 0x000fe20008010008 */
[----:B------:R-:W-:Y:S02]  /*13b50*/  FMNMX.FTZ R198, R65, R3, !PT ;  /* 0x0000000341c67209 */ /* 0x000fe40007810000 */
[----:B------:R-:W-:Y:S01]  /*13b60*/  FMNMX.FTZ R197, R67, R2, !PT ;  /* 0x0000000243c57209 */ /* 0x000fe20007810000 */
[----:B------:R-:W-:Y:S06]  /*13b70*/  @P5 BRA `(.L_x_512) ;  /* 0xffffffe8005c5947 */ /* 0x000fec000383ffff */
.L_x_511:
[----:B------:R-:W-:Y:S01]  /*13b80*/  IADD3 R183, R240, 0x3c6ef372, RZ ;  /* 0x3c6ef372f0b77810 */ /* 0x000fe20007ffe0ff */
[----:B--2---:R-:W1:Y:S01]  /*13b90*/  SHFL.BFLY PT, R3, R198, 0x2, 0x1f ;  /* 0x0c401f00c6037f89 */ /* 0x004e6200000e0000 */
[C---:B------:R-:W-:Y:S01]  /*13ba0*/  FFMA.FTZ R9, R164.reuse, UR5, R9 ;  /* 0x00000005a4097c23 */ /* 0x040fe20008010009 */
[----:B------:R-:W-:Y:S01]  /*13bb0*/  FFMA.FTZ R11, R164, UR5, R11 ;  /* 0x00000005a40b7c23 */ /* 0x000fe2000801000b */
[----:B------:R-:W-:Y:S05]  /*13bc0*/  FMNMX.FTZ R164, R8, R165, !PT ;  /* 0x000000a508a47209 */ /* 0x000fea0007810000 */
[----:B------:R-:W2:Y:S01]  /*13bd0*/  SHFL.BFLY PT, R2, R197, 0x2, 0x1f ;  /* 0x0c401f00c5027f89 */ /* 0x000ea200000e0000 */
[----:B------:R-:W-:Y:S01]  /*13be0*/  FFMA.FTZ R10, R171, UR5, R10 ;  /* 0x00000005ab0a7c23 */ /* 0x000fe2000801000a */
[C---:B------:R-:W-:Y:S01]  /*13bf0*/  FFMA.FTZ R25, R168.reuse, UR5, R25 ;  /* 0x00000005a8197c23 */ /* 0x040fe20008010019 */
[----:B------:R-:W-:Y:S01]  /*13c00*/  FMNMX.FTZ R171, R9, R164, !PT ;  /* 0x000000a409ab7209 */ /* 0x000fe20007810000 */
[----:B------:R-:W-:Y:S01]  /*13c10*/  FFMA.FTZ R27, R168, UR5, R27 ;  /* 0x00000005a81b7c23 */ /* 0x000fe2000801001b */
[C---:B------:R-:W-:Y:S01]  /*13c20*/  FFMA.FTZ R12, R217.reuse, UR5, R12 ;  /* 0x00000005d90c7c23 */ /* 0x040fe2000801000c */
[----:B------:R-:W-:Y:S01]  /*13c30*/  FMNMX.FTZ R168, R10, R169, !PT ;  /* 0x000000a90aa87209 */ /* 0x000fe20007810000 */
[----:B------:R-:W-:Y:S01]  /*13c40*/  FFMA.FTZ R13, R216, UR5, R13 ;  /* 0x00000005d80d7c23 */ /* 0x000fe2000801000d */
[----:B------:R-:W-:Y:S01]  /*13c50*/  FFMA.FTZ R14, R217, UR5, R14 ;  /* 0x00000005d90e7c23 */ /* 0x000fe2000801000e */
        /* <DEDUP_REMOVED lines=9> */
[----:B------:R-:W-:Y:S01]  /*13cf0*/  IADD3 R215, R241, -0x56f99767, RZ ;  /* 0xa9066899f1d77810 */ /* 0x000fe20007ffe0ff */
[----:B------:R-:W-:Y:S01]  /*13d00*/  FFMA.FTZ R61, R0, UR5, R61 ;  /* 0x00000005003d7c23 */ /* 0x000fe2000801003d */
[----:B-1----:R-:W-:Y:S01]  /*13d10*/  FMNMX.FTZ R3, R198, R3, !PT ;  /* 0x00000003c6037209 */ /* 0x002fe20007810000 */
[----:B------:R-:W-:Y:S01]  /*13d20*/  FFMA.FTZ R63, R0, UR5, R63 ;  /* 0x00000005003f7c23 */ /* 0x000fe2000801003f */
[----:B------:R-:W-:Y:S01]  /*13d30*/  FFMA.FTZ R62, R213, UR5, R62 ;  /* 0x00000005d53e7c23 */ /* 0x000fe2000801003e */
[----:B------:R-:W-:Y:S01]  /*13d40*/  VIADD R214, R240, 0xb54cda56 ;  /* 0xb54cda56f0d67836 */ /* 0x000fe20000000000 */
[----:B--2---:R-:W-:Y:S01]  /*13d50*/  FMNMX.FTZ R2, R197, R2, !PT ;  /* 0x00000002c5027209 */ /* 0x004fe20007810000 */
[----:B------:R-:W-:Y:S01]  /*13d60*/  FFMA.FTZ R15, R216, UR5, R15 ;  /* 0x00000005d80f7c23 */ /* 0x000fe2000801000f */
[C---:B------:R-:W-:Y:S01]  /*13d70*/  FFMA.FTZ R24, R219.reuse, UR5, R24 ;  /* 0x00000005db187c23 */ /* 0x040fe20008010018 */
[----:B------:R-:W1:Y:S01]  /*13d80*/  SHFL.BFLY PT, R164, R3, 0x1, 0x1f ;  /* 0x0c201f0003a47f89 */ /* 0x000e6200000e0000 */
[----:B------:R-:W-:Y:S01]  /*13d90*/  FFMA.FTZ R26, R219, UR5, R26 ;  /* 0x00000005db1a7c23 */ /* 0x000fe2000801001a */
[----:B------:R-:W-:Y:S01]  /*13da0*/  VIADD R219, R241, 0x76cf5d0a ;  /* 0x76cf5d0af1db7836 */ /* 0x000fe20000000000 */
[----:B------:R-:W-:Y:S05]  /*13db0*/  FMNMX.FTZ R173, R15, R168, !PT ;  /* 0x000000a80fad7209 */ /* 0x000fea0007810000 */
[----:B------:R-:W2:Y:S01]  /*13dc0*/  SHFL.BFLY PT, R171, R2, 0x1, 0x1f ;  /* 0x0c201f0002ab7f89 */ /* 0x000ea200000e0000 */
[----:B------:R-:W-:Y:S01]  /*13dd0*/  FMNMX.FTZ R168, R24, R175, !PT ;  /* 0x000000af18a87209 */ /* 0x000fe20007810000 */
[----:B------:R-:W-:Y:S01]  /*13de0*/  VIADD R216, R241, 0xed9eba14 ;  /* 0xed9eba14f1d87836 */ /* 0x000fe20000000000 */
        /* <DEDUP_REMOVED lines=9> */
[C---:B------:R-:W-:Y:S01]  /*13e80*/  FFMA.FTZ R41, R218.reuse, UR5, R41 ;  /* 0x00000005da297c23 */ /* 0x040fe20008010029 */
        /* <DEDUP_REMOVED lines=9> */
[C---:B------:R-:W-:Y:S01]  /*13f20*/  FFMA.FTZ R45, R210.reuse, UR5, R45 ;  /* 0x00000005d22d7c23 */ /* 0x040fe2000801002d */
[----:B-1----:R-:W-:Y:S01]  /*13f30*/  FMNMX.FTZ R164, R3, R164, !PT ;  /* 0x000000a403a47209 */ /* 0x002fe20007810000 */
[----:B------:R-:W-:Y:S01]  /*13f40*/  FFMA.FTZ R47, R210, UR5, R47 ;  /* 0x00000005d22f7c23 */ /* 0x000fe2000801002f */
[----:B--2---:R-:W-:Y:S01]  /*13f50*/  FMNMX.FTZ R3, R2, R171, !PT ;  /* 0x000000ab02037209 */ /* 0x004fe20007810000 */
[----:B------:R-:W-:Y:S01]  /*13f60*/  VIADD R175, R241, 0xbb67ae85 ;  /* 0xbb67ae85f1af7836 */ /* 0x000fe20000000000 */
[----:B------:R-:W-:Y:S01]  /*13f70*/  FMNMX.FTZ R171, R43, R0, !PT ;  /* 0x000000002bab7209 */ /* 0x000fe20007810000 */
[----:B------:R-:W-:Y:S01]  /*13f80*/  VIADD R184, R240, 0x9e3779b9 ;  /* 0x9e3779b9f0b87836 */ /* 0x000fe20000000000 */
[----:B------:R-:W-:Y:S01]  /*13f90*/  FMNMX.FTZ R2, R44, R173, !PT ;  /* 0x000000ad2c027209 */ /* 0x000fe20007810000 */
[----:B------:R-:W-:Y:S01]  /*13fa0*/  FMUL.FTZ R212, R3, UR4 ;  /* 0x0000000403d47c20 */ /* 0x000fe20008410000 */
[----:B------:R-:W-:Y:S01]  /*13fb0*/  FMNMX.FTZ R0, R46, R171, !PT ;  /* 0x000000ab2e007209 */ /* 0x000fe20007810000 */
[----:B------:R-:W-:Y:S01]  /*13fc0*/  FFMA.FTZ R60, R213, UR5, R60 ;  /* 0x00000005d53c7c23 */ /* 0x000fe2000801003c */
[----:B------:R-:W-:Y:S01]  /*13fd0*/  FMNMX.FTZ R173, R45, R2, !PT ;  /* 0x000000022dad7209 */ /* 0x000fe20007810000 */
[----:B------:R-:W-:Y:S01]  /*13fe0*/  FMUL.FTZ R213, R164, UR4 ;  /* 0x00000004a4d57c20 */ /* 0x000fe20008410000 */
[----:B------:R-:W-:Y:S01]  /*13ff0*/  FMNMX.FTZ R171, R47, R0, !PT ;  /* 0x000000002fab7209 */ /* 0x000fe20007810000 */
[----:B------:R-:W-:Y:S01]  /*14000*/  USHF.L.U32 UR9, UR20, 0x1, URZ ;  /* 0x0000000114097899 */ /* 0x000fe2000800063f */
[----:B------:R-:W-:Y:S01]  /*14010*/  FMNMX.FTZ R0, R56, R173, !PT ;  /* 0x000000ad38007209 */ /* 0x000fe20007810000 */
[----:B------:R-:W-:Y:S01]  /*14020*/  VIADD R217, R240, 0x78dde6e4 ;  /* 0x78dde6e4f0d97836 */ /* 0x000fe20000000000 */
[----:B------:R-:W-:Y:S01]  /*14030*/  FMNMX.FTZ R2, R58, R171, !PT ;  /* 0x000000ab3a027209 */ /* 0x000fe20007810000 */
[----:B------:R-:W-:Y:S01]  /*14040*/  VIADD R182, R241, 0x32370b8f ;  /* 0x32370b8ff1b67836 */ /* 0x000fe20000000000 */
[----:B------:R-:W-:Y:S01]  /*14050*/  FMNMX.FTZ R171, R57, R0, !PT ;  /* 0x0000000039ab7209 */ /* 0x000fe20007810000 */
[----:B------:R-:W-:Y:S01]  /*14060*/  FADD.FTZ R0, -R164, R167 ;  /* 0x000000a7a4007221 */ /* 0x000fe20000010100 */
[----:B------:R-:W-:Y:S01]  /*14070*/  FMNMX.FTZ R167, R59, R2, !PT ;  /* 0x000000023ba77209 */ /* 0x000fe20007810000 */
[----:B------:R-:W-:Y:S01]  /*14080*/  UIADD3 UR20, UR20, -0x1, URZ ;  /* 0xffffffff14147890 */ /* 0x000fe2000fffe03f */
[----:B------:R-:W-:Y:S01]  /*14090*/  FMNMX.FTZ R174, R60, R171, !PT ;  /* 0x000000ab3cae7209 */ /* 0x000fe20007810000 */
[----:B------:R-:W-:Y:S01]  /*140a0*/  FMUL.FTZ R168, R0, UR4 ;  /* 0x0000000400a87c20 */ /* 0x000fe20008410000 */
[----:B------:R-:W-:Y:S01]  /*140b0*/  FMNMX.FTZ R2, R62, R167, !PT ;  /* 0x000000a73e027209 */ /* 0x000fe20007810000 */
[----:B------:R-:W-:Y:S01]  /*140c0*/  FADD.FTZ R0, -R3, R166 ;  /* 0x000000a603007221 */ /* 0x000fe20000010100 */
[----:B------:R-:W-:Y:S02]  /*140d0*/  FMNMX.FTZ R174, R61, R174, !PT ;  /* 0x000000ae3dae7209 */ /* 0x000fe40007810000 */
[----:B------:R-:W-:Y:S01]  /*140e0*/  FMNMX.FTZ R171, R63, R2, !PT ;  /* 0x000000023fab7209 */ /* 0x000fe20007810000 */
[----:B------:R-:W1:Y:S01]  /*140f0*/  MUFU.EX2 R168, R168 ;  /* 0x000000a800a87308 */ /* 0x000e620000000800 */
[-CC-:B------:R-:W-:Y:S01]  /*14100*/  LOP3.LUT R173, R247, R250.reuse, R175.reuse, 0x96, !PT ;  /* 0x000000faf7ad7212 */ /* 0x180fe200078e96af */
[----:B------:R-:W-:Y:S01]  /*14110*/  FMUL.FTZ R167, R0, UR4 ;  /* 0x0000000400a77c20 */ /* 0x000fe20008410000 */
[----:B------:R-:W-:Y:S01]  /*14120*/  LOP3.LUT R172, R243, R250, R175, 0x96, !PT ;  /* 0x000000faf3ac7212 */ /* 0x000fe200078e96af */
[----:B------:R-:W2:Y:S01]  /*14130*/  SHFL.BFLY PT, R0, R171, 0x2, 0x1f ;  /* 0x0c401f00ab007f89 */ /* 0x000ea200000e0000 */
[----:B------:R-:W-:Y:S01]  /*14140*/  LOP3.LUT R176, R251, UR9, R241, 0x96, !PT ;  /* 0x00000009fbb07c12 */ /* 0x000fe2000f8e96f1 */
[----:B------:R-:W-:Y:S01]  /*14150*/  IMAD.WIDE.U32 R180, R173, -0x326172a9, RZ ;  /* 0xcd9e8d57adb47825 */ /* 0x000fe200078e00ff */
[----:B------:R-:W-:Y:S05]  /*14160*/  FSETP.NEU.FTZ.AND P0, PT, R164, -INF , PT ;  /* 0xff800000a400780b */ /* 0x000fea0003f1d000 */
[----:B------:R-:W3:Y:S01]  /*14170*/  SHFL.BFLY PT, R175, R174, 0x2, 0x1f ;  /* 0x0c401f00aeaf7f89 */ /* 0x000ee200000e0000 */
[----:B------:R-:W-:Y:S01]  /*14180*/  IADD3 R218, R240, -0x255992d5, RZ ;  /* 0xdaa66d2bf0da7810 */ /* 0x000fe20007ffe0ff */
[----:B------:R-:W-:Y:S01]  /*14190*/  IMAD.WIDE.U32 R176, R176, -0x326172a9, RZ ;  /* 0xcd9e8d57b0b07825 */ /* 0x000fe200078e00ff */
[----:B------:R-:W-:Y:S01]  /*141a0*/  FSEL R213, R213, RZ, P0 ;  /* 0x000000ffd5d57208 */ /* 0x000fe20000000000 */
[----:B------:R-:W4:Y:S01]  /*141b0*/  MUFU.EX2 R167, R167 ;  /* 0x000000a700a77308 */ /* 0x000f220000000800 */
[----:B------:R-:W-:Y:S01]  /*141c0*/  FSETP.NEU.FTZ.AND P0, PT, R3, -INF , PT ;  /* 0xff8000000300780b */ /* 0x000fe20003f1d000 */
[----:B------:R-:W-:Y:S01]  /*141d0*/  IMAD.WIDE.U32 R178, R172, -0x326172a9, RZ ;  /* 0xcd9e8d57acb27825 */ /* 0x000fe200078e00ff */
[C-C-:B------:R-:W-:Y:S01]  /*141e0*/  LOP3.LUT R2, R177.reuse, R248, R184.reuse, 0x96, !PT ;  /* 0x000000f8b1027212 */ /* 0x140fe200078e96b8 */
[----:B------:R-:W-:Y:S01]  /*141f0*/  UIADD3 UR9, UR9, 0x1, URZ ;  /* 0x0000000109097890 */ /* 0x000fe2000fffe03f */
[----:B------:R-:W-:Y:S01]  /*14200*/  FSEL R212, R212, RZ, P0 ;  /* 0x000000ffd4d47208 */ /* 0x000fe20000000000 */
[----:B------:R-:W-:Y:S01]  /*14210*/  FFMA.FTZ R187, R16, UR4, -R213 ;  /* 0x0000000410bb7c23 */ /* 0x000fe200080108d5 */
[----:B------:R-:W-:Y:S01]  /*14220*/  LOP3.LUT R166, R177, R244, R184, 0x96, !PT ;  /* 0x000000f4b1a67212 */ /* 0x000fe200078e96b8 */
[----:B------:R-:W-:Y:S01]  /*14230*/  IMAD.WIDE.U32 R208, R2, -0x2daee0ad, RZ ;  /* 0xd2511f5302d07825 */ /* 0x000fe200078e00ff */
[-CC-:B------:R-:W-:Y:S02]  /*14240*/  LOP3.LUT R172, R181, R176.reuse, R183.reuse, 0x96, !PT ;  /* 0x000000b0b5ac7212 */ /* 0x180fe400078e96b7 */
[----:B------:R-:W-:Y:S01]  /*14250*/  LOP3.LUT R206, R179, R176, R183, 0x96, !PT ;  /* 0x000000b0b3ce7212 */ /* 0x000fe200078e96b7 */
[----:B------:R-:W-:Y:S01]  /*14260*/  FFMA.FTZ R184, R17, UR4, -R213 ;  /* 0x0000000411b87c23 */ /* 0x000fe200080108d5 */
[----:B------:R-:W-:Y:S01]  /*14270*/  LOP3.LUT R16, R209, R246, R219, 0x96, !PT ;  /* 0x000000f6d1107212 */ /* 0x000fe200078e96db */
[--C-:B------:R-:W-:Y:S01]  /*14280*/  FFMA.FTZ R188, R18, UR4, -R212.reuse ;  /* 0x0000000412bc7c23 */ /* 0x100fe200080108d4 */
[--C-:B------:R-:W-:Y:S01]  /*14290*/  FFMA.FTZ R197, R4, UR4, -R213.reuse ;  /* 0x0000000404c57c23 */ /* 0x100fe200080108d5 */
[----:B--2---:R-:W-:Y:S01]  /*142a0*/  FMNMX.FTZ R17, R171, R0, !PT ;  /* 0x00000000ab117209 */ /* 0x004fe20007810000 */
[--C-:B------:R-:W-:Y:S01]  /*142b0*/  FFMA.FTZ R171, R19, UR4, -R212.reuse ;  /* 0x0000000413ab7c23 */ /* 0x100fe200080108d4 */
[----:B------:R-:W-:Y:S01]  /*142c0*/  FFMA.FTZ R193, R5, UR4, -R213 ;  /* 0x0000000405c17c23 */ /* 0x000fe200080108d5 */
[--C-:B------:R-:W-:Y:S01]  /*142d0*/  FFMA.FTZ R198, R6, UR4, -R212.reuse ;  /* 0x0000000406c67c23 */ /* 0x100fe200080108d4 */
[----:B---3--:R-:W-:Y:S01]  /*142e0*/  FMNMX.FTZ R2, R174, R175, !PT ;  /* 0x000000afae027209 */ /* 0x008fe20007810000 */
[----:B------:R-:W-:Y:S01]  /*142f0*/  IMAD.WIDE.U32 R172, R172, -0x2daee0ad, RZ ;  /* 0xd2511f53acac7825 */ /* 0x000fe200078e00ff */
[----:B------:R-:W2:Y:S01]  /*14300*/  SHFL.BFLY PT, R0, R17, 0x1, 0x1f ;  /* 0x0c201f0011007f89 */ /* 0x000ea200000e0000 */
[----:B------:R-:W-:Y:S02]  /*14310*/  MUFU.EX2 R197, R197 ;  /* 0x000000c500c57308 */ /* 0x000fe40000000800 */
[----:B------:R-:W-:Y:S01]  /*14320*/  FFMA.FTZ R196, R7, UR4, -R212 ;  /* 0x0000000407c47c23 */ /* 0x000fe200080108d4 */
[----:B------:R-:W-:Y:S01]  /*14330*/  IMAD.WIDE.U32 R204, R166, -0x2daee0ad, RZ ;  /* 0xd2511f53a6cc7825 */ /* 0x000fe200078e00ff */
[--C-:B------:R-:W-:Y:S03]  /*14340*/  LOP3.LUT R208, R173, R208, R182.reuse, 0x96, !PT ;  /* 0x000000d0add07212 */ /* 0x100fe600078e96b6 */
[----:B------:R-:W3:Y:S01]  /*14350*/  SHFL.BFLY PT, R19, R2, 0x1, 0x1f ;  /* 0x0c201f0002137f89 */ /* 0x000ee200000e0000 */
[----:B-1----:R-:W-:Y:S01]  /*14360*/  FMUL.FTZ R68, R168, R68 ;  /* 0x00000044a8447220 */ /* 0x002fe20000410000 */
[----:B------:R-:W-:Y:S01]  /*14370*/  IMAD.WIDE.U32 R206, R206, -0x2daee0ad, RZ ;  /* 0xd2511f53cece7825 */ /* 0x000fe200078e00ff */
[----:B------:R-:W-:Y:S01]  /*14380*/  LOP3.LUT R18, R205, R242, R219, 0x96, !PT ;  /* 0x000000f2cd127212 */ /* 0x000fe200078e96db */
[----:B------:R-:W-:Y:S02]  /*14390*/  MUFU.EX2 R198, R198 ;  /* 0x000000c600c67308 */ /* 0x000fe40000000800 */
[----:B------:R-:W-:Y:S01]  /*143a0*/  FMUL.FTZ R69, R168, R69 ;  /* 0x00000045a8457220 */ /* 0x000fe20000410000 */
[----:B------:R-:W-:Y:S01]  /*143b0*/  IMAD.WIDE.U32 R202, R16, -0x326172a9, RZ ;  /* 0xcd9e8d5710ca7825 */ /* 0x000fe200078e00ff */
[----:B------:R-:W-:Y:S03]  /*143c0*/  LOP3.LUT R204, R207, R204, R182, 0x96, !PT ;  /* 0x000000cccfcc7212 */ /* 0x000fe600078e96b6 */
[----:B----4-:R-:W-:Y:S01]  /*143d0*/  FMUL.FTZ R70, R167, R70 ;  /* 0x00000046a7467220 */ /* 0x010fe20000410000 */
[----:B------:R-:W-:Y:S01]  /*143e0*/  IMAD.WIDE.U32 R200, R18, -0x326172a9, RZ ;  /* 0xcd9e8d5712c87825 */ /* 0x000fe200078e00ff */
[--C-:B------:R-:W-:Y:S01]  /*143f0*/  LOP3.LUT R16, R203, R180, R218.reuse, 0x96, !PT ;  /* 0x000000b4cb107212 */ /* 0x100fe200078e96da */
[----:B------:R-:W-:Y:S02]  /*14400*/  MUFU.EX2 R196, R196 ;  /* 0x000000c400c47308 */ /* 0x000fe40000000800 */
[----:B------:R-:W-:Y:S01]  /*14410*/  FMUL.FTZ R71, R167, R71 ;  /* 0x00000047a7477220 */ /* 0x000fe20000410000 */
[----:B------:R-:W-:Y:S01]  /*14420*/  IMAD.WIDE.U32 R208, R208, -0x326172a9, RZ ;  /* 0xcd9e8d57d0d07825 */ /* 0x000fe200078e00ff */
[----:B------:R-:W-:Y:S03]  /*14430*/  LOP3.LUT R4, R201, R178, R218, 0x96, !PT ;  /* 0x000000b2c9047212 */ /* 0x000fe600078e96da */
[----:B------:R-:W-:Y:S01]  /*14440*/  FMUL.FTZ R80, R168, R80 ;  /* 0x00000050a8507220 */ /* 0x000fe20000410000 */
[----:B------:R-:W-:Y:S01]  /*14450*/  IMAD.WIDE.U32 R204, R204, -0x326172a9, RZ ;  /* 0xcd9e8d57cccc7825 */ /* 0x000fe200078e00ff */
[--C-:B------:R-:W-:Y:S01]  /*14460*/  LOP3.LUT R202, R209, R202, R217.reuse, 0x96, !PT ;  /* 0x000000cad1ca7212 */ /* 0x100fe200078e96d9 */
[----:B------:R-:W-:Y:S01]  /*14470*/  MUFU.EX2 R193, R193 ;  /* 0x000000c100c17308 */ /* 0x000fe20000000800 */
[----:B--2---:R-:W-:Y:S01]  /*14480*/  FMNMX.FTZ R0, R17, R0, !PT ;  /* 0x0000000011007209 */ /* 0x004fe20007810000 */
[----:B------:R-:W-:Y:S01]  /*14490*/  IMAD.WIDE.U32 R174, R16, -0x2daee0ad, RZ ;  /* 0xd2511f5310ae7825 */ /* 0x000fe200078e00ff */
[----:B------:R-:W-:Y:S02]  /*144a0*/  LOP3.LUT R200, R205, R200, R217, 0x96, !PT ;  /* 0x000000c8cdc87212 */ /* 0x000fe400078e96d9 */
[----:B---3--:R-:W-:Y:S01]  /*144b0*/  FMNMX.FTZ R2, R2, R19, !PT ;  /* 0x0000001302027209 */ /* 0x008fe20007810000 */
[----:B------:R-:W-:Y:S01]  /*144c0*/  IMAD.WIDE.U32 R202, R202, -0x2daee0ad, RZ ;  /* 0xd2511f53caca7825 */ /* 0x000fe200078e00ff */
[--C-:B------:R-:W-:Y:S03]  /*144d0*/  LOP3.LUT R5, R175, R172, R216.reuse, 0x96, !PT ;  /* 0x000000acaf057212 */ /* 0x100fe600078e96d8 */
[----:B------:R-:W-:Y:S01]  /*144e0*/  MUFU.EX2 R187, R187 ;  /* 0x000000bb00bb7308 */ /* 0x000fe20000000800 */
[----:B------:R-:W-:Y:S01]  /*144f0*/  FSETP.NEU.FTZ.AND P0, PT, R2, -INF , PT ;  /* 0xff8000000200780b */ /* 0x000fe20003f1d000 */
[----:B------:R-:W-:Y:S04]  /*14500*/  IMAD.WIDE.U32 R200, R200, -0x2daee0ad, RZ ;  /* 0xd2511f53c8c87825 */ /* 0x000fe800078e00ff */
[----:B------:R-:W-:Y:S01]  /*14510*/  FMUL.FTZ R211, R2, UR4 ;  /* 0x0000000402d37c20 */ /* 0x000fe20008410000 */
[--C-:B------:R-:W-:Y:S01]  /*14520*/  LOP3.LUT R6, R203, R174, R215.reuse, 0x96, !PT ;  /* 0x000000aecb067212 */ /* 0x100fe200078e96d7 */
[----:B------:R-:W-:Y:S04]  /*14530*/  IMAD.WIDE.U32 R172, R4, -0x2daee0ad, RZ ;  /* 0xd2511f5304ac7825 */ /* 0x000fe800078e00ff */
[----:B------:R-:W-:Y:S01]  /*14540*/  FMUL.FTZ R209, R0, UR4 ;  /* 0x0000000400d17c20 */ /* 0x000fe20008410000 */
[----:B------:R-:W1:Y:S01]  /*14550*/  MUFU.EX2 R184, R184 ;  /* 0x000000b800b87308 */ /* 0x000e620000000800 */
[----:B------:R-:W-:Y:S01]  /*14560*/  FSEL R211, R211, RZ, P0 ;  /* 0x000000ffd3d37208 */ /* 0x000fe20000000000 */
[----:B------:R-:W-:Y:S01]  /*14570*/  IMAD.WIDE.U32 R176, R5, -0x326172a9, RZ ;  /* 0xcd9e8d5705b07825 */ /* 0x000fe200078e00ff */
[----:B------:R-:W-:Y:S02]  /*14580*/  LOP3.LUT R4, R201, R172, R215, 0x96, !PT ;  /* 0x000000acc9047212 */ /* 0x000fe400078e96d7 */
[----:B------:R-:W-:Y:S01]  /*14590*/  LOP3.LUT R206, R173, R206, R216, 0x96, !PT ;  /* 0x000000ceadce7212 */ /* 0x000fe200078e96d8 */
[----:B------:R-:W-:Y:S01]  /*145a0*/  IMAD.WIDE.U32 R6, R6, -0x326172a9, RZ ;  /* 0xcd9e8d5706067825 */ /* 0x000fe200078e00ff */
[----:B------:R-:W-:Y:S03]  /*145b0*/  FSETP.NEU.FTZ.AND P0, PT, R0, -INF , PT ;  /* 0xff8000000000780b */ /* 0x000fe60003f1d000 */
[----:B------:R-:W-:Y:S01]  /*145c0*/  MUFU.EX2 R188, R188 ;  /* 0x000000bc00bc7308 */ /* 0x000fe20000000800 */
[----:B------:R-:W-:Y:S01]  /*145d0*/  FFMA.FTZ R195, R8, UR4, -R211 ;  /* 0x0000000408c37c23 */ /* 0x000fe200080108d3 */
[----:B------:R-:W-:Y:S01]  /*145e0*/  IMAD.WIDE.U32 R172, R4, -0x326172a9, RZ ;  /* 0xcd9e8d5704ac7825 */ /* 0x000fe200078e00ff */
[----:B------:R-:W-:Y:S02]  /*145f0*/  FSEL R209, R209, RZ, P0 ;  /* 0x000000ffd1d17208 */ /* 0x000fe40000000000 */
[----:B------:R-:W-:Y:S01]  /*14600*/  LOP3.LUT R8, R7, R176, R214, 0x96, !PT ;  /* 0x000000b007087212 */ /* 0x000fe200078e96d6 */
[----:B------:R-:W-:Y:S01]  /*14610*/  IMAD.WIDE.U32 R206, R206, -0x326172a9, RZ ;  /* 0xcd9e8d57cece7825 */ /* 0x000fe200078e00ff */
[----:B------:R-:W-:Y:S03]  /*14620*/  LOP3.LUT R19, R6, 0xffff, RZ, 0xc0, !PT ;  /* 0x0000ffff06137812 */ /* 0x000fe600078ec0ff */
[----:B------:R-:W2:Y:S01]  /*14630*/  MUFU.EX2 R171, R171 ;  /* 0x000000ab00ab7308 */ /* 0x000ea20000000800 */
[--C-:B------:R-:W-:Y:S01]  /*14640*/  SHF.R.U32.HI R7, RZ, 0x10, R172.reuse ;  /* 0x00000010ff077819 */ /* 0x100fe200000116ac */
[----:B------:R-:W-:Y:S01]  /*14650*/  FFMA.FTZ R194, R10, UR4, -R209 ;  /* 0x000000040ac27c23 */ /* 0x000fe200080108d1 */
[----:B------:R-:W-:Y:S01]  /*14660*/  SHF.R.U32.HI R10, RZ, 0x18, R172 ;  /* 0x00000018ff0a7819 */ /* 0x000fe200000116ac */
[--C-:B------:R-:W-:Y:S01]  /*14670*/  FFMA.FTZ R190, R12, UR4, -R211.reuse ;  /* 0x000000040cbe7c23 */ /* 0x100fe200080108d3 */
[----:B------:R-:W-:Y:S01]  /*14680*/  LOP3.LUT R7, R7, 0xff, RZ, 0xc0, !PT ;  /* 0x000000ff07077812 */ /* 0x000fe200078ec0ff */
[----:B------:R-:W-:Y:S01]  /*14690*/  IMAD.MOV.U32 R16, RZ, RZ, R180 ;  /* 0x000000ffff107224 */ /* 0x000fe200078e00b4 */
[----:B------:R-:W-:Y:S01]  /*146a0*/  LOP3.LUT R5, R173, R206, R214, 0x96, !PT ;  /* 0x000000cead057212 */ /* 0x000fe200078e96d6 */
[----:B------:R-:W-:Y:S01]  /*146b0*/  FFMA.FTZ R192, R9, UR4, -R211 ;  /* 0x0000000409c07c23 */ /* 0x000fe200080108d3 */
[----:B------:R-:W-:Y:S01]  /*146c0*/  SHF.R.U32.HI R17, RZ, 0x10, R6 ;  /* 0x00000010ff117819 */ /* 0x000fe20000011606 */
[----:B------:R-:W-:Y:S01]  /*146d0*/  IMAD.MOV.U32 R18, RZ, RZ, R176 ;  /* 0x000000ffff127224 */ /* 0x000fe200078e00b0 */
[----:B------:R-:W-:Y:S01]  /*146e0*/  PRMT R10, R7, 0x5410, R10 ;  /* 0x00005410070a7816 */ /* 0x000fe2000000000a */
[--C-:B------:R-:W-:Y:S01]  /*146f0*/  FFMA.FTZ R191, R11, UR4, -R209.reuse ;  /* 0x000000040bbf7c23 */ /* 0x100fe200080108d1 */
[----:B------:R-:W-:Y:S01]  /*14700*/  LOP3.LUT R174, R6, 0xff, RZ, 0xc0, !PT ;  /* 0x000000ff06ae7812 */ /* 0x000fe200078ec0ff */
[----:B------:R-:W-:Y:S01]  /*14710*/  FFMA.FTZ R189, R14, UR4, -R209 ;  /* 0x000000040ebd7c23 */ /* 0x000fe200080108d1 */
[----:B------:R-:W-:Y:S01]  /*14720*/  SHF.R.U32.HI R19, RZ, 0x8, R19 ;  /* 0x00000008ff137819 */ /* 0x000fe20000011613 */
[----:B------:R-:W-:Y:S01]  /*14730*/  FFMA.FTZ R185, R13, UR4, -R211 ;  /* 0x000000040db97c23 */ /* 0x000fe200080108d3 */
[----:B------:R-:W-:Y:S01]  /*14740*/  LOP3.LUT R7, R5, 0xffff, RZ, 0xc0, !PT ;  /* 0x0000ffff05077812 */ /* 0x000fe200078ec0ff */
[----:B------:R-:W-:Y:S01]  /*14750*/  FFMA.FTZ R186, R15, UR4, -R209 ;  /* 0x000000040fba7c23 */ /* 0x000fe200080108d1 */
[----:B------:R-:W-:Y:S01]  /*14760*/  SHF.R.U32.HI R4, RZ, 0x18, R6 ;  /* 0x00000018ff047819 */ /* 0x000fe20000011606 */
[----:B------:R-:W-:Y:S01]  /*14770*/  MUFU.EX2 R194, R194 ;  /* 0x000000c200c27308 */ /* 0x000fe20000000800 */
[----:B------:R-:W-:Y:S01]  /*14780*/  LOP3.LUT R17, R17, 0xff, RZ, 0xc0, !PT ;  /* 0x000000ff11117812 */ /* 0x000fe200078ec0ff */
[----:B------:R-:W-:Y:S01]  /*14790*/  FMUL.FTZ R81, R168, R81 ;  /* 0x00000051a8517220 */ /* 0x000fe20000410000 */
[----:B------:R-:W-:Y:S01]  /*147a0*/  SHF.R.U32.HI R12, RZ, 0x10, R5 ;  /* 0x00000010ff0c7819 */ /* 0x000fe20000011605 */
[C---:B------:R-:W-:Y:S01]  /*147b0*/  FMUL.FTZ R82, R167.reuse, R82 ;  /* 0x00000052a7527220 */ /* 0x040fe20000410000 */
[----:B------:R-:W-:Y:S01]  /*147c0*/  PRMT R174, R174, 0x5410, R19 ;  /* 0x00005410aeae7816 */ /* 0x000fe20000000013 */
[----:B------:R-:W-:Y:S01]  /*147d0*/  FMUL.FTZ R83, R167, R83 ;  /* 0x00000053a7537220 */ /* 0x000fe20000410000 */
[----:B------:R-:W-:Y:S03]  /*147e0*/  SHF.R.U32.HI R7, RZ, 0x8, R7 ;  /* 0x00000008ff077819 */ /* 0x000fe60000011607 */
[----:B------:R-:W-:Y:S01]  /*147f0*/  MUFU.EX2 R191, R191 ;  /* 0x000000bf00bf7308 */ /* 0x000fe20000000800 */
[----:B------:R-:W-:Y:S01]  /*14800*/  LOP3.LUT R180, R5, 0xff, RZ, 0xc0, !PT ;  /* 0x000000ff05b47812 */ /* 0x000fe200078ec0ff */
[C---:B------:R-:W-:Y:S01]  /*14810*/  FMUL.FTZ R84, R168.reuse, R84 ;  /* 0x00000054a8547220 */ /* 0x040fe20000410000 */
[----:B------:R-:W-:Y:S01]  /*14820*/  PRMT R4, R17, 0x5410, R4 ;  /* 0x0000541011047816 */ /* 0x000fe20000000004 */
[----:B------:R-:W-:Y:S01]  /*14830*/  IMAD.MOV.U32 R17, RZ, RZ, R181 ;  /* 0x000000ffff117224 */ /* 0x000fe200078e00b5 */
[----:B------:R-:W-:Y:S01]  /*14840*/  SHF.R.U32.HI R5, RZ, 0x18, R5 ;  /* 0x00000018ff057819 */ /* 0x000fe20000011605 */
[----:B------:R-:W-:Y:S01]  /*14850*/  FMUL.FTZ R85, R168, R85 ;  /* 0x00000055a8557220 */ /* 0x000fe20000410000 */
[----:B------:R-:W-:Y:S03]  /*14860*/  LOP3.LUT R12, R12, 0xff, RZ, 0xc0, !PT ;  /* 0x000000ff0c0c7812 */ /* 0x000fe600078ec0ff */
[----:B------:R-:W-:Y:S01]  /*14870*/  MUFU.EX2 R195, R195 ;  /* 0x000000c300c37308 */ /* 0x000fe20000000800 */
[----:B------:R-:W-:Y:S01]  /*14880*/  PRMT R180, R180, 0x5410, R7 ;  /* 0x00005410b4b47816 */ /* 0x000fe20000000007 */
[----:B------:R-:W-:Y:S01]  /*14890*/  IMAD.MOV.U32 R7, RZ, RZ, R179 ;  /* 0x000000ffff077224 */ /* 0x000fe200078e00b3 */
[----:B------:R-:W-:Y:S01]  /*148a0*/  LOP3.LUT R9, R172, 0xffff, RZ, 0xc0, !PT ;  /* 0x0000ffffac097812 */ /* 0x000fe200078ec0ff */
[C---:B------:R-:W-:Y:S01]  /*148b0*/  FMUL.FTZ R86, R167.reuse, R86 ;  /* 0x00000056a7567220 */ /* 0x040fe20000410000 */
[----:B------:R-:W-:Y:S01]  /*148c0*/  MOV R19, R177 ;  /* 0x000000b100137202 */ /* 0x000fe20000000f00 */
[----:B------:R-:W-:Y:S01]  /*148d0*/  FMUL.FTZ R87, R167, R87 ;  /* 0x00000057a7577220 */ /* 0x000fe20000410000 */
[----:B------:R-:W-:Y:S03]  /*148e0*/  MOV R6, R178 ;  /* 0x000000b200067202 */ /* 0x000fe60000000f00 */
[----:B------:R-:W-:Y:S01]  /*148f0*/  MUFU.EX2 R192, R192 ;  /* 0x000000c000c07308 */ /* 0x000fe20000000800 */
[----:B------:R-:W-:Y:S01]  /*14900*/  PRMT R12, R12, 0x5410, R5 ;  /* 0x000054100c0c7816 */ /* 0x000fe20000000005 */
[----:B------:R-:W3:Y:S01]  /*14910*/  LDSM.16.MT88.4 R176, [R221+0x9000] ;  /* 0x00900000ddb0783b */ /* 0x000ee20000004200 */
[--C-:B------:R-:W-:Y:S01]  /*14920*/  HSET2.LE.AND R174, R174, R239.reuse, PT ;  /* 0x000000efaeae7233 */ /* 0x100fe20003803000 */
[----:B------:R-:W-:Y:S01]  /*14930*/  IMAD.MOV.U32 R14, RZ, RZ, R6 ;  /* 0x000000ffff0e7224 */ /* 0x000fe200078e0006 */
[--C-:B------:R-:W-:Y:S01]  /*14940*/  HSET2.LE.AND R175, R4, R239.reuse, PT ;  /* 0x000000ef04af7233 */ /* 0x100fe20003803000 */
[----:B------:R-:W-:Y:S01]  /*14950*/  FADD.FTZ R4, -R2, R165 ;  /* 0x000000a502047221 */ /* 0x000fe20000010100 */
[----:B-1----:R-:W-:Y:S03]  /*14960*/  F2FP.BF16.F32.PACK_AB R5, R184, R187 ;  /* 0x000000bbb805723e */ /* 0x002fe600000010ff */
[----:B------:R-:W-:Y:S01]  /*14970*/  MUFU.EX2 R190, R190 ;  /* 0x000000be00be7308 */ /* 0x000fe20000000800 */
[----:B------:R-:W-:Y:S01]  /*14980*/  LOP3.LUT R182, R172, 0xff, RZ, 0xc0, !PT ;  /* 0x000000ffacb67812 */ /* 0x000fe200078ec0ff */
[C---:B------:R-:W-:Y:S01]  /*14990*/  FMUL.FTZ R96, R168.reuse, R96 ;  /* 0x00000060a8607220 */ /* 0x040fe20000410000 */
[----:B------:R-:W-:Y:S01]  /*149a0*/  SHF.R.U32.HI R9, RZ, 0x8, R9 ;  /* 0x00000008ff097819 */ /* 0x000fe20000011609 */
[----:B------:R-:W-:Y:S01]  /*149b0*/  FMUL.FTZ R97, R168, R97 ;  /* 0x00000061a8617220 */ /* 0x000fe20000410000 */
[----:B------:R-:W-:Y:S01]  /*149c0*/  LOP3.LUT R174, R174, R5, RZ, 0xc0, !PT ;  /* 0x00000005aeae7212 */ /* 0x000fe200078ec0ff */
[----:B------:R-:W-:Y:S01]  /*149d0*/  FMUL.FTZ R5, R4, UR4 ;  /* 0x0000000404057c20 */ /* 0x000fe20008410000 */
[----:B--2---:R-:W-:Y:S01]  /*149e0*/  F2FP.BF16.F32.PACK_AB R6, R171, R188 ;  /* 0x000000bcab06723e */ /* 0x004fe200000010ff */
[----:B------:R-:W-:Y:S01]  /*149f0*/  FADD.FTZ R4, -R0, R169 ;  /* 0x000000a900047221 */ /* 0x000fe20000010100 */
[----:B------:R-:W-:Y:S01]  /*14a00*/  PRMT R182, R182, 0x5410, R9 ;  /* 0x00005410b6b67816 */ /* 0x000fe20000000009 */
[----:B------:R-:W1:Y:S01]  /*14a10*/  MUFU.EX2 R166, R5 ;  /* 0x0000000500a67308 */ /* 0x000e620000000800 */
[--C-:B------:R-:W-:Y:S01]  /*14a20*/  SHF.R.U32.HI R9, RZ, 0x10, R8.reuse ;  /* 0x00000010ff097819 */ /* 0x100fe20000011608 */
[----:B------:R-:W-:Y:S01]  /*14a30*/  FMUL.FTZ R98, R167, R98 ;  /* 0x00000062a7627220 */ /* 0x000fe20000410000 */
[----:B------:R-:W-:Y:S01]  /*14a40*/  LOP3.LUT R175, R175, R6, RZ, 0xc0, !PT ;  /* 0x00000006afaf7212 */ /* 0x000fe200078ec0ff */
[----:B------:R-:W-:Y:S01]  /*14a50*/  FMUL.FTZ R6, R4, UR4 ;  /* 0x0000000404067c20 */ /* 0x000fe20008410000 */
[C---:B------:R-:W-:Y:S01]  /*14a60*/  LOP3.LUT R11, R8.reuse, 0xffff, RZ, 0xc0, !PT ;  /* 0x0000ffff080b7812 */ /* 0x040fe200078ec0ff */
[----:B------:R-:W-:Y:S01]  /*14a70*/  FMUL.FTZ R99, R167, R99 ;  /* 0x00000063a7637220 */ /* 0x000fe20000410000 */
[----:B------:R-:W-:Y:S03]  /*14a80*/  LOP3.LUT R172, R8, 0xff, RZ, 0xc0, !PT ;  /* 0x000000ff08ac7812 */ /* 0x000fe600078ec0ff */
[----:B------:R-:W2:Y:S01]  /*14a90*/  MUFU.EX2 R185, R185 ;  /* 0x000000b900b97308 */ /* 0x000ea20000000800 */
[----:B------:R-:W-:Y:S01]  /*14aa0*/  LOP3.LUT R9, R9, 0xff, RZ, 0xc0, !PT ;  /* 0x000000ff09097812 */ /* 0x000fe200078ec0ff */
[C---:B------:R-:W-:Y:S01]  /*14ab0*/  FMUL.FTZ R100, R168.reuse, R100 ;  /* 0x00000064a8647220 */ /* 0x040fe20000410000 */
[----:B------:R-:W-:Y:S01]  /*14ac0*/  SHF.R.U32.HI R8, RZ, 0x18, R8 ;  /* 0x00000018ff087819 */ /* 0x000fe20000011608 */
[----:B------:R-:W-:Y:S01]  /*14ad0*/  FMUL.FTZ R101, R168, R101 ;  /* 0x00000065a8657220 */ /* 0x000fe20000410000 */
[----:B------:R-:W-:Y:S01]  /*14ae0*/  SHF.R.U32.HI R11, RZ, 0x8, R11 ;  /* 0x00000008ff0b7819 */ /* 0x000fe2000001160b */
[----:B------:R-:W-:Y:S01]  /*14af0*/  FMUL.FTZ R102, R167, R102 ;  /* 0x00000066a7667220 */ /* 0x000fe20000410000 */
[----:B------:R-:W-:Y:S03]  /*14b00*/  PRMT R8, R9, 0x5410, R8 ;  /* 0x0000541009087816 */ /* 0x000fe60000000008 */
[----:B------:R-:W-:Y:S01]  /*14b10*/  MUFU.EX2 R189, R189 ;  /* 0x000000bd00bd7308 */ /* 0x000fe20000000800 */
[----:B------:R-:W-:Y:S01]  /*14b20*/  PRMT R172, R172, 0x5410, R11 ;  /* 0x00005410acac7816 */ /* 0x000fe2000000000b */
[C---:B-1----:R-:W-:Y:S01]  /*14b30*/  FMUL.FTZ R13, R166.reuse, R153 ;  /* 0x00000099a60d7220 */ /* 0x042fe20000410000 */
[--C-:B------:R-:W-:Y:S01]  /*14b40*/  HSET2.LE.AND R181, R12, R239.reuse, PT ;  /* 0x000000ef0cb57233 */ /* 0x100fe20003803000 */
[C---:B------:R-:W-:Y:S01]  /*14b50*/  FMUL.FTZ R12, R166.reuse, R152 ;  /* 0x00000098a60c7220 */ /* 0x040fe20000410000 */
[--C-:B------:R-:W-:Y:S01]  /*14b60*/  HSET2.LE.AND R173, R8, R239.reuse, PT ;  /* 0x000000ef08ad7233 */ /* 0x100fe20003803000 */
[----:B------:R-:W-:Y:S01]  /*14b70*/  FMUL.FTZ R72, R166, R72 ;  /* 0x00000048a6487220 */ /* 0x000fe20000410000 */
[----:B------:R-:W-:Y:S03]  /*14b80*/  F2FP.BF16.F32.PACK_AB R8, R196, R198 ;  /* 0x000000c6c408723e */ /* 0x000fe600000010ff */
[----:B------:R-:W1:Y:S01]  /*14b90*/  MUFU.EX2 R186, R186 ;  /* 0x000000ba00ba7308 */ /* 0x000e620000000800 */
[--C-:B------:R-:W-:Y:S01]  /*14ba0*/  HSET2.LE.AND R172, R172, R239.reuse, PT ;  /* 0x000000efacac7233 */ /* 0x100fe20003803000 */
[C---:B------:R-:W-:Y:S01]  /*14bb0*/  FMUL.FTZ R73, R166.reuse, R73 ;  /* 0x00000049a6497220 */ /* 0x040fe20000410000 */
[----:B------:R-:W-:Y:S01]  /*14bc0*/  LOP3.LUT R173, R173, R8, RZ, 0xc0, !PT ;  /* 0x00000008adad7212 */ /* 0x000fe200078ec0ff */
[C---:B------:R-:W-:Y:S01]  /*14bd0*/  FMUL.FTZ R76, R166.reuse, R76 ;  /* 0x0000004ca64c7220 */ /* 0x040fe20000410000 */
[----:B------:R-:W-:Y:S01]  /*14be0*/  F2FP.BF16.F32.PACK_AB R9, R193, R197 ;  /* 0x000000c5c109723e */ /* 0x000fe200000010ff */
[C---:B------:R-:W-:Y:S01]  /*14bf0*/  FMUL.FTZ R77, R166.reuse, R77 ;  /* 0x0000004da64d7220 */ /* 0x040fe20000410000 */
[----:B------:R-:W-:Y:S03]  /*14c00*/  F2FP.BF16.F32.PACK_AB R8, R191, R194 ;  /* 0x000000c2bf08723e */ /* 0x000fe600000010ff */
[----:B------:R-:W4:Y:S01]  /*14c10*/  MUFU.EX2 R165, R6 ;  /* 0x0000000600a57308 */ /* 0x000f220000000800 */
[----:B------:R-:W-:Y:S01]  /*14c20*/  MOV R15, R7 ;  /* 0x00000007000f7202 */ /* 0x000fe20000000f00 */
[C---:B------:R-:W-:Y:S01]  /*14c30*/  FMUL.FTZ R88, R166.reuse, R88 ;  /* 0x00000058a6587220 */ /* 0x040fe20000410000 */
[--C-:B------:R-:W-:Y:S01]  /*14c40*/  HSET2.LE.AND R183, R10, R239.reuse, PT ;  /* 0x000000ef0ab77233 */ /* 0x100fe20003803000 */
[C---:B------:R-:W-:Y:S01]  /*14c50*/  FMUL.FTZ R89, R166.reuse, R89 ;  /* 0x00000059a6597220 */ /* 0x040fe20000410000 */
[--C-:B------:R-:W-:Y:S01]  /*14c60*/  HSET2.LE.AND R180, R180, R239.reuse, PT ;  /* 0x000000efb4b47233 */ /* 0x100fe20003803000 */
[C---:B------:R-:W-:Y:S01]  /*14c70*/  FMUL.FTZ R92, R166.reuse, R92 ;  /* 0x0000005ca65c7220 */ /* 0x040fe20000410000 */
[--C-:B------:R-:W-:Y:S01]  /*14c80*/  HSET2.LE.AND R182, R182, R239.reuse, PT ;  /* 0x000000efb6b67233 */ /* 0x100fe20003803000 */
[----:B------:R-:W-:Y:S01]  /*14c90*/  FMUL.FTZ R93, R166, R93 ;  /* 0x0000005da65d7220 */ /* 0x000fe20000410000 */
[----:B------:R-:W-:Y:S01]  /*14ca0*/  F2FP.BF16.F32.PACK_AB R7, R192, R195 ;  /* 0x000000c3c007723e */ /* 0x000fe200000010ff */
[----:B------:R-:W-:Y:S01]  /*14cb0*/  FMUL.FTZ R103, R167, R103 ;  /* 0x00000067a7677220 */ /* 0x000fe20000410000 */
[----:B--2---:R-:W-:Y:S01]  /*14cc0*/  F2FP.BF16.F32.PACK_AB R5, R185, R190 ;  /* 0x000000beb905723e */ /* 0x004fe200000010ff */
[----:B------:R-:W-:Y:S01]  /*14cd0*/  FMUL.FTZ R104, R166, R104 ;  /* 0x00000068a6687220 */ /* 0x000fe20000410000 */
[----:B-1----:R-:W-:Y:S01]  /*14ce0*/  F2FP.BF16.F32.PACK_AB R4, R186, R189 ;  /* 0x000000bdba04723e */ /* 0x002fe200000010ff */
[----:B------:R-:W-:Y:S01]  /*14cf0*/  FMUL.FTZ R105, R166, R105 ;  /* 0x00000069a6697220 */ /* 0x000fe20000410000 */
[----:B------:R-:W-:Y:S01]  /*14d00*/  LOP3.LUT R172, R172, R9, RZ, 0xc0, !PT ;  /* 0x00000009acac7212 */ /* 0x000fe200078ec0ff */
[C---:B------:R-:W-:Y:S01]  /*14d10*/  FMUL.FTZ R9, R166.reuse, R157 ;  /* 0x0000009da6097220 */ /* 0x040fe20000410000 */
[----:B------:R-:W-:Y:S01]  /*14d20*/  LOP3.LUT R181, R181, R8, RZ, 0xc0, !PT ;  /* 0x00000008b5b57212 */ /* 0x000fe200078ec0ff */
[----:B------:R-:W-:Y:S01]  /*14d30*/  FMUL.FTZ R8, R166, R156 ;  /* 0x0000009ca6087220 */ /* 0x000fe20000410000 */
[C---:B----4-:R-:W-:Y:S01]  /*14d40*/  FMUL.FTZ R10, R165.reuse, R158 ;  /* 0x0000009ea50a7220 */ /* 0x050fe20000410000 */
[----:B------:R-:W-:Y:S01]  /*14d50*/  FMUL.FTZ R11, R165, R159 ;  /* 0x0000009fa50b7220 */ /* 0x000fe20000410000 */
[----:B------:R-:W-:Y:S01]  /*14d60*/  LOP3.LUT R180, R180, R7, RZ, 0xc0, !PT ;  /* 0x00000007b4b47212 */ /* 0x000fe200078ec0ff */
[----:B------:R-:W1:Y:S01]  /*14d70*/  LDSM.16.MT88.4 R156, [R170+0x9000] ;  /* 0x00900000aa9c783b */ /* 0x000e620000004200 */
[----:B------:R-:W-:Y:S01]  /*14d80*/  LOP3.LUT R182, R182, R5, RZ, 0xc0, !PT ;  /* 0x00000005b6b67212 */ /* 0x000fe200078ec0ff */
[C---:B------:R-:W-:Y:S01]  /*14d90*/  FMUL.FTZ R5, R168.reuse, R161 ;  /* 0x000000a1a8057220 */ /* 0x040fe20000410000 */
[----:B------:R-:W-:Y:S01]  /*14da0*/  LOP3.LUT R183, R183, R4, RZ, 0xc0, !PT ;  /* 0x00000004b7b77212 */ /* 0x000fe200078ec0ff */
[----:B------:R-:W-:Y:S01]  /*14db0*/  FMUL.FTZ R4, R168, R160 ;  /* 0x000000a0a8047220 */ /* 0x000fe20000410000 */
[C---:B------:R-:W-:Y:S01]  /*14dc0*/  FMUL.FTZ R6, R167.reuse, R162 ;  /* 0x000000a2a7067220 */ /* 0x040fe20000410000 */
[----:B------:R-:W-:Y:S01]  /*14dd0*/  FMUL.FTZ R7, R167, R163 ;  /* 0x000000a3a7077220 */ /* 0x000fe20000410000 */
[----:B------:R-:W-:Y:S01]  /*14de0*/  FFMA.FTZ R62, R62, UR4, -R209 ;  /* 0x000000043e3e7c23 */ /* 0x000fe200080108d1 */
[----:B------:R-:W-:Y:S02]  /*14df0*/  IMAD.MOV.U32 R160, RZ, RZ, R14 ;  /* 0x000000ffffa07224 */ /* 0x000fe400078e000e */
[C---:B------:R-:W-:Y:S01]  /*14e00*/  FMUL.FTZ R14, R165.reuse, R154 ;  /* 0x0000009aa50e7220 */ /* 0x040fe20000410000 */
[----:B------:R-:W-:Y:S02]  /*14e10*/  IMAD.MOV.U32 R161, RZ, RZ, R15 ;  /* 0x000000ffffa17224 */ /* 0x000fe400078e000f */
[----:B------:R-:W-:Y:S01]  /*14e20*/  FMUL.FTZ R15, R165, R155 ;  /* 0x0000009ba50f7220 */ /* 0x000fe20000410000 */
[----:B------:R-:W-:Y:S01]  /*14e30*/  MOV R162, R16 ;  /* 0x0000001000a27202 */ /* 0x000fe20000000f00 */
[-C--:B---3--:R-:W-:Y:S01]  /*14e40*/  HMMA.16816.F32.BF16 R4, R172, R176.reuse, R4 ;  /* 0x000000b0ac04723c */ /* 0x088fe20000041804 */
[----:B------:R-:W-:Y:S04]  /*14e50*/  LDSM.16.MT88.4 R152, [R170+0xa000] ;  /* 0x00a00000aa98783b */ /* 0x000fe80000004200 */
[C---:B------:R-:W-:Y:S01]  /*14e60*/  FMUL.FTZ R16, R168.reuse, R148 ;  /* 0x00000094a8107220 */ /* 0x040fe20000410000 */
[C---:B------:R-:W-:Y:S05]  /*14e70*/  HMMA.16816.F32.BF16 R8, R180.reuse, R176, R8 ;  /* 0x000000b0b408723c */ /* 0x040fea0000041808 */
[----:B------:R-:W-:Y:S01]  /*14e80*/  IMAD.MOV.U32 R163, RZ, RZ, R17 ;  /* 0x000000ffffa37224 */ /* 0x000fe200078e0011 */
[-C--:B------:R-:W-:Y:S05]  /*14e90*/  HMMA.16816.F32.BF16 R12, R180, R178.reuse, R12 ;  /* 0x000000b2b40c723c */ /* 0x080fea000004180c */
[----:B------:R-:W-:Y:S01]  /*14ea0*/  IMAD.MOV.U32 R176, RZ, RZ, R18 ;  /* 0x000000ffffb07224 */ /* 0x000fe200078e0012 */
[----:B------:R-:W-:Y:S01]  /*14eb0*/  MOV R177, R19 ;  /* 0x0000001300b17202 */ /* 0x000fe20000000f00 */
[----:B------:R-:W-:Y:S01]  /*14ec0*/  FMUL.FTZ R17, R168, R149 ;  /* 0x00000095a8117220 */ /* 0x000fe20000410000 */
[C---:B------:R-:W-:Y:S03]  /*14ed0*/  FMUL.FTZ R18, R167.reuse, R150 ;  /* 0x00000096a7127220 */ /* 0x040fe60000410000 */
[----:B------:R-:W-:Y:S01]  /*14ee0*/  FMUL.FTZ R19, R167, R151 ;  /* 0x00000097a7137220 */ /* 0x000fe20000410000 */
[C---:B------:R-:W-:Y:S01]  /*14ef0*/  FMUL.FTZ R94, R165.reuse, R94 ;  /* 0x0000005ea55e7220 */ /* 0x040fe20000410000 */
[----:B------:R-:W2:Y:S01]  /*14f00*/  LDSM.16.MT88.4 R148, [R221+0xa000] ;  /* 0x00a00000dd94783b */ /* 0x000ea20000004200 */
[----:B------:R-:W-:Y:S01]  /*14f10*/  FMUL.FTZ R95, R165, R95 ;  /* 0x0000005fa55f7220 */ /* 0x000fe20000410000 */
[----:B------:R-:W-:Y:S02]  /*14f20*/  IMAD.MOV.U32 R206, RZ, RZ, R162 ;  /* 0x000000ffffce7224 */ /* 0x000fe400078e00a2 */
[--C-:B------:R-:W-:Y:S01]  /*14f30*/  FFMA.FTZ R169, R32, UR4, -R213.reuse ;  /* 0x0000000420a97c23 */ /* 0x100fe200080108d5 */
[----:B------:R-:W-:Y:S01]  /*14f40*/  FFMA.FTZ R176, R33, UR4, -R213 ;  /* 0x0000000421b07c23 */ /* 0x000fe200080108d5 */
[C---:B------:R-:W-:Y:S04]  /*14f50*/  HMMA.16816.F32.BF16 R16, R172.reuse, R178, R16 ;  /* 0x000000b2ac10723c */ /* 0x040fe80000041810 */
[C---:B------:R-:W-:Y:S01]  /*14f60*/  FMUL.FTZ R74, R165.reuse, R74 ;  /* 0x0000004aa54a7220 */ /* 0x040fe20000410000 */
[C---:B------:R-:W-:Y:S01]  /*14f70*/  FMUL.FTZ R75, R165.reuse, R75 ;  /* 0x0000004ba54b7220 */ /* 0x040fe20000410000 */
[-C--:B-1----:R-:W-:Y:S01]  /*14f80*/  HMMA.16816.F32.BF16 R68, R172, R156.reuse, R68 ;  /* 0x0000009cac44723c */ /* 0x082fe20000041844 */
[----:B------:R-:W-:Y:S04]  /*14f90*/  MUFU.EX2 R169, R169 ;  /* 0x000000a900a97308 */ /* 0x000fe80000000800 */
[C---:B------:R-:W-:Y:S01]  /*14fa0*/  FMUL.FTZ R78, R165.reuse, R78 ;  /* 0x0000004ea54e7220 */ /* 0x040fe20000410000 */
[C---:B------:R-:W-:Y:S05]  /*14fb0*/  HMMA.16816.F32.BF16 R72, R180.reuse, R156, R72 ;  /* 0x0000009cb448723c */ /* 0x040fea0000041848 */
[----:B------:R-:W1:Y:S01]  /*14fc0*/  MUFU.EX2 R176, R176 ;  /* 0x000000b000b07308 */ /* 0x000e620000000800 */
[----:B------:R-:W-:Y:S01]  /*14fd0*/  FMUL.FTZ R79, R165, R79 ;  /* 0x0000004fa54f7220 */ /* 0x000fe20000410000 */
[----:B------:R-:W-:Y:S01]  /*14fe0*/  IMAD.MOV.U32 R178, RZ, RZ, R160 ;  /* 0x000000ffffb27224 */ /* 0x000fe200078e00a0 */
[----:B------:R-:W-:Y:S03]  /*14ff0*/  IADD3 R157, R241, 0x646e171e, RZ ;  /* 0x646e171ef19d7810 */ /* 0x000fe60007ffe0ff */
[----:B------:R-:W-:Y:S02]  /*15000*/  VIADD R156, R240, 0x1715609d ;  /* 0x1715609df09c7836 */ /* 0x000fe40000000000 */
[----:B------:R-:W-:Y:S01]  /*15010*/  IMAD.MOV.U32 R179, RZ, RZ, R161 ;  /* 0x000000ffffb37224 */ /* 0x000fe200078e00a1 */
[-C--:B------:R-:W-:Y:S03]  /*15020*/  HMMA.16816.F32.BF16 R76, R180, R158.reuse, R76 ;  /* 0x0000009eb44c723c */ /* 0x080fe6000004184c */
[----:B------:R-:W-:Y:S01]  /*15030*/  LOP3.LUT R208, R177, R208, R156, 0x96, !PT ;  /* 0x000000d0b1d07212 */ /* 0x000fe200078e969c */
[----:B------:R-:W-:Y:S01]  /*15040*/  FFMA.FTZ R177, R35, UR4, -R212 ;  /* 0x0000000423b17c23 */ /* 0x000fe200080108d4 */
[C---:B------:R-:W-:Y:S01]  /*15050*/  FMUL.FTZ R32, R168.reuse, R144 ;  /* 0x00000090a8207220 */ /* 0x040fe20000410000 */
[C---:B------:R-:W-:Y:S04]  /*15060*/  HMMA.16816.F32.BF16 R80, R172.reuse, R158, R80 ;  /* 0x0000009eac50723c */ /* 0x040fe80000041850 */
[----:B------:R-:W-:Y:S01]  /*15070*/  MUFU.EX2 R177, R177 ;  /* 0x000000b100b17308 */ /* 0x000fe20000000800 */
[C---:B------:R-:W-:Y:S01]  /*15080*/  FMUL.FTZ R90, R165.reuse, R90 ;  /* 0x0000005aa55a7220 */ /* 0x040fe20000410000 */
[-C--:B--2---:R-:W-:Y:S05]  /*15090*/  HMMA.16816.F32.BF16 R84, R172, R148.reuse, R84 ;  /* 0x00000094ac54723c */ /* 0x084fea0000041854 */
[----:B------:R-:W-:Y:S01]  /*150a0*/  FMUL.FTZ R91, R165, R91 ;  /* 0x0000005ba55b7220 */ /* 0x000fe20000410000 */
[C---:B------:R-:W-:Y:S01]  /*150b0*/  FMUL.FTZ R33, R168.reuse, R145 ;  /* 0x00000091a8217220 */ /* 0x040fe20000410000 */
[C---:B------:R-:W-:Y:S01]  /*150c0*/  FMUL.FTZ R35, R167.reuse, R147 ;  /* 0x00000093a7237220 */ /* 0x040fe20000410000 */
[C---:B------:R-:W-:Y:S03]  /*150d0*/  FMUL.FTZ R112, R168.reuse, R112 ;  /* 0x00000070a8707220 */ /* 0x040fe60000410000 */
[----:B------:R-:W-:Y:S01]  /*150e0*/  FMUL.FTZ R113, R168, R113 ;  /* 0x00000071a8717220 */ /* 0x000fe20000410000 */
[C---:B------:R-:W-:Y:S04]  /*150f0*/  HMMA.16816.F32.BF16 R88, R180.reuse, R148, R88 ;  /* 0x00000094b458723c */ /* 0x040fe80000041858 */
[C---:B------:R-:W-:Y:S01]  /*15100*/  FMUL.FTZ R114, R167.reuse, R114 ;  /* 0x00000072a7727220 */ /* 0x040fe20000410000 */
[----:B------:R-:W-:Y:S01]  /*15110*/  FMUL.FTZ R115, R167, R115 ;  /* 0x00000073a7737220 */ /* 0x000fe20000410000 */
[-C--:B------:R-:W-:Y:S05]  /*15120*/  HMMA.16816.F32.BF16 R92, R180, R150.reuse, R92 ;  /* 0x00000096b45c723c */ /* 0x080fea000004185c */
[----:B------:R-:W-:Y:S01]  /*15130*/  IMAD.WIDE.U32 R148, R208, -0x2daee0ad, RZ ;  /* 0xd2511f53d0947825 */ /* 0x000fe200078e00ff */
[C---:B------:R-:W-:Y:S05]  /*15140*/  HMMA.16816.F32.BF16 R96, R172.reuse, R150, R96 ;  /* 0x00000096ac60723c */ /* 0x040fea0000041860 */
[----:B------:R-:W-:Y:S01]  /*15150*/  LOP3.LUT R202, R149, R202, R157, 0x96, !PT ;  /* 0x000000ca95ca7212 */ /* 0x000fe200078e969d */
[-C--:B------:R-:W-:Y:S05]  /*15160*/  HMMA.16816.F32.BF16 R100, R172, R152.reuse, R100 ;  /* 0x00000098ac64723c */ /* 0x080fea0000041864 */
[C---:B------:R-:W-:Y:S01]  /*15170*/  LOP3.LUT R161, R148.reuse, 0xffff, RZ, 0xc0, !PT ;  /* 0x0000ffff94a17812 */ /* 0x040fe200078ec0ff */
[C---:B------:R-:W-:Y:S01]  /*15180*/  FMUL.FTZ R106, R165.reuse, R106 ;  /* 0x0000006aa56a7220 */ /* 0x040fe20000410000 */
[--C-:B------:R-:W-:Y:S01]  /*15190*/  SHF.R.U32.HI R162, RZ, 0x10, R148.reuse ;  /* 0x00000010ffa27819 */ /* 0x100fe20000011694 */
[----:B------:R-:W-:Y:S03]  /*151a0*/  FMUL.FTZ R107, R165, R107 ;  /* 0x0000006ba56b7220 */ /* 0x000fe60000410000 */
[----:B------:R-:W-:Y:S01]  /*151b0*/  LOP3.LUT R160, R148, 0xff, RZ, 0xc0, !PT ;  /* 0x000000ff94a07812 */ /* 0x000fe200078ec0ff */
[C---:B------:R-:W-:Y:S01]  /*151c0*/  FMUL.FTZ R108, R166.reuse, R108 ;  /* 0x0000006ca66c7220 */ /* 0x040fe20000410000 */
[----:B------:R-:W-:Y:S01]  /*151d0*/  SHF.R.U32.HI R159, RZ, 0x18, R148 ;  /* 0x00000018ff9f7819 */ /* 0x000fe20000011694 */
[----:B------:R-:W-:Y:S01]  /*151e0*/  FMUL.FTZ R109, R166, R109 ;  /* 0x0000006da66d7220 */ /* 0x000fe20000410000 */
[C---:B------:R-:W-:Y:S01]  /*151f0*/  HMMA.16816.F32.BF16 R104, R180.reuse, R152, R104 ;  /* 0x00000098b468723c */ /* 0x040fe20000041868 */
[----:B------:R-:W2:Y:S03]  /*15200*/  LDSM.16.MT88.4 R148, [R221+0xb000] ;  /* 0x00b00000dd94783b */ /* 0x000ea60000004200 */
[----:B------:R-:W-:Y:S01]  /*15210*/  LOP3.LUT R204, R207, R204, R156, 0x96, !PT ;  /* 0x000000cccfcc7212 */ /* 0x000fe200078e969c */
[C---:B------:R-:W-:Y:S01]  /*15220*/  FMUL.FTZ R110, R165.reuse, R110 ;  /* 0x0000006ea56e7220 */ /* 0x040fe20000410000 */
[----:B------:R-:W-:Y:S01]  /*15230*/  FMUL.FTZ R111, R165, R111 ;  /* 0x0000006fa56f7220 */ /* 0x000fe20000410000 */
[----:B------:R-:W-:Y:S01]  /*15240*/  MOV R201, R179 ;  /* 0x000000b300c97202 */ /* 0x000fe20000000f00 */
[----:B------:R-:W-:Y:S03]  /*15250*/  FFMA.FTZ R179, R21, UR4, -R213 ;  /* 0x0000000415b37c23 */ /* 0x000fe600080108d5 */
[----:B------:R-:W-:Y:S01]  /*15260*/  IMAD.WIDE.U32 R204, R204, -0x2daee0ad, RZ ;  /* 0xd2511f53cccc7825 */ /* 0x000fe200078e00ff */
[----:B------:R-:W-:Y:S01]  /*15270*/  MOV R147, R201 ;  /* 0x000000c900937202 */ /* 0x000fe20000000f00 */
[-C--:B------:R-:W-:Y:S01]  /*15280*/  HMMA.16816.F32.BF16 R108, R180, R154.reuse, R108 ;  /* 0x0000009ab46c723c */ /* 0x080fe2000004186c */
[----:B------:R-:W-:Y:S02]  /*15290*/  MUFU.EX2 R179, R179 ;  /* 0x000000b300b37308 */ /* 0x000fe40000000800 */
[----:B------:R-:W-:Y:S01]  /*152a0*/  LOP3.LUT R158, R205, R200, R157, 0x96, !PT ;  /* 0x000000c8cd9e7212 */ /* 0x000fe200078e969d */
[----:B------:R-:W-:Y:S02]  /*152b0*/  IMAD.MOV.U32 R200, RZ, RZ, R178 ;  /* 0x000000ffffc87224 */ /* 0x000fe400078e00b2 */
[----:B------:R-:W-:Y:S01]  /*152c0*/  FFMA.FTZ R178, R34, UR4, -R212 ;  /* 0x0000000422b27c23 */ /* 0x000fe200080108d4 */
[----:B------:R-:W-:Y:S01]  /*152d0*/  FMUL.FTZ R34, R167, R146 ;  /* 0x00000092a7227220 */ /* 0x000fe20000410000 */
[----:B------:R-:W-:Y:S03]  /*152e0*/  SHF.R.U32.HI R144, RZ, 0x10, R204 ;  /* 0x00000010ff907819 */ /* 0x000fe600000116cc */
[----:B------:R-:W-:Y:S01]  /*152f0*/  IMAD.MOV.U32 R146, RZ, RZ, R200 ;  /* 0x000000ffff927224 */ /* 0x000fe200078e00c8 */
[----:B------:R-:W-:Y:S01]  /*15300*/  LOP3.LUT R21, R144, 0xff, RZ, 0xc0, !PT ;  /* 0x000000ff90157812 */ /* 0x000fe200078ec0ff */
[----:B------:R-:W-:Y:S01]  /*15310*/  FFMA.FTZ R200, R20, UR4, -R213 ;  /* 0x0000000414c87c23 */ /* 0x000fe200080108d5 */
[C---:B------:R-:W-:Y:S01]  /*15320*/  HMMA.16816.F32.BF16 R32, R172.reuse, R154, R32 ;  /* 0x0000009aac20723c */ /* 0x040fe20000041820 */
[----:B------:R-:W3:Y:S03]  /*15330*/  MUFU.EX2 R178, R178 ;  /* 0x000000b200b27308 */ /* 0x000ee60000000800 */
[----:B------:R-:W-:Y:S01]  /*15340*/  LOP3.LUT R145, R204, 0xffff, RZ, 0xc0, !PT ;  /* 0x0000ffffcc917812 */ /* 0x000fe200078ec0ff */
[C---:B------:R-:W-:Y:S01]  /*15350*/  FMUL.FTZ R116, R166.reuse, R116 ;  /* 0x00000074a6747220 */ /* 0x040fe20000410000 */
[----:B------:R-:W-:Y:S01]  /*15360*/  SHF.R.U32.HI R161, RZ, 0x8, R161 ;  /* 0x00000008ffa17819 */ /* 0x000fe200000116a1 */
[----:B------:R-:W-:Y:S01]  /*15370*/  FMUL.FTZ R117, R166, R117 ;  /* 0x00000075a6757220 */ /* 0x000fe20000410000 */
[----:B------:R-:W-:Y:S03]  /*15380*/  SHF.R.U32.HI R145, RZ, 0x8, R145 ;  /* 0x00000008ff917819 */ /* 0x000fe60000011691 */
[----:B------:R-:W4:Y:S01]  /*15390*/  MUFU.EX2 R200, R200 ;  /* 0x000000c800c87308 */ /* 0x000f220000000800 */
[----:B------:R-:W-:Y:S01]  /*153a0*/  LOP3.LUT R20, R204, 0xff, RZ, 0xc0, !PT ;  /* 0x000000ffcc147812 */ /* 0x000fe200078ec0ff */
[C---:B------:R-:W-:Y:S01]  /*153b0*/  FMUL.FTZ R118, R165.reuse, R118 ;  /* 0x00000076a5767220 */ /* 0x040fe20000410000 */
[----:B------:R-:W-:Y:S01]  /*153c0*/  FMUL.FTZ R119, R165, R119 ;  /* 0x00000077a5777220 */ /* 0x000fe20000410000 */
[----:B------:R-:W-:Y:S01]  /*153d0*/  FFMA.FTZ R199, R22, UR4, -R212 ;  /* 0x0000000416c77c23 */ /* 0x000fe200080108d4 */
[-C--:B--2---:R-:W-:Y:S03]  /*153e0*/  HMMA.16816.F32.BF16 R112, R172, R148.reuse, R112 ;  /* 0x00000094ac70723c */ /* 0x084fe60000041870 */
[----:B------:R-:W-:Y:S01]  /*153f0*/  SHF.R.U32.HI R152, RZ, 0x18, R204 ;  /* 0x00000018ff987819 */ /* 0x000fe200000116cc */
[----:B------:R-:W-:Y:S01]  /*15400*/  FFMA.FTZ R204, R23, UR4, -R212 ;  /* 0x0000000417cc7c23 */ /* 0x000fe200080108d4 */
[----:B------:R-:W-:Y:S01]  /*15410*/  PRMT R210, R160, 0x5410, R161 ;  /* 0x00005410a0d27816 */ /* 0x000fe200000000a1 */
[C---:B------:R-:W-:Y:S01]  /*15420*/  HMMA.16816.F32.BF16 R116, R180.reuse, R148, R116 ;  /* 0x00000094b474723c */ /* 0x040fe20000041874 */
[----:B------:R-:W-:Y:S04]  /*15430*/  MUFU.EX2 R199, R199 ;  /* 0x000000c700c77308 */ /* 0x000fe80000000800 */
[----:B------:R-:W-:Y:S01]  /*15440*/  IMAD.MOV.U32 R22, RZ, RZ, R146 ;  /* 0x000000ffff167224 */ /* 0x000fe200078e0092 */
[----:B------:R-:W-:Y:S01]  /*15450*/  MOV R23, R147 ;  /* 0x0000009300177202 */ /* 0x000fe20000000f00 */
[----:B------:R-:W-:Y:S01]  /*15460*/  FFMA.FTZ R201, R29, UR4, -R211 ;  /* 0x000000041dc97c23 */ /* 0x000fe200080108d3 */
[----:B------:R-:W-:Y:S03]  /*15470*/  PRMT R160, R20, 0x5410, R145 ;  /* 0x0000541014a07816 */ /* 0x000fe60000000091 */
[----:B------:R-:W2:Y:S01]  /*15480*/  MUFU.EX2 R204, R204 ;  /* 0x000000cc00cc7308 */ /* 0x000ea20000000800 */
[----:B------:R-:W5:Y:S01]  /*15490*/  LDSM.16.MT88.4 R144, [R170+0xb000] ;  /* 0x00b00000aa90783b */ /* 0x000f620000004200 */
[----:B------:R-:W-:Y:S01]  /*154a0*/  LOP3.LUT R20, R158, 0xffff, RZ, 0xc0, !PT ;  /* 0x0000ffff9e147812 */ /* 0x000fe200078ec0ff */
[----:B------:R-:W-:Y:S01]  /*154b0*/  FFMA.FTZ R28, R28, UR4, -R211 ;  /* 0x000000041c1c7c23 */ /* 0x000fe200080108d3 */
[----:B------:R-:W-:Y:S01]  /*154c0*/  LOP3.LUT R162, R162, 0xff, RZ, 0xc0, !PT ;  /* 0x000000ffa2a27812 */ /* 0x000fe200078ec0ff */
[----:B------:R-:W-:Y:S01]  /*154d0*/  FMUL.FTZ R120, R168, R120 ;  /* 0x00000078a8787220 */ /* 0x000fe20000410000 */
[----:B------:R-:W-:Y:S01]  /*154e0*/  SHF.R.U32.HI R29, RZ, 0x8, R20 ;  /* 0x00000008ff1d7819 */ /* 0x000fe20000011614 */
[C---:B------:R-:W-:Y:S01]  /*154f0*/  FMUL.FTZ R20, R166.reuse, R140 ;  /* 0x0000008ca6147220 */ /* 0x040fe20000410000 */
[----:B------:R-:W-:Y:S01]  /*15500*/  PRMT R152, R21, 0x5410, R152 ;  /* 0x0000541015987816 */ /* 0x000fe20000000098 */
[----:B------:R-:W-:Y:S01]  /*15510*/  FMUL.FTZ R21, R166, R141 ;  /* 0x0000008da6157220 */ /* 0x000fe20000410000 */
[----:B------:R-:W-:Y:S01]  /*15520*/  PRMT R208, R162, 0x5410, R159 ;  /* 0x00005410a2d07816 */ /* 0x000fe2000000009f */
[----:B------:R-:W-:Y:S01]  /*15530*/  IMAD.MOV.U32 R140, RZ, RZ, R22 ;  /* 0x000000ffff8c7224 */ /* 0x000fe200078e0016 */
[--C-:B------:R-:W-:Y:S01]  /*15540*/  SHF.R.U32.HI R149, RZ, 0x18, R202.reuse ;  /* 0x00000018ff957819 */ /* 0x100fe200000116ca */
[C---:B------:R-:W-:Y:S01]  /*15550*/  FMUL.FTZ R22, R165.reuse, R142 ;  /* 0x0000008ea5167220 */ /* 0x040fe20000410000 */
[----:B------:R-:W-:Y:S01]  /*15560*/  MOV R141, R23 ;  /* 0x00000017008d7202 */ /* 0x000fe20000000f00 */
[----:B------:R-:W-:Y:S01]  /*15570*/  FMUL.FTZ R23, R165, R143 ;  /* 0x0000008fa5177220 */ /* 0x000fe20000410000 */
[----:B------:R-:W-:Y:S01]  /*15580*/  SHF.R.U32.HI R148, RZ, 0x10, R202 ;  /* 0x00000010ff947819 */ /* 0x000fe200000116ca */
[----:B------:R-:W-:Y:S01]  /*15590*/  FMUL.FTZ R121, R168, R121 ;  /* 0x00000079a8797220 */ /* 0x000fe20000410000 */
[C---:B------:R-:W-:Y:S01]  /*155a0*/  LOP3.LUT R162, R202.reuse, 0xff, RZ, 0xc0, !PT ;  /* 0x000000ffcaa27812 */ /* 0x040fe200078ec0ff */
[C---:B------:R-:W-:Y:S01]  /*155b0*/  FMUL.FTZ R122, R167.reuse, R122 ;  /* 0x0000007aa77a7220 */ /* 0x040fe20000410000 */
[----:B------:R-:W-:Y:S01]  /*155c0*/  LOP3.LUT R153, R202, 0xffff, RZ, 0xc0, !PT ;  /* 0x0000ffffca997812 */ /* 0x000fe200078ec0ff */
[----:B------:R-:W-:Y:S01]  /*155d0*/  FMUL.FTZ R123, R167, R123 ;  /* 0x0000007ba77b7220 */ /* 0x000fe20000410000 */
[-C--:B------:R-:W-:Y:S01]  /*155e0*/  HMMA.16816.F32.BF16 R20, R180, R150.reuse, R20 ;  /* 0x00000096b414723c */ /* 0x080fe20000041814 */
[----:B------:R1:W-:Y:S02]  /*155f0*/  MUFU.EX2 R202, R28 ;  /* 0x0000001c00ca7308 */ /* 0x0003e40000000800 */
[----:B------:R-:W-:Y:S01]  /*15600*/  IMAD.MOV.U32 R142, RZ, RZ, R206 ;  /* 0x000000ffff8e7224 */ /* 0x000fe200078e00ce */
[----:B------:R-:W-:Y:S01]  /*15610*/  MOV R207, R163 ;  /* 0x000000a300cf7202 */ /* 0x000fe20000000f00 */
[----:B------:R-:W-:Y:S01]  /*15620*/  FMUL.FTZ R128, R168, R128 ;  /* 0x00000080a8807220 */ /* 0x000fe20000410000 */
[C---:B------:R-:W-:Y:S05]  /*15630*/  HMMA.16816.F32.BF16 R120, R172.reuse, R150, R120 ;  /* 0x00000096ac78723c */ /* 0x040fea0000041878 */
[----:B------:R-:W2:Y:S01]  /*15640*/  MUFU.EX2 R201, R201 ;  /* 0x000000c900c97308 */ /* 0x000ea20000000800 */
[----:B------:R-:W-:Y:S01]  /*15650*/  LOP3.LUT R154, R158, 0xff, RZ, 0xc0, !PT ;  /* 0x000000ff9e9a7812 */ /* 0x000fe200078ec0ff */
[--C-:B------:R-:W-:Y:S01]  /*15660*/  FFMA.FTZ R205, R24, UR4, -R211.reuse ;  /* 0x0000000418cd7c23 */ /* 0x100fe200080108d3 */
[----:B------:R-:W-:Y:S03]  /*15670*/  IMAD.MOV.U32 R150, RZ, RZ, R140 ;  /* 0x000000ffff967224 */ /* 0x000fe600078e008c */
[----:B------:R-:W-:Y:S02]  /*15680*/  MOV R151, R141 ;  /* 0x0000008d00977202 */ /* 0x000fe40000000f00 */
[--C-:B------:R-:W-:Y:S01]  /*15690*/  HSET2.LE.AND R24, R208, R239.reuse, PT ;  /* 0x000000efd0187233 */ /* 0x100fe20003803000 */
[----:B------:R-:W-:Y:S01]  /*156a0*/  FFMA.FTZ R208, R25, UR4, -R211 ;  /* 0x0000000419d07c23 */ /* 0x000fe200080108d3 */
[--C-:B-1----:R-:W-:Y:S01]  /*156b0*/  SHF.R.U32.HI R28, RZ, 0x10, R158.reuse ;  /* 0x00000010ff1c7819 */ /* 0x102fe2000001169e */
[--C-:B------:R-:W-:Y:S01]  /*156c0*/  FFMA.FTZ R203, R30, UR4, -R209.reuse ;  /* 0x000000041ecb7c23 */ /* 0x100fe200080108d1 */
[----:B------:R-:W-:Y:S01]  /*156d0*/  SHF.R.U32.HI R141, RZ, 0x18, R158 ;  /* 0x00000018ff8d7819 */ /* 0x000fe2000001169e */
[----:B------:R-:W-:Y:S01]  /*156e0*/  FFMA.FTZ R206, R31, UR4, -R209 ;  /* 0x000000041fce7c23 */ /* 0x000fe200080108d1 */
[--C-:B------:R-:W-:Y:S01]  /*156f0*/  HSET2.LE.AND R140, R210, R239.reuse, PT ;  /* 0x000000efd28c7233 */ /* 0x100fe20003803000 */
[C---:B------:R-:W-:Y:S01]  /*15700*/  FMUL.FTZ R30, R167.reuse, R138 ;  /* 0x0000008aa71e7220 */ /* 0x040fe20000410000 */
[----:B------:R-:W-:Y:S01]  /*15710*/  MOV R143, R207 ;  /* 0x000000cf008f7202 */ /* 0x000fe20000000f00 */
[----:B------:R-:W-:Y:S01]  /*15720*/  FMUL.FTZ R31, R167, R139 ;  /* 0x0000008ba71f7220 */ /* 0x000fe20000410000 */
[----:B------:R-:W-:Y:S01]  /*15730*/  LOP3.LUT R158, R28, 0xff, RZ, 0xc0, !PT ;  /* 0x000000ff1c9e7812 */ /* 0x000fe200078ec0ff */
[----:B------:R-:W-:Y:S01]  /*15740*/  FMUL.FTZ R28, R168, R136 ;  /* 0x00000088a81c7220 */ /* 0x000fe20000410000 */
[----:B------:R-:W-:Y:S01]  /*15750*/  F2FP.BF16.F32.PACK_AB R25, R176, R169 ;  /* 0x000000a9b019723e */ /* 0x000fe200000010ff */
[----:B------:R-:W-:Y:S01]  /*15760*/  IMAD.MOV.U32 R136, RZ, RZ, R142 ;  /* 0x000000ffff887224 */ /* 0x000fe200078e008e */
[----:B------:R-:W-:Y:S01]  /*15770*/  PRMT R154, R154, 0x5410, R29 ;  /* 0x000054109a9a7816 */ /* 0x000fe2000000001d */
[----:B------:R-:W-:Y:S01]  /*15780*/  FMUL.FTZ R29, R168, R137 ;  /* 0x00000089a81d7220 */ /* 0x000fe20000410000 */
[----:B------:R-:W-:Y:S01]  /*15790*/  MOV R137, R143 ;  /* 0x0000008f00897202 */ /* 0x000fe20000000f00 */
[----:B------:R-:W-:Y:S01]  /*157a0*/  FMUL.FTZ R124, R166, R124 ;  /* 0x0000007ca67c7220 */ /* 0x000fe20000410000 */
[----:B------:R-:W-:Y:S01]  /*157b0*/  PRMT R158, R158, 0x5410, R141 ;  /* 0x000054109e9e7816 */ /* 0x000fe2000000008d */
[----:B------:R-:W-:Y:S01]  /*157c0*/  FMUL.FTZ R125, R166, R125 ;  /* 0x0000007da67d7220 */ /* 0x000fe20000410000 */
[----:B------:R-:W-:Y:S01]  /*157d0*/  LOP3.LUT R138, R140, R25, RZ, 0xc0, !PT ;  /* 0x000000198c8a7212 */ /* 0x000fe200078ec0ff */
[C---:B------:R-:W-:Y:S01]  /*157e0*/  FMUL.FTZ R126, R165.reuse, R126 ;  /* 0x0000007ea57e7220 */ /* 0x040fe20000410000 */
[-C--:B-----5:R-:W-:Y:S01]  /*157f0*/  HMMA.16816.F32.BF16 R28, R172, R144.reuse, R28 ;  /* 0x00000090ac1c723c */ /* 0x0a0fe2000004181c */
[----:B------:R-:W1:Y:S01]  /*15800*/  LDSM.16.MT88.4 R140, [R221+0x9400] ;  /* 0x00940000dd8c783b */ /* 0x000e620000004200 */
[----:B------:R-:W-:Y:S01]  /*15810*/  MUFU.EX2 R205, R205 ;  /* 0x000000cd00cd7308 */ /* 0x000fe20000000800 */
[----:B------:R-:W-:Y:S01]  /*15820*/  FMUL.FTZ R127, R165, R127 ;  /* 0x0000007fa57f7220 */ /* 0x000fe20000410000 */
[----:B---3--:R-:W-:Y:S01]  /*15830*/  F2FP.BF16.F32.PACK_AB R139, R177, R178 ;  /* 0x000000b2b18b723e */ /* 0x008fe200000010ff */
[--C-:B------:R-:W-:Y:S01]  /*15840*/  FFMA.FTZ R210, R26, UR4, -R209.reuse ;  /* 0x000000041ad27c23 */ /* 0x100fe200080108d1 */
[----:B------:R-:W-:Y:S01]  /*15850*/  FFMA.FTZ R207, R27, UR4, -R209 ;  /* 0x000000041bcf7c23 */ /* 0x000fe200080108d1 */
[----:B------:R-:W-:Y:S01]  /*15860*/  FMUL.FTZ R25, R166, R133 ;  /* 0x00000085a6197220 */ /* 0x000fe20000410000 */
[----:B------:R-:W-:Y:S02]  /*15870*/  LOP3.LUT R139, R24, R139, RZ, 0xc0, !PT ;  /* 0x0000008b188b7212 */ /* 0x000fe400078ec0ff */
[C---:B------:R-:W-:Y:S02]  /*15880*/  HMMA.16816.F32.BF16 R124, R180.reuse, R144, R124 ;  /* 0x00000090b47c723c */ /* 0x040fe4000004187c */
[----:B------:R-:W3:Y:S02]  /*15890*/  MUFU.EX2 R208, R208 ;  /* 0x000000d000d07308 */ /* 0x000ee40000000800 */
[----:B------:R-:W-:Y:S01]  /*158a0*/  FMUL.FTZ R24, R166, R132 ;  /* 0x00000084a6187220 */ /* 0x000fe20000410000 */
[C---:B------:R-:W-:Y:S01]  /*158b0*/  FMUL.FTZ R26, R165.reuse, R134 ;  /* 0x00000086a51a7220 */ /* 0x040fe20000410000 */
[----:B------:R-:W-:Y:S01]  /*158c0*/  FMUL.FTZ R27, R165, R135 ;  /* 0x00000087a51b7220 */ /* 0x000fe20000410000 */
[----:B------:R-:W-:Y:S01]  /*158d0*/  LOP3.LUT R148, R148, 0xff, RZ, 0xc0, !PT ;  /* 0x000000ff94947812 */ /* 0x000fe200078ec0ff */
[----:B------:R-:W-:Y:S04]  /*158e0*/  FMUL.FTZ R129, R168, R129 ;  /* 0x00000081a8817220 */ /* 0x000fe80000410000 */
[----:B------:R-:W-:Y:S01]  /*158f0*/  MUFU.EX2 R210, R210 ;  /* 0x000000d200d27308 */ /* 0x000fe20000000800 */
[----:B------:R-:W-:Y:S01]  /*15900*/  PRMT R148, R148, 0x5410, R149 ;  /* 0x0000541094947816 */ /* 0x000fe20000000095 */
[C---:B------:R-:W-:Y:S01]  /*15910*/  FMUL.FTZ R130, R167.reuse, R130 ;  /* 0x00000082a7827220 */ /* 0x040fe20000410000 */
[-C--:B------:R-:W-:Y:S03]  /*15920*/  HMMA.16816.F32.BF16 R24, R180, R146.reuse, R24 ;  /* 0x00000092b418723c */ /* 0x080fe60000041818 */
[----:B------:R-:W-:Y:S04]  /*15930*/  SHF.R.U32.HI R153, RZ, 0x8, R153 ;  /* 0x00000008ff997819 */ /* 0x000fe80000011699 */
[----:B------:R-:W5:Y:S01]  /*15940*/  MUFU.EX2 R207, R207 ;  /* 0x000000cf00cf7308 */ /* 0x000f620000000800 */
[----:B------:R-:W-:Y:S03]  /*15950*/  MOV R161, R137 ;  /* 0x0000008900a17202 */ /* 0x000fe60000000f00 */
[----:B------:R-:W-:Y:S01]  /*15960*/  FMUL.FTZ R131, R167, R131 ;  /* 0x00000083a7837220 */ /* 0x000fe20000410000 */
[--C-:B------:R-:W-:Y:S01]  /*15970*/  HSET2.LE.AND R137, R148, R239.reuse, PT ;  /* 0x000000ef94897233 */ /* 0x100fe20003803000 */
[----:B------:R-:W-:Y:S01]  /*15980*/  IMAD.MOV.U32 R182, RZ, RZ, R150 ;  /* 0x000000ffffb67224 */ /* 0x000fe200078e0096 */
[----:B------:R-:W-:Y:S03]  /*15990*/  MOV R183, R151 ;  /* 0x0000009700b77202 */ /* 0x000fe60000000f00 */
[----:B------:R-:W-:Y:S01]  /*159a0*/  MUFU.EX2 R203, R203 ;  /* 0x000000cb00cb7308 */ /* 0x000fe20000000800 */
[----:B------:R-:W-:Y:S01]  /*159b0*/  HMMA.16816.F32.BF16 R128, R172, R146, R128 ;  /* 0x00000092ac80723c */ /* 0x000fe20000041880 */
[----:B------:R-:W5:Y:S03]  /*159c0*/  LDSM.16.MT88.4 R148, [R170+0x9400] ;  /* 0x00940000aa94783b */ /* 0x000f660000004200 */
[----:B------:R-:W-:Y:S01]  /*159d0*/  PRMT R162, R162, 0x5410, R153 ;  /* 0x00005410a2a27816 */ /* 0x000fe20000000099 */
[----:B------:R-:W-:Y:S01]  /*159e0*/  VIADD R163, R240, 0x9e3779b9 ;  /* 0x9e3779b9f0a37836 */ /* 0x000fe20000000000 */
[--C-:B------:R-:W-:Y:S03]  /*159f0*/  HSET2.LE.AND R144, R160, R239.reuse, PT ;  /* 0x000000efa0907233 */ /* 0x100fe60003803000 */
[----:B------:R-:W5:Y:S02]  /*15a00*/  MUFU.EX2 R206, R206 ;  /* 0x000000ce00ce7308 */ /* 0x000f640000000800 */
[----:B------:R-:W-:Y:S01]  /*15a10*/  IMAD.MOV.U32 R160, RZ, RZ, R136 ;  /* 0x000000ffffa07224 */ /* 0x000fe200078e0088 */
[--C-:B------:R-:W-:Y:S03]  /*15a20*/  HSET2.LE.AND R136, R162, R239.reuse, PT ;  /* 0x000000efa2887233 */ /* 0x100fe60003803000 */
[----:B------:R-:W-:Y:S01]  /*15a30*/  IMAD.MOV.U32 R180, RZ, RZ, R160 ;  /* 0x000000ffffb47224 */ /* 0x000fe200078e00a0 */
[----:B----4-:R-:W-:Y:S01]  /*15a40*/  F2FP.BF16.F32.PACK_AB R135, R179, R200 ;  /* 0x000000c8b387723e */ /* 0x010fe200000010ff */
[----:B------:R-:W-:Y:S01]  /*15a50*/  VIADD R155, R241, 0x32370b8f ;  /* 0x32370b8ff19b7836 */ /* 0x000fe20000000000 */
[----:B--2---:R-:W-:Y:S01]  /*15a60*/  F2FP.BF16.F32.PACK_AB R132, R204, R199 ;  /* 0x000000c7cc84723e */ /* 0x004fe200000010ff */
[--C-:B------:R-:W-:Y:S01]  /*15a70*/  FFMA.FTZ R172, R48, UR4, -R213.reuse ;  /* 0x0000000430ac7c23 */ /* 0x100fe200080108d5 */
[----:B------:R-:W-:Y:S01]  /*15a80*/  F2FP.BF16.F32.PACK_AB R133, R201, R202 ;  /* 0x000000cac985723e */ /* 0x000fe200000010ff */
[----:B------:R-:W-:Y:S01]  /*15a90*/  FFMA.FTZ R173, R49, UR4, -R213 ;  /* 0x0000000431ad7c23 */ /* 0x000fe200080108d5 */
[----:B------:R-:W-:Y:S01]  /*15aa0*/  LOP3.LUT R136, R136, R135, RZ, 0xc0, !PT ;  /* 0x0000008788887212 */ /* 0x000fe200078ec0ff */
[----:B------:R-:W-:Y:S01]  /*15ab0*/  FFMA.FTZ R43, R43, UR4, -R209 ;  /* 0x000000042b2b7c23 */ /* 0x000fe200080108d1 */
[----:B------:R-:W-:Y:S01]  /*15ac0*/  LOP3.LUT R137, R137, R132, RZ, 0xc0, !PT ;  /* 0x0000008489897212 */ /* 0x000fe200078ec0ff */
[----:B------:R-:W-:Y:S01]  /*15ad0*/  FFMA.FTZ R44, R44, UR4, -R211 ;  /* 0x000000042c2c7c23 */ /* 0x000fe200080108d3 */
[----:B------:R-:W-:Y:S01]  /*15ae0*/  LOP3.LUT R134, R144, R133, RZ, 0xc0, !PT ;  /* 0x0000008590867212 */ /* 0x000fe200078ec0ff */
[----:B------:R-:W-:Y:S01]  /*15af0*/  MUFU.EX2 R172, R172 ;  /* 0x000000ac00ac7308 */ /* 0x000fe20000000800 */
[--C-:B------:R-:W-:Y:S01]  /*15b00*/  HSET2.LE.AND R132, R154, R239.reuse, PT ;  /* 0x000000ef9a847233 */ /* 0x100fe20003803000 */
[----:B------:R-:W-:Y:S01]  /*15b10*/  FFMA.FTZ R47, R47, UR4, -R209 ;  /* 0x000000042f2f7c23 */ /* 0x000fe200080108d1 */
[--C-:B------:R-:W-:Y:S01]  /*15b20*/  HSET2.LE.AND R133, R158, R239.reuse, PT ;  /* 0x000000ef9e857233 */ /* 0x100fe20003803000 */
[-C--:B-1----:R-:W-:Y:S06]  /*15b30*/  HMMA.16816.F32.BF16 R4, R136, R140.reuse, R4 ;  /* 0x0000008c8804723c */ /* 0x082fec0000041804 */
[----:B------:R-:W-:Y:S01]  /*15b40*/  MUFU.EX2 R173, R173 ;  /* 0x000000ad00ad7308 */ /* 0x000fe20000000800 */
[--C-:B------:R-:W-:Y:S01]  /*15b50*/  HSET2.LE.AND R135, R152, R239.reuse, PT ;  /* 0x000000ef98877233 */ /* 0x100fe20003803000 */
[----:B------:R-:W-:Y:S03]  /*15b60*/  FFMA.FTZ R194, R165, R252, R194 ;  /* 0x000000fca5c27223 */ /* 0x000fe600000100c2 */
[----:B---3--:R-:W-:Y:S02]  /*15b70*/  F2FP.BF16.F32.PACK_AB R145, R208, R205 ;  /* 0x000000cdd091723e */ /* 0x008fe400000010ff */
[----:B-----5:R-:W-:Y:S01]  /*15b80*/  F2FP.BF16.F32.PACK_AB R144, R207, R210 ;  /* 0x000000d2cf90723e */ /* 0x020fe200000010ff */
[----:B------:R-:W-:Y:S01]  /*15b90*/  FADD.FTZ R194, R191, R194 ;  /* 0x000000c2bfc27221 */ /* 0x000fe20000010000 */
[----:B------:R-:W-:Y:S02]  /*15ba0*/  F2FP.BF16.F32.PACK_AB R152, R206, R203 ;  /* 0x000000cbce98723e */ /* 0x000fe400000010ff */
[----:B------:R-:W-:Y:S01]  /*15bb0*/  LOP3.LUT R132, R132, R145, RZ, 0xc0, !PT ;  /* 0x0000009184847212 */ /* 0x000fe200078ec0ff */
[----:B------:R-:W-:Y:S01]  /*15bc0*/  FADD.FTZ R189, R189, R194 ;  /* 0x000000c2bdbd7221 */ /* 0x000fe20000010000 */
[----:B------:R-:W-:Y:S02]  /*15bd0*/  LOP3.LUT R133, R133, R144, RZ, 0xc0, !PT ;  /* 0x0000009085857212 */ /* 0x000fe400078ec0ff */
[----:B------:R-:W-:Y:S01]  /*15be0*/  LOP3.LUT R135, R135, R152, RZ, 0xc0, !PT ;  /* 0x0000009887877212 */ /* 0x000fe200078ec0ff */
[----:B------:R-:W1:Y:S01]  /*15bf0*/  LDSM.16.MT88.4 R144, [R221+0xa400] ;  /* 0x00a40000dd90783b */ /* 0x000e620000004200 */
[----:B------:R-:W-:Y:S01]  /*15c00*/  MOV R181, R161 ;  /* 0x000000a100b57202 */ /* 0x000fe20000000f00 */
[----:B------:R-:W-:Y:S01]  /*15c10*/  FADD.FTZ R189, R186, R189 ;  /* 0x000000bdbabd7221 */ /* 0x000fe20000010000 */
[----:B------:R-:W-:Y:S03]  /*15c20*/  LOP3.LUT R158, R251, UR9, R241, 0x96, !PT ;  /* 0x00000009fb9e7c12 */ /* 0x000fe6000f8e96f1 */
[C---:B------:R-:W-:Y:S04]  /*15c30*/  HMMA.16816.F32.BF16 R8, R132.reuse, R140, R8 ;  /* 0x0000008c8408723c */ /* 0x040fe80000041808 */
[----:B------:R-:W-:Y:S04]  /*15c40*/  IMAD.WIDE.U32 R158, R158, -0x326172a9, RZ ;  /* 0xcd9e8d579e9e7825 */ /* 0x000fe800078e00ff */
[----:B------:R-:W-:Y:S01]  /*15c50*/  FADD.FTZ R210, R210, R189 ;  /* 0x000000bdd2d27221 */ /* 0x000fe20000010000 */
[-C--:B------:R-:W-:Y:S03]  /*15c60*/  HMMA.16816.F32.BF16 R12, R132, R142.reuse, R12 ;  /* 0x0000008e840c723c */ /* 0x080fe6000004180c */
[C-C-:B------:R-:W-:Y:S03]  /*15c70*/  LOP3.LUT R140, R159.reuse, R244, R163.reuse, 0x96, !PT ;  /* 0x000000f49f8c7212 */ /* 0x140fe600078e96a3 */
[C---:B------:R-:W-:Y:S05]  /*15c80*/  HMMA.16816.F32.BF16 R16, R136.reuse, R142, R16 ;  /* 0x0000008e8810723c */ /* 0x040fea0000041810 */
[----:B------:R-:W-:Y:S01]  /*15c90*/  LOP3.LUT R152, R159, R248, R163, 0x96, !PT ;  /* 0x000000f89f987212 */ /* 0x000fe200078e96a3 */
[-C--:B------:R-:W-:Y:S05]  /*15ca0*/  HMMA.16816.F32.BF16 R68, R136, R148.reuse, R68 ;  /* 0x000000948844723c */ /* 0x080fea0000041844 */
[----:B------:R-:W-:Y:S01]  /*15cb0*/  IADD3 R163, R240, 0x3c6ef372, RZ ;  /* 0x3c6ef372f0a37810 */ /* 0x000fe20007ffe0ff */
[C---:B------:R-:W-:Y:S05]  /*15cc0*/  HMMA.16816.F32.BF16 R72, R132.reuse, R148, R72 ;  /* 0x000000948448723c */ /* 0x040fea0000041848 */
[-CC-:B------:R-:W-:Y:S01]  /*15cd0*/  LOP3.LUT R160, R181, R158.reuse, R163.reuse, 0x96, !PT ;  /* 0x0000009eb5a07212 */ /* 0x180fe200078e96a3 */
[-C--:B------:R-:W-:Y:S05]  /*15ce0*/  HMMA.16816.F32.BF16 R76, R132, R150.reuse, R76 ;  /* 0x00000096844c723c */ /* 0x080fea000004184c */
[----:B------:R-:W-:Y:S01]  /*15cf0*/  LOP3.LUT R158, R183, R158, R163, 0x96, !PT ;  /* 0x0000009eb79e7212 */ /* 0x000fe200078e96a3 */
[C---:B------:R-:W-:Y:S05]  /*15d00*/  HMMA.16816.F32.BF16 R80, R136.reuse, R150, R80 ;  /* 0x000000968850723c */ /* 0x040fea0000041850 */
[----:B------:R-:W-:Y:S01]  /*15d10*/  IMAD.WIDE.U32 R140, R140, -0x2daee0ad, RZ ;  /* 0xd2511f538c8c7825 */ /* 0x000fe200078e00ff */
[-C--:B-1----:R-:W-:Y:S05]  /*15d20*/  HMMA.16816.F32.BF16 R84, R136, R144.reuse, R84 ;  /* 0x000000908854723c */ /* 0x082fea0000041854 */
[----:B------:R-:W-:Y:S01]  /*15d30*/  IMAD.WIDE.U32 R158, R158, -0x2daee0ad, RZ ;  /* 0xd2511f539e9e7825 */ /* 0x000fe200078e00ff */
[C---:B------:R-:W-:Y:S05]  /*15d40*/  HMMA.16816.F32.BF16 R88, R132.reuse, R144, R88 ;  /* 0x000000908458723c */ /* 0x040fea0000041858 */
[----:B------:R-:W-:Y:S01]  /*15d50*/  LOP3.LUT R140, R159, R140, R155, 0x96, !PT ;  /* 0x0000008c9f8c7212 */ /* 0x000fe200078e969b */
[-C--:B------:R-:W-:Y:S05]  /*15d60*/  HMMA.16816.F32.BF16 R92, R132, R146.reuse, R92 ;  /* 0x00000092845c723c */ /* 0x080fea000004185c */
[----:B------:R-:W-:Y:S01]  /*15d70*/  LOP3.LUT R162, R141, R242, R219, 0x96, !PT ;  /* 0x000000f28da27212 */ /* 0x000fe200078e96db */
[C---:B------:R-:W-:Y:S05]  /*15d80*/  HMMA.16816.F32.BF16 R96, R136.reuse, R146, R96 ;  /* 0x000000928860723c */ /* 0x040fea0000041860 */
[----:B------:R-:W-:Y:S06]  /*15d90*/  IMAD.WIDE.U32 R148, R140, -0x326172a9, RZ ;  /* 0xcd9e8d578c947825 */ /* 0x000fec00078e00ff */
[----:B------:R-:W-:Y:S01]  /*15da0*/  FFMA.FTZ R181, R37, UR4, -R213 ;  /* 0x0000000425b57c23 */ /* 0x000fe200080108d5 */
[----:B------:R-:W1:Y:S01]  /*15db0*/  LDSM.16.MT88.4 R140, [R170+0xa400] ;  /* 0x00a40000aa8c783b */ /* 0x000e620000004200 */
[----:B------:R-:W-:Y:S01]  /*15dc0*/  FFMA.FTZ R183, R39, UR4, -R212 ;  /* 0x0000000427b77c23 */ /* 0x000fe200080108d4 */
[----:B------:R-:W-:Y:S03]  /*15dd0*/  IMAD.WIDE.U32 R152, R152, -0x2daee0ad, RZ ;  /* 0xd2511f5398987825 */ /* 0x000fe600078e00ff */
[----:B------:R-:W-:Y:S01]  /*15de0*/  MUFU.EX2 R181, R181 ;  /* 0x000000b500b57308 */ /* 0x000fe20000000800 */
[----:B------:R-:W-:Y:S01]  /*15df0*/  FADD.FTZ R210, R207, R210 ;  /* 0x000000d2cfd27221 */ /* 0x000fe20000010000 */
[----:B------:R-:W-:Y:S01]  /*15e00*/  IMAD.WIDE.U32 R160, R160, -0x2daee0ad, RZ ;  /* 0xd2511f53a0a07825 */ /* 0x000fe200078e00ff */
[----:B------:R-:W-:Y:S03]  /*15e10*/  LOP3.LUT R174, R153, R246, R219, 0x96, !PT ;  /* 0x000000f699ae7212 */ /* 0x000fe600078e96db */
[----:B------:R-:W-:Y:S01]  /*15e20*/  FADD.FTZ R203, R203, R210 ;  /* 0x000000d2cbcb7221 */ /* 0x000fe20000010000 */
[----:B------:R-:W-:Y:S01]  /*15e30*/  IMAD.WIDE.U32 R162, R162, -0x326172a9, RZ ;  /* 0xcd9e8d57a2a27825 */ /* 0x000fe200078e00ff */
[----:B------:R-:W-:Y:S02]  /*15e40*/  LOP3.LUT R152, R161, R152, R155, 0x96, !PT ;  /* 0x00000098a1987212 */ /* 0x000fe400078e969b */
[----:B------:R-:W-:Y:S01]  /*15e50*/  MUFU.EX2 R183, R183 ;  /* 0x000000b700b77308 */ /* 0x000fe20000000800 */
[----:B------:R-:W-:Y:S01]  /*15e60*/  FADD.FTZ R203, R206, R203 ;  /* 0x000000cbcecb7221 */ /* 0x000fe20000010000 */
[----:B------:R-:W-:Y:S04]  /*15e70*/  IMAD.WIDE.U32 R174, R174, -0x326172a9, RZ ;  /* 0xcd9e8d57aeae7825 */ /* 0x000fe800078e00ff */
[----:B------:R-:W-:Y:S01]  /*15e80*/  IMAD.WIDE.U32 R152, R152, -0x326172a9, RZ ;  /* 0xcd9e8d5798987825 */ /* 0x000fe200078e00ff */
[--C-:B------:R-:W-:Y:S02]  /*15e90*/  LOP3.LUT R154, R175, R180, R218.reuse, 0x96, !PT ;  /* 0x000000b4af9a7212 */ /* 0x100fe400078e96da */
[----:B------:R-:W-:Y:S01]  /*15ea0*/  LOP3.LUT R218, R163, R182, R218, 0x96, !PT ;  /* 0x000000b6a3da7212 */ /* 0x000fe200078e96da */
[--C-:B------:R-:W-:Y:S01]  /*15eb0*/  FFMA.FTZ R175, R51, UR4, -R212.reuse ;  /* 0x0000000433af7c23 */ /* 0x100fe200080108d4 */
[--C-:B------:R-:W-:Y:S01]  /*15ec0*/  LOP3.LUT R155, R153, R174, R217.reuse, 0x96, !PT ;  /* 0x000000ae999b7212 */ /* 0x100fe200078e96d9 */
        /* <DEDUP_REMOVED lines=10> */
[----:B------:R-:W-:Y:S04]  /*15f70*/  IMAD.WIDE.U32 R218, R218, -0x2daee0ad, RZ ;  /* 0xd2511f53dada7825 */ /* 0x000fe800078e00ff */
[----:B------:R-:W-:Y:S01]  /*15f80*/  FFMA.FTZ R217, R46, UR4, -R209 ;  /* 0x000000042ed97c23 */ /* 0x000fe200080108d1 */
[-C--:B-1----:R-:W-:Y:S01]  /*15f90*/  HMMA.16816.F32.BF16 R100, R136, R140.reuse, R100 ;  /* 0x0000008c8864723c */ /* 0x082fe20000041864 */
[----:B------:R-:W-:Y:S02]  /*15fa0*/  MUFU.EX2 R180, R180 ;  /* 0x000000b400b47308 */ /* 0x000fe40000000800 */
[----:B------:R-:W-:Y:S01]  /*15fb0*/  LOP3.LUT R216, R219, R158, R216, 0x96, !PT ;  /* 0x0000009edbd87212 */ /* 0x000fe200078e96d8 */
[----:B------:R-:W-:Y:S01]  /*15fc0*/  IMAD.WIDE.U32 R160, R48, -0x326172a9, RZ ;  /* 0xcd9e8d5730a07825 */ /* 0x000fe200078e00ff */
[----:B------:R-:W-:Y:S01]  /*15fd0*/  LOP3.LUT R215, R151, R218, R215, 0x96, !PT ;  /* 0x000000da97d77212 */ /* 0x000fe200078e96d7 */
[C---:B------:R-:W-:Y:S05]  /*15fe0*/  HMMA.16816.F32.BF16 R104, R132.reuse, R140, R104 ;  /* 0x0000008c8468723c */ /* 0x040fea0000041868 */
[----:B------:R-:W-:Y:S01]  /*15ff0*/  MUFU.EX2 R217, R217 ;  /* 0x000000d900d97308 */ /* 0x000fe20000000800 */
[----:B------:R-:W-:Y:S01]  /*16000*/  IMAD.WIDE.U32 R158, R159, -0x326172a9, RZ ;  /* 0xcd9e8d579f9e7825 */ /* 0x000fe200078e00ff */
[-C--:B------:R-:W-:Y:S04]  /*16010*/  HMMA.16816.F32.BF16 R108, R132, R142.reuse, R108 ;  /* 0x0000008e846c723c */ /* 0x080fe8000004186c */
[----:B------:R-:W-:Y:S02]  /*16020*/  IMAD.WIDE.U32 R144, R216, -0x326172a9, RZ ;  /* 0xcd9e8d57d8907825 */ /* 0x000fe400078e00ff */
[C---:B------:R-:W-:Y:S02]  /*16030*/  HMMA.16816.F32.BF16 R32, R136.reuse, R142, R32 ;  /* 0x0000008e8820723c */ /* 0x040fe40000041820 */
[----:B------:R-:W1:Y:S03]  /*16040*/  MUFU.EX2 R174, R174 ;  /* 0x000000ae00ae7308 */ /* 0x000e660000000800 */
[----:B------:R-:W-:Y:S01]  /*16050*/  IMAD.WIDE.U32 R50, R215, -0x326172a9, RZ ;  /* 0xcd9e8d57d7327825 */ /* 0x000fe200078e00ff */
[C---:B------:R-:W-:Y:S02]  /*16060*/  LOP3.LUT R48, R160.reuse, 0xffff, RZ, 0xc0, !PT ;  /* 0x0000ffffa0307812 */ /* 0x040fe400078ec0ff */
[----:B------:R-:W-:Y:S04]  /*16070*/  LOP3.LUT R36, R161, R158, R214, 0x96, !PT ;  /* 0x0000009ea1247212 */ /* 0x000fe800078e96d6 */
[----:B------:R-:W-:Y:S01]  /*16080*/  MUFU.EX2 R182, R182 ;  /* 0x000000b600b67308 */ /* 0x000fe20000000800 */
[----:B------:R-:W-:Y:S01]  /*16090*/  LOP3.LUT R218, R160, 0xff, RZ, 0xc0, !PT ;  /* 0x000000ffa0da7812 */ /* 0x000fe200078ec0ff */
[----:B------:R-:W-:Y:S01]  /*160a0*/  FFMA.FTZ R215, R40, UR4, -R211 ;  /* 0x0000000428d77c23 */ /* 0x000fe200080108d3 */
[--C-:B------:R-:W-:Y:S01]  /*160b0*/  SHF.R.U32.HI R149, RZ, 0x10, R160.reuse ;  /* 0x00000010ff957819 */ /* 0x100fe200000116a0 */
[----:B------:R-:W-:Y:S01]  /*160c0*/  FFMA.FTZ R151, R65, UR4, -R213 ;  /* 0x0000000441977c23 */ /* 0x000fe200080108d5 */
[----:B------:R-:W-:Y:S01]  /*160d0*/  SHF.R.U32.HI R155, RZ, 0x18, R160 ;  /* 0x00000018ff9b7819 */ /* 0x000fe200000116a0 */
[----:B------:R-:W-:Y:S01]  /*160e0*/  FFMA.FTZ R216, R42, UR4, -R209 ;  /* 0x000000042ad87c23 */ /* 0x000fe200080108d1 */
[----:B------:R-:W-:Y:S03]  /*160f0*/  LOP3.LUT R144, R51, R144, R214, 0x96, !PT ;  /* 0x0000009033907212 */ /* 0x000fe600078e96d6 */
[----:B------:R2:W-:Y:S01]  /*16100*/  MUFU.EX2 R65, R43 ;  /* 0x0000002b00417308 */ /* 0x0005e20000000800 */
[----:B------:R-:W-:Y:S01]  /*16110*/  LOP3.LUT R146, R50, 0xffff, RZ, 0xc0, !PT ;  /* 0x0000ffff32927812 */ /* 0x000fe200078ec0ff */
[----:B------:R-:W-:Y:S01]  /*16120*/  FFMA.FTZ R214, R41, UR4, -R211 ;  /* 0x0000000429d67c23 */ /* 0x000fe200080108d3 */
[----:B------:R-:W-:Y:S01]  /*16130*/  SHF.R.U32.HI R37, RZ, 0x10, R50 ;  /* 0x00000010ff257819 */ /* 0x000fe20000011632 */
[----:B------:R-:W-:Y:S01]  /*16140*/  FFMA.FTZ R219, R64, UR4, -R213 ;  /* 0x0000000440db7c23 */ /* 0x000fe200080108d5 */
[----:B------:R-:W-:Y:S01]  /*16150*/  LOP3.LUT R160, R50, 0xff, RZ, 0xc0, !PT ;  /* 0x000000ff32a07812 */ /* 0x000fe200078ec0ff */
[----:B------:R-:W-:Y:S01]  /*16160*/  FFMA.FTZ R64, R60, UR4, -R211 ;  /* 0x000000043c407c23 */ /* 0x000fe200080108d3 */
[----:B------:R-:W-:Y:S03]  /*16170*/  SHF.R.U32.HI R147, RZ, 0x8, R48 ;  /* 0x00000008ff937819 */ /* 0x000fe60000011630 */
[----:B------:R-:W-:Y:S01]  /*16180*/  MUFU.EX2 R215, R215 ;  /* 0x000000d700d77308 */ /* 0x000fe20000000800 */
[----:B------:R-:W-:Y:S02]  /*16190*/  SHF.R.U32.HI R158, RZ, 0x18, R50 ;  /* 0x00000018ff9e7819 */ /* 0x000fe40000011632 */
[----:B------:R-:W3:Y:S01]  /*161a0*/  LDSM.16.MT88.4 R48, [R221+0xb400] ;  /* 0x00b40000dd30783b */ /* 0x000ee20000004200 */
[C---:B------:R-:W-:Y:S02]  /*161b0*/  LOP3.LUT R140, R36.reuse, 0xffff, RZ, 0xc0, !PT ;  /* 0x0000ffff248c7812 */ /* 0x040fe400078ec0ff */
[----:B------:R-:W-:Y:S02]  /*161c0*/  LOP3.LUT R39, R37, 0xff, RZ, 0xc0, !PT ;  /* 0x000000ff25277812 */ /* 0x000fe400078ec0ff */
[----:B------:R-:W-:Y:S02]  /*161d0*/  LOP3.LUT R37, R36, 0xff, RZ, 0xc0, !PT ;  /* 0x000000ff24257812 */ /* 0x000fe400078ec0ff */
[----:B------:R-:W4:Y:S01]  /*161e0*/  MUFU.EX2 R214, R214 ;  /* 0x000000d600d67308 */ /* 0x000f220000000800 */
[----:B------:R-:W-:Y:S02]  /*161f0*/  SHF.R.U32.HI R140, RZ, 0x8, R140 ;  /* 0x00000008ff8c7819 */ /* 0x000fe4000001168c */
[----:B------:R-:W-:Y:S01]  /*16200*/  LOP3.LUT R38, R149, 0xff, RZ, 0xc0, !PT ;  /* 0x000000ff95267812 */ /* 0x000fe200078ec0ff */
[----:B------:R-:W-:Y:S01]  /*16210*/  FFMA.FTZ R149, R66, UR4, -R212 ;  /* 0x0000000442957c23 */ /* 0x000fe200080108d4 */
[----:B------:R-:W-:Y:S02]  /*16220*/  PRMT R40, R37, 0x5410, R140 ;  /* 0x0000541025287816 */ /* 0x000fe4000000008c */
[----:B------:R-:W-:Y:S03]  /*16230*/  PRMT R155, R38, 0x5410, R155 ;  /* 0x00005410269b7816 */ /* 0x000fe6000000009b */
[----:B------:R1:W-:Y:S01]  /*16240*/  MUFU.EX2 R66, R44 ;  /* 0x0000002c00427308 */ /* 0x0003e20000000800 */
[----:B------:R-:W-:Y:S02]  /*16250*/  PRMT R158, R39, 0x5410, R158 ;  /* 0x00005410279e7816 */ /* 0x000fe4000000009e */
[--C-:B------:R-:W-:Y:S02]  /*16260*/  SHF.R.U32.HI R140, RZ, 0x10, R36.reuse ;  /* 0x00000010ff8c7819 */ /* 0x100fe40000011624 */
[----:B------:R-:W-:Y:S02]  /*16270*/  SHF.R.U32.HI R142, RZ, 0x18, R36 ;  /* 0x00000018ff8e7819 */ /* 0x000fe40000011624 */
[----:B------:R-:W5:Y:S01]  /*16280*/  LDSM.16.MT88.4 R36, [R170+0xb400] ;  /* 0x00b40000aa24783b */ /* 0x000f620000004200 */
[----:B------:R-:W-:Y:S01]  /*16290*/  SHF.R.U32.HI R141, RZ, 0x8, R146 ;  /* 0x00000008ff8d7819 */ /* 0x000fe20000011692 */
[--C-:B------:R-:W-:Y:S01]  /*162a0*/  FFMA.FTZ R146, R52, UR4, -R213.reuse ;  /* 0x0000000434927c23 */ /* 0x100fe200080108d5 */
[----:B------:R-:W-:Y:S01]  /*162b0*/  FFMA.FTZ R213, R53, UR4, -R213 ;  /* 0x0000000435d57c23 */ /* 0x000fe200080108d5 */
[--C-:B------:R-:W-:Y:S01]  /*162c0*/  SHF.R.U32.HI R41, RZ, 0x10, R144.reuse ;  /* 0x00000010ff297819 */ /* 0x100fe20000011690 */
[----:B------:R-:W-:Y:S01]  /*162d0*/  MUFU.EX2 R219, R219 ;  /* 0x000000db00db7308 */ /* 0x000fe20000000800 */
[----:B------:R-:W-:Y:S02]  /*162e0*/  PRMT R160, R160, 0x5410, R141 ;  /* 0x00005410a0a07816 */ /* 0x000fe4000000008d */
[----:B------:R-:W-:Y:S02]  /*162f0*/  LOP3.LUT R141, R144, 0xffff, RZ, 0xc0, !PT ;  /* 0x0000ffff908d7812 */ /* 0x000fe400078ec0ff */
[----:B------:R-:W-:Y:S02]  /*16300*/  LOP3.LUT R143, R140, 0xff, RZ, 0xc0, !PT ;  /* 0x000000ff8c8f7812 */ /* 0x000fe400078ec0ff */
[----:B------:R-:W-:Y:S03]  /*16310*/  LOP3.LUT R153, R144, 0xff, RZ, 0xc0, !PT ;  /* 0x000000ff90997812 */ /* 0x000fe600078ec0ff */
[----:B------:R-:W-:Y:S01]  /*16320*/  MUFU.EX2 R163, R146 ;  /* 0x0000009200a37308 */ /* 0x000fe20000000800 */
[----:B------:R-:W-:Y:S02]  /*16330*/  SHF.R.U32.HI R140, RZ, 0x8, R141 ;  /* 0x00000008ff8c7819 */ /* 0x000fe4000001168d */
[----:B------:R-:W-:Y:S01]  /*16340*/  SHF.R.U32.HI R162, RZ, 0x18, R144 ;  /* 0x00000018ffa27819 */ /* 0x000fe20000011690 */
[----:B------:R-:W-:Y:S01]  /*16350*/  FFMA.FTZ R144, R58, UR4, -R209 ;  /* 0x000000043a907c23 */ /* 0x000fe200080108d1 */
[----:B------:R-:W-:Y:S01]  /*16360*/  LOP3.LUT R141, R41, 0xff, RZ, 0xc0, !PT ;  /* 0x000000ff298d7812 */ /* 0x000fe200078ec0ff */
[-C--:B---3--:R-:W-:Y:S04]  /*16370*/  HMMA.16816.F32.BF16 R112, R136, R48.reuse, R112 ;  /* 0x000000308870723c */ /* 0x088fe80000041870 */
[----:B------:R-:W-:Y:S01]  /*16380*/  MUFU.EX2 R213, R213 ;  /* 0x000000d500d57308 */ /* 0x000fe20000000800 */
[----:B------:R-:W-:Y:S01]  /*16390*/  PRMT R162, R141, 0x5410, R162 ;  /* 0x000054108da27816 */ /* 0x000fe200000000a2 */
[----:B------:R-:W-:Y:S01]  /*163a0*/  FFMA.FTZ R141, R57, UR4, -R211 ;  /* 0x00000004398d7c23 */ /* 0x000fe200080108d3 */
[----:B------:R-:W-:Y:S01]  /*163b0*/  PRMT R153, R153, 0x5410, R140 ;  /* 0x0000541099997816 */ /* 0x000fe2000000008c */
[C---:B------:R-:W-:Y:S06]  /*163c0*/  HMMA.16816.F32.BF16 R116, R132.reuse, R48, R116 ;  /* 0x000000308474723c */ /* 0x040fec0000041874 */
[----:B------:R-:W-:Y:S01]  /*163d0*/  MUFU.EX2 R141, R141 ;  /* 0x0000008d008d7308 */ /* 0x000fe20000000800 */
[----:B------:R-:W-:Y:S01]  /*163e0*/  FFMA.FTZ R140, R59, UR4, -R209 ;  /* 0x000000043b8c7c23 */ /* 0x000fe200080108d1 */
[-C--:B------:R-:W-:Y:S03]  /*163f0*/  HMMA.16816.F32.BF16 R20, R132, R50.reuse, R20 ;  /* 0x000000328414723c */ /* 0x080fe60000041814 */
[----:B------:R-:W-:Y:S03]  /*16400*/  PRMT R41, R143, 0x5410, R142 ;  /* 0x000054108f297816 */ /* 0x000fe6000000008e */
[C---:B------:R-:W-:Y:S01]  /*16410*/  HMMA.16816.F32.BF16 R120, R136.reuse, R50, R120 ;  /* 0x000000328878723c */ /* 0x040fe20000041878 */
[----:B------:R-:W3:Y:S01]  /*16420*/  LDSM.16.MT88.4 R48, [R221+0x9800] ;  /* 0x00980000dd30783b */ /* 0x000ee20000004200 */
[----:B------:R-:W-:Y:S03]  /*16430*/  MUFU.EX2 R216, R216 ;  /* 0x000000d800d87308 */ /* 0x000fe60000000800 */
[----:B------:R-:W-:Y:S01]  /*16440*/  PRMT R218, R218, 0x5410, R147 ;  /* 0x00005410dada7816 */ /* 0x000fe20000000093 */
[-C--:B-----5:R-:W-:Y:S06]  /*16450*/  HMMA.16816.F32.BF16 R28, R136, R36.reuse, R28 ;  /* 0x00000024881c723c */ /* 0x0a0fec000004181c */
[----:B------:R-:W-:Y:S01]  /*16460*/  MUFU.EX2 R140, R140 ;  /* 0x0000008c008c7308 */ /* 0x000fe20000000800 */
[--C-:B------:R-:W-:Y:S01]  /*16470*/  FFMA.FTZ R147, R67, UR4, -R212.reuse ;  /* 0x0000000443937c23 */ /* 0x100fe200080108d4 */
[C---:B------:R-:W-:Y:S04]  /*16480*/  HMMA.16816.F32.BF16 R124, R132.reuse, R36, R124 ;  /* 0x00000024847c723c */ /* 0x040fe8000004187c */
[--C-:B--2---:R-:W-:Y:S02]  /*16490*/  HSET2.LE.AND R43, R155, R239.reuse, PT ;  /* 0x000000ef9b2b7233 */ /* 0x104fe40003803000 */
[-C--:B------:R-:W-:Y:S02]  /*164a0*/  HMMA.16816.F32.BF16 R24, R132, R38.reuse, R24 ;  /* 0x000000268418723c */ /* 0x080fe40000041818 */
[----:B------:R-:W-:Y:S03]  /*164b0*/  MUFU.EX2 R133, R151 ;  /* 0x0000009700857308 */ /* 0x000fe60000000800 */
[--C-:B------:R-:W-:Y:S01]  /*164c0*/  FFMA.FTZ R67, R45, UR4, -R211.reuse ;  /* 0x000000042d437c23 */ /* 0x100fe200080108d3 */
[----:B------:R-:W-:Y:S06]  /*164d0*/  HMMA.16816.F32.BF16 R128, R136, R38, R128 ;  /* 0x000000268880723c */ /* 0x000fec0000041880 */
[----:B------:R-:W-:Y:S01]  /*164e0*/  MUFU.EX2 R147, R147 ;  /* 0x0000009300937308 */ /* 0x000fe20000000800 */
[--C-:B------:R-:W-:Y:S01]  /*164f0*/  HSET2.LE.AND R42, R218, R239.reuse, PT ;  /* 0x000000efda2a7233 */ /* 0x100fe20003803000 */
[--C-:B------:R-:W-:Y:S03]  /*16500*/  FFMA.FTZ R142, R56, UR4, -R211.reuse ;  /* 0x00000004388e7c23 */ /* 0x100fe600080108d3 */
[----:B-1----:R-:W-:Y:S01]  /*16510*/  F2FP.BF16.F32.PACK_AB R44, R175, R174 ;  /* 0x000000aeaf2c723e */ /* 0x002fe200000010ff */
[----:B------:R-:W-:Y:S01]  /*16520*/  FFMA.FTZ R211, R61, UR4, -R211 ;  /* 0x000000043dd37c23 */ /* 0x000fe200080108d3 */
[----:B------:R-:W-:Y:S01]  /*16530*/  LDSM.16.MT88.4 R56, [R221+0xa800] ;  /* 0x00a80000dd38783b */ /* 0x000fe20000004200 */
[----:B------:R-:W-:Y:S02]  /*16540*/  F2FP.BF16.F32.PACK_AB R45, R173, R172 ;  /* 0x000000acad2d723e */ /* 0x000fe400000010ff */
[----:B------:R1:W-:Y:S01]  /*16550*/  MUFU.EX2 R218, R47 ;  /* 0x0000002f00da7308 */ /* 0x0003e20000000800 */
[----:B------:R-:W-:Y:S01]  /*16560*/  LOP3.LUT R43, R43, R44, RZ, 0xc0, !PT ;  /* 0x0000002c2b2b7212 */ /* 0x000fe200078ec0ff */
[--C-:B------:R-:W-:Y:S01]  /*16570*/  FFMA.FTZ R143, R54, UR4, -R212.reuse ;  /* 0x00000004368f7c23 */ /* 0x100fe200080108d4 */
[----:B------:R-:W-:Y:S01]  /*16580*/  LOP3.LUT R42, R42, R45, RZ, 0xc0, !PT ;  /* 0x0000002d2a2a7212 */ /* 0x000fe200078ec0ff */
[----:B------:R-:W-:Y:S01]  /*16590*/  FFMA.FTZ R212, R55, UR4, -R212 ;  /* 0x0000000437d47c23 */ /* 0x000fe200080108d4 */
[--C-:B------:R-:W-:Y:S01]  /*165a0*/  HSET2.LE.AND R44, R153, R239.reuse, PT ;  /* 0x000000ef992c7233 */ /* 0x100fe20003803000 */
[----:B------:R-:W2:Y:S01]  /*165b0*/  LDSM.16.MT88.4 R52, [R170+0x9800] ;  /* 0x00980000aa34783b */ /* 0x000ea20000004200 */
[--C-:B------:R-:W-:Y:S03]  /*165c0*/  HSET2.LE.AND R45, R162, R239.reuse, PT ;  /* 0x000000efa22d7233 */ /* 0x100fe60003803000 */
[----:B------:R-:W5:Y:S01]  /*165d0*/  MUFU.EX2 R67, R67 ;  /* 0x0000004300437308 */ /* 0x000f620000000800 */
[----:B----4-:R-:W-:Y:S01]  /*165e0*/  F2FP.BF16.F32.PACK_AB R61, R214, R215 ;  /* 0x000000d7d63d723e */ /* 0x010fe200000010ff */
[----:B------:R-:W-:Y:S01]  /*165f0*/  FFMA.FTZ R209, R63, UR4, -R209 ;  /* 0x000000043fd17c23 */ /* 0x000fe200080108d1 */
[--C-:B------:R-:W-:Y:S02]  /*16600*/  HSET2.LE.AND R40, R40, R239.reuse, PT ;  /* 0x000000ef28287233 */ /* 0x100fe40003803000 */
[----:B------:R-:W-:Y:S01]  /*16610*/  LOP3.LUT R44, R44, R61, RZ, 0xc0, !PT ;  /* 0x0000003d2c2c7212 */ /* 0x000fe200078ec0ff */
[----:B------:R-:W4:Y:S01]  /*16620*/  LDL.LU R162, [R1+0x8] ;  /* 0x0000080001a27983 */ /* 0x000f220000300800 */
[--C-:B------:R-:W-:Y:S03]  /*16630*/  HSET2.LE.AND R41, R41, R239.reuse, PT ;  /* 0x000000ef29297233 */ /* 0x100fe60003803000 */
[----:B------:R-:W-:Y:S01]  /*16640*/  MUFU.EX2 R63, R144 ;  /* 0x00000090003f7308 */ /* 0x000fe20000000800 */
[----:B------:R-:W-:Y:S01]  /*16650*/  F2FP.BF16.F32.PACK_AB R37, R181, R180 ;  /* 0x000000b4b525723e */ /* 0x000fe200000010ff */
[----:B------:R-:W4:Y:S01]  /*16660*/  LDL.LU R61, [R1+0xc] ;  /* 0x00000c00013d7983 */ /* 0x000f220000300800 */
[----:B------:R-:W-:Y:S02]  /*16670*/  F2FP.BF16.F32.PACK_AB R36, R183, R182 ;  /* 0x000000b6b724723e */ /* 0x000fe400000010ff */
[----:B------:R-:W-:Y:S01]  /*16680*/  LOP3.LUT R40, R40, R37, RZ, 0xc0, !PT ;  /* 0x0000002528287212 */ /* 0x000fe200078ec0ff */
[----:B------:R-:W4:Y:S01]  /*16690*/  LDL.LU R139, [R1+0x10] ;  /* 0x00001000018b7983 */ /* 0x000f220000300800 */
[----:B------:R-:W-:Y:S03]  /*166a0*/  LOP3.LUT R41, R41, R36, RZ, 0xc0, !PT ;  /* 0x0000002429297212 */ /* 0x000fe600078ec0ff */
[----:B------:R-:W-:Y:S01]  /*166b0*/  MUFU.EX2 R161, R143 ;  /* 0x0000008f00a17308 */ /* 0x000fe20000000800 */
[--C-:B------:R-:W-:Y:S02]  /*166c0*/  HSET2.LE.AND R46, R160, R239.reuse, PT ;  /* 0x000000efa02e7233 */ /* 0x100fe40003803000 */
[--C-:B-1----:R-:W-:Y:S02]  /*166d0*/  HSET2.LE.AND R47, R158, R239.reuse, PT ;  /* 0x000000ef9e2f7233 */ /* 0x102fe40003803000 */
[----:B-----5:R-:W-:Y:S01]  /*166e0*/  F2FP.BF16.F32.PACK_AB R37, R67, R66 ;  /* 0x000000424325723e */ /* 0x020fe200000010ff */
[-C--:B---3--:R-:W-:Y:S04]  /*166f0*/  HMMA.16816.F32.BF16 R4, R40, R48.reuse, R4 ;  /* 0x000000302804723c */ /* 0x088fe80000041804 */
[----:B------:R-:W1:Y:S01]  /*16700*/  MUFU.EX2 R160, R149 ;  /* 0x0000009500a07308 */ /* 0x000e620000000800 */
[----:B------:R-:W-:Y:S02]  /*16710*/  F2FP.BF16.F32.PACK_AB R36, R218, R217 ;  /* 0x000000d9da24723e */ /* 0x000fe400000010ff */
[C---:B------:R-:W-:Y:S01]  /*16720*/  F2FP.BF16.F32.PACK_AB R60, R65.reuse, R216 ;  /* 0x000000d8413c723e */ /* 0x040fe200000010ff */
[----:B------:R-:W-:Y:S06]  /*16730*/  FADD.FTZ R216, R216, R203 ;  /* 0x000000cbd8d87221 */ /* 0x000fec0000010000 */
[----:B------:R-:W-:Y:S01]  /*16740*/  MUFU.EX2 R212, R212 ;  /* 0x000000d400d47308 */ /* 0x000fe20000000800 */
[----:B------:R-:W-:Y:S01]  /*16750*/  LOP3.LUT R46, R46, R37, RZ, 0xc0, !PT ;  /* 0x000000252e2e7212 */ /* 0x000fe200078ec0ff */
[----:B------:R-:W-:Y:S01]  /*16760*/  FADD.FTZ R216, R65, R216 ;  /* 0x000000d841d87221 */ /* 0x000fe20000010000 */
[----:B------:R-:W-:Y:S02]  /*16770*/  LOP3.LUT R47, R47, R36, RZ, 0xc0, !PT ;  /* 0x000000242f2f7212 */ /* 0x000fe400078ec0ff */
[----:B------:R-:W-:Y:S01]  /*16780*/  LOP3.LUT R45, R45, R60, RZ, 0xc0, !PT ;  /* 0x0000003c2d2d7212 */ /* 0x000fe200078ec0ff */
[----:B------:R-:W3:Y:S01]  /*16790*/  LDSM.16.MT88.4 R36, [R170+0xa800] ;  /* 0x00a80000aa24783b */ /* 0x000ee20000004200 */
[----:B------:R-:W-:Y:S03]  /*167a0*/  LOP3.LUT R136, R145, R148, R156, 0x96, !PT ;  /* 0x0000009491887212 */ /* 0x000fe600078e969c */
[----:B------:R-:W-:Y:S01]  /*167b0*/  MUFU.EX2 R211, R211 ;  /* 0x000000d300d37308 */ /* 0x000fe20000000800 */
[----:B-1----:R-:W-:Y:S01]  /*167c0*/  IMAD.MOV.U32 R165, RZ, RZ, R160 ;  /* 0x000000ffffa57224 */ /* 0x002fe200078e00a0 */
[----:B------:R-:W-:Y:S01]  /*167d0*/  MOV R252, R133 ;  /* 0x0000008500fc7202 */ /* 0x000fe20000000f00 */
[----:B------:R-:W-:Y:S01]  /*167e0*/  FADD.FTZ R217, R217, R216 ;  /* 0x000000d8d9d97221 */ /* 0x000fe20000010000 */
[C---:B------:R-:W-:Y:S04]  /*167f0*/  HMMA.16816.F32.BF16 R8, R44.reuse, R48, R8 ;  /* 0x000000302c08723c */ /* 0x040fe80000041808 */
[----:B------:R-:W-:Y:S01]  /*16800*/  IMAD.WIDE.U32 R136, R136, -0x2daee0ad, RZ ;  /* 0xd2511f5388887825 */ /* 0x000fe200078e00ff */
[----:B------:R-:W-:Y:S01]  /*16810*/  MOV R191, R163 ;  /* 0x000000a300bf7202 */ /* 0x000fe20000000f00 */
[-C--:B------:R-:W-:Y:S01]  /*16820*/  HMMA.16816.F32.BF16 R12, R44, R50.reuse, R12 ;  /* 0x000000322c0c723c */ /* 0x080fe2000004180c */
[----:B------:R1:W5:Y:S04]  /*16830*/  MUFU.EX2 R135, R142 ;  /* 0x0000008e00877308 */ /* 0x0003680000000800 */
[--C-:B------:R-:W-:Y:S01]  /*16840*/  LOP3.LUT R150, R137, R150, R157.reuse, 0x96, !PT ;  /* 0x0000009689967212 */ /* 0x100fe200078e969d */
[C---:B------:R-:W-:Y:S01]  /*16850*/  HMMA.16816.F32.BF16 R16, R40.reuse, R50, R16 ;  /* 0x000000322810723c */ /* 0x040fe20000041810 */
[----:B------:R-:W1:Y:S04]  /*16860*/  LDSM.16.MT88.4 R48, [R221+0xb800] ;  /* 0x00b80000dd30783b */ /* 0x000e680000004200 */
[----:B------:R-:W-:Y:S01]  /*16870*/  MUFU.EX2 R209, R209 ;  /* 0x000000d100d17308 */ /* 0x000fe20000000800 */
[----:B------:R-:W-:Y:S01]  /*16880*/  SHF.R.U32.HI R138, RZ, 0x10, R150 ;  /* 0x00000010ff8a7819 */ /* 0x000fe20000011696 */
[-C--:B--2---:R-:W-:Y:S04]  /*16890*/  HMMA.16816.F32.BF16 R68, R40, R52.reuse, R68 ;  /* 0x000000342844723c */ /* 0x084fe80000041844 */
[----:B------:R-:W-:Y:S02]  /*168a0*/  LOP3.LUT R132, R150, 0xff, RZ, 0xc0, !PT ;  /* 0x000000ff96847812 */ /* 0x000fe400078ec0ff */
[C---:B------:R-:W-:Y:S05]  /*168b0*/  HMMA.16816.F32.BF16 R72, R44.reuse, R52, R72 ;  /* 0x000000342c48723c */ /* 0x040fea0000041848 */
[C---:B------:R-:W-:Y:S01]  /*168c0*/  LOP3.LUT R134, R136.reuse, 0xff, RZ, 0xc0, !PT ;  /* 0x000000ff88867812 */ /* 0x040fe200078ec0ff */
[-C--:B------:R-:W-:Y:S05]  /*168d0*/  HMMA.16816.F32.BF16 R76, R44, R54.reuse, R76 ;  /* 0x000000362c4c723c */ /* 0x080fea000004184c */
[----:B------:R-:W-:Y:S01]  /*168e0*/  LOP3.LUT R52, R136, 0xffff, RZ, 0xc0, !PT ;  /* 0x0000ffff88347812 */ /* 0x000fe200078ec0ff */
[C---:B------:R-:W-:Y:S05]  /*168f0*/  HMMA.16816.F32.BF16 R80, R40.reuse, R54, R80 ;  /* 0x000000362850723c */ /* 0x040fea0000041850 */
[----:B------:R-:W-:Y:S01]  /*16900*/  LOP3.LUT R152, R159, R152, R156, 0x96, !PT ;  /* 0x000000989f987212 */ /* 0x000fe200078e969c */
[-C--:B------:R-:W-:Y:S05]  /*16910*/  HMMA.16816.F32.BF16 R84, R40, R56.reuse, R84 ;  /* 0x000000382854723c */ /* 0x080fea0000041854 */
[----:B------:R-:W-:Y:S01]  /*16920*/  SHF.R.U32.HI R54, RZ, 0x10, R136 ;  /* 0x00000010ff367819 */ /* 0x000fe20000011688 */
[C---:B------:R-:W-:Y:S05]  /*16930*/  HMMA.16816.F32.BF16 R88, R44.reuse, R56, R88 ;  /* 0x000000382c58723c */ /* 0x040fea0000041858 */
[----:B------:R-:W-:Y:S01]  /*16940*/  IMAD.WIDE.U32 R152, R152, -0x2daee0ad, RZ ;  /* 0xd2511f5398987825 */ /* 0x000fe200078e00ff */
[-C--:B------:R-:W-:Y:S05]  /*16950*/  HMMA.16816.F32.BF16 R92, R44, R58.reuse, R92 ;  /* 0x0000003a2c5c723c */ /* 0x080fea000004185c */
[C---:B------:R-:W-:Y:S01]  /*16960*/  LOP3.LUT R55, R152.reuse, 0xffff, RZ, 0xc0, !PT ;  /* 0x0000ffff98377812 */ /* 0x040fe200078ec0ff */
[C---:B------:R-:W-:Y:S05]  /*16970*/  HMMA.16816.F32.BF16 R96, R40.reuse, R58, R96 ;  /* 0x0000003a2860723c */ /* 0x040fea0000041860 */
[----:B------:R-:W-:Y:S01]  /*16980*/  SHF.R.U32.HI R53, RZ, 0x10, R152 ;  /* 0x00000010ff357819 */ /* 0x000fe20000011698 */
[-C--:B---3--:R-:W-:Y:S05]  /*16990*/  HMMA.16816.F32.BF16 R100, R40, R36.reuse, R100 ;  /* 0x000000242864723c */ /* 0x088fea0000041864 */
[----:B------:R-:W-:Y:S01]  /*169a0*/  LOP3.LUT R154, R153, R154, R157, 0x96, !PT ;  /* 0x0000009a999a7212 */ /* 0x000fe200078e969d */
[C---:B------:R-:W-:Y:S05]  /*169b0*/  HMMA.16816.F32.BF16 R104, R44.reuse, R36, R104 ;  /* 0x000000242c68723c */ /* 0x040fea0000041868 */
[----:B------:R-:W-:Y:S01]  /*169c0*/  SHF.R.U32.HI R55, RZ, 0x8, R55 ;  /* 0x00000008ff377819 */ /* 0x000fe20000011637 */
[-C--:B------:R-:W-:Y:S05]  /*169d0*/  HMMA.16816.F32.BF16 R108, R44, R38.reuse, R108 ;  /* 0x000000262c6c723c */ /* 0x080fea000004186c */
[----:B------:R-:W-:Y:S01]  /*169e0*/  LOP3.LUT R57, R53, 0xff, RZ, 0xc0, !PT ;  /* 0x000000ff35397812 */ /* 0x000fe200078ec0ff */
[C---:B------:R-:W-:Y:S05]  /*169f0*/  HMMA.16816.F32.BF16 R32, R40.reuse, R38, R32 ;  /* 0x000000262820723c */ /* 0x040fea0000041820 */
[----:B------:R-:W-:Y:S01]  /*16a00*/  LOP3.LUT R60, R152, 0xff, RZ, 0xc0, !PT ;  /* 0x000000ff983c7812 */ /* 0x000fe200078ec0ff */
[-C--:B-1----:R-:W-:Y:S05]  /*16a10*/  HMMA.16816.F32.BF16 R112, R40, R48.reuse, R112 ;  /* 0x000000302870723c */ /* 0x082fea0000041870 */
[----:B------:R-:W-:Y:S01]  /*16a20*/  LOP3.LUT R53, R154, 0xffff, RZ, 0xc0, !PT ;  /* 0x0000ffff9a357812 */ /* 0x000fe200078ec0ff */
[C---:B------:R-:W-:Y:S05]  /*16a30*/  HMMA.16816.F32.BF16 R116, R44.reuse, R48, R116 ;  /* 0x000000302c74723c */ /* 0x040fea0000041874 */
[----:B------:R-:W-:Y:S01]  /*16a40*/  PRMT R60, R60, 0x5410, R55 ;  /* 0x000054103c3c7816 */ /* 0x000fe20000000037 */
[-C--:B------:R-:W-:Y:S05]  /*16a50*/  HMMA.16816.F32.BF16 R20, R44, R50.reuse, R20 ;  /* 0x000000322c14723c */ /* 0x080fea0000041814 */
[----:B------:R-:W-:Y:S01]  /*16a60*/  SHF.R.U32.HI R55, RZ, 0x8, R52 ;  /* 0x00000008ff377819 */ /* 0x000fe20000011634 */
[C---:B------:R-:W-:Y:S01]  /*16a70*/  HMMA.16816.F32.BF16 R120, R40.reuse, R50, R120 ;  /* 0x000000322878723c */ /* 0x040fe20000041878 */
[----:B------:R-:W-:Y:S04]  /*16a80*/  LDSM.16.MT88.4 R48, [R170+0x9c00] ;  /* 0x009c0000aa30783b */ /* 0x000fe80000004200 */
[----:B------:R-:W-:Y:S01]  /*16a90*/  SHF.R.U32.HI R53, RZ, 0x8, R53 ;  /* 0x00000008ff357819 */ /* 0x000fe20000011635 */
[----:B------:R-:W-:Y:S01]  /*16aa0*/  FADD.FTZ R217, R218, R217 ;  /* 0x000000d9dad97221 */ /* 0x000fe20000010000 */
[----:B------:R-:W-:Y:S04]  /*16ab0*/  LOP3.LUT R56, R154, 0xff, RZ, 0xc0, !PT ;  /* 0x000000ff9a387812 */ /* 0x000fe800078ec0ff */
[----:B------:R-:W-:Y:S02]  /*16ac0*/  LOP3.LUT R59, R54, 0xff, RZ, 0xc0, !PT ;  /* 0x000000ff363b7812 */ /* 0x000fe400078ec0ff */
[----:B------:R-:W-:Y:S02]  /*16ad0*/  PRMT R134, R134, 0x5410, R55 ;  /* 0x0000541086867816 */ /* 0x000fe40000000037 */
[----:B------:R-:W-:Y:S02]  /*16ae0*/  PRMT R56, R56, 0x5410, R53 ;  /* 0x0000541038387816 */ /* 0x000fe40000000035 */
[----:B------:R-:W1:Y:S01]  /*16af0*/  LDSM.16.MT88.4 R52, [R170+0xb800] ;  /* 0x00b80000aa34783b */ /* 0x000e620000004200 */
[----:B------:R-:W-:Y:S02]  /*16b00*/  SHF.R.U32.HI R146, RZ, 0x18, R152 ;  /* 0x00000018ff927819 */ /* 0x000fe40000011698 */
[----:B------:R-:W-:Y:S02]  /*16b10*/  SHF.R.U32.HI R37, RZ, 0x18, R150 ;  /* 0x00000018ff257819 */ /* 0x000fe40000011696 */
[----:B------:R-:W-:Y:S02]  /*16b20*/  PRMT R146, R57, 0x5410, R146 ;  /* 0x0000541039927816 */ /* 0x000fe40000000092 */
[----:B------:R-:W-:Y:S02]  /*16b30*/  LOP3.LUT R57, R150, 0xffff, RZ, 0xc0, !PT ;  /* 0x0000ffff96397812 */ /* 0x000fe400078ec0ff */
[----:B------:R-:W2:Y:S01]  /*16b40*/  LDSM.16.MT88.4 R148, [R221+0x9c00] ;  /* 0x009c0000dd94783b */ /* 0x000ea20000004200 */
[----:B------:R-:W-:Y:S02]  /*16b50*/  SHF.R.U32.HI R136, RZ, 0x18, R136 ;  /* 0x00000018ff887819 */ /* 0x000fe40000011688 */
[--C-:B------:R-:W-:Y:S02]  /*16b60*/  HSET2.LE.AND R39, R146, R239.reuse, PT ;  /* 0x000000ef92277233 */ /* 0x100fe40003803000 */
[----:B------:R-:W-:Y:S02]  /*16b70*/  PRMT R136, R59, 0x5410, R136 ;  /* 0x000054103b887816 */ /* 0x000fe40000000088 */
[--C-:B------:R-:W-:Y:S02]  /*16b80*/  SHF.R.U32.HI R59, RZ, 0x10, R154.reuse ;  /* 0x00000010ff3b7819 */ /* 0x100fe4000001169a */
[----:B------:R-:W-:Y:S02]  /*16b90*/  SHF.R.U32.HI R57, RZ, 0x8, R57 ;  /* 0x00000008ff397819 */ /* 0x000fe40000011639 */
[----:B------:R-:W-:Y:S02]  /*16ba0*/  LOP3.LUT R59, R59, 0xff, RZ, 0xc0, !PT ;  /* 0x000000ff3b3b7812 */ /* 0x000fe400078ec0ff */
[----:B------:R-:W-:Y:S02]  /*16bb0*/  PRMT R132, R132, 0x5410, R57 ;  /* 0x0000541084847816 */ /* 0x000fe40000000039 */
[----:B------:R-:W-:Y:S02]  /*16bc0*/  SHF.R.U32.HI R58, RZ, 0x18, R154 ;  /* 0x00000018ff3a7819 */ /* 0x000fe4000001169a */
[--C-:B------:R-:W-:Y:S02]  /*16bd0*/  HSET2.LE.AND R38, R60, R239.reuse, PT ;  /* 0x000000ef3c267233 */ /* 0x100fe40003803000 */
[----:B------:R-:W-:Y:S02]  /*16be0*/  PRMT R58, R59, 0x5410, R58 ;  /* 0x000054103b3a7816 */ /* 0x000fe4000000003a */
[--C-:B------:R-:W-:Y:S02]  /*16bf0*/  HSET2.LE.AND R132, R132, R239.reuse, PT ;  /* 0x000000ef84847233 */ /* 0x100fe40003803000 */
[----:B------:R-:W-:Y:S02]  /*16c00*/  LOP3.LUT R138, R138, 0xff, RZ, 0xc0, !PT ;  /* 0x000000ff8a8a7812 */ /* 0x000fe400078ec0ff */
[--C-:B------:R-:W-:Y:S02]  /*16c10*/  HSET2.LE.AND R134, R134, R239.reuse, PT ;  /* 0x000000ef86867233 */ /* 0x100fe40003803000 */
[----:B------:R-:W-:Y:S02]  /*16c20*/  PRMT R138, R138, 0x5410, R37 ;  /* 0x000054108a8a7816 */ /* 0x000fe40000000025 */
[----:B------:R-:W-:Y:S01]  /*16c30*/  F2FP.BF16.F32.PACK_AB R37, R252, R219 ;  /* 0x000000dbfc25723e */ /* 0x000fe200000010ff */
[-C--:B-1----:R-:W-:Y:S03]  /*16c40*/  HMMA.16816.F32.BF16 R28, R40, R52.reuse, R28 ;  /* 0x00000034281c723c */ /* 0x082fe6000004181c */
[----:B------:R-:W-:Y:S02]  /*16c50*/  LOP3.LUT R38, R38, R37, RZ, 0xc0, !PT ;  /* 0x0000002526267212 */ /* 0x000fe400078ec0ff */
[--C-:B------:R-:W-:Y:S01]  /*16c60*/  HSET2.LE.AND R37, R58, R239.reuse, PT ;  /* 0x000000ef3a257233 */ /* 0x100fe20003803000 */
[C---:B------:R-:W-:Y:S06]  /*16c70*/  HMMA.16816.F32.BF16 R124, R44.reuse, R52, R124 ;  /* 0x000000342c7c723c */ /* 0x040fec000004187c */
[-C--:B------:R-:W-:Y:S06]  /*16c80*/  HMMA.16816.F32.BF16 R24, R44, R54.reuse, R24 ;  /* 0x000000362c18723c */ /* 0x080fec0000041818 */
[----:B------:R-:W-:Y:S05]  /*16c90*/  HMMA.16816.F32.BF16 R128, R40, R54, R128 ;  /* 0x000000362880723c */ /* 0x000fea0000041880 */
[----:B----4-:R-:W-:Y:S02]  /*16ca0*/  FFMA.FTZ R195, R166, R162, R195 ;  /* 0x000000a2a6c37223 */ /* 0x010fe400000100c3 */
[----:B------:R-:W1:Y:S01]  /*16cb0*/  MUFU.EX2 R166, R64 ;  /* 0x0000004000a67308 */ /* 0x000e620000000800 */
[----:B------:R-:W-:Y:S03]  /*16cc0*/  FFMA.FTZ R198, R167, R61, R198 ;  /* 0x0000003da7c67223 */ /* 0x000fe600000100c6 */
[----:B------:R-:W-:Y:S01]  /*16cd0*/  MOV R167, R147 ;  /* 0x0000009300a77202 */ /* 0x000fe20000000f00 */
[----:B------:R-:W-:Y:S01]  /*16ce0*/  FADD.FTZ R195, R192, R195 ;  /* 0x000000c3c0c37221 */ /* 0x000fe20000010000 */
[----:B------:R-:W-:Y:S02]  /*16cf0*/  IMAD.MOV.U32 R192, RZ, RZ, R161 ;  /* 0x000000ffffc07224 */ /* 0x000fe400078e00a1 */
[----:B------:R-:W-:Y:S01]  /*16d00*/  FFMA.FTZ R197, R168, R139, R197 ;  /* 0x0000008ba8c57223 */ /* 0x000fe200000100c5 */
[----:B------:R-:W-:Y:S01]  /*16d10*/  F2FP.BF16.F32.PACK_AB R36, R167, R165 ;  /* 0x000000a5a724723e */ /* 0x000fe200000010ff */
[----:B------:R-:W3:Y:S01]  /*16d20*/  MUFU.EX2 R168, R62 ;  /* 0x0000003e00a87308 */ /* 0x000ee20000000800 */
[----:B------:R-:W-:Y:S01]  /*16d30*/  FADD.FTZ R133, R196, R198 ;  /* 0x000000c6c4857221 */ /* 0x000fe20000010000 */
[----:B------:R-:W-:Y:S01]  /*16d40*/  MOV R198, R63 ;  /* 0x0000003f00c67202 */ /* 0x000fe20000000f00 */
[----:B------:R-:W-:Y:S01]  /*16d50*/  FADD.FTZ R142, R193, R197 ;  /* 0x000000c5c18e7221 */ /* 0x000fe20000010000 */
[----:B------:R-:W-:Y:S01]  /*16d60*/  LOP3.LUT R39, R39, R36, RZ, 0xc0, !PT ;  /* 0x0000002427277212 */ /* 0x000fe200078ec0ff */
[----:B------:R-:W-:Y:S01]  /*16d70*/  IMAD.MOV.U32 R193, RZ, RZ, R141 ;  /* 0x000000ffffc17224 */ /* 0x000fe200078e008d */
[--C-:B------:R-:W-:Y:S01]  /*16d80*/  HSET2.LE.AND R36, R56, R239.reuse, PT ;  /* 0x000000ef38247233 */ /* 0x100fe20003803000 */
[----:B-----5:R-:W-:Y:S01]  /*16d90*/  IMAD.MOV.U32 R196, RZ, RZ, R135 ;  /* 0x000000ffffc47224 */ /* 0x020fe200078e0087 */
[----:B------:R-:W-:Y:S01]  /*16da0*/  F2FP.BF16.F32.PACK_AB R63, R213, R191 ;  /* 0x000000bfd53f723e */ /* 0x000fe200000010ff */
[----:B------:R-:W-:Y:S01]  /*16db0*/  FADD.FTZ R188, R188, R133 ;  /* 0x00000085bcbc7221 */ /* 0x000fe20000010000 */
[----:B------:R-:W-:Y:S01]  /*16dc0*/  F2FP.BF16.F32.PACK_AB R60, R212, R192 ;  /* 0x000000c0d43c723e */ /* 0x000fe200000010ff */
[----:B------:R-:W4:Y:S01]  /*16dd0*/  LDSM.16.MT88.4 R56, [R221+0xac00] ;  /* 0x00ac0000dd38783b */ /* 0x000f220000004200 */
[----:B------:R-:W-:Y:S01]  /*16de0*/  MOV R197, R140 ;  /* 0x0000008c00c57202 */ /* 0x000fe20000000f00 */
[----:B------:R-:W-:Y:S01]  /*16df0*/  FADD.FTZ R187, R187, R142 ;  /* 0x0000008ebbbb7221 */ /* 0x000fe20000010000 */
[----:B------:R-:W-:Y:S01]  /*16e00*/  LOP3.LUT R36, R36, R63, RZ, 0xc0, !PT ;  /* 0x0000003f24247212 */ /* 0x000fe200078ec0ff */
[----:B------:R-:W-:Y:S01]  /*16e10*/  FADD.FTZ R188, R171, R188 ;  /* 0x000000bcabbc7221 */ /* 0x000fe20000010000 */
[----:B------:R-:W-:Y:S01]  /*16e20*/  LOP3.LUT R37, R37, R60, RZ, 0xc0, !PT ;  /* 0x0000003c25257212 */ /* 0x000fe200078ec0ff */
[----:B------:R-:W-:Y:S01]  /*16e30*/  FADD.FTZ R187, R184, R187 ;  /* 0x000000bbb8bb7221 */ /* 0x000fe20000010000 */
[--C-:B------:R-:W-:Y:S01]  /*16e40*/  HSET2.LE.AND R133, R138, R239.reuse, PT ;  /* 0x000000ef8a857233 */ /* 0x100fe20003803000 */
[----:B------:R-:W5:Y:S01]  /*16e50*/  LDSM.16.MT88.4 R144, [R170+0xac00] ;  /* 0x00ac0000aa90783b */ /* 0x000f620000004200 */
[----:B------:R-:W-:Y:S01]  /*16e60*/  HSET2.LE.AND R135, R136, R239, PT ;  /* 0x000000ef88877233 */ /* 0x000fe20003803000 */
[----:B------:R-:W-:Y:S01]  /*16e70*/  FADD.FTZ R200, R200, R187 ;  /* 0x000000bbc8c87221 */ /* 0x000fe20000010000 */
[----:B------:R-:W-:Y:S01]  /*16e80*/  F2FP.BF16.F32.PACK_AB R61, R193, R196 ;  /* 0x000000c4c13d723e */ /* 0x000fe200000010ff */
[-C--:B--2---:R-:W-:Y:S04]  /*16e90*/  HMMA.16816.F32.BF16 R160, R36, R148.reuse, R4 ;  /* 0x0000009424a0723c */ /* 0x084fe80000041804 */
[----:B------:R-:W-:Y:S01]  /*16ea0*/  LDSM.16.MT88.4 R4, [R170+0xbc00] ;  /* 0x00bc0000aa04783b */ /* 0x000fe20000004200 */
[----:B-1----:R-:W-:Y:S01]  /*16eb0*/  F2FP.BF16.F32.PACK_AB R53, R211, R166 ;  /* 0x000000a6d335723e */ /* 0x002fe200000010ff */
[----:B------:R-:W-:Y:S01]  /*16ec0*/  FADD.FTZ R200, R179, R200 ;  /* 0x000000c8b3c87221 */ /* 0x000fe20000010000 */
[----:B------:R-:W-:Y:S01]  /*16ed0*/  F2FP.BF16.F32.PACK_AB R64, R197, R198 ;  /* 0x000000c6c540723e */ /* 0x000fe200000010ff */
[----:B------:R-:W-:Y:S03]  /*16ee0*/  FADD.FTZ R199, R199, R188 ;  /* 0x000000bcc7c77221 */ /* 0x000fe60000010000 */
[----:B---3--:R-:W-:Y:S01]  /*16ef0*/  F2FP.BF16.F32.PACK_AB R52, R209, R168 ;  /* 0x000000a8d134723e */ /* 0x008fe200000010ff */
[----:B------:R-:W-:Y:S01]  /*16f00*/  FADD.FTZ R169, R169, R200 ;  /* 0x000000c8a9a97221 */ /* 0x000fe20000010000 */
[----:B------:R-:W-:Y:S01]  /*16f10*/  LOP3.LUT R132, R132, R61, RZ, 0xc0, !PT ;  /* 0x0000003d84847212 */ /* 0x000fe200078ec0ff */
[----:B------:R-:W-:Y:S01]  /*16f20*/  FADD.FTZ R199, R204, R199 ;  /* 0x000000c7ccc77221 */ /* 0x000fe20000010000 */
[----:B------:R-:W-:Y:S01]  /*16f30*/  LOP3.LUT R133, R133, R64, RZ, 0xc0, !PT ;  /* 0x0000004085857212 */ /* 0x000fe200078ec0ff */
[----:B------:R-:W1:Y:S01]  /*16f40*/  LDSM.16.MT88.4 R60, [R221+0xbc00] ;  /* 0x00bc0000dd3c783b */ /* 0x000e620000004200 */
[----:B------:R-:W-:Y:S01]  /*16f50*/  LOP3.LUT R134, R134, R53, RZ, 0xc0, !PT ;  /* 0x0000003586867212 */ /* 0x000fe200078ec0ff */
[----:B------:R-:W-:Y:S01]  /*16f60*/  FADD.FTZ R169, R176, R169 ;  /* 0x000000a9b0a97221 */ /* 0x000fe20000010000 */
[----:B------:R-:W-:Y:S01]  /*16f70*/  LOP3.LUT R135, R135, R52, RZ, 0xc0, !PT ;  /* 0x0000003487877212 */ /* 0x000fe200078ec0ff */
[----:B------:R-:W-:Y:S01]  /*16f80*/  FADD.FTZ R178, R178, R199 ;  /* 0x000000c7b2b27221 */ /* 0x000fe20000010000 */
[----:B------:R-:W-:Y:S01]  /*16f90*/  FADD.FTZ R190, R190, R195 ;  /* 0x000000c3bebe7221 */ /* 0x000fe20000010000 */
[----:B------:R-:W-:Y:S01]  /*16fa0*/  FADD.FTZ R180, R180, R169 ;  /* 0x000000a9b4b47221 */ /* 0x000fe20000010000 */
[----:B------:R-:W-:Y:S02]  /*16fb0*/  IMAD.MOV.U32 R169, RZ, RZ, R0 ;  /* 0x000000ffffa97224 */ /* 0x000fe400078e0000 */
        /* <DEDUP_REMOVED lines=17> */
[-C--:B----4-:R-:W-:Y:S05]  /*170d0*/  HMMA.16816.F32.BF16 R84, R36, R56.reuse, R84 ;  /* 0x000000382454723c */ /* 0x090fea0000041854 */
[----:B------:R-:W-:Y:S01]  /*170e0*/  FADD.FTZ R174, R174, R183 ;  /* 0x000000b7aeae7221 */ /* 0x000fe20000010000 */
[C---:B------:R-:W-:Y:S05]  /*170f0*/  HMMA.16816.F32.BF16 R88, R132.reuse, R56, R88 ;  /* 0x000000388458723c */ /* 0x040fea0000041858 */
[----:B------:R-:W-:Y:S01]  /*17100*/  FADD.FTZ R174, R175, R174 ;  /* 0x000000aeafae7221 */ /* 0x000fe20000010000 */
[-C--:B------:R-:W-:Y:S05]  /*17110*/  HMMA.16816.F32.BF16 R92, R132, R58.reuse, R92 ;  /* 0x0000003a845c723c */ /* 0x080fea000004185c */
[----:B------:R-:W-:Y:S01]  /*17120*/  FADD.FTZ R205, R205, R190 ;  /* 0x000000becdcd7221 */ /* 0x000fe20000010000 */
[C---:B------:R-:W-:Y:S05]  /*17130*/  HMMA.16816.F32.BF16 R96, R36.reuse, R58, R96 ;  /* 0x0000003a2460723c */ /* 0x040fea0000041860 */
[----:B------:R-:W-:Y:S01]  /*17140*/  FADD.FTZ R205, R208, R205 ;  /* 0x000000cdd0cd7221 */ /* 0x000fe20000010000 */
[-C--:B-----5:R-:W-:Y:S05]  /*17150*/  HMMA.16816.F32.BF16 R100, R36, R144.reuse, R100 ;  /* 0x000000902464723c */ /* 0x0a0fea0000041864 */
        /* <DEDUP_REMOVED lines=21> */
[----:B------:R-:W-:Y:S05]  /*172b0*/  HMMA.16816.F32.BF16 R128, R36, R6, R128 ;  /* 0x000000062480723c */ /* 0x000fea0000041880 */
[----:B------:R-:W-:Y:S02]  /*172c0*/  FADD.FTZ R5, R212, R5 ;  /* 0x00000005d4057221 */ /* 0x000fe40000010000 */
[----:B------:R-:W-:Y:S01]  /*172d0*/  FADD.FTZ R6, R252, R172 ;  /* 0x000000acfc067221 */ /* 0x000fe20000010000 */
[----:B------:R-:W-:Y:S03]  /*172e0*/  FADD.FTZ R7, R193, R66 ;  /* 0x00000042c1077221 */ /* 0x000fe60000010000 */
[----:B------:R-:W-:Y:S01]  /*172f0*/  FADD.FTZ R5, R165, R5 ;  /* 0x00000005a5057221 */ /* 0x000fe20000010000 */
[----:B------:R1:W-:Y:S01]  /*17300*/  STL [R1+0x10], R6 ;  /* 0x0000100601007387 */ /* 0x0003e20000100800 */
[----:B------:R-:W-:Y:S01]  /*17310*/  FADD.FTZ R166, R166, R7 ;  /* 0x00000007a6a67221 */ /* 0x000fe20000010000 */
[----:B------:R-:W-:Y:S01]  /*17320*/  FADD.FTZ R252, R209, R168 ;  /* 0x000000a8d1fc7221 */ /* 0x000fe20000010000 */
[----:B------:R-:W-:Y:S01]  /*17330*/  FADD.FTZ R5, R167, R5 ;  /* 0x00000005a7057221 */ /* 0x000fe20000010000 */
[----:B------:R-:W-:Y:S02]  /*17340*/  IMAD.MOV.U32 R167, RZ, RZ, R164 ;  /* 0x000000ffffa77224 */ /* 0x000fe400078e00a4 */
[----:B------:R-:W-:Y:S01]  /*17350*/  FADD.FTZ R4, R211, R166 ;  /* 0x000000a6d3047221 */ /* 0x000fe20000010000 */
[----:B------:R-:W-:Y:S01]  /*17360*/  MOV R166, R3 ;  /* 0x0000000300a67202 */ /* 0x000fe20000000f00 */
[----:B------:R1:W-:Y:S01]  /*17370*/  STL [R1+0xc], R5 ;  /* 0x00000c0501007387 */ /* 0x0003e20000100800 */
[----:B------:R-:W-:Y:S03]  /*17380*/  MOV R165, R2 ;  /* 0x0000000200a57202 */ /* 0x000fe60000000f00 */
[----:B------:R1:W-:Y:S01]  /*17390*/  STL [R1+0x8], R4 ;  /* 0x0000080401007387 */ /* 0x0003e20000100800 */
[----:B------:R-:W-:Y:S05]  /*173a0*/  @P5 BRA `(.L_x_510) ;  /* 0xffffffb400545947 */ /* 0x000fea000383ffff */
.L_x_509:
[----:B-1----:R-:W2:Y:S04]  /*173b0*/  LDL.LU R5, [R1+0x10] ;  /* 0x0000100001057983 */ /* 0x002ea80000300800 */
[----:B------:R-:W1:Y:S01]  /*173c0*/  SHFL.BFLY PT, R15, R252, 0x2, 0x1f ;  /* 0x0c401f00fc0f7f89 */ /* 0x000e6200000e0000 */
[----:B------:R-:W-:Y:S01]  /*173d0*/  MOV R12, 0x3f800000 ;  /* 0x3f800000000c7802 */ /* 0x000fe20000000f00 */
[----:B------:R-:W-:Y:S02]  /*173e0*/  ULDC UR4, c[0x0][0x38c] ;  /* 0x0000e30000047ab9 */ /* 0x000fe40000000800 */
[----:B------:R-:W3:Y:S04]  /*173f0*/  LDL.LU R4, [R1+0xc] ;  /* 0x00000c0001047983 */ /* 0x000ee80000300800 */
[----:B------:R-:W4:Y:S01]  /*17400*/  LDL.LU R7, [R1+0x8] ;  /* 0x0000080001077983 */ /* 0x000f220000300800 */
[----:B------:R-:W-:Y:S01]  /*17410*/  MOV R13, 0x3f800000 ;  /* 0x3f800000000d7802 */ /* 0x000fe20000000f00 */
[----:B------:R-:W-:Y:S01]  /*17420*/  UMOV UR5, 0x400 ;  /* 0x0000040000057882 */ /* 0x000fe20000000000 */
[----:B------:R-:W-:Y:S01]  /*17430*/  UISETP.NE.AND UP0, UPT, UR15, -0x1, UPT ;  /* 0xffffffff0f00788c */ /* 0x000fe2000bf05270 */
[----:B-1----:R-:W-:-:S05]  /*17440*/  FADD.FTZ R15, R15, R252 ;  /* 0x000000fc0f0f7221 */ /* 0x002fca0000010000 */
[----:B------:R-:W1:Y:S02]  /*17450*/  SHFL.BFLY PT, R14, R15, 0x1, 0x1f ;  /* 0x0c201f000f0e7f89 */ /* 0x000e6400000e0000 */
[----:B-1----:R-:W-:-:S05]  /*17460*/  FADD.FTZ R14, R15, R14 ;  /* 0x0000000e0f0e7221 */ /* 0x002fca0000010000 */
[----:B------:R-:W-:Y:S01]  /*17470*/  FSETP.NE.FTZ.AND P4, PT, R14, RZ, PT ;  /* 0x000000ff0e00720b */ /* 0x000fe20003f95000 */
[----:B--2---:R-:W1:Y:S04]  /*17480*/  SHFL.BFLY PT, R10, R5, 0x2, 0x1f ;  /* 0x0c401f00050a7f89 */ /* 0x004e6800000e0000 */
[----:B---3--:R-:W2:Y:S04]  /*17490*/  SHFL.BFLY PT, R8, R4, 0x2, 0x1f ;  /* 0x0c401f0004087f89 */ /* 0x008ea800000e0000 */
[----:B----4-:R-:W3:Y:S01]  /*174a0*/  SHFL.BFLY PT, R6, R7, 0x2, 0x1f ;  /* 0x0c401f0007067f89 */ /* 0x010ee200000e0000 */
[----:B-1----:R-:W-:-:S05]  /*174b0*/  FADD.FTZ R10, R10, R5 ;  /* 0x000000050a0a7221 */ /* 0x002fca0000010000 */
[----:B------:R-:W1:Y:S01]  /*174c0*/  SHFL.BFLY PT, R5, R10, 0x1, 0x1f ;  /* 0x0c201f000a057f89 */ /* 0x000e6200000e0000 */
[----:B--2---:R-:W-:Y:S02]  /*174d0*/  FADD.FTZ R8, R8, R4 ;  /* 0x0000000408087221 */ /* 0x004fe40000010000 */
[----:B------:R-:W2:Y:S01]  /*174e0*/  S2R R4, SR_TID.X ;  /* 0x0000000000047919 */ /* 0x000ea20000002100 */
[----:B---3--:R-:W-:Y:S02]  /*174f0*/  FADD.FTZ R6, R6, R7 ;  /* 0x0000000706067221 */ /* 0x008fe40000010000 */
[----:B------:R-:W3:Y:S04]  /*17500*/  SHFL.BFLY PT, R11, R8, 0x1, 0x1f ;  /* 0x0c201f00080b7f89 */ /* 0x000ee800000e0000 */
[----:B------:R-:W4:Y:S01]  /*17510*/  SHFL.BFLY PT, R17, R6, 0x1, 0x1f ;  /* 0x0c201f0006117f89 */ /* 0x000f2200000e0000 */
[----:B-1----:R-:W-:-:S05]  /*17520*/  FADD.FTZ R5, R10, R5 ;  /* 0x000000050a057221 */ /* 0x002fca0000010000 */
[----:B------:R-:W-:Y:S01]  /*17530*/  FSETP.NE.FTZ.AND P0, PT, R5, RZ, PT ;  /* 0x000000ff0500720b */ /* 0x000fe20003f15000 */
[----:B---3--:R-:W-:Y:S01]  /*17540*/  FADD.FTZ R11, R8, R11 ;  /* 0x0000000b080b7221 */ /* 0x008fe20000010000 */
[----:B--2---:R-:W-:Y:S01]  /*17550*/  SHF.R.S32.HI R7, RZ, 0x1f, R4 ;  /* 0x0000001fff077819 */ /* 0x004fe20000011404 */
[----:B----4-:R-:W-:-:S03]  /*17560*/  FADD.FTZ R6, R6, R17 ;  /* 0x0000001106067221 */ /* 0x010fc60000010000 */
[----:B------:R-:W-:Y:S02]  /*17570*/  FSETP.NE.FTZ.AND P2, PT, R11, RZ, PT ;  /* 0x000000ff0b00720b */ /* 0x000fe40003f55000 */
[----:B------:R-:W-:-:S05]  /*17580*/  LEA.HI R9, R7, R4, RZ, 0x2 ;  /* 0x0000000407097211 */ /* 0x000fca00078f10ff */
[----:B------:R-:W1:Y:S01]  /*17590*/  @P0 MUFU.RCP R12, R5 ;  /* 0x00000005000c0308 */ /* 0x000e620000001000 */
[-C--:B------:R-:W-:Y:S02]  /*175a0*/  LEA.HI R8, R7, R4.reuse, RZ, 0x5 ;  /* 0x0000000407087211 */ /* 0x080fe400078f28ff */
[----:B------:R-:W-:Y:S02]  /*175b0*/  LOP3.LUT R19, R9, 0xfffffffc, RZ, 0xc0, !PT ;  /* 0xfffffffc09137812 */ /* 0x000fe400078ec0ff */
[----:B------:R-:W-:Y:S02]  /*175c0*/  FSETP.NE.FTZ.AND P5, PT, R6, RZ, PT ;  /* 0x000000ff0600720b */ /* 0x000fe40003fb5000 */
[----:B------:R-:W-:Y:S02]  /*175d0*/  SHF.R.S32.HI R7, RZ, 0x5, R8 ;  /* 0x00000005ff077819 */ /* 0x000fe40000011408 */
[----:B------:R-:W-:Y:S01]  /*175e0*/  IADD3 R10, -R19, R4, RZ ;  /* 0x00000004130a7210 */ /* 0x000fe20007ffe1ff */
[----:B------:R-:W-:Y:S01]  /*175f0*/  @P2 MUFU.RCP R13, R11 ;  /* 0x0000000b000d2308 */ /* 0x000fe20000001000 */
[----:B------:R-:W-:-:S02]  /*17600*/  SHF.R.S32.HI R9, RZ, 0x2, R9 ;  /* 0x00000002ff097819 */ /* 0x000fc40000011409 */
[----:B------:R-:W-:Y:S02]  /*17610*/  LEA R7, R7, R10, 0x8 ;  /* 0x0000000a07077211 */ /* 0x000fe400078e40ff */
[----:B------:R-:W-:Y:S01]  /*17620*/  MOV R10, 0x3f800000 ;  /* 0x3f800000000a7802 */ /* 0x000fe20000000f00 */
[----:B-1----:R-:W-:-:S05]  /*17630*/  FMUL.FTZ R12, R12, UR4 ;  /* 0x000000040c0c7c20 */ /* 0x002fca0008410000 */
        /* <DEDUP_REMOVED lines=26> */
[----:B-1----:R-:W-:Y:S01]  /*177e0*/  FMUL.FTZ R10, R10, UR4 ;  /* 0x000000040a0a7c20 */ /* 0x002fe20008410000 */
[----:B------:R-:W-:Y:S01]  /*177f0*/  FMUL.FTZ R13, R13, UR4 ;  /* 0x000000040d0d7c20 */ /* 0x000fe20008410000 */
[----:B------:R-:W-:-:S02]  /*17800*/  F2FP.BF16.F32.PACK_AB R160, R161, R160 ;  /* 0x000000a0a1a0723e */ /* 0x000fc400000010ff */
        /* <DEDUP_REMOVED lines=26> */
[----:B-1----:R-:W-:Y:S01]  /*179b0*/  FMUL.FTZ R12, R12, UR4 ;  /* 0x000000040c0c7c20 */ /* 0x002fe20008410000 */
[----:B------:R-:W1:Y:S01]  /*179c0*/  S2UR UR4, SR_CgaCtaId ;  /* 0x00000000000479c3 */ /* 0x000e620000008800 */
[----:B------:R-:W-:Y:S01]  /*179d0*/  FMUL.FTZ R162, R13, R162 ;  /* 0x000000a20da27220 */ /* 0x000fe20000410000 */
[----:B------:R-:W-:Y:S01]  /*179e0*/  LEA.HI R10, R10, R9, RZ, 0x3 ;  /* 0x000000090a0a7211 */ /* 0x000fe200078f18ff */
[C---:B------:R-:W-:Y:S01]  /*179f0*/  FMUL.FTZ R158, R12.reuse, R158 ;  /* 0x0000009e0c9e7220 */ /* 0x040fe20000410000 */
[C---:B------:R-:W-:Y:S01]  /*17a00*/  FMUL.FTZ R159, R12.reuse, R159 ;  /* 0x0000009f0c9f7220 */ /* 0x040fe20000410000 */
[----:B------:R-:W-:Y:S01]  /*17a10*/  FMUL.FTZ R154, R12, R154 ;  /* 0x0000009a0c9a7220 */ /* 0x000fe20000410000 */
        /* <DEDUP_REMOVED lines=24> */
[----:B-1----:R-:W-:Y:S01]  /*17ba0*/  ULEA UR4, UR4, UR5, 0x18 ;  /* 0x0000000504047291 */ /* 0x002fe2000f8ec03f */
[C---:B------:R-:W-:Y:S01]  /*17bb0*/  FMUL.FTZ R163, R13.reuse, R163 ;  /* 0x000000a30da37220 */ /* 0x040fe20000410000 */
[C---:B------:R-:W-:Y:S01]  /*17bc0*/  FMUL.FTZ R150, R13.reuse, R150 ;  /* 0x000000960d967220 */ /* 0x040fe20000410000 */
[----:B------:R-:W-:Y:S01]  /*17bd0*/  LOP3.LUT R17, R12, 0x3fffffe, RZ, 0xc0, !PT ;  /* 0x03fffffe0c117812 */ /* 0x000fe200078ec0ff */
[C---:B------:R-:W-:Y:S01]  /*17be0*/  FMUL.FTZ R151, R13.reuse, R151 ;  /* 0x000000970d977220 */ /* 0x040fe20000410000 */
[----:B------:R-:W-:Y:S01]  /*17bf0*/  SHF.R.S32.HI R15, RZ, 0x1, R12 ;  /* 0x00000001ff0f7819 */ /* 0x000fe2000001140c */
[C---:B------:R-:W-:Y:S01]  /*17c00*/  FMUL.FTZ R70, R13.reuse, R70 ;  /* 0x000000460d467220 */ /* 0x040fe20000410000 */
[----:B------:R-:W-:Y:S01]  /*17c10*/  IADD3 R10, R10, -R17, RZ ;  /* 0x800000110a0a7210 */ /* 0x000fe20007ffe0ff */
[----:B------:R-:W-:Y:S01]  /*17c20*/  FMUL.FTZ R71, R13, R71 ;  /* 0x000000470d477220 */ /* 0x000fe20000410000 */
[----:B------:R-:W-:Y:S01]  /*17c30*/  SHF.L.U32 R12, R15, 0x6, RZ ;  /* 0x000000060f0c7819 */ /* 0x000fe200000006ff */
[C---:B------:R-:W-:Y:S01]  /*17c40*/  FMUL.FTZ R82, R13.reuse, R82 ;  /* 0x000000520d527220 */ /* 0x040fe20000410000 */
[----:B------:R-:W-:Y:S01]  /*17c50*/  LEA R7, R10, R7, 0x4 ;  /* 0x000000070a077211 */ /* 0x000fe200078e20ff */
[C---:B------:R-:W-:Y:S01]  /*17c60*/  FMUL.FTZ R83, R13.reuse, R83 ;  /* 0x000000530d537220 */ /* 0x040fe20000410000 */
[----:B------:R-:W-:Y:S01]  /*17c70*/  LOP3.LUT R12, R12, 0xc0, RZ, 0xc0, !PT ;  /* 0x000000c00c0c7812 */ /* 0x000fe200078ec0ff */
[----:B------:R-:W-:Y:S01]  /*17c80*/  FMUL.FTZ R86, R13, R86 ;  /* 0x000000560d567220 */ /* 0x000fe20000410000 */
[----:B------:R-:W-:Y:S01]  /*17c90*/  LOP3.LUT R10, R15, 0x1, RZ, 0xc0, !PT ;  /* 0x000000010f0a7812 */ /* 0x000fe200078ec0ff */
[C---:B------:R-:W-:Y:S01]  /*17ca0*/  FMUL.FTZ R87, R13.reuse, R87 ;  /* 0x000000570d577220 */ /* 0x040fe20000410000 */
[----:B------:R-:W-:Y:S01]  /*17cb0*/  LEA.HI R12, R12, R12, RZ, 0x1d ;  /* 0x0000000c0c0c7211 */ /* 0x000fe200078fe8ff */
[C---:B------:R-:W-:Y:S01]  /*17cc0*/  FMUL.FTZ R98, R13.reuse, R98 ;  /* 0x000000620d627220 */ /* 0x040fe20000410000 */
[----:B------:R-:W-:Y:S01]  /*17cd0*/  ISETP.NE.U32.AND P3, PT, R10, 0x1, PT ;  /* 0x000000010a00780c */ /* 0x000fe20003f65070 */
[----:B------:R-:W-:Y:S01]  /*17ce0*/  FMUL.FTZ R99, R13, R99 ;  /* 0x000000630d637220 */ /* 0x000fe20000410000 */
[----:B------:R-:W-:Y:S01]  /*17cf0*/  LEA R7, R7, R12, 0x1 ;  /* 0x0000000c07077211 */ /* 0x000fe200078e08ff */
[----:B------:R-:W-:Y:S01]  /*17d00*/  FMUL.FTZ R102, R13, R102 ;  /* 0x000000660d667220 */ /* 0x000fe20000410000 */
[----:B------:R-:W-:Y:S01]  /*17d10*/  LOP3.LUT P1, RZ, R15, 0x2, RZ, 0xc0, !PT ;  /* 0x000000020fff7812 */ /* 0x000fe2000782c0ff */
[----:B------:R-:W-:Y:S01]  /*17d20*/  FMUL.FTZ R103, R13, R103 ;  /* 0x000000670d677220 */ /* 0x000fe20000410000 */
[----:B------:R-:W-:Y:S01]  /*17d30*/  LEA R7, R7, UR4, 0x1 ;  /* 0x0000000407077c11 */ /* 0x000fe2000f8e08ff */
[C---:B------:R-:W-:Y:S01]  /*17d40*/  FMUL.FTZ R146, R13.reuse, R146 ;  /* 0x000000920d927220 */ /* 0x040fe20000410000 */
[----:B------:R-:W-:Y:S01]  /*17d50*/  MOV R10, 0x20 ;  /* 0x00000020000a7802 */ /* 0x000fe20000000f00 */
[----:B------:R-:W-:Y:S01]  /*17d60*/  FMUL.FTZ R147, R13, R147 ;  /* 0x000000930d937220 */ /* 0x000fe20000410000 */
[----:B------:R-:W-:Y:S01]  /*17d70*/  F2FP.BF16.F32.PACK_AB R162, R163, R162 ;  /* 0x000000a2a3a2723e */ /* 0x000fe200000010ff */
[----:B------:R1:W-:Y:S01]  /*17d80*/  STS [R7], R160 ;  /* 0x000000a007007388 */ /* 0x0003e20000000800 */
[----:B------:R-:W-:Y:S01]  /*17d90*/  IADD3 R17, R7, -0x10, RZ ;  /* 0xfffffff007117810 */ /* 0x000fe20007ffe0ff */
[----:B------:R-:W-:Y:S01]  /*17da0*/  @UP0 ULDC.64 UR4, c[0x0][0x298] ;  /* 0x0000a60000040ab9 */ /* 0x000fe20000000a00 */
[----:B------:R-:W-:Y:S01]  /*17db0*/  SEL R10, R10, 0xffffffe0, !P1 ;  /* 0xffffffe00a0a7807 */ /* 0x000fe20004800000 */
[----:B------:R1:W-:Y:S01]  /*17dc0*/  STS [R7+0x200], R162 ;  /* 0x000200a207007388 */ /* 0x0003e20000000800 */
[----:B------:R-:W-:Y:S01]  /*17dd0*/  F2FP.BF16.F32.PACK_AB R148, R149, R148 ;  /* 0x000000949594723e */ /* 0x000fe200000010ff */
[----:B------:R-:W-:Y:S01]  /*17de0*/  @UP0 UIMAD.WIDE.U32 UR10, UR15, UR4, URZ ;  /* 0x000000040f0a02a5 */ /* 0x000fe2000f8e003f */
[----:B------:R-:W-:Y:S01]  /*17df0*/  F2FP.BF16.F32.PACK_AB R150, R151, R150 ;  /* 0x000000969796723e */ /* 0x000fe200000010ff */
[----:B------:R-:W-:Y:S01]  /*17e00*/  FMUL.FTZ R114, R13, R114 ;  /* 0x000000720d727220 */ /* 0x000fe20000410000 */
[----:B------:R-:W-:Y:S01]  /*17e10*/  @P3 IADD3 R17, R7, 0x10, RZ ;  /* 0x0000001007113810 */ /* 0x000fe20007ffe0ff */
[----:B------:R-:W-:Y:S01]  /*17e20*/  FMUL.FTZ R115, R13, R115 ;  /* 0x000000730d737220 */ /* 0x000fe20000410000 */
[----:B------:R-:W-:Y:S01]  /*17e30*/  F2FP.BF16.F32.PACK_AB R156, R157, R156 ;  /* 0x0000009c9d9c723e */ /* 0x000fe200000010ff */
[----:B------:R-:W-:Y:S01]  /*17e40*/  FMUL.FTZ R122, R13, R122 ;  /* 0x0000007a0d7a7220 */ /* 0x000fe20000410000 */
[----:B------:R-:W-:Y:S01]  /*17e50*/  F2FP.BF16.F32.PACK_AB R158, R159, R158 ;  /* 0x0000009e9f9e723e */ /* 0x000fe200000010ff */
[----:B------:R1:W-:Y:S01]  /*17e60*/  STS [R17], R148 ;  /* 0x0000009411007388 */ /* 0x0003e20000000800 */
[----:B------:R-:W-:Y:S01]  /*17e70*/  F2FP.BF16.F32.PACK_AB R152, R153, R152 ;  /* 0x000000989998723e */ /* 0x000fe200000010ff */
[----:B------:R-:W-:Y:S01]  /*17e80*/  FMUL.FTZ R123, R13, R123 ;  /* 0x0000007b0d7b7220 */ /* 0x000fe20000410000 */
[----:B------:R-:W-:Y:S01]  /*17e90*/  F2FP.BF16.F32.PACK_AB R154, R155, R154 ;  /* 0x0000009a9b9a723e */ /* 0x000fe200000010ff */
[----:B------:R1:W-:Y:S01]  /*17ea0*/  STS [R17+0x200], R150 ;  /* 0x0002009611007388 */ /* 0x0003e20000000800 */
[----:B------:R-:W-:Y:S01]  /*17eb0*/  F2FP.BF16.F32.PACK_AB R68, R69, R68 ;  /* 0x000000444544723e */ /* 0x000fe200000010ff */
[----:B------:R-:W-:Y:S01]  /*17ec0*/  FMUL.FTZ R138, R13, R138 ;  /* 0x0000008a0d8a7220 */ /* 0x000fe20000410000 */
[----:B------:R-:W-:Y:S01]  /*17ed0*/  F2FP.BF16.F32.PACK_AB R70, R71, R70 ;  /* 0x000000464746723e */ /* 0x000fe200000010ff */
[----:B------:R1:W-:Y:S01]  /*17ee0*/  STS [R7+0x1000], R156 ;  /* 0x0010009c07007388 */ /* 0x0003e20000000800 */
[----:B------:R-:W-:Y:S01]  /*17ef0*/  IADD3 R15, R7, R10, RZ ;  /* 0x0000000a070f7210 */ /* 0x000fe20007ffe0ff */
[----:B------:R-:W-:Y:S01]  /*17f00*/  FMUL.FTZ R139, R13, R139 ;  /* 0x0000008b0d8b7220 */ /* 0x000fe20000410000 */
[----:B------:R-:W-:Y:S01]  /*17f10*/  F2FP.BF16.F32.PACK_AB R80, R81, R80 ;  /* 0x000000505150723e */ /* 0x000fe200000010ff */
[----:B------:R1:W-:Y:S01]  /*17f20*/  STS [R7+0x1200], R158 ;  /* 0x0012009e07007388 */ /* 0x0003e20000000800 */
[----:B------:R-:W-:Y:S01]  /*17f30*/  F2FP.BF16.F32.PACK_AB R82, R83, R82 ;  /* 0x000000525352723e */ /* 0x000fe200000010ff */
[----:B------:R-:W-:Y:S01]  /*17f40*/  FMUL.FTZ R130, R13, R130 ;  /* 0x000000820d827220 */ /* 0x000fe20000410000 */
[----:B------:R-:W-:Y:S01]  /*17f50*/  IADD3 R19, R10, R17, RZ ;  /* 0x000000110a137210 */ /* 0x000fe20007ffe0ff */
[----:B------:R1:W-:Y:S01]  /*17f60*/  STS [R17+0x1000], R152 ;  /* 0x0010009811007388 */ /* 0x0003e20000000800 */
[----:B------:R-:W-:Y:S01]  /*17f70*/  F2FP.BF16.F32.PACK_AB R72, R73, R72 ;  /* 0x000000484948723e */ /* 0x000fe200000010ff */
[----:B------:R-:W-:Y:S01]  /*17f80*/  FMUL.FTZ R13, R13, R131 ;  /* 0x000000830d0d7220 */ /* 0x000fe20000410000 */
[----:B------:R-:W-:Y:S01]  /*17f90*/  F2FP.BF16.F32.PACK_AB R74, R75, R74 ;  /* 0x0000004a4b4a723e */ /* 0x000fe200000010ff */
[----:B------:R1:W-:Y:S01]  /*17fa0*/  STS [R17+0x1200], R154 ;  /* 0x0012009a11007388 */ /* 0x0003e20000000800 */
[----:B------:R-:W-:Y:S01]  /*17fb0*/  F2FP.BF16.F32.PACK_AB R76, R77, R76 ;  /* 0x0000004c4d4c723e */ /* 0x000fe200000010ff */
[----:B------:R-:W-:Y:S01]  /*17fc0*/  @UP0 UIMAD UR6, UR15, UR5, UR11 ;  /* 0x000000050f0602a4 */ /* 0x000fe2000f8e020b */
[----:B------:R-:W-:Y:S01]  /*17fd0*/  F2FP.BF16.F32.PACK_AB R78, R79, R78 ;  /* 0x0000004e4f4e723e */ /* 0x000fe200000010ff */
[----:B------:R1:W-:Y:S01]  /*17fe0*/  STS [R15], R68 ;  /* 0x000000440f007388 */ /* 0x0003e20000000800 */
[----:B------:R-:W-:-:S02]  /*17ff0*/  F2FP.BF16.F32.PACK_AB R84, R85, R84 ;  /* 0x000000545554723e */ /* 0x000fc400000010ff */
[----:B------:R-:W-:Y:S01]  /*18000*/  F2FP.BF16.F32.PACK_AB R86, R87, R86 ;  /* 0x000000565756723e */ /* 0x000fe200000010ff */
[----:B------:R1:W-:Y:S01]  /*18010*/  STS [R15+0x200], R70 ;  /* 0x000200460f007388 */ /* 0x0003e20000000800 */
[----:B------:R-:W-:Y:S02]  /*18020*/  F2FP.BF16.F32.PACK_AB R96, R97, R96 ;  /* 0x000000606160723e */ /* 0x000fe400000010ff */
[----:B------:R-:W-:Y:S01]  /*18030*/  F2FP.BF16.F32.PACK_AB R98, R99, R98 ;  /* 0x000000626362723e */ /* 0x000fe200000010ff */
[----:B------:R1:W-:Y:S01]  /*18040*/  STS [R19], R80 ;  /* 0x0000005013007388 */ /* 0x0003e20000000800 */
        /* <DEDUP_REMOVED lines=19> */
[----:B------:R-:W-:Y:S01]  /*18180*/  PLOP3.LUT P1, PT, PT, PT, UP0, 0x80, 0x0 ;  /* 0x000000000000781c */ /* 0x000fe20003f2f008 */
        /* <DEDUP_REMOVED lines=22> */
[----:B------:R-:W-:-:S03]  /*182f0*/  F2FP.BF16.F32.PACK_AB R134, R135, R134 ;  /* 0x000000868786723e */ /* 0x000fc600000010ff */
        /* <DEDUP_REMOVED lines=17> */
.L_x_513:
[----:B------:R-:W-:Y:S01]  /*18410*/  ULDC.U8 UR5, c[0x0][0x3d9] ;  /* 0x0000f64000057ab9 */ /* 0x000fe20000000000 */
[----:B------:R-:W-:Y:S01]  /*18420*/  STS [R7+0x4200], R114 ;  /* 0x0042007207007388 */ /* 0x000fe20000000800 */
[----:B------:R-:W-:Y:S01]  /*18430*/  ISETP.NE.AND P1, PT, RZ, UR5, PT ;  /* 0x00000005ff007c0c */ /* 0x000fe2000bf25270 */
[----:B------:R-:W-:Y:S01]  /*18440*/  ULDC.U8 UR8, c[0x0][0x3d8] ;  /* 0x0000f60000087ab9 */ /* 0x000fe20000000000 */
[----:B------:R-:W3:Y:S01]  /*18450*/  @P0 LDC R25, c[0x0][0x2e8] ;  /* 0x0000ba00ff190b82 */ /* 0x000ee20000000800 */
[----:B------:R-:W-:Y:S01]  /*18460*/  STS [R17+0x4000], R120 ;  /* 0x0040007811007388 */ /* 0x000fe20000000800 */
[----:B------:R-:W-:Y:S01]  /*18470*/  ISETP.NE.AND P6, PT, RZ, UR8, PT ;  /* 0x00000008ff007c0c */ /* 0x000fe2000bfc5270 */
[----:B------:R-:W4:Y:S02]  /*18480*/  @P0 MUFU.LG2 R5, R5 ;  /* 0x0000000500050308 */ /* 0x000f240000000c00 */
[----:B------:R-:W-:Y:S01]  /*18490*/  STS [R17+0x4200], R122 ;  /* 0x0042007a11007388 */ /* 0x000fe20000000800 */
[----:B------:R-:W-:-:S02]  /*184a0*/  ISETP.EQ.AND P6, PT, RZ, UR5, P6 ;  /* 0x00000005ff007c0c */ /* 0x000fc4000b7c2270 */
[----:B------:R-:W1:Y:S01]  /*184b0*/  @P2 LDC R26, c[0x0][0x2e8] ;  /* 0x0000ba00ff1a2b82 */ /* 0x000e620000000800 */
[----:B------:R-:W-:Y:S02]  /*184c0*/  STS [R7+0x5000], R116 ;  /* 0x0050007407007388 */ /* 0x000fe40000000800 */
[----:B------:R-:W1:Y:S02]  /*184d0*/  @P2 MUFU.LG2 R11, R11 ;  /* 0x0000000b000b2308 */ /* 0x000e640000000c00 */
[----:B------:R-:W-:Y:S03]  /*184e0*/  STS [R7+0x5200], R118 ;  /* 0x0052007607007388 */ /* 0x000fe60000000800 */
[----:B------:R-:W2:Y:S01]  /*184f0*/  @P1 LDC.64 R12, c[0x0][0x2c0] ;  /* 0x0000b000ff0c1b82 */ /* 0x000ea20000000a00 */
[----:B------:R-:W-:Y:S02]  /*18500*/  STS [R17+0x5000], R140 ;  /* 0x0050008c11007388 */ /* 0x000fe40000000800 */
[----:B------:R-:W-:-:S02]  /*18510*/  @!P6 PLOP3.LUT P3, PT, PT, PT, PT, 0x8, 0x0 ;  /* 0x000000000000e81c */ /* 0x000fc40003f6e170 */
[----:B------:R-:W-:Y:S01]  /*18520*/  @!P6 CS2R R32, SRZ ;  /* 0x000000000020e805 */ /* 0x000fe2000001ff00 */
[----:B------:R1:W-:Y:S02]  /*18530*/  STS [R17+0x5200], R142 ;  /* 0x0052008e11007388 */ /* 0x0003e40000000800 */
[----:B------:R-:W1:Y:S02]  /*18540*/  S2UR UR4, SR_CTAID.X ;  /* 0x00000000000479c3 */ /* 0x000e640000002500 */
[----:B------:R-:W-:Y:S04]  /*18550*/  STS [R15+0x4000], R136 ;  /* 0x004000880f007388 */ /* 0x000fe80000000800 */
[----:B------:R-:W-:Y:S04]  /*18560*/  STS [R15+0x4200], R138 ;  /* 0x0042008a0f007388 */ /* 0x000fe80000000800 */
[----:B------:R-:W-:Y:S04]  /*18570*/  STS [R19+0x4000], R128 ;  /* 0x0040008013007388 */ /* 0x000fe80000000800 */
[----:B------:R-:W-:Y:S01]  /*18580*/  STS [R19+0x4200], R130 ;  /* 0x0042008213007388 */ /* 0x000fe20000000800 */
[----:B--2---:R-:W-:-:S03]  /*18590*/  @P1 IMAD R27, R13, R12, RZ ;  /* 0x0000000c0d1b1224 */ /* 0x004fc600078e02ff */
[----:B------:R-:W-:Y:S01]  /*185a0*/  STS [R15+0x5000], R124 ;  /* 0x0050007c0f007388 */ /* 0x000fe20000000800 */
[----:B------:R-:W-:Y:S01]  /*185b0*/  LOP3.LUT R13, R8, 0xffffffe0, RZ, 0xc0, !PT ;  /* 0xffffffe0080d7812 */ /* 0x000fe200078ec0ff */
[----:B------:R-:W-:Y:S02]  /*185c0*/  @P1 IMAD.MOV.U32 R8, RZ, RZ, 0x1 ;  /* 0x00000001ff081424 */ /* 0x000fe400078e00ff */
[----:B------:R2:W-:Y:S01]  /*185d0*/  STS [R15+0x5200], R126 ;  /* 0x0052007e0f007388 */ /* 0x0005e20000000800 */
[----:B-1----:R-:W-:-:S03]  /*185e0*/  SHF.R.S32.HI R17, RZ, 0x1f, R10 ;  /* 0x0000001fff117819 */ /* 0x002fc6000001140a */
[----:B------:R1:W-:Y:S01]  /*185f0*/  STS [R19+0x5000], R132 ;  /* 0x0050008413007388 */ /* 0x0003e20000000800 */
[----:B------:R-:W-:Y:S01]  /*18600*/  LEA.HI R10, R17, R10, RZ, 0x2 ;  /* 0x0000000a110a7211 */ /* 0x000fe200078f10ff */
[----:B------:R-:W1:Y:S03]  /*18610*/  S2R R7, SR_CTAID.Y ;  /* 0x0000000000077919 */ /* 0x000e660000002600 */
[----:B------:R-:W-:Y:S01]  /*18620*/  SHF.R.S32.HI R12, RZ, 0x2, R10 ;  /* 0x00000002ff0c7819 */ /* 0x000fe2000001140a */
[----:B------:R-:W1:Y:S01]  /*18630*/  S2R R24, SR_CTAID.Z ;  /* 0x0000000000187919 */ /* 0x000e620000002700 */
[----:B------:R1:W-:Y:S01]  /*18640*/  STS [R19+0x5200], R134 ;  /* 0x0052008613007388 */ /* 0x0003e20000000800 */
[----:B--2---:R-:W2:Y:S01]  /*18650*/  @P1 LDC R15, c[0x0][0x2c0] ;  /* 0x0000b000ff0f1b82 */ /* 0x004ea20000000800 */
[----:B---34-:R-:W-:Y:S05]  /*18660*/  @!P6 BRA `(.L_x_514) ;  /* 0x000000000020e947 */ /* 0x018fea0003800000 */
[----:B------:R-:W3:Y:S01]  /*18670*/  S2UR UR5, SR_CTAID.Y ;  /* 0x00000000000579c3 */ /* 0x000ee20000002600 */
[----:B------:R-:W-:Y:S01]  /*18680*/  ULDC UR7, c[0x0][0x2c4] ;  /* 0x0000b10000077ab9 */ /* 0x000fe20000000800 */
[----:B------:R-:W-:Y:S01]  /*18690*/  PLOP3.LUT P3, PT, PT, PT, PT, 0x80, 0x0 ;  /* 0x000000000000781c */ /* 0x000fe20003f6f070 */
[----:B---3--:R-:W-:-:S04]  /*186a0*/  UIMAD UR5, UR5, UR7, URZ ;  /* 0x00000007050572a4 */ /* 0x008fc8000f8e023f */
[----:B------:R-:W-:-:S04]  /*186b0*/  USEL UR15, UR5, UR15, !UP0 ;  /* 0x0000000f050f7287 */ /* 0x000fc8000c000000 */
[----:B------:R-:W-:Y:S02]  /*186c0*/  USHF.R.S32.HI UR5, URZ, 0x1f, UR15 ;  /* 0x0000001f3f057899 */ /* 0x000fe4000801140f */
[----:B------:R-:W-:-:S04]  /*186d0*/  IMAD.U32 R32, RZ, RZ, UR15 ;  /* 0x0000000fff207e24 */ /* 0x000fc8000f8e00ff */
[----:B------:R-:W-:Y:S02]  /*186e0*/  MOV R33, UR5 ;  /* 0x0000000500217c02 */ /* 0x000fe40008000f00 */
.L_x_514:
[----:B------:R-:W-:Y:S05]  /*186f0*/  @P1 BRA `(.L_x_515) ;  /* 0x0000000000181947 */ /* 0x000fea0003800000 */
[----:B------:R-:W3:Y:S01]  /*18700*/  LDC R27, c[0x0][0x2c4] ;  /* 0x0000b100ff1b7b82 */ /* 0x000ee20000000800 */
[----:B------:R-:W-:Y:S02]  /*18710*/  ISETP.NE.AND P1, PT, RZ, UR8, PT ;  /* 0x00000008ff007c0c */ /* 0x000fe4000bf25270 */
[----:B--2---:R-:W-:-:S05]  /*18720*/  MOV R15, 0x1 ;  /* 0x00000001000f7802 */ /* 0x004fca0000000f00 */
[----:B------:R-:W2:Y:S08]  /*18730*/  LDC R8, c[0x0][0x270] ;  /* 0x00009c00ff087b82 */ /* 0x000eb00000000800 */
[----:B---3--:R-:W2:Y:S02]  /*18740*/  @P1 LDC R27, c[0x0][0x2e4] ;  /* 0x0000b900ff1b1b82 */ /* 0x008ea40000000800 */
[----:B--2---:R-:W-:-:S07]  /*18750*/  IMAD R8, R27, R8, RZ ;  /* 0x000000081b087224 */ /* 0x004fce00078e02ff */
.L_x_515:
[----:B------:R-:W-:Y:S01]  /*18760*/  BAR.SYNC.DEFER_BLOCKING 0x0 ;  /* 0x0000000000007b1d */ /* 0x000fe20000010000 */
[----:B-1----:R-:W-:Y:S01]  /*18770*/  IMAD R7, R7, R8, RZ ;  /* 0x0000000807077224 */ /* 0x002fe200078e02ff */
[----:B------:R-:W-:Y:S01]  /*18780*/  IADD3 R4, -R13, R4, RZ ;  /* 0x000000040d047210 */ /* 0x000fe20007ffe1ff */
[----:B------:R-:W-:Y:S01]  /*18790*/  @P0 FMUL.FTZ R5, R5, 0.69314718246459960938 ;  /* 0x3f31721805050820 */ /* 0x000fe20000410000 */
[----:B------:R-:W-:Y:S01]  /*187a0*/  MOV R8, 0x7f800000 ;  /* 0x7f80000000087802 */ /* 0x000fe20000000f00 */
[----:B------:R-:W-:-:S03]  /*187b0*/  @P2 FMUL.FTZ R28, R11, 0.69314718246459960938 ;  /* 0x3f3172180b1c2820 */ /* 0x000fc60000410000 */
[----:B------:R-:W1:Y:S01]  /*187c0*/  @P5 LDC R31, c[0x0][0x2e8] ;  /* 0x0000ba00ff1f5b82 */ /* 0x000e620000000800 */
[----:B------:R-:W3:Y:S01]  /*187d0*/  @P4 MUFU.LG2 R14, R14 ;  /* 0x0000000e000e4308 */ /* 0x000ee20000000c00 */
[----:B------:R-:W-:Y:S01]  /*187e0*/  LOP3.LUT P6, RZ, R4, 0x3, RZ, 0xc0, !PT ;  /* 0x0000000304ff7812 */ /* 0x000fe200078cc0ff */
[----:B------:R-:W-:Y:S01]  /*187f0*/  @P0 FFMA.FTZ R8, R164, R25, R5 ;  /* 0x00000019a4080223 */ /* 0x000fe20000010005 */
[----:B------:R-:W-:Y:S01]  /*18800*/  SEL R7, R7, RZ, !P3 ;  /* 0x000000ff07077207 */ /* 0x000fe20005800000 */
[----:B--2---:R-:W-:Y:S01]  /*18810*/  IMAD R5, R15, UR4, RZ ;  /* 0x000000040f057c24 */ /* 0x004fe2000f8e02ff */
[----:B------:R-:W-:Y:S01]  /*18820*/  IADD3 R10, R12, 0x20, RZ ;  /* 0x000000200c0a7810 */ /* 0x000fe20007ffe0ff */
[----:B------:R-:W-:Y:S01]  /*18830*/  BSSY B0, `(.L_x_516) ;  /* 0x0000048000007945 */ /* 0x000fe20003800000 */
[----:B------:R-:W2:Y:S01]  /*18840*/  @P4 LDC R29, c[0x0][0x2e8] ;  /* 0x0000ba00ff1d4b82 */ /* 0x000ea20000000800 */
[----:B------:R-:W4:Y:S01]  /*18850*/  @P5 MUFU.LG2 R6, R6 ;  /* 0x0000000600065308 */ /* 0x000f220000000c00 */
[----:B------:R-:W-:Y:S01]  /*18860*/  IMAD R7, R24, R27, R7 ;  /* 0x0000001b18077224 */ /* 0x000fe200078e0207 */
[----:B------:R-:W-:Y:S01]  /*18870*/  SHF.L.U32 R5, R5, 0x7, RZ ;  /* 0x0000000705057819 */ /* 0x000fe200000006ff */
[----:B------:R-:W-:Y:S01]  /*18880*/  IMAD.MOV.U32 R11, RZ, RZ, 0x7f800000 ;  /* 0x7f800000ff0b7424 */ /* 0x000fe200078e00ff */
[----:B------:R-:W-:Y:S01]  /*18890*/  ISETP.GE.AND P1, PT, R10, UR14, PT ;  /* 0x0000000e0a007c0c */ /* 0x000fe2000bf26270 */
[----:B------:R-:W-:-:S02]  /*188a0*/  IMAD.MOV.U32 R10, RZ, RZ, 0x7f800000 ;  /* 0x7f800000ff0a7424 */ /* 0x000fc400078e00ff */
[----:B------:R-:W-:Y:S01]  /*188b0*/  @P2 FFMA.FTZ R10, R3, R26, R28 ;  /* 0x0000001a030a2223 */ /* 0x000fe2000001001c */
[----:B------:R-:W-:Y:S01]  /*188c0*/  IADD3 R4, R12, 0x40, RZ ;  /* 0x000000400c047810 */ /* 0x000fe20007ffe0ff */
[----:B-----5:R1:W2:Y:S01]  /*188d0*/  LDS.128 R20, [R225+0x1800] ;  /* 0x00180000e1147984 */ /* 0x0202a20000000c00 */
[----:B---3--:R-:W-:Y:S01]  /*188e0*/  @P4 FMUL.FTZ R35, R14, 0.69314718246459960938 ;  /* 0x3f3172180e234820 */ /* 0x008fe20000410000 */
[----:B------:R-:W-:Y:S02]  /*188f0*/  IADD3 R14, P3, P2, R5, R32, R7 ;  /* 0x00000020050e7210 */ /* 0x000fe40007a7e007 */
[----:B------:R3:W3:Y:S01]  /*18900*/  LDS.128 R16, [R225+0x3800] ;  /* 0x00380000e1107984 */ /* 0x0006e20000000c00 */
[----:B------:R-:W-:Y:S02]  /*18910*/  SHF.R.S32.HI R27, RZ, 0x1f, R5 ;  /* 0x0000001fff1b7819 */ /* 0x000fe40000011405 */
[----:B------:R-:W-:Y:S01]  /*18920*/  SHF.R.S32.HI R32, RZ, 0x1f, R7 ;  /* 0x0000001fff207819 */ /* 0x000fe20000011407 */
[----:B----4-:R-:W-:Y:S01]  /*18930*/  @P5 FMUL.FTZ R3, R6, 0.69314718246459960938 ;  /* 0x3f31721806035820 */ /* 0x010fe20000410000 */
[----:B------:R-:W-:-:S02]  /*18940*/  MOV R25, 0x7f800000 ;  /* 0x7f80000000197802 */ /* 0x000fc40000000f00 */
[----:B------:R-:W-:Y:S01]  /*18950*/  ISETP.GE.AND P0, PT, R4, UR14, PT ;  /* 0x0000000e04007c0c */ /* 0x000fe2000bf06270 */
[----:B-1----:R-:W-:Y:S01]  /*18960*/  @P5 FFMA.FTZ R11, R2, R31, R3 ;  /* 0x0000001f020b5223 */ /* 0x002fe20000010003 */
[----:B------:R-:W-:Y:S01]  /*18970*/  IADD3.X R32, R27, R33, R32, P3, P2 ;  /* 0x000000211b207210 */ /* 0x000fe20001fe4420 */
[----:B--2---:R-:W-:Y:S01]  /*18980*/  @P4 FFMA.FTZ R25, R0, R29, R35 ;  /* 0x0000001d00194223 */ /* 0x004fe20000010023 */
[----:B------:R-:W-:Y:S09]  /*18990*/  @P6 BRA `(.L_x_517) ;  /* 0x0000000000c46947 */ /* 0x000ff20003800000 */
[----:B------:R-:W1:Y:S02]  /*189a0*/  S2R R2, SR_TID.X ;  /* 0x0000000000027919 */ /* 0x000e640000002100 */
[----:B-1----:R-:W-:-:S04]  /*189b0*/  SHF.R.S32.HI R5, RZ, 0x1f, R2 ;  /* 0x0000001fff057819 */ /* 0x002fc80000011402 */
[----:B------:R-:W-:-:S04]  /*189c0*/  LEA.HI R5, R5, R2, RZ, 0x5 ;  /* 0x0000000205057211 */ /* 0x000fc800078f28ff */
[----:B------:R-:W-:Y:S02]  /*189d0*/  SHF.R.S32.HI R3, RZ, 0x5, R5 ;  /* 0x00000005ff037819 */ /* 0x000fe40000011405 */
[----:B------:R-:W-:Y:S02]  /*189e0*/  LOP3.LUT R5, R5, 0xffffffe0, RZ, 0xc0, !PT ;  /* 0xffffffe005057812 */ /* 0x000fe400078ec0ff */
[----:B------:R-:W-:-:S03]  /*189f0*/  SHF.R.S32.HI R0, RZ, 0x1f, R3 ;  /* 0x0000001fff007819 */ /* 0x000fc60000011403 */
[----:B------:R-:W-:Y:S01]  /*18a00*/  IMAD.IADD R5, R2, 0x1, -R5 ;  /* 0x0000000102057824 */ /* 0x000fe200078e0a05 */
[----:B------:R-:W-:-:S04]  /*18a10*/  LEA.HI R0, R0, R3, RZ, 0x2 ;  /* 0x0000000300007211 */ /* 0x000fc800078f10ff */
[----:B------:R-:W-:Y:S02]  /*18a20*/  SHF.R.S32.HI R2, RZ, 0x1f, R5 ;  /* 0x0000001fff027819 */ /* 0x000fe40000011405 */
[----:B------:R-:W-:Y:S02]  /*18a30*/  LOP3.LUT R0, R0, 0xfffffffc, RZ, 0xc0, !PT ;  /* 0xfffffffc00007812 */ /* 0x000fe400078ec0ff */
[----:B------:R-:W-:-:S03]  /*18a40*/  LEA.HI R2, R2, R5, RZ, 0x2 ;  /* 0x0000000502027211 */ /* 0x000fc600078f10ff */
[----:B------:R-:W-:Y:S01]  /*18a50*/  IMAD.IADD R0, R3, 0x1, -R0 ;  /* 0x0000000103007824 */ /* 0x000fe200078e0a00 */
        /* <DEDUP_REMOVED lines=12> */
[C---:B------:R-:W-:Y:S02]  /*18b20*/  @!P6 IADD3 R29, P2, R31.reuse, R14, RZ ;  /* 0x0000000e1f1de210 */ /* 0x040fe40007f5e0ff */
[----:B------:R-:W2:Y:S02]  /*18b30*/  @!P5 LDC.64 R6, c[0x0][0x2b0] ;  /* 0x0000ac00ff06db82 */ /* 0x000ea40000000a00 */
[----:B------:R-:W-:-:S06]  /*18b40*/  @!P6 LEA.HI.X.SX32 R28, R31, R32, 0x1, P2 ;  /* 0x000000201f1ce211 */ /* 0x000fcc00010f0eff */
[----:B------:R-:W4:Y:S01]  /*18b50*/  @!P4 LDC.64 R4, c[0x0][0x2b0] ;  /* 0x0000ac00ff04cb82 */ /* 0x000f220000000a00 */
[----:B-1----:R-:W-:-:S04]  /*18b60*/  @!P6 LEA R30, P2, R29, R2, 0x2 ;  /* 0x000000021d1ee211 */ /* 0x002fc800078410ff */
[----:B------:R-:W-:Y:S01]  /*18b70*/  @!P6 LEA.HI.X R31, R29, R3, R28, 0x2, P2 ;  /* 0x000000031d1fe211 */ /* 0x000fe200010f141c */
[-C--:B------:R-:W-:Y:S01]  /*18b80*/  @!P4 IMAD R29, R26, R15.reuse, RZ ;  /* 0x0000000f1a1dc224 */ /* 0x080fe200078e02ff */
[C---:B------:R-:W-:Y:S01]  /*18b90*/  @!P5 IADD3 R28, P2, R27.reuse, R14, RZ ;  /* 0x0000000e1b1cd210 */ /* 0x040fe20007f5e0ff */
[----:B------:R-:W1:Y:S01]  /*18ba0*/  @!P3 LDC.64 R2, c[0x0][0x2b0] ;  /* 0x0000ac00ff02bb82 */ /* 0x000e620000000a00 */
[----:B------:R-:W-:Y:S01]  /*18bb0*/  @!P3 IMAD R15, R0, R15, RZ ;  /* 0x0000000f000fb224 */ /* 0x000fe200078e02ff */
[----:B------:R1:W-:Y:S01]  /*18bc0*/  @!P6 STG.E desc[UR22][R30.64], R8 ;  /* 0x000000081e00e986 */ /* 0x0003e2000c101916 */
[----:B------:R-:W-:Y:S02]  /*18bd0*/  @!P5 LEA.HI.X.SX32 R27, R27, R32, 0x1, P2 ;  /* 0x000000201b1bd211 */ /* 0x000fe400010f0eff */
[----:B--2---:R-:W-:-:S04]  /*18be0*/  @!P5 LEA R26, P2, R28, R6, 0x2 ;  /* 0x000000061c1ad211 */ /* 0x004fc800078410ff */
        /* <DEDUP_REMOVED lines=12> */
.L_x_517:
[----:B------:R-:W-:Y:S05]  /*18cb0*/  BSYNC B0 ;  /* 0x0000000000007941 */ /* 0x000fea0003800000 */
.L_x_516:
[----:B--2---:R-:W-:Y:S01]  /*18cc0*/  SHF.R.S32.HI R3, RZ, 0x1f, R24 ;  /* 0x0000001fff037819 */ /* 0x004fe20000011418 */
        /* <DEDUP_REMOVED lines=11> */
[----:B------:R1:W2:Y:S01]  /*18d80*/  LDS.128 R8, [R225+0x2000] ;  /* 0x00200000e1087984 */ /* 0x0002a20000000c00 */
        /* <DEDUP_REMOVED lines=22> */
[----:B--2---:R1:W-:Y:S04]  /*18ef0*/  @!P5 STG.E.128 desc[UR22][R24.64+0x40], R8 ;  /* 0x000040081800d986 */ /* 0x0043e8000c101d16 */
[----:B----4-:R1:W-:Y:S02]  /*18f00*/  @!P4 STG.E.128 desc[UR22][R24.64+0x80], R4 ;  /* 0x000080041800c986 */ /* 0x0103e4000c101d16 */
.L_x_519:
[----:B------:R-:W-:Y:S05]  /*18f10*/  BSYNC B0 ;  /* 0x0000000000007941 */ /* 0x000fea0003800000 */
.L_x_518:
        /* <DEDUP_REMOVED lines=24> */
.L_x_521:
[----:B------:R-:W-:Y:S05]  /*190a0*/  BSYNC B0 ;  /* 0x0000000000007941 */ /* 0x000fea0003800000 */
.L_x_520:
        /* <DEDUP_REMOVED lines=24> */
.L_x_523:
[----:B------:R-:W-:Y:S05]  /*19230*/  BSYNC B0 ;  /* 0x0000000000007941 */ /* 0x000fea0003800000 */
.L_x_522:
        /* <DEDUP_REMOVED lines=19> */
[----:B---3--:R3:W-:Y:S01]  /*19370*/  @!P1 STG.E.128 desc[UR22][R2.64+0x40], R16 ;  /* 0x0000401002009986 */ /* 0x0087e2000c101d16 */
[----:B------:R-:W-:Y:S05]  /*19380*/  @P0 EXIT ;  /* 0x000000000000094d */ /* 0x000fea0003800000 */
[----:B-1----:R-:W-:Y:S01]  /*19390*/  STG.E.128 desc[UR22][R2.64+0x80], R4 ;  /* 0x0000800402007986 */ /* 0x002fe2000c101d16 */
[----:B------:R-:W-:Y:S05]  /*193a0*/  EXIT ;  /* 0x000000000000794d */ /* 0x000fea0003800000 */
.L_x_479:
        /* <DEDUP_REMOVED lines=86> */
.L_x_525:
[----:B------:R-:W-:Y:S05]  /*19910*/  BSYNC B0 ;  /* 0x0000000000007941 */ /* 0x000fea0003800000 */
.L_x_524:
        /* <DEDUP_REMOVED lines=22> */
.L_x_527:
[----:B------:R-:W-:Y:S05]  /*19a80*/  BSYNC B0 ;  /* 0x0000000000007941 */ /* 0x000fea0003800000 */
.L_x_526:
        /* <DEDUP_REMOVED lines=22> */
.L_x_529:
[----:B------:R-:W-:Y:S05]  /*19bf0*/  BSYNC B0 ;  /* 0x0000000000007941 */ /* 0x000fea0003800000 */
.L_x_528:
        /* <DEDUP_REMOVED lines=23> */
.L_x_531:
[----:B------:R-:W-:Y:S05]  /*19d70*/  BSYNC B0 ;  /* 0x0000000000007941 */ /* 0x000fea0003800000 */
.L_x_530:
        /* <DEDUP_REMOVED lines=10> */
.L_x_533:
[----:B------:R-:W-:Y:S05]  /*19e20*/  BSYNC B0 ;  /* 0x0000000000007941 */ /* 0x000fea0003800000 */
.L_x_532:
        /* <DEDUP_REMOVED lines=10> */
.L_x_535:
[----:B------:R-:W-:Y:S05]  /*19ed0*/  BSYNC B0 ;  /* 0x0000000000007941 */ /* 0x000fea0003800000 */
.L_x_534:
        /* <DEDUP_REMOVED lines=10> */
.L_x_537:
[----:B------:R-:W-:Y:S05]  /*19f80*/  BSYNC B0 ;  /* 0x0000000000007941 */ /* 0x000fea0003800000 */
.L_x_536:
        /* <DEDUP_REMOVED lines=10> */
.L_x_538:
        /* <DEDUP_REMOVED lines=13> */
.L_x_1154:


//--------------------- .text._ZN5flash16flash_fwd_kernelI23Flash_fwd_kernel_traitsILi96ELi128ELi64ELi4ELb0ELb0EN7cutlass10bfloat16_tE19Flash_kernel_traitsILi96ELi128ELi64ELi4ES3_EELb1ELb1ELb0ELb0ELb0ELb0ELb0ELb1EEEvNS_16Flash_fwd_paramsE --------------------------
	.section	.text._ZN5flash16flash_fwd_kernelI23Flash_fwd_kernel_traitsILi96ELi128ELi64ELi4ELb0ELb0EN7cutlass10bfloat16_tE19Flash_kernel_traitsILi96ELi128ELi64ELi4ES3_EELb1ELb1ELb0ELb0ELb0ELb0ELb0ELb1EEEvNS_16Flash_fwd_paramsE,"ax",@progbits
	.align	128
        .global         _ZN5flash16flash_fwd_kernelI23Flash_fwd_kernel_traitsILi96ELi128ELi64ELi4ELb0ELb0EN7cutlass10bfloat16_tE19Flash_kernel_traitsILi96ELi128ELi64ELi4ES3_EELb1ELb1ELb0ELb0ELb0ELb0ELb0ELb1EEEvNS_16Flash_fwd_paramsE
        .type           _ZN5flash16flash_fwd_kernelI23Flash_fwd_kernel_traitsILi96ELi128ELi64ELi4ELb0ELb0EN7cutlass10bfloat16_tE19Flash_kernel_traitsILi96ELi128ELi64ELi4ES3_EELb1ELb1ELb0ELb0ELb0ELb0ELb0ELb1EEEvNS_16Flash_fwd_paramsE,@function
        .size           _ZN5flash16flash_fwd_kernelI23Flash_fwd_kernel_traitsILi96ELi128ELi64ELi4ELb0ELb0EN7cutlass10bfloat16_tE19Flash_kernel_traitsILi96ELi128ELi64ELi4ES3_EELb1ELb1ELb0ELb0ELb0ELb0ELb0ELb1EEEvNS_16Flash_fwd_paramsE,(.L_x_1155 - _ZN5flash16flash_fwd_kernelI23Flash_fwd_kernel_traitsILi96ELi128ELi64ELi4ELb0ELb0EN7cutlass10bfloat16_tE19Flash_kernel_traitsILi96ELi128ELi64ELi4ES3_EELb1ELb1ELb0ELb0ELb0ELb0ELb0ELb1EEEvNS_16Flash_fwd_paramsE)
        .other          _ZN5flash16flash_fwd_kernelI23Flash_fwd_kernel_traitsILi96ELi128ELi64ELi4ELb0ELb0EN7cutlass10bfloat16_tE19Flash_kernel_traitsILi96ELi128ELi64ELi4ES3_EELb1ELb1ELb0ELb0ELb0ELb0ELb0ELb1EEEvNS_16Flash_fwd_paramsE,@"STO_CUDA_ENTRY STV_DEFAULT"
_ZN5flash16flash_fwd_kernelI23Flash_fwd_kernel_traitsILi96ELi128ELi64ELi4ELb0ELb0EN7cutlass10bfloat16_tE19Flash_kernel_traitsILi96ELi128ELi64ELi4ES3_EELb1ELb1ELb0ELb0ELb0ELb0ELb0ELb1EEEvNS_16Flash_fwd_paramsE:
.text._ZN5flash16flash_fwd_kernelI23Flash_fwd_kernel_traitsILi96ELi128ELi64ELi4ELb0ELb0EN7cutlass10bfloat16_tE19Flash_kernel_traitsILi96ELi128ELi64ELi4ES3_EELb1ELb1ELb0ELb0ELb0ELb0ELb0ELb1EEEvNS_16Flash_fwd_paramsE:
        /* <DEDUP_REMOVED lines=14> */
[----:B------:R2:W5:Y:S07]  /*00e0*/  @P2 LDG.E.64 R4, desc[UR22][R2.64] ;  /* 0x0000001602042981 */ /* 0x00056e000c1e1b00 */
[----:B------:R-:W-:Y:S01]  /*00f0*/  S2UR UR17, SR_CTAID.Y ;  /* 0x00000000001179c3 */ /* 0x000fe20000002600 */
[----:B------:R-:W-:Y:S01]  /*0100*/  UMOV UR13, 0xffffffff ;  /* 0xffffffff000d7882 */ /* 0x000fe20000000000 */
[----:B------:R-:W-:Y:S01]  /*0110*/  UMOV UR28, URZ ;  /* 0x0000003f001c7c82 */ /* 0x000fe20008000000 */
[----:B------:R-:W-:-:S05]  /*0120*/  ULDC.U8 UR12, c[0x0][0x388] ;  /* 0x0000e200000c7ab9 */ /* 0x000fca0000000000 */
[----:B------:R-:W1:Y:S08]  /*0130*/  S2UR UR4, SR_CTAID.Z ;  /* 0x00000000000479c3 */ /* 0x000e700000002700 */
[----:B------:R-:W5:Y:S01]  /*0140*/  @P2 LDC R0, c[0x0][0x3b0] ;  /* 0x0000ec00ff002b82 */ /* 0x000f620000000800 */
[----:B--2---:R-:W-:Y:S02]  /*0150*/  @P2 IMAD.MOV.U32 R2, RZ, RZ, R9 ;  /* 0x000000ffff022224 */ /* 0x004fe400078e0009 */
[----:B---3--:R-:W-:-:S06]  /*0160*/  @P2 IMAD.MOV.U32 R3, RZ, RZ, R8 ;  /* 0x000000ffff032224 */ /* 0x008fcc00078e0008 */
[----:B------:R-:W2:Y:S01]  /*0170*/  @P2 LDG.E.64 R2, desc[UR22][R2.64] ;  /* 0x0000001602022981 */ /* 0x000ea2000c1e1b00 */
[----:B------:R-:W-:Y:S02]  /*0180*/  UISETP.NE.U32.AND UP2, UPT, UR8, URZ, UPT ;  /* 0x0000003f0800728c */ /* 0x000fe4000bf45070 */
[----:B------:R-:W-:Y:S02]  /*0190*/  UISETP.NE.U32.AND UP1, UPT, UR6, URZ, UPT ;  /* 0x0000003f0600728c */ /* 0x000fe4000bf25070 */
[----:B------:R-:W-:Y:S02]  /*01a0*/  UISETP.NE.AND.EX UP2, UPT, UR9, URZ, UPT, UP2 ;  /* 0x0000003f0900728c */ /* 0x000fe4000bf45320 */
[----:B-1----:R-:W-:Y:S01]  /*01b0*/  ULOP3.LUT UR5, UR4, UR14, UR17, 0xfe, !UPT ;  /* 0x0000000e04057292 */ /* 0x002fe2000f8efe11 */
[----:B------:R-:W-:Y:S01]  /*01c0*/  ULDC.64 UR8, c[0x0][0x2f0] ;  /* 0x0000bc0000087ab9 */ /* 0x000fe20000000a00 */
[----:B------:R-:W-:Y:S02]  /*01d0*/  UISETP.NE.AND.EX UP1, UPT, UR7, URZ, UPT, UP1 ;  /* 0x0000003f0700728c */ /* 0x000fe4000bf25310 */
[----:B------:R-:W-:Y:S01]  /*01e0*/  PLOP3.LUT P0, PT, PT, PT, UP2, 0x80, 0x0 ;  /* 0x000000000000781c */ /* 0x000fe20003f0f028 */
[----:B------:R-:W-:Y:S01]  /*01f0*/  UIMAD.WIDE UR8, UR17, 0x4, UR8 ;  /* 0x00000004110878a5 */ /* 0x000fe2000f8e0208 */
[----:B----4-:R-:W-:Y:S01]  /*0200*/  LOP3.LUT P3, RZ, R151, UR5, RZ, 0xfc, !PT ;  /* 0x0000000597ff7c12 */ /* 0x010fe2000f86fcff */
[----:B------:R-:W-:Y:S01]  /*0210*/  ULDC.U8 UR5, c[0x0][0x3c2] ;  /* 0x0000f08000057ab9 */ /* 0x000fe20000000000 */
[----:B------:R-:W-:Y:S01]  /*0220*/  ULDC.64 UR6, c[0x0][0x2f8] ;  /* 0x0000be0000067ab9 */ /* 0x000fe20000000a00 */
[----:B------:R-:W-:-:S02]  /*0230*/  UISETP.NE.AND UP3, UPT, UR5, URZ, UPT ;  /* 0x0000003f0500728c */ /* 0x000fc4000bf65270 */
[----:B------:R-:W-:Y:S02]  /*0240*/  UISETP.EQ.U32.AND UP0, UPT, UR6, URZ, UPT ;  /* 0x0000003f0600728c */ /* 0x000fe4000bf02070 */
[----:B------:R-:W-:Y:S02]  /*0250*/  @UP1 ULDC.64 UR10, c[0x0][0x300] ;  /* 0x0000c000000a1ab9 */ /* 0x000fe40000000a00 */
[----:B------:R-:W-:Y:S02]  /*0260*/  UISETP.EQ.OR.EX UP0, UPT, UR7, URZ, !UP3, UP0 ;  /* 0x0000003f0700728c */ /* 0x000fe4000df02700 */
[----:B------:R-:W-:Y:S02]  /*0270*/  @UP1 UIMAD.WIDE UR10, UR17, 0x4, UR10 ;  /* 0x00000004110a18a5 */ /* 0x000fe4000f8e020a */
[----:B------:R-:W1:Y:S01]  /*0280*/  @!P3 LDC.64 R6, c[0x0][0x3b8] ;  /* 0x0000ee00ff06bb82 */ /* 0x000e620000000a00 */
[----:B-----5:R-:W-:Y:S02]  /*0290*/  @P2 R2UR UR26, R4 ;  /* 0x00000000041a22ca */ /* 0x020fe400000e0000 */
[----:B------:R-:W-:-:S11]  /*02a0*/  @P2 R2UR UR27, R5 ;  /* 0x00000000051b22ca */ /* 0x000fd600000e0000 */
[----:B------:R-:W-:Y:S02]  /*02b0*/  IMAD.U32 R4, RZ, RZ, UR26 ;  /* 0x0000001aff047e24 */ /* 0x000fe4000f8e00ff */
[----:B------:R-:W-:-:S05]  /*02c0*/  IMAD.U32 R5, RZ, RZ, UR27 ;  /* 0x0000001bff057e24 */ /* 0x000fca000f8e00ff */
[----:B-1----:R1:W-:Y:S01]  /*02d0*/  @!P3 STG.E.64 desc[UR22][R6.64], R4 ;  /* 0x000000040600b986 */ /* 0x0023e2000c101b16 */
[----:B--2---:R-:W-:Y:S01]  /*02e0*/  @P2 IADD3 R9, P1, R2, R0, RZ ;  /* 0x0000000002092210 */ /* 0x004fe20007f3e0ff */
[----:B------:R-:W-:-:S04]  /*02f0*/  IMAD.U32 R2, RZ, RZ, UR8 ;  /* 0x00000008ff027e24 */ /* 0x000fc8000f8e00ff */
[----:B------:R-:W-:Y:S01]  /*0300*/  @P2 IMAD.X R8, RZ, RZ, R3, P1 ;  /* 0x000000ffff082224 */ /* 0x000fe200008e0603 */
[----:B------:R-:W-:Y:S01]  /*0310*/  PLOP3.LUT P1, PT, PT, PT, UP1, 0x80, 0x0 ;  /* 0x000000000000781c */ /* 0x000fe20003f2f018 */
[----:B------:R-:W-:Y:S01]  /*0320*/  IMAD.U32 R3, RZ, RZ, UR9 ;  /* 0x00000009ff037e24 */ /* 0x000fe2000f8e00ff */
[----:B------:R-:W-:Y:S01]  /*0330*/  ULDC.64 UR8, c[0x0][0x2f8] ;  /* 0x0000be0000087ab9 */ /* 0x000fe20000000a00 */
[----:B-1----:R-:W-:Y:S02]  /*0340*/  @!P3 IMAD.MOV.U32 R4, RZ, RZ, R9 ;  /* 0x000000ffff04b224 */ /* 0x002fe400078e0009 */
[----:B------:R-:W-:-:S05]  /*0350*/  @!P3 IMAD.MOV.U32 R5, RZ, RZ, R8 ;  /* 0x000000ffff05b224 */ /* 0x000fca00078e0008 */
[----:B------:R1:W-:Y:S01]  /*0360*/  @!P3 STG.E.64 desc[UR22][R6.64+0x8], R4 ;  /* 0x000008040600b986 */ /* 0x0003e2000c101b16 */
[----:B------:R-:W-:Y:S01]  /*0370*/  PLOP3.LUT P2, PT, PT, PT, UP0, 0x80, 0x0 ;  /* 0x000000000000781c */ /* 0x000fe20003f4f008 */
[----:B------:R-:W-:Y:S02]  /*0380*/  UIMAD.WIDE UR8, UR17, 0x4, UR8 ;  /* 0x00000004110878a5 */ /* 0x000fe4000f8e0208 */
[----:B-1----:R-:W2:Y:S04]  /*0390*/  @P0 LDG.E R6, desc[UR22][R2.64] ;  /* 0x0000001602060981 */ /* 0x002ea8000c1e1900 */
[----:B------:R1:W3:Y:S02]  /*03a0*/  @P0 LDG.E R5, desc[UR22][R2.64+0x4] ;  /* 0x0000041602050981 */ /* 0x0002e4000c1e1900 */
[----:B-1----:R-:W-:-:S02]  /*03b0*/  IMAD.U32 R2, RZ, RZ, UR10 ;  /* 0x0000000aff027e24 */ /* 0x002fc4000f8e00ff */
[----:B------:R-:W-:-:S05]  /*03c0*/  IMAD.U32 R3, RZ, RZ, UR11 ;  /* 0x0000000bff037e24 */ /* 0x000fca000f8e00ff */
[----:B------:R1:W4:Y:S02]  /*03d0*/  @P1 LDG.E R0, desc[UR22][R2.64] ;  /* 0x0000001602001981 */ /* 0x000324000c1e1900 */
[----:B-1----:R-:W-:Y:S02]  /*03e0*/  IMAD.U32 R2, RZ, RZ, UR8 ;  /* 0x00000008ff027e24 */ /* 0x002fe4000f8e00ff */
[----:B------:R-:W-:-:S05]  /*03f0*/  IMAD.U32 R3, RZ, RZ, UR9 ;  /* 0x00000009ff037e24 */ /* 0x000fca000f8e00ff */
[----:B------:R-:W5:Y:S01]  /*0400*/  @!P2 LDG.E R4, desc[UR22][R2.64] ;  /* 0x000000160204a981 */ /* 0x000f62000c1e1900 */
[----:B------:R-:W-:Y:S01]  /*0410*/  SHF.R.S32.HI R24, RZ, 0x1f, R151 ;  /* 0x0000001fff187819 */ /* 0x000fe20000011497 */
[----:B------:R-:W-:-:S03]  /*0420*/  UMOV UR8, 0xffffffff ;  /* 0xffffffff00087882 */ /* 0x000fc60000000000 */
[----:B------:R-:W-:Y:S02]  /*0430*/  LEA.HI R18, R24, R151, RZ, 0x5 ;  /* 0x0000009718127211 */ /* 0x000fe400078f28ff */
[----:B--2---:R-:W-:Y:S02]  /*0440*/  @P0 R2UR UR13, R6 ;  /* 0x00000000060d02ca */ /* 0x004fe400000e0000 */
[----:B---3--:R-:W-:Y:S02]  /*0450*/  @P0 R2UR UR15, R5 ;  /* 0x00000000050f02ca */ /* 0x008fe400000e0000 */
[----:B------:R-:W-:-:S04]  /*0460*/  ISETP.NE.U32.AND P0, PT, RZ, UR6, PT ;  /* 0x00000006ff007c0c */ /* 0x000fc8000bf05070 */
[----:B------:R-:W-:-:S07]  /*0470*/  ISETP.NE.AND.EX P0, PT, RZ, UR7, PT, P0 ;  /* 0x00000007ff007c0c */ /* 0x000fce000bf05300 */
[----:B------:R-:W-:-:S07]  /*0480*/  @UP2 UIADD3 UR15, UR15, -UR13, URZ ;  /* 0x8000000d0f0f2290 */ /* 0x000fce000fffe03f */
[----:B------:R-:W-:Y:S01]  /*0490*/  @!UP2 ULDC UR15, c[0x0][0x2c4] ;  /* 0x0000b100000faab9 */ /* 0x000fe20000000800 */
[----:B----4-:R-:W-:Y:S02]  /*04a0*/  @P1 R2UR UR28, R0 ;  /* 0x00000000001c12ca */ /* 0x010fe400000e0000 */
[----:B------:R-:W-:-:S05]  /*04b0*/  LOP3.LUT R0, R18, 0xffffffe0, RZ, 0xc0, !PT ;  /* 0xffffffe012007812 */ /* 0x000fca00078ec0ff */
[----:B------:R-:W-:Y:S01]  /*04c0*/  IMAD.IADD R17, R151, 0x1, -R0 ;  /* 0x0000000197117824 */ /* 0x000fe200078e0a00 */
[----:B-----5:R-:W-:Y:S01]  /*04d0*/  @!P2 R2UR UR8, R4 ;  /* 0x000000000408a2ca */ /* 0x020fe200000e0000 */
[----:B------:R-:W-:-:S14]  /*04e0*/  @!P0 BRA `(.L_x_539) ;  /* 0x00000000001c8947 */ /* 0x000fdc0003800000 */
[----:B------:R-:W-:-:S13]  /*04f0*/  PLOP3.LUT P0, PT, PT, PT, UP3, 0x80, 0x0 ;  /* 0x000000000000781c */ /* 0x000fda0003f0f038 */
[----:B------:R-:W2:Y:S04]  /*0500*/  @P0 LDG.E R0, desc[UR22][R2.64+0x4] ;  /* 0x0000041602000981 */ /* 0x000ea8000c1e1900 */
[----:B------:R-:W3:Y:S01]  /*0510*/  @!P0 LDG.E R2, desc[UR22][R2.64] ;  /* 0x0000001602028981 */ /* 0x000ee2000c1e1900 */
[----:B--2---:R-:W-:-:S13]  /*0520*/  @P0 R2UR UR5, R0 ;  /* 0x00000000000502ca */ /* 0x004fda00000e0000 */
[----:B------:R-:W-:-:S07]  /*0530*/  @UP3 UIADD3 UR5, UR5, -UR8, URZ ;  /* 0x8000000805053290 */ /* 0x000fce000fffe03f */
[----:B---3--:R-:W-:Y:S01]  /*0540*/  @!P0 R2UR UR5, R2 ;  /* 0x00000000020582ca */ /* 0x008fe200000e0000 */
[----:B------:R-:W-:-:S14]  /*0550*/  BRA `(.L_x_540) ;  /* 0x0000000000047947 */ /* 0x000fdc0003800000 */
.L_x_539:
[----:B------:R-:W-:-:S05]  /*0560*/  ULDC UR5, c[0x0][0x2c8] ;  /* 0x0000b20000057ab9 */ /* 0x000fca0000000800 */
.L_x_540:
        /* <DEDUP_REMOVED lines=39> */
[----:B------:R-:W-:Y:S01]  /*07e0*/  LEA.HI R26, R24, R151, RZ, 0x3 ;  /* 0x00000097181a7211 */ /* 0x000fe200078f18ff */
[----:B------:R-:W-:Y:S01]  /*07f0*/  ULDC UR9, c[0x0][0x270] ;  /* 0x00009c0000097ab9 */ /* 0x000fe20000000800 */
[----:B------:R-:W-:Y:S01]  /*0800*/  UIADD3 UR5, -UR24, UR15, URZ ;  /* 0x0000000f18057290 */ /* 0x000fe2000fffe13f */
[----:B------:R-:W-:Y:S01]  /*0810*/  SHF.R.S32.HI R135, RZ, 0x5, R18 ;  /* 0x00000005ff877819 */ /* 0x000fe20000011412 */
[----:B------:R-:W-:Y:S01]  /*0820*/  UIMAD UR9, UR17, UR9, UR4 ;  /* 0x00000009110972a4 */ /* 0x000fe2000f8e0204 */
[----:B------:R-:W-:Y:S01]  /*0830*/  SHF.R.S32.HI R21, RZ, 0x3, R26 ;  /* 0x00000003ff157819 */ /* 0x000fe2000001141a */
[----:B------:R-:W-:Y:S01]  /*0840*/  UISETP.NE.AND UP0, UPT, UR8, -0x1, UPT ;  /* 0xffffffff0800788c */ /* 0x000fe2000bf05270 */
[----:B------:R-:W-:Y:S01]  /*0850*/  IMAD.U32 R10, RZ, RZ, UR14 ;  /* 0x0000000eff0a7e24 */ /* 0x000fe2000f8e00ff */
[----:B------:R-:W-:-:S02]  /*0860*/  ULDC UR19, c[0x0][0x2d8] ;  /* 0x0000b60000137ab9 */ /* 0x000fc40000000800 */
[----:B------:R-:W-:Y:S01]  /*0870*/  @UP1 ULDC.64 UR6, c[0x0][0x240] ;  /* 0x0000900000061ab9 */ /* 0x000fe20000000a00 */
[----:B------:R-:W-:Y:S02]  /*0880*/  @!UP1 USHF.R.S32.HI UR10, URZ, 0x1f, UR17 ;  /* 0x0000001f3f0a9899 */ /* 0x000fe40008011411 */
[----:B------:R-:W-:Y:S02]  /*0890*/  @UP1 UIMAD.WIDE.U32 UR30, UR13, UR6, URZ ;  /* 0x000000060d1e12a5 */ /* 0x000fe4000f8e003f */
[----:B------:R-:W-:Y:S02]  /*08a0*/  USHF.L.U32 UR6, UR9, 0x5, URZ ;  /* 0x0000000509067899 */ /* 0x000fe4000800063f */
[----:B------:R-:W-:Y:S02]  /*08b0*/  @UP1 UIMAD UR16, UR13, UR7, UR31 ;  /* 0x000000070d1012a4 */ /* 0x000fe4000f8e021f */
[----:B------:R-:W-:Y:S01]  /*08c0*/  USHF.R.S32.HI UR11, URZ, 0x1f, UR6 ;  /* 0x0000001f3f0b7899 */ /* 0x000fe20008011406 */
[----:B-1----:R-:W-:Y:S01]  /*08d0*/  IABS R4, R13 ;  /* 0x0000000d00047213 */ /* 0x002fe20000000000 */
[----:B------:R-:W-:Y:S01]  /*08e0*/  @UP0 UIADD3 UR33, UR28, UR8, URZ ;  /* 0x000000081c210290 */ /* 0x000fe2000fffe03f */
[----:B------:R-:W-:Y:S01]  /*08f0*/  IADD3 R155, P2, P0, R9, UR6, R17 ;  /* 0x00000006099b7c10 */ /* 0x000fe2000f85e011 */
[----:B------:R-:W-:Y:S01]  /*0900*/  @!UP1 ULDC.64 UR6, c[0x0][0x228] ;  /* 0x00008a0000069ab9 */ /* 0x000fe20000000a00 */
[----:B------:R-:W1:Y:S01]  /*0910*/  I2F.RP R2, R4 ;  /* 0x0000000400027306 */ /* 0x000e620000209400 */
[----:B------:R-:W-:-:S02]  /*0920*/  @!UP1 UIMAD UR10, UR10, UR6, URZ ;  /* 0x000000060a0a92a4 */ /* 0x000fc4000f8e023f */
[----:B------:R3:W-:Y:S01]  /*0930*/  STL [R1+0x1b0], R155 ;  /* 0x0001b09b01007387 */ /* 0x0007e20000100800 */
[----:B------:R-:W-:Y:S01]  /*0940*/  @!UP1 UIMAD.WIDE.U32 UR36, UR17, UR6, URZ ;  /* 0x00000006112492a5 */ /* 0x000fe2000f8e003f */
[----:B--2---:R-:W-:Y:S01]  /*0950*/  IABS R5, R5 ;  /* 0x0000000500057213 */ /* 0x004fe20000000000 */
[----:B------:R-:W-:Y:S01]  /*0960*/  @!UP1 UIMAD UR7, UR17, UR7, UR10 ;  /* 0x00000007110792a4 */ /* 0x000fe2000f8e020a */
[----:B------:R-:W-:Y:S02]  /*0970*/  ULDC UR6, c[0x0][0x2d4] ;  /* 0x0000b50000067ab9 */ /* 0x000fe40000000800 */
[----:B------:R-:W-:Y:S02]  /*0980*/  UIMAD UR6, UR9, UR6, UR24 ;  /* 0x00000006090672a4 */ /* 0x000fe4000f8e0218 */
[----:B------:R-:W-:Y:S02]  /*0990*/  @!UP1 UIADD3 UR16, UR37, UR7, URZ ;  /* 0x0000000725109290 */ /* 0x000fe4000fffe03f */
[----:B------:R-:W-:Y:S01]  /*09a0*/  UIMAD UR21, UR6, UR19, URZ ;  /* 0x00000013061572a4 */ /* 0x000fe2000f8e023f */
[----:B-1----:R-:W1:Y:S01]  /*09b0*/  MUFU.RCP R2, R2 ;  /* 0x0000000200027308 */ /* 0x002e620000001000 */
[----:B------:R-:W-:Y:S01]  /*09c0*/  @!UP1 UMOV UR30, UR36 ;  /* 0x00000024001e9c82 */ /* 0x000fe20008000000 */
[----:B-1----:R-:W-:-:S06]  /*09d0*/  VIADD R2, R2, 0xffffffe ;  /* 0x0ffffffe02027836 */ /* 0x002fcc0000000000 */
[----:B------:R-:W1:Y:S02]  /*09e0*/  F2I.FTZ.U32.TRUNC.NTZ R3, R2 ;  /* 0x0000000200037305 */ /* 0x000e64000021f000 */
[----:B-1----:R-:W-:Y:S02]  /*09f0*/  IMAD.MOV R0, RZ, RZ, -R3 ;  /* 0x000000ffff007224 */ /* 0x002fe400078e0a03 */
[----:B------:R-:W-:Y:S02]  /*0a00*/  IMAD.MOV.U32 R2, RZ, RZ, RZ ;  /* 0x000000ffff027224 */ /* 0x000fe400078e00ff */
[----:B------:R-:W-:-:S04]  /*0a10*/  IMAD R0, R0, R4, RZ ;  /* 0x0000000400007224 */ /* 0x000fc800078e02ff */
[----:B------:R-:W-:-:S04]  /*0a20*/  IMAD.HI.U32 R2, R3, R0, R2 ;  /* 0x0000000003027227 */ /* 0x000fc800078e0002 */
[----:B------:R-:W-:Y:S01]  /*0a30*/  IMAD.MOV.U32 R3, RZ, RZ, R5 ;  /* 0x000000ffff037224 */ /* 0x000fe200078e0005 */
[----:B------:R-:W-:-:S03]  /*0a40*/  LEA.HI R5, R24, R151, RZ, 0x2 ;  /* 0x0000009718057211 */ /* 0x000fc600078f10ff */
[----:B------:R-:W-:Y:S01]  /*0a50*/  IMAD.HI.U32 R6, R2, R3, RZ ;  /* 0x0000000302067227 */ /* 0x000fe200078e00ff */
[----:B------:R-:W-:-:S03]  /*0a60*/  SHF.R.S32.HI R2, RZ, 0x2, R5 ;  /* 0x00000002ff027819 */ /* 0x000fc60000011405 */
[----:B------:R-:W-:-:S04]  /*0a70*/  IMAD.MOV R0, RZ, RZ, -R6 ;  /* 0x000000ffff007224 */ /* 0x000fc800078e0a06 */
[----:B------:R-:W-:Y:S02]  /*0a80*/  IMAD R0, R4, R0, R3 ;  /* 0x0000000004007224 */ /* 0x000fe400078e0203 */
[----:B------:R-:W-:-:S03]  /*0a90*/  VIADD R3, R2, 0x40 ;  /* 0x0000004002037836 */ /* 0x000fc60000000000 */
[----:B------:R-:W-:Y:S02]  /*0aa0*/  ISETP.GT.U32.AND P3, PT, R4, R0, PT ;  /* 0x000000000400720c */ /* 0x000fe40003f64070 */
[----:B------:R-:W-:Y:S02]  /*0ab0*/  ISETP.GE.AND P1, PT, R3, UR5, PT ;  /* 0x0000000503007c0c */ /* 0x000fe4000bf26270 */
[----:B------:R-:W-:-:S04]  /*0ac0*/  SHF.R.S32.HI R3, RZ, 0x1f, R17 ;  /* 0x0000001fff037819 */ /* 0x000fc80000011411 */
[----:B------:R-:W-:Y:S01]  /*0ad0*/  IADD3.X R152, R8, UR11, R3, P2, P0 ;  /* 0x0000000b08987c10 */ /* 0x000fe200097e0403 */
[----:B------:R-:W-:Y:S01]  /*0ae0*/  @UP0 ULDC.64 UR10, c[0x0][0x248] ;  /* 0x00009200000a0ab9 */ /* 0x000fe20000000a00 */
[----:B------:R-:W-:Y:S01]  /*0af0*/  PLOP3.LUT P0, PT, PT, PT, UP0, 0x80, 0x0 ;  /* 0x000000000000781c */ /* 0x000fe20003f0f008 */
[----:B------:R-:W-:Y:S01]  /*0b00*/  @UP0 UIMAD.WIDE.U32 UR34, UR33, UR10, URZ ;  /* 0x0000000a212202a5 */ /* 0x000fe2000f8e003f */
[----:B------:R-:W-:Y:S01]  /*0b10*/  SHF.R.S32.HI R3, RZ, 0x1f, R2 ;  /* 0x0000001fff037819 */ /* 0x000fe20000011402 */
[----:B------:R-:W-:Y:S01]  /*0b20*/  @!P3 IMAD.IADD R0, R0, 0x1, -R4 ;  /* 0x000000010000b824 */ /* 0x000fe200078e0a04 */
[----:B------:R-:W-:-:S04]  /*0b30*/  @UP0 UIMAD UR33, UR33, UR11, URZ ;  /* 0x0000000b212102a4 */ /* 0x000fc8000f8e023f */
[----:B------:R-:W-:Y:S01]  /*0b40*/  ISETP.GE.U32.AND P4, PT, R0, R4, PT ;  /* 0x000000040000720c */ /* 0x000fe20003f86070 */
[----:B------:R-:W-:Y:S01]  /*0b50*/  @UP0 UIADD3 UR33, UR35, UR33, URZ ;  /* 0x0000002123210290 */ /* 0x000fe2000fffe03f */
[C---:B------:R-:W-:Y:S02]  /*0b60*/  LOP3.LUT R4, R5.reuse, 0xfffffffc, RZ, 0xc0, !PT ;  /* 0xfffffffc05047812 */ /* 0x040fe400078ec0ff */
[----:B------:R-:W-:Y:S01]  /*0b70*/  LEA.HI R0, R5, R2, RZ, 0x1 ;  /* 0x0000000205007211 */ /* 0x000fe200078f08ff */
[----:B------:R-:W-:Y:S02]  /*0b80*/  IMAD.SHL.U32 R5, R21, 0x40, RZ ;  /* 0x0000004015057824 */ /* 0x000fe400078e00ff */
[----:B------:R-:W-:-:S04]  /*0b90*/  IMAD.IADD R4, R151, 0x1, -R4 ;  /* 0x0000000197047824 */ /* 0x000fc800078e0a04 */
[----:B------:R-:W-:Y:S01]  /*0ba0*/  IMAD.SHL.U32 R132, R4, 0x8, RZ ;  /* 0x0000000804847824 */ /* 0x000fe200078e00ff */
[----:B------:R-:W-:Y:S02]  /*0bb0*/  LOP3.LUT R4, R0, 0x7fffffe, RZ, 0xc0, !PT ;  /* 0x07fffffe00047812 */ /* 0x000fe400078ec0ff */
[----:B------:R-:W-:-:S03]  /*0bc0*/  LOP3.LUT R0, R5, 0xc0, RZ, 0xc0, !PT ;  /* 0x000000c005007812 */ /* 0x000fc600078ec0ff */
[----:B------:R-:W-:Y:S01]  /*0bd0*/  IMAD.IADD R8, R2, 0x1, -R4 ;  /* 0x0000000102087824 */ /* 0x000fe200078e0a04 */
[----:B---3--:R-:W-:Y:S06]  /*0be0*/  @P0 BRA `(.L_x_542) ;  /* 0x0000000000300947 */ /* 0x008fec0003800000 */
        /* <DEDUP_REMOVED lines=12> */
.L_x_542:
[----:B------:R-:W-:Y:S01]  /*0cb0*/  @UP0 UIADD3 UR31, UR28, UR8, URZ ;  /* 0x000000081c1f0290 */ /* 0x000fe2000fffe03f */
[----:B------:R-:W-:Y:S01]  /*0cc0*/  LOP3.LUT R12, R13, UR4, RZ, 0x3c, !PT ;  /* 0x000000040d0c7c12 */ /* 0x000fe2000f8e3cff */
[----:B------:R-:W-:Y:S01]  /*0cd0*/  USHF.R.S32.HI UR29, URZ, 0x1f, UR4 ;  /* 0x0000001f3f1d7899 */ /* 0x000fe20008011404 */
[--C-:B------:R-:W-:Y:S01]  /*0ce0*/  SHF.R.S32.HI R133, RZ, 0x1f, R132.reuse ;  /* 0x0000001fff857819 */ /* 0x100fe20000011484 */
[----:B------:R-:W-:Y:S01]  /*0cf0*/  @UP0 ULDC.64 UR8, c[0x0][0x250] ;  /* 0x0000940000080ab9 */ /* 0x000fe20000000a00 */
[----:B------:R-:W-:Y:S01]  /*0d00*/  LOP3.LUT R9, R0, 0x18, R132, 0xf8, !PT ;  /* 0x0000001800097812 */ /* 0x000fe200078ef884 */
[----:B------:R-:W-:Y:S01]  /*0d10*/  @UP0 UIMAD.WIDE.U32 UR6, UR31, UR8, URZ ;  /* 0x000000081f0602a5 */ /* 0x000fe2000f8e003f */
[----:B------:R-:W-:Y:S01]  /*0d20*/  SHF.R.U32.HI R7, RZ, 0x3, R0 ;  /* 0x00000003ff077819 */ /* 0x000fe20000011600 */
[----:B------:R-:W-:-:S04]  /*0d30*/  @UP0 UIMAD UR31, UR31, UR9, URZ ;  /* 0x000000091f1f02a4 */ /* 0x000fc8000f8e023f */
[----:B------:R-:W-:Y:S01]  /*0d40*/  @UP0 UIADD3 UR31, UR7, UR31, URZ ;  /* 0x0000001f071f0290 */ /* 0x000fe2000fffe03f */
[----:B------:R-:W-:Y:S01]  /*0d50*/  @UP0 UMOV UR32, UR6 ;  /* 0x0000000600200c82 */ /* 0x000fe20008000000 */
[----:B------:R-:W-:Y:S10]  /*0d60*/  @P0 BRA `(.L_x_543) ;  /* 0x0000000000340947 */ /* 0x000ff40003800000 */
        /* <DEDUP_REMOVED lines=13> */
.L_x_543:
[----:B------:R-:W-:Y:S01]  /*0e40*/  IMAD R0, R3, UR10, RZ ;  /* 0x0000000a03007c24 */ /* 0x000fe2000f8e02ff */
[----:B------:R-:W-:Y:S01]  /*0e50*/  LOP3.LUT R9, R9, R7, RZ, 0x3c, !PT ;  /* 0x0000000709097212 */ /* 0x000fe200078e3cff */
[----:B------:R-:W-:Y:S01]  /*0e60*/  IMAD.WIDE.U32 R4, R2, UR10, R132 ;  /* 0x0000000a02047c25 */ /* 0x000fe2000f8e0084 */
[----:B------:R-:W-:Y:S01]  /*0e70*/  @!P3 IADD3 R6, R6, 0x1, RZ ;  /* 0x000000010606b810 */ /* 0x000fe20007ffe0ff */
[----:B------:R-:W-:Y:S01]  /*0e80*/  ULDC.64 UR6, c[0x0][0x258] ;  /* 0x0000960000067ab9 */ /* 0x000fe20000000a00 */
[----:B------:R-:W-:Y:S01]  /*0e90*/  ISETP.GE.AND P2, PT, R12, RZ, PT ;  /* 0x000000ff0c00720c */ /* 0x000fe20003f46270 */
[----:B------:R-:W-:Y:S01]  /*0ea0*/  IMAD R7, R135, 0x8, R8 ;  /* 0x0000000887077824 */ /* 0x000fe200078e0208 */
[----:B------:R-:W-:Y:S01]  /*0eb0*/  IADD3 R8, P0, R4, UR34, RZ ;  /* 0x0000002204087c10 */ /* 0x000fe2000ff1e0ff */
[----:B------:R-:W-:Y:S01]  /*0ec0*/  IMAD R0, R2, UR11, R0 ;  /* 0x0000000b02007c24 */ /* 0x000fe2000f8e0200 */
[----:B------:R-:W-:Y:S01]  /*0ed0*/  @P4 IADD3 R6, R6, 0x1, RZ ;  /* 0x0000000106064810 */ /* 0x000fe20007ffe0ff */
[----:B------:R-:W-:Y:S01]  /*0ee0*/  IMAD.U32 R195, R7, 0x20, R9 ;  /* 0x0000002007c37824 */ /* 0x000fe200078e0009 */
[----:B------:R-:W-:Y:S01]  /*0ef0*/  UIMAD UR29, UR29, UR6, URZ ;  /* 0x000000061d1d72a4 */ /* 0x000fe2000f8e023f */
[----:B------:R-:W-:Y:S01]  /*0f00*/  IMAD R7, R3, UR8, RZ ;  /* 0x0000000803077c24 */ /* 0x000fe2000f8e02ff */
[----:B------:R-:W-:Y:S01]  /*0f10*/  IADD3.X R9, R5, UR33, R0, P0, !PT ;  /* 0x0000002105097c10 */ /* 0x000fe200087fe400 */
[----:B------:R-:W-:Y:S01]  /*0f20*/  IMAD.WIDE.U32 R4, R2, UR8, R132 ;  /* 0x0000000802047c25 */ /* 0x000fe2000f8e0084 */
[----:B------:R-:W-:Y:S01]  /*0f30*/  ISETP.NE.AND P0, PT, R13, RZ, PT ;  /* 0x000000ff0d00720c */ /* 0x000fe20003f05270 */
[----:B------:R-:W-:Y:S01]  /*0f40*/  UIMAD UR29, UR4, UR7, UR29 ;  /* 0x00000007041d72a4 */ /* 0x000fe2000f8e021d */
[----:B------:R-:W1:Y:S01]  /*0f50*/  S2UR UR28, SR_CgaCtaId ;  /* 0x00000000001c79c3 */ /* 0x000e620000008800 */
[----:B------:R-:W-:Y:S01]  /*0f60*/  IMAD.MOV.U32 R0, RZ, RZ, R6 ;  /* 0x000000ffff007224 */ /* 0x000fe200078e0006 */
[----:B------:R-:W-:Y:S01]  /*0f70*/  IADD3 R6, P3, R4, UR32, RZ ;  /* 0x0000002004067c10 */ /* 0x000fe2000ff7e0ff */
[----:B------:R-:W-:Y:S01]  /*0f80*/  IMAD R7, R2, UR9, R7 ;  /* 0x0000000902077c24 */ /* 0x000fe2000f8e0207 */
[----:B------:R-:W-:Y:S01]  /*0f90*/  IADD3 R153, R132, 0x40, RZ ;  /* 0x0000004084997810 */ /* 0x000fe20007ffe0ff */
[----:B------:R-:W-:Y:S01]  /*0fa0*/  IMAD.U32 R14, RZ, RZ, UR6 ;  /* 0x00000006ff0e7e24 */ /* 0x000fe2000f8e00ff */
[----:B------:R-:W-:Y:S01]  /*0fb0*/  @!P2 IADD3 R0, -R0, RZ, RZ ;  /* 0x000000ff0000a210 */ /* 0x000fe20007ffe1ff */
[----:B------:R-:W-:Y:S01]  /*0fc0*/  ULDC.64 UR6, c[0x0][0x260] ;  /* 0x0000980000067ab9 */ /* 0x000fe20000000a00 */
[C---:B------:R-:W-:Y:S01]  /*0fd0*/  IADD3 R4, P2, R132.reuse, UR30, RZ ;  /* 0x0000001e84047c10 */ /* 0x040fe2000ff5e0ff */
[----:B------:R-:W-:Y:S01]  /*0fe0*/  VIADD R157, R132, 0x20 ;  /* 0x00000020849d7836 */ /* 0x000fe20000000000 */
[----:B------:R-:W-:Y:S01]  /*0ff0*/  IADD3.X R7, R5, UR31, R7, P3, !PT ;  /* 0x0000001f05077c10 */ /* 0x000fe20009ffe407 */
[----:B------:R-:W-:Y:S01]  /*1000*/  UIADD3 UR17, UR18, -0x1, URZ ;  /* 0xffffffff12117890 */ /* 0x000fe2000fffe03f */
[----:B------:R-:W-:Y:S01]  /*1010*/  @!P0 LOP3.LUT R0, RZ, R13, RZ, 0x33, !PT ;  /* 0x0000000dff008212 */ /* 0x000fe200078e33ff */
[----:B------:R-:W-:Y:S01]  /*1020*/  BSSY B0, `(.L_x_544) ;  /* 0x000003f000007945 */ /* 0x000fe20003800000 */
[----:B------:R-:W-:Y:S01]  /*1030*/  IADD3.X R5, R133, UR16, RZ, P2, !PT ;  /* 0x0000001085057c10 */ /* 0x000fe200097fe4ff */
[----:B------:R-:W-:Y:S01]  /*1040*/  UIMAD UR16, UR17, -0x40, UR25 ;  /* 0xffffffc0111078a4 */ /* 0x000fe2000f8e0219 */
[----:B------:R-:W-:Y:S01]  /*1050*/  SHF.R.S32.HI R12, RZ, 0x1f, R0 ;  /* 0x0000001fff0c7819 */ /* 0x000fe20000011400 */
[----:B------:R-:W-:Y:S01]  /*1060*/  IMAD.WIDE.U32 R30, R0, UR6, R8 ;  /* 0x00000006001e7c25 */ /* 0x000fe2000f8e0008 */
[----:B------:R-:W-:-:S02]  /*1070*/  ISETP.GE.AND P3, PT, R2, UR5, PT ;  /* 0x0000000502007c0c */ /* 0x000fc4000bf66270 */
[----:B------:R-:W-:Y:S01]  /*1080*/  IADD3 R19, R2, 0x20, RZ ;  /* 0x0000002002137810 */ /* 0x000fe20007ffe0ff */
[----:B------:R-:W-:Y:S01]  /*1090*/  IMAD.WIDE.U32 R14, R14, UR4, R4 ;  /* 0x000000040e0e7c25 */ /* 0x000fe2000f8e0004 */
[----:B------:R2:W-:Y:S01]  /*10a0*/  STL.64 [R1+0x138], R30 ;  /* 0x0001381e01007387 */ /* 0x0005e20000100a00 */
[----:B------:R-:W-:Y:S01]  /*10b0*/  UMOV UR4, 0x400 ;  /* 0x0000040000047882 */ /* 0x000fe20000000000 */
[----:B------:R-:W-:Y:S01]  /*10c0*/  ISETP.GE.AND P0, PT, R2, UR16, PT ;  /* 0x0000001002007c0c */ /* 0x000fe2000bf06270 */
[----:B------:R-:W-:Y:S01]  /*10d0*/  IMAD R4, R12, UR6, RZ ;  /* 0x000000060c047c24 */ /* 0x000fe2000f8e02ff */
[----:B-1----:R-:W-:Y:S01]  /*10e0*/  ULEA UR4, UR28, UR4, 0x18 ;  /* 0x000000041c047291 */ /* 0x002fe2000f8ec03f */
[----:B------:R-:W-:Y:S01]  /*10f0*/  VIADD R13, R15, UR29 ;  /* 0x0000001d0f0d7c36 */ /* 0x000fe20008000000 */
[----:B------:R-:W-:Y:S01]  /*1100*/  ISETP.GE.AND P2, PT, R19, UR5, PT ;  /* 0x0000000513007c0c */ /* 0x000fe2000bf46270 */
[----:B------:R-:W-:Y:S01]  /*1110*/  IMAD R22, R0, UR7, R4 ;  /* 0x0000000700167c24 */ /* 0x000fe2000f8e0204 */
[----:B------:R-:W-:Y:S01]  /*1120*/  ULDC.64 UR6, c[0x0][0x268] ;  /* 0x00009a0000067ab9 */ /* 0x000fe20000000a00 */
[----:B------:R-:W-:Y:S01]  /*1130*/  IMAD.WIDE R10, R10, 0x80, R2 ;  /* 0x000000800a0a7825 */ /* 0x000fe200078e0202 */
[----:B------:R-:W-:-:S03]  /*1140*/  LEA R195, R195, UR4, 0x1 ;  /* 0x00000004c3c37c11 */ /* 0x000fc6000f8e08ff */
[----:B------:R-:W-:-:S04]  /*1150*/  IMAD.WIDE.U32 R28, R0, UR6, R6 ;  /* 0x00000006001c7c25 */ /* 0x000fc8000f8e0006 */
[----:B------:R-:W-:Y:S01]  /*1160*/  IMAD R4, R12, UR6, RZ ;  /* 0x000000060c047c24 */ /* 0x000fe2000f8e02ff */
[----:B------:R2:W-:Y:S03]  /*1170*/  STL.64 [R1+0x1a8], R28 ;  /* 0x0001a81c01007387 */ /* 0x0005e60000100a00 */
[----:B------:R-:W-:Y:S01]  /*1180*/  IMAD R25, R0, UR7, R4 ;  /* 0x0000000700197c24 */ /* 0x000fe2000f8e0204 */
[----:B------:R2:W-:Y:S04]  /*1190*/  STL [R1+0xfc], R157 ;  /* 0x0000fc9d01007387 */ /* 0x0005e80000100800 */
[----:B------:R2:W-:Y:S01]  /*11a0*/  STL [R1+0x128], R153 ;  /* 0x0001289901007387 */ /* 0x0005e20000100800 */
[----:B------:R-:W-:Y:S05]  /*11b0*/  @P3 BRA `(.L_x_545) ;  /* 0x0000000000943947 */ /* 0x000fea0003800000 */
        /* <DEDUP_REMOVED lines=13> */
[----:B------:R-:W4:Y:S01]  /*1290*/  @!P5 LDC.64 R4, c[0x0][0x210] ;  /* 0x00008400ff04db82 */ /* 0x000f220000000a00 */
[----:B------:R3:W-:Y:S01]  /*12a0*/  @P6 STS.64 [R195+0x8], RZ ;  /* 0x000008ffc3006388 */ /* 0x0007e20000000a00 */
[----:B-1----:R-:W-:-:S04]  /*12b0*/  @!P6 LEA R8, P3, R6, R8, 0x1 ;  /* 0x000000080608e211 */ /* 0x002fc800078608ff */
        /* <DEDUP_REMOVED lines=21> */
.L_x_545:
[----:B------:R-:W-:Y:S05]  /*1410*/  BSYNC B0 ;  /* 0x0000000000007941 */ /* 0x000fea0003800000 */
.L_x_544:
[----:B------:R-:W-:Y:S01]  /*1420*/  SHF.R.S32.HI R0, RZ, 0x1f, R17 ;  /* 0x0000001fff007819 */ /* 0x000fe20000011411 */
[----:B------:R-:W-:Y:S01]  /*1430*/  BSSY B0, `(.L_x_546) ;  /* 0x000002b000007945 */ /* 0x000fe20003800000 */
[C---:B------:R-:W-:Y:S01]  /*1440*/  ISETP.GE.AND P5, PT, R2.reuse, UR16, PT ;  /* 0x0000001002007c0c */ /* 0x040fe2000bfa6270 */
[----:B------:R-:W-:Y:S01]  /*1450*/  VIADD R16, R2, 0x60 ;  /* 0x0000006002107836 */ /* 0x000fe20000000000 */
[----:B------:R-:W-:Y:S01]  /*1460*/  LEA.HI R20, R0, R17, RZ, 0x2 ;  /* 0x0000001100147211 */ /* 0x000fe200078f10ff */
[----:B------:R-:W-:Y:S10]  /*1470*/  @P2 BRA `(.L_x_547) ;  /* 0x0000000000982947 */ /* 0x000ff40003800000 */
[----:B------:R-:W-:Y:S01]  /*1480*/  ULDC UR28, c[0x0][0x2d0] ;  /* 0x0000b400001c7ab9 */ /* 0x000fe20000000800 */
[----:B-1-3--:R-:W-:Y:S01]  /*1490*/  IADD3 R4, P2, R10, 0x20, RZ ;  /* 0x000000200a047810 */ /* 0x00afe20007f5e0ff */
        /* <DEDUP_REMOVED lines=36> */
.L_x_547:
[----:B------:R-:W-:Y:S05]  /*16e0*/  BSYNC B0 ;  /* 0x0000000000007941 */ /* 0x000fea0003800000 */
.L_x_546:
[----:B------:R-:W-:Y:S01]  /*16f0*/  LOP3.LUT R0, R20, 0x7ffffffc, RZ, 0xc0, !PT ;  /* 0x7ffffffc14007812 */ /* 0x000fe200078ec0ff */
[----:B------:R-:W-:Y:S01]  /*1700*/  BSSY B0, `(.L_x_548) ;  /* 0x000002b000007945 */ /* 0x000fe20003800000 */
[----:B------:R-:W-:Y:S02]  /*1710*/  ISETP.GE.AND P6, PT, R16, UR5, PT ;  /* 0x0000000510007c0c */ /* 0x000fe4000bfc6270 */
[----:B------:R-:W-:Y:S01]  /*1720*/  SHF.R.S32.HI R18, RZ, 0x1f, R18 ;  /* 0x0000001fff127819 */ /* 0x000fe20000011412 */
[----:B------:R-:W-:Y:S01]  /*1730*/  IMAD.IADD R23, R17, 0x1, -R0 ;  /* 0x0000000111177824 */ /* 0x000fe200078e0a00 */
[----:B------:R-:W-:Y:S09]  /*1740*/  @P1 BRA `(.L_x_549) ;  /* 0x0000000000981947 */ /* 0x000ff20003800000 */
[----:B------:R-:W-:Y:S01]  /*1750*/  ULDC UR28, c[0x0][0x2d0] ;  /* 0x0000b400001c7ab9 */ /* 0x000fe20000000800 */
[----:B-1-34-:R-:W-:Y:S01]  /*1760*/  IADD3 R4, P1, R10, 0x40, RZ ;  /* 0x000000400a047810 */ /* 0x01afe20007f3e0ff */
        /* <DEDUP_REMOVED lines=13> */
[----:B------:R-:W4:Y:S01]  /*1840*/  @!P3 LDC.64 R8, c[0x0][0x210] ;  /* 0x00008400ff08bb82 */ /* 0x000f220000000a00 */
[----:B-1----:R-:W-:-:S04]  /*1850*/  @!P4 LEA R6, P2, R2, R6, 0x1 ;  /* 0x000000060206c211 */ /* 0x002fc800078408ff */
        /* <DEDUP_REMOVED lines=21> */
.L_x_549:
[----:B------:R-:W-:Y:S05]  /*19b0*/  BSYNC B0 ;  /* 0x0000000000007941 */ /* 0x000fea0003800000 */
.L_x_548:
[----:B------:R-:W-:Y:S04]  /*19c0*/  BSSY B0, `(.L_x_550) ;  /* 0x0000028000007945 */ /* 0x000fe80003800000 */
[----:B------:R-:W-:Y:S05]  /*19d0*/  @P6 BRA `(.L_x_551) ;  /* 0x0000000000986947 */ /* 0x000fea0003800000 */
        /* <DEDUP_REMOVED lines=38> */
.L_x_551:
[----:B------:R-:W-:Y:S05]  /*1c40*/  BSYNC B0 ;  /* 0x0000000000007941 */ /* 0x000fea0003800000 */
.L_x_550:
[----:B-1-34-:R-:W-:Y:S01]  /*1c50*/  LEA.HI R4, R18, R135, RZ, 0x2 ;  /* 0x0000008712047211 */ /* 0x01afe200078f10ff */
[----:B------:R-:W-:Y:S01]  /*1c60*/  IMAD.IADD R159, R31, 0x1, R22 ;  /* 0x000000011f9f7824 */ /* 0x000fe200078e0216 */
[----:B------:R-:W-:Y:S01]  /*1c70*/  LEA.HI R5, R24, R151, RZ, 0x4 ;  /* 0x0000009718057211 */ /* 0x000fe200078f20ff */
[----:B------:R-:W-:Y:S01]  /*1c80*/  IMAD.MOV.U32 R158, RZ, RZ, R30 ;  /* 0x000000ffff9e7224 */ /* 0x000fe200078e001e */
[----:B------:R-:W-:Y:S01]  /*1c90*/  LOP3.LUT R4, R4, 0xffffffc, RZ, 0xc0, !PT ;  /* 0x0ffffffc04047812 */ /* 0x000fe200078ec0ff */
[----:B------:R-:W-:Y:S01]  /*1ca0*/  USHF.L.U64.HI UR28, UR10, 0x6, UR11 ;  /* 0x000000060a1c7899 */ /* 0x000fe2000801020b */
[----:B------:R-:W-:Y:S01]  /*1cb0*/  SHF.R.S32.HI R3, RZ, 0x4, R5 ;  /* 0x00000004ff037819 */ /* 0x000fe20000011405 */
[----:B------:R-:W-:Y:S01]  /*1cc0*/  USHF.R.S32.HI UR33, URZ, 0x1f, UR17 ;  /* 0x0000001f3f217899 */ /* 0x000fe20008011411 */
[----:B------:R-:W-:Y:S01]  /*1cd0*/  LOP3.LUT R0, R5, 0xfffffff0, RZ, 0xc0, !PT ;  /* 0xfffffff005007812 */ /* 0x000fe200078ec0ff */
[C---:B------:R-:W-:Y:S01]  /*1ce0*/  IMAD.IADD R6, R135.reuse, 0x1, -R4 ;  /* 0x0000000187067824 */ /* 0x040fe200078e0a04 */
[----:B------:R-:W-:Y:S01]  /*1cf0*/  SHF.R.S32.HI R2, RZ, 0x2, R20 ;  /* 0x00000002ff027819 */ /* 0x000fe20000011414 */
[----:B------:R1:W-:Y:S01]  /*1d00*/  STL.64 [R1+0x130], R158 ;  /* 0x0001309e01007387 */ /* 0x0003e20000100a00 */
[----:B------:R-:W-:Y:S01]  /*1d10*/  LEA R7, R135, UR24, 0x4 ;  /* 0x0000001887077c11 */ /* 0x000fe2000f8e20ff */
[----:B------:R-:W-:Y:S01]  /*1d20*/  IMAD.IADD R4, R151, 0x1, -R0 ;  /* 0x0000000197047824 */ /* 0x000fe200078e0a00 */
[----:B------:R-:W-:Y:S01]  /*1d30*/  LEA.HI R5, R5, R3, RZ, 0x1 ;  /* 0x0000000305057211 */ /* 0x000fe200078f08ff */
[--C-:B------:R-:W-:Y:S01]  /*1d40*/  IMAD R17, R6, 0x10, R2.reuse ;  /* 0x0000001006117824 */ /* 0x100fe200078e0202 */
[----:B------:R-:W-:Y:S01]  /*1d50*/  IADD3 R18, R7, 0x1, R2 ;  /* 0x0000000107127810 */ /* 0x000fe20007ffe002 */
[----:B------:R-:W-:Y:S01]  /*1d60*/  USHF.L.U32 UR29, UR10, 0x6, URZ ;  /* 0x000000060a1d7899 */ /* 0x000fe2000800063f */
[----:B------:R-:W-:Y:S01]  /*1d70*/  LOP3.LUT R5, R5, 0xfffffffe, RZ, 0xc0, !PT ;  /* 0xfffffffe05057812 */ /* 0x000fe200078ec0ff */
[----:B------:R-:W-:Y:S01]  /*1d80*/  UIMAD UR6, UR28, UR17, URZ ;  /* 0x000000111c0672a4 */ /* 0x000fe2000f8e023f */
[----:B------:R-:W-:Y:S01]  /*1d90*/  LOP3.LUT R2, R26, 0xfffffff8, RZ, 0xc0, !PT ;  /* 0xfffffff81a027812 */ /* 0x000fe200078ec0ff */
[----:B------:R-:W-:Y:S01]  /*1da0*/  IMAD.U32 R15, RZ, RZ, UR17 ;  /* 0x00000011ff0f7e24 */ /* 0x000fe2000f8e00ff */
[----:B------:R-:W-:Y:S01]  /*1db0*/  LEA.HI R0, R4, R4, RZ, 0x1 ;  /* 0x0000000404007211 */ /* 0x000fe200078f08ff */
[----:B------:R-:W-:Y:S01]  /*1dc0*/  IMAD.IADD R12, R3, 0x1, -R5 ;  /* 0x00000001030c7824 */ /* 0x000fe200078e0a05 */
[----:B------:R-:W-:Y:S01]  /*1dd0*/  UIMAD UR6, UR33, UR29, UR6 ;  /* 0x0000001d210672a4 */ /* 0x000fe2000f8e0206 */
[----:B------:R-:W-:Y:S01]  /*1de0*/  IMAD.IADD R5, R151, 0x1, -R2 ;  /* 0x0000000197057824 */ /* 0x000fe200078e0a02 */
[--C-:B------:R-:W-:Y:S01]  /*1df0*/  SHF.R.S32.HI R6, RZ, 0x1, R0.reuse ;  /* 0x00000001ff067819 */ /* 0x100fe20000011400 */
[----:B------:R-:W-:Y:S01]  /*1e00*/  BSSY B0, `(.L_x_552) ;  /* 0x0000030000007945 */ /* 0x000fe20003800000 */
[----:B------:R-:W-:-:S02]  /*1e10*/  SHF.R.S32.HI R2, RZ, 0x1f, R0 ;  /* 0x0000001fff027819 */ /* 0x000fc40000011400 */
[----:B------:R-:W-:Y:S02]  /*1e20*/  LEA.HI R9, R5, R5, RZ, 0x1 ;  /* 0x0000000505097211 */ /* 0x000fe400078f08ff */
[----:B------:R-:W-:Y:S02]  /*1e30*/  LEA.HI R2, R2, R6, RZ, 0x2 ;  /* 0x0000000602027211 */ /* 0x000fe400078f10ff */
[----:B------:R-:W-:Y:S02]  /*1e40*/  LOP3.LUT R8, R0, 0x7fffffe, RZ, 0xc0, !PT ;  /* 0x07fffffe00087812 */ /* 0x000fe400078ec0ff */
[----:B------:R-:W-:Y:S01]  /*1e50*/  LOP3.LUT R0, R2, 0xfffffffc, RZ, 0xc0, !PT ;  /* 0xfffffffc02007812 */ /* 0x000fe200078ec0ff */
[----:B------:R-:W-:Y:S01]  /*1e60*/  IMAD.WIDE.U32 R2, R15, UR29, R158 ;  /* 0x0000001d0f027c25 */ /* 0x000fe2000f8e009e */
[----:B------:R-:W-:Y:S02]  /*1e70*/  LOP3.LUT R7, R9, 0x7fffffe, RZ, 0xc0, !PT ;  /* 0x07fffffe09077812 */ /* 0x000fe400078ec0ff */
[----:B------:R-:W-:Y:S01]  /*1e80*/  SHF.R.S32.HI R10, RZ, 0x1f, R4 ;  /* 0x0000001fff0a7819 */ /* 0x000fe20000011404 */
[----:B------:R-:W-:Y:S01]  /*1e90*/  IMAD.IADD R150, R4, 0x1, -R8 ;  /* 0x0000000104967824 */ /* 0x000fe200078e0a08 */
[----:B------:R-:W-:Y:S01]  /*1ea0*/  ISETP.GE.AND P6, PT, R19, UR16, PT ;  /* 0x0000001013007c0c */ /* 0x000fe2000bfc6270 */
[----:B------:R-:W-:Y:S01]  /*1eb0*/  VIADD R8, R3, UR6 ;  /* 0x0000000603087c36 */ /* 0x000fe20008000000 */
[----:B------:R-:W-:Y:S01]  /*1ec0*/  ISETP.GE.AND P4, PT, R19, UR16, PT ;  /* 0x0000001013007c0c */ /* 0x000fe2000bf86270 */
[----:B------:R-:W-:Y:S01]  /*1ed0*/  IMAD.IADD R13, R5, 0x1, -R7 ;  /* 0x00000001050d7824 */ /* 0x000fe200078e0a07 */
[----:B------:R-:W-:Y:S01]  /*1ee0*/  LEA.HI R14, R10, R4, RZ, 0x3 ;  /* 0x000000040a0e7211 */ /* 0x000fe200078f18ff */
[----:B------:R-:W-:Y:S01]  /*1ef0*/  IMAD.IADD R19, R6, 0x1, -R0 ;  /* 0x0000000106137824 */ /* 0x000fe200078e0a00 */
[----:B-1----:R-:W-:Y:S09]  /*1f00*/  @P0 BRA `(.L_x_553) ;  /* 0x00000000007c0947 */ /* 0x002ff20003800000 */
[----:B------:R-:W-:Y:S02]  /*1f10*/  ULDC UR6, c[0x0][0x2d0] ;  /* 0x0000b40000067ab9 */ /* 0x000fe40000000800 */
[----:B------:R-:W-:Y:S02]  /*1f20*/  ISETP.GE.AND P3, PT, R132, UR6, PT ;  /* 0x0000000684007c0c */ /* 0x000fe4000bf66270 */
[----:B------:R-:W-:Y:S02]  /*1f30*/  ISETP.GE.AND P2, PT, R157, UR6, PT ;  /* 0x000000069d007c0c */ /* 0x000fe4000bf46270 */
[----:B------:R-:W-:-:S09]  /*1f40*/  ISETP.GE.AND P0, PT, R153, UR6, PT ;  /* 0x0000000699007c0c */ /* 0x000fd2000bf06270 */
[----:B------:R-:W1:Y:S01]  /*1f50*/  @!P3 LDC.64 R6, c[0x0][0x218] ;  /* 0x00008600ff06bb82 */ /* 0x000e620000000a00 */
[----:B------:R3:W-:Y:S04]  /*1f60*/  @P3 STS [R195+0x6000], RZ ;  /* 0x006000ffc3003388 */ /* 0x0007e80000000800 */
        /* <DEDUP_REMOVED lines=25> */
.L_x_553:
[----:B------:R-:W-:Y:S05]  /*2100*/  BSYNC B0 ;  /* 0x0000000000007941 */ /* 0x000fea0003800000 */
.L_x_552:
        /* <DEDUP_REMOVED lines=9> */
[----:B---3--:R-:W-:Y:S02]  /*21a0*/  IADD3.X R6, R8, UR30, RZ, P0, !PT ;  /* 0x0000001e08067c10 */ /* 0x008fe400087fe4ff */
[----:B------:R-:W-:-:S07]  /*21b0*/  ISETP.GE.AND P0, PT, R153, UR6, PT ;  /* 0x0000000699007c0c */ /* 0x000fce000bf06270 */
[----:B-1----:R-:W1:Y:S01]  /*21c0*/  @!P3 LDC.64 R4, c[0x0][0x218] ;  /* 0x00008600ff04bb82 */ /* 0x002e620000000a00 */
[----:B------:R4:W-:Y:S07]  /*21d0*/  @P3 STS.128 [R195+0x6800], RZ ;  /* 0x006800ffc3003388 */ /* 0x0009ee0000000c00 */
        /* <DEDUP_REMOVED lines=23> */
.L_x_555:
[----:B------:R-:W-:Y:S05]  /*2350*/  BSYNC B0 ;  /* 0x0000000000007941 */ /* 0x000fea0003800000 */
.L_x_554:
[----:B------:R-:W0:Y:S01]  /*2360*/  LDGDEPBAR ;  /* 0x00000000000079af */ /* 0x000e220000000000 */
[----:B------:R-:W-:Y:S01]  /*2370*/  IMAD.SHL.U32 R0, R16, 0x40, RZ ;  /* 0x0000004010007824 */ /* 0x000fe200078e00ff */
[----:B-1--4-:R-:W-:Y:S01]  /*2380*/  SHF.L.U32 R2, R19, 0x6, RZ ;  /* 0x0000000613027819 */ /* 0x012fe200000006ff */
[----:B---3--:R-:W-:Y:S01]  /*2390*/  IMAD.SHL.U32 R4, R14, 0x20, RZ ;  /* 0x000000200e047824 */ /* 0x008fe200078e00ff */
[----:B------:R-:W-:Y:S01]  /*23a0*/  MOV R10, R28 ;  /* 0x0000001c000a7202 */ /* 0x000fe20000000f00 */
[----:B------:R-:W-:Y:S01]  /*23b0*/  IMAD.SHL.U32 R3, R12, 0x8, RZ ;  /* 0x000000080c037824 */ /* 0x000fe200078e00ff */
[----:B------:R-:W-:Y:S01]  /*23c0*/  LOP3.LUT R2, R2, 0xc0, RZ, 0xc0, !PT ;  /* 0x000000c002027812 */ /* 0x000fe200078ec0ff */
[----:B------:R-:W-:Y:S01]  /*23d0*/  IMAD.SHL.U32 R5, R21, 0x8, RZ ;  /* 0x0000000815057824 */ /* 0x000fe200078e00ff */
[----:B------:R-:W-:Y:S01]  /*23e0*/  LOP3.LUT R0, R0, 0xc0, RZ, 0xc0, !PT ;  /* 0x000000c000007812 */ /* 0x000fe200078ec0ff */
[----:B------:R-:W-:Y:S01]  /*23f0*/  IMAD.IADD R11, R29, 0x1, R25 ;  /* 0x000000011d0b7824 */ /* 0x000fe200078e0219 */
[----:B------:R-:W-:Y:S01]  /*2400*/  LOP3.LUT R149, R4, 0xffffff00, RZ, 0xc0, !PT ;  /* 0xffffff0004957812 */ /* 0x000fe200078ec0ff */
[----:B------:R-:W-:Y:S01]  /*2410*/  IMAD.U32 R7, RZ, RZ, UR25 ;  /* 0x00000019ff077e24 */ /* 0x000fe2000f8e00ff */
[----:B------:R-:W-:Y:S01]  /*2420*/  LOP3.LUT R3, R2, 0x8, R3, 0xf8, !PT ;  /* 0x0000000802037812 */ /* 0x000fe200078ef803 */
[----:B------:R-:W-:Y:S01]  /*2430*/  USHF.L.U64.HI UR24, UR8, 0x6, UR9 ;  /* 0x0000000608187899 */ /* 0x000fe20008010209 */
[----:B------:R-:W-:Y:S01]  /*2440*/  LOP3.LUT R5, R0, 0x8, R5, 0xf8, !PT ;  /* 0x0000000800057812 */ /* 0x000fe200078ef805 */
[----:B------:R1:W-:Y:S01]  /*2450*/  STL.64 [R1+0x1a0], R10 ;  /* 0x0001a00a01007387 */ /* 0x0003e20000100a00 */
[----:B------:R-:W-:Y:S01]  /*2460*/  SHF.R.U32.HI R4, RZ, 0x3, R0 ;  /* 0x00000003ff047819 */ /* 0x000fe20000011600 */
[----:B------:R-:W-:Y:S01]  /*2470*/  IMAD R0, R135, 0x200, R149 ;  /* 0x0000020087007824 */ /* 0x000fe200078e0295 */
[----:B------:R-:W-:Y:S01]  /*2480*/  SHF.R.U32.HI R2, RZ, 0x3, R2 ;  /* 0x00000003ff027819 */ /* 0x000fe20000011602 */
[----:B------:R-:W-:Y:S01]  /*2490*/  ULEA UR21, UR18, UR21, 0x6 ;  /* 0x0000001512157291 */ /* 0x000fe2000f8e303f */
[----:B------:R-:W-:Y:S01]  /*24a0*/  SHF.L.U32 R6, R23, 0x1, RZ ;  /* 0x0000000117067819 */ /* 0x000fe200000006ff */
[----:B------:R-:W-:Y:S01]  /*24b0*/  USHF.L.U32 UR32, UR8, 0x6, URZ ;  /* 0x0000000608207899 */ /* 0x000fe2000800063f */
[----:B------:R-:W-:Y:S01]  /*24c0*/  LOP3.LUT R148, R3, R2, RZ, 0x3c, !PT ;  /* 0x0000000203947212 */ /* 0x000fe200078e3cff */
[----:B------:R-:W-:Y:S01]  /*24d0*/  IMAD R2, R150, 0x20, R0 ;  /* 0x0000002096027824 */ /* 0x000fe200078e0200 */
[----:B------:R-:W-:-:S04]  /*24e0*/  DEPBAR.LE SB0, 0x0 ;  /* 0x000080000000791a */ /* 0x000fc80000000000 */
[----:B------:R-:W-:Y:S01]  /*24f0*/  BAR.SYNC.DEFER_BLOCKING 0x0 ;  /* 0x0000000000007b1d */ /* 0x000fe20000010000 */
[----:B------:R-:W-:Y:S01]  /*2500*/  LOP3.LUT R5, R5, R4, RZ, 0x3c, !PT ;  /* 0x0000000405057212 */ /* 0x000fe200078e3cff */
[----:B------:R-:W-:Y:S01]  /*2510*/  UIMAD UR6, UR24, UR17, URZ ;  /* 0x00000011180672a4 */ /* 0x000fe2000f8e023f */
[----:B------:R-:W-:Y:S01]  /*2520*/  IADD3 R3, R7, -UR15, R18 ;  /* 0x8000000f07037c10 */ /* 0x000fe2000fffe012 */
[----:B------:R-:W-:Y:S01]  /*2530*/  UIADD3 UR21, UR21, -0x40, URZ ;  /* 0xffffffc015157890 */ /* 0x000fe2000fffe03f */
[----:B------:R-:W-:Y:S01]  /*2540*/  IMAD R4, R17, UR19, R6 ;  /* 0x0000001311047c24 */ /* 0x000fe2000f8e0206 */
[----:B------:R-:W-:Y:S01]  /*2550*/  IADD3 R2, R148, R2, RZ ;  /* 0x0000000294027210 */ /* 0x000fe20007ffe0ff */
[----:B------:R-:W-:Y:S01]  /*2560*/  UIMAD UR6, UR33, UR32, UR6 ;  /* 0x00000020210672a4 */ /* 0x000fe2000f8e0206 */
[----:B------:R-:W-:Y:S01]  /*2570*/  IMAD R8, R12, 0x8, R13 ;  /* 0x000000080c087824 */ /* 0x000fe200078e020d */
[----:B------:R-:W-:Y:S01]  /*2580*/  USHF.R.S32.HI UR7, URZ, 0x1f, UR21 ;  /* 0x0000001f3f077899 */ /* 0x000fe20008011415 */
[----:B------:R-:W-:Y:S01]  /*2590*/  VIADD R134, R3, UR20 ;  /* 0x0000001403867c36 */ /* 0x000fe20008000000 */
[----:B------:R-:W-:Y:S01]  /*25a0*/  LEA R192, R2, UR4, 0x1 ;  /* 0x0000000402c07c11 */ /* 0x000fe2000f8e08ff */
[----:B------:R-:W-:Y:S01]  /*25b0*/  IMAD.WIDE.U32 R2, R15, UR32, R10 ;  /* 0x000000200f027c25 */ /* 0x000fe2000f8e000a */
[----:B------:R-:W-:Y:S01]  /*25c0*/  IADD3 R188, P0, R4, UR21, RZ ;  /* 0x0000001504bc7c10 */ /* 0x000fe2000ff1e0ff */
[----:B------:R-:W-:Y:S02]  /*25d0*/  BSSY B0, `(.L_x_556) ;  /* 0x0000029000007945 */ /* 0x000fe40003800000 */
[----:B------:R-:W-:Y:S01]  /*25e0*/  IMAD.U32 R0, R8, 0x20, R5 ;  /* 0x0000002008007824 */ /* 0x000fe200078e0005 */
[----:B------:R-:W-:Y:S01]  /*25f0*/  LEA.HI.X.SX32 R154, R4, UR7, 0x1, P0 ;  /* 0x00000007049a7c11 */ /* 0x000fe200080f0eff */
[----:B------:R-:W-:Y:S01]  /*2600*/  VIADD R8, R3, UR6 ;  /* 0x0000000603087c36 */ /* 0x000fe20008000000 */
        /* <DEDUP_REMOVED lines=10> */
[----:B------:R-:W3:Y:S01]  /*26b0*/  @!P3 LDC.64 R6, c[0x0][0x220] ;  /* 0x00008800ff06bb82 */ /* 0x000ee20000000a00 */
[----:B------:R4:W-:Y:S04]  /*26c0*/  @P3 STS [R195+0x9000], RZ ;  /* 0x009000ffc3003388 */ /* 0x0009e80000000800 */
[----:B------:R4:W-:Y:S03]  /*26d0*/  @P3 STS [R195+0x9004], RZ ;  /* 0x009004ffc3003388 */ /* 0x0009e60000000800 */
[----:B------:R-:W5:Y:S01]  /*26e0*/  @!P2 LDC.64 R4, c[0x0][0x220] ;  /* 0x00008800ff04ab82 */ /* 0x000f620000000a00 */
[----:B------:R4:W-:Y:S01]  /*26f0*/  @P3 STS.64 [R195+0x9008], RZ ;  /* 0x009008ffc3003388 */ /* 0x0009e20000000a00 */
[----:B---3--:R-:W-:-:S04]  /*2700*/  @!P3 LEA R6, P5, R2, R6, 0x1 ;  /* 0x000000060206b211 */ /* 0x008fc800078a08ff */
        /* <DEDUP_REMOVED lines=21> */
.L_x_557:
[----:B------:R-:W-:Y:S05]  /*2860*/  BSYNC B0 ;  /* 0x0000000000007941 */ /* 0x000fea0003800000 */
.L_x_556:
        /* <DEDUP_REMOVED lines=12> */
[----:B----4-:R-:W-:Y:S02]  /*2930*/  IADD3.X R6, R8, UR16, RZ, P0, !PT ;  /* 0x0000001008067c10 */ /* 0x010fe400087fe4ff */
[----:B------:R-:W-:-:S07]  /*2940*/  ISETP.GE.AND P0, PT, R153, UR6, PT ;  /* 0x0000000699007c0c */ /* 0x000fce000bf06270 */
[----:B---3--:R-:W3:Y:S01]  /*2950*/  @!P3 LDC.64 R4, c[0x0][0x220] ;  /* 0x00008800ff04bb82 */ /* 0x008ee20000000a00 */
[----:B------:R4:W-:Y:S07]  /*2960*/  @P3 STS.128 [R195+0x9800], RZ ;  /* 0x009800ffc3003388 */ /* 0x0009ee0000000c00 */
[----:B-1----:R-:W1:Y:S01]  /*2970*/  @!P2 LDC.64 R10, c[0x0][0x220] ;  /* 0x00008800ff0aab82 */ /* 0x002e620000000a00 */
[----:B---3--:R-:W-:-:S04]  /*2980*/  @!P3 LEA R4, P4, R0, R4, 0x1 ;  /* 0x000000040004b211 */ /* 0x008fc800078808ff */
        /* <DEDUP_REMOVED lines=21> */
.L_x_559:
[----:B------:R-:W-:Y:S05]  /*2ae0*/  BSYNC B0 ;  /* 0x0000000000007941 */ /* 0x000fea0003800000 */
.L_x_558:
[----:B------:R-:W-:Y:S01]  /*2af0*/  LDSM.16.M88.4 R32, [R189+0x6000] ;  /* 0x00600000bd20783b */ /* 0x000fe20000000200 */
[----:B-1--4-:R-:W-:Y:S01]  /*2b00*/  IMAD.MOV.U32 R2, RZ, RZ, 0x10 ;  /* 0x00000010ff027424 */ /* 0x012fe200078e00ff */
[----:B------:R-:W-:Y:S01]  /*2b10*/  LOP3.LUT P0, RZ, R16, 0x2, RZ, 0xc0, !PT ;  /* 0x0000000210ff7812 */ /* 0x000fe2000780c0ff */
[----:B------:R-:W-:Y:S01]  /*2b20*/  IMAD.U32 R3, RZ, RZ, UR14 ;  /* 0x0000000eff037e24 */ /* 0x000fe2000f8e00ff */
[----:B------:R-:W1:Y:S01]  /*2b30*/  LDSM.16.M88.4 R8, [R192+0x1000] ;  /* 0x00100000c008783b */ /* 0x000e620000000200 */
[----:B------:R-:W-:Y:S01]  /*2b40*/  LOP3.LUT P1, RZ, R19, 0x2, RZ, 0xc0, !PT ;  /* 0x0000000213ff7812 */ /* 0x000fe2000782c0ff */
[----:B------:R-:W-:Y:S01]  /*2b50*/  UISETP.GE.AND UP0, UPT, UR18, 0x2, UPT ;  /* 0x000000021200788c */ /* 0x000fe2000bf06270 */
[C---:B------:R-:W-:Y:S01]  /*2b60*/  SEL R0, R2.reuse, 0xfffffff0, !P0 ;  /* 0xfffffff002007807 */ /* 0x040fe20004000000 */
[----:B--2---:R-:W2:Y:S01]  /*2b70*/  LDSM.16.M88.4 R28, [R189+0x6400] ;  /* 0x00640000bd1c783b */ /* 0x004ea20000000200 */
[----:B------:R-:W-:Y:S01]  /*2b80*/  SEL R2, R2, 0xfffffff0, !P1 ;  /* 0xfffffff002027807 */ /* 0x000fe20004800000 */
[----:B------:R-:W-:Y:S01]  /*2b90*/  IMAD R135, R3, 0x8, R135 ;  /* 0x0000000803877824 */ /* 0x000fe200078e0287 */
[----:B------:R-:W-:Y:S01]  /*2ba0*/  UIADD3 UR33, UR27, 0x646e171e, URZ ;  /* 0x646e171e1b217890 */ /* 0x000fe2000fffe03f */
[----:B------:R-:W4:Y:S01]  /*2bb0*/  LDSM.16.M88.4 R24, [R189+0x6800] ;  /* 0x00680000bd18783b */ /* 0x000f220000000200 */
[----:B------:R-:W-:Y:S01]  /*2bc0*/  IMAD R191, R0, 0x2, R189 ;  /* 0x0000000200bf7824 */ /* 0x000fe200078e02bd */
[----:B------:R-:W-:Y:S01]  /*2bd0*/  PLOP3.LUT P0, PT, PT, PT, UP0, 0x80, 0x0 ;  /* 0x000000000000781c */ /* 0x000fe20003f0f008 */
[----:B------:R-:W-:Y:S01]  /*2be0*/  IMAD R193, R2, 0x2, R192 ;  /* 0x0000000202c17824 */ /* 0x000fe200078e02c0 */
[----:B------:R-:W5:Y:S01]  /*2bf0*/  LDSM.16.M88.4 R20, [R189+0x6c00] ;  /* 0x006c0000bd14783b */ /* 0x000f620000000200 */
[----:B------:R-:W-:Y:S01]  /*2c00*/  IMAD.SHL.U32 R151, R151, 0x2, RZ ;  /* 0x0000000297977824 */ /* 0x000fe200078e00ff */
[----:B------:R-:W-:Y:S01]  /*2c10*/  UIADD3 UR21, UR26, -0x4ab325aa, URZ ;  /* 0xb54cda561a157890 */ /* 0x000fe2000fffe03f */
[----:B------:R-:W-:Y:S01]  /*2c20*/  IMAD.U32 R3, RZ, RZ, UR25 ;  /* 0x00000019ff037e24 */ /* 0x000fe2000f8e00ff */
[----:B------:R-:W-:Y:S01]  /*2c30*/  LDSM.16.M88.4 R40, [R191+0x6000] ;  /* 0x00600000bf28783b */ /* 0x000fe20000000200 */
[----:B------:R-:W-:Y:S01]  /*2c40*/  IMAD R0, R150, 0x20, R149 ;  /* 0x0000002096007824 */ /* 0x000fe200078e0295 */
[----:B------:R-:W-:Y:S01]  /*2c50*/  UMOV UR42, UR17 ;  /* 0x00000011002a7c82 */ /* 0x000fe20008000000 */
[----:B------:R-:W-:Y:S01]  /*2c60*/  LOP3.LUT R156, R151, 0x6, RZ, 0xc0, !PT ;  /* 0x00000006979c7812 */ /* 0x000fe200078ec0ff */
[----:B---3--:R-:W3:Y:S01]  /*2c70*/  LDSM.16.M88.4 R4, [R193+0x1000] ;  /* 0x00100000c104783b */ /* 0x008ee20000000200 */
[----:B------:R-:W-:-:S03]  /*2c80*/  IMAD.IADD R0, R148, 0x1, R0 ;  /* 0x0000000194007824 */ /* 0x000fc600078e0200 */
[----:B------:R-:W3:Y:S04]  /*2c90*/  LDSM.16.M88.4 R44, [R191+0x6400] ;  /* 0x00640000bf2c783b */ /* 0x000ee80000000200 */
[----:B------:R-:W3:Y:S04]  /*2ca0*/  LDSM.16.M88.4 R48, [R191+0x6800] ;  /* 0x00680000bf30783b */ /* 0x000ee80000000200 */
[----:B------:R-:W3:Y:S04]  /*2cb0*/  LDSM.16.M88.4 R52, [R191+0x6c00] ;  /* 0x006c0000bf34783b */ /* 0x000ee80000000200 */
[----:B------:R-:W3:Y:S01]  /*2cc0*/  LDSM.16.M88.4 R12, [R192] ;  /* 0x00000000c00c783b */ /* 0x000ee20000000200 */
[C---:B-1----:R-:W-:Y:S03]  /*2cd0*/  HMMA.16816.F32.BF16 R76, R8.reuse, R32, RZ ;  /* 0x00000020084c723c */ /* 0x042fe600000418ff */
[----:B------:R-:W1:Y:S04]  /*2ce0*/  LDSM.16.M88.4 R16, [R193] ;  /* 0x00000000c110783b */ /* 0x000e680000000200 */
[----:B------:R-:W0:Y:S01]  /*2cf0*/  LDGDEPBAR ;  /* 0x00000000000079af */ /* 0x000e220000000000 */
[C---:B--2---:R-:W-:Y:S03]  /*2d00*/  HMMA.16816.F32.BF16 R68, R8.reuse, R28, RZ ;  /* 0x0000001c0844723c */ /* 0x044fe600000418ff */
[----:B------:R-:W-:Y:S03]  /*2d10*/  STL [R1+0x158], R135 ;  /* 0x0001588701007387 */ /* 0x000fe60000100800 */
[C---:B----4-:R-:W-:Y:S06]  /*2d20*/  HMMA.16816.F32.BF16 R60, R8.reuse, R24, RZ ;  /* 0x00000018083c723c */ /* 0x050fec00000418ff */
[C---:B-----5:R-:W-:Y:S06]  /*2d30*/  HMMA.16816.F32.BF16 R36, R8.reuse, R20, RZ ;  /* 0x000000140824723c */ /* 0x060fec00000418ff */
[C---:B------:R-:W-:Y:S06]  /*2d40*/  HMMA.16816.F32.BF16 R72, R8.reuse, R34, RZ ;  /* 0x000000220848723c */ /* 0x040fec00000418ff */
[C---:B------:R-:W-:Y:S06]  /*2d50*/  HMMA.16816.F32.BF16 R64, R8.reuse, R30, RZ ;  /* 0x0000001e0840723c */ /* 0x040fec00000418ff */
[C---:B------:R-:W-:Y:S06]  /*2d60*/  HMMA.16816.F32.BF16 R56, R8.reuse, R26, RZ ;  /* 0x0000001a0838723c */ /* 0x040fec00000418ff */
[----:B------:R-:W-:Y:S06]  /*2d70*/  HMMA.16816.F32.BF16 R8, R8, R22, RZ ;  /* 0x000000160808723c */ /* 0x000fec00000418ff */
[C---:B---3--:R-:W-:Y:S06]  /*2d80*/  HMMA.16816.F32.BF16 R112, R4.reuse, R40, R76 ;  /* 0x000000280470723c */ /* 0x048fec000004184c */
[C---:B------:R-:W-:Y:S06]  /*2d90*/  HMMA.16816.F32.BF16 R104, R4.reuse, R44, R68 ;  /* 0x0000002c0468723c */ /* 0x040fec0000041844 */
[C---:B------:R-:W-:Y:S01]  /*2da0*/  HMMA.16816.F32.BF16 R140, R4.reuse, R48, R60 ;  /* 0x00000030048c723c */ /* 0x040fe2000004183c */
[----:B------:R-:W-:Y:S05]  /*2db0*/  LDSM.16.M88.4 R60, [R191+0x7000] ;  /* 0x00700000bf3c783b */ /* 0x000fea0000000200 */
[C---:B------:R-:W-:Y:S01]  /*2dc0*/  HMMA.16816.F32.BF16 R144, R4.reuse, R52, R36 ;  /* 0x000000340490723c */ /* 0x040fe20000041824 */
[----:B------:R-:W-:Y:S05]  /*2dd0*/  LDSM.16.M88.4 R36, [R189+0x7000] ;  /* 0x00700000bd24783b */ /* 0x000fea0000000200 */
        /* <DEDUP_REMOVED lines=8> */
[C---:B------:R-:W-:Y:S06]  /*2e60*/  HMMA.16816.F32.BF16 R88, R12.reuse, R32, RZ ;  /* 0x000000200c58723c */ /* 0x040fec00000418ff */
[C---:B------:R-:W-:Y:S01]  /*2e70*/  HMMA.16816.F32.BF16 R120, R12.reuse, R34, RZ ;  /* 0x000000220c78723c */ /* 0x040fe200000418ff */
[----:B------:R-:W-:Y:S05]  /*2e80*/  LDSM.16.M88.4 R32, [R189+0x7400] ;  /* 0x00740000bd20783b */ /* 0x000fea0000000200 */
[C---:B------:R-:W-:Y:S06]  /*2e90*/  HMMA.16816.F32.BF16 R84, R12.reuse, R28, RZ ;  /* 0x0000001c0c54723c */ /* 0x040fec00000418ff */
[C---:B------:R-:W-:Y:S01]  /*2ea0*/  HMMA.16816.F32.BF16 R136, R12.reuse, R30, RZ ;  /* 0x0000001e0c88723c */ /* 0x040fe200000418ff */
[----:B------:R-:W3:Y:S05]  /*2eb0*/  LDSM.16.M88.4 R28, [R189+0x7800] ;  /* 0x00780000bd1c783b */ /* 0x000eea0000000200 */
[C---:B------:R-:W-:Y:S06]  /*2ec0*/  HMMA.16816.F32.BF16 R80, R12.reuse, R24, RZ ;  /* 0x000000180c50723c */ /* 0x040fec00000418ff */
[C---:B------:R-:W-:Y:S06]  /*2ed0*/  HMMA.16816.F32.BF16 R128, R12.reuse, R26, RZ ;  /* 0x0000001a0c80723c */ /* 0x040fec00000418ff */
[C---:B------:R-:W-:Y:S06]  /*2ee0*/  HMMA.16816.F32.BF16 R24, R12.reuse, R20, RZ ;  /* 0x000000140c18723c */ /* 0x040fec00000418ff */
[----:B------:R-:W-:Y:S01]  /*2ef0*/  HMMA.16816.F32.BF16 R116, R12, R22, RZ ;  /* 0x000000160c74723c */ /* 0x000fe200000418ff */
[----:B------:R-:W4:Y:S04]  /*2f00*/  LDSM.16.M88.4 R12, [R189+0x7c00] ;  /* 0x007c0000bd0c783b */ /* 0x000f280000000200 */
[----:B------:R-:W5:Y:S01]  /*2f10*/  LDSM.16.M88.4 R20, [R193+0x3000] ;  /* 0x00300000c114783b */ /* 0x000f620000000200 */
[C---:B-1----:R-:W-:Y:S06]  /*2f20*/  HMMA.16816.F32.BF16 R92, R16.reuse, R40, R88 ;  /* 0x00000028105c723c */ /* 0x042fec0000041858 */
[C---:B------:R-:W-:Y:S06]  /*2f30*/  HMMA.16816.F32.BF16 R76, R16.reuse, R42, R120 ;  /* 0x0000002a104c723c */ /* 0x040fec0000041878 */
[C---:B------:R-:W-:Y:S06]  /*2f40*/  HMMA.16816.F32.BF16 R88, R16.reuse, R44, R84 ;  /* 0x0000002c1058723c */ /* 0x040fec0000041854 */
[C---:B------:R-:W-:Y:S01]  /*2f50*/  HMMA.16816.F32.BF16 R72, R16.reuse, R46, R136 ;  /* 0x0000002e1048723c */ /* 0x040fe20000041888 */
[----:B------:R-:W1:Y:S05]  /*2f60*/  LDSM.16.M88.4 R44, [R191+0x7800] ;  /* 0x00780000bf2c783b */ /* 0x000e6a0000000200 */
[C---:B------:R-:W-:Y:S06]  /*2f70*/  HMMA.16816.F32.BF16 R80, R16.reuse, R48, R80 ;  /* 0x000000301050723c */ /* 0x040fec0000041850 */
[C---:B------:R-:W-:Y:S01]  /*2f80*/  HMMA.16816.F32.BF16 R84, R16.reuse, R52, R24 ;  /* 0x000000341054723c */ /* 0x040fe20000041818 */
[----:B------:R-:W1:Y:S05]  /*2f90*/  LDSM.16.M88.4 R24, [R193+0x2000] ;  /* 0x00200000c118783b */ /* 0x000e6a0000000200 */
[C---:B------:R-:W-:Y:S06]  /*2fa0*/  HMMA.16816.F32.BF16 R68, R16.reuse, R50, R128 ;  /* 0x000000321044723c */ /* 0x040fec0000041880 */
[----:B------:R-:W-:Y:S06]  /*2fb0*/  HMMA.16816.F32.BF16 R48, R16, R54, R116 ;  /* 0x000000361030723c */ /* 0x000fec0000041874 */
[C---:B--2---:R-:W-:Y:S06]  /*2fc0*/  HMMA.16816.F32.BF16 R16, R4.reuse, R38, R100 ;  /* 0x000000260410723c */ /* 0x044fec0000041864 */
[C---:B------:R-:W-:Y:S06]  /*2fd0*/  HMMA.16816.F32.BF16 R40, R4.reuse, R36, R112 ;  /* 0x000000240428723c */ /* 0x040fec0000041870 */
[C---:B---3--:R-:W-:Y:S06]  /*2fe0*/  HMMA.16816.F32.BF16 R116, R4.reuse, R30, R108 ;  /* 0x0000001e0474723c */ /* 0x048fec000004186c */
[----:B----4-:R-:W-:Y:S06]  /*2ff0*/  HMMA.16816.F32.BF16 R108, R4, R14, R96 ;  /* 0x0000000e046c723c */ /* 0x010fec0000041860 */
[C---:B------:R-:W-:Y:S06]  /*3000*/  HMMA.16816.F32.BF16 R100, R8.reuse, R36, R92 ;  /* 0x000000240864723c */ /* 0x040fec000004185c */
[----:B------:R-:W-:Y:S01]  /*3010*/  HMMA.16816.F32.BF16 R96, R8, R38, R76 ;  /* 0x000000260860723c */ /* 0x000fe2000004184c */
[----:B------:R-:W-:Y:S05]  /*3020*/  LDSM.16.M88.4 R36, [R189+0x8000] ;  /* 0x00800000bd24783b */ /* 0x000fea0000000200 */
[C---:B------:R-:W-:Y:S06]  /*3030*/  HMMA.16816.F32.BF16 R104, R4.reuse, R32, R104 ;  /* 0x000000200468723c */ /* 0x040fec0000041868 */
[----:B------:R-:W-:Y:S06]  /*3040*/  HMMA.16816.F32.BF16 R112, R4, R34, R124 ;  /* 0x000000220470723c */ /* 0x000fec000004187c */
[----:B------:R-:W-:Y:S06]  /*3050*/  HMMA.16816.F32.BF16 R92, R8, R32, R88 ;  /* 0x00000020085c723c */ /* 0x000fec0000041858 */
[C---:B------:R-:W-:Y:S06]  /*3060*/  HMMA.16816.F32.BF16 R140, R4.reuse, R28, R140 ;  /* 0x0000001c048c723c */ /* 0x040fec000004188c */
[----:B------:R-:W-:Y:S06]  /*3070*/  HMMA.16816.F32.BF16 R144, R4, R12, R144 ;  /* 0x0000000c0490723c */ /* 0x000fec0000041890 */
        /* <DEDUP_REMOVED lines=9> */
[C---:B-----5:R-:W-:Y:S03]  /*3110*/  HMMA.16816.F32.BF16 R80, R20.reuse, R62, R16 ;  /* 0x0000003e1450723c */ /* 0x060fe60000041810 */
[----:B------:R-:W3:Y:S03]  /*3120*/  LDSM.16.M88.4 R16, [R192+0x4000] ;  /* 0x00400000c010783b */ /* 0x000ee60000000200 */
[C---:B------:R-:W-:Y:S01]  /*3130*/  HMMA.16816.F32.BF16 R88, R20.reuse, R60, R40 ;  /* 0x0000003c1458723c */ /* 0x040fe20000041828 */
[----:B------:R-:W4:Y:S05]  /*3140*/  LDSM.16.M88.4 R40, [R189+0x8c00] ;  /* 0x008c0000bd28783b */ /* 0x000f2a0000000200 */
[----:B-1----:R-:W-:Y:S06]  /*3150*/  HMMA.16816.F32.BF16 R136, R20, R46, R116 ;  /* 0x0000002e1488723c */ /* 0x002fec0000041874 */
[C---:B------:R-:W-:Y:S06]  /*3160*/  HMMA.16816.F32.BF16 R124, R24.reuse, R60, R100 ;  /* 0x0000003c187c723c */ /* 0x040fec0000041864 */
[----:B------:R-:W-:Y:S06]  /*3170*/  HMMA.16816.F32.BF16 R120, R24, R62, R96 ;  /* 0x0000003e1878723c */ /* 0x000fec0000041860 */
[C---:B------:R-:W-:Y:S06]  /*3180*/  HMMA.16816.F32.BF16 R76, R20.reuse, R56, R104 ;  /* 0x00000038144c723c */ /* 0x040fec0000041868 */
[----:B------:R-:W-:Y:S06]  /*3190*/  HMMA.16816.F32.BF16 R72, R20, R58, R112 ;  /* 0x0000003a1448723c */ /* 0x000fec0000041870 */
[----:B------:R-:W-:Y:S06]  /*31a0*/  HMMA.16816.F32.BF16 R116, R24, R56, R92 ;  /* 0x000000381874723c */ /* 0x000fec000004185c */
[----:B------:R-:W-:Y:S06]  /*31b0*/  HMMA.16816.F32.BF16 R128, R20, R66, R108 ;  /* 0x000000421480723c */ /* 0x000fec000004186c */
[----:B------:R-:W-:Y:S01]  /*31c0*/  HMMA.16816.F32.BF16 R112, R24, R58, R52 ;  /* 0x0000003a1870723c */ /* 0x000fe20000041834 */
[----:B------:R-:W-:Y:S05]  /*31d0*/  LDSM.16.M88.4 R52, [R191+0x8000] ;  /* 0x00800000bf34783b */ /* 0x000fea0000000200 */
[C---:B------:R-:W-:Y:S06]  /*31e0*/  HMMA.16816.F32.BF16 R140, R20.reuse, R44, R140 ;  /* 0x0000002c148c723c */ /* 0x040fec000004188c */
[----:B------:R-:W-:Y:S01]  /*31f0*/  HMMA.16816.F32.BF16 R144, R20, R64, R144 ;  /* 0x000000401490723c */ /* 0x000fe20000041890 */
[----:B------:R-:W-:Y:S05]  /*3200*/  LDSM.16.M88.4 R20, [R191+0x8c00] ;  /* 0x008c0000bf14783b */ /* 0x000fea0000000200 */
[C---:B------:R-:W-:Y:S01]  /*3210*/  HMMA.16816.F32.BF16 R108, R24.reuse, R44, R4 ;  /* 0x0000002c186c723c */ /* 0x040fe20000041804 */
[----:B------:R-:W1:Y:S05]  /*3220*/  LDSM.16.M88.4 R4, [R193+0x5000] ;  /* 0x00500000c104783b */ /* 0x000e6a0000000200 */
[C---:B------:R-:W-:Y:S01]  /*3230*/  HMMA.16816.F32.BF16 R104, R24.reuse, R46, R68 ;  /* 0x0000002e1868723c */ /* 0x040fe20000041844 */
[----:B------:R-:W-:Y:S05]  /*3240*/  LDSM.16.M88.4 R44, [R191+0x8800] ;  /* 0x00880000bf2c783b */ /* 0x000fea0000000200 */
[C---:B------:R-:W-:Y:S06]  /*3250*/  HMMA.16816.F32.BF16 R100, R24.reuse, R64, R84 ;  /* 0x000000401864723c */ /* 0x040fec0000041854 */
[----:B------:R-:W-:Y:S01]  /*3260*/  HMMA.16816.F32.BF16 R96, R24, R66, R8 ;  /* 0x000000421860723c */ /* 0x000fe20000041808 */
[----:B------:R-:W5:Y:S01]  /*3270*/  LDSM.16.M88.4 R8, [R193+0x4000] ;  /* 0x00400000c108783b */ /* 0x000f620000000200 */
[----:B------:R-:W-:-:S04]  /*3280*/  DEPBAR.LE SB0, 0x0 ;  /* 0x000080000000791a */ /* 0x000fc80000000000 */
[C---:B--2---:R-:W-:Y:S06]  /*3290*/  HMMA.16816.F32.BF16 R92, R12.reuse, R36, R88 ;  /* 0x000000240c5c723c */ /* 0x044fec0000041858 */
[----:B------:R-:W-:Y:S06]  /*32a0*/  HMMA.16816.F32.BF16 R88, R12, R38, R80 ;  /* 0x000000260c58723c */ /* 0x000fec0000041850 */
[C---:B---3--:R-:W-:Y:S06]  /*32b0*/  HMMA.16816.F32.BF16 R60, R16.reuse, R36, R124 ;  /* 0x00000024103c723c */ /* 0x048fec000004187c */
[----:B------:R-:W-:Y:S06]  /*32c0*/  HMMA.16816.F32.BF16 R56, R16, R38, R120 ;  /* 0x000000261038723c */ /* 0x000fec0000041878 */
[C---:B------:R-:W-:Y:S06]  /*32d0*/  HMMA.16816.F32.BF16 R84, R12.reuse, R32, R76 ;  /* 0x000000200c54723c */ /* 0x040fec000004184c */
[----:B------:R-:W-:Y:S06]  /*32e0*/  HMMA.16816.F32.BF16 R80, R12, R34, R72 ;  /* 0x000000220c50723c */ /* 0x000fec0000041848 */
[C---:B------:R-:W-:Y:S06]  /*32f0*/  HMMA.16816.F32.BF16 R36, R16.reuse, R32, R116 ;  /* 0x000000201024723c */ /* 0x040fec0000041874 */
[----:B------:R-:W-:Y:S06]  /*3300*/  HMMA.16816.F32.BF16 R32, R16, R34, R112 ;  /* 0x000000221020723c */ /* 0x000fec0000041870 */
[C---:B------:R-:W-:Y:S06]  /*3310*/  HMMA.16816.F32.BF16 R76, R12.reuse, R28, R140 ;  /* 0x0000001c0c4c723c */ /* 0x040fec000004188c */
[C---:B------:R-:W-:Y:S06]  /*3320*/  HMMA.16816.F32.BF16 R72, R12.reuse, R30, R136 ;  /* 0x0000001e0c48723c */ /* 0x040fec0000041888 */
[C---:B----4-:R-:W-:Y:S06]  /*3330*/  HMMA.16816.F32.BF16 R68, R12.reuse, R40, R144 ;  /* 0x000000280c44723c */ /* 0x050fec0000041890 */
[----:B------:R-:W-:Y:S06]  /*3340*/  HMMA.16816.F32.BF16 R64, R12, R42, R128 ;  /* 0x0000002a0c40723c */ /* 0x000fec0000041880 */
[C---:B------:R-:W-:Y:S06]  /*3350*/  HMMA.16816.F32.BF16 R24, R16.reuse, R28, R108 ;  /* 0x0000001c1018723c */ /* 0x040fec000004186c */
[C---:B------:R-:W-:Y:S06]  /*3360*/  HMMA.16816.F32.BF16 R28, R16.reuse, R30, R104 ;  /* 0x0000001e101c723c */ /* 0x040fec0000041868 */
[C---:B------:R-:W-:Y:S06]  /*3370*/  HMMA.16816.F32.BF16 R12, R16.reuse, R40, R100 ;  /* 0x00000028100c723c */ /* 0x040fec0000041864 */
[----:B------:R-:W-:Y:S06]  /*3380*/  HMMA.16816.F32.BF16 R16, R16, R42, R96 ;  /* 0x0000002a1010723c */ /* 0x000fec0000041860 */
[C---:B-1----:R-:W-:Y:S06]  /*3390*/  HMMA.16816.F32.BF16 R84, R4.reuse, R48, R84 ;  /* 0x000000300454723c */ /* 0x042fec0000041854 */
[----:B------:R-:W-:Y:S06]  /*33a0*/  HMMA.16816.F32.BF16 R80, R4, R50, R80 ;  /* 0x000000320450723c */ /* 0x000fec0000041850 */
[C---:B-----5:R-:W-:Y:S06]  /*33b0*/  HMMA.16816.F32.BF16 R36, R8.reuse, R48, R36 ;  /* 0x000000300824723c */ /* 0x060fec0000041824 */
[C---:B------:R-:W-:Y:S06]  /*33c0*/  HMMA.16816.F32.BF16 R48, R8.reuse, R50, R32 ;  /* 0x000000320830723c */ /* 0x040fec0000041820 */
[----:B------:R-:W-:Y:S06]  /*33d0*/  HMMA.16816.F32.BF16 R32, R8, R44, R24 ;  /* 0x0000002c0820723c */ /* 0x000fec0000041818 */
[C---:B------:R-:W-:Y:S06]  /*33e0*/  HMMA.16816.F32.BF16 R92, R4.reuse, R52, R92 ;  /* 0x00000034045c723c */ /* 0x040fec000004185c */
[C---:B------:R-:W-:Y:S06]  /*33f0*/  HMMA.16816.F32.BF16 R88, R4.reuse, R54, R88 ;  /* 0x000000360458723c */ /* 0x040fec0000041858 */
[C---:B------:R-:W-:Y:S06]  /*3400*/  HMMA.16816.F32.BF16 R68, R4.reuse, R20, R68 ;  /* 0x000000140444723c */ /* 0x040fec0000041844 */
[----:B------:R-:W-:Y:S06]  /*3410*/  HMMA.16816.F32.BF16 R64, R4, R22, R64 ;  /* 0x000000160440723c */ /* 0x000fec0000041840 */
[C---:B------:R-:W-:Y:S06]  /*3420*/  HMMA.16816.F32.BF16 R60, R8.reuse, R52, R60 ;  /* 0x00000034083c723c */ /* 0x040fec000004183c */
[----:B------:R-:W-:Y:S06]  /*3430*/  HMMA.16816.F32.BF16 R24, R8, R20, R12 ;  /* 0x000000140818723c */ /* 0x000fec000004180c */
[C---:B------:R-:W-:Y:S06]  /*3440*/  HMMA.16816.F32.BF16 R76, R4.reuse, R44, R76 ;  /* 0x0000002c044c723c */ /* 0x040fec000004184c */
[----:B------:R-:W-:Y:S06]  /*3450*/  HMMA.16816.F32.BF16 R72, R4, R46, R72 ;  /* 0x0000002e0448723c */ /* 0x000fec0000041848 */
[C---:B------:R-:W-:Y:S06]  /*3460*/  HMMA.16816.F32.BF16 R52, R8.reuse, R54, R56 ;  /* 0x000000360834723c */ /* 0x040fec0000041838 */
[----:B------:R-:W-:Y:S01]  /*3470*/  HMMA.16816.F32.BF16 R28, R8, R46, R28 ;  /* 0x0000002e081c723c */ /* 0x000fe2000004181c */
[----:B------:R-:W-:-:S02]  /*3480*/  VIADDMNMX R57, R134, 0x8, R3, PT ;  /* 0x0000000886397846 */ /* 0x000fc40003800103 */
[C-C-:B------:R-:W-:Y:S02]  /*3490*/  VIADDMNMX R59, R134.reuse, 0x40, R3.reuse, PT ;  /* 0x00000040863b7846 */ /* 0x140fe40003800103 */
[C---:B------:R-:W-:Y:S01]  /*34a0*/  VIADDMNMX R58, R134.reuse, 0x48, R3, PT ;  /* 0x00000048863a7846 */ /* 0x040fe20003800103 */
[----:B------:R-:W-:Y:S01]  /*34b0*/  HMMA.16816.F32.BF16 R20, R8, R22, R16 ;  /* 0x000000160814723c */ /* 0x000fe20000041810 */
[----:B------:R-:W-:Y:S01]  /*34c0*/  VIMNMX R56, R134, UR25, PT ;  /* 0x0000001986387c48 */ /* 0x000fe2000bfe0100 */
[----:B------:R-:W-:Y:S06]  /*34d0*/  BAR.SYNC.DEFER_BLOCKING 0x0 ;  /* 0x0000000000007b1d */ /* 0x000fec0000010000 */
[----:B------:R-:W-:-:S01]  /*34e0*/  NOP ;  /* 0x0000000000007918 */ /* 0x000fc20000000000 */
[----:B------:R-:W-:-:S15]  /*34f0*/  @!P0 BRA `(.L_x_560) ;  /* 0x00000004000c8947 */ /* 0x000fde0003800000 */
[----:B------:R-:W-:Y:S01]  /*3500*/  ULDC UR6, c[0x0][0x2d0] ;  /* 0x0000b40000067ab9 */ /* 0x000fe20000000800 */
[----:B------:R-:W-:Y:S01]  /*3510*/  UIADD3 UR25, UR18, -0x2, URZ ;  /* 0xfffffffe12197890 */ /* 0x000fe2000fffe03f */
[----:B------:R-:W-:Y:S01]  /*3520*/  ISETP.GE.AND P4, PT, R157, UR6, PT ;  /* 0x000000069d007c0c */ /* 0x000fe2000bf86270 */
[----:B------:R-:W-:Y:S01]  /*3530*/  BSSY B0, `(.L_x_561) ;  /* 0x000003e000007945 */ /* 0x000fe20003800000 */
[----:B------:R-:W-:Y:S01]  /*3540*/  ISETP.GE.AND P5, PT, R132, UR6, PT ;  /* 0x0000000684007c0c */ /* 0x000fe2000bfa6270 */
[----:B------:R-:W-:Y:S01]  /*3550*/  USHF.R.S32.HI UR7, URZ, 0x1f, UR25 ;  /* 0x0000001f3f077899 */ /* 0x000fe20008011419 */
[----:B------:R-:W-:Y:S01]  /*3560*/  ISETP.GE.AND P2, PT, R153, UR6, PT ;  /* 0x0000000699007c0c */ /* 0x000fe2000bf46270 */
[----:B------:R-:W-:Y:S01]  /*3570*/  UIMAD UR6, UR28, UR25, URZ ;  /* 0x000000191c0672a4 */ /* 0x000fe2000f8e023f */
[----:B------:R-:W-:-:S03]  /*3580*/  IMAD.U32 R3, RZ, RZ, UR25 ;  /* 0x00000019ff037e24 */ /* 0x000fc6000f8e00ff */
[----:B------:R-:W-:Y:S01]  /*3590*/  UIMAD UR6, UR7, UR29, UR6 ;  /* 0x0000001d070672a4 */ /* 0x000fe2000f8e0206 */
[----:B------:R-:W-:-:S03]  /*35a0*/  IMAD.WIDE.U32 R4, R3, UR29, R158 ;  /* 0x0000001d03047c25 */ /* 0x000fc6000f8e009e */
        /* <DEDUP_REMOVED lines=12> */
[C---:B---3--:R-:W-:Y:S02]  /*3670*/  @!P5 LEA R14, P6, R4.reuse, R6, 0x1 ;  /* 0x00000006040ed211 */ /* 0x048fe400078c08ff */
        /* <DEDUP_REMOVED lines=41> */
.L_x_562:
[----:B------:R-:W-:Y:S05]  /*3910*/  BSYNC B0 ;  /* 0x0000000000007941 */ /* 0x000fea0003800000 */
.L_x_561:
[----:B------:R-:W0:Y:S02]  /*3920*/  LDGDEPBAR ;  /* 0x00000000000079af */ /* 0x000e240000000000 */
.L_x_560:
[----:B------:R-:W-:Y:S01]  /*3930*/  IMAD.U32 R3, RZ, RZ, UR17 ;  /* 0x00000011ff037e24 */ /* 0x000fe2000f8e00ff */
[----:B------:R-:W-:Y:S01]  /*3940*/  USHF.L.U32 UR6, UR42, 0x1, URZ ;  /* 0x000000012a067899 */ /* 0x000fe2000800063f */
[----:B------:R-:W-:Y:S01]  /*3950*/  VIADD R9, R135, 0x4 ;  /* 0x0000000487097836 */ /* 0x000fe20000000000 */
[----:B--2---:R-:W-:Y:S01]  /*3960*/  LOP3.LUT R12, R152, UR26, RZ, 0x3c, !PT ;  /* 0x0000001a980c7c12 */ /* 0x004fe2000f8e3cff */
[----:B------:R-:W-:Y:S01]  /*3970*/  IMAD R3, R3, 0x40, R156 ;  /* 0x0000004003037824 */ /* 0x000fe200078e029c */
[----:B------:R-:W-:Y:S01]  /*3980*/  UIADD3 UR7, UR6, 0x1, URZ ;  /* 0x0000000106077890 */ /* 0x000fe2000fffe03f */
[----:B------:R-:W-:Y:S01]  /*3990*/  IMAD.WIDE.U32 R40, R155, -0x2daee0ad, RZ ;  /* 0xd2511f539b287825 */ /* 0x000fe200078e00ff */
[----:B------:R-:W-:Y:S01]  /*39a0*/  ULOP3.LUT UR6, UR6, UR27, URZ, 0x3c, !UPT ;  /* 0x0000001b06067292 */ /* 0x000fe2000f8e3c3f */
[----:B------:R-:W-:Y:S01]  /*39b0*/  STL [R1+0x1c0], R132 ;  /* 0x0001c08401007387 */ /* 0x000fe20000100800 */
[CC--:B------:R-:W-:Y:S01]  /*39c0*/  ISETP.GE.AND P4, PT, R3.reuse, R57.reuse, PT ;  /* 0x000000390300720c */ /* 0x0c0fe20003f86270 */
[C---:B-1----:R-:W-:Y:S01]  /*39d0*/  VIADD R4, R3.reuse, 0x1 ;  /* 0x0000000103047836 */ /* 0x042fe20000000000 */
[CC--:B------:R-:W-:Y:S01]  /*39e0*/  ISETP.GE.AND P6, PT, R3.reuse, R56.reuse, PT ;  /* 0x000000380300720c */ /* 0x0c0fe20003fc6270 */
[----:B------:R-:W-:Y:S01]  /*39f0*/  VIADD R5, R3, 0x8 ;  /* 0x0000000803057836 */ /* 0x000fe20000000000 */
[----:B------:R-:W-:Y:S01]  /*3a00*/  FSEL R96, R62, -INF , !P4 ;  /* 0xff8000003e607808 */ /* 0x000fe20006000000 */
[----:B------:R-:W-:Y:S01]  /*3a10*/  ULOP3.LUT UR7, UR7, UR27, URZ, 0x3c, !UPT ;  /* 0x0000001b07077292 */ /* 0x000fe2000f8e3c3f */
[C---:B------:R-:W-:Y:S01]  /*3a20*/  ISETP.GE.AND P5, PT, R4.reuse, R56, PT ;  /* 0x000000380400720c */ /* 0x040fe20003fa6270 */
[C---:B------:R-:W-:Y:S01]  /*3a30*/  IMAD.WIDE.U32 R6, R9.reuse, -0x326172a9, RZ ;  /* 0xcd9e8d5709067825 */ /* 0x040fe200078e00ff */
[C---:B------:R-:W-:Y:S01]  /*3a40*/  ISETP.GE.AND P2, PT, R4.reuse, R57, PT ;  /* 0x000000390400720c */ /* 0x040fe20003f46270 */
[----:B------:R-:W-:Y:S01]  /*3a50*/  UIADD3 UR40, UR26, -0x61c88647, URZ ;  /* 0x9e3779b91a287890 */ /* 0x000fe2000fffe03f */
[CC--:B------:R-:W-:Y:S01]  /*3a60*/  ISETP.GE.AND P1, PT, R4.reuse, R59.reuse, PT ;  /* 0x0000003b0400720c */ /* 0x0c0fe20003f26270 */
[----:B------:R-:W-:Y:S01]  /*3a70*/  IMAD.WIDE.U32 R18, R9, -0x326172a9, RZ ;  /* 0xcd9e8d5709127825 */ /* 0x000fe200078e00ff */
[-C--:B------:R-:W-:Y:S01]  /*3a80*/  ISETP.GE.AND P3, PT, R4, R58.reuse, PT ;  /* 0x0000003a0400720c */ /* 0x080fe20003f66270 */
[----:B------:R-:W-:Y:S01]  /*3a90*/  UIADD3 UR39, UR26, 0x3c6ef372, URZ ;  /* 0x3c6ef3721a277890 */ /* 0x000fe2000fffe03f */
[----:B------:R-:W-:Y:S01]  /*3aa0*/  FSEL R62, R61, -INF , !P5 ;  /* 0xff8000003d3e7808 */ /* 0x000fe20006800000 */
[----:B------:R-:W-:Y:S01]  /*3ab0*/  VIADD R4, R3, 0x9 ;  /* 0x0000000903047836 */ /* 0x000fe20000000000 */
[----:B------:R-:W-:Y:S01]  /*3ac0*/  FSEL R97, R63, -INF , !P2 ;  /* 0xff8000003f617808 */ /* 0x000fe20005000000 */
[----:B------:R-:W-:Y:S01]  /*3ad0*/  STL.64 [R1+0x1d0], R58 ;  /* 0x0001d03a01007387 */ /* 0x000fe20000100a00 */
[----:B------:R-:W-:Y:S01]  /*3ae0*/  ISETP.GE.AND P4, PT, R3, R59, PT ;  /* 0x0000003b0300720c */ /* 0x000fe20003f86270 */
[----:B------:R-:W-:Y:S01]  /*3af0*/  UIADD3 UR36, UR27, 0x32370b8f, URZ ;  /* 0x32370b8f1b247890 */ /* 0x000fe2000fffe03f */
[----:B------:R-:W-:Y:S01]  /*3b00*/  FSEL R101, R93, -INF , !P1 ;  /* 0xff8000005d657808 */ /* 0x000fe20004800000 */
[----:B------:R-:W-:Y:S01]  /*3b10*/  STL.64 [R1+0x1c8], R56 ;  /* 0x0001c83801007387 */ /* 0x000fe20000100a00 */
[----:B------:R-:W-:Y:S01]  /*3b20*/  ISETP.GE.AND P2, PT, R3, R58, PT ;  /* 0x0000003a0300720c */ /* 0x000fe20003f46270 */
[----:B------:R-:W-:Y:S01]  /*3b30*/  UIADD3 UR38, UR27, 0x76cf5d0a, URZ ;  /* 0x76cf5d0a1b267890 */ /* 0x000fe2000fffe03f */
[-C--:B------:R-:W-:Y:S01]  /*3b40*/  ISETP.GE.AND P5, PT, R5, R56.reuse, PT ;  /* 0x000000380500720c */ /* 0x080fe20003fa6270 */
[----:B------:R-:W-:Y:S01]  /*3b50*/  STL.64 [R1+0x38], R40 ;  /* 0x0000382801007387 */ /* 0x000fe20000100a00 */
[----:B------:R-:W-:Y:S01]  /*3b60*/  ISETP.GE.AND P1, PT, R4, R56, PT ;  /* 0x000000380400720c */ /* 0x000fe20003f26270 */
[----:B------:R-:W-:Y:S01]  /*3b70*/  UIADD3 UR37, UR26, -0x255992d5, URZ ;  /* 0xdaa66d2b1a257890 */ /* 0x000fe2000fffe03f */
[----:B------:R-:W-:Y:S01]  /*3b80*/  FSEL R100, R92, -INF , !P4 ;  /* 0xff8000005c647808 */ /* 0x000fe20006000000 */
[----:B------:R1:W-:Y:S01]  /*3b90*/  STL [R1+0x194], R12 ;  /* 0x0001940c01007387 */ /* 0x0003e20000100800 */
[----:B------:R-:W-:Y:S01]  /*3ba0*/  FSEL R60, R60, -INF , !P6 ;  /* 0xff8000003c3c7808 */ /* 0x000fe20007000000 */
[----:B------:R-:W-:Y:S01]  /*3bb0*/  UIADD3 UR35, UR26, 0x78dde6e4, URZ ;  /* 0x78dde6e41a237890 */ /* 0x000fe2000fffe03f */
[----:B------:R-:W-:Y:S01]  /*3bc0*/  FSEL R102, R94, -INF , !P2 ;  /* 0xff8000005e667808 */ /* 0x000fe20005000000 */
[----:B------:R-:W-:Y:S01]  /*3bd0*/  UIADD3 UR34, UR27, -0x126145ec, URZ ;  /* 0xed9eba141b227890 */ /* 0x000fe2000fffe03f */
[----:B------:R-:W-:Y:S01]  /*3be0*/  FSEL R103, R95, -INF , !P3 ;  /* 0xff8000005f677808 */ /* 0x000fe20005800000 */
[----:B------:R-:W-:Y:S01]  /*3bf0*/  UIADD3 UR17, UR27, -0x56f99767, URZ ;  /* 0xa90668991b117890 */ /* 0x000fe2000fffe03f */
[----:B------:R-:W-:Y:S01]  /*3c00*/  FSEL R61, R52, -INF , !P5 ;  /* 0xff800000343d7808 */ /* 0x000fe20006800000 */
[----:B------:R-:W-:Y:S01]  /*3c10*/  UIADD3 UR25, UR26, 0x1715609d, URZ ;  /* 0x1715609d1a197890 */ /* 0x000fe2000fffe03f */
[----:B------:R-:W-:Y:S01]  /*3c20*/  FSEL R92, R53, -INF , !P1 ;  /* 0xff800000355c7808 */ /* 0x000fe20004800000 */
[----:B------:R-:W-:Y:S01]  /*3c30*/  ULDC UR41, c[0x0][0x2ec] ;  /* 0x0000bb0000297ab9 */ /* 0x000fe20000000800 */
[C---:B------:R-:W-:Y:S01]  /*3c40*/  ISETP.GE.AND P6, PT, R5.reuse, R57, PT ;  /* 0x000000390500720c */ /* 0x040fe20003fc6270 */
[----:B------:R-:W-:Y:S01]  /*3c50*/  IMAD.MOV.U32 R104, RZ, RZ, R154 ;  /* 0x000000ffff687224 */ /* 0x000fe200078e009a */
[----:B------:R-:W-:-:S02]  /*3c60*/  ISETP.GE.AND P4, PT, R5, R59, PT ;  /* 0x0000003b0500720c */ /* 0x000fc40003f86270 */
[-C--:B------:R-:W-:Y:S01]  /*3c70*/  ISETP.GE.AND P2, PT, R5, R58.reuse, PT ;  /* 0x0000003a0500720c */ /* 0x080fe20003f46270 */
[C---:B------:R-:W-:Y:S01]  /*3c80*/  VIADD R5, R3.reuse, 0x10 ;  /* 0x0000001003057836 */ /* 0x040fe20000000000 */
[C---:B------:R-:W-:Y:S02]  /*3c90*/  ISETP.GE.AND P5, PT, R4.reuse, R57, PT ;  /* 0x000000390400720c */ /* 0x040fe40003fa6270 */
[C---:B------:R-:W-:Y:S02]  /*3ca0*/  ISETP.GE.AND P1, PT, R4.reuse, R59, PT ;  /* 0x0000003b0400720c */ /* 0x040fe40003f26270 */
[----:B------:R-:W-:Y:S01]  /*3cb0*/  ISETP.GE.AND P3, PT, R4, R58, PT ;  /* 0x0000003a0400720c */ /* 0x000fe20003f66270 */
[----:B------:R-:W-:Y:S01]  /*3cc0*/  VIADD R4, R3, 0x11 ;  /* 0x0000001103047836 */ /* 0x000fe20000000000 */
[----:B------:R-:W-:Y:S02]  /*3cd0*/  FSEL R98, R90, -INF , !P2 ;  /* 0xff8000005a627808 */ /* 0x000fe40005000000 */
[----:B------:R-:W-:-:S02]  /*3ce0*/  FSEL R94, R55, -INF , !P5 ;  /* 0xff800000375e7808 */ /* 0x000fc40006800000 */
[----:B------:R-:W-:Y:S02]  /*3cf0*/  FSEL R90, R89, -INF , !P1 ;  /* 0xff800000595a7808 */ /* 0x000fe40004800000 */
[-C--:B------:R-:W-:Y:S02]  /*3d00*/  ISETP.GE.AND P5, PT, R5, R56.reuse, PT ;  /* 0x000000380500720c */ /* 0x080fe40003fa6270 */
[----:B------:R-:W-:Y:S02]  /*3d10*/  ISETP.GE.AND P1, PT, R4, R56, PT ;  /* 0x000000380400720c */ /* 0x000fe40003f26270 */
[----:B------:R-:W-:Y:S02]  /*3d20*/  FSEL R93, R54, -INF , !P6 ;  /* 0xff800000365d7808 */ /* 0x000fe40007000000 */
[----:B------:R-:W-:Y:S02]  /*3d30*/  FSEL R95, R88, -INF , !P4 ;  /* 0xff800000585f7808 */ /* 0x000fe40006000000 */
[----:B------:R-:W-:-:S02]  /*3d40*/  FSEL R91, R91, -INF , !P3 ;  /* 0xff8000005b5b7808 */ /* 0x000fc40005800000 */
[----:B------:R-:W-:Y:S02]  /*3d50*/  FSEL R52, R36, -INF , !P5 ;  /* 0xff80000024347808 */ /* 0x000fe40006800000 */
[----:B------:R-:W-:Y:S02]  /*3d60*/  FSEL R63, R37, -INF , !P1 ;  /* 0xff800000253f7808 */ /* 0x000fe40004800000 */
[C---:B------:R-:W-:Y:S02]  /*3d70*/  ISETP.GE.AND P6, PT, R5.reuse, R57, PT ;  /* 0x000000390500720c */ /* 0x040fe40003fc6270 */
[C---:B------:R-:W-:Y:S02]  /*3d80*/  ISETP.GE.AND P4, PT, R5.reuse, R59, PT ;  /* 0x0000003b0500720c */ /* 0x040fe40003f86270 */
[----:B------:R-:W-:Y:S01]  /*3d90*/  ISETP.GE.AND P2, PT, R5, R58, PT ;  /* 0x0000003a0500720c */ /* 0x000fe20003f46270 */
[----:B------:R-:W-:Y:S01]  /*3da0*/  VIADD R5, R3, 0x18 ;  /* 0x0000001803057836 */ /* 0x000fe20000000000 */
[----:B------:R-:W-:-:S02]  /*3db0*/  ISETP.GE.AND P5, PT, R4, R57, PT ;  /* 0x000000390400720c */ /* 0x000fc40003fa6270 */
[C---:B------:R-:W-:Y:S02]  /*3dc0*/  ISETP.GE.AND P1, PT, R4.reuse, R59, PT ;  /* 0x0000003b0400720c */ /* 0x040fe40003f26270 */
[----:B------:R-:W-:Y:S01]  /*3dd0*/  ISETP.GE.AND P3, PT, R4, R58, PT ;  /* 0x0000003a0400720c */ /* 0x000fe20003f66270 */
[----:B------:R-:W-:Y:S01]  /*3de0*/  VIADD R4, R3, 0x19 ;  /* 0x0000001903047836 */ /* 0x000fe20000000000 */
[----:B------:R-:W-:Y:S02]  /*3df0*/  FSEL R89, R39, -INF , !P5 ;  /* 0xff80000027597808 */ /* 0x000fe40006800000 */
[----:B------:R-:W-:Y:S02]  /*3e00*/  FSEL R85, R85, -INF , !P1 ;  /* 0xff80000055557808 */ /* 0x000fe40004800000 */
[-C--:B------:R-:W-:Y:S02]  /*3e10*/  ISETP.GE.AND P5, PT, R5, R56.reuse, PT ;  /* 0x000000380500720c */ /* 0x080fe40003fa6270 */
[----:B------:R-:W-:-:S02]  /*3e20*/  ISETP.GE.AND P1, PT, R4, R56, PT ;  /* 0x000000380400720c */ /* 0x000fc40003f26270 */
[----:B------:R-:W-:Y:S02]  /*3e30*/  FSEL R88, R38, -INF , !P6 ;  /* 0xff80000026587808 */ /* 0x000fe40007000000 */
[----:B------:R-:W-:Y:S02]  /*3e40*/  FSEL R99, R84, -INF , !P4 ;  /* 0xff80000054637808 */ /* 0x000fe40006000000 */
[----:B------:R-:W-:Y:S02]  /*3e50*/  FSEL R86, R86, -INF , !P2 ;  /* 0xff80000056567808 */ /* 0x000fe40005000000 */
[----:B------:R-:W-:Y:S02]  /*3e60*/  FSEL R87, R87, -INF , !P3 ;  /* 0xff80000057577808 */ /* 0x000fe40005800000 */
[----:B------:R-:W-:Y:S02]  /*3e70*/  FSEL R48, R48, -INF , !P5 ;  /* 0xff80000030307808 */ /* 0x000fe40006800000 */
[----:B------:R-:W-:-:S02]  /*3e80*/  FSEL R49, R49, -INF , !P1 ;  /* 0xff80000031317808 */ /* 0x000fc40004800000 */
[C---:B------:R-:W-:Y:S02]  /*3e90*/  ISETP.GE.AND P6, PT, R5.reuse, R57, PT ;  /* 0x000000390500720c */ /* 0x040fe40003fc6270 */
[C---:B------:R-:W-:Y:S02]  /*3ea0*/  ISETP.GE.AND P4, PT, R5.reuse, R59, PT ;  /* 0x0000003b0500720c */ /* 0x040fe40003f86270 */
[-C--:B------:R-:W-:Y:S01]  /*3eb0*/  ISETP.GE.AND P2, PT, R5, R58.reuse, PT ;  /* 0x0000003a0500720c */ /* 0x080fe20003f46270 */
[C---:B------:R-:W-:Y:S01]  /*3ec0*/  VIADD R5, R3.reuse, 0x20 ;  /* 0x0000002003057836 */ /* 0x040fe20000000000 */
[C---:B------:R-:W-:Y:S02]  /*3ed0*/  ISETP.GE.AND P5, PT, R4.reuse, R57, PT ;  /* 0x000000390400720c */ /* 0x040fe40003fa6270 */
[C---:B------:R-:W-:Y:S02]  /*3ee0*/  ISETP.GE.AND P1, PT, R4.reuse, R59, PT ;  /* 0x0000003b0400720c */ /* 0x040fe40003f26270 */
[----:B------:R-:W-:Y:S01]  /*3ef0*/  ISETP.GE.AND P3, PT, R4, R58, PT ;  /* 0x0000003a0400720c */ /* 0x000fe20003f66270 */
[----:B------:R-:W-:Y:S01]  /*3f00*/  VIADD R4, R3, 0x21 ;  /* 0x0000002103047836 */ /* 0x000fe20000000000 */
        /* <DEDUP_REMOVED lines=44> */
[C---:B------:R-:W-:Y:S02]  /*41d0*/  ISETP.GE.AND P5, PT, R4.reuse, R57, PT ;  /* 0x000000390400720c */ /* 0x040fe40003fa6270 */
[C---:B------:R-:W-:Y:S02]  /*41e0*/  ISETP.GE.AND P1, PT, R4.reuse, R59, PT ;  /* 0x0000003b0400720c */ /* 0x040fe40003f26270 */
[----:B------:R-:W-:Y:S01]  /*41f0*/  ISETP.GE.AND P3, PT, R4, R58, PT ;  /* 0x0000003a0400720c */ /* 0x000fe20003f66270 */
[----:B------:R-:W-:Y:S01]  /*4200*/  VIADD R4, R3, 0x38 ;  /* 0x0000003803047836 */ /* 0x000fe20000000000 */
[----:B------:R-:W-:Y:S01]  /*4210*/  FSEL R123, R27, -INF , !P5 ;  /* 0xff8000001b7b7808 */ /* 0x000fe20006800000 */
[----:B------:R-:W-:Y:S01]  /*4220*/  VIADD R3, R3, 0x39 ;  /* 0x0000003903037836 */ /* 0x000fe20000000000 */
[----:B------:R-:W-:-:S02]  /*4230*/  FSEL R220, R69, -INF , !P1 ;  /* 0xff80000045dc7808 */ /* 0x000fc40004800000 */
[-C--:B------:R-:W-:Y:S02]  /*4240*/  ISETP.GE.AND P5, PT, R4, R56.reuse, PT ;  /* 0x000000380400720c */ /* 0x080fe40003fa6270 */
[----:B------:R-:W-:Y:S02]  /*4250*/  ISETP.GE.AND P1, PT, R3, R56, PT ;  /* 0x000000380300720c */ /* 0x000fe40003f26270 */
[----:B------:R-:W-:Y:S02]  /*4260*/  FSEL R118, R30, -INF , !P6 ;  /* 0xff8000001e767808 */ /* 0x000fe40007000000 */
[----:B------:R-:W-:Y:S02]  /*4270*/  FSEL R217, R72, -INF , !P4 ;  /* 0xff80000048d97808 */ /* 0x000fe40006000000 */
[C---:B------:R-:W-:Y:S02]  /*4280*/  ISETP.GE.AND P6, PT, R5.reuse, R57, PT ;  /* 0x000000390500720c */ /* 0x040fe40003fc6270 */
[----:B------:R-:W-:-:S02]  /*4290*/  ISETP.GE.AND P4, PT, R5, R59, PT ;  /* 0x0000003b0500720c */ /* 0x000fc40003f86270 */
[----:B------:R-:W-:Y:S02]  /*42a0*/  ISETP.GE.AND P2, PT, R5, R58, PT ;  /* 0x0000003a0500720c */ /* 0x000fe40003f46270 */
[----:B------:R-:W-:Y:S02]  /*42b0*/  FSEL R122, R20, -INF , !P5 ;  /* 0xff800000147a7808 */ /* 0x000fe40006800000 */
[----:B------:R-:W-:Y:S01]  /*42c0*/  FSEL R121, R21, -INF , !P1 ;  /* 0xff80000015797808 */ /* 0x000fe20004800000 */
[----:B------:R-:W-:Y:S01]  /*42d0*/  IMAD.WIDE.U32 R20, R135, -0x326172a9, RZ ;  /* 0xcd9e8d5787147825 */ /* 0x000fe200078e00ff */
[----:B------:R-:W-:Y:S02]  /*42e0*/  FSEL R120, R26, -INF , !P6 ;  /* 0xff8000001a787808 */ /* 0x000fe40007000000 */
[----:B------:R-:W-:Y:S02]  /*42f0*/  FSEL R221, R68, -INF , !P4 ;  /* 0xff80000044dd7808 */ /* 0x000fe40006000000 */
[----:B------:R-:W-:Y:S01]  /*4300*/  FSEL R245, R70, -INF , !P2 ;  /* 0xff80000046f57808 */ /* 0x000fe20005000000 */
[----:B------:R2:W-:Y:S01]  /*4310*/  STL.64 [R1+0x1b8], R20 ;  /* 0x0001b81401007387 */ /* 0x0005e20000100a00 */
[----:B------:R-:W-:-:S02]  /*4320*/  FSEL R244, R71, -INF , !P3 ;  /* 0xff80000047f47808 */ /* 0x000fc40005800000 */
[C---:B------:R-:W-:Y:S02]  /*4330*/  ISETP.GE.AND P6, PT, R4.reuse, R57, PT ;  /* 0x000000390400720c */ /* 0x040fe40003fc6270 */
[C---:B------:R-:W-:Y:S02]  /*4340*/  ISETP.GE.AND P4, PT, R4.reuse, R59, PT ;  /* 0x0000003b0400720c */ /* 0x040fe40003f86270 */
[-C--:B------:R-:W-:Y:S02]  /*4350*/  ISETP.GE.AND P2, PT, R4, R58.reuse, PT ;  /* 0x0000003a0400720c */ /* 0x080fe40003f46270 */
[C---:B------:R-:W-:Y:S02]  /*4360*/  ISETP.GE.AND P5, PT, R3.reuse, R57, PT ;  /* 0x000000390300720c */ /* 0x040fe40003fa6270 */
[C---:B------:R-:W-:Y:S02]  /*4370*/  ISETP.GE.AND P3, PT, R3.reuse, R59, PT ;  /* 0x0000003b0300720c */ /* 0x040fe40003f66270 */
[----:B------:R-:W-:-:S02]  /*4380*/  ISETP.GE.AND P1, PT, R3, R58, PT ;  /* 0x0000003a0300720c */ /* 0x000fc40003f26270 */
[C---:B------:R-:W-:Y:S01]  /*4390*/  LOP3.LUT R3, R41.reuse, UR6, RZ, 0x3c, !PT ;  /* 0x0000000629037c12 */ /* 0x040fe2000f8e3cff */
[----:B------:R-:W-:Y:S01]  /*43a0*/  UIADD3 UR6, UR27, -0x4498517b, URZ ;  /* 0xbb67ae851b067890 */ /* 0x000fe2000fffe03f */
[----:B------:R-:W-:Y:S02]  /*43b0*/  LOP3.LUT R4, R41, UR7, RZ, 0x3c, !PT ;  /* 0x0000000729047c12 */ /* 0x000fe4000f8e3cff */
[-C--:B------:R-:W-:Y:S01]  /*43c0*/  LOP3.LUT R8, R21, R12.reuse, RZ, 0x3c, !PT ;  /* 0x0000000c15087212 */ /* 0x080fe200078e3cff */
[----:B------:R-:W-:Y:S01]  /*43d0*/  IMAD.WIDE.U32 R10, R3, -0x326172a9, RZ ;  /* 0xcd9e8d57030a7825 */ /* 0x000fe200078e00ff */
[----:B------:R-:W-:Y:S02]  /*43e0*/  LOP3.LUT R7, R7, R12, RZ, 0x3c, !PT ;  /* 0x0000000c07077212 */ /* 0x000fe400078e3cff */
[----:B------:R-:W-:Y:S01]  /*43f0*/  FSEL R125, R22, -INF , !P6 ;  /* 0xff800000167d7808 */ /* 0x000fe20007000000 */
[----:B------:R-:W-:Y:S01]  /*4400*/  IMAD.WIDE.U32 R4, R4, -0x326172a9, RZ ;  /* 0xcd9e8d5704047825 */ /* 0x000fe200078e00ff */
[----:B------:R-:W-:-:S02]  /*4410*/  FSEL R124, R23, -INF , !P5 ;  /* 0xff800000177c7808 */ /* 0x000fc40006800000 */
[--C-:B------:R-:W-:Y:S01]  /*4420*/  LOP3.LUT R14, R11, UR40, R6.reuse, 0x96, !PT ;  /* 0x000000280b0e7c12 */ /* 0x100fe2000f8e9606 */
[----:B------:R-:W-:Y:S01]  /*4430*/  IMAD.WIDE.U32 R22, R8, -0x2daee0ad, RZ ;  /* 0xd2511f5308167825 */ /* 0x000fe200078e00ff */
[----:B------:R-:W-:Y:S02]  /*4440*/  LOP3.LUT R184, R5, UR40, R6, 0x96, !PT ;  /* 0x0000002805b87c12 */ /* 0x000fe4000f8e9606 */
[----:B------:R-:W-:Y:S01]  /*4450*/  LOP3.LUT R3, R19, R12, RZ, 0x3c, !PT ;  /* 0x0000000c13037212 */ /* 0x000fe200078e3cff */
[----:B------:R-:W-:Y:S01]  /*4460*/  IMAD.WIDE.U32 R54, R7, -0x2daee0ad, RZ ;  /* 0xd2511f5307367825 */ /* 0x000fe200078e00ff */
[--C-:B------:R-:W-:Y:S01]  /*4470*/  LOP3.LUT R7, R23, UR6, R40.reuse, 0x96, !PT ;  /* 0x0000000617077c12 */ /* 0x100fe2000f8e9628 */
[----:B------:R-:W-:Y:S01]  /*4480*/  STL.64 [R1+0x40], R22 ;  /* 0x0000401601007387 */ /* 0x000fe20000100a00 */
[----:B------:R-:W-:Y:S01]  /*4490*/  LOP3.LUT R8, R41, UR7, RZ, 0x3c, !PT ;  /* 0x0000000729087c12 */ /* 0x000fe2000f8e3cff */
[----:B------:R-:W-:Y:S01]  /*44a0*/  IMAD.WIDE.U32 R114, R3, -0x2daee0ad, RZ ;  /* 0xd2511f5303727825 */ /* 0x000fe200078e00ff */
[----:B------:R-:W-:Y:S01]  /*44b0*/  LOP3.LUT R6, R55, UR6, R40, 0x96, !PT ;  /* 0x0000000637067c12 */ /* 0x000fe2000f8e9628 */
[----:B------:R3:W-:Y:S01]  /*44c0*/  STL.64 [R1+0xc8], R18 ;  /* 0x0000c81201007387 */ /* 0x0007e20000100a00 */
[----:B------:R-:W-:Y:S01]  /*44d0*/  LOP3.LUT R17, R11, UR40, R18, 0x96, !PT ;  /* 0x000000280b117c12 */ /* 0x000fe2000f8e9612 */
[----:B------:R-:W-:Y:S01]  /*44e0*/  IMAD.WIDE.U32 R232, R7, -0x326172a9, RZ ;  /* 0xcd9e8d5707e87825 */ /* 0x000fe200078e00ff */
[----:B------:R-:W-:Y:S01]  /*44f0*/  LOP3.LUT R3, R115, UR6, R40, 0x96, !PT ;  /* 0x0000000673037c12 */ /* 0x000fe2000f8e9628 */
[----:B------:R-:W-:Y:S01]  /*4500*/  STL.64 [R1+0xd0], R114 ;  /* 0x0000d07201007387 */ /* 0x000fe20000100a00 */
[--C-:B------:R-:W-:Y:S01]  /*4510*/  LOP3.LUT R5, R5, UR40, R20.reuse, 0x96, !PT ;  /* 0x0000002805057c12 */ /* 0x100fe2000f8e9614 */
[----:B------:R-:W-:Y:S01]  /*4520*/  IMAD.WIDE.U32 R46, R6, -0x326172a9, RZ ;  /* 0xcd9e8d57062e7825 */ /* 0x000fe200078e00ff */
[----:B------:R-:W-:Y:S01]  /*4530*/  LOP3.LUT R6, R11, UR40, R20, 0x96, !PT ;  /* 0x000000280b067c12 */ /* 0x000fe2000f8e9614 */
[----:B------:R-:W-:Y:S01]  /*4540*/  ULDC.64 UR6, c[0x0][0x2a8] ;  /* 0x0000aa0000067ab9 */ /* 0x000fe20000000a00 */
[--C-:B-1----:R-:W-:Y:S01]  /*4550*/  LOP3.LUT R12, R233, UR39, R10.reuse, 0x96, !PT ;  /* 0x00000027e90c7c12 */ /* 0x102fe2000f8e960a */
[----:B------:R-:W-:Y:S01]  /*4560*/  IMAD.WIDE.U32 R112, R3, -0x326172a9, RZ ;  /* 0xcd9e8d5703707825 */ /* 0x000fe200078e00ff */
[----:B------:R-:W-:-:S02]  /*4570*/  LOP3.LUT R13, R47, UR39, R10, 0x96, !PT ;  /* 0x000000272f0d7c12 */ /* 0x000fc4000f8e960a */
[--C-:B------:R-:W-:Y:S01]  /*4580*/  LOP3.LUT R9, R233, UR39, R4.reuse, 0x96, !PT ;  /* 0x00000027e9097c12 */ /* 0x100fe2000f8e9604 */
[----:B------:R-:W-:Y:S01]  /*4590*/  IMAD.WIDE.U32 R10, R8, -0x326172a9, RZ ;  /* 0xcd9e8d57080a7825 */ /* 0x000fe200078e00ff */
[----:B------:R-:W-:Y:S01]  /*45a0*/  LOP3.LUT R183, R47, UR39, R4, 0x96, !PT ;  /* 0x000000272fb77c12 */ /* 0x000fe2000f8e9604 */
[----:B------:R-:W-:Y:S01]  /*45b0*/  STL.64 [R1+0x90], R112 ;  /* 0x0000907001007387 */ /* 0x000fe20000100a00 */
[----:B------:R-:W-:Y:S01]  /*45c0*/  FSEL R240, R64, -INF , !P4 ;  /* 0xff80000040f07808 */ /* 0x000fe20006000000 */
[----:B------:R-:W-:Y:S01]  /*45d0*/  IMAD.WIDE.U32 R6, R6, -0x2daee0ad, RZ ;  /* 0xd2511f5306067825 */ /* 0x000fe200078e00ff */
[----:B------:R-:W-:Y:S02]  /*45e0*/  LOP3.LUT R3, R233, UR39, R10, 0x96, !PT ;  /* 0x00000027e9037c12 */ /* 0x000fe4000f8e960a */
[----:B------:R-:W-:Y:S01]  /*45f0*/  LOP3.LUT R8, R11, UR40, R20, 0x96, !PT ;  /* 0x000000280b087c12 */ /* 0x000fe2000f8e9614 */
[----:B------:R-:W-:Y:S01]  /*4600*/  IMAD.WIDE.U32 R30, R12, -0x2daee0ad, RZ ;  /* 0xd2511f530c1e7825 */ /* 0x000fe200078e00ff */
[----:B------:R-:W-:-:S02]  /*4610*/  LOP3.LUT R12, R7, UR38, R22, 0x96, !PT ;  /* 0x00000026070c7c12 */ /* 0x000fc4000f8e9616 */
[----:B------:R-:W-:Y:S01]  /*4620*/  LOP3.LUT R16, R7, UR38, R22, 0x96, !PT ;  /* 0x0000002607107c12 */ /* 0x000fe2000f8e9616 */
[----:B------:R-:W-:Y:S01]  /*4630*/  IMAD.WIDE.U32 R40, R3, -0x2daee0ad, RZ ;  /* 0xd2511f5303287825 */ /* 0x000fe200078e00ff */
[C-C-:B------:R-:W-:Y:S02]  /*4640*/  LOP3.LUT R3, R31.reuse, UR36, R6.reuse, 0x96, !PT ;  /* 0x000000241f037c12 */ /* 0x140fe4000f8e9606 */
[----:B------:R-:W-:Y:S01]  /*4650*/  LOP3.LUT R15, R31, UR36, R6, 0x96, !PT ;  /* 0x000000241f0f7c12 */ /* 0x000fe2000f8e9606 */
[----:B------:R-:W-:Y:S01]  /*4660*/  IMAD.WIDE.U32 R4, R5, -0x2daee0ad, RZ ;  /* 0xd2511f5305047825 */ /* 0x000fe200078e00ff */
[----:B------:R-:W-:Y:S02]  /*4670*/  LOP3.LUT R201, R11, UR40, R18, 0x96, !PT ;  /* 0x000000280bc97c12 */ /* 0x000fe4000f8e9612 */
[----:B------:R-:W-:Y:S01]  /*4680*/  LOP3.LUT R200, R113, UR39, R10, 0x96, !PT ;  /* 0x0000002771c87c12 */ /* 0x000fe2000f8e960a */
[----:B------:R-:W-:Y:S01]  /*4690*/  IMAD.WIDE.U32 R34, R3, -0x326172a9, RZ ;  /* 0xcd9e8d5703227825 */ /* 0x000fe200078e00ff */
[----:B------:R-:W-:-:S02]  /*46a0*/  FMNMX.FTZ R3, R60, R62, !PT ;  /* 0x0000003e3c037209 */ /* 0x000fc40007810000 */
[----:B--2---:R-:W-:Y:S01]  /*46b0*/  LOP3.LUT R20, R5, UR38, R22, 0x96, !PT ;  /* 0x0000002605147c12 */ /* 0x004fe2000f8e9616 */
[----:B------:R-:W-:Y:S01]  /*46c0*/  IMAD.WIDE.U32 R38, R9, -0x2daee0ad, RZ ;  /* 0xd2511f5309267825 */ /* 0x000fe200078e00ff */
[----:B------:R-:W-:Y:S02]  /*46d0*/  FMNMX.FTZ R3, R61, R3, !PT ;  /* 0x000000033d037209 */ /* 0x000fe40007810000 */
[----:B------:R-:W-:Y:S01]  /*46e0*/  FSEL R239, R65, -INF , !P3 ;  /* 0xff80000041ef7808 */ /* 0x000fe20005800000 */
[----:B------:R-:W-:Y:S01]  /*46f0*/  IMAD.WIDE.U32 R6, R14, -0x2daee0ad, RZ ;  /* 0xd2511f530e067825 */ /* 0x000fe200078e00ff */
[----:B---3--:R-:W-:Y:S02]  /*4700*/  LOP3.LUT R19, R39, UR36, R4, 0x96, !PT ;  /* 0x0000002427137c12 */ /* 0x008fe4000f8e9604 */
[----:B------:R-:W-:Y:S01]  /*4710*/  FMNMX.FTZ R3, R92, R3, !PT ;  /* 0x000000035c037209 */ /* 0x000fe20007810000 */
[----:B------:R-:W-:Y:S01]  /*4720*/  IMAD.WIDE.U32 R4, R13, -0x2daee0ad, RZ ;  /* 0xd2511f530d047825 */ /* 0x000fe200078e00ff */
[----:B------:R-:W-:-:S02]  /*4730*/  FSEL R242, R66, -INF , !P2 ;  /* 0xff80000042f27808 */ /* 0x000fc40005000000 */
[----:B------:R-:W-:Y:S01]  /*4740*/  FMNMX.FTZ R3, R52, R3, !PT ;  /* 0x0000000334037209 */ /* 0x000fe20007810000 */
[----:B------:R-:W-:Y:S01]  /*4750*/  IMAD.WIDE.U32 R8, R8, -0x2daee0ad, RZ ;  /* 0xd2511f5308087825 */ /* 0x000fe200078e00ff */
[----:B------:R-:W-:Y:S02]  /*4760*/  LOP3.LUT R18, R5, UR36, R6, 0x96, !PT ;  /* 0x0000002405127c12 */ /* 0x000fe4000f8e9606 */
[----:B------:R-:W-:Y:S01]  /*4770*/  FMNMX.FTZ R3, R63, R3, !PT ;  /* 0x000000033f037209 */ /* 0x000fe20007810000 */
[----:B------:R-:W-:Y:S01]  /*4780*/  IMAD.WIDE.U32 R10, R17, -0x2daee0ad, RZ ;  /* 0xd2511f53110a7825 */ /* 0x000fe200078e00ff */
[----:B------:R-:W-:Y:S02]  /*4790*/  LOP3.LUT R17, R7, UR38, R54, 0x96, !PT ;  /* 0x0000002607117c12 */ /* 0x000fe4000f8e9636 */
[----:B------:R-:W-:Y:S01]  /*47a0*/  LOP3.LUT R14, R9, UR38, R22, 0x96, !PT ;  /* 0x00000026090e7c12 */ /* 0x000fe2000f8e9616 */
[----:B------:R-:W-:Y:S01]  /*47b0*/  IMAD.WIDE.U32 R6, R20, -0x326172a9, RZ ;  /* 0xcd9e8d5714067825 */ /* 0x000fe200078e00ff */
[----:B------:R-:W-:-:S02]  /*47c0*/  LOP3.LUT R13, R41, UR36, R8, 0x96, !PT ;  /* 0x00000024290d7c12 */ /* 0x000fc4000f8e9608 */
[----:B------:R-:W-:Y:S01]  /*47d0*/  FMNMX.FTZ R3, R48, R3, !PT ;  /* 0x0000000330037209 */ /* 0x000fe20007810000 */
[----:B------:R-:W-:Y:S01]  /*47e0*/  IMAD.WIDE.U32 R36, R19, -0x326172a9, RZ ;  /* 0xcd9e8d5713247825 */ /* 0x000fe200078e00ff */
[----:B------:R-:W-:Y:S02]  /*47f0*/  LOP3.LUT R27, R7, UR37, R232, 0x96, !PT ;  /* 0x00000025071b7c12 */ /* 0x000fe4000f8e96e8 */
[----:B------:R-:W-:Y:S01]  /*4800*/  LOP3.LUT R11, R11, UR38, R114, 0x96, !PT ;  /* 0x000000260b0b7c12 */ /* 0x000fe2000f8e9672 */
[----:B------:R-:W-:Y:S01]  /*4810*/  IMAD.WIDE.U32 R8, R12, -0x326172a9, RZ ;  /* 0xcd9e8d570c087825 */ /* 0x000fe200078e00ff */
[----:B------:R-:W-:Y:S02]  /*4820*/  LOP3.LUT R28, R37, UR35, R6, 0x96, !PT ;  /* 0x00000023251c7c12 */ /* 0x000fe4000f8e9606 */
[----:B------:R-:W-:Y:S01]  /*4830*/  FMNMX.FTZ R3, R49, R3, !PT ;  /* 0x0000000331037209 */ /* 0x000fe20007810000 */
[----:B------:R-:W-:Y:S01]  /*4840*/  IMAD.WIDE.U32 R6, R14, -0x326172a9, RZ ;  /* 0xcd9e8d570e067825 */ /* 0x000fe200078e00ff */
[----:B------:R-:W-:-:S02]  /*4850*/  LOP3.LUT R12, R9, UR37, R232, 0x96, !PT ;  /* 0x00000025090c7c12 */ /* 0x000fc4000f8e96e8 */
[----:B------:R-:W-:Y:S01]  /*4860*/  LOP3.LUT R24, R35, UR35, R8, 0x96, !PT ;  /* 0x0000002323187c12 */ /* 0x000fe2000f8e9608 */
        /* <DEDUP_REMOVED lines=16> */
[----:B------:R-:W-:-:S02]  /*4970*/  FSEL R241, R67, -INF , !P1 ;  /* 0xff80000043f17808 */ /* 0x000fc40004800000 */
[----:B------:R-:W-:Y:S01]  /*4980*/  FMNMX.FTZ R3, R74, R3, !PT ;  /* 0x000000034a037209 */ /* 0x000fe20007810000 */
[----:B------:R-:W-:Y:S01]  /*4990*/  IMAD.WIDE.U32 R18, R5, -0x2daee0ad, RZ ;  /* 0xd2511f5305127825 */ /* 0x000fe200078e00ff */
[----:B------:R-:W-:Y:S02]  /*49a0*/  LOP3.LUT R5, R17, UR37, R112, 0x96, !PT ;  /* 0x0000002511057c12 */ /* 0x000fe4000f8e9670 */
[----:B------:R-:W-:Y:S01]  /*49b0*/  LOP3.LUT R23, R9, UR35, R6, 0x96, !PT ;  /* 0x0000002309177c12 */ /* 0x000fe2000f8e9606 */
[----:B------:R-:W-:Y:S01]  /*49c0*/  IMAD.WIDE.U32 R12, R12, -0x2daee0ad, RZ ;  /* 0xd2511f530c0c7825 */ /* 0x000fe200078e00ff */
[--C-:B------:R-:W-:Y:S02]  /*49d0*/  LOP3.LUT R17, R19, UR34, R30.reuse, 0x96, !PT ;  /* 0x0000002213117c12 */ /* 0x100fe4000f8e961e */
[----:B------:R-:W-:Y:S01]  /*49e0*/  FMNMX.FTZ R3, R75, R3, !PT ;  /* 0x000000034b037209 */ /* 0x000fe20007810000 */
[----:B------:R-:W-:Y:S01]  /*49f0*/  IMAD.WIDE.U32 R10, R5, -0x2daee0ad, RZ ;  /* 0xd2511f53050a7825 */ /* 0x000fe200078e00ff */
[----:B------:R-:W-:-:S03]  /*4a00*/  LOP3.LUT R13, R13, UR34, R30, 0x96, !PT ;  /* 0x000000220d0d7c12 */ /* 0x000fc6000f8e961e */
        /* <DEDUP_REMOVED lines=8> */
[----:B------:R-:W-:-:S04]  /*4a90*/  IMAD.WIDE.U32 R4, R27, -0x2daee0ad, RZ ;  /* 0xd2511f531b047825 */ /* 0x000fc800078e00ff */
[----:B------:R-:W-:-:S04]  /*4aa0*/  IMAD.WIDE.U32 R6, R26, -0x2daee0ad, RZ ;  /* 0xd2511f531a067825 */ /* 0x000fc800078e00ff */
[----:B------:R-:W-:Y:S01]  /*4ab0*/  IMAD.WIDE.U32 R26, R23, -0x2daee0ad, RZ ;  /* 0xd2511f53171a7825 */ /* 0x000fe200078e00ff */
[----:B------:R-:W-:Y:S02]  /*4ac0*/  LOP3.LUT R23, R13, UR25, R34, 0x96, !PT ;  /* 0x000000190d177c12 */ /* 0x000fe4000f8e9622 */
[----:B------:R-:W-:Y:S01]  /*4ad0*/  LOP3.LUT R25, R7, UR34, R40, 0x96, !PT ;  /* 0x0000002207197c12 */ /* 0x000fe2000f8e9628 */
[----:B------:R-:W-:Y:S01]  /*4ae0*/  IMAD.WIDE.U32 R16, R17, -0x326172a9, RZ ;  /* 0xcd9e8d5711107825 */ /* 0x000fe200078e00ff */
[----:B------:R-:W-:Y:S02]  /*4af0*/  LOP3.LUT R20, R27, UR17, R20, 0x96, !PT ;  /* 0x000000111b147c12 */ /* 0x000fe4000f8e9614 */
[----:B------:R-:W-:Y:S01]  /*4b00*/  FMNMX.FTZ R7, R122, R3, !PT ;  /* 0x000000037a077209 */ /* 0x000fe20007810000 */
[----:B------:R-:W-:Y:S01]  /*4b10*/  IMAD.WIDE.U32 R198, R28, -0x2daee0ad, RZ ;  /* 0xd2511f531cc67825 */ /* 0x000fe200078e00ff */
[----:B------:R-:W-:-:S03]  /*4b20*/  LOP3.LUT R27, R17, UR25, R32, 0x96, !PT ;  /* 0x00000019111b7c12 */ /* 0x000fc6000f8e9620 */
[----:B------:R-:W-:Y:S01]  /*4b30*/  IMAD.WIDE.U32 R34, R15, -0x2daee0ad, RZ ;  /* 0xd2511f530f227825 */ /* 0x000fe200078e00ff */
[----:B------:R-:W-:Y:S02]  /*4b40*/  LOP3.LUT R21, R199, UR17, R4, 0x96, !PT ;  /* 0x00000011c7157c12 */ /* 0x000fe4000f8e9604 */
[----:B------:R-:W-:Y:S01]  /*4b50*/  FMNMX.FTZ R4, R96, R97, !PT ;  /* 0x0000006160047209 */ /* 0x000fe20007810000 */
[----:B------:R-:W-:-:S04]  /*4b60*/  IMAD.WIDE.U32 R58, R29, -0x2daee0ad, RZ ;  /* 0xd2511f531d3a7825 */ /* 0x000fc800078e00ff */
[----:B------:R-:W-:Y:S01]  /*4b70*/  IMAD.WIDE.U32 R32, R19, -0x326172a9, RZ ;  /* 0xcd9e8d5713207825 */ /* 0x000fe200078e00ff */
[----:B------:R-:W-:Y:S02]  /*4b80*/  LOP3.LUT R19, R35, UR17, R10, 0x96, !PT ;  /* 0x0000001123137c12 */ /* 0x000fe4000f8e960a */
[----:B------:R-:W-:Y:S01]  /*4b90*/  FMNMX.FTZ R10, R121, R7, !PT ;  /* 0x00000007790a7209 */ /* 0x000fe20007810000 */
[----:B------:R-:W-:Y:S01]  /*4ba0*/  IMAD.WIDE.U32 R44, R22, -0x2daee0ad, RZ ;  /* 0xd2511f53162c7825 */ /* 0x000fe200078e00ff */
[----:B------:R-:W-:Y:S02]  /*4bb0*/  LOP3.LUT R24, R59, UR17, R6, 0x96, !PT ;  /* 0x000000113b187c12 */ /* 0x000fe4000f8e9606 */
[----:B------:R-:W-:Y:S01]  /*4bc0*/  LOP3.LUT R22, R5, UR34, R38, 0x96, !PT ;  /* 0x0000002205167c12 */ /* 0x000fe2000f8e9626 */
[----:B------:R-:W-:Y:S01]  /*4bd0*/  IMAD.WIDE.U32 R28, R9, -0x326172a9, RZ ;  /* 0xcd9e8d57091c7825 */ /* 0x000fe200078e00ff */
[----:B------:R-:W-:Y:S02]  /*4be0*/  FMNMX.FTZ R6, R93, R4, !PT ;  /* 0x000000045d067209 */ /* 0x000fe40007810000 */
[----:B------:R-:W-:Y:S01]  /*4bf0*/  LOP3.LUT R18, R45, UR17, R18, 0x96, !PT ;  /* 0x000000112d127c12 */ /* 0x000fe2000f8e9612 */
[----:B------:R-:W-:Y:S01]  /*4c00*/  IMAD.WIDE.U32 R4, R11, -0x326172a9, RZ ;  /* 0xcd9e8d570b047825 */ /* 0x000fe200078e00ff */
[----:B------:R-:W-:Y:S01]  /*4c10*/  FMNMX.FTZ R3, R94, R6, !PT ;  /* 0x000000065e037209 */ /* 0x000fe20007810000 */
[----:B------:R-:W1:Y:S01]  /*4c20*/  SHFL.BFLY PT, R11, R10, 0x2, 0x1f ;  /* 0x0c401f000a0b7f89 */ /* 0x000e6200000e0000 */
[----:B------:R-:W-:Y:S01]  /*4c30*/  LOP3.LUT R29, R29, UR25, R8, 0x96, !PT ;  /* 0x000000191d1d7c12 */ /* 0x000fe2000f8e9608 */
[----:B------:R-:W-:Y:S01]  /*4c40*/  IMAD.WIDE.U32 R6, R21, -0x326172a9, RZ ;  /* 0xcd9e8d5715067825 */ /* 0x000fe200078e00ff */
[----:B------:R-:W-:-:S02]  /*4c50*/  FMNMX.FTZ R3, R88, R3, !PT ;  /* 0x0000000358037209 */ /* 0x000fc40007810000 */
[----:B------:R-:W-:Y:S01]  /*4c60*/  LOP3.LUT R35, R5, UR21, R12, 0x96, !PT ;  /* 0x0000001505237c12 */ /* 0x000fe2000f8e960c */
[----:B------:R-:W-:Y:S01]  /*4c70*/  IMAD.WIDE.U32 R8, R22, -0x326172a9, RZ ;  /* 0xcd9e8d5716087825 */ /* 0x000fe200078e00ff */
[C---:B------:R-:W-:Y:S02]  /*4c80*/  LOP3.LUT R12, R4.reuse, 0xff, RZ, 0xc0, !PT ;  /* 0x000000ff040c7812 */ /* 0x040fe400078ec0ff */
[----:B------:R-:W-:Y:S02]  /*4c90*/  LOP3.LUT R199, R4, 0xffff, RZ, 0xc0, !PT ;  /* 0x0000ffff04c77812 */ /* 0x000fe400078ec0ff */
[--C-:B------:R-:W-:Y:S02]  /*4ca0*/  SHF.R.U32.HI R186, RZ, 0x10, R4.reuse ;  /* 0x00000010ffba7819 */ /* 0x100fe40000011604 */
[----:B------:R-:W-:Y:S01]  /*4cb0*/  SHF.R.U32.HI R13, RZ, 0x18, R4 ;  /* 0x00000018ff0d7819 */ /* 0x000fe20000011604 */
[----:B------:R-:W-:Y:S01]  /*4cc0*/  IMAD.WIDE.U32 R4, R18, -0x326172a9, RZ ;  /* 0xcd9e8d5712047825 */ /* 0x000fe200078e00ff */
[----:B------:R-:W-:-:S02]  /*4cd0*/  FMNMX.FTZ R3, R89, R3, !PT ;  /* 0x0000000359037209 */ /* 0x000fc40007810000 */
[----:B------:R-:W-:Y:S02]  /*4ce0*/  LOP3.LUT R31, R33, UR25, R14, 0x96, !PT ;  /* 0x00000019211f7c12 */ /* 0x000fe4000f8e960e */
[C---:B------:R-:W-:Y:S02]  /*4cf0*/  LOP3.LUT R18, R6.reuse, 0xff, RZ, 0xc0, !PT ;  /* 0x000000ff06127812 */ /* 0x040fe400078ec0ff */
[----:B------:R-:W-:Y:S02]  /*4d00*/  LOP3.LUT R203, R6, 0xffff, RZ, 0xc0, !PT ;  /* 0x0000ffff06cb7812 */ /* 0x000fe400078ec0ff */
[--C-:B------:R-:W-:Y:S02]  /*4d10*/  SHF.R.U32.HI R202, RZ, 0x10, R6.reuse ;  /* 0x00000010ffca7819 */ /* 0x100fe40000011606 */
[----:B------:R-:W-:Y:S02]  /*4d20*/  SHF.R.U32.HI R14, RZ, 0x18, R6 ;  /* 0x00000018ff0e7819 */ /* 0x000fe40000011606 */
[----:B------:R-:W-:-:S02]  /*4d30*/  LOP3.LUT R37, R7, UR21, R8, 0x96, !PT ;  /* 0x0000001507257c12 */ /* 0x000fc4000f8e9608 */
[----:B------:R-:W-:Y:S02]  /*4d40*/  FMNMX.FTZ R6, R100, R101, !PT ;  /* 0x0000006564067209 */ /* 0x000fe40007810000 */
[----:B------:R-:W-:Y:S02]  /*4d50*/  FMNMX.FTZ R7, R50, R3, !PT ;  /* 0x0000000332077209 */ /* 0x000fe40007810000 */
[----:B-1----:R-:W-:Y:S02]  /*4d60*/  FMNMX.FTZ R10, R10, R11, !PT ;  /* 0x0000000b0a0a7209 */ /* 0x002fe40007810000 */
[C---:B------:R-:W-:Y:S02]  /*4d70*/  LOP3.LUT R39, R4.reuse, 0xffff, RZ, 0xc0, !PT ;  /* 0x0000ffff04277812 */ /* 0x040fe400078ec0ff */
[----:B------:R-:W-:Y:S01]  /*4d80*/  LOP3.LUT R40, R4, 0xff, RZ, 0xc0, !PT ;  /* 0x000000ff04287812 */ /* 0x000fe200078ec0ff */
[----:B------:R-:W1:Y:S01]  /*4d90*/  SHFL.BFLY PT, R131, R10, 0x1, 0x1f ;  /* 0x0c201f000a837f89 */ /* 0x000e6200000e0000 */
[----:B------:R-:W-:-:S02]  /*4da0*/  SHF.R.U32.HI R41, RZ, 0x10, R4 ;  /* 0x00000010ff297819 */ /* 0x000fc40000011604 */
[----:B------:R-:W-:Y:S02]  /*4db0*/  SHF.R.U32.HI R43, RZ, 0x18, R4 ;  /* 0x00000018ff2b7819 */ /* 0x000fe40000011604 */
[----:B------:R-:W-:Y:S02]  /*4dc0*/  LOP3.LUT R15, R5, UR21, R16, 0x96, !PT ;  /* 0x00000015050f7c12 */ /* 0x000fe4000f8e9610 */
[----:B------:R-:W-:Y:S02]  /*4dd0*/  FMNMX.FTZ R4, R95, R6, !PT ;  /* 0x000000065f047209 */ /* 0x000fe40007810000 */
[----:B------:R-:W-:Y:S02]  /*4de0*/  FMNMX.FTZ R3, R102, R103, !PT ;  /* 0x0000006766037209 */ /* 0x000fe40007810000 */
[----:B------:R-:W-:Y:S01]  /*4df0*/  FMNMX.FTZ R5, R51, R7, !PT ;  /* 0x0000000733057209 */ /* 0x000fe20007810000 */
[----:B------:R-:W-:Y:S01]  /*4e00*/  IMAD.WIDE.U32 R6, R25, -0x326172a9, RZ ;  /* 0xcd9e8d5719067825 */ /* 0x000fe200078e00ff */
[----:B------:R-:W-:-:S02]  /*4e10*/  LOP3.LUT R167, R9, UR25, R36, 0x96, !PT ;  /* 0x0000001909a77c12 */ /* 0x000fc4000f8e9624 */
[----:B------:R-:W-:Y:S02]  /*4e20*/  FMNMX.FTZ R9, R90, R4, !PT ;  /* 0x000000045a097209 */ /* 0x000fe40007810000 */
[----:B------:R-:W-:Y:S02]  /*4e30*/  FMNMX.FTZ R3, R98, R3, !PT ;  /* 0x0000000362037209 */ /* 0x000fe40007810000 */
[----:B------:R-:W-:Y:S01]  /*4e40*/  FMNMX.FTZ R8, R111, R5, !PT ;  /* 0x000000056f087209 */ /* 0x000fe20007810000 */
[----:B------:R-:W-:Y:S01]  /*4e50*/  IMAD.WIDE.U32 R4, R24, -0x326172a9, RZ ;  /* 0xcd9e8d5718047825 */ /* 0x000fe200078e00ff */
[----:B------:R-:W-:Y:S02]  /*4e60*/  LOP3.LUT R57, R7, UR25, R42, 0x96, !PT ;  /* 0x0000001907397c12 */ /* 0x000fe4000f8e962a */
[----:B------:R-:W-:Y:S02]  /*4e70*/  FMNMX.FTZ R7, R99, R9, !PT ;  /* 0x0000000963077209 */ /* 0x000fe40007810000 */
[----:B------:R-:W-:-:S02]  /*4e80*/  FMNMX.FTZ R3, R91, R3, !PT ;  /* 0x000000035b037209 */ /* 0x000fc40007810000 */
[----:B------:R-:W-:Y:S02]  /*4e90*/  FMNMX.FTZ R8, R116, R8, !PT ;  /* 0x0000000874087209 */ /* 0x000fe40007810000 */
[----:B------:R-:W-:Y:S02]  /*4ea0*/  FMNMX.FTZ R7, R85, R7, !PT ;  /* 0x0000000755077209 */ /* 0x000fe40007810000 */
[----:B------:R-:W-:Y:S02]  /*4eb0*/  FMNMX.FTZ R3, R86, R3, !PT ;  /* 0x0000000356037209 */ /* 0x000fe40007810000 */
[----:B------:R-:W-:Y:S02]  /*4ec0*/  FMNMX.FTZ R8, R118, R8, !PT ;  /* 0x0000000876087209 */ /* 0x000fe40007810000 */
[C---:B------:R-:W-:Y:S02]  /*4ed0*/  LOP3.LUT R69, R4.reuse, 0xffff, RZ, 0xc0, !PT ;  /* 0x0000ffff04457812 */ /* 0x040fe400078ec0ff */
[----:B------:R-:W-:-:S02]  /*4ee0*/  LOP3.LUT R105, R4, 0xff, RZ, 0xc0, !PT ;  /* 0x000000ff04697812 */ /* 0x000fc400078ec0ff */
[--C-:B------:R-:W-:Y:S02]  /*4ef0*/  SHF.R.U32.HI R71, RZ, 0x10, R4.reuse ;  /* 0x00000010ff477819 */ /* 0x100fe40000011604 */
[----:B------:R-:W-:Y:S02]  /*4f00*/  SHF.R.U32.HI R106, RZ, 0x18, R4 ;  /* 0x00000018ff6a7819 */ /* 0x000fe40000011604 */
[----:B------:R-:W-:Y:S02]  /*4f10*/  LOP3.LUT R53, R5, UR21, R6, 0x96, !PT ;  /* 0x0000001505357c12 */ /* 0x000fe4000f8e9606 */
        /* <DEDUP_REMOVED lines=10> */
[----:B------:R-:W-:Y:S01]  /*4fc0*/  FMNMX.FTZ R3, R84, R3, !PT ;  /* 0x0000000354037209 */ /* 0x000fe20007810000 */
[----:B------:R-:W-:Y:S01]  /*4fd0*/  FMUL.FTZ R6, R131, UR41 ;  /* 0x0000002983067c20 */ /* 0x000fe20008410000 */
[----:B------:R-:W-:Y:S02]  /*4fe0*/  FMNMX.FTZ R5, R125, R5, !PT ;  /* 0x000000057d057209 */ /* 0x000fe40007810000 */
[----:B------:R-:W-:Y:S02]  /*4ff0*/  FMNMX.FTZ R10, R217, R10, !PT ;  /* 0x0000000ad90a7209 */ /* 0x000fe40007810000 */
[----:B------:R-:W-:Y:S02]  /*5000*/  FMNMX.FTZ R3, R179, R3, !PT ;  /* 0x00000003b3037209 */ /* 0x000fe40007810000 */
[----:B------:R-:W-:Y:S01]  /*5010*/  FMNMX.FTZ R130, R124, R5, !PT ;  /* 0x000000057c827209 */ /* 0x000fe20007810000 */
[----:B------:R-:W-:Y:S01]  /*5020*/  IMAD.WIDE.U32 R4, R23, -0x2daee0ad, RZ ;  /* 0xd2511f5317047825 */ /* 0x000fe200078e00ff */
        /* <DEDUP_REMOVED lines=11> */
[----:B------:R-:W-:Y:S01]  /*50e0*/  ISETP.LE.U32.AND P4, PT, R12, UR12, PT ;  /* 0x0000000c0c007c0c */ /* 0x000fe2000bf83070 */
[----:B------:R-:W2:Y:S01]  /*50f0*/  SHFL.BFLY PT, R11, R10, 0x2, 0x1f ;  /* 0x0c401f000a0b7f89 */ /* 0x000ea200000e0000 */
[----:B------:R-:W-:Y:S02]  /*5100*/  FMNMX.FTZ R3, R242, R3, !PT ;  /* 0x00000003f2037209 */ /* 0x000fe40007810000 */
[----:B------:R-:W-:-:S02]  /*5110*/  FSETP.NEU.FTZ.AND P2, PT, R131, -INF , PT ;  /* 0xff8000008300780b */ /* 0x000fc40003f5d000 */
[----:B------:R-:W-:Y:S02]  /*5120*/  FMNMX.FTZ R3, R241, R3, !PT ;  /* 0x00000003f1037209 */ /* 0x000fe40007810000 */
[----:B-1----:R-:W-:Y:S02]  /*5130*/  FMNMX.FTZ R130, R130, R7, !PT ;  /* 0x0000000782827209 */ /* 0x002fe40007810000 */
[----:B------:R-:W-:Y:S01]  /*5140*/  FSEL R17, R6, RZ, P2 ;  /* 0x000000ff06117208 */ /* 0x000fe20001000000 */
[----:B------:R-:W1:Y:S01]  /*5150*/  SHFL.BFLY PT, R128, R3, 0x2, 0x1f ;  /* 0x0c401f0003807f89 */ /* 0x000e6200000e0000 */
[----:B------:R-:W-:Y:S02]  /*5160*/  LOP3.LUT R33, R5, UR33, R30, 0x96, !PT ;  /* 0x0000002105217c12 */ /* 0x000fe4000f8e961e */
[----:B------:R-:W-:Y:S01]  /*5170*/  LOP3.LUT R79, R4, 0xffff, RZ, 0xc0, !PT ;  /* 0x0000ffff044f7812 */ /* 0x000fe200078ec0ff */
[----:B------:R-:W3:Y:S01]  /*5180*/  SHFL.BFLY PT, R12, R130, 0x1, 0x1f ;  /* 0x0c201f00820c7f89 */ /* 0x000ee200000e0000 */
[--C-:B------:R-:W-:Y:S01]  /*5190*/  FFMA.FTZ R8, R92, UR41, -R17.reuse ;  /* 0x000000295c087c23 */ /* 0x100fe20008010811 */
[--C-:B------:R-:W-:Y:S01]  /*51a0*/  FFMA.FTZ R5, R62, UR41, -R17.reuse ;  /* 0x000000293e057c23 */ /* 0x100fe20008010811 */
[----:B------:R-:W-:Y:S01]  /*51b0*/  LOP3.LUT R72, R4, 0xff, RZ, 0xc0, !PT ;  /* 0x000000ff04487812 */ /* 0x000fe200078ec0ff */
[----:B------:R-:W-:Y:S01]  /*51c0*/  FFMA.FTZ R6, R60, UR41, -R17 ;  /* 0x000000293c067c23 */ /* 0x000fe20008010811 */
[----:B------:R4:W-:Y:S01]  /*51d0*/  MUFU.EX2 R159, R8 ;  /* 0x00000008009f7308 */ /* 0x0009e20000000800 */
[----:B------:R-:W-:-:S02]  /*51e0*/  SHF.R.U32.HI R138, RZ, 0x10, R4 ;  /* 0x00000010ff8a7819 */ /* 0x000fc40000011604 */
[----:B------:R-:W-:Y:S02]  /*51f0*/  SHF.R.U32.HI R110, RZ, 0x18, R4 ;  /* 0x00000018ff6e7819 */ /* 0x000fe40000011604 */
[----:B--2---:R-:W-:Y:S02]  /*5200*/  FMNMX.FTZ R10, R10, R11, !PT ;  /* 0x0000000b0a0a7209 */ /* 0x004fe40007810000 */
[----:B------:R-:W-:Y:S01]  /*5210*/  ISETP.LE.U32.AND P1, PT, R13, UR12, PT ;  /* 0x0000000c0d007c0c */ /* 0x000fe2000bf23070 */
[----:B------:R2:W-:Y:S01]  /*5220*/  MUFU.EX2 R155, R5 ;  /* 0x00000005009b7308 */ /* 0x0005e20000000800 */
[----:B------:R-:W-:Y:S01]  /*5230*/  ISETP.LE.U32.AND P2, PT, R14, UR12, PT ;  /* 0x0000000c0e007c0c */ /* 0x000fe2000bf43070 */
[----:B------:R-:W2:Y:S01]  /*5240*/  SHFL.BFLY PT, R129, R10, 0x1, 0x1f ;  /* 0x0c201f000a817f89 */ /* 0x000ea200000e0000 */
[----:B------:R-:W-:Y:S02]  /*5250*/  ISETP.LE.U32.AND P3, PT, R18, UR12, PT ;  /* 0x0000000c12007c0c */ /* 0x000fe4000bf63070 */
[----:B-1----:R-:W-:Y:S01]  /*5260*/  FMNMX.FTZ R128, R3, R128, !PT ;  /* 0x0000008003807209 */ /* 0x002fe20007810000 */
[----:B------:R-:W-:Y:S01]  /*5270*/  FFMA.FTZ R3, R48, UR41, -R17 ;  /* 0x0000002930037c23 */ /* 0x000fe20008010811 */
[----:B----4-:R-:W-:Y:S01]  /*5280*/  IMAD.WIDE.U32 R8, R27, -0x2daee0ad, RZ ;  /* 0xd2511f531b087825 */ /* 0x010fe200078e00ff */
[----:B------:R1:W4:Y:S01]  /*5290*/  MUFU.EX2 R158, R6 ;  /* 0x00000006009e7308 */ /* 0x0003220000000800 */
[----:B---3--:R-:W-:-:S03]  /*52a0*/  FMNMX.FTZ R130, R130, R12, !PT ;  /* 0x0000000c82827209 */ /* 0x008fc60007810000 */
[----:B------:R-:W-:Y:S02]  /*52b0*/  LOP3.LUT R13, R9, UR33, R44, 0x96, !PT ;  /* 0x00000021090d7c12 */ /* 0x000fe4000f8e962c */
[----:B------:R-:W-:Y:S01]  /*52c0*/  LOP3.LUT R27, R8, 0xffff, RZ, 0xc0, !PT ;  /* 0x0000ffff081b7812 */ /* 0x000fe200078ec0ff */
[----:B--2---:R-:W-:Y:S01]  /*52d0*/  IMAD.WIDE.U32 R4, R20, -0x326172a9, RZ ;  /* 0xcd9e8d5714047825 */ /* 0x004fe200078e00ff */
[----:B------:R-:W2:Y:S01]  /*52e0*/  SHFL.BFLY PT, R9, R128, 0x1, 0x1f ;  /* 0x0c201f0080097f89 */ /* 0x000ea200000e0000 */
[----:B------:R3:W-:Y:S01]  /*52f0*/  MUFU.EX2 R162, R3 ;  /* 0x0000000300a27308 */ /* 0x0007e20000000800 */
[----:B------:R-:W-:Y:S02]  /*5300*/  FSETP.NEU.FTZ.AND P5, PT, R130, -INF , PT ;  /* 0xff8000008200780b */ /* 0x000fe40003fbd000 */
[C---:B------:R-:W-:Y:S02]  /*5310*/  LOP3.LUT R73, R4.reuse, 0xff, RZ, 0xc0, !PT ;  /* 0x000000ff04497812 */ /* 0x040fe400078ec0ff */
[----:B------:R-:W-:-:S02]  /*5320*/  LOP3.LUT R170, R4, 0xffff, RZ, 0xc0, !PT ;  /* 0x0000ffff04aa7812 */ /* 0x000fc400078ec0ff */
[--C-:B------:R-:W-:Y:S01]  /*5330*/  SHF.R.U32.HI R174, RZ, 0x10, R4.reuse ;  /* 0x00000010ffae7819 */ /* 0x100fe20000011604 */
[--C-:B-1----:R-:W-:Y:S01]  /*5340*/  FFMA.FTZ R6, R61, UR41, -R17.reuse ;  /* 0x000000293d067c23 */ /* 0x102fe20008010811 */
[----:B------:R-:W-:Y:S01]  /*5350*/  SHF.R.U32.HI R169, RZ, 0x18, R4 ;  /* 0x00000018ffa97819 */ /* 0x000fe20000011604 */
[----:B------:R-:W-:Y:S01]  /*5360*/  FFMA.FTZ R4, R52, UR41, -R17 ;  /* 0x0000002934047c23 */ /* 0x000fe20008010811 */
[----:B------:R-:W-:Y:S01]  /*5370*/  LOP3.LUT R36, R5, UR21, R28, 0x96, !PT ;  /* 0x0000001505247c12 */ /* 0x000fe2000f8e961c */
[----:B------:R1:W-:Y:S01]  /*5380*/  MUFU.EX2 R156, R6 ;  /* 0x00000006009c7308 */ /* 0x0003e20000000800 */
[----:B------:R-:W-:Y:S01]  /*5390*/  FMNMX.FTZ R129, R10, R129, !PT ;  /* 0x000000810a817209 */ /* 0x000fe20007810000 */
[----:B------:R-:W-:Y:S01]  /*53a0*/  IMAD.MOV.U32 R52, RZ, RZ, R106 ;  /* 0x000000ffff347224 */ /* 0x000fe200078e006a */
[----:B------:R-:W-:Y:S01]  /*53b0*/  LOP3.LUT R30, R8, 0xff, RZ, 0xc0, !PT ;  /* 0x000000ff081e7812 */ /* 0x000fe200078ec0ff */
[----:B---3--:R-:W-:Y:S01]  /*53c0*/  FMUL.FTZ R3, R130, UR41 ;  /* 0x0000002982037c20 */ /* 0x008fe20008410000 */
[----:B------:R-:W-:-:S03]  /*53d0*/  FSETP.NEU.FTZ.AND P6, PT, R129, -INF , PT ;  /* 0xff8000008100780b */ /* 0x000fc60003fdd000 */
[----:B------:R3:W-:Y:S01]  /*53e0*/  MUFU.EX2 R157, R4 ;  /* 0x00000004009d7308 */ /* 0x0007e20000000800 */
[----:B------:R-:W-:Y:S02]  /*53f0*/  SHF.R.U32.HI R28, RZ, 0x10, R8 ;  /* 0x00000010ff1c7819 */ /* 0x000fe40000011608 */
[----:B------:R-:W-:Y:S02]  /*5400*/  FSEL R16, R3, RZ, P5 ;  /* 0x000000ff03107208 */ /* 0x000fe40002800000 */
[----:B--2---:R-:W-:Y:S02]  /*5410*/  FMNMX.FTZ R128, R128, R9, !PT ;  /* 0x0000000980807209 */ /* 0x004fe40007810000 */
[----:B------:R-:W-:Y:S01]  /*5420*/  SHF.R.U32.HI R10, RZ, 0x18, R13 ;  /* 0x00000018ff0a7819 */ /* 0x000fe2000001160d */
[----:B------:R-:W-:Y:S01]  /*5430*/  FFMA.FTZ R3, R96, UR41, -R16 ;  /* 0x0000002960037c23 */ /* 0x000fe20008010810 */
[----:B-1----:R-:W-:Y:S01]  /*5440*/  IMAD.WIDE.U32 R6, R29, -0x2daee0ad, RZ ;  /* 0xd2511f531d067825 */ /* 0x002fe200078e00ff */
[----:B------:R-:W-:-:S02]  /*5450*/  FSETP.NEU.FTZ.AND P5, PT, R128, -INF , PT ;  /* 0xff8000008000780b */ /* 0x000fc40003fbd000 */
[----:B------:R1:W-:Y:S01]  /*5460*/  MUFU.EX2 R148, R3 ;  /* 0x0000000300947308 */ /* 0x0003e20000000800 */
[----:B------:R-:W-:Y:S01]  /*5470*/  SHF.R.U32.HI R29, RZ, 0x18, R8 ;  /* 0x00000018ff1d7819 */ /* 0x000fe20000011608 */
[----:B------:R-:W-:Y:S01]  /*5480*/  IMAD.MOV.U32 R96, RZ, RZ, R104 ;  /* 0x000000ffff607224 */ /* 0x000fe200078e0068 */
[C---:B------:R-:W-:Y:S01]  /*5490*/  LOP3.LUT R223, R6.reuse, 0xff, RZ, 0xc0, !PT ;  /* 0x000000ff06df7812 */ /* 0x040fe200078ec0ff */
[--C-:B---3--:R-:W-:Y:S01]  /*54a0*/  FFMA.FTZ R4, R63, UR41, -R17.reuse ;  /* 0x000000293f047c23 */ /* 0x108fe20008010811 */
[----:B------:R-:W-:Y:S02]  /*54b0*/  LOP3.LUT R132, R6, 0xffff, RZ, 0xc0, !PT ;  /* 0x0000ffff06847812 */ /* 0x000fe400078ec0ff */
[--C-:B------:R-:W-:Y:S01]  /*54c0*/  SHF.R.U32.HI R56, RZ, 0x10, R6.reuse ;  /* 0x00000010ff387819 */ /* 0x100fe20000011606 */
[----:B------:R2:W-:Y:S01]  /*54d0*/  MUFU.EX2 R160, R4 ;  /* 0x0000000400a07308 */ /* 0x0005e20000000800 */
[----:B------:R-:W-:Y:S01]  /*54e0*/  SHF.R.U32.HI R222, RZ, 0x18, R6 ;  /* 0x00000018ffde7819 */ /* 0x000fe20000011606 */
[----:B------:R-:W-:Y:S01]  /*54f0*/  FFMA.FTZ R6, R49, UR41, -R17 ;  /* 0x0000002931067c23 */ /* 0x000fe20008010811 */
[----:B------:R-:W-:-:S02]  /*5500*/  LOP3.LUT R38, R7, UR33, R26, 0x96, !PT ;  /* 0x0000002107267c12 */ /* 0x000fc4000f8e961a */
[----:B------:R-:W-:Y:S02]  /*5510*/  SHF.R.U32.HI R8, RZ, 0x8, R39 ;  /* 0x00000008ff087819 */ /* 0x000fe40000011627 */
[----:B------:R-:W-:Y:S01]  /*5520*/  LOP3.LUT R9, R41, 0xff, RZ, 0xc0, !PT ;  /* 0x000000ff29097812 */ /* 0x000fe200078ec0ff */
[----:B-1----:R-:W-:Y:S01]  /*5530*/  FFMA.FTZ R3, R97, UR41, -R16 ;  /* 0x0000002961037c23 */ /* 0x002fe20008010810 */
[----:B------:R1:W-:Y:S01]  /*5540*/  MUFU.EX2 R164, R6 ;  /* 0x0000000600a47308 */ /* 0x0003e20000000800 */
[----:B------:R-:W-:Y:S02]  /*5550*/  IMAD.MOV.U32 R97, RZ, RZ, R56 ;  /* 0x000000ffff617224 */ /* 0x000fe400078e0038 */
[----:B------:R-:W-:Y:S01]  /*5560*/  IMAD.MOV.U32 R56, RZ, RZ, R188 ;  /* 0x000000ffff387224 */ /* 0x000fe200078e00bc */
[----:B------:R-:W-:Y:S01]  /*5570*/  LEA R188, R0, UR4, 0x1 ;  /* 0x0000000400bc7c11 */ /* 0x000fe2000f8e08ff */
[----:B--2---:R-:W-:-:S03]  /*5580*/  IMAD.WIDE.U32 R4, R19, -0x326172a9, RZ ;  /* 0xcd9e8d5713047825 */ /* 0x004fc600078e00ff */
[----:B------:R2:W3:Y:S01]  /*5590*/  MUFU.EX2 R145, R3 ;  /* 0x0000000300917308 */ /* 0x0004e20000000800 */
[C---:B------:R-:W-:Y:S02]  /*55a0*/  LOP3.LUT R11, R4.reuse, 0xffff, RZ, 0xc0, !PT ;  /* 0x0000ffff040b7812 */ /* 0x040fe400078ec0ff */
[----:B------:R-:W-:Y:S02]  /*55b0*/  LOP3.LUT R26, R4, 0xff, RZ, 0xc0, !PT ;  /* 0x000000ff041a7812 */ /* 0x000fe400078ec0ff */
[--C-:B------:R-:W-:Y:S01]  /*55c0*/  SHF.R.U32.HI R20, RZ, 0x10, R4.reuse ;  /* 0x00000010ff147819 */ /* 0x100fe20000011604 */
[----:B-1----:R-:W-:Y:S01]  /*55d0*/  IMAD.WIDE.U32 R6, R31, -0x2daee0ad, RZ ;  /* 0xd2511f531f067825 */ /* 0x002fe200078e00ff */
[----:B------:R-:W-:-:S03]  /*55e0*/  SHF.R.U32.HI R23, RZ, 0x18, R4 ;  /* 0x00000018ff177819 */ /* 0x000fc60000011604 */
[----:B------:R-:W-:Y:S01]  /*55f0*/  FMUL.FTZ R4, R129, UR41 ;  /* 0x0000002981047c20 */ /* 0x000fe20008410000 */
[----:B------:R-:W-:Y:S01]  /*5600*/  LOP3.LUT R12, R5, UR21, R32, 0x96, !PT ;  /* 0x00000015050c7c12 */ /* 0x000fe2000f8e9620 */
[----:B------:R-:W-:Y:S01]  /*5610*/  FFMA.FTZ R5, R93, UR41, -R16 ;  /* 0x000000295d057c23 */ /* 0x000fe20008010810 */
[----:B------:R-:W-:Y:S01]  /*5620*/  LOP3.LUT R14, R7, UR33, R34, 0x96, !PT ;  /* 0x00000021070e7c12 */ /* 0x000fe2000f8e9622 */
[----:B------:R-:W-:Y:S01]  /*5630*/  IMAD.MOV.U32 R93, RZ, RZ, R57 ;  /* 0x000000ffff5d7224 */ /* 0x000fe200078e0039 */
[----:B------:R-:W-:Y:S01]  /*5640*/  FSEL R19, R4, RZ, P6 ;  /* 0x000000ff04137208 */ /* 0x000fe20003000000 */
[----:B------:R1:W-:Y:S01]  /*5650*/  MUFU.EX2 R146, R5 ;  /* 0x0000000500927308 */ /* 0x0003e20000000800 */
[----:B--2---:R-:W-:Y:S02]  /*5660*/  LOP3.LUT R3, R35, 0xff, RZ, 0xc0, !PT ;  /* 0x000000ff23037812 */ /* 0x004fe400078ec0ff */
[----:B------:R-:W-:Y:S01]  /*5670*/  LOP3.LUT R21, R6, 0xffff, RZ, 0xc0, !PT ;  /* 0x0000ffff06157812 */ /* 0x000fe200078ec0ff */
[----:B------:R-:W-:Y:S01]  /*5680*/  FMUL.FTZ R7, R128, UR41 ;  /* 0x0000002980077c20 */ /* 0x000fe20008410000 */
[----:B------:R-:W-:Y:S01]  /*5690*/  ISETP.LE.U32.AND P6, PT, R3, UR12, PT ;  /* 0x0000000c03007c0c */ /* 0x000fe2000bfc3070 */
[----:B------:R-:W-:Y:S01]  /*56a0*/  FFMA.FTZ R3, R94, UR41, -R16 ;  /* 0x000000295e037c23 */ /* 0x000fe20008010810 */
[----:B------:R-:W-:Y:S01]  /*56b0*/  LOP3.LUT R25, R6, 0xff, RZ, 0xc0, !PT ;  /* 0x000000ff06197812 */ /* 0x000fe200078ec0ff */
[----:B------:R-:W-:Y:S01]  /*56c0*/  IMAD.MOV.U32 R94, RZ, RZ, R69 ;  /* 0x000000ffff5e7224 */ /* 0x000fe200078e0045 */
[--C-:B------:R-:W-:Y:S01]  /*56d0*/  SHF.R.U32.HI R24, RZ, 0x10, R6.reuse ;  /* 0x00000010ff187819 */ /* 0x100fe20000011606 */
[----:B------:R2:W3:Y:S01]  /*56e0*/  MUFU.EX2 R149, R3 ;  /* 0x0000000300957308 */ /* 0x0004e20000000800 */
[----:B------:R-:W-:-:S02]  /*56f0*/  SHF.R.U32.HI R22, RZ, 0x18, R6 ;  /* 0x00000018ff167819 */ /* 0x000fc40000011606 */
[----:B------:R-:W-:Y:S02]  /*5700*/  SHF.R.U32.HI R6, RZ, 0x18, R35 ;  /* 0x00000018ff067819 */ /* 0x000fe40000011623 */
[----:B------:R-:W-:Y:S02]  /*5710*/  SHF.R.U32.HI R4, RZ, 0x10, R15 ;  /* 0x00000010ff047819 */ /* 0x000fe4000001160f */
[----:B------:R-:W-:Y:S01]  /*5720*/  FSEL R18, R7, RZ, P5 ;  /* 0x000000ff07127208 */ /* 0x000fe20002800000 */
[----:B-1----:R-:W-:Y:S01]  /*5730*/  FFMA.FTZ R5, R88, UR41, -R16 ;  /* 0x0000002958057c23 */ /* 0x002fe20008010810 */
[----:B------:R-:W-:Y:S01]  /*5740*/  ISETP.LE.U32.AND P5, PT, R6, UR12, PT ;  /* 0x0000000c06007c0c */ /* 0x000fe2000bfa3070 */
[----:B------:R-:W-:Y:S01]  /*5750*/  IMAD.MOV.U32 R88, RZ, RZ, R71 ;  /* 0x000000ffff587224 */ /* 0x000fe200078e0047 */
[----:B------:R-:W-:Y:S01]  /*5760*/  SHF.R.U32.HI R7, RZ, 0x18, R15 ;  /* 0x00000018ff077819 */ /* 0x000fe2000001160f */
[----:B------:R1:W-:Y:S01]  /*5770*/  MUFU.EX2 R147, R5 ;  /* 0x0000000500937308 */ /* 0x0003e20000000800 */
[----:B------:R-:W-:-:S02]  /*5780*/  PRMT R34, R40, 0x5410, R8 ;  /* 0x0000541028227816 */ /* 0x000fc40000000008 */
[C---:B------:R-:W-:Y:S02]  /*5790*/  LOP3.LUT R8, R15.reuse, 0xff, RZ, 0xc0, !PT ;  /* 0x000000ff0f087812 */ /* 0x040fe400078ec0ff */
[----:B--2---:R-:W-:Y:S01]  /*57a0*/  LOP3.LUT R3, R15, 0xffff, RZ, 0xc0, !PT ;  /* 0x0000ffff0f037812 */ /* 0x004fe200078ec0ff */
[----:B------:R-:W-:Y:S01]  /*57b0*/  IMAD.U32 R15, RZ, RZ, UR12 ;  /* 0x0000000cff0f7e24 */ /* 0x000fe2000f8e00ff */
[----:B------:R-:W-:Y:S02]  /*57c0*/  PRMT R32, R9, 0x5410, R43 ;  /* 0x0000541009207816 */ /* 0x000fe4000000002b */
[----:B------:R-:W-:Y:S02]  /*57d0*/  SHF.R.U32.HI R6, RZ, 0x8, R3 ;  /* 0x00000008ff067819 */ /* 0x000fe40000011603 */
[----:B------:R-:W-:Y:S01]  /*57e0*/  LOP3.LUT R3, R4, 0xff, RZ, 0xc0, !PT ;  /* 0x000000ff04037812 */ /* 0x000fe200078ec0ff */
[----:B------:R-:W-:Y:S01]  /*57f0*/  FFMA.FTZ R4, R89, UR41, -R16 ;  /* 0x0000002959047c23 */ /* 0x000fe20008010810 */
[----:B------:R-:W-:-:S02]  /*5800*/  PRMT R31, R8, 0x5410, R6 ;  /* 0x00005410081f7816 */ /* 0x000fc40000000006 */
[----:B------:R-:W-:Y:S01]  /*5810*/  LOP3.LUT R6, R28, 0xff, RZ, 0xc0, !PT ;  /* 0x000000ff1c067812 */ /* 0x000fe200078ec0ff */
[----:B------:R2:W3:Y:S01]  /*5820*/  MUFU.EX2 R151, R4 ;  /* 0x0000000400977308 */ /* 0x0004e20000000800 */
[----:B-1----:R-:W-:Y:S02]  /*5830*/  SHF.R.U32.HI R5, RZ, 0x8, R27 ;  /* 0x00000008ff057819 */ /* 0x002fe4000001161b */
[----:B------:R-:W-:Y:S02]  /*5840*/  PRMT R27, R3, 0x5410, R7 ;  /* 0x00005410031b7816 */ /* 0x000fe40000000007 */
[----:B------:R-:W-:Y:S01]  /*5850*/  LOP3.LUT R3, R20, 0xff, RZ, 0xc0, !PT ;  /* 0x000000ff14037812 */ /* 0x000fe200078ec0ff */
[----:B------:R-:W-:Y:S01]  /*5860*/  IMAD.MOV.U32 R20, RZ, RZ, R105 ;  /* 0x000000ffff147224 */ /* 0x000fe200078e0069 */
[----:B------:R-:W-:Y:S01]  /*5870*/  PRMT R29, R6, 0x5410, R29 ;  /* 0x00005410061d7816 */ /* 0x000fe2000000001d */
[----:B------:R-:W-:Y:S01]  /*5880*/  LDSM.16.MT88.4 R104, [R188+0x9400] ;  /* 0x00940000bc68783b */ /* 0x000fe20000004200 */
[----:B------:R-:W-:-:S02]  /*5890*/  PRMT R23, R3, 0x5410, R23 ;  /* 0x0000541003177816 */ /* 0x000fc40000000017 */
[----:B------:R-:W-:Y:S01]  /*58a0*/  LOP3.LUT R3, R24, 0xff, RZ, 0xc0, !PT ;  /* 0x000000ff18037812 */ /* 0x000fe200078ec0ff */
[----:B------:R-:W-:Y:S01]  /*58b0*/  IMAD.MOV.U32 R24, RZ, RZ, R52 ;  /* 0x000000ffff187224 */ /* 0x000fe200078e0034 */
[----:B----4-:R-:W-:Y:S02]  /*58c0*/  F2FP.BF16.F32.PACK_AB R6, R155, R158 ;  /* 0x0000009e9b06723e */ /* 0x010fe400000010ff */
[----:B------:R-:W-:Y:S02]  /*58d0*/  PRMT R22, R3, 0x5410, R22 ;  /* 0x0000541003167816 */ /* 0x000fe40000000016 */
[----:B--2---:R-:W-:Y:S02]  /*58e0*/  SHF.R.U32.HI R4, RZ, 0x8, R11 ;  /* 0x00000008ff047819 */ /* 0x004fe4000001160b */
[----:B------:R-:W-:Y:S02]  /*58f0*/  LOP3.LUT R3, R35, 0xffff, RZ, 0xc0, !PT ;  /* 0x0000ffff23037812 */ /* 0x000fe400078ec0ff */
[----:B------:R-:W-:-:S02]  /*5900*/  PRMT R26, R26, 0x5410, R4 ;  /* 0x000054101a1a7816 */ /* 0x000fc40000000004 */
[----:B------:R-:W-:Y:S02]  /*5910*/  SHF.R.U32.HI R4, RZ, 0x8, R21 ;  /* 0x00000008ff047819 */ /* 0x000fe40000011615 */
[----:B------:R-:W-:Y:S01]  /*5920*/  PRMT R30, R30, 0x5410, R5 ;  /* 0x000054101e1e7816 */ /* 0x000fe20000000005 */
[----:B------:R-:W-:Y:S01]  /*5930*/  FFMA.FTZ R5, R50, UR41, -R16 ;  /* 0x0000002932057c23 */ /* 0x000fe20008010810 */
[----:B------:R-:W-:Y:S01]  /*5940*/  PRMT R25, R25, 0x5410, R4 ;  /* 0x0000541019197816 */ /* 0x000fe20000000004 */
[----:B------:R-:W-:Y:S01]  /*5950*/  FFMA.FTZ R4, R95, UR41, -R19 ;  /* 0x000000295f047c23 */ /* 0x000fe20008010813 */
[C---:B------:R-:W-:Y:S01]  /*5960*/  PRMT R47, R6.reuse, 0x7610, R47 ;  /* 0x00007610062f7816 */ /* 0x040fe2000000002f */
[----:B------:R1:W-:Y:S01]  /*5970*/  MUFU.EX2 R150, R5 ;  /* 0x0000000500967308 */ /* 0x0003e20000000800 */
[----:B------:R-:W-:Y:S02]  /*5980*/  PRMT R45, R6, 0x7632, R45 ;  /* 0x00007632062d7816 */ /* 0x000fe4000000002d */
[----:B------:R-:W-:Y:S01]  /*5990*/  SHF.R.U32.HI R6, RZ, 0x8, R3 ;  /* 0x00000008ff067819 */ /* 0x000fe20000011603 */
[----:B------:R-:W-:Y:S01]  /*59a0*/  @!P6 HFMA2.BF16_V2 R65, -RZ.H0_H0, RZ.H0_H0, -R47.H0_H0 ;  /* 0x200000ffff41e231 */ /* 0x000fe2000034092f */
[----:B------:R-:W-:-:S02]  /*59b0*/  LOP3.LUT R3, R13, 0xffff, RZ, 0xc0, !PT ;  /* 0x0000ffff0d037812 */ /* 0x000fc400078ec0ff */
[----:B------:R-:W-:Y:S01]  /*59c0*/  LOP3.LUT R8, R12, 0xffff, RZ, 0xc0, !PT ;  /* 0x0000ffff0c087812 */ /* 0x000fe200078ec0ff */
[----:B------:R2:W-:Y:S01]  /*59d0*/  MUFU.EX2 R139, R4 ;  /* 0x00000004008b7308 */ /* 0x0005e20000000800 */
[----:B------:R-:W-:Y:S02]  /*59e0*/  LOP3.LUT R7, R6, 0xffff, RZ, 0xc0, !PT ;  /* 0x0000ffff06077812 */ /* 0x000fe400078ec0ff */
[----:B------:R-:W-:Y:S02]  /*59f0*/  LOP3.LUT R11, R13, 0xff, RZ, 0xc0, !PT ;  /* 0x000000ff0d0b7812 */ /* 0x000fe400078ec0ff */
[----:B------:R-:W-:Y:S02]  /*5a00*/  SHF.R.U32.HI R6, RZ, 0x8, R3 ;  /* 0x00000008ff067819 */ /* 0x000fe40000011603 */
[----:B------:R-:W-:Y:S01]  /*5a10*/  LOP3.LUT R9, R12, 0xff, RZ, 0xc0, !PT ;  /* 0x000000ff0c097812 */ /* 0x000fe200078ec0ff */
[----:B-1----:R-:W-:Y:S01]  /*5a20*/  FFMA.FTZ R5, R51, UR41, -R16 ;  /* 0x0000002933057c23 */ /* 0x002fe20008010810 */
[----:B------:R-:W-:-:S02]  /*5a30*/  SHF.R.U32.HI R3, RZ, 0x8, R8 ;  /* 0x00000008ff037819 */ /* 0x000fc40000011608 */
[----:B------:R-:W-:Y:S01]  /*5a40*/  PRMT R11, R11, 0x5410, R6 ;  /* 0x000054100b0b7816 */ /* 0x000fe20000000006 */
[----:B------:R1:W4:Y:S01]  /*5a50*/  MUFU.EX2 R154, R5 ;  /* 0x00000005009a7308 */ /* 0x0003220000000800 */
[----:B------:R-:W-:Y:S02]  /*5a60*/  LOP3.LUT R8, R14, 0xff, RZ, 0xc0, !PT ;  /* 0x000000ff0e087812 */ /* 0x000fe400078ec0ff */
[----:B------:R-:W-:Y:S02]  /*5a70*/  PRMT R64, R47, 0x5410, R45 ;  /* 0x000054102f407816 */ /* 0x000fe4000000002d */
[----:B--2---:R-:W-:Y:S02]  /*5a80*/  SHF.R.U32.HI R4, RZ, 0x10, R13 ;  /* 0x00000010ff047819 */ /* 0x004fe4000001160d */
[----:B------:R-:W-:Y:S02]  /*5a90*/  PRMT R13, R9, 0x5410, R3 ;  /* 0x00005410090d7816 */ /* 0x000fe40000000003 */
[----:B------:R-:W-:-:S02]  /*5aa0*/  LOP3.LUT R4, R4, 0xff, RZ, 0xc0, !PT ;  /* 0x000000ff04047812 */ /* 0x000fc400078ec0ff */
[----:B------:R-:W-:Y:S02]  /*5ab0*/  LOP3.LUT R3, R14, 0xffff, RZ, 0xc0, !PT ;  /* 0x0000ffff0e037812 */ /* 0x000fe400078ec0ff */
[----:B------:R-:W-:Y:S02]  /*5ac0*/  PRMT R10, R4, 0x5410, R10 ;  /* 0x00005410040a7816 */ /* 0x000fe4000000000a */
[----:B------:R-:W-:Y:S01]  /*5ad0*/  SHF.R.U32.HI R4, RZ, 0x10, R12 ;  /* 0x00000010ff047819 */ /* 0x000fe2000001160c */
[----:B-1----:R-:W-:Y:S01]  /*5ae0*/  FFMA.FTZ R5, R90, UR41, -R19 ;  /* 0x000000295a057c23 */ /* 0x002fe20008010813 */
[----:B------:R-:W-:Y:S01]  /*5af0*/  SHF.R.U32.HI R3, RZ, 0x8, R3 ;  /* 0x00000008ff037819 */ /* 0x000fe20000011603 */
[----:B------:R-:W-:Y:S01]  /*5b00*/  IMAD.MOV.U32 R90, RZ, RZ, R58 ;  /* 0x000000ffff5a7224 */ /* 0x000fe200078e003a */
[----:B------:R-:W-:Y:S01]  /*5b10*/  LOP3.LUT R6, R4, 0xff, RZ, 0xc0, !PT ;  /* 0x000000ff04067812 */ /* 0x000fe200078ec0ff */
[----:B------:R-:W-:Y:S01]  /*5b20*/  FFMA.FTZ R4, R98, UR41, -R18 ;  /* 0x0000002962047c23 */ /* 0x000fe20008010812 */
[----:B------:R1:W-:Y:S01]  /*5b30*/  MUFU.EX2 R140, R5 ;  /* 0x00000005008c7308 */ /* 0x0003e20000000800 */
[----:B------:R-:W-:Y:S01]  /*5b40*/  PRMT R8, R8, 0x5410, R3 ;  /* 0x0000541008087816 */ /* 0x000fe20000000003 */
[----:B------:R-:W-:Y:S01]  /*5b50*/  IMAD.MOV.U32 R98, RZ, RZ, R112 ;  /* 0x000000ffff627224 */ /* 0x000fe200078e0070 */
[----:B---3--:R-:W-:-:S02]  /*5b60*/  F2FP.BF16.F32.PACK_AB R3, R145, R148 ;  /* 0x000000949103723e */ /* 0x008fc400000010ff */
[----:B------:R-:W-:Y:S02]  /*5b70*/  @!P6 PRMT R47, R65, 0x5410, RZ ;  /* 0x00005410412fe816 */ /* 0x000fe400000000ff */
[C---:B------:R-:W-:Y:S01]  /*5b80*/  PRMT R44, R3.reuse, 0x7632, R44 ;  /* 0x00007632032c7816 */ /* 0x040fe2000000002c */
[----:B------:R2:W-:Y:S01]  /*5b90*/  MUFU.EX2 R135, R4 ;  /* 0x0000000400877308 */ /* 0x0005e20000000800 */
[----:B------:R-:W-:Y:S02]  /*5ba0*/  PRMT R43, R3, 0x7610, R43 ;  /* 0x00007610032b7816 */ /* 0x000fe4000000002b */
[----:B------:R-:W-:Y:S01]  /*5bb0*/  F2FP.BF16.F32.PACK_AB R3, R149, R146 ;  /* 0x000000929503723e */ /* 0x000fe200000010ff */
[----:B------:R-:W-:Y:S01]  /*5bc0*/  @!P5 HFMA2.BF16_V2 R126, -RZ.H0_H0, RZ.H0_H0, -R44.H0_H0 ;  /* 0x200000ffff7ed231 */ /* 0x000fe2000034092c */
[----:B------:R-:W-:Y:S02]  /*5bd0*/  ISETP.LE.U32.AND P6, PT, R7, UR12, PT ;  /* 0x0000000c07007c0c */ /* 0x000fe4000bfc3070 */
[----:B------:R-:W-:Y:S01]  /*5be0*/  SHF.R.U32.HI R7, RZ, 0x18, R14 ;  /* 0x00000018ff077819 */ /* 0x000fe2000001160e */
[----:B-1----:R-:W-:Y:S01]  /*5bf0*/  FFMA.FTZ R5, R80, UR41, -R19 ;  /* 0x0000002950057c23 */ /* 0x002fe20008010813 */
[----:B------:R-:W-:-:S02]  /*5c00*/  PRMT R83, R3, 0x7632, R83 ;  /* 0x0000763203537816 */ /* 0x000fc40000000053 */
[----:B------:R-:W-:Y:S01]  /*5c10*/  LEA R15, R15, UR12, 0x10 ;  /* 0x0000000c0f0f7c11 */ /* 0x000fe2000f8e80ff */
[----:B------:R1:W-:Y:S01]  /*5c20*/  MUFU.EX2 R143, R5 ;  /* 0x00000005008f7308 */ /* 0x0003e20000000800 */
[----:B------:R-:W-:Y:S01]  /*5c30*/  SHF.R.U32.HI R9, RZ, 0x18, R12 ;  /* 0x00000018ff097819 */ /* 0x000fe2000001160c */
[----:B------:R-:W-:Y:S02]  /*5c40*/  @!P1 HFMA2.BF16_V2 R152, -RZ.H0_H0, RZ.H0_H0, -R83.H0_H0 ;  /* 0x200000ffff989231 */ /* 0x000fe40000340953 */
[----:B--2---:R-:W-:Y:S01]  /*5c50*/  FFMA.FTZ R4, R91, UR41, -R18 ;  /* 0x000000295b047c23 */ /* 0x004fe20008010812 */
[----:B------:R-:W-:Y:S01]  /*5c60*/  PRMT R9, R6, 0x5410, R9 ;  /* 0x0000541006097816 */ /* 0x000fe20000000009 */
[----:B------:R-:W-:Y:S01]  /*5c70*/  FFMA.FTZ R6, R99, UR41, -R19 ;  /* 0x0000002963067c23 */ /* 0x000fe20008010813 */
[----:B------:R-:W-:Y:S01]  /*5c80*/  IMAD.MOV.U32 R99, RZ, RZ, R113 ;  /* 0x000000ffff637224 */ /* 0x000fe200078e0071 */
[----:B------:R2:W3:Y:S01]  /*5c90*/  MUFU.EX2 R134, R4 ;  /* 0x0000000400867308 */ /* 0x0004e20000000800 */
[----:B------:R-:W-:Y:S01]  /*5ca0*/  HSET2.LE.AND R0, R22, R15, PT ;  /* 0x0000000f16007233 */ /* 0x000fe20003803000 */
[----:B------:R-:W-:-:S02]  /*5cb0*/  @!P6 HFMA2.BF16_V2 R136, -RZ.H0_H0, RZ.H0_H0, -R45.H0_H0 ;  /* 0x200000ffff88e231 */ /* 0x000fc4000034092d */
[----:B------:R-:W-:Y:S01]  /*5cc0*/  IMAD.MOV.U32 R91, RZ, RZ, R59 ;  /* 0x000000ffff5b7224 */ /* 0x000fe200078e003b */
[----:B------:R3:W3:Y:S02]  /*5cd0*/  LDL.LU.S16 R22, [R1] ;  /* 0x0000000001167983 */ /* 0x0006e40000300600 */
[----:B------:R-:W-:Y:S01]  /*5ce0*/  @!P6 PRMT R45, R136, 0x5410, RZ ;  /* 0x00005410882de816 */ /* 0x000fe200000000ff */
[----:B------:R4:W-:Y:S01]  /*5cf0*/  MUFU.EX2 R78, R6 ;  /* 0x00000006004e7308 */ /* 0x0009e20000000800 */
[----:B-1----:R-:W-:Y:S01]  /*5d00*/  FFMA.FTZ R5, R81, UR41, -R19 ;  /* 0x0000002951057c23 */ /* 0x002fe20008010813 */
[----:B------:R-:W-:-:S06]  /*5d10*/  IMAD.MOV.U32 R99, RZ, RZ, R91 ;  /* 0x000000ffff637224 */ /* 0x000fcc00078e005b */
[----:B------:R1:W3:Y:S01]  /*5d20*/  MUFU.EX2 R144, R5 ;  /* 0x0000000500907308 */ /* 0x0002e20000000800 */
[----:B--2---:R-:W-:Y:S01]  /*5d30*/  FFMA.FTZ R4, R82, UR41, -R18 ;  /* 0x0000002952047c23 */ /* 0x004fe20008010812 */
[----:B------:R-:W-:Y:S02]  /*5d40*/  PRMT R82, R3, 0x7610, R82 ;  /* 0x0000761003527816 */ /* 0x000fe40000000052 */
[----:B------:R-:W-:-:S04]  /*5d50*/  F2FP.BF16.F32.PACK_AB R3, R151, R147 ;  /* 0x000000939703723e */ /* 0x000fc800000010ff */
[----:B------:R2:W-:Y:S01]  /*5d60*/  MUFU.EX2 R137, R4 ;  /* 0x0000000400897308 */ /* 0x0005e20000000800 */
[----:B------:R-:W-:Y:S01]  /*5d70*/  PRMT R234, R3, 0x7632, R234 ;  /* 0x0000763203ea7816 */ /* 0x000fe200000000ea */
[----:B----4-:R-:W-:Y:S01]  /*5d80*/  FFMA.FTZ R6, R85, UR41, -R19 ;  /* 0x0000002955067c23 */ /* 0x010fe20008010813 */
[----:B------:R-:W-:Y:S02]  /*5d90*/  PRMT R231, R3, 0x7610, R231 ;  /* 0x0000761003e77816 */ /* 0x000fe400000000e7 */
[----:B------:R-:W-:-:S03]  /*5da0*/  F2FP.BF16.F32.PACK_AB R3, R154, R150 ;  /* 0x000000969a03723e */ /* 0x000fc600000010ff */
[----:B------:R4:W-:Y:S01]  /*5db0*/  MUFU.EX2 R127, R6 ;  /* 0x00000006007f7308 */ /* 0x0009e20000000800 */
[----:B-1----:R-:W-:Y:S01]  /*5dc0*/  SHF.R.U32.HI R5, RZ, 0x10, R14 ;  /* 0x00000010ff057819 */ /* 0x002fe2000001160e */
[----:B------:R-:W-:Y:S01]  /*5dd0*/  IMAD.MOV.U32 R14, RZ, RZ, R20 ;  /* 0x000000ffff0e7224 */ /* 0x000fe200078e0014 */
[----:B------:R-:W-:Y:S02]  /*5de0*/  PRMT R228, R3, 0x7632, R228 ;  /* 0x0000763203e47816 */ /* 0x000fe400000000e4 */
[----:B------:R-:W-:Y:S02]  /*5df0*/  LOP3.LUT R5, R5, 0xff, RZ, 0xc0, !PT ;  /* 0x000000ff05057812 */ /* 0x000fe400078ec0ff */
[----:B------:R-:W-:Y:S01]  /*5e00*/  PRMT R227, R3, 0x7610, R227 ;  /* 0x0000761003e37816 */ /* 0x000fe200000000e3 */
[----:B--2---:R-:W-:Y:S01]  /*5e10*/  FFMA.FTZ R4, R84, UR41, -R18 ;  /* 0x0000002954047c23 */ /* 0x004fe20008010812 */
[----:B------:R-:W-:Y:S02]  /*5e20*/  PRMT R7, R5, 0x5410, R7 ;  /* 0x0000541005077816 */ /* 0x000fe40000000007 */
[----:B------:R-:W-:Y:S01]  /*5e30*/  F2FP.BF16.F32.PACK_AB R5, R159, R156 ;  /* 0x0000009c9f05723e */ /* 0x000fe200000010ff */
[----:B------:R1:W2:Y:S01]  /*5e40*/  MUFU.EX2 R141, R4 ;  /* 0x00000004008d7308 */ /* 0x0002a20000000800 */
[----:B---3--:R-:W-:-:S02]  /*5e50*/  F2FP.BF16.F32.PACK_AB R3, R134, R135 ;  /* 0x000000878603723e */ /* 0x008fc400000010ff */
[C---:B------:R-:W-:Y:S01]  /*5e60*/  PRMT R81, R5.reuse, 0x7610, R81 ;  /* 0x0000761005517816 */ /* 0x040fe20000000051 */
[----:B----4-:R-:W-:Y:S01]  /*5e70*/  FFMA.FTZ R6, R102, UR41, -R18 ;  /* 0x0000002966067c23 */ /* 0x010fe20008010812 */
[----:B------:R-:W-:Y:S02]  /*5e80*/  PRMT R80, R5, 0x7632, R80 ;  /* 0x0000763205507816 */ /* 0x000fe40000000050 */
[----:B------:R-:W-:Y:S01]  /*5e90*/  F2FP.BF16.F32.PACK_AB R5, R160, R157 ;  /* 0x0000009da005723e */ /* 0x000fe200000010ff */
[----:B------:R3:W-:Y:S01]  /*5ea0*/  MUFU.EX2 R68, R6 ;  /* 0x0000000600447308 */ /* 0x0007e20000000800 */
[----:B------:R-:W-:Y:S01]  /*5eb0*/  PRMT R226, R3, 0x7610, R226 ;  /* 0x0000761003e27816 */ /* 0x000fe200000000e2 */
[----:B------:R-:W-:Y:S01]  /*5ec0*/  @!P4 HFMA2.BF16_V2 R163, -RZ.H0_H0, RZ.H0_H0, -R81.H0_H0 ;  /* 0x200000ffffa3c231 */ /* 0x000fe20000340951 */
[C---:B------:R-:W-:Y:S02]  /*5ed0*/  PRMT R236, R5.reuse, 0x7610, R236 ;  /* 0x0000761005ec7816 */ /* 0x040fe400000000ec */
[----:B------:R-:W-:-:S02]  /*5ee0*/  PRMT R235, R5, 0x7632, R235 ;  /* 0x0000763205eb7816 */ /* 0x000fc400000000eb */
[----:B------:R-:W-:Y:S02]  /*5ef0*/  F2FP.BF16.F32.PACK_AB R5, R164, R162 ;  /* 0x000000a2a405723e */ /* 0x000fe400000010ff */
[----:B-1----:R-:W-:Y:S02]  /*5f00*/  F2FP.BF16.F32.PACK_AB R4, R140, R139 ;  /* 0x0000008b8c04723e */ /* 0x002fe400000010ff */
[----:B------:R-:W-:Y:S02]  /*5f10*/  PRMT R225, R3, 0x7632, R225 ;  /* 0x0000763203e17816 */ /* 0x000fe400000000e1 */
[C---:B------:R-:W-:Y:S02]  /*5f20*/  PRMT R92, R4.reuse, 0x7610, R92 ;  /* 0x00007610045c7816 */ /* 0x040fe4000000005c */
[----:B------:R-:W-:Y:S01]  /*5f30*/  PRMT R95, R4, 0x7632, R95 ;  /* 0x00007632045f7816 */ /* 0x000fe2000000005f */
[----:B------:R-:W-:Y:S01]  /*5f40*/  FFMA.FTZ R4, R100, UR41, -R19 ;  /* 0x0000002964047c23 */ /* 0x000fe20008010813 */
[----:B------:R-:W-:Y:S01]  /*5f50*/  F2FP.BF16.F32.PACK_AB R3, R144, R143 ;  /* 0x0000008f9003723e */ /* 0x000fe200000010ff */
[----:B---3--:R-:W-:Y:S01]  /*5f60*/  FFMA.FTZ R6, R103, UR41, -R18 ;  /* 0x0000002967067c23 */ /* 0x008fe20008010812 */
[C---:B------:R-:W-:Y:S01]  /*5f70*/  PRMT R230, R5.reuse, 0x7610, R230 ;  /* 0x0000761005e67816 */ /* 0x040fe200000000e6 */
[----:B------:R2:W-:Y:S01]  /*5f80*/  MUFU.EX2 R77, R4 ;  /* 0x00000004004d7308 */ /* 0x0005e20000000800 */
[----:B------:R-:W-:Y:S01]  /*5f90*/  PRMT R229, R5, 0x7632, R229 ;  /* 0x0000763205e57816 */ /* 0x000fe200000000e5 */
[----:B------:R-:W-:Y:S01]  /*5fa0*/  FFMA.FTZ R5, R101, UR41, -R19 ;  /* 0x0000002965057c23 */ /* 0x000fe20008010813 */
[----:B------:R-:W-:-:S02]  /*5fb0*/  PRMT R224, R3, 0x7610, R224 ;  /* 0x0000761003e07816 */ /* 0x000fc400000000e0 */
[----:B------:R-:W-:Y:S02]  /*5fc0*/  PRMT R215, R3, 0x7632, R215 ;  /* 0x0000763203d77816 */ /* 0x000fe400000000d7 */
[--C-:B------:R-:W-:Y:S01]  /*5fd0*/  HSET2.LE.AND R3, R31, R15.reuse, PT ;  /* 0x0000000f1f037233 */ /* 0x100fe20003803000 */
[----:B------:R1:W3:Y:S04]  /*5fe0*/  MUFU.EX2 R70, R5 ;  /* 0x0000000500467308 */ /* 0x0002e80000000800 */
[----:B------:R-:W-:Y:S02]  /*5ff0*/  LOP3.LUT R64, R3, R64, RZ, 0xc0, !PT ;  /* 0x0000004003407212 */ /* 0x000fe400078ec0ff */
[----:B------:R-:W-:Y:S01]  /*6000*/  HSET2.LE.AND R3, R34, R15, PT ;  /* 0x0000000f22037233 */ /* 0x000fe20003803000 */
[----:B------:R-:W-:Y:S01]  /*6010*/  IMAD.MOV.U32 R34, RZ, RZ, R94 ;  /* 0x000000ffff227224 */ /* 0x000fe200078e005e */
[----:B------:R-:W4:Y:S01]  /*6020*/  MUFU.EX2 R55, R6 ;  /* 0x0000000600377308 */ /* 0x000f220000000800 */
[----:B--2---:R-:W-:Y:S01]  /*6030*/  F2FP.BF16.F32.PACK_AB R4, R141, R137 ;  /* 0x000000898d04723e */ /* 0x004fe200000010ff */
[----:B------:R-:W-:-:S02]  /*6040*/  IMAD.MOV.U32 R94, RZ, RZ, R93 ;  /* 0x000000ffff5e7224 */ /* 0x000fc400078e005d */
[----:B------:R-:W-:Y:S01]  /*6050*/  IMAD.MOV.U32 R93, RZ, RZ, R97 ;  /* 0x000000ffff5d7224 */ /* 0x000fe200078e0061 */
[C---:B------:R-:W-:Y:S01]  /*6060*/  PRMT R214, R4.reuse, 0x7610, R214 ;  /* 0x0000761004d67816 */ /* 0x040fe200000000d6 */
[----:B------:R-:W-:Y:S01]  /*6070*/  IMAD.MOV.U32 R97, RZ, RZ, R96 ;  /* 0x000000ffff617224 */ /* 0x000fe200078e0060 */
[----:B------:R-:W-:Y:S01]  /*6080*/  PRMT R213, R4, 0x7632, R213 ;  /* 0x0000763204d57816 */ /* 0x000fe200000000d5 */
[----:B------:R-:W-:Y:S01]  /*6090*/  IMAD.MOV.U32 R96, RZ, RZ, R56 ;  /* 0x000000ffff607224 */ /* 0x000fe200078e0038 */
[----:B------:R-:W-:Y:S01]  /*60a0*/  HSET2.LE.AND R4, R27, R15, PT ;  /* 0x0000000f1b047233 */ /* 0x000fe20003803000 */
[----:B------:R-:W-:Y:S01]  /*60b0*/  IMAD.MOV.U32 R27, RZ, RZ, R115 ;  /* 0x000000ffff1b7224 */ /* 0x000fe200078e0073 */
[----:B-1----:R-:W-:Y:S01]  /*60c0*/  PRMT R5, R43, 0x5410, R44 ;  /* 0x000054102b057816 */ /* 0x002fe2000000002c */
[----:B------:R-:W-:Y:S01]  /*60d0*/  IMAD.MOV.U32 R27, RZ, RZ, R88 ;  /* 0x000000ffff1b7224 */ /* 0x000fe200078e0058 */
[----:B------:R-:W-:Y:S02]  /*60e0*/  @!P5 PRMT R44, R126, 0x5410, RZ ;  /* 0x000054107e2cd816 */ /* 0x000fe400000000ff */
[----:B------:R-:W-:-:S02]  /*60f0*/  LOP3.LUT R65, R4, R5, RZ, 0xc0, !PT ;  /* 0x0000000504417212 */ /* 0x000fc400078ec0ff */
[----:B------:R-:W-:Y:S02]  /*6100*/  PRMT R5, R81, 0x5410, R80 ;  /* 0x0000541051057816 */ /* 0x000fe40000000050 */
[--C-:B------:R-:W-:Y:S02]  /*6110*/  HSET2.LE.AND R4, R32, R15.reuse, PT ;  /* 0x0000000f20047233 */ /* 0x100fe40003803000 */
[----:B------:R-:W-:Y:S02]  /*6120*/  LOP3.LUT R66, R3, R5, RZ, 0xc0, !PT ;  /* 0x0000000503427212 */ /* 0x000fe400078ec0ff */
[----:B------:R-:W-:Y:S02]  /*6130*/  PRMT R5, R82, 0x5410, R83 ;  /* 0x0000541052057816 */ /* 0x000fe40000000053 */
[----:B------:R-:W-:Y:S02]  /*6140*/  HSET2.LE.AND R3, R11, R15, PT ;  /* 0x0000000f0b037233 */ /* 0x000fe40003803000 */
        /* <DEDUP_REMOVED lines=11> */
[----:B------:R-:W-:Y:S01]  /*6200*/  HSET2.LE.AND R4, R26, R15, PT ;  /* 0x0000000f1a047233 */ /* 0x000fe20003803000 */
[----:B------:R-:W-:Y:S01]  /*6210*/  IMAD.MOV.U32 R26, RZ, RZ, R114 ;  /* 0x000000ffff1a7224 */ /* 0x000fe200078e0072 */
[----:B------:R-:W-:Y:S01]  /*6220*/  LOP3.LUT R63, R5, R3, RZ, 0xc0, !PT ;  /* 0x00000003053f7212 */ /* 0x000fe200078ec0ff */
[----:B------:R-:W1:Y:S01]  /*6230*/  LDSM.16.MT88.4 R112, [R188+0x9000] ;  /* 0x00900000bc70783b */ /* 0x000e620000004200 */
[----:B------:R-:W-:-:S02]  /*6240*/  PRMT R5, R92, 0x5410, R95 ;  /* 0x000054105c057816 */ /* 0x000fc4000000005f */
[--C-:B------:R-:W-:Y:S02]  /*6250*/  HSET2.LE.AND R3, R23, R15.reuse, PT ;  /* 0x0000000f17037233 */ /* 0x100fe40003803000 */
[----:B------:R-:W-:Y:S01]  /*6260*/  LOP3.LUT R50, R4, R5, RZ, 0xc0, !PT ;  /* 0x0000000504327212 */ /* 0x000fe200078ec0ff */
[----:B------:R-:W-:Y:S01]  /*6270*/  FFMA.FTZ R5, R86, UR41, -R18 ;  /* 0x0000002956057c23 */ /* 0x000fe20008010812 */
[----:B------:R-:W-:Y:S02]  /*6280*/  PRMT R4, R226, 0x5410, R225 ;  /* 0x00005410e2047816 */ /* 0x000fe400000000e1 */
[----:B------:R-:W-:Y:S01]  /*6290*/  @!P4 PRMT R81, R163, 0x5410, RZ ;  /* 0x00005410a351c816 */ /* 0x000fe200000000ff */
[----:B------:R3:W-:Y:S01]  /*62a0*/  MUFU.EX2 R69, R5 ;  /* 0x0000000500457308 */ /* 0x0007e20000000800 */
[----:B------:R-:W-:Y:S02]  /*62b0*/  LOP3.LUT R51, R3, R4, RZ, 0xc0, !PT ;  /* 0x0000000403337212 */ /* 0x000fe400078ec0ff */
[----:B------:R-:W-:-:S02]  /*62c0*/  HSET2.LE.AND R3, R25, R15, PT ;  /* 0x0000000f19037233 */ /* 0x000fc40003803000 */
[----:B------:R-:W-:Y:S02]  /*62d0*/  PRMT R4, R224, 0x5410, R215 ;  /* 0x00005410e0047816 */ /* 0x000fe400000000d7 */
[----:B------:R-:W-:Y:S02]  /*62e0*/  @!P1 PRMT R83, R152, 0x5410, RZ ;  /* 0x0000541098539816 */ /* 0x000fe400000000ff */
[----:B------:R-:W-:Y:S01]  /*62f0*/  LOP3.LUT R30, R3, R4, RZ, 0xc0, !PT ;  /* 0x00000004031e7212 */ /* 0x000fe200078ec0ff */
[----:B------:R-:W-:Y:S01]  /*6300*/  FFMA.FTZ R4, R87, UR41, -R18 ;  /* 0x0000002957047c23 */ /* 0x000fe20008010812 */
[----:B------:R-:W-:-:S03]  /*6310*/  PRMT R3, R214, 0x5410, R213 ;  /* 0x00005410d6037816 */ /* 0x000fc600000000d5 */
[----:B------:R4:W2:Y:S01]  /*6320*/  MUFU.EX2 R71, R4 ;  /* 0x0000000400477308 */ /* 0x0008a20000000800 */
[----:B------:R-:W-:Y:S02]  /*6330*/  LOP3.LUT R31, R0, R3, RZ, 0xc0, !PT ;  /* 0x00000003001f7212 */ /* 0x000fe400078ec0ff */
[----:B---3--:R-:W-:Y:S02]  /*6340*/  F2FP.BF16.F32.PACK_AB R5, R70, R77 ;  /* 0x0000004d4605723e */ /* 0x008fe400000010ff */
[----:B------:R-:W-:Y:S02]  /*6350*/  HSET2.LE.AND R3, R13, R15, PT ;  /* 0x0000000f0d037233 */ /* 0x000fe40003803000 */
[C---:B------:R-:W-:Y:S02]  /*6360*/  PRMT R40, R5.reuse, 0x7610, R40 ;  /* 0x0000761005287816 */ /* 0x040fe40000000028 */
[----:B------:R-:W-:Y:S02]  /*6370*/  PRMT R39, R5, 0x7632, R39 ;  /* 0x0000763205277816 */ /* 0x000fe40000000027 */
[----:B------:R-:W-:-:S02]  /*6380*/  F2FP.BF16.F32.PACK_AB R5, R127, R78 ;  /* 0x0000004e7f05723e */ /* 0x000fc400000010ff */
[----:B------:R-:W-:Y:S02]  /*6390*/  HSET2.LE.AND R0, R9, R15, PT ;  /* 0x0000000f09007233 */ /* 0x000fe40003803000 */
[----:B------:R-:W-:Y:S02]  /*63a0*/  PRMT R212, R5, 0x7610, R212 ;  /* 0x0000761005d47816 */ /* 0x000fe400000000d4 */
[----:B----4-:R-:W-:Y:S02]  /*63b0*/  F2FP.BF16.F32.PACK_AB R4, R55, R68 ;  /* 0x000000443704723e */ /* 0x010fe400000010ff */
[----:B------:R-:W-:Y:S02]  /*63c0*/  PRMT R211, R5, 0x7632, R211 ;  /* 0x0000763205d37816 */ /* 0x000fe400000000d3 */
[C---:B------:R-:W-:Y:S02]  /*63d0*/  PRMT R42, R4.reuse, 0x7610, R42 ;  /* 0x00007610042a7816 */ /* 0x040fe4000000002a */
[----:B------:R-:W-:-:S02]  /*63e0*/  PRMT R41, R4, 0x7632, R41 ;  /* 0x0000763204297816 */ /* 0x000fc40000000029 */
[----:B------:R-:W-:-:S04]  /*63f0*/  PRMT R4, R40, 0x5410, R39 ;  /* 0x0000541028047816 */ /* 0x000fc80000000027 */
[----:B------:R-:W-:Y:S02]  /*6400*/  LOP3.LUT R48, R3, R4, RZ, 0xc0, !PT ;  /* 0x0000000403307212 */ /* 0x000fe400078ec0ff */
[----:B------:R-:W-:Y:S02]  /*6410*/  PRMT R3, R42, 0x5410, R41 ;  /* 0x000054102a037816 */ /* 0x000fe40000000029 */
[----:B--2---:R-:W-:Y:S02]  /*6420*/  F2FP.BF16.F32.PACK_AB R4, R71, R69 ;  /* 0x000000454704723e */ /* 0x004fe400000010ff */
[----:B------:R-:W-:Y:S02]  /*6430*/  LOP3.LUT R49, R0, R3, RZ, 0xc0, !PT ;  /* 0x0000000300317212 */ /* 0x000fe400078ec0ff */
[----:B------:R-:W-:Y:S02]  /*6440*/  HSET2.LE.AND R3, R8, R15, PT ;  /* 0x0000000f08037233 */ /* 0x000fe40003803000 */
[C---:B------:R-:W-:Y:S01]  /*6450*/  PRMT R210, R4.reuse, 0x7610, R210 ;  /* 0x0000761004d27816 */ /* 0x040fe200000000d2 */
[----:B-1----:R-:W-:Y:S01]  /*6460*/  HMMA.16816.F32.BF16 R8, R64, R112, RZ ;  /* 0x000000704008723c */ /* 0x002fe200000418ff */
[----:B------:R-:W-:-:S02]  /*6470*/  PRMT R209, R4, 0x7632, R209 ;  /* 0x0000763204d17816 */ /* 0x000fc400000000d1 */
[----:B------:R-:W-:Y:S02]  /*6480*/  PRMT R4, R212, 0x5410, R211 ;  /* 0x00005410d4047816 */ /* 0x000fe400000000d3 */
[----:B------:R-:W-:Y:S02]  /*6490*/  HSET2.LE.AND R0, R7, R15, PT ;  /* 0x0000000f07007233 */ /* 0x000fe40003803000 */
[----:B------:R-:W-:Y:S02]  /*64a0*/  LOP3.LUT R28, R3, R4, RZ, 0xc0, !PT ;  /* 0x00000004031c7212 */ /* 0x000fe400078ec0ff */
[----:B------:R-:W-:Y:S01]  /*64b0*/  HMMA.16816.F32.BF16 R4, R48, R112, RZ ;  /* 0x000000703004723c */ /* 0x000fe200000418ff */
[----:B------:R-:W-:-:S04]  /*64c0*/  PRMT R3, R210, 0x5410, R209 ;  /* 0x00005410d2037816 */ /* 0x000fc800000000d1 */
[----:B------:R-:W-:Y:S02]  /*64d0*/  LOP3.LUT R29, R0, R3, RZ, 0xc0, !PT ;  /* 0x00000003001d7212 */ /* 0x000fe400078ec0ff */
[----:B------:R-:W-:Y:S02]  /*64e0*/  LOP3.LUT R3, R186, 0xff, RZ, 0xc0, !PT ;  /* 0x000000ffba037812 */ /* 0x000fe400078ec0ff */
[----:B------:R-:W-:Y:S02]  /*64f0*/  SHF.R.U32.HI R0, RZ, 0x10, R35 ;  /* 0x00000010ff007819 */ /* 0x000fe40000011623 */
[----:B------:R-:W-:Y:S02]  /*6500*/  ISETP.LE.U32.AND P6, PT, R3, UR12, PT ;  /* 0x0000000c03007c0c */ /* 0x000fe4000bfc3070 */
[----:B------:R-:W-:Y:S02]  /*6510*/  LOP3.LUT R0, R0, 0xff, RZ, 0xc0, !PT ;  /* 0x000000ff00007812 */ /* 0x000fe400078ec0ff */
[----:B------:R-:W-:Y:S02]  /*6520*/  HMMA.16816.F32.BF16 R100, R60, R104, R8 ;  /* 0x000000683c64723c */ /* 0x000fe40000041808 */
[----:B------:R-:W-:-:S07]  /*6530*/  ISETP.LE.U32.AND P5, PT, R0, UR12, PT ;  /* 0x0000000c00007c0c */ /* 0x000fce000bfa3070 */
[----:B------:R-:W-:Y:S01]  /*6540*/  HMMA.16816.F32.BF16 R4, R28, R104, R4 ;  /* 0x000000681c04723c */ /* 0x000fe20000041804 */
[----:B------:R-:W-:-:S05]  /*6550*/  @!P6 HFMA2.BF16_V2 R153, -RZ.H0_H0, RZ.H0_H0, -R82.H0_H0 ;  /* 0x200000ffff99e231 */ /* 0x000fca0000340952 */
[----:B------:R-:W-:Y:S01]  /*6560*/  @!P5 HFMA2.BF16_V2 R142, -RZ.H0_H0, RZ.H0_H0, -R43.H0_H0 ;  /* 0x200000ffff8ed231 */ /* 0x000fe2000034092b */
[----:B------:R-:W-:-:S04]  /*6570*/  @!P6 PRMT R82, R153, 0x5410, RZ ;  /* 0x000054109952e816 */ /* 0x000fc800000000ff */
[----:B------:R-:W-:-:S04]  /*6580*/  @!P5 PRMT R43, R142, 0x5410, RZ ;  /* 0x000054108e2bd816 */ /* 0x000fc800000000ff */
[----:B------:R-:W-:Y:S02]  /*6590*/  IMAD.MOV.U32 R58, RZ, RZ, R100 ;  /* 0x000000ffff3a7224 */ /* 0x000fe400078e0064 */
[----:B------:R-:W-:Y:S02]  /*65a0*/  IMAD.MOV.U32 R85, RZ, RZ, R102 ;  /* 0x000000ffff557224 */ /* 0x000fe400078e0066 */
[----:B------:R-:W-:Y:S02]  /*65b0*/  IMAD.MOV.U32 R57, RZ, RZ, R101 ;  /* 0x000000ffff397224 */ /* 0x000fe400078e0065 */
[----:B------:R-:W-:-:S03]  /*65c0*/  IMAD.MOV.U32 R59, RZ, RZ, R103 ;  /* 0x000000ffff3b7224 */ /* 0x000fc600078e0067 */
[----:B------:R-:W-:Y:S02]  /*65d0*/  IMAD.MOV.U32 R100, RZ, RZ, R4 ;  /* 0x000000ffff647224 */ /* 0x000fe400078e0004 */
[----:B------:R-:W-:Y:S02]  /*65e0*/  IMAD.MOV.U32 R89, RZ, RZ, R5 ;  /* 0x000000ffff597224 */ /* 0x000fe400078e0005 */
[----:B------:R-:W-:-:S04]  /*65f0*/  IMAD.WIDE.U32 R4, R184, -0x2daee0ad, RZ ;  /* 0xd2511f53b8047825 */ /* 0x000fc800078e00ff */
[----:B------:R-:W-:Y:S01]  /*6600*/  IMAD.MOV.U32 R102, RZ, RZ, R6 ;  /* 0x000000ffff667224 */ /* 0x000fe200078e0006 */
[----:B------:R-:W-:Y:S01]  /*6610*/  LOP3.LUT R3, R5, UR38, R54, 0x96, !PT ;  /* 0x0000002605037c12 */ /* 0x000fe2000f8e9636 */
[----:B------:R-:W-:Y:S02]  /*6620*/  IMAD.MOV.U32 R101, RZ, RZ, R7 ;  /* 0x000000ffff657224 */ /* 0x000fe400078e0007 */
[----:B------:R-:W-:-:S05]  /*6630*/  IMAD.WIDE.U32 R6, R183, -0x2daee0ad, RZ ;  /* 0xd2511f53b7067825 */ /* 0x000fca00078e00ff */
        /* <DEDUP_REMOVED lines=8> */
[----:B------:R-:W-:Y:S02]  /*66c0*/  SHF.R.U32.HI R5, RZ, 0x8, R199 ;  /* 0x00000008ff057819 */ /* 0x000fe400000116c7 */
[----:B------:R-:W-:Y:S01]  /*66d0*/  LOP3.LUT R0, R11, UR17, R4, 0x96, !PT ;  /* 0x000000110b007c12 */ /* 0x000fe2000f8e9604 */
[----:B------:R-:W-:Y:S01]  /*66e0*/  IMAD.WIDE.U32 R6, R3, -0x326172a9, RZ ;  /* 0xcd9e8d5703067825 */ /* 0x000fe200078e00ff */
[----:B------:R-:W-:Y:S02]  /*66f0*/  LOP3.LUT R4, R5, 0xffff, RZ, 0xc0, !PT ;  /* 0x0000ffff05047812 */ /* 0x000fe400078ec0ff */
[----:B------:R-:W-:Y:S02]  /*6700*/  SHF.R.U32.HI R3, RZ, 0x10, R33 ;  /* 0x00000010ff037819 */ /* 0x000fe40000011621 */
[----:B------:R-:W-:Y:S01]  /*6710*/  ISETP.LE.U32.AND P5, PT, R4, UR12, PT ;  /* 0x0000000c04007c0c */ /* 0x000fe2000bfa3070 */
[----:B------:R-:W-:Y:S01]  /*6720*/  IMAD.WIDE.U32 R4, R0, -0x326172a9, RZ ;  /* 0xcd9e8d5700047825 */ /* 0x000fe200078e00ff */
[----:B------:R-:W-:-:S02]  /*6730*/  LOP3.LUT R0, R33, 0xff, RZ, 0xc0, !PT ;  /* 0x000000ff21007812 */ /* 0x000fc400078ec0ff */
[----:B------:R-:W-:Y:S02]  /*6740*/  LOP3.LUT R3, R3, 0xff, RZ, 0xc0, !PT ;  /* 0x000000ff03037812 */ /* 0x000fe400078ec0ff */
[----:B------:R-:W-:Y:S02]  /*6750*/  ISETP.LE.U32.AND P4, PT, R0, UR12, PT ;  /* 0x0000000c00007c0c */ /* 0x000fe4000bf83070 */
[----:B------:R-:W-:Y:S02]  /*6760*/  SHF.R.U32.HI R0, RZ, 0x18, R33 ;  /* 0x00000018ff007819 */ /* 0x000fe40000011621 */
[----:B------:R-:W-:Y:S02]  /*6770*/  LOP3.LUT R21, R5, UR21, R6, 0x96, !PT ;  /* 0x0000001505157c12 */ /* 0x000fe4000f8e9606 */
[----:B------:R-:W-:Y:S01]  /*6780*/  ISETP.LE.U32.AND P6, PT, R0, UR12, PT ;  /* 0x0000000c00007c0c */ /* 0x000fe2000bfc3070 */
[----:B------:R-:W-:Y:S01]  /*6790*/  @!P5 HFMA2.BF16_V2 R161, -RZ.H0_H0, RZ.H0_H0, -R80.H0_H0 ;  /* 0x200000ffffa1d231 */ /* 0x000fe20000340950 */
[----:B------:R-:W-:-:S02]  /*67a0*/  LOP3.LUT R0, R33, 0xffff, RZ, 0xc0, !PT ;  /* 0x0000ffff21007812 */ /* 0x000fc400078ec0ff */
[C---:B------:R-:W-:Y:S02]  /*67b0*/  LOP3.LUT R12, R4.reuse, 0xff, RZ, 0xc0, !PT ;  /* 0x000000ff040c7812 */ /* 0x040fe400078ec0ff */
[----:B------:R-:W-:Y:S01]  /*67c0*/  LOP3.LUT R52, R4, 0xffff, RZ, 0xc0, !PT ;  /* 0x0000ffff04347812 */ /* 0x000fe200078ec0ff */
[----:B------:R-:W-:Y:S01]  /*67d0*/  @!P4 HFMA2.BF16_V2 R165, -RZ.H0_H0, RZ.H0_H0, -R236.H0_H0 ;  /* 0x200000ffffa5c231 */ /* 0x000fe200003409ec */
[--C-:B------:R-:W-:Y:S02]  /*67e0*/  SHF.R.U32.HI R46, RZ, 0x10, R4.reuse ;  /* 0x00000010ff2e7819 */ /* 0x100fe40000011604 */
[----:B------:R-:W-:Y:S01]  /*67f0*/  SHF.R.U32.HI R11, RZ, 0x18, R4 ;  /* 0x00000018ff0b7819 */ /* 0x000fe20000011604 */
[----:B------:R-:W-:Y:S01]  /*6800*/  IMAD.WIDE.U32 R4, R201, -0x2daee0ad, RZ ;  /* 0xd2511f53c9047825 */ /* 0x000fe200078e00ff */
[----:B------:R-:W-:Y:S02]  /*6810*/  SHF.R.U32.HI R0, RZ, 0x8, R0 ;  /* 0x00000008ff007819 */ /* 0x000fe40000011600 */
[----:B------:R-:W-:Y:S01]  /*6820*/  LOP3.LUT R13, R7, UR25, R8, 0x96, !PT ;  /* 0x00000019070d7c12 */ /* 0x000fe2000f8e9608 */
[----:B------:R-:W-:Y:S01]  /*6830*/  IMAD.WIDE.U32 R6, R200, -0x2daee0ad, RZ ;  /* 0xd2511f53c8067825 */ /* 0x000fe200078e00ff */
[----:B------:R-:W-:-:S02]  /*6840*/  ISETP.LE.U32.AND P1, PT, R3, UR12, PT ;  /* 0x0000000c03007c0c */ /* 0x000fc4000bf23070 */
[----:B------:R-:W-:Y:S02]  /*6850*/  LOP3.LUT R0, R0, 0xffff, RZ, 0xc0, !PT ;  /* 0x0000ffff00007812 */ /* 0x000fe400078ec0ff */
[----:B------:R-:W-:Y:S02]  /*6860*/  LOP3.LUT R3, R5, UR38, R26, 0x96, !PT ;  /* 0x0000002605037c12 */ /* 0x000fe4000f8e961a */
[----:B------:R-:W-:Y:S02]  /*6870*/  @!P4 PRMT R236, R165, 0x5410, RZ ;  /* 0x00005410a5ecc816 */ /* 0x000fe400000000ff */
[----:B------:R-:W-:Y:S02]  /*6880*/  ISETP.LE.U32.AND P4, PT, R0, UR12, PT ;  /* 0x0000000c00007c0c */ /* 0x000fe4000bf83070 */
[----:B------:R-:W-:Y:S01]  /*6890*/  LOP3.LUT R0, R7, UR36, R4, 0x96, !PT ;  /* 0x0000002407007c12 */ /* 0x000fe2000f8e9604 */
[----:B------:R-:W-:Y:S01]  /*68a0*/  IMAD.WIDE.U32 R4, R3, -0x326172a9, RZ ;  /* 0xcd9e8d5703047825 */ /* 0x000fe200078e00ff */
[----:B------:R-:W-:-:S02]  /*68b0*/  @!P5 PRMT R80, R161, 0x5410, RZ ;  /* 0x00005410a150d816 */ /* 0x000fc400000000ff */
[----:B------:R-:W-:Y:S01]  /*68c0*/  ISETP.LE.U32.AND P5, PT, R72, UR12, PT ;  /* 0x0000000c48007c0c */ /* 0x000fe2000bfa3070 */
[----:B------:R-:W-:Y:S01]  /*68d0*/  IMAD.WIDE.U32 R8, R0, -0x326172a9, RZ ;  /* 0xcd9e8d5700087825 */ /* 0x000fe200078e00ff */
[----:B------:R-:W-:-:S03]  /*68e0*/  LOP3.LUT R0, R5, UR37, R98, 0x96, !PT ;  /* 0x0000002505007c12 */ /* 0x000fc6000f8e9662 */
[----:B------:R-:W-:Y:S02]  /*68f0*/  @!P1 HFMA2.BF16_V2 R171, -RZ.H0_H0, RZ.H0_H0, -R231.H0_H0 ;  /* 0x200000ffffab9231 */ /* 0x000fe400003409e7 */
[----:B------:R-:W-:Y:S01]  /*6900*/  @!P6 HFMA2.BF16_V2 R168, -RZ.H0_H0, RZ.H0_H0, -R234.H0_H0 ;  /* 0x200000ffffa8e231 */ /* 0x000fe200003409ea */
[----:B------:R-:W-:Y:S01]  /*6910*/  LOP3.LUT R3, R9, UR35, R4, 0x96, !PT ;  /* 0x0000002309037c12 */ /* 0x000fe2000f8e9604 */
[----:B------:R-:W-:Y:S01]  /*6920*/  IMAD.WIDE.U32 R4, R0, -0x2daee0ad, RZ ;  /* 0xd2511f5300047825 */ /* 0x000fe200078e00ff */
[----:B------:R-:W-:-:S03]  /*6930*/  SHF.R.U32.HI R0, RZ, 0x8, R79 ;  /* 0x00000008ff007819 */ /* 0x000fc6000001164f */
[----:B------:R-:W-:Y:S02]  /*6940*/  @!P4 HFMA2.BF16_V2 R166, -RZ.H0_H0, RZ.H0_H0, -R235.H0_H0 ;  /* 0x200000ffffa6c231 */ /* 0x000fe400003409eb */
[----:B------:R-:W-:Y:S01]  /*6950*/  IMAD.MOV.U32 R98, RZ, RZ, R90 ;  /* 0x000000ffff627224 */ /* 0x000fe200078e005a */
[----:B------:R-:W-:Y:S02]  /*6960*/  LOP3.LUT R0, R0, 0xffff, RZ, 0xc0, !PT ;  /* 0x0000ffff00007812 */ /* 0x000fe400078ec0ff */
[----:B------:R-:W-:Y:S02]  /*6970*/  @!P4 PRMT R235, R166, 0x5410, RZ ;  /* 0x00005410a6ebc816 */ /* 0x000fe400000000ff */
[----:B------:R-:W-:Y:S02]  /*6980*/  ISETP.LE.U32.AND P4, PT, R0, UR12, PT ;  /* 0x0000000c00007c0c */ /* 0x000fe4000bf83070 */
[----:B------:R-:W-:Y:S01]  /*6990*/  LOP3.LUT R0, R202, 0xff, RZ, 0xc0, !PT ;  /* 0x000000ffca007812 */ /* 0x000fe200078ec0ff */
[----:B------:R-:W-:Y:S01]  /*69a0*/  @!P5 HFMA2.BF16_V2 R173, -RZ.H0_H0, RZ.H0_H0, -R230.H0_H0 ;  /* 0x200000ffffadd231 */ /* 0x000fe200003409e6 */
[----:B------:R-:W-:-:S02]  /*69b0*/  @!P1 PRMT R231, R171, 0x5410, RZ ;  /* 0x00005410abe79816 */ /* 0x000fc400000000ff */
[----:B------:R-:W-:Y:S02]  /*69c0*/  ISETP.LE.U32.AND P1, PT, R0, UR12, PT ;  /* 0x0000000c00007c0c */ /* 0x000fe4000bf23070 */
[----:B------:R-:W-:Y:S02]  /*69d0*/  LOP3.LUT R0, R138, 0xff, RZ, 0xc0, !PT ;  /* 0x000000ff8a007812 */ /* 0x000fe400078ec0ff */
[----:B------:R-:W-:Y:S02]  /*69e0*/  @!P5 PRMT R230, R173, 0x5410, RZ ;  /* 0x00005410ade6d816 */ /* 0x000fe400000000ff */
[----:B------:R-:W-:Y:S02]  /*69f0*/  ISETP.LE.U32.AND P5, PT, R0, UR12, PT ;  /* 0x0000000c00007c0c */ /* 0x000fe4000bfa3070 */
[----:B------:R-:W-:Y:S01]  /*6a00*/  LOP3.LUT R0, R37, 0xffff, RZ, 0xc0, !PT ;  /* 0x0000ffff25007812 */ /* 0x000fe200078ec0ff */
[----:B------:R-:W-:-:S04]  /*6a10*/  IMAD.WIDE.U32 R32, R3, -0x2daee0ad, RZ ;  /* 0xd2511f5303207825 */ /* 0x000fc800078e00ff */
[----:B------:R-:W-:Y:S01]  /*6a20*/  @!P4 HFMA2.BF16_V2 R172, -RZ.H0_H0, RZ.H0_H0, -R229.H0_H0 ;  /* 0x200000ffffacc231 */ /* 0x000fe200003409e5 */
[----:B------:R-:W-:Y:S02]  /*6a30*/  SHF.R.U32.HI R0, RZ, 0x8, R0 ;  /* 0x00000008ff007819 */ /* 0x000fe40000011600 */
[----:B------:R-:W-:Y:S02]  /*6a40*/  LOP3.LUT R3, R33, UR17, R4, 0x96, !PT ;  /* 0x0000001121037c12 */ /* 0x000fe4000f8e9604 */
[----:B------:R-:W-:Y:S02]  /*6a50*/  LOP3.LUT R0, R0, 0xffff, RZ, 0xc0, !PT ;  /* 0x0000ffff00007812 */ /* 0x000fe400078ec0ff */
[----:B------:R-:W-:Y:S01]  /*6a60*/  LOP3.LUT R6, R5, UR34, R6, 0x96, !PT ;  /* 0x0000002205067c12 */ /* 0x000fe2000f8e9606 */
[----:B------:R-:W-:Y:S01]  /*6a70*/  IMAD.WIDE.U32 R4, R3, -0x326172a9, RZ ;  /* 0xcd9e8d5703047825 */ /* 0x000fe200078e00ff */
[----:B------:R-:W-:-:S03]  /*6a80*/  @!P4 PRMT R229, R172, 0x5410, RZ ;  /* 0x00005410ace5c816 */ /* 0x000fc600000000ff */
[--C-:B------:R-:W-:Y:S01]  /*6a90*/  FFMA.FTZ R3, R108, UR41, -R17.reuse ;  /* 0x000000296c037c23 */ /* 0x100fe20008010811 */
[----:B------:R-:W-:Y:S01]  /*6aa0*/  ISETP.LE.U32.AND P4, PT, R0, UR12, PT ;  /* 0x0000000c00007c0c */ /* 0x000fe2000bf83070 */
[----:B------:R-:W-:Y:S01]  /*6ab0*/  FFMA.FTZ R0, R109, UR41, -R17 ;  /* 0x000000296d007c23 */ /* 0x000fe20008010811 */
[----:B------:R-:W-:Y:S02]  /*6ac0*/  @!P6 PRMT R234, R168, 0x5410, RZ ;  /* 0x00005410a8eae816 */ /* 0x000fe400000000ff */
[----:B------:R-:W-:Y:S01]  /*6ad0*/  ISETP.LE.U32.AND P6, PT, R110, UR12, PT ;  /* 0x0000000c6e007c0c */ /* 0x000fe2000bfc3070 */
[----:B------:R-:W-:Y:S08]  /*6ae0*/  MUFU.EX2 R105, R3 ;  /* 0x0000000300697308 */ /* 0x000ff00000000800 */
[----:B------:R1:W2:Y:S04]  /*6af0*/  MUFU.EX2 R110, R0 ;  /* 0x00000000006e7308 */ /* 0x0002a80000000800 */
[----:B------:R-:W-:-:S05]  /*6b00*/  @!P6 HFMA2.BF16_V2 R175, -RZ.H0_H0, RZ.H0_H0, -R228.H0_H0 ;  /* 0x200000ffffafe231 */ /* 0x000fca00003409e4 */
[----:B------:R-:W-:Y:S02]  /*6b10*/  @!P6 PRMT R228, R175, 0x5410, RZ ;  /* 0x00005410afe4e816 */ /* 0x000fe400000000ff */
[----:B-1----:R-:W-:-:S04]  /*6b20*/  LOP3.LUT R0, R37, 0xff, RZ, 0xc0, !PT ;  /* 0x000000ff25007812 */ /* 0x002fc800078ec0ff */
[----:B------:R-:W-:Y:S02]  /*6b30*/  ISETP.LE.U32.AND P6, PT, R0, UR12, PT ;  /* 0x0000000c00007c0c */ /* 0x000fe4000bfc3070 */
[----:B--2---:R-:W-:-:S04]  /*6b40*/  F2FP.BF16.F32.PACK_AB R0, R110, R105 ;  /* 0x000000696e00723e */ /* 0x004fc800000010ff */
[C---:B------:R-:W-:Y:S02]  /*6b50*/  PRMT R208, R0.reuse, 0x7610, R208 ;  /* 0x0000761000d07816 */ /* 0x040fe400000000d0 */
[----:B------:R-:W-:Y:S01]  /*6b60*/  PRMT R207, R0, 0x7632, R207 ;  /* 0x0000763200cf7816 */ /* 0x000fe200000000cf */
[----:B------:R-:W-:-:S04]  /*6b70*/  FFMA.FTZ R0, R111, UR41, -R16 ;  /* 0x000000296f007c23 */ /* 0x000fc80008010810 */
[----:B------:R1:W-:Y:S01]  /*6b80*/  MUFU.EX2 R104, R0 ;  /* 0x0000000000687308 */ /* 0x0003e20000000800 */
[----:B------:R-:W-:Y:S01]  /*6b90*/  @!P6 HFMA2.BF16_V2 R182, -RZ.H0_H0, RZ.H0_H0, -R208.H0_H0 ;  /* 0x200000ffffb6e231 */ /* 0x000fe200003409d0 */
[----:B------:R-:W-:-:S04]  /*6ba0*/  PRMT R87, R208, 0x5410, R207 ;  /* 0x00005410d0577816 */ /* 0x000fc800000000cf */
[----:B------:R-:W-:Y:S01]  /*6bb0*/  @!P6 PRMT R208, R182, 0x5410, RZ ;  /* 0x00005410b6d0e816 */ /* 0x000fe200000000ff */
[----:B-1----:R-:W-:-:S04]  /*6bc0*/  FFMA.FTZ R0, R116, UR41, -R16 ;  /* 0x0000002974007c23 */ /* 0x002fc80008010810 */
[----:B------:R1:W2:Y:S01]  /*6bd0*/  MUFU.EX2 R108, R0 ;  /* 0x00000000006c7308 */ /* 0x0002a20000000800 */
[----:B------:R-:W-:Y:S02]  /*6be0*/  @!P4 HFMA2.BF16_V2 R181, -RZ.H0_H0, RZ.H0_H0, -R207.H0_H0 ;  /* 0x200000ffffb5c231 */ /* 0x000fe400003409cf */
[----:B------:R-:W-:Y:S01]  /*6bf0*/  FFMA.FTZ R3, R76, UR41, -R17 ;  /* 0x000000294c037c23 */ /* 0x000fe20008010811 */
[----:B-1----:R-:W-:-:S04]  /*6c00*/  SHF.R.U32.HI R0, RZ, 0x18, R37 ;  /* 0x00000018ff007819 */ /* 0x002fc80000011625 */
[----:B------:R-:W-:Y:S02]  /*6c10*/  ISETP.LE.U32.AND P6, PT, R0, UR12, PT ;  /* 0x0000000c00007c0c */ /* 0x000fe4000bfc3070 */
[----:B------:R-:W-:-:S04]  /*6c20*/  SHF.R.U32.HI R0, RZ, 0x10, R37 ;  /* 0x00000010ff007819 */ /* 0x000fc80000011625 */
[----:B------:R-:W-:Y:S02]  /*6c30*/  LOP3.LUT R0, R0, 0xff, RZ, 0xc0, !PT ;  /* 0x000000ff00007812 */ /* 0x000fe400078ec0ff */
[----:B------:R-:W-:Y:S02]  /*6c40*/  @!P4 PRMT R207, R181, 0x5410, RZ ;  /* 0x00005410b5cfc816 */ /* 0x000fe400000000ff */
[----:B------:R-:W-:Y:S01]  /*6c50*/  ISETP.LE.U32.AND P4, PT, R0, UR12, PT ;  /* 0x0000000c00007c0c */ /* 0x000fe2000bf83070 */
[----:B------:R1:W-:Y:S01]  /*6c60*/  MUFU.EX2 R111, R3 ;  /* 0x00000003006f7308 */ /* 0x0003e20000000800 */
[----:B--2---:R-:W-:-:S04]  /*6c70*/  F2FP.BF16.F32.PACK_AB R0, R108, R104 ;  /* 0x000000686c00723e */ /* 0x004fc800000010ff */
[C---:B------:R-:W-:Y:S02]  /*6c80*/  PRMT R206, R0.reuse, 0x7632, R206 ;  /* 0x0000763200ce7816 */ /* 0x040fe400000000ce */
[----:B------:R-:W-:-:S03]  /*6c90*/  PRMT R205, R0, 0x7610, R205 ;  /* 0x0000761000cd7816 */ /* 0x000fc600000000cd */
[----:B------:R-:W-:Y:S02]  /*6ca0*/  @!P6 HFMA2.BF16_V2 R185, -RZ.H0_H0, RZ.H0_H0, -R206.H0_H0 ;  /* 0x200000ffffb9e231 */ /* 0x000fe400003409ce */
[----:B-1----:R-:W-:-:S04]  /*6cb0*/  FFMA.FTZ R3, R117, UR41, -R17 ;  /* 0x0000002975037c23 */ /* 0x002fc80008010811 */
[----:B------:R1:W2:Y:S01]  /*6cc0*/  MUFU.EX2 R113, R3 ;  /* 0x0000000300717308 */ /* 0x0002a20000000800 */
[----:B------:R-:W-:Y:S02]  /*6cd0*/  PRMT R171, R205, 0x5410, R206 ;  /* 0x00005410cdab7816 */ /* 0x000fe400000000ce */
[----:B------:R-:W-:Y:S01]  /*6ce0*/  @!P6 PRMT R206, R185, 0x5410, RZ ;  /* 0x00005410b9cee816 */ /* 0x000fe200000000ff */
[----:B------:R-:W-:Y:S01]  /*6cf0*/  IMAD.WIDE.U32 R6, R6, -0x326172a9, RZ ;  /* 0xcd9e8d5706067825 */ /* 0x000fe200078e00ff */
[----:B-1----:R-:W-:-:S04]  /*6d00*/  SHF.R.U32.HI R3, RZ, 0x8, R203 ;  /* 0x00000008ff037819 */ /* 0x002fc800000116cb */
[----:B------:R-:W-:-:S04]  /*6d10*/  LOP3.LUT R0, R3, 0xffff, RZ, 0xc0, !PT ;  /* 0x0000ffff03007812 */ /* 0x000fc800078ec0ff */
[----:B------:R-:W-:Y:S01]  /*6d20*/  ISETP.LE.U32.AND P6, PT, R0, UR12, PT ;  /* 0x0000000c00007c0c */ /* 0x000fe2000bfc3070 */
[----:B------:R-:W-:-:S04]  /*6d30*/  FFMA.FTZ R0, R118, UR41, -R16 ;  /* 0x0000002976007c23 */ /* 0x000fc80008010810 */
[----:B------:R1:W-:Y:S01]  /*6d40*/  MUFU.EX2 R109, R0 ;  /* 0x00000000006d7308 */ /* 0x0003e20000000800 */
[----:B------:R-:W-:Y:S02]  /*6d50*/  LOP3.LUT R20, R5, UR21, R6, 0x96, !PT ;  /* 0x0000001505147c12 */ /* 0x000fe4000f8e9606 */
[C---:B------:R-:W-:Y:S02]  /*6d60*/  LOP3.LUT R54, R4.reuse, 0xffff, RZ, 0xc0, !PT ;  /* 0x0000ffff04367812 */ /* 0x040fe400078ec0ff */
[----:B------:R-:W-:Y:S02]  /*6d70*/  LOP3.LUT R84, R4, 0xff, RZ, 0xc0, !PT ;  /* 0x000000ff04547812 */ /* 0x000fe400078ec0ff */
[--C-:B------:R-:W-:Y:S02]  /*6d80*/  SHF.R.U32.HI R72, RZ, 0x10, R4.reuse ;  /* 0x00000010ff487819 */ /* 0x100fe40000011604 */
[----:B------:R-:W-:Y:S01]  /*6d90*/  SHF.R.U32.HI R79, RZ, 0x18, R4 ;  /* 0x00000018ff4f7819 */ /* 0x000fe20000011604 */
[----:B------:R-:W-:Y:S01]  /*6da0*/  IMAD.WIDE.U32 R4, R167, -0x2daee0ad, RZ ;  /* 0xd2511f53a7047825 */ /* 0x000fe200078e00ff */
[----:B--2---:R-:W-:-:S03]  /*6db0*/  F2FP.BF16.F32.PACK_AB R3, R113, R111 ;  /* 0x0000006f7103723e */ /* 0x004fc600000010ff */
[----:B-1----:R-:W-:Y:S01]  /*6dc0*/  FFMA.FTZ R0, R119, UR41, -R16 ;  /* 0x0000002977007c23 */ /* 0x002fe20008010810 */
[----:B------:R-:W-:-:S03]  /*6dd0*/  PRMT R203, R3, 0x7632, R203 ;  /* 0x0000763203cb7816 */ /* 0x000fc600000000cb */
[----:B------:R1:W2:Y:S01]  /*6de0*/  MUFU.EX2 R112, R0 ;  /* 0x0000000000707308 */ /* 0x0002a20000000800 */
[----:B------:R-:W-:Y:S02]  /*6df0*/  LOP3.LUT R9, R7, UR25, R8, 0x96, !PT ;  /* 0x0000001907097c12 */ /* 0x000fe4000f8e9608 */
[----:B------:R-:W-:Y:S02]  /*6e00*/  LOP3.LUT R6, R5, UR33, R198, 0x96, !PT ;  /* 0x0000002105067c12 */ /* 0x000fe4000f8e96c6 */
[----:B------:R-:W-:Y:S02]  /*6e10*/  LOP3.LUT R8, R4, 0xffff, RZ, 0xc0, !PT ;  /* 0x0000ffff04087812 */ /* 0x000fe400078ec0ff */
[----:B------:R-:W-:Y:S01]  /*6e20*/  SHF.R.U32.HI R5, RZ, 0x10, R4 ;  /* 0x00000010ff057819 */ /* 0x000fe20000011604 */
[----:B------:R-:W-:Y:S01]  /*6e30*/  @!P6 HFMA2.BF16_V2 R190, -RZ.H0_H0, RZ.H0_H0, -R203.H0_H0 ;  /* 0x200000ffffbee231 */ /* 0x000fe200003409cb */
[----:B------:R-:W-:Y:S01]  /*6e40*/  PRMT R204, R3, 0x7610, R204 ;  /* 0x0000761003cc7816 */ /* 0x000fe200000000cc */
[----:B------:R-:W-:-:S03]  /*6e50*/  FFMA.FTZ R3, R74, UR41, -R17 ;  /* 0x000000294a037c23 */ /* 0x000fc60008010811 */
[----:B------:R-:W-:Y:S02]  /*6e60*/  PRMT R168, R204, 0x5410, R203 ;  /* 0x00005410cca87816 */ /* 0x000fe400000000cb */
[----:B-1----:R-:W-:Y:S02]  /*6e70*/  LOP3.LUT R0, R5, 0xff, RZ, 0xc0, !PT ;  /* 0x000000ff05007812 */ /* 0x002fe400078ec0ff */
[----:B------:R-:W-:Y:S02]  /*6e80*/  @!P6 PRMT R203, R190, 0x5410, RZ ;  /* 0x00005410becbe816 */ /* 0x000fe400000000ff */
[----:B------:R-:W-:Y:S01]  /*6e90*/  ISETP.LE.U32.AND P6, PT, R0, UR12, PT ;  /* 0x0000000c00007c0c */ /* 0x000fe2000bfc3070 */
[----:B------:R-:W-:Y:S01]  /*6ea0*/  FFMA.FTZ R0, R75, UR41, -R17 ;  /* 0x000000294b007c23 */ /* 0x000fe20008010811 */
[----:B------:R2:W-:Y:S08]  /*6eb0*/  MUFU.EX2 R119, R3 ;  /* 0x0000000300777308 */ /* 0x0005f00000000800 */
[----:B------:R1:W3:Y:S01]  /*6ec0*/  MUFU.EX2 R37, R0 ;  /* 0x0000000000257308 */ /* 0x0002e20000000800 */
[----:B--2---:R-:W-:-:S04]  /*6ed0*/  F2FP.BF16.F32.PACK_AB R3, R112, R109 ;  /* 0x0000006d7003723e */ /* 0x004fc800000010ff */
[C---:B------:R-:W-:Y:S02]  /*6ee0*/  PRMT R202, R3.reuse, 0x7632, R202 ;  /* 0x0000763203ca7816 */ /* 0x040fe400000000ca */
[----:B------:R-:W-:Y:S02]  /*6ef0*/  PRMT R201, R3, 0x7610, R201 ;  /* 0x0000761003c97816 */ /* 0x000fe400000000c9 */
[C---:B-1----:R-:W-:Y:S01]  /*6f00*/  LOP3.LUT R0, R6.reuse, 0xffff, RZ, 0xc0, !PT ;  /* 0x0000ffff06007812 */ /* 0x042fe200078ec0ff */
[----:B------:R-:W-:Y:S01]  /*6f10*/  @!P2 HFMA2.BF16_V2 R196, -RZ.H0_H0, RZ.H0_H0, -R202.H0_H0 ;  /* 0x200000ffffc4a231 */ /* 0x000fe200003409ca */
[----:B------:R-:W-:Y:S02]  /*6f20*/  LOP3.LUT R3, R6, 0xff, RZ, 0xc0, !PT ;  /* 0x000000ff06037812 */ /* 0x000fe400078ec0ff */
[----:B------:R-:W-:Y:S01]  /*6f30*/  SHF.R.U32.HI R0, RZ, 0x8, R0 ;  /* 0x00000008ff007819 */ /* 0x000fe20000011600 */
[----:B------:R-:W-:Y:S01]  /*6f40*/  @!P1 HFMA2.BF16_V2 R197, -RZ.H0_H0, RZ.H0_H0, -R201.H0_H0 ;  /* 0x200000ffffc59231 */ /* 0x000fe200003409c9 */
[----:B------:R-:W-:-:S02]  /*6f50*/  PRMT R167, R201, 0x5410, R202 ;  /* 0x00005410c9a77816 */ /* 0x000fc400000000ca */
[----:B------:R-:W-:Y:S02]  /*6f60*/  @!P2 PRMT R202, R196, 0x5410, RZ ;  /* 0x00005410c4caa816 */ /* 0x000fe400000000ff */
[----:B------:R-:W-:Y:S02]  /*6f70*/  LOP3.LUT R0, R0, 0xffff, RZ, 0xc0, !PT ;  /* 0x0000ffff00007812 */ /* 0x000fe400078ec0ff */
[----:B------:R-:W-:Y:S02]  /*6f80*/  ISETP.LE.U32.AND P2, PT, R3, UR12, PT ;  /* 0x0000000c03007c0c */ /* 0x000fe4000bf43070 */
[----:B------:R-:W-:Y:S02]  /*6f90*/  @!P1 PRMT R201, R197, 0x5410, RZ ;  /* 0x00005410c5c99816 */ /* 0x000fe400000000ff */
[----:B------:R-:W-:Y:S01]  /*6fa0*/  ISETP.LE.U32.AND P1, PT, R0, UR12, PT ;  /* 0x0000000c00007c0c */ /* 0x000fe2000bf23070 */
[----:B------:R-:W-:Y:S01]  /*6fb0*/  FFMA.FTZ R0, R120, UR41, -R16 ;  /* 0x0000002978007c23 */ /* 0x000fe20008010810 */
[----:B---3--:R-:W-:-:S03]  /*6fc0*/  F2FP.BF16.F32.PACK_AB R3, R37, R119 ;  /* 0x000000772503723e */ /* 0x008fc600000010ff */
[----:B------:R1:W-:Y:S01]  /*6fd0*/  MUFU.EX2 R56, R0 ;  /* 0x0000000000387308 */ /* 0x0003e20000000800 */
[C---:B------:R-:W-:Y:S02]  /*6fe0*/  PRMT R200, R3.reuse, 0x7610, R200 ;  /* 0x0000761003c87816 */ /* 0x040fe400000000c8 */
[----:B------:R-:W-:-:S03]  /*6ff0*/  PRMT R199, R3, 0x7632, R199 ;  /* 0x0000763203c77816 */ /* 0x000fc600000000c7 */
[----:B------:R-:W-:Y:S01]  /*7000*/  @!P2 HFMA2.BF16_V2 R237, -RZ.H0_H0, RZ.H0_H0, -R200.H0_H0 ;  /* 0x200000ffffeda231 */ /* 0x000fe200003409c8 */
[----:B------:R-:W-:Y:S01]  /*7010*/  PRMT R166, R200, 0x5410, R199 ;  /* 0x00005410c8a67816 */ /* 0x000fe200000000c7 */
[----:B-1----:R-:W-:-:S04]  /*7020*/  FFMA.FTZ R0, R123, UR41, -R16 ;  /* 0x000000297b007c23 */ /* 0x002fc80008010810 */
[----:B------:R1:W2:Y:S01]  /*7030*/  MUFU.EX2 R91, R0 ;  /* 0x00000000005b7308 */ /* 0x0002a20000000800 */
[----:B------:R-:W-:Y:S02]  /*7040*/  @!P2 PRMT R200, R237, 0x5410, RZ ;  /* 0x00005410edc8a816 */ /* 0x000fe400000000ff */
[----:B-1----:R-:W-:-:S04]  /*7050*/  SHF.R.U32.HI R0, RZ, 0x18, R6 ;  /* 0x00000018ff007819 */ /* 0x002fc80000011606 */
[----:B------:R-:W-:Y:S02]  /*7060*/  ISETP.LE.U32.AND P2, PT, R0, UR12, PT ;  /* 0x0000000c00007c0c */ /* 0x000fe4000bf43070 */
[----:B------:R-:W-:Y:S02]  /*7070*/  SHF.R.U32.HI R0, RZ, 0x10, R6 ;  /* 0x00000010ff007819 */ /* 0x000fe40000011606 */
[----:B------:R1:W3:Y:S01]  /*7080*/  LDL.LU.S16 R6, [R1+0x8] ;  /* 0x0000080001067983 */ /* 0x0002e20000300600 */
[----:B------:R-:W-:Y:S01]  /*7090*/  @!P1 HFMA2.BF16_V2 R238, -RZ.H0_H0, RZ.H0_H0, -R199.H0_H0 ;  /* 0x200000ffffee9231 */ /* 0x000fe200003409c7 */
[----:B--2---:R-:W-:Y:S01]  /*70a0*/  F2FP.BF16.F32.PACK_AB R3, R91, R56 ;  /* 0x000000385b03723e */ /* 0x004fe200000010ff */
[----:B------:R-:W-:Y:S01]  /*70b0*/  @!P3 HFMA2.BF16_V2 R194, -RZ.H0_H0, RZ.H0_H0, -R204.H0_H0 ;  /* 0x200000ffffc2b231 */ /* 0x000fe200003409cc */
[----:B------:R-:W-:Y:S02]  /*70c0*/  LOP3.LUT R7, R4, 0xff, RZ, 0xc0, !PT ;  /* 0x000000ff04077812 */ /* 0x000fe400078ec0ff */
[----:B------:R-:W-:-:S02]  /*70d0*/  LOP3.LUT R0, R0, 0xff, RZ, 0xc0, !PT ;  /* 0x000000ff00007812 */ /* 0x000fc400078ec0ff */
[----:B------:R-:W-:Y:S02]  /*70e0*/  SHF.R.U32.HI R4, RZ, 0x18, R4 ;  /* 0x00000018ff047819 */ /* 0x000fe40000011604 */
[----:B------:R-:W-:Y:S02]  /*70f0*/  PRMT R198, R3, 0x7632, R198 ;  /* 0x0000763203c67816 */ /* 0x000fe400000000c6 */
[----:B------:R-:W-:Y:S02]  /*7100*/  @!P1 PRMT R199, R238, 0x5410, RZ ;  /* 0x00005410eec79816 */ /* 0x000fe400000000ff */
[----:B------:R-:W-:Y:S02]  /*7110*/  @!P3 PRMT R204, R194, 0x5410, RZ ;  /* 0x00005410c2ccb816 */ /* 0x000fe400000000ff */
[----:B------:R-:W-:Y:S01]  /*7120*/  ISETP.LE.U32.AND P1, PT, R0, UR12, PT ;  /* 0x0000000c00007c0c */ /* 0x000fe2000bf23070 */
[--C-:B------:R-:W-:Y:S01]  /*7130*/  FFMA.FTZ R5, R121, UR41, -R17.reuse ;  /* 0x0000002979057c23 */ /* 0x100fe20008010811 */
[----:B------:R-:W-:Y:S01]  /*7140*/  ISETP.LE.U32.AND P3, PT, R4, UR12, PT ;  /* 0x0000000c04007c0c */ /* 0x000fe2000bf63070 */
[----:B------:R-:W-:Y:S01]  /*7150*/  FFMA.FTZ R4, R122, UR41, -R17 ;  /* 0x000000297a047c23 */ /* 0x000fe20008010811 */
[----:B------:R-:W-:Y:S01]  /*7160*/  SHF.R.U32.HI R0, RZ, 0x8, R8 ;  /* 0x00000008ff007819 */ /* 0x000fe20000011608 */
[----:B------:R-:W-:Y:S01]  /*7170*/  @!P2 HFMA2.BF16_V2 R243, -RZ.H0_H0, RZ.H0_H0, -R198.H0_H0 ;  /* 0x200000fffff3a231 */ /* 0x000fe200003409c6 */
[----:B------:R-:W-:Y:S01]  /*7180*/  PRMT R197, R3, 0x7610, R197 ;  /* 0x0000761003c57816 */ /* 0x000fe200000000c5 */
[----:B------:R-:W-:Y:S01]  /*7190*/  MUFU.EX2 R90, R4 ;  /* 0x00000004005a7308 */ /* 0x000fe20000000800 */
[----:B------:R-:W-:Y:S01]  /*71a0*/  LOP3.LUT R0, R0, 0xffff, RZ, 0xc0, !PT ;  /* 0x0000ffff00007812 */ /* 0x000fe200078ec0ff */
[----:B------:R-:W-:Y:S01]  /*71b0*/  @!P4 HFMA2.BF16_V2 R187, -RZ.H0_H0, RZ.H0_H0, -R205.H0_H0 ;  /* 0x200000ffffbbc231 */ /* 0x000fe200003409cd */
[----:B------:R-:W-:Y:S01]  /*71c0*/  PRMT R165, R197, 0x5410, R198 ;  /* 0x00005410c5a57816 */ /* 0x000fe200000000c6 */
[----:B------:R1:W2:Y:S01]  /*71d0*/  LDL.LU.S16 R8, [R1+0xc] ;  /* 0x00000c0001087983 */ /* 0x0002a20000300600 */
[----:B------:R-:W-:-:S03]  /*71e0*/  @!P2 PRMT R198, R243, 0x5410, RZ ;  /* 0x00005410f3c6a816 */ /* 0x000fc600000000ff */
[----:B------:R4:W4:Y:S01]  /*71f0*/  MUFU.EX2 R88, R5 ;  /* 0x0000000500587308 */ /* 0x0009220000000800 */
[----:B------:R-:W-:Y:S02]  /*7200*/  ISETP.LE.U32.AND P2, PT, R0, UR12, PT ;  /* 0x0000000c00007c0c */ /* 0x000fe4000bf43070 */
[----:B------:R-:W-:Y:S01]  /*7210*/  LOP3.LUT R0, R36, 0xffff, RZ, 0xc0, !PT ;  /* 0x0000ffff24007812 */ /* 0x000fe200078ec0ff */
[----:B------:R-:W-:-:S03]  /*7220*/  @!P1 HFMA2.BF16_V2 R246, -RZ.H0_H0, RZ.H0_H0, -R197.H0_H0 ;  /* 0x200000fffff69231 */ /* 0x000fc600003409c5 */
[----:B------:R-:W-:Y:S02]  /*7230*/  SHF.R.U32.HI R0, RZ, 0x8, R0 ;  /* 0x00000008ff007819 */ /* 0x000fe40000011600 */
[----:B------:R-:W-:Y:S02]  /*7240*/  @!P4 PRMT R205, R187, 0x5410, RZ ;  /* 0x00005410bbcdc816 */ /* 0x000fe400000000ff */
[----:B------:R-:W-:Y:S02]  /*7250*/  LOP3.LUT R0, R0, 0xffff, RZ, 0xc0, !PT ;  /* 0x0000ffff00007812 */ /* 0x000fe400078ec0ff */
[----:B------:R-:W-:Y:S02]  /*7260*/  ISETP.LE.U32.AND P4, PT, R7, UR12, PT ;  /* 0x0000000c07007c0c */ /* 0x000fe4000bf83070 */
[----:B------:R-:W-:Y:S02]  /*7270*/  @!P1 PRMT R197, R246, 0x5410, RZ ;  /* 0x00005410f6c59816 */ /* 0x000fe400000000ff */
[----:B------:R-:W-:Y:S01]  /*7280*/  ISETP.LE.U32.AND P1, PT, R0, UR12, PT ;  /* 0x0000000c00007c0c */ /* 0x000fe2000bf23070 */
[----:B----4-:R1:W4:Y:S01]  /*7290*/  LDL.LU.S16 R5, [R1+0x4] ;  /* 0x0000040001057983 */ /* 0x0103220000300600 */
[----:B------:R-:W-:-:S04]  /*72a0*/  F2FP.BF16.F32.PACK_AB R0, R88, R90 ;  /* 0x0000005a5800723e */ /* 0x000fc800000010ff */
[C---:B------:R-:W-:Y:S02]  /*72b0*/  PRMT R196, R0.reuse, 0x7610, R196 ;  /* 0x0000761000c47816 */ /* 0x040fe400000000c4 */
[----:B------:R-:W-:-:S03]  /*72c0*/  PRMT R194, R0, 0x7632, R194 ;  /* 0x0000763200c27816 */ /* 0x000fc600000000c2 */
[----:B------:R-:W-:Y:S01]  /*72d0*/  @!P4 HFMA2.BF16_V2 R247, -RZ.H0_H0, RZ.H0_H0, -R196.H0_H0 ;  /* 0x200000fffff7c231 */ /* 0x000fe200003409c4 */
[----:B------:R-:W-:Y:S02]  /*72e0*/  LOP3.LUT R0, R36, 0xff, RZ, 0xc0, !PT ;  /* 0x000000ff24007812 */ /* 0x000fe400078ec0ff */
[----:B------:R-:W-:Y:S02]  /*72f0*/  PRMT R163, R196, 0x5410, R194 ;  /* 0x00005410c4a37816 */ /* 0x000fe400000000c2 */
[----:B------:R-:W-:Y:S02]  /*7300*/  @!P4 PRMT R196, R247, 0x5410, RZ ;  /* 0x00005410f7c4c816 */ /* 0x000fe400000000ff */
[----:B------:R-:W-:Y:S01]  /*7310*/  ISETP.LE.U32.AND P4, PT, R0, UR12, PT ;  /* 0x0000000c00007c0c */ /* 0x000fe2000bf83070 */
[----:B------:R-:W-:-:S04]  /*7320*/  FFMA.FTZ R4, R124, UR41, -R16 ;  /* 0x000000297c047c23 */ /* 0x000fc80008010810 */
[----:B------:R-:W-:Y:S01]  /*7330*/  MUFU.EX2 R86, R4 ;  /* 0x0000000400567308 */ /* 0x000fe20000000800 */
[----:B------:R-:W-:-:S07]  /*7340*/  FFMA.FTZ R3, R125, UR41, -R16 ;  /* 0x000000297d037c23 */ /* 0x000fce0008010810 */
[----:B------:R-:W1:Y:S02]  /*7350*/  MUFU.EX2 R23, R3 ;  /* 0x0000000300177308 */ /* 0x000e640000000800 */
[----:B-1----:R-:W-:Y:S02]  /*7360*/  IMAD.MOV.U32 R246, RZ, RZ, R23 ;  /* 0x000000fffff67224 */ /* 0x002fe400078e0017 */
[----:B---3--:R-:W-:-:S05]  /*7370*/  @!P4 HFMA2.BF16_V2 R6, -RZ.H0_H0, RZ.H0_H0, -R40.H0_H0 ;  /* 0x200000ffff06c231 */ /* 0x008fca0000340928 */
[----:B------:R-:W-:Y:S02]  /*7380*/  PRMT R4, R6, 0x7610, R4 ;  /* 0x0000761006047816 */ /* 0x000fe40000000004 */
[----:B------:R1:W3:Y:S04]  /*7390*/  LDL.LU.S16 R6, [R1+0x10] ;  /* 0x0000100001067983 */ /* 0x0002e80000300600 */
[----:B------:R1:W3:Y:S01]  /*73a0*/  LDL.LU.S16 R23, [R1+0x18] ;  /* 0x0000180001177983 */ /* 0x0002e20000300600 */
[----:B------:R-:W-:Y:S01]  /*73b0*/  F2FP.BF16.F32.PACK_AB R3, R86, R246 ;  /* 0x000000f65603723e */ /* 0x000fe200000010ff */
[----:B------:R-:W-:Y:S01]  /*73c0*/  @!P2 HFMA2.BF16_V2 R248, -RZ.H0_H0, RZ.H0_H0, -R194.H0_H0 ;  /* 0x200000fffff8a231 */ /* 0x000fe200003409c2 */
[----:B------:R-:W-:Y:S02]  /*73d0*/  SHF.R.U32.HI R0, RZ, 0x18, R36 ;  /* 0x00000018ff007819 */ /* 0x000fe40000011624 */
[----:B------:R-:W-:-:S02]  /*73e0*/  PRMT R187, R3, 0x7610, R187 ;  /* 0x0000761003bb7816 */ /* 0x000fc400000000bb */
[----:B------:R-:W-:Y:S02]  /*73f0*/  @!P2 PRMT R194, R248, 0x5410, RZ ;  /* 0x00005410f8c2a816 */ /* 0x000fe400000000ff */
[----:B------:R-:W-:Y:S01]  /*7400*/  ISETP.LE.U32.AND P2, PT, R0, UR12, PT ;  /* 0x0000000c00007c0c */ /* 0x000fe2000bf43070 */
[----:B------:R-:W-:Y:S01]  /*7410*/  @!P6 HFMA2.BF16_V2 R22, -RZ.H0_H0, RZ.H0_H0, -R187.H0_H0 ;  /* 0x200000ffff16e231 */ /* 0x000fe200003409bb */
[----:B------:R-:W-:Y:S02]  /*7420*/  SHF.R.U32.HI R0, RZ, 0x10, R36 ;  /* 0x00000010ff007819 */ /* 0x000fe40000011624 */
[----:B------:R-:W-:Y:S02]  /*7430*/  PRMT R186, R3, 0x7632, R186 ;  /* 0x0000763203ba7816 */ /* 0x000fe400000000ba */
[----:B------:R-:W-:Y:S02]  /*7440*/  PRMT R16, R22, 0x7610, R16 ;  /* 0x0000761016107816 */ /* 0x000fe40000000010 */
[----:B------:R-:W-:-:S02]  /*7450*/  LOP3.LUT R0, R0, 0xff, RZ, 0xc0, !PT ;  /* 0x000000ff00007812 */ /* 0x000fc400078ec0ff */
[----:B------:R-:W-:Y:S02]  /*7460*/  PRMT R161, R187, 0x5410, R186 ;  /* 0x00005410bba17816 */ /* 0x000fe400000000ba */
[----:B------:R-:W-:Y:S02]  /*7470*/  @!P6 PRMT R187, R16, 0x5410, RZ ;  /* 0x0000541010bbe816 */ /* 0x000fe400000000ff */
[----:B------:R-:W-:Y:S02]  /*7480*/  ISETP.LE.U32.AND P6, PT, R0, UR12, PT ;  /* 0x0000000c00007c0c */ /* 0x000fe4000bfc3070 */
[----:B------:R-:W-:-:S04]  /*7490*/  SHF.R.U32.HI R0, RZ, 0x8, R170 ;  /* 0x00000008ff007819 */ /* 0x000fc800000116aa */
[----:B------:R-:W-:Y:S02]  /*74a0*/  LOP3.LUT R0, R0, 0xffff, RZ, 0xc0, !PT ;  /* 0x0000ffff00007812 */ /* 0x000fe400078ec0ff */
[----:B------:R-:W-:Y:S02]  /*74b0*/  @!P4 PRMT R40, R4, 0x5410, RZ ;  /* 0x000054100428c816 */ /* 0x000fe400000000ff */
[----:B------:R-:W-:Y:S01]  /*74c0*/  ISETP.LE.U32.AND P4, PT, R0, UR12, PT ;  /* 0x0000000c00007c0c */ /* 0x000fe2000bf83070 */
[----:B----4-:R-:W-:Y:S02]  /*74d0*/  @!P2 HFMA2.BF16_V2 R5, -RZ.H0_H0, RZ.H0_H0, -R41.H0_H0 ;  /* 0x200000ffff05a231 */ /* 0x010fe40000340929 */
[----:B--2---:R-:W-:-:S03]  /*74e0*/  @!P6 HFMA2.BF16_V2 R8, -RZ.H0_H0, RZ.H0_H0, -R42.H0_H0 ;  /* 0x200000ffff08e231 */ /* 0x004fc6000034092a */
[----:B------:R-:W-:Y:S02]  /*74f0*/  PRMT R0, R5, 0x7610, R0 ;  /* 0x0000761005007816 */ /* 0x000fe40000000000 */
[----:B------:R-:W-:-:S05]  /*7500*/  PRMT R3, R8, 0x7610, R3 ;  /* 0x0000761008037816 */ /* 0x000fca0000000003 */
[----:B------:R-:W-:Y:S01]  /*7510*/  @!P4 HFMA2.BF16_V2 R249, -RZ.H0_H0, RZ.H0_H0, -R95.H0_H0 ;  /* 0x200000fffff9c231 */ /* 0x000fe2000034095f */
[----:B------:R-:W-:Y:S01]  /*7520*/  @!P2 PRMT R41, R0, 0x5410, RZ ;  /* 0x000054100029a816 */ /* 0x000fe200000000ff */
[----:B------:R1:W2:Y:S01]  /*7530*/  LDL.LU.S16 R8, [R1+0x1c] ;  /* 0x00001c0001087983 */ /* 0x0002a20000300600 */
[----:B------:R-:W-:Y:S02]  /*7540*/  LOP3.LUT R0, R174, 0xff, RZ, 0xc0, !PT ;  /* 0x000000ffae007812 */ /* 0x000fe400078ec0ff */
[----:B------:R-:W-:Y:S02]  /*7550*/  @!P4 PRMT R95, R249, 0x5410, RZ ;  /* 0x00005410f95fc816 */ /* 0x000fe400000000ff */
[----:B------:R-:W-:Y:S01]  /*7560*/  ISETP.LE.U32.AND P4, PT, R0, UR12, PT ;  /* 0x0000000c00007c0c */ /* 0x000fe2000bf83070 */
[----:B------:R-:W-:-:S03]  /*7570*/  IMAD.WIDE.U32 R4, R13, -0x2daee0ad, RZ ;  /* 0xd2511f530d047825 */ /* 0x000fc600078e00ff */
[C---:B------:R-:W-:Y:S02]  /*7580*/  LOP3.LUT R17, R4.reuse, 0xff, RZ, 0xc0, !PT ;  /* 0x000000ff04117812 */ /* 0x040fe400078ec0ff */
[----:B------:R-:W-:Y:S02]  /*7590*/  LOP3.LUT R36, R4, 0xffff, RZ, 0xc0, !PT ;  /* 0x0000ffff04247812 */ /* 0x000fe400078ec0ff */
[--C-:B------:R-:W-:Y:S02]  /*75a0*/  SHF.R.U32.HI R22, RZ, 0x10, R4.reuse ;  /* 0x00000010ff167819 */ /* 0x100fe40000011604 */
[----:B------:R-:W-:Y:S01]  /*75b0*/  SHF.R.U32.HI R16, RZ, 0x18, R4 ;  /* 0x00000018ff107819 */ /* 0x000fe20000011604 */
[----:B------:R-:W-:-:S05]  /*75c0*/  @!P3 HFMA2.BF16_V2 R252, -RZ.H0_H0, RZ.H0_H0, -R186.H0_H0 ;  /* 0x200000fffffcb231 */ /* 0x000fca00003409ba */
[----:B------:R-:W-:Y:S02]  /*75d0*/  @!P3 PRMT R186, R252, 0x5410, RZ ;  /* 0x00005410fcbab816 */ /* 0x000fe400000000ff */
[----:B------:R-:W-:Y:S02]  /*75e0*/  ISETP.LE.U32.AND P3, PT, R169, UR12, PT ;  /* 0x0000000ca9007c0c */ /* 0x000fe4000bf63070 */
[----:B------:R-:W-:Y:S02]  /*75f0*/  LOP3.LUT R0, R27, 0xff, RZ, 0xc0, !PT ;  /* 0x000000ff1b007812 */ /* 0x000fe400078ec0ff */
[----:B------:R-:W-:Y:S02]  /*7600*/  @!P6 PRMT R42, R3, 0x5410, RZ ;  /* 0x00005410032ae816 */ /* 0x000fe400000000ff */
[----:B------:R-:W-:Y:S02]  /*7610*/  PRMT R152, R0, 0x5410, R24 ;  /* 0x0000541000987816 */ /* 0x000fe40000000018 */
[----:B------:R-:W-:-:S02]  /*7620*/  LOP3.LUT R13, R5, UR33, R10, 0x96, !PT ;  /* 0x00000021050d7c12 */ /* 0x000fc4000f8e960a */
[----:B------:R-:W-:Y:S02]  /*7630*/  LOP3.LUT R0, R38, 0xff, RZ, 0xc0, !PT ;  /* 0x000000ff26007812 */ /* 0x000fe400078ec0ff */
[----:B------:R-:W-:-:S04]  /*7640*/  SHF.R.U32.HI R3, RZ, 0x8, R34 ;  /* 0x00000008ff037819 */ /* 0x000fc80000011622 */
[----:B------:R-:W-:Y:S01]  /*7650*/  PRMT R153, R14, 0x5410, R3 ;  /* 0x000054100e997816 */ /* 0x000fe20000000003 */
[----:B---3--:R-:W-:-:S05]  /*7660*/  @!P4 HFMA2.BF16_V2 R6, -RZ.H0_H0, RZ.H0_H0, -R226.H0_H0 ;  /* 0x200000ffff06c231 */ /* 0x008fca00003409e2 */
[----:B------:R-:W-:Y:S02]  /*7670*/  PRMT R4, R6, 0x7610, R4 ;  /* 0x0000761006047816 */ /* 0x000fe40000000004 */
[----:B------:R1:W3:Y:S01]  /*7680*/  LDL.LU.S16 R6, [R1+0x24] ;  /* 0x0000240001067983 */ /* 0x0002e20000300600 */
[----:B------:R-:W-:Y:S01]  /*7690*/  @!P3 HFMA2.BF16_V2 R23, -RZ.H0_H0, RZ.H0_H0, -R225.H0_H0 ;  /* 0x200000ffff17b231 */ /* 0x000fe200003409e1 */
[----:B------:R-:W-:Y:S01]  /*76a0*/  @!P4 PRMT R226, R4, 0x5410, RZ ;  /* 0x0000541004e2c816 */ /* 0x000fe200000000ff */
[----:B------:R-:W-:Y:S01]  /*76b0*/  IMAD.WIDE.U32 R4, R94, -0x2daee0ad, RZ ;  /* 0xd2511f535e047825 */ /* 0x000fe200078e00ff */
[----:B------:R-:W-:Y:S02]  /*76c0*/  ISETP.LE.U32.AND P4, PT, R0, UR12, PT ;  /* 0x0000000c00007c0c */ /* 0x000fe4000bf83070 */
[----:B------:R-:W-:Y:S02]  /*76d0*/  PRMT R0, R23, 0x7610, R0 ;  /* 0x0000761017007816 */ /* 0x000fe40000000000 */
[----:B------:R-:W-:-:S02]  /*76e0*/  LOP3.LUT R14, R5, UR33, R98, 0x96, !PT ;  /* 0x00000021050e7c12 */ /* 0x000fc4000f8e9662 */
[----:B------:R-:W-:Y:S01]  /*76f0*/  LOP3.LUT R23, R4, 0xffff, RZ, 0xc0, !PT ;  /* 0x0000ffff04177812 */ /* 0x000fe200078ec0ff */
[----:B------:R1:W4:Y:S04]  /*7700*/  LDL.LU.S16 R5, [R1+0x28] ;  /* 0x0000280001057983 */ /* 0x0003280000300600 */
[----:B------:R1:W4:Y:S01]  /*7710*/  LDL.LU.S16 R76, [R1+0x30] ;  /* 0x00003000014c7983 */ /* 0x0003220000300600 */
[----:B------:R-:W-:Y:S01]  /*7720*/  @!P3 PRMT R225, R0, 0x5410, RZ ;  /* 0x0000541000e1b816 */ /* 0x000fe200000000ff */
[----:B------:R-:W-:Y:S01]  /*7730*/  IMAD R190, R2, 0x2, R188 ;  /* 0x0000000202be7824 */ /* 0x000fe200078e02bc */
[----:B------:R-:W-:Y:S01]  /*7740*/  LOP3.LUT R0, R38, 0xffff, RZ, 0xc0, !PT ;  /* 0x0000ffff26007812 */ /* 0x000fe200078ec0ff */
[----:B------:R-:W-:Y:S02]  /*7750*/  IMAD.MOV.U32 R103, RZ, RZ, R93 ;  /* 0x000000ffff677224 */ /* 0x000fe400078e005d */
[----:B------:R-:W-:Y:S01]  /*7760*/  IMAD.MOV.U32 R94, RZ, RZ, R97 ;  /* 0x000000ffff5e7224 */ /* 0x000fe200078e0061 */
[----:B------:R-:W-:Y:S01]  /*7770*/  SHF.R.U32.HI R0, RZ, 0x8, R0 ;  /* 0x00000008ff007819 */ /* 0x000fe20000011600 */
[----:B------:R-:W-:-:S02]  /*7780*/  IMAD.MOV.U32 R93, RZ, RZ, R96 ;  /* 0x000000ffff5d7224 */ /* 0x000fc400078e0060 */
[----:B------:R-:W1:Y:S01]  /*7790*/  LDSM.16.MT88.4 R96, [R190+0x9000] ;  /* 0x00900000be60783b */ /* 0x000e620000004200 */
[----:B------:R-:W-:Y:S02]  /*77a0*/  LOP3.LUT R0, R0, 0xffff, RZ, 0xc0, !PT ;  /* 0x0000ffff00007812 */ /* 0x000fe400078ec0ff */
[----:B------:R-:W-:Y:S01]  /*77b0*/  SHF.R.U32.HI R3, RZ, 0x10, R38 ;  /* 0x00000010ff037819 */ /* 0x000fe20000011626 */
[----:B--2---:R-:W-:-:S05]  /*77c0*/  @!P4 HFMA2.BF16_V2 R8, -RZ.H0_H0, RZ.H0_H0, -R212.H0_H0 ;  /* 0x200000ffff08c231 */ /* 0x004fca00003409d4 */
[----:B------:R-:W-:-:S04]  /*77d0*/  PRMT R7, R8, 0x7610, R7 ;  /* 0x0000761008077816 */ /* 0x000fc80000000007 */
[----:B------:R-:W-:Y:S02]  /*77e0*/  @!P4 PRMT R212, R7, 0x5410, RZ ;  /* 0x0000541007d4c816 */ /* 0x000fe400000000ff */
[----:B------:R-:W-:Y:S02]  /*77f0*/  ISETP.LE.U32.AND P4, PT, R0, UR12, PT ;  /* 0x0000000c00007c0c */ /* 0x000fe4000bf83070 */
[----:B------:R-:W-:Y:S01]  /*7800*/  LOP3.LUT R3, R3, 0xff, RZ, 0xc0, !PT ;  /* 0x000000ff03037812 */ /* 0x000fe200078ec0ff */
[----:B------:R-:W-:-:S03]  /*7810*/  @!P5 HFMA2.BF16_V2 R180, -RZ.H0_H0, RZ.H0_H0, -R227.H0_H0 ;  /* 0x200000ffffb4d231 */ /* 0x000fc600003409e3 */
[----:B------:R-:W-:Y:S01]  /*7820*/  ISETP.LE.U32.AND P3, PT, R3, UR12, PT ;  /* 0x0000000c03007c0c */ /* 0x000fe2000bf63070 */
[----:B------:R-:W-:Y:S01]  /*7830*/  IMAD.WIDE.U32 R2, R9, -0x2daee0ad, RZ ;  /* 0xd2511f5309027825 */ /* 0x000fe200078e00ff */
[----:B------:R-:W-:Y:S02]  /*7840*/  @!P5 PRMT R227, R180, 0x5410, RZ ;  /* 0x00005410b4e3d816 */ /* 0x000fe400000000ff */
[----:B------:R-:W-:Y:S02]  /*7850*/  ISETP.LE.U32.AND P5, PT, R73, UR12, PT ;  /* 0x0000000c49007c0c */ /* 0x000fe4000bfa3070 */
[----:B------:R-:W-:Y:S01]  /*7860*/  ISETP.LE.U32.AND P2, PT, R12, UR12, PT ;  /* 0x0000000c0c007c0c */ /* 0x000fe2000bf43070 */
[----:B------:R-:W-:Y:S01]  /*7870*/  IMAD.MOV.U32 R138, RZ, RZ, R103 ;  /* 0x000000ffff8a7224 */ /* 0x000fe200078e0067 */
[----:B------:R-:W-:Y:S01]  /*7880*/  LOP3.LUT R12, R3, UR33, R32, 0x96, !PT ;  /* 0x00000021030c7c12 */ /* 0x000fe2000f8e9620 */
[----:B------:R-:W-:Y:S01]  /*7890*/  IMAD.MOV.U32 R142, RZ, RZ, R102 ;  /* 0x000000ffff8e7224 */ /* 0x000fe200078e0066 */
[C---:B------:R-:W-:Y:S01]  /*78a0*/  LOP3.LUT R27, R2.reuse, 0xffff, RZ, 0xc0, !PT ;  /* 0x0000ffff021b7812 */ /* 0x040fe200078ec0ff */
[----:B------:R-:W-:Y:S01]  /*78b0*/  IMAD.MOV.U32 R126, RZ, RZ, R101 ;  /* 0x000000ffff7e7224 */ /* 0x000fe200078e0065 */
[----:B------:R-:W-:Y:S01]  /*78c0*/  LOP3.LUT R34, R2, 0xff, RZ, 0xc0, !PT ;  /* 0x000000ff02227812 */ /* 0x000fe200078ec0ff */
[----:B------:R-:W-:Y:S01]  /*78d0*/  IMAD.MOV.U32 R35, RZ, RZ, R100 ;  /* 0x000000ffff237224 */ /* 0x000fe200078e0064 */
[--C-:B------:R-:W-:Y:S01]  /*78e0*/  SHF.R.U32.HI R33, RZ, 0x10, R2.reuse ;  /* 0x00000010ff217819 */ /* 0x100fe20000011602 */
[----:B------:R-:W2:Y:S01]  /*78f0*/  LDSM.16.MT88.4 R100, [R190+0x9400] ;  /* 0x00940000be64783b */ /* 0x000ea20000004200 */
[----:B------:R-:W-:Y:S01]  /*7900*/  SHF.R.U32.HI R32, RZ, 0x18, R2 ;  /* 0x00000018ff207819 */ /* 0x000fe20000011602 */
[----:B------:R-:W-:-:S05]  /*7910*/  @!P5 HFMA2.BF16_V2 R250, -RZ.H0_H0, RZ.H0_H0, -R92.H0_H0 ;  /* 0x200000fffffad231 */ /* 0x000fca000034095c */
[----:B------:R-:W-:Y:S02]  /*7920*/  @!P5 PRMT R92, R250, 0x5410, RZ ;  /* 0x00005410fa5cd816 */ /* 0x000fe400000000ff */
[----:B------:R-:W-:Y:S02]  /*7930*/  ISETP.LE.U32.AND P5, PT, R11, UR12, PT ;  /* 0x0000000c0b007c0c */ /* 0x000fe4000bfa3070 */
[----:B-1----:R-:W-:Y:S01]  /*7940*/  HMMA.16816.F32.BF16 R8, R64, R96, RZ ;  /* 0x000000604008723c */ /* 0x002fe200000418ff */
[----:B------:R-:W-:Y:S02]  /*7950*/  SHF.R.U32.HI R0, RZ, 0x18, R38 ;  /* 0x00000018ff007819 */ /* 0x000fe40000011626 */
[----:B------:R-:W-:Y:S02]  /*7960*/  LOP3.LUT R26, R4, 0xff, RZ, 0xc0, !PT ;  /* 0x000000ff041a7812 */ /* 0x000fe400078ec0ff */
[--C-:B------:R-:W-:Y:S02]  /*7970*/  SHF.R.U32.HI R25, RZ, 0x10, R4.reuse ;  /* 0x00000010ff197819 */ /* 0x100fe40000011604 */
[----:B------:R-:W-:-:S15]  /*7980*/  SHF.R.U32.HI R24, RZ, 0x18, R4 ;  /* 0x00000018ff187819 */ /* 0x000fde0000011604 */
[----:B------:R-:W-:-:S02]  /*7990*/  NOP ;  /* 0x0000000000007918 */ /* 0x000fc40000000000 */
[----:B--2---:R-:W-:Y:S01]  /*79a0*/  HMMA.16816.F32.BF16 R120, R60, R100, R8 ;  /* 0x000000643c78723c */ /* 0x004fe20000041808 */
[----:B------:R-:W-:-:S15]  /*79b0*/  IMAD.MOV.U32 R136, RZ, RZ, R89 ;  /* 0x000000ffff887224 */ /* 0x000fde00078e0059 */
[----:B------:R-:W-:-:S08]  /*79c0*/  NOP ;  /* 0x0000000000007918 */ /* 0x000fd00000000000 */
[----:B------:R-:W-:Y:S02]  /*79d0*/  IMAD.MOV.U32 R89, RZ, RZ, R123 ;  /* 0x000000ffff597224 */ /* 0x000fe400078e007b */
[----:B------:R-:W-:Y:S02]  /*79e0*/  IMAD.MOV.U32 R11, RZ, RZ, R120 ;  /* 0x000000ffff0b7224 */ /* 0x000fe400078e0078 */
[----:B------:R-:W-:Y:S02]  /*79f0*/  IMAD.MOV.U32 R10, RZ, RZ, R121 ;  /* 0x000000ffff0a7224 */ /* 0x000fe400078e0079 */
[----:B------:R-:W-:Y:S02]  /*7a00*/  IMAD.MOV.U32 R243, RZ, RZ, R122 ;  /* 0x000000fffff37224 */ /* 0x000fe400078e007a */
[----:B---3--:R-:W-:-:S05]  /*7a10*/  @!P4 HFMA2.BF16_V2 R6, -RZ.H0_H0, RZ.H0_H0, -R211.H0_H0 ;  /* 0x200000ffff06c231 */ /* 0x008fca00003409d3 */
[----:B------:R-:W-:-:S04]  /*7a20*/  PRMT R2, R6, 0x7610, R2 ;  /* 0x0000761006027816 */ /* 0x000fc80000000002 */
[----:B------:R-:W-:Y:S02]  /*7a30*/  @!P4 PRMT R211, R2, 0x5410, RZ ;  /* 0x0000541002d3c816 */ /* 0x000fe400000000ff */
[----:B------:R1:W2:Y:S04]  /*7a40*/  LDL.LU.S16 R2, [R1+0x34] ;  /* 0x0000340001027983 */ /* 0x0002a80000300600 */
[----:B------:R1:W3:Y:S04]  /*7a50*/  LDL.LU.S16 R75, [R1+0x48] ;  /* 0x00004800014b7983 */ /* 0x0002e80000300600 */
[----:B------:R1:W3:Y:S01]  /*7a60*/  LDL.LU.S16 R38, [R1+0x4c] ;  /* 0x00004c0001267983 */ /* 0x0002e20000300600 */
[----:B----4-:R-:W-:-:S05]  /*7a70*/  @!P3 HFMA2.BF16_V2 R5, -RZ.H0_H0, RZ.H0_H0, -R210.H0_H0 ;  /* 0x200000ffff05b231 */ /* 0x010fca00003409d2 */
[----:B------:R-:W-:-:S04]  /*7a80*/  PRMT R4, R5, 0x7610, R4 ;  /* 0x0000761005047816 */ /* 0x000fc80000000004 */
[----:B------:R-:W-:Y:S02]  /*7a90*/  @!P3 PRMT R210, R4, 0x5410, RZ ;  /* 0x0000541004d2b816 */ /* 0x000fe400000000ff */
[----:B------:R-:W-:Y:S01]  /*7aa0*/  HMMA.16816.F32.BF16 R4, R48, R96, RZ ;  /* 0x000000603004723c */ /* 0x000fe200000418ff */
[----:B------:R1:W4:Y:S01]  /*7ab0*/  LDL.LU.S16 R97, [R1+0x98] ;  /* 0x0000980001617983 */ /* 0x0003220000300600 */
[----:B------:R-:W-:-:S03]  /*7ac0*/  ISETP.LE.U32.AND P4, PT, R0, UR12, PT ;  /* 0x0000000c00007c0c */ /* 0x000fc6000bf83070 */
[----:B------:R1:W4:Y:S10]  /*7ad0*/  LDL.LU.S16 R96, [R1+0x9c] ;  /* 0x00009c0001607983 */ /* 0x0003340000300600 */
[----:B------:R-:W-:-:S09]  /*7ae0*/  @!P4 HFMA2.BF16_V2 R76, -RZ.H0_H0, RZ.H0_H0, -R209.H0_H0 ;  /* 0x200000ffff4cc231 */ /* 0x000fd200003409d1 */
[----:B------:R-:W-:Y:S07]  /*7af0*/  HMMA.16816.F32.BF16 R120, R28, R100, R4 ;  /* 0x000000641c78723c */ /* 0x000fee0000041804 */
[----:B------:R-:W-:-:S04]  /*7b00*/  PRMT R5, R76, 0x7610, R5 ;  /* 0x000076104c057816 */ /* 0x000fc80000000005 */
[----:B------:R-:W-:Y:S02]  /*7b10*/  @!P4 PRMT R209, R5, 0x5410, RZ ;  /* 0x0000541005d1c816 */ /* 0x000fe400000000ff */
[----:B------:R1:W4:Y:S01]  /*7b20*/  LDL.LU.S16 R5, [R1+0xa4] ;  /* 0x0000a40001057983 */ /* 0x0003220000300600 */
[----:B------:R-:W-:Y:S01]  /*7b30*/  @!P1 HFMA2.BF16_V2 R251, -RZ.H0_H0, RZ.H0_H0, -R39.H0_H0 ;  /* 0x200000fffffb9231 */ /* 0x000fe20000340927 */
[----:B------:R-:W-:-:S04]  /*7b40*/  SHF.R.U32.HI R0, RZ, 0x8, R132 ;  /* 0x00000008ff007819 */ /* 0x000fc80000011684 */
[----:B------:R-:W-:Y:S02]  /*7b50*/  @!P1 PRMT R39, R251, 0x5410, RZ ;  /* 0x00005410fb279816 */ /* 0x000fe400000000ff */
[----:B------:R-:W-:Y:S02]  /*7b60*/  ISETP.LE.U32.AND P1, PT, R223, UR12, PT ;  /* 0x0000000cdf007c0c */ /* 0x000fe4000bf23070 */
[----:B------:R-:W-:-:S04]  /*7b70*/  LOP3.LUT R0, R0, 0xffff, RZ, 0xc0, !PT ;  /* 0x0000ffff00007812 */ /* 0x000fc800078ec0ff */
[----:B------:R-:W-:Y:S02]  /*7b80*/  ISETP.LE.U32.AND P3, PT, R0, UR12, PT ;  /* 0x0000000c00007c0c */ /* 0x000fe4000bf63070 */
[----:B------:R-:W-:-:S04]  /*7b90*/  LOP3.LUT R0, R138, 0xff, RZ, 0xc0, !PT ;  /* 0x000000ff8a007812 */ /* 0x000fc800078ec0ff */
[----:B------:R-:W-:Y:S02]  /*7ba0*/  ISETP.LE.U32.AND P4, PT, R0, UR12, PT ;  /* 0x0000000c00007c0c */ /* 0x000fe4000bf83070 */
[----:B------:R-:W-:-:S04]  /*7bb0*/  SHF.R.U32.HI R0, RZ, 0x10, R21 ;  /* 0x00000010ff007819 */ /* 0x000fc80000011615 */
[----:B------:R-:W-:Y:S01]  /*7bc0*/  LOP3.LUT R0, R0, 0xff, RZ, 0xc0, !PT ;  /* 0x000000ff00007812 */ /* 0x000fe200078ec0ff */
[----:B------:R-:W-:Y:S02]  /*7bd0*/  IMAD.MOV.U32 R138, RZ, RZ, R142 ;  /* 0x000000ffff8a7224 */ /* 0x000fe400078e008e */
[----:B------:R-:W-:Y:S02]  /*7be0*/  IMAD.MOV.U32 R142, RZ, RZ, R126 ;  /* 0x000000ffff8e7224 */ /* 0x000fe400078e007e */
[----:B------:R-:W-:Y:S02]  /*7bf0*/  IMAD.MOV.U32 R126, RZ, RZ, R35 ;  /* 0x000000ffff7e7224 */ /* 0x000fe400078e0023 */
[----:B------:R-:W-:Y:S02]  /*7c00*/  IMAD.MOV.U32 R116, RZ, RZ, R142 ;  /* 0x000000ffff747224 */ /* 0x000fe400078e008e */
[----:B--2---:R-:W-:-:S05]  /*7c10*/  @!P1 HFMA2.BF16_V2 R2, -RZ.H0_H0, RZ.H0_H0, -R224.H0_H0 ;  /* 0x200000ffff029231 */ /* 0x004fca00003409e0 */
[----:B------:R-:W-:Y:S01]  /*7c20*/  PRMT R4, R2, 0x7610, R4 ;  /* 0x0000761002047816 */ /* 0x000fe20000000004 */
[--C-:B------:R-:W-:Y:S01]  /*7c30*/  FFMA.FTZ R2, R177, UR41, -R19.reuse ;  /* 0x00000029b1027c23 */ /* 0x100fe20008010813 */
[----:B---3--:R-:W-:Y:S02]  /*7c40*/  @!P3 HFMA2.BF16_V2 R75, -RZ.H0_H0, RZ.H0_H0, -R215.H0_H0 ;  /* 0x200000ffff4bb231 */ /* 0x008fe400003409d7 */
[----:B------:R-:W-:Y:S02]  /*7c50*/  @!P1 PRMT R224, R4, 0x5410, RZ ;  /* 0x0000541004e09816 */ /* 0x000fe400000000ff */
[----:B------:R-:W-:Y:S01]  /*7c60*/  ISETP.LE.U32.AND P1, PT, R0, UR12, PT ;  /* 0x0000000c00007c0c */ /* 0x000fe2000bf23070 */
[----:B------:R-:W-:Y:S01]  /*7c70*/  FFMA.FTZ R0, R176, UR41, -R19 ;  /* 0x00000029b0007c23 */ /* 0x000fe20008010813 */
[----:B------:R2:W-:Y:S01]  /*7c80*/  MUFU.EX2 R35, R2 ;  /* 0x0000000200237308 */ /* 0x0005e20000000800 */
[----:B------:R-:W-:Y:S01]  /*7c90*/  @!P4 HFMA2.BF16_V2 R38, -RZ.H0_H0, RZ.H0_H0, -R214.H0_H0 ;  /* 0x200000ffff26c231 */ /* 0x000fe200003409d6 */
[----:B------:R1:W3:Y:S04]  /*7ca0*/  LDL.LU.S16 R4, [R1+0xa0] ;  /* 0x0000a00001047983 */ /* 0x0002e80000300600 */
[----:B------:R-:W-:-:S02]  /*7cb0*/  PRMT R73, R38, 0x7610, R73 ;  /* 0x0000761026497816 */ /* 0x000fc40000000049 */
[----:B--2---:R-:W-:Y:S02]  /*7cc0*/  PRMT R2, R75, 0x7610, R2 ;  /* 0x000076104b027816 */ /* 0x004fe40000000002 */
[----:B------:R2:W1:Y:S02]  /*7cd0*/  MUFU.EX2 R75, R0 ;  /* 0x00000000004b7308 */ /* 0x0004640000000800 */
[----:B------:R-:W-:Y:S01]  /*7ce0*/  @!P3 PRMT R215, R2, 0x5410, RZ ;  /* 0x0000541002d7b816 */ /* 0x000fe200000000ff */
[----:B------:R-:W-:Y:S01]  /*7cf0*/  FFMA.FTZ R2, R179, UR41, -R18 ;  /* 0x00000029b3027c23 */ /* 0x000fe20008010812 */
[----:B------:R-:W-:-:S04]  /*7d00*/  @!P4 PRMT R214, R73, 0x5410, RZ ;  /* 0x0000541049d6c816 */ /* 0x000fc800000000ff */
[----:B------:R1:W-:Y:S01]  /*7d10*/  MUFU.EX2 R38, R2 ;  /* 0x0000000200267308 */ /* 0x0003e20000000800 */
[----:B--2---:R-:W-:-:S04]  /*7d20*/  LOP3.LUT R0, R21, 0xff, RZ, 0xc0, !PT ;  /* 0x000000ff15007812 */ /* 0x004fc800078ec0ff */
[----:B------:R-:W-:Y:S01]  /*7d30*/  ISETP.LE.U32.AND P3, PT, R0, UR12, PT ;  /* 0x0000000c00007c0c */ /* 0x000fe2000bf63070 */
[----:B-1----:R-:W-:-:S04]  /*7d40*/  FFMA.FTZ R2, R178, UR41, -R18 ;  /* 0x00000029b2027c23 */ /* 0x002fc80008010812 */
[----:B------:R1:W2:Y:S01]  /*7d50*/  MUFU.EX2 R73, R2 ;  /* 0x0000000200497308 */ /* 0x0002a20000000800 */
[----:B------:R-:W-:Y:S02]  /*7d60*/  LOP3.LUT R0, R21, 0xffff, RZ, 0xc0, !PT ;  /* 0x0000ffff15007812 */ /* 0x000fe400078ec0ff */
[----:B-1----:R-:W-:-:S04]  /*7d70*/  F2FP.BF16.F32.PACK_AB R2, R75, R35 ;  /* 0x000000234b02723e */ /* 0x002fc800000010ff */
[----:B------:R-:W-:-:S05]  /*7d80*/  PRMT R185, R2, 0x7610, R185 ;  /* 0x0000761002b97816 */ /* 0x000fca00000000b9 */
[----:B----4-:R-:W-:Y:S01]  /*7d90*/  @!P3 HFMA2.BF16_V2 R96, -RZ.H0_H0, RZ.H0_H0, -R185.H0_H0 ;  /* 0x200000ffff60b231 */ /* 0x010fe200003409b9 */
[----:B------:R-:W-:Y:S02]  /*7da0*/  SHF.R.U32.HI R0, RZ, 0x8, R0 ;  /* 0x00000008ff007819 */ /* 0x000fe40000011600 */
[----:B------:R-:W-:Y:S02]  /*7db0*/  PRMT R184, R2, 0x7632, R184 ;  /* 0x0000763202b87816 */ /* 0x000fe400000000b8 */
[----:B------:R-:W-:Y:S02]  /*7dc0*/  PRMT R6, R96, 0x7610, R6 ;  /* 0x0000761060067816 */ /* 0x000fe40000000006 */
[----:B------:R-:W-:Y:S02]  /*7dd0*/  LOP3.LUT R0, R0, 0xffff, RZ, 0xc0, !PT ;  /* 0x0000ffff00007812 */ /* 0x000fe400078ec0ff */
[----:B------:R-:W-:Y:S02]  /*7de0*/  PRMT R142, R185, 0x5410, R184 ;  /* 0x00005410b98e7816 */ /* 0x000fe400000000b8 */
[----:B------:R-:W-:-:S02]  /*7df0*/  @!P3 PRMT R185, R6, 0x5410, RZ ;  /* 0x0000541006b9b816 */ /* 0x000fc400000000ff */
[----:B------:R1:W4:Y:S01]  /*7e00*/  LDL.LU.S16 R6, [R1+0xa8] ;  /* 0x0000a80001067983 */ /* 0x0003220000300600 */
[----:B------:R-:W-:-:S13]  /*7e10*/  ISETP.LE.U32.AND P4, PT, R0, UR12, PT ;  /* 0x0000000c00007c0c */ /* 0x000fda000bf83070 */
[----:B------:R-:W-:-:S05]  /*7e20*/  @!P4 HFMA2.BF16_V2 R5, -RZ.H0_H0, RZ.H0_H0, -R184.H0_H0 ;  /* 0x200000ffff05c231 */ /* 0x000fca00003409b8 */
[----:B------:R-:W-:Y:S02]  /*7e30*/  PRMT R3, R5, 0x7610, R3 ;  /* 0x0000761005037816 */ /* 0x000fe40000000003 */
[----:B------:R1:W4:Y:S01]  /*7e40*/  LDL.LU.S16 R5, [R1+0xac] ;  /* 0x0000ac0001057983 */ /* 0x0003220000300600 */
[----:B------:R-:W-:-:S03]  /*7e50*/  LOP3.LUT R2, R46, 0xff, RZ, 0xc0, !PT ;  /* 0x000000ff2e027812 */ /* 0x000fc600078ec0ff */
[----:B------:R1:W4:Y:S01]  /*7e60*/  LDL.LU.S16 R46, [R1+0xb0] ;  /* 0x0000b000012e7983 */ /* 0x0003220000300600 */
[----:B------:R-:W-:Y:S02]  /*7e70*/  ISETP.LE.U32.AND P6, PT, R222, UR12, PT ;  /* 0x0000000cde007c0c */ /* 0x000fe4000bfc3070 */
[----:B------:R-:W-:Y:S02]  /*7e80*/  SHF.R.U32.HI R0, RZ, 0x18, R21 ;  /* 0x00000018ff007819 */ /* 0x000fe40000011615 */
[----:B------:R-:W-:Y:S01]  /*7e90*/  ISETP.LE.U32.AND P3, PT, R2, UR12, PT ;  /* 0x0000000c02007c0c */ /* 0x000fe2000bf63070 */
[----:B------:R-:W-:Y:S01]  /*7ea0*/  IMAD.MOV.U32 R76, RZ, RZ, R138 ;  /* 0x000000ffff4c7224 */ /* 0x000fe200078e008a */
[----:B------:R-:W-:-:S07]  /*7eb0*/  @!P4 PRMT R184, R3, 0x5410, RZ ;  /* 0x0000541003b8c816 */ /* 0x000fce00000000ff */
[----:B------:R-:W-:Y:S02]  /*7ec0*/  @!P6 HFMA2.BF16_V2 R97, -RZ.H0_H0, RZ.H0_H0, -R213.H0_H0 ;  /* 0x200000ffff61e231 */ /* 0x000fe400003409d5 */
[----:B------:R-:W-:Y:S01]  /*7ed0*/  IMAD.MOV.U32 R117, RZ, RZ, R116 ;  /* 0x000000ffff757224 */ /* 0x000fe200078e0074 */
[----:B------:R1:W4:Y:S02]  /*7ee0*/  LDL.LU.S16 R21, [R1+0xb4] ;  /* 0x0000b40001157983 */ /* 0x0003240000300600 */
[----:B------:R-:W-:-:S04]  /*7ef0*/  PRMT R74, R97, 0x7610, R74 ;  /* 0x00007610614a7816 */ /* 0x000fc8000000004a */
[----:B------:R-:W-:Y:S02]  /*7f00*/  @!P6 PRMT R213, R74, 0x5410, RZ ;  /* 0x000054104ad5e816 */ /* 0x000fe400000000ff */
[----:B------:R-:W-:Y:S02]  /*7f10*/  ISETP.LE.U32.AND P6, PT, R0, UR12, PT ;  /* 0x0000000c00007c0c */ /* 0x000fe4000bfc3070 */
[----:B--2---:R-:W-:-:S04]  /*7f20*/  F2FP.BF16.F32.PACK_AB R0, R73, R38 ;  /* 0x000000264900723e */ /* 0x004fc800000010ff */
[C---:B------:R-:W-:Y:S02]  /*7f30*/  PRMT R183, R0.reuse, 0x7610, R183 ;  /* 0x0000761000b77816 */ /* 0x040fe400000000b7 */
[----:B------:R-:W-:Y:S02]  /*7f40*/  PRMT R182, R0, 0x7632, R182 ;  /* 0x0000763200b67816 */ /* 0x000fe400000000b6 */
[----:B------:R-:W-:Y:S01]  /*7f50*/  LOP3.LUT R0, R53, 0xffff, RZ, 0xc0, !PT ;  /* 0x0000ffff35007812 */ /* 0x000fe200078ec0ff */
[----:B------:R-:W-:Y:S01]  /*7f60*/  FFMA.FTZ R3, R217, UR41, -R19 ;  /* 0x00000029d9037c23 */ /* 0x000fe20008010813 */
[----:B------:R-:W-:Y:S01]  /*7f70*/  PRMT R138, R183, 0x5410, R182 ;  /* 0x00005410b78a7816 */ /* 0x000fe200000000b6 */
[----:B------:R-:W-:Y:S02]  /*7f80*/  IMAD.MOV.U32 R116, RZ, RZ, R126 ;  /* 0x000000ffff747224 */ /* 0x000fe400078e007e */
[----:B------:R2:W-:Y:S01]  /*7f90*/  MUFU.EX2 R74, R3 ;  /* 0x00000003004a7308 */ /* 0x0005e20000000800 */
[----:B------:R-:W-:-:S02]  /*7fa0*/  IMAD.MOV.U32 R118, RZ, RZ, R76 ;  /* 0x000000ffff767224 */ /* 0x000fc400078e004c */
[----:B--2---:R-:W-:-:S05]  /*7fb0*/  FFMA.FTZ R3, R216, UR41, -R19 ;  /* 0x00000029d8037c23 */ /* 0x004fca0008010813 */
[----:B------:R2:W1:Y:S01]  /*7fc0*/  MUFU.EX2 R76, R3 ;  /* 0x00000003004c7308 */ /* 0x0004620000000800 */
[----:B------:R-:W-:Y:S02]  /*7fd0*/  IMAD.MOV.U32 R8, RZ, RZ, R123 ;  /* 0x000000ffff087224 */ /* 0x000fe400078e007b */
[----:B------:R-:W-:Y:S02]  /*7fe0*/  IMAD.MOV.U32 R132, RZ, RZ, R120 ;  /* 0x000000ffff847224 */ /* 0x000fe400078e0078 */
[----:B------:R-:W-:Y:S02]  /*7ff0*/  IMAD.MOV.U32 R120, RZ, RZ, R136 ;  /* 0x000000ffff787224 */ /* 0x000fe400078e0088 */
[----:B------:R-:W-:Y:S01]  /*8000*/  IMAD.MOV.U32 R9, RZ, RZ, R122 ;  /* 0x000000ffff097224 */ /* 0x000fe200078e007a */
[----:B--2---:R-:W-:-:S04]  /*8010*/  LOP3.LUT R3, R72, 0xff, RZ, 0xc0, !PT ;  /* 0x000000ff48037812 */ /* 0x004fc800078ec0ff */
[----:B------:R-:W-:Y:S01]  /*8020*/  PRMT R123, R3, 0x5410, R79 ;  /* 0x00005410037b7816 */ /* 0x000fe2000000004f */
[----:B------:R-:W-:Y:S01]  /*8030*/  IMAD.MOV.U32 R7, RZ, RZ, R121 ;  /* 0x000000ffff077224 */ /* 0x000fe200078e0079 */
[----:B------:R-:W-:Y:S02]  /*8040*/  ISETP.LE.U32.AND P4, PT, R17, UR12, PT ;  /* 0x0000000c11007c0c */ /* 0x000fe4000bf83070 */
[----:B------:R2:W2:Y:S01]  /*8050*/  LDL.LU.S16 R17, [R1+0xb8] ;  /* 0x0000b80001117983 */ /* 0x0004a20000300600 */
[----:B------:R-:W-:Y:S02]  /*8060*/  IMAD.MOV.U32 R237, RZ, RZ, R120 ;  /* 0x000000ffffed7224 */ /* 0x000fe400078e0078 */
[----:B------:R-:W-:Y:S02]  /*8070*/  IMAD.MOV.U32 R120, RZ, RZ, R118 ;  /* 0x000000ffff787224 */ /* 0x000fe400078e0076 */
[----:B---3--:R-:W-:-:S05]  /*8080*/  @!P1 HFMA2.BF16_V2 R4, -RZ.H0_H0, RZ.H0_H0, -R183.H0_H0 ;  /* 0x200000ffff049231 */ /* 0x008fca00003409b7 */
[----:B------:R-:W-:-:S04]  /*8090*/  PRMT R2, R4, 0x7610, R2 ;  /* 0x0000761004027816 */ /* 0x000fc80000000002 */
[----:B------:R-:W-:Y:S02]  /*80a0*/  @!P1 PRMT R183, R2, 0x5410, RZ ;  /* 0x0000541002b79816 */ /* 0x000fe400000000ff */
[----:B------:R-:W-:Y:S02]  /*80b0*/  SHF.R.U32.HI R2, RZ, 0x8, R0 ;  /* 0x00000008ff027819 */ /* 0x000fe40000011600 */
[----:B------:R-:W-:-:S04]  /*80c0*/  LOP3.LUT R0, R53, 0xff, RZ, 0xc0, !PT ;  /* 0x000000ff35007812 */ /* 0x000fc800078ec0ff */
[----:B------:R-:W-:Y:S02]  /*80d0*/  PRMT R126, R0, 0x5410, R2 ;  /* 0x00005410007e7816 */ /* 0x000fe40000000002 */
[--C-:B------:R-:W-:Y:S02]  /*80e0*/  SHF.R.U32.HI R0, RZ, 0x10, R53.reuse ;  /* 0x00000010ff007819 */ /* 0x100fe40000011635 */
[----:B------:R-:W-:Y:S02]  /*80f0*/  SHF.R.U32.HI R2, RZ, 0x18, R53 ;  /* 0x00000018ff027819 */ /* 0x000fe40000011635 */
[----:B------:R-:W-:-:S04]  /*8100*/  LOP3.LUT R0, R0, 0xff, RZ, 0xc0, !PT ;  /* 0x000000ff00007812 */ /* 0x000fc800078ec0ff */
[----:B------:R-:W-:Y:S02]  /*8110*/  PRMT R125, R0, 0x5410, R2 ;  /* 0x00005410007d7816 */ /* 0x000fe40000000002 */
[----:B------:R-:W-:-:S04]  /*8120*/  SHF.R.U32.HI R0, RZ, 0x8, R52 ;  /* 0x00000008ff007819 */ /* 0x000fc80000011634 */
[----:B------:R-:W-:Y:S02]  /*8130*/  LOP3.LUT R0, R0, 0xffff, RZ, 0xc0, !PT ;  /* 0x0000ffff00007812 */ /* 0x000fe400078ec0ff */
[----:B------:R-:W-:Y:S02]  /*8140*/  SHF.R.U32.HI R4, RZ, 0x8, R54 ;  /* 0x00000008ff047819 */ /* 0x000fe40000011636 */
[----:B------:R-:W-:Y:S02]  /*8150*/  ISETP.LE.U32.AND P1, PT, R16, UR12, PT ;  /* 0x0000000c10007c0c */ /* 0x000fe4000bf23070 */
[----:B------:R-:W-:Y:S01]  /*8160*/  PRMT R124, R84, 0x5410, R4 ;  /* 0x00005410547c7816 */ /* 0x000fe20000000004 */
[----:B------:R3:W3:Y:S01]  /*8170*/  LDL.LU.S16 R16, [R1+0xbc] ;  /* 0x0000bc0001107983 */ /* 0x0006e20000300600 */
[----:B----4-:R-:W-:-:S05]  /*8180*/  @!P6 HFMA2.BF16_V2 R6, -RZ.H0_H0, RZ.H0_H0, -R182.H0_H0 ;  /* 0x200000ffff06e231 */ /* 0x010fca00003409b6 */
[----:B------:R-:W-:-:S04]  /*8190*/  PRMT R2, R6, 0x7610, R2 ;  /* 0x0000761006027816 */ /* 0x000fc80000000002 */
[----:B------:R-:W-:Y:S02]  /*81a0*/  @!P6 PRMT R182, R2, 0x5410, RZ ;  /* 0x0000541002b6e816 */ /* 0x000fe400000000ff */
[----:B------:R-:W-:Y:S02]  /*81b0*/  ISETP.LE.U32.AND P6, PT, R0, UR12, PT ;  /* 0x0000000c00007c0c */ /* 0x000fe4000bfc3070 */
[----:B-1----:R-:W-:-:S04]  /*81c0*/  F2FP.BF16.F32.PACK_AB R0, R76, R74 ;  /* 0x0000004a4c00723e */ /* 0x002fc800000010ff */
[----:B------:R-:W-:-:S05]  /*81d0*/  PRMT R181, R0, 0x7610, R181 ;  /* 0x0000761000b57816 */ /* 0x000fca00000000b5 */
[----:B------:R-:W-:Y:S01]  /*81e0*/  @!P2 HFMA2.BF16_V2 R5, -RZ.H0_H0, RZ.H0_H0, -R181.H0_H0 ;  /* 0x200000ffff05a231 */ /* 0x000fe200003409b5 */
[----:B------:R-:W-:Y:S02]  /*81f0*/  PRMT R180, R0, 0x7632, R180 ;  /* 0x0000763200b47816 */ /* 0x000fe400000000b4 */
[----:B------:R-:W-:Y:S02]  /*8200*/  SHF.R.U32.HI R2, RZ, 0x8, R23 ;  /* 0x00000008ff027819 */ /* 0x000fe40000011617 */
[----:B------:R-:W-:Y:S02]  /*8210*/  PRMT R3, R5, 0x7610, R3 ;  /* 0x0000761005037816 */ /* 0x000fe40000000003 */
[----:B------:R-:W-:Y:S02]  /*8220*/  LOP3.LUT R0, R22, 0xff, RZ, 0xc0, !PT ;  /* 0x000000ff16007812 */ /* 0x000fe400078ec0ff */
[----:B------:R-:W-:Y:S02]  /*8230*/  PRMT R136, R181, 0x5410, R180 ;  /* 0x00005410b5887816 */ /* 0x000fe400000000b4 */
[----:B------:R-:W-:-:S02]  /*8240*/  @!P2 PRMT R181, R3, 0x5410, RZ ;  /* 0x0000541003b5a816 */ /* 0x000fc400000000ff */
[----:B------:R-:W-:Y:S02]  /*8250*/  PRMT R122, R26, 0x5410, R2 ;  /* 0x000054101a7a7816 */ /* 0x000fe40000000002 */
[----:B------:R-:W-:Y:S01]  /*8260*/  ISETP.LE.U32.AND P2, PT, R0, UR12, PT ;  /* 0x0000000c00007c0c */ /* 0x000fe2000bf43070 */
[----:B------:R-:W-:Y:S01]  /*8270*/  FFMA.FTZ R0, R219, UR41, -R18 ;  /* 0x00000029db007c23 */ /* 0x000fe20008010812 */
[----:B------:R-:W-:-:S04]  /*8280*/  LOP3.LUT R2, R25, 0xff, RZ, 0xc0, !PT ;  /* 0x000000ff19027812 */ /* 0x000fc800078ec0ff */
[----:B------:R-:W-:Y:S02]  /*8290*/  PRMT R121, R2, 0x5410, R24 ;  /* 0x0000541002797816 */ /* 0x000fe40000000018 */
[----:B------:R1:W-:Y:S01]  /*82a0*/  MUFU.EX2 R24, R0 ;  /* 0x0000000000187308 */ /* 0x0003e20000000800 */
[C---:B------:R-:W-:Y:S01]  /*82b0*/  LOP3.LUT R6, R20.reuse, 0xff, RZ, 0xc0, !PT ;  /* 0x000000ff14067812 */ /* 0x040fe200078ec0ff */
[----:B------:R-:W-:Y:S01]  /*82c0*/  @!P6 HFMA2.BF16_V2 R46, -RZ.H0_H0, RZ.H0_H0, -R180.H0_H0 ;  /* 0x200000ffff2ee231 */ /* 0x000fe200003409b4 */
[----:B-1----:R-:W-:-:S04]  /*82d0*/  LOP3.LUT R0, R20, 0xffff, RZ, 0xc0, !PT ;  /* 0x0000ffff14007812 */ /* 0x002fc800078ec0ff */
[----:B------:R-:W-:-:S04]  /*82e0*/  SHF.R.U32.HI R4, RZ, 0x8, R0 ;  /* 0x00000008ff047819 */ /* 0x000fc80000011600 */
[--C-:B------:R-:W-:Y:S02]  /*82f0*/  PRMT R118, R6, 0x5410, R4.reuse ;  /* 0x0000541006767816 */ /* 0x100fe40000000004 */
[----:B------:R-:W-:-:S04]  /*8300*/  PRMT R4, R46, 0x7610, R4 ;  /* 0x000076102e047816 */ /* 0x000fc80000000004 */
[----:B------:R-:W-:Y:S02]  /*8310*/  @!P6 PRMT R180, R4, 0x5410, RZ ;  /* 0x0000541004b4e816 */ /* 0x000fe400000000ff */
[----:B------:R1:W4:Y:S01]  /*8320*/  LDL.LU.S16 R4, [R1+0xc0] ;  /* 0x0000c00001047983 */ /* 0x0003220000300600 */
[----:B------:R-:W-:Y:S01]  /*8330*/  FFMA.FTZ R3, R218, UR41, -R18 ;  /* 0x00000029da037c23 */ /* 0x000fe20008010812 */
[--C-:B------:R-:W-:Y:S02]  /*8340*/  SHF.R.U32.HI R2, RZ, 0x10, R20.reuse ;  /* 0x00000010ff027819 */ /* 0x100fe40000011614 */
[----:B------:R-:W-:Y:S01]  /*8350*/  SHF.R.U32.HI R5, RZ, 0x18, R20 ;  /* 0x00000018ff057819 */ /* 0x000fe20000011614 */
[----:B------:R-:W1:Y:S01]  /*8360*/  MUFU.EX2 R72, R3 ;  /* 0x0000000300487308 */ /* 0x000e620000000800 */
[----:B------:R-:W-:Y:S01]  /*8370*/  LOP3.LUT R0, R2, 0xff, RZ, 0xc0, !PT ;  /* 0x000000ff02007812 */ /* 0x000fe200078ec0ff */
[----:B------:R-:W-:-:S03]  /*8380*/  IMAD.MOV.U32 R238, RZ, RZ, R116 ;  /* 0x000000ffffee7224 */ /* 0x000fc600078e0074 */
[----:B------:R-:W-:Y:S01]  /*8390*/  PRMT R116, R0, 0x5410, R5 ;  /* 0x0000541000747816 */ /* 0x000fe20000000005 */
[----:B------:R-:W-:Y:S01]  /*83a0*/  FFMA.FTZ R0, R221, UR41, -R19 ;  /* 0x00000029dd007c23 */ /* 0x000fe20008010813 */
[----:B------:R-:W-:-:S03]  /*83b0*/  SHF.R.U32.HI R2, RZ, 0x8, R27 ;  /* 0x00000008ff027819 */ /* 0x000fc6000001161b */
[----:B------:R2:W-:Y:S01]  /*83c0*/  MUFU.EX2 R251, R0 ;  /* 0x0000000000fb7308 */ /* 0x0005e20000000800 */
[----:B------:R-:W-:Y:S01]  /*83d0*/  PRMT R101, R34, 0x5410, R2 ;  /* 0x0000541022657816 */ /* 0x000fe20000000002 */
[----:B------:R-:W-:Y:S02]  /*83e0*/  IMAD.MOV.U32 R223, RZ, RZ, R87 ;  /* 0x000000ffffdf7224 */ /* 0x000fe400078e0057 */
[----:B------:R-:W-:Y:S02]  /*83f0*/  IMAD.MOV.U32 R34, RZ, RZ, R86 ;  /* 0x000000ffff227224 */ /* 0x000fe400078e0056 */
[----:B------:R-:W-:Y:S01]  /*8400*/  IMAD.MOV.U32 R26, RZ, RZ, R85 ;  /* 0x000000ffff1a7224 */ /* 0x000fe200078e0055 */
[----:B-1----:R-:W-:Y:S01]  /*8410*/  F2FP.BF16.F32.PACK_AB R3, R72, R24 ;  /* 0x000000184803723e */ /* 0x002fe200000010ff */
[----:B------:R-:W1:Y:S01]  /*8420*/  LDSM.16.MT88.4 R84, [R188+0xa000] ;  /* 0x00a00000bc54783b */ /* 0x000e620000004200 */
[----:B------:R-:W-:Y:S01]  /*8430*/  LOP3.LUT R2, R33, 0xff, RZ, 0xc0, !PT ;  /* 0x000000ff21027812 */ /* 0x000fe200078ec0ff */
[----:B--2---:R-:W-:-:S04]  /*8440*/  FFMA.FTZ R0, R220, UR41, -R19 ;  /* 0x00000029dc007c23 */ /* 0x004fc80008010813 */
[----:B------:R2:W2:Y:S01]  /*8450*/  MUFU.EX2 R252, R0 ;  /* 0x0000000000fc7308 */ /* 0x0004a20000000800 */
[----:B------:R-:W-:Y:S02]  /*8460*/  PRMT R179, R3, 0x7610, R179 ;  /* 0x0000761003b37816 */ /* 0x000fe400000000b3 */
[----:B------:R-:W-:Y:S02]  /*8470*/  PRMT R100, R2, 0x5410, R32 ;  /* 0x0000541002647816 */ /* 0x000fe40000000020 */
[----:B------:R-:W-:Y:S01]  /*8480*/  LOP3.LUT R2, R13, 0xff, RZ, 0xc0, !PT ;  /* 0x000000ff0d027812 */ /* 0x000fe200078ec0ff */
[----:B------:R-:W-:Y:S01]  /*8490*/  @!P3 HFMA2.BF16_V2 R21, -RZ.H0_H0, RZ.H0_H0, -R179.H0_H0 ;  /* 0x200000ffff15b231 */ /* 0x000fe200003409b3 */
[----:B------:R-:W-:Y:S02]  /*84a0*/  PRMT R178, R3, 0x7632, R178 ;  /* 0x0000763203b27816 */ /* 0x000fe400000000b2 */
[----:B------:R-:W-:Y:S02]  /*84b0*/  ISETP.LE.U32.AND P6, PT, R2, UR12, PT ;  /* 0x0000000c02007c0c */ /* 0x000fe4000bfc3070 */
[----:B--2---:R-:W-:Y:S01]  /*84c0*/  LOP3.LUT R0, R13, 0xffff, RZ, 0xc0, !PT ;  /* 0x0000ffff0d007812 */ /* 0x004fe200078ec0ff */
[----:B------:R-:W-:-:S03]  /*84d0*/  @!P5 HFMA2.BF16_V2 R17, -RZ.H0_H0, RZ.H0_H0, -R178.H0_H0 ;  /* 0x200000ffff11d231 */ /* 0x000fc600003409b2 */
[----:B------:R-:W-:Y:S02]  /*84e0*/  SHF.R.U32.HI R0, RZ, 0x8, R0 ;  /* 0x00000008ff007819 */ /* 0x000fe40000011600 */
[----:B------:R-:W-:Y:S02]  /*84f0*/  PRMT R6, R21, 0x7610, R6 ;  /* 0x0000761015067816 */ /* 0x000fe40000000006 */
[----:B------:R-:W-:Y:S01]  /*8500*/  F2FP.BF16.F32.PACK_AB R2, R252, R251 ;  /* 0x000000fbfc02723e */ /* 0x000fe200000010ff */
[----:B------:R-:W-:Y:S01]  /*8510*/  IMAD.MOV.U32 R247, RZ, RZ, R120 ;  /* 0x000000fffff77224 */ /* 0x000fe200078e0078 */
[----:B------:R-:W-:Y:S02]  /*8520*/  LOP3.LUT R0, R0, 0xffff, RZ, 0xc0, !PT ;  /* 0x0000ffff00007812 */ /* 0x000fe400078ec0ff */
[----:B------:R-:W-:Y:S02]  /*8530*/  PRMT R120, R179, 0x5410, R178 ;  /* 0x00005410b3787816 */ /* 0x000fe400000000b2 */
[----:B------:R-:W-:-:S02]  /*8540*/  @!P3 PRMT R179, R6, 0x5410, RZ ;  /* 0x0000541006b3b816 */ /* 0x000fc400000000ff */
[----:B------:R-:W-:Y:S02]  /*8550*/  PRMT R177, R2, 0x7610, R177 ;  /* 0x0000761002b17816 */ /* 0x000fe400000000b1 */
[----:B------:R-:W-:Y:S02]  /*8560*/  ISETP.LE.U32.AND P3, PT, R0, UR12, PT ;  /* 0x0000000c00007c0c */ /* 0x000fe4000bf63070 */
[----:B------:R-:W-:Y:S01]  /*8570*/  PRMT R5, R17, 0x7610, R5 ;  /* 0x0000761011057816 */ /* 0x000fe20000000005 */
[----:B------:R-:W-:Y:S01]  /*8580*/  IMAD.MOV.U32 R170, RZ, RZ, R247 ;  /* 0x000000ffffaa7224 */ /* 0x000fe200078e00f7 */
[----:B------:R-:W-:Y:S01]  /*8590*/  SHF.R.U32.HI R0, RZ, 0x18, R13 ;  /* 0x00000018ff007819 */ /* 0x000fe2000001160d */
[----:B------:R-:W-:Y:S01]  /*85a0*/  IMAD.MOV.U32 R247, RZ, RZ, R91 ;  /* 0x000000fffff77224 */ /* 0x000fe200078e005b */
[----:B------:R-:W-:Y:S01]  /*85b0*/  @!P5 PRMT R178, R5, 0x5410, RZ ;  /* 0x0000541005b2d816 */ /* 0x000fe200000000ff */
[----:B------:R-:W-:Y:S02]  /*85c0*/  IMAD.MOV.U32 R217, RZ, RZ, R90 ;  /* 0x000000ffffd97224 */ /* 0x000fe400078e005a */
[----:B------:R-:W-:-:S02]  /*85d0*/  IMAD.MOV.U32 R218, RZ, RZ, R89 ;  /* 0x000000ffffda7224 */ /* 0x000fc400078e0059 */
[----:B------:R-:W-:Y:S01]  /*85e0*/  IMAD.MOV.U32 R27, RZ, RZ, R88 ;  /* 0x000000ffff1b7224 */ /* 0x000fe200078e0058 */
[----:B------:R-:W-:Y:S01]  /*85f0*/  ISETP.LE.U32.AND P5, PT, R0, UR12, PT ;  /* 0x0000000c00007c0c */ /* 0x000fe2000bfa3070 */
[----:B------:R-:W2:Y:S01]  /*8600*/  LDSM.16.MT88.4 R88, [R188+0xa400] ;  /* 0x00a40000bc58783b */ /* 0x000ea20000004200 */
[----:B------:R-:W-:Y:S02]  /*8610*/  SHF.R.U32.HI R0, RZ, 0x10, R13 ;  /* 0x00000010ff007819 */ /* 0x000fe4000001160d */
[----:B------:R-:W-:Y:S01]  /*8620*/  PRMT R176, R2, 0x7632, R176 ;  /* 0x0000763202b07816 */ /* 0x000fe200000000b0 */
[----:B------:R-:W-:Y:S01]  /*8630*/  IMAD.MOV.U32 R248, RZ, RZ, R117 ;  /* 0x000000fffff87224 */ /* 0x000fe200078e0075 */
[----:B------:R-:W-:Y:S02]  /*8640*/  LOP3.LUT R0, R0, 0xff, RZ, 0xc0, !PT ;  /* 0x000000ff00007812 */ /* 0x000fe400078ec0ff */
[----:B------:R-:W-:Y:S01]  /*8650*/  PRMT R117, R177, 0x5410, R176 ;  /* 0x00005410b1757816 */ /* 0x000fe200000000b0 */
[----:B------:R-:W-:-:S02]  /*8660*/  IMAD.MOV.U32 R219, RZ, RZ, R11 ;  /* 0x000000ffffdb7224 */ /* 0x000fc400078e000b */
[----:B------:R-:W-:Y:S02]  /*8670*/  IMAD.MOV.U32 R25, RZ, RZ, R10 ;  /* 0x000000ffff197224 */ /* 0x000fe400078e000a */
[----:B------:R-:W-:Y:S02]  /*8680*/  IMAD.MOV.U32 R54, RZ, RZ, R9 ;  /* 0x000000ffff367224 */ /* 0x000fe400078e0009 */
[----:B------:R-:W-:Y:S02]  /*8690*/  IMAD.MOV.U32 R52, RZ, RZ, R8 ;  /* 0x000000ffff347224 */ /* 0x000fe400078e0008 */
[----:B-1----:R-:W-:Y:S01]  /*86a0*/  HMMA.16816.F32.BF16 R8, R64, R84, RZ ;  /* 0x000000544008723c */ /* 0x002fe200000418ff */
[----:B------:R-:W-:Y:S01]  /*86b0*/  IMAD.MOV.U32 R79, RZ, RZ, R7 ;  /* 0x000000ffff4f7224 */ /* 0x000fe200078e0007 */
[----:B------:R-:W-:Y:S02]  /*86c0*/  SHF.R.U32.HI R7, RZ, 0x18, R14 ;  /* 0x00000018ff077819 */ /* 0x000fe4000001160e */
[----:B------:R-:W-:-:S02]  /*86d0*/  LOP3.LUT R6, R12, 0xff, RZ, 0xc0, !PT ;  /* 0x000000ff0c067812 */ /* 0x000fc400078ec0ff */
[----:B------:R-:W-:Y:S01]  /*86e0*/  SHF.R.U32.HI R5, RZ, 0x18, R12 ;  /* 0x00000018ff057819 */ /* 0x000fe2000001160c */
[----:B------:R-:W-:Y:S02]  /*86f0*/  IMAD.MOV.U32 R46, RZ, RZ, R94 ;  /* 0x000000ffff2e7224 */ /* 0x000fe400078e005e */
[----:B------:R-:W-:Y:S02]  /*8700*/  IMAD.MOV.U32 R216, RZ, RZ, R93 ;  /* 0x000000ffffd87224 */ /* 0x000fe400078e005d */
[----:B------:R-:W-:Y:S02]  /*8710*/  IMAD.MOV.U32 R23, RZ, RZ, R59 ;  /* 0x000000ffff177224 */ /* 0x000fe400078e003b */
[----:B------:R-:W-:Y:S02]  /*8720*/  IMAD.MOV.U32 R22, RZ, RZ, R58 ;  /* 0x000000ffff167224 */ /* 0x000fe400078e003a */
[----:B------:R-:W-:Y:S02]  /*8730*/  IMAD.MOV.U32 R222, RZ, RZ, R57 ;  /* 0x000000ffffde7224 */ /* 0x000fe400078e0039 */
[----:B------:R-:W-:-:S07]  /*8740*/  IMAD.MOV.U32 R53, RZ, RZ, R56 ;  /* 0x000000ffff357224 */ /* 0x000fce00078e0038 */
[----:B--2---:R-:W-:Y:S01]  /*8750*/  HMMA.16816.F32.BF16 R56, R60, R88, R8 ;  /* 0x000000583c38723c */ /* 0x004fe20000041808 */
[----:B---3--:R-:W-:-:S05]  /*8760*/  @!P6 HFMA2.BF16_V2 R16, -RZ.H0_H0, RZ.H0_H0, -R177.H0_H0 ;  /* 0x200000ffff10e231 */ /* 0x008fca00003409b1 */
[----:B------:R-:W-:-:S04]  /*8770*/  PRMT R3, R16, 0x7610, R3 ;  /* 0x0000761010037816 */ /* 0x000fc80000000003 */
[----:B------:R-:W-:Y:S02]  /*8780*/  @!P6 PRMT R177, R3, 0x5410, RZ ;  /* 0x0000541003b1e816 */ /* 0x000fe400000000ff */
[----:B------:R-:W-:Y:S02]  /*8790*/  ISETP.LE.U32.AND P6, PT, R0, UR12, PT ;  /* 0x0000000c00007c0c */ /* 0x000fe4000bfc3070 */
[----:B------:R-:W-:-:S04]  /*87a0*/  SHF.R.U32.HI R0, RZ, 0x8, R36 ;  /* 0x00000008ff007819 */ /* 0x000fc80000011624 */
[----:B------:R-:W-:Y:S02]  /*87b0*/  LOP3.LUT R0, R0, 0xffff, RZ, 0xc0, !PT ;  /* 0x0000ffff00007812 */ /* 0x000fe400078ec0ff */
[----:B------:R-:W-:Y:S01]  /*87c0*/  SHF.R.U32.HI R3, RZ, 0x10, R12 ;  /* 0x00000010ff037819 */ /* 0x000fe2000001160c */
[----:B----4-:R-:W-:-:S05]  /*87d0*/  @!P3 HFMA2.BF16_V2 R4, -RZ.H0_H0, RZ.H0_H0, -R176.H0_H0 ;  /* 0x200000ffff04b231 */ /* 0x010fca00003409b0 */
[----:B------:R-:W-:-:S04]  /*87e0*/  PRMT R2, R4, 0x7610, R2 ;  /* 0x0000761004027816 */ /* 0x000fc80000000002 */
[----:B------:R-:W-:Y:S02]  /*87f0*/  @!P3 PRMT R176, R2, 0x5410, RZ ;  /* 0x0000541002b0b816 */ /* 0x000fe400000000ff */
[----:B------:R-:W-:Y:S02]  /*8800*/  ISETP.LE.U32.AND P3, PT, R0, UR12, PT ;  /* 0x0000000c00007c0c */ /* 0x000fe4000bf63070 */
[----:B------:R-:W-:-:S04]  /*8810*/  LOP3.LUT R0, R14, 0xffff, RZ, 0xc0, !PT ;  /* 0x0000ffff0e007812 */ /* 0x000fc800078ec0ff */
[----:B------:R-:W-:Y:S02]  /*8820*/  SHF.R.U32.HI R2, RZ, 0x8, R0 ;  /* 0x00000008ff027819 */ /* 0x000fe40000011600 */
[----:B------:R-:W-:-:S04]  /*8830*/  LOP3.LUT R0, R14, 0xff, RZ, 0xc0, !PT ;  /* 0x000000ff0e007812 */ /* 0x000fc800078ec0ff */
[----:B------:R-:W-:Y:S02]  /*8840*/  PRMT R97, R0, 0x5410, R2 ;  /* 0x0000541000617816 */ /* 0x000fe40000000002 */
[----:B------:R-:W-:Y:S02]  /*8850*/  SHF.R.U32.HI R2, RZ, 0x10, R14 ;  /* 0x00000010ff027819 */ /* 0x000fe4000001160e */
[----:B------:R-:W-:Y:S02]  /*8860*/  LOP3.LUT R0, R12, 0xffff, RZ, 0xc0, !PT ;  /* 0x0000ffff0c007812 */ /* 0x000fe400078ec0ff */
[----:B------:R-:W-:Y:S02]  /*8870*/  LOP3.LUT R4, R2, 0xff, RZ, 0xc0, !PT ;  /* 0x000000ff02047812 */ /* 0x000fe400078ec0ff */
[----:B------:R-:W-:Y:S02]  /*8880*/  SHF.R.U32.HI R2, RZ, 0x8, R0 ;  /* 0x00000008ff027819 */ /* 0x000fe40000011600 */
[----:B------:R-:W-:-:S02]  /*8890*/  LOP3.LUT R0, R3, 0xff, RZ, 0xc0, !PT ;  /* 0x000000ff03007812 */ /* 0x000fc400078ec0ff */
[----:B------:R-:W-:Y:S02]  /*88a0*/  PRMT R96, R4, 0x5410, R7 ;  /* 0x0000541004607816 */ /* 0x000fe40000000007 */
[----:B------:R-:W-:Y:S02]  /*88b0*/  PRMT R94, R6, 0x5410, R2 ;  /* 0x00005410065e7816 */ /* 0x000fe40000000002 */
[----:B------:R-:W-:Y:S02]  /*88c0*/  PRMT R93, R0, 0x5410, R5 ;  /* 0x00005410005d7816 */ /* 0x000fe40000000005 */
[----:B------:R-:W-:Y:S01]  /*88d0*/  HMMA.16816.F32.BF16 R4, R48, R84, RZ ;  /* 0x000000543004723c */ /* 0x000fe200000418ff */
[----:B------:R-:W-:Y:S01]  /*88e0*/  FFMA.FTZ R14, R240, UR41, -R19 ;  /* 0x00000029f00e7c23 */ /* 0x000fe20008010813 */
[----:B------:R-:W-:Y:S01]  /*88f0*/  FADD.FTZ R2, R158, R155 ;  /* 0x0000009b9e027221 */ /* 0x000fe20000010000 */
[----:B------:R-:W-:Y:S01]  /*8900*/  FADD.FTZ R0, R148, R145 ;  /* 0x0000009194007221 */ /* 0x000fe20000010000 */
[----:B------:R-:W-:Y:S01]  /*8910*/  IMAD.MOV.U32 R240, RZ, RZ, R57 ;  /* 0x000000fffff07224 */ /* 0x000fe200078e0039 */
[----:B------:R1:W-:Y:S01]  /*8920*/  MUFU.EX2 R250, R14 ;  /* 0x0000000e00fa7308 */ /* 0x0003e20000000800 */
[----:B------:R-:W-:-:S02]  /*8930*/  IMAD.MOV.U32 R155, RZ, RZ, R58 ;  /* 0x000000ffff9b7224 */ /* 0x000fc400078e003a */
[----:B------:R-:W-:Y:S02]  /*8940*/  IMAD.MOV.U32 R148, RZ, RZ, R59 ;  /* 0x000000ffff947224 */ /* 0x000fe400078e003b */
[----:B-1----:R-:W-:-:S14]  /*8950*/  IMAD.MOV.U32 R14, RZ, RZ, R56 ;  /* 0x000000ffff0e7224 */ /* 0x002fdc00078e0038 */
[----:B------:R-:W-:Y:S01]  /*8960*/  HMMA.16816.F32.BF16 R56, R28, R88, R4 ;  /* 0x000000581c38723c */ /* 0x000fe20000041804 */
[----:B------:R-:W-:-:S15]  /*8970*/  FADD.FTZ R17, R146, R0 ;  /* 0x0000000092117221 */ /* 0x000fde0000010000 */
[----:B------:R-:W-:-:S08]  /*8980*/  NOP ;  /* 0x0000000000007918 */ /* 0x000fd00000000000 */
[----:B------:R-:W-:Y:S02]  /*8990*/  IMAD.MOV.U32 R146, RZ, RZ, R59 ;  /* 0x000000ffff927224 */ /* 0x000fe400078e003b */
[----:B------:R-:W-:Y:S02]  /*89a0*/  IMAD.MOV.U32 R145, RZ, RZ, R58 ;  /* 0x000000ffff917224 */ /* 0x000fe400078e003a */
[----:B------:R-:W-:Y:S01]  /*89b0*/  IMAD.MOV.U32 R89, RZ, RZ, R57 ;  /* 0x000000ffff597224 */ /* 0x000fe200078e0039 */
[----:B------:R1:W5:Y:S01]  /*89c0*/  LDL.LU.64 R58, [R1+0x1d0] ;  /* 0x0001d000013a7983 */ /* 0x0003620000300a00 */
[----:B------:R-:W-:-:S03]  /*89d0*/  IMAD.MOV.U32 R88, RZ, RZ, R56 ;  /* 0x000000ffff587224 */ /* 0x000fc600078e0038 */
[----:B------:R1:W5:Y:S04]  /*89e0*/  LDL.LU.64 R56, [R1+0x1c8] ;  /* 0x0001c80001387983 */ /* 0x0003680000300a00 */
[----:B------:R1:W2:Y:S01]  /*89f0*/  LDL.LU.S16 R10, [R1+0xc4] ;  /* 0x0000c400010a7983 */ /* 0x0002a20000300600 */
[--C-:B------:R-:W-:Y:S01]  /*8a00*/  FFMA.FTZ R13, R245, UR41, -R18.reuse ;  /* 0x00000029f50d7c23 */ /* 0x100fe20008010812 */
[----:B------:R-:W-:Y:S01]  /*8a10*/  FFMA.FTZ R12, R244, UR41, -R18 ;  /* 0x00000029f40c7c23 */ /* 0x000fe20008010812 */
[----:B------:R-:W-:Y:S02]  /*8a20*/  IMAD.MOV.U32 R169, RZ, RZ, R248 ;  /* 0x000000ffffa97224 */ /* 0x000fe400078e00f8 */
[----:B------:R-:W-:Y:S01]  /*8a30*/  FADD.FTZ R16, R68, R55 ;  /* 0x0000003744107221 */ /* 0x000fe20000010000 */
[----:B------:R3:W-:Y:S01]  /*8a40*/  MUFU.EX2 R249, R13 ;  /* 0x0000000d00f97308 */ /* 0x0007e20000000800 */
[----:B------:R1:W4:Y:S07]  /*8a50*/  LDL.LU.S16 R32, [R1+0xd8] ;  /* 0x0000d80001207983 */ /* 0x00032e0000300600 */
[----:B------:R-:W1:Y:S01]  /*8a60*/  MUFU.EX2 R248, R12 ;  /* 0x0000000c00f87308 */ /* 0x000e620000000800 */
[----:B------:R-:W-:-:S04]  /*8a70*/  FADD.FTZ R0, R135, R16 ;  /* 0x0000001087007221 */ /* 0x000fc80000010000 */
[----:B------:R-:W-:-:S04]  /*8a80*/  FADD.FTZ R0, R134, R0 ;  /* 0x0000000086007221 */ /* 0x000fc80000010000 */
[----:B------:R-:W-:Y:S01]  /*8a90*/  FADD.FTZ R5, R69, R0 ;  /* 0x0000000045057221 */ /* 0x000fe20000010000 */
[----:B------:R-:W-:Y:S01]  /*8aa0*/  FADD.FTZ R3, R77, R70 ;  /* 0x000000464d037221 */ /* 0x000fe20000010000 */
[----:B---3--:R3:W3:Y:S01]  /*8ab0*/  LDL.LU.S16 R13, [R1+0xdc] ;  /* 0x0000dc00010d7983 */ /* 0x0086e20000300600 */
[----:B-1----:R-:W-:-:S03]  /*8ac0*/  F2FP.BF16.F32.PACK_AB R0, R248, R249 ;  /* 0x000000f9f800723e */ /* 0x002fc600000010ff */
[----:B------:R1:W3:Y:S01]  /*8ad0*/  LDL.LU.S16 R12, [R1+0xe8] ;  /* 0x0000e800010c7983 */ /* 0x0002e20000300600 */
[C---:B------:R-:W-:Y:S02]  /*8ae0*/  PRMT R175, R0.reuse, 0x7610, R175 ;  /* 0x0000761000af7816 */ /* 0x040fe400000000af */
[----:B------:R-:W-:-:S04]  /*8af0*/  PRMT R174, R0, 0x7632, R174 ;  /* 0x0000763200ae7816 */ /* 0x000fc800000000ae */
[----:B------:R-:W-:Y:S01]  /*8b00*/  PRMT R77, R175, 0x5410, R174 ;  /* 0x00005410af4d7816 */ /* 0x000fe200000000ae */
[----:B--2---:R-:W-:-:S05]  /*8b10*/  @!P6 HFMA2.BF16_V2 R10, -RZ.H0_H0, RZ.H0_H0, -R175.H0_H0 ;  /* 0x200000ffff0ae231 */ /* 0x004fca00003409af */
[----:B------:R-:W-:Y:S02]  /*8b20*/  PRMT R9, R10, 0x7610, R9 ;  /* 0x000076100a097816 */ /* 0x000fe40000000009 */
[----:B------:R1:W2:Y:S02]  /*8b30*/  LDL.LU.S16 R10, [R1+0xe4] ;  /* 0x0000e400010a7983 */ /* 0x0002a40000300600 */
[----:B------:R-:W-:Y:S02]  /*8b40*/  @!P6 PRMT R175, R9, 0x5410, RZ ;  /* 0x0000541009afe816 */ /* 0x000fe400000000ff */
[----:B------:R1:W2:Y:S01]  /*8b50*/  LDL.LU.S16 R9, [R1+0xe0] ;  /* 0x0000e00001097983 */ /* 0x0002a20000300600 */
[--C-:B------:R-:W-:Y:S01]  /*8b60*/  FFMA.FTZ R20, R242, UR41, -R18.reuse ;  /* 0x00000029f2147c23 */ /* 0x100fe20008010812 */
[----:B------:R-:W-:Y:S01]  /*8b70*/  FFMA.FTZ R21, R241, UR41, -R18 ;  /* 0x00000029f1157c23 */ /* 0x000fe20008010812 */
[----:B------:R-:W-:Y:S02]  /*8b80*/  IMAD.MOV.U32 R221, RZ, RZ, R216 ;  /* 0x000000ffffdd7224 */ /* 0x000fe400078e00d8 */
[----:B------:R-:W-:-:S02]  /*8b90*/  IMAD.MOV.U32 R33, RZ, RZ, R46 ;  /* 0x000000ffff217224 */ /* 0x000fc400078e002e */
[----:B------:R-:W-:Y:S02]  /*8ba0*/  IMAD.MOV.U32 R216, RZ, RZ, R169 ;  /* 0x000000ffffd87224 */ /* 0x000fe400078e00a9 */
[----:B------:R-:W-:Y:S02]  /*8bb0*/  IMAD.MOV.U32 R46, RZ, RZ, R238 ;  /* 0x000000ffff2e7224 */ /* 0x000fe400078e00ee */
[----:B------:R-:W-:Y:S01]  /*8bc0*/  IMAD.MOV.U32 R169, RZ, RZ, R237 ;  /* 0x000000ffffa97224 */ /* 0x000fe200078e00ed */
[----:B------:R-:W-:Y:S08]  /*8bd0*/  MUFU.EX2 R238, R21 ;  /* 0x0000001500ee7308 */ /* 0x000ff00000000800 */
[----:B------:R-:W1:Y:S01]  /*8be0*/  MUFU.EX2 R237, R20 ;  /* 0x0000001400ed7308 */ /* 0x000e620000000800 */
[----:B----4-:R-:W-:-:S02]  /*8bf0*/  @!P5 HFMA2.BF16_V2 R32, -RZ.H0_H0, RZ.H0_H0, -R174.H0_H0 ;  /* 0x200000ffff20d231 */ /* 0x010fc400003409ae */
[----:B------:R-:W-:Y:S01]  /*8c00*/  IMAD.MOV.U32 R220, RZ, RZ, R33 ;  /* 0x000000ffffdc7224 */ /* 0x000fe200078e0021 */
[----:B-1----:R-:W-:-:S04]  /*8c10*/  F2FP.BF16.F32.PACK_AB R0, R238, R237 ;  /* 0x000000edee00723e */ /* 0x002fc800000010ff */
[----:B------:R-:W-:Y:S02]  /*8c20*/  PRMT R134, R0, 0x7632, R134 ;  /* 0x0000763200867816 */ /* 0x000fe40000000086 */
[----:B------:R-:W-:Y:S01]  /*8c30*/  PRMT R11, R32, 0x7610, R11 ;  /* 0x00007610200b7816 */ /* 0x000fe2000000000b */
[----:B------:R-:W-:Y:S01]  /*8c40*/  IMAD.MOV.U32 R32, RZ, RZ, R221 ;  /* 0x000000ffff207224 */ /* 0x000fe200078e00dd */
[----:B------:R-:W-:Y:S01]  /*8c50*/  PRMT R135, R0, 0x7610, R135 ;  /* 0x0000761000877816 */ /* 0x000fe20000000087 */
[----:B------:R-:W-:Y:S02]  /*8c60*/  IMAD.MOV.U32 R221, RZ, RZ, R52 ;  /* 0x000000ffffdd7224 */ /* 0x000fe400078e0034 */
[----:B------:R-:W-:Y:S01]  /*8c70*/  IMAD.MOV.U32 R33, RZ, RZ, R79 ;  /* 0x000000ffff217224 */ /* 0x000fe200078e004f */
[----:B------:R-:W-:Y:S01]  /*8c80*/  PRMT R79, R135, 0x5410, R134 ;  /* 0x00005410874f7816 */ /* 0x000fe20000000086 */
[----:B------:R-:W-:Y:S02]  /*8c90*/  IMAD.MOV.U32 R52, RZ, RZ, R54 ;  /* 0x000000ffff347224 */ /* 0x000fe400078e0036 */
[----:B------:R-:W-:-:S02]  /*8ca0*/  IMAD.MOV.U32 R54, RZ, RZ, R53 ;  /* 0x000000ffff367224 */ /* 0x000fc400078e0035 */
[----:B------:R-:W-:Y:S02]  /*8cb0*/  IMAD.MOV.U32 R53, RZ, RZ, R216 ;  /* 0x000000ffff357224 */ /* 0x000fe400078e00d8 */
[----:B------:R-:W-:Y:S02]  /*8cc0*/  IMAD.MOV.U32 R216, RZ, RZ, R46 ;  /* 0x000000ffffd87224 */ /* 0x000fe400078e002e */
[----:B------:R-:W-:Y:S02]  /*8cd0*/  IMAD.MOV.U32 R46, RZ, RZ, R246 ;  /* 0x000000ffff2e7224 */ /* 0x000fe400078e00f6 */
[----:B------:R-:W-:Y:S02]  /*8ce0*/  IMAD.MOV.U32 R246, RZ, RZ, R37 ;  /* 0x000000fffff67224 */ /* 0x000fe400078e0025 */
[----:B------:R-:W-:Y:S01]  /*8cf0*/  FFMA.FTZ R19, R239, UR41, -R19 ;  /* 0x00000029ef137c23 */ /* 0x000fe20008010813 */
[----:B------:R-:W-:-:S03]  /*8d00*/  IMAD.MOV.U32 R244, RZ, RZ, R52 ;  /* 0x000000fffff47224 */ /* 0x000fc600078e0034 */
[----:B------:R-:W1:Y:S01]  /*8d10*/  MUFU.EX2 R239, R19 ;  /* 0x0000001300ef7308 */ /* 0x000e620000000800 */
[----:B------:R-:W-:Y:S01]  /*8d20*/  FADD.FTZ R18, R156, R2 ;  /* 0x000000029c127221 */ /* 0x000fe20000010000 */
[----:B------:R-:W-:-:S04]  /*8d30*/  FADD.FTZ R2, R139, R3 ;  /* 0x000000038b027221 */ /* 0x000fc80000010000 */
[----:B------:R-:W-:-:S04]  /*8d40*/  FADD.FTZ R2, R140, R2 ;  /* 0x000000028c027221 */ /* 0x000fc80000010000 */
[----:B------:R-:W-:Y:S01]  /*8d50*/  FADD.FTZ R6, R78, R2 ;  /* 0x000000024e067221 */ /* 0x000fe20000010000 */
[----:B------:R-:W-:Y:S01]  /*8d60*/  FADD.FTZ R4, R159, R18 ;  /* 0x000000129f047221 */ /* 0x000fe20000010000 */
[----:B-1----:R-:W-:-:S04]  /*8d70*/  F2FP.BF16.F32.PACK_AB R2, R239, R250 ;  /* 0x000000faef02723e */ /* 0x002fc800000010ff */
[C---:B------:R-:W-:Y:S02]  /*8d80*/  PRMT R172, R2.reuse, 0x7632, R172 ;  /* 0x0000763202ac7816 */ /* 0x040fe400000000ac */
[----:B------:R-:W-:Y:S01]  /*8d90*/  PRMT R173, R2, 0x7610, R173 ;  /* 0x0000761002ad7816 */ /* 0x000fe200000000ad */
[----:B------:R-:W-:Y:S02]  /*8da0*/  FADD.FTZ R4, R157, R4 ;  /* 0x000000049d047221 */ /* 0x000fe40000010000 */
[----:B---3--:R-:W-:Y:S02]  /*8db0*/  @!P3 HFMA2.BF16_V2 R12, -RZ.H0_H0, RZ.H0_H0, -R172.H0_H0 ;  /* 0x200000ffff0cb231 */ /* 0x008fe400003409ac */
[----:B------:R-:W-:Y:S02]  /*8dc0*/  @!P4 HFMA2.BF16_V2 R13, -RZ.H0_H0, RZ.H0_H0, -R173.H0_H0 ;  /* 0x200000ffff0dc231 */ /* 0x000fe400003409ad */
[----:B------:R-:W-:Y:S01]  /*8dd0*/  FADD.FTZ R4, R160, R4 ;  /* 0x00000004a0047221 */ /* 0x000fe20000010000 */
[----:B------:R-:W-:-:S02]  /*8de0*/  PRMT R7, R12, 0x7610, R7 ;  /* 0x000076100c077816 */ /* 0x000fc40000000007 */
[----:B------:R-:W-:Y:S01]  /*8df0*/  PRMT R8, R13, 0x7610, R8 ;  /* 0x000076100d087816 */ /* 0x000fe20000000008 */
[----:B------:R-:W-:Y:S01]  /*8e00*/  FADD.FTZ R13, R162, R4 ;  /* 0x00000004a20d7221 */ /* 0x000fe20000010000 */
[----:B------:R-:W-:Y:S02]  /*8e10*/  PRMT R78, R173, 0x5410, R172 ;  /* 0x00005410ad4e7816 */ /* 0x000fe400000000ac */
[----:B------:R-:W-:Y:S01]  /*8e20*/  @!P3 PRMT R172, R7, 0x5410, RZ ;  /* 0x0000541007acb816 */ /* 0x000fe200000000ff */
[----:B------:R-:W-:Y:S01]  /*8e30*/  FADD.FTZ R3, R149, R17 ;  /* 0x0000001195037221 */ /* 0x000fe20000010000 */
[----:B------:R-:W-:-:S03]  /*8e40*/  IMAD.MOV.U32 R159, RZ, RZ, R33 ;  /* 0x000000ffff9f7224 */ /* 0x000fc600078e0021 */
[----:B------:R-:W-:Y:S01]  /*8e50*/  FADD.FTZ R3, R147, R3 ;  /* 0x0000000393037221 */ /* 0x000fe20000010000 */
[----:B------:R-:W-:Y:S02]  /*8e60*/  IMAD.MOV.U32 R33, RZ, RZ, R34 ;  /* 0x000000ffff217224 */ /* 0x000fe400078e0022 */
[----:B------:R-:W-:Y:S02]  /*8e70*/  IMAD.MOV.U32 R34, RZ, RZ, R27 ;  /* 0x000000ffff227224 */ /* 0x000fe400078e001b */
[----:B------:R-:W-:Y:S01]  /*8e80*/  FADD.FTZ R3, R151, R3 ;  /* 0x0000000397037221 */ /* 0x000fe20000010000 */
[----:B------:R-:W-:Y:S02]  /*8e90*/  IMAD.MOV.U32 R27, RZ, RZ, R218 ;  /* 0x000000ffff1b7224 */ /* 0x000fe400078e00da */
[----:B------:R-:W-:Y:S02]  /*8ea0*/  IMAD.MOV.U32 R218, RZ, RZ, R219 ;  /* 0x000000ffffda7224 */ /* 0x000fe400078e00db */
[----:B------:R-:W-:Y:S01]  /*8eb0*/  FADD.FTZ R3, R150, R3 ;  /* 0x0000000396037221 */ /* 0x000fe20000010000 */
[----:B------:R-:W-:-:S02]  /*8ec0*/  IMAD.MOV.U32 R219, RZ, RZ, R25 ;  /* 0x000000ffffdb7224 */ /* 0x000fc400078e0019 */
[----:B------:R-:W-:Y:S02]  /*8ed0*/  IMAD.MOV.U32 R25, RZ, RZ, R243 ;  /* 0x000000ffff197224 */ /* 0x000fe400078e00f3 */
[----:B------:R-:W-:Y:S01]  /*8ee0*/  FADD.FTZ R3, R154, R3 ;  /* 0x000000039a037221 */ /* 0x000fe20000010000 */
[----:B------:R-:W-:Y:S01]  /*8ef0*/  USHF.L.U32 UR4, UR19, 0x3, URZ ;  /* 0x0000000313047899 */ /* 0x000fe2000800063f */
[----:B------:R-:W-:Y:S02]  /*8f00*/  IMAD.MOV.U32 R245, RZ, RZ, R221 ;  /* 0x000000fffff57224 */ /* 0x000fe400078e00dd */
[----:B------:R-:W-:Y:S02]  /*8f10*/  IMAD.MOV.U32 R221, RZ, RZ, R216 ;  /* 0x000000ffffdd7224 */ /* 0x000fe400078e00d8 */
[----:B------:R-:W-:Y:S01]  /*8f20*/  IMAD.MOV.U32 R216, RZ, RZ, R46 ;  /* 0x000000ffffd87224 */ /* 0x000fe200078e002e */
[----:B------:R-:W-:Y:S02]  /*8f30*/  @!P5 PRMT R174, R11, 0x5410, RZ ;  /* 0x000054100baed816 */ /* 0x000fe400000000ff */
[----:B------:R-:W-:Y:S01]  /*8f40*/  @!P4 PRMT R173, R8, 0x5410, RZ ;  /* 0x0000541008adc816 */ /* 0x000fe200000000ff */
[----:B------:R-:W-:-:S02]  /*8f50*/  IMAD.MOV.U32 R160, RZ, RZ, R155 ;  /* 0x000000ffffa07224 */ /* 0x000fc400078e009b */
[----:B------:R-:W-:Y:S02]  /*8f60*/  IMAD.MOV.U32 R155, RZ, RZ, R23 ;  /* 0x000000ffff9b7224 */ /* 0x000fe400078e0017 */
[----:B------:R-:W-:Y:S02]  /*8f70*/  IMAD.MOV.U32 R154, RZ, RZ, R14 ;  /* 0x000000ffff9a7224 */ /* 0x000fe400078e000e */
[----:B------:R-:W-:Y:S02]  /*8f80*/  IMAD.MOV.U32 R139, RZ, RZ, R26 ;  /* 0x000000ffff8b7224 */ /* 0x000fe400078e001a */
[----:B------:R-:W-:Y:S02]  /*8f90*/  IMAD.MOV.U32 R158, RZ, RZ, R244 ;  /* 0x000000ffff9e7224 */ /* 0x000fe400078e00f4 */
[----:B------:R-:W-:Y:S02]  /*8fa0*/  IMAD.MOV.U32 R156, RZ, RZ, R245 ;  /* 0x000000ffff9c7224 */ /* 0x000fe400078e00f5 */
[----:B--2---:R-:W-:-:S05]  /*8fb0*/  @!P1 HFMA2.BF16_V2 R9, -RZ.H0_H0, RZ.H0_H0, -R134.H0_H0 ;  /* 0x200000ffff099231 */ /* 0x004fca0000340986 */
[----:B------:R-:W-:-:S04]  /*8fc0*/  PRMT R0, R9, 0x7610, R0 ;  /* 0x0000761009007816 */ /* 0x000fc80000000000 */
[----:B------:R-:W-:Y:S02]  /*8fd0*/  @!P1 PRMT R134, R0, 0x5410, RZ ;  /* 0x0000541000869816 */ /* 0x000fe400000000ff */
[----:B------:R-:W-:-:S04]  /*8fe0*/  LEA R36, P1, R32, UR6, 0x1 ;  /* 0x0000000620247c11 */ /* 0x000fc8000f8208ff */
[----:B------:R-:W-:Y:S01]  /*8ff0*/  LEA.HI.X R37, R32, UR7, R220, 0x1, P1 ;  /* 0x0000000720257c11 */ /* 0x000fe200088f0cdc */
[----:B------:R-:W-:Y:S02]  /*9000*/  IMAD.MOV.U32 R220, RZ, RZ, R54 ;  /* 0x000000ffffdc7224 */ /* 0x000fe400078e0036 */
[----:B------:R-:W-:Y:S02]  /*9010*/  IMAD.MOV.U32 R32, RZ, RZ, R53 ;  /* 0x000000ffff207224 */ /* 0x000fe400078e0035 */
[----:B------:R-:W1:Y:S01]  /*9020*/  LDSM.16.MT88.4 R52, [R190+0xa000] ;  /* 0x00a00000be34783b */ /* 0x000e620000004200 */
[----:B------:R-:W-:-:S03]  /*9030*/  FADD.FTZ R0, R71, R5 ;  /* 0x0000000547007221 */ /* 0x000fc60000010000 */
[----:B------:R-:W2:Y:S01]  /*9040*/  LDSM.16.MT88.4 R68, [R190+0xa400] ;  /* 0x00a40000be44783b */ /* 0x000ea20000004200 */
[----:B------:R-:W-:-:S05]  /*9050*/  @!P2 HFMA2.BF16_V2 R10, -RZ.H0_H0, RZ.H0_H0, -R135.H0_H0 ;  /* 0x200000ffff0aa231 */ /* 0x000fca0000340987 */
[----:B------:R-:W-:-:S04]  /*9060*/  PRMT R2, R10, 0x7610, R2 ;  /* 0x000076100a027816 */ /* 0x000fc80000000002 */
[----:B------:R-:W-:Y:S01]  /*9070*/  @!P2 PRMT R135, R2, 0x5410, RZ ;  /* 0x000054100287a816 */ /* 0x000fe200000000ff */
[----:B------:R-:W-:Y:S01]  /*9080*/  FADD.FTZ R2, R127, R6 ;  /* 0x000000067f027221 */ /* 0x000fe20000010000 */
[----:B------:R-:W-:Y:S01]  /*9090*/  FADD.FTZ R12, R137, R0 ;  /* 0x00000000890c7221 */ /* 0x000fe20000010000 */
[----:B------:R-:W-:Y:S01]  /*90a0*/  IMAD.MOV.U32 R137, RZ, RZ, R240 ;  /* 0x000000ffff897224 */ /* 0x000fe200078e00f0 */
[----:B-1----:R-:W-:Y:S01]  /*90b0*/  HMMA.16816.F32.BF16 R4, R48, R52, RZ ;  /* 0x000000343004723c */ /* 0x002fe200000418ff */
[----:B------:R-:W-:-:S04]  /*90c0*/  FADD.FTZ R2, R143, R2 ;  /* 0x000000028f027221 */ /* 0x000fc80000010000 */
[----:B------:R-:W-:Y:S01]  /*90d0*/  FADD.FTZ R2, R144, R2 ;  /* 0x0000000290027221 */ /* 0x000fe20000010000 */
[----:B------:R-:W-:Y:S02]  /*90e0*/  IMAD.MOV.U32 R144, RZ, RZ, R32 ;  /* 0x000000ffff907224 */ /* 0x000fe400078e0020 */
[----:B------:R-:W-:Y:S01]  /*90f0*/  IMAD.U32 R0, RZ, RZ, UR4 ;  /* 0x00000004ff007e24 */ /* 0x000fe2000f8e00ff */
[----:B------:R-:W-:Y:S01]  /*9100*/  USHF.L.U32 UR4, UR19, 0x6, URZ ;  /* 0x0000000613047899 */ /* 0x000fe2000800063f */
[----:B------:R1:W-:-:S14]  /*9110*/  STG.E.U16 desc[UR22][R36.64], R47 ;  /* 0x0000002f24007986 */ /* 0x0003dc000c101516 */
[----:B--2---:R-:W-:Y:S07]  /*9120*/  HMMA.16816.F32.BF16 R240, R28, R68, R4 ;  /* 0x000000441cf0723c */ /* 0x004fee0000041804 */
[----:B------:R-:W-:-:S04]  /*9130*/  FADD.FTZ R4, R164, R13 ;  /* 0x0000000da4047221 */ /* 0x000fc80000010000 */
[----:B------:R-:W-:Y:S01]  /*9140*/  FADD.FTZ R6, R105, R4 ;  /* 0x0000000469067221 */ /* 0x000fe20000010000 */
[----:B------:R-:W-:Y:S01]  /*9150*/  FADD.FTZ R4, R104, R3 ;  /* 0x0000000368047221 */ /* 0x000fe20000010000 */
[----:B------:R-:W-:Y:S02]  /*9160*/  IMAD.MOV.U32 R105, RZ, RZ, R33 ;  /* 0x000000ffff697224 */ /* 0x000fe400078e0021 */
[----:B------:R-:W-:Y:S01]  /*9170*/  FADD.FTZ R3, R35, R2 ;  /* 0x0000000223037221 */ /* 0x000fe20000010000 */
[----:B------:R-:W-:Y:S02]  /*9180*/  IMAD.MOV.U32 R104, RZ, RZ, R34 ;  /* 0x000000ffff687224 */ /* 0x000fe400078e0022 */
[----:B------:R-:W2:Y:S01]  /*9190*/  LDSM.16.MT88.4 R32, [R188+0xb000] ;  /* 0x00b00000bc20783b */ /* 0x000ea20000004200 */
[----:B-1----:R-:W-:Y:S01]  /*91a0*/  IMAD.WIDE R46, R0, 0x2, R36 ;  /* 0x00000002002e7825 */ /* 0x002fe200078e0224 */
[----:B------:R-:W-:-:S03]  /*91b0*/  UIMAD UR19, UR19, 0x48, URZ ;  /* 0x00000048131378a4 */ /* 0x000fc6000f8e023f */
[----:B------:R-:W-:Y:S01]  /*91c0*/  IMAD.U32 R0, RZ, RZ, UR4 ;  /* 0x00000004ff007e24 */ /* 0x000fe2000f8e00ff */
[----:B------:R-:W-:Y:S01]  /*91d0*/  STG.E.U16 desc[UR22][R36.64+0x2], R45 ;  /* 0x0000022d24007986 */ /* 0x000fe2000c101516 */
[----:B------:R-:W-:-:S03]  /*91e0*/  FADD.FTZ R5, R141, R12 ;  /* 0x0000000c8d057221 */ /* 0x000fc60000010000 */
[----:B------:R1:W-:Y:S01]  /*91f0*/  STG.E.U16 desc[UR22][R46.64+0x2], R44 ;  /* 0x0000022c2e007986 */ /* 0x0003e2000c101516 */
[----:B------:R-:W-:-:S03]  /*9200*/  FADD.FTZ R2, R38, R5 ;  /* 0x0000000526027221 */ /* 0x000fc60000010000 */
[----:B------:R-:W-:Y:S01]  /*9210*/  STG.E.U16 desc[UR22][R46.64], R43 ;  /* 0x0000002b2e007986 */ /* 0x000fe2000c101516 */
[----:B------:R-:W-:Y:S01]  /*9220*/  HMMA.16816.F32.BF16 R8, R64, R52, RZ ;  /* 0x000000344008723c */ /* 0x000fe200000418ff */
[----:B------:R-:W-:Y:S02]  /*9230*/  IMAD.MOV.U32 R143, RZ, RZ, R22 ;  /* 0x000000ffff8f7224 */ /* 0x000fe400078e0016 */
[----:B------:R-:W-:Y:S01]  /*9240*/  LDSM.16.MT88.4 R20, [R190+0xb000] ;  /* 0x00b00000be14783b */ /* 0x000fe20000004200 */
[----:B-1----:R-:W-:-:S04]  /*9250*/  IMAD.WIDE R44, R0, 0x2, R36 ;  /* 0x00000002002c7825 */ /* 0x002fc800078e0224 */
[----:B------:R-:W-:Y:S01]  /*9260*/  IMAD.U32 R0, RZ, RZ, UR19 ;  /* 0x00000013ff007e24 */ /* 0x000fe2000f8e00ff */
[----:B------:R1:W-:Y:S04]  /*9270*/  STG.E.U16 desc[UR22][R44.64+0x2], R39 ;  /* 0x000002272c007986 */ /* 0x0003e8000c101516 */
[----:B------:R-:W-:Y:S01]  /*9280*/  STG.E.U16 desc[UR22][R44.64], R40 ;  /* 0x000000282c007986 */ /* 0x000fe2000c101516 */
[----:B------:R-:W-:Y:S01]  /*9290*/  FADD.FTZ R14, R110, R6 ;  /* 0x000000066e0e7221 */ /* 0x000fe20000010000 */
[----:B------:R-:W-:Y:S01]  /*92a0*/  FADD.FTZ R13, R108, R4 ;  /* 0x000000046c0d7221 */ /* 0x000fe20000010000 */
[----:B-1----:R-:W-:-:S05]  /*92b0*/  IMAD.WIDE R38, R0, 0x2, R36 ;  /* 0x0000000200267825 */ /* 0x002fca00078e0224 */
[----:B------:R-:W-:Y:S04]  /*92c0*/  STG.E.U16 desc[UR22][R38.64], R42 ;  /* 0x0000002a26007986 */ /* 0x000fe8000c101516 */
[----:B------:R-:W-:Y:S04]  /*92d0*/  STG.E.U16 desc[UR22][R38.64+0x2], R41 ;  /* 0x0000022926007986 */ /* 0x000fe8000c101516 */
[----:B------:R-:W1:Y:S01]  /*92e0*/  LDSM.16.MT88.4 R40, [R188+0xb400] ;  /* 0x00b40000bc28783b */ /* 0x000e620000004200 */
[----:B--2---:R-:W-:Y:S01]  /*92f0*/  HMMA.16816.F32.BF16 R4, R48, R32, RZ ;  /* 0x000000203004723c */ /* 0x004fe200000418ff */
[----:B------:R-:W-:-:S02]  /*9300*/  IMAD.MOV.U32 R147, RZ, RZ, R220 ;  /* 0x000000ffff937224 */ /* 0x000fc400078e00dc */
[----:B------:R-:W-:Y:S02]  /*9310*/  IMAD.MOV.U32 R220, RZ, RZ, R27 ;  /* 0x000000ffffdc7224 */ /* 0x000fe400078e001b */
[----:B------:R-:W-:Y:S01]  /*9320*/  FADD.FTZ R0, R73, R2 ;  /* 0x0000000249007221 */ /* 0x000fe20000010000 */
[----:B------:R-:W-:Y:S01]  /*9330*/  IMAD.MOV.U32 R27, RZ, RZ, R219 ;  /* 0x000000ffff1b7224 */ /* 0x000fe200078e00db */
[----:B------:R-:W-:Y:S01]  /*9340*/  HMMA.16816.F32.BF16 R16, R60, R68, R8 ;  /* 0x000000443c10723c */ /* 0x000fe20000041808 */
[----:B------:R-:W-:Y:S02]  /*9350*/  IMAD.MOV.U32 R73, RZ, RZ, R146 ;  /* 0x000000ffff497224 */ /* 0x000fe400078e0092 */
[----:B------:R-:W-:Y:S01]  /*9360*/  FADD.FTZ R0, R24, R0 ;  /* 0x0000000018007221 */ /* 0x000fe20000010000 */
[----:B------:R-:W-:Y:S02]  /*9370*/  IMAD.MOV.U32 R146, RZ, RZ, R25 ;  /* 0x000000ffff927224 */ /* 0x000fe400078e0019 */
[----:B------:R-:W-:Y:S07]  /*9380*/  HMMA.16816.F32.BF16 R8, R64, R32, RZ ;  /* 0x000000204008723c */ /* 0x000fee00000418ff */
[----:B------:R-:W-:-:S02]  /*9390*/  IMAD.MOV.U32 R33, RZ, RZ, R145 ;  /* 0x000000ffff217224 */ /* 0x000fc400078e0091 */
[----:B------:R-:W-:Y:S02]  /*93a0*/  IMAD.MOV.U32 R145, RZ, RZ, R27 ;  /* 0x000000ffff917224 */ /* 0x000fe400078e001b */
[----:B------:R-:W2:Y:S01]  /*93b0*/  LDSM.16.MT88.4 R24, [R190+0xb400] ;  /* 0x00b40000be18783b */ /* 0x000ea20000004200 */
[----:B------:R-:W-:Y:S02]  /*93c0*/  IMAD.MOV.U32 R141, RZ, RZ, R221 ;  /* 0x000000ffff8d7224 */ /* 0x000fe400078e00dd */
[----:B------:R-:W-:Y:S02]  /*93d0*/  IMAD.MOV.U32 R221, RZ, RZ, R218 ;  /* 0x000000ffffdd7224 */ /* 0x000fe400078e00da */
[----:B------:R-:W-:Y:S02]  /*93e0*/  IMAD.MOV.U32 R110, RZ, RZ, R216 ;  /* 0x000000ffff6e7224 */ /* 0x000fe400078e00d8 */
[----:B------:R-:W-:Y:S02]  /*93f0*/  IMAD.MOV.U32 R108, RZ, RZ, R217 ;  /* 0x000000ffff6c7224 */ /* 0x000fe400078e00d9 */
[----:B------:R-:W-:Y:S01]  /*9400*/  FADD.FTZ R12, R75, R3 ;  /* 0x000000034b0c7221 */ /* 0x000fe20000010000 */
[----:B-1----:R-:W-:Y:S07]  /*9410*/  HMMA.16816.F32.BF16 R216, R28, R40, R4 ;  /* 0x000000281cd8723c */ /* 0x002fee0000041804 */
[----:B------:R-:W-:-:S04]  /*9420*/  FADD.FTZ R4, R111, R14 ;  /* 0x0000000e6f047221 */ /* 0x000fc80000010000 */
[----:B------:R-:W-:Y:S02]  /*9430*/  FADD.FTZ R32, R113, R4 ;  /* 0x0000000471207221 */ /* 0x000fe40000010000 */
[----:B------:R-:W-:Y:S01]  /*9440*/  HMMA.16816.F32.BF16 R4, R48, R20, RZ ;  /* 0x000000143004723c */ /* 0x000fe200000418ff */
[----:B------:R-:W-:Y:S02]  /*9450*/  IMAD.MOV.U32 R75, RZ, RZ, R247 ;  /* 0x000000ffff4b7224 */ /* 0x000fe400078e00f7 */
[----:B------:R-:W-:-:S03]  /*9460*/  IMAD.MOV.U32 R164, RZ, RZ, R246 ;  /* 0x000000ffffa47224 */ /* 0x000fc600078e00f6 */
[----:B------:R-:W-:Y:S06]  /*9470*/  HMMA.16816.F32.BF16 R244, R60, R40, R8 ;  /* 0x000000283cf4723c */ /* 0x000fec0000041808 */
[----:B------:R-:W-:Y:S01]  /*9480*/  HMMA.16816.F32.BF16 R8, R64, R20, RZ ;  /* 0x000000144008723c */ /* 0x000fe200000418ff */
[----:B------:R-:W-:Y:S01]  /*9490*/  FADD.FTZ R3, R109, R13 ;  /* 0x0000000d6d037221 */ /* 0x000fe20000010000 */
[----:B------:R-:W-:Y:S01]  /*94a0*/  FADD.FTZ R2, R74, R12 ;  /* 0x0000000c4a027221 */ /* 0x000fe20000010000 */
[----:B------:R-:W-:Y:S02]  /*94b0*/  IMAD.MOV.U32 R157, RZ, RZ, R148 ;  /* 0x000000ffff9d7224 */ /* 0x000fe400078e0094 */
[----:B------:R-:W-:Y:S01]  /*94c0*/  FADD.FTZ R69, R72, R0 ;  /* 0x0000000048457221 */ /* 0x000fe20000010000 */
[----:B------:R-:W-:-:S02]  /*94d0*/  IMAD.MOV.U32 R85, RZ, RZ, R16 ;  /* 0x000000ffff557224 */ /* 0x000fc400078e0010 */
[----:B------:R-:W-:Y:S01]  /*94e0*/  FADD.FTZ R112, R112, R3 ;  /* 0x0000000370707221 */ /* 0x000fe20000010000 */
[----:B------:R-:W-:Y:S02]  /*94f0*/  IMAD.MOV.U32 R84, RZ, RZ, R17 ;  /* 0x000000ffff547224 */ /* 0x000fe400078e0011 */
[----:B------:R-:W-:Y:S01]  /*9500*/  FADD.FTZ R162, R76, R2 ;  /* 0x000000024ca27221 */ /* 0x000fe20000010000 */
[----:B------:R-:W-:Y:S01]  /*9510*/  IMAD.MOV.U32 R53, RZ, RZ, R18 ;  /* 0x000000ffff357224 */ /* 0x000fe200078e0012 */
[--C-:B------:R-:W-:Y:S01]  /*9520*/  HSET2.LE.AND R0, R153, R15.reuse, PT ;  /* 0x0000000f99007233 */ /* 0x100fe20003803000 */
[----:B------:R-:W-:Y:S01]  /*9530*/  IMAD.MOV.U32 R52, RZ, RZ, R19 ;  /* 0x000000ffff347224 */ /* 0x000fe200078e0013 */
[----:B--2---:R-:W-:Y:S01]  /*9540*/  HMMA.16816.F32.BF16 R148, R28, R24, R4 ;  /* 0x000000181c94723c */ /* 0x004fe20000041804 */
[--C-:B------:R-:W-:Y:S01]  /*9550*/  HSET2.LE.AND R2, R152, R15.reuse, PT ;  /* 0x0000000f98027233 */ /* 0x100fe20003803000 */
[----:B------:R-:W-:Y:S01]  /*9560*/  IMAD.MOV.U32 R41, RZ, RZ, R89 ;  /* 0x000000ffff297224 */ /* 0x000fe200078e0059 */
[--C-:B------:R-:W-:Y:S01]  /*9570*/  HSET2.LE.AND R14, R123, R15.reuse, PT ;  /* 0x0000000f7b0e7233 */ /* 0x100fe20003803000 */
[----:B------:R-:W-:Y:S01]  /*9580*/  IMAD.MOV.U32 R40, RZ, RZ, R88 ;  /* 0x000000ffff287224 */ /* 0x000fe200078e0058 */
[----:B------:R-:W-:-:S02]  /*9590*/  HSET2.LE.AND R3, R121, R15, PT ;  /* 0x0000000f79037233 */ /* 0x000fc40003803000 */
[--C-:B------:R-:W-:Y:S01]  /*95a0*/  HSET2.LE.AND R6, R125, R15.reuse, PT ;  /* 0x0000000f7d067233 */ /* 0x100fe20003803000 */
[----:B------:R1:W-:Y:S01]  /*95b0*/  STG.E.U16 desc[UR22][R36.64+0x10], R81 ;  /* 0x0000105124007986 */ /* 0x0003e2000c101516 */
[--C-:B------:R-:W-:Y:S02]  /*95c0*/  HSET2.LE.AND R5, R126, R15.reuse, PT ;  /* 0x0000000f7e057233 */ /* 0x100fe40003803000 */
[--C-:B------:R-:W-:Y:S02]  /*95d0*/  HSET2.LE.AND R7, R124, R15.reuse, PT ;  /* 0x0000000f7c077233 */ /* 0x100fe40003803000 */
[--C-:B------:R-:W-:Y:S02]  /*95e0*/  HSET2.LE.AND R4, R122, R15.reuse, PT ;  /* 0x0000000f7a047233 */ /* 0x100fe40003803000 */
[--C-:B------:R-:W-:Y:S02]  /*95f0*/  HSET2.LE.AND R16, R118, R15.reuse, PT ;  /* 0x0000000f76107233 */ /* 0x100fe40003803000 */
[----:B------:R-:W-:-:S02]  /*9600*/  HSET2.LE.AND R17, R116, R15, PT ;  /* 0x0000000f74117233 */ /* 0x000fc40003803000 */
[--C-:B------:R-:W-:Y:S02]  /*9610*/  HSET2.LE.AND R19, R101, R15.reuse, PT ;  /* 0x0000000f65137233 */ /* 0x100fe40003803000 */
[--C-:B------:R-:W-:Y:S02]  /*9620*/  HSET2.LE.AND R20, R100, R15.reuse, PT ;  /* 0x0000000f64147233 */ /* 0x100fe40003803000 */
[--C-:B------:R-:W-:Y:S02]  /*9630*/  HSET2.LE.AND R13, R97, R15.reuse, PT ;  /* 0x0000000f610d7233 */ /* 0x100fe40003803000 */
[--C-:B------:R-:W-:Y:S02]  /*9640*/  HSET2.LE.AND R12, R96, R15.reuse, PT ;  /* 0x0000000f600c7233 */ /* 0x100fe40003803000 */
[--C-:B------:R-:W-:Y:S01]  /*9650*/  HSET2.LE.AND R18, R94, R15.reuse, PT ;  /* 0x0000000f5e127233 */ /* 0x100fe20003803000 */
[----:B------:R-:W-:Y:S01]  /*9660*/  IMAD.MOV.U32 R89, RZ, RZ, R220 ;  /* 0x000000ffff597224 */ /* 0x000fe200078e00dc */
[----:B------:R-:W-:Y:S01]  /*9670*/  HSET2.LE.AND R15, R93, R15, PT ;  /* 0x0000000f5d0f7233 */ /* 0x000fe20003803000 */
[----:B------:R-:W-:-:S02]  /*9680*/  IMAD.MOV.U32 R88, RZ, RZ, R221 ;  /* 0x000000ffff587224 */ /* 0x000fc400078e00dd */
[----:B------:R-:W-:Y:S02]  /*9690*/  IMAD.MOV.U32 R140, RZ, RZ, R222 ;  /* 0x000000ffff8c7224 */ /* 0x000fe400078e00de */
[----:B-1----:R-:W-:Y:S02]  /*96a0*/  IMAD.MOV.U32 R81, RZ, RZ, R223 ;  /* 0x000000ffff517224 */ /* 0x002fe400078e00df */
[----:B------:R-:W-:Y:S01]  /*96b0*/  HMMA.16816.F32.BF16 R220, R60, R24, R8 ;  /* 0x000000183cdc723c */ /* 0x000fe20000041808 */
[----:B------:R-:W-:Y:S02]  /*96c0*/  LOP3.LUT R124, R13, R166, RZ, 0xc0, !PT ;  /* 0x000000a60d7c7212 */ /* 0x000fe400078ec0ff */
[----:B------:R-:W-:Y:S02]  /*96d0*/  LOP3.LUT R125, R12, R165, RZ, 0xc0, !PT ;  /* 0x000000a50c7d7212 */ /* 0x000fe400078ec0ff */
[----:B------:R-:W-:Y:S02]  /*96e0*/  LOP3.LUT R121, R15, R77, RZ, 0xc0, !PT ;  /* 0x0000004d0f797212 */ /* 0x000fe400078ec0ff */
[----:B------:R-:W-:-:S02]  /*96f0*/  LOP3.LUT R9, R6, R171, RZ, 0xc0, !PT ;  /* 0x000000ab06097212 */ /* 0x000fc400078ec0ff */
[----:B------:R-:W-:Y:S02]  /*9700*/  LOP3.LUT R6, R7, R136, RZ, 0xc0, !PT ;  /* 0x0000008807067212 */ /* 0x000fe400078ec0ff */
[----:B------:R-:W-:Y:S02]  /*9710*/  LOP3.LUT R7, R14, R120, RZ, 0xc0, !PT ;  /* 0x000000780e077212 */ /* 0x000fe400078ec0ff */
[----:B------:R-:W-:Y:S01]  /*9720*/  HMMA.16816.F32.BF16 R12, R48, R22, RZ ;  /* 0x00000016300c723c */ /* 0x000fe200000418ff */
[----:B------:R-:W-:Y:S01]  /*9730*/  LOP3.LUT R8, R5, R81, RZ, 0xc0, !PT ;  /* 0x0000005105087212 */ /* 0x000fe200078ec0ff */
[----:B------:R-:W-:Y:S02]  /*9740*/  IMAD.MOV.U32 R81, RZ, RZ, R40 ;  /* 0x000000ffff517224 */ /* 0x000fe400078e0028 */
[----:B------:R-:W-:Y:S02]  /*9750*/  IMAD.MOV.U32 R40, RZ, RZ, R41 ;  /* 0x000000ffff287224 */ /* 0x000fe400078e0029 */
[----:B------:R-:W-:-:S02]  /*9760*/  IMAD.MOV.U32 R41, RZ, RZ, R33 ;  /* 0x000000ffff297224 */ /* 0x000fc400078e0021 */
[----:B------:R-:W-:Y:S02]  /*9770*/  IMAD.MOV.U32 R33, RZ, RZ, R73 ;  /* 0x000000ffff217224 */ /* 0x000fe400078e0049 */
[----:B------:R-:W-:Y:S02]  /*9780*/  IMAD.MOV.U32 R73, RZ, RZ, R75 ;  /* 0x000000ffff497224 */ /* 0x000fe400078e004b */
[----:B------:R-:W-:Y:S02]  /*9790*/  IMAD.MOV.U32 R75, RZ, RZ, R108 ;  /* 0x000000ffff4b7224 */ /* 0x000fe400078e006c */
[----:B------:R-:W-:Y:S02]  /*97a0*/  IMAD.MOV.U32 R108, RZ, RZ, R110 ;  /* 0x000000ffff6c7224 */ /* 0x000fe400078e006e */
[----:B------:R-:W-:Y:S02]  /*97b0*/  IMAD.MOV.U32 R110, RZ, RZ, R104 ;  /* 0x000000ffff6e7224 */ /* 0x000fe400078e0068 */
[----:B------:R-:W-:Y:S01]  /*97c0*/  FADD.FTZ R68, R119, R32 ;  /* 0x0000002077447221 */ /* 0x000fe20000010000 */
[----:B------:R-:W-:Y:S01]  /*97d0*/  LOP3.LUT R126, R4, R163, RZ, 0xc0, !PT ;  /* 0x000000a3047e7212 */ /* 0x000fe200078ec0ff */
[----:B------:R-:W-:Y:S01]  /*97e0*/  IMAD.MOV.U32 R119, RZ, RZ, R33 ;  /* 0x000000ffff777224 */ /* 0x000fe200078e0021 */
        /* <DEDUP_REMOVED lines=8> */
[C---:B------:R-:W-:Y:S06]  /*9870*/  HMMA.16816.F32.BF16 R72, R48.reuse, R54, RZ ;  /* 0x000000363048723c */ /* 0x040fec00000418ff */
[----:B------:R-:W-:Y:S06]  /*9880*/  HMMA.16816.F32.BF16 R16, R48, R34, RZ ;  /* 0x000000223010723c */ /* 0x000fec00000418ff */
[----:B------:R-:W-:Y:S06]  /*9890*/  HMMA.16816.F32.BF16 R108, R28, R26, R12 ;  /* 0x0000001a1c6c723c */ /* 0x000fec000004180c */
[----:B------:R-:W-:Y:S01]  /*98a0*/  HMMA.16816.F32.BF16 R12, R64, R114, RZ ;  /* 0x00000072400c723c */ /* 0x000fe200000418ff */
[----:B------:R-:W-:-:S02]  /*98b0*/  IMAD.MOV.U32 R104, RZ, RZ, R105 ;  /* 0x000000ffff687224 */ /* 0x000fc400078e0069 */
[----:B------:R-:W-:Y:S02]  /*98c0*/  IMAD.MOV.U32 R105, RZ, RZ, R141 ;  /* 0x000000ffff697224 */ /* 0x000fe400078e008d */
[----:B------:R-:W-:Y:S02]  /*98d0*/  IMAD.MOV.U32 R141, RZ, RZ, R144 ;  /* 0x000000ffff8d7224 */ /* 0x000fe400078e0090 */
[----:B------:R-:W-:Y:S01]  /*98e0*/  IMAD.MOV.U32 R144, RZ, RZ, R154 ;  /* 0x000000ffff907224 */ /* 0x000fe200078e009a */
[----:B------:R-:W-:Y:S01]  /*98f0*/  STG.E.U16 desc[UR22][R36.64+0x12], R80 ;  /* 0x0000125024007986 */ /* 0x000fe2000c101516 */
[----:B------:R-:W-:Y:S01]  /*9900*/  IMAD.MOV.U32 R154, RZ, RZ, R137 ;  /* 0x000000ffff9a7224 */ /* 0x000fe200078e0089 */
[----:B------:R-:W-:Y:S01]  /*9910*/  LOP3.LUT R10, R0, R168, RZ, 0xc0, !PT ;  /* 0x000000a8000a7212 */ /* 0x000fe200078ec0ff */
[----:B------:R-:W-:Y:S01]  /*9920*/  IMAD.MOV.U32 R137, RZ, RZ, R160 ;  /* 0x000000ffff897224 */ /* 0x000fe200078e00a0 */
[----:B------:R-:W-:Y:S01]  /*9930*/  STG.E.U16 desc[UR22][R46.64+0x10], R82 ;  /* 0x000010522e007986 */ /* 0x000fe2000c101516 */
[----:B------:R-:W-:-:S02]  /*9940*/  IMAD.MOV.U32 R101, RZ, RZ, R104 ;  /* 0x000000ffff657224 */ /* 0x000fc400078e0068 */
[----:B------:R-:W-:Y:S01]  /*9950*/  IMAD.MOV.U32 R168, RZ, RZ, R105 ;  /* 0x000000ffffa87224 */ /* 0x000fe200078e0069 */
[----:B------:R1:W-:Y:S01]  /*9960*/  STG.E.U16 desc[UR22][R46.64+0x12], R83 ;  /* 0x000012532e007986 */ /* 0x0003e2000c101516 */
[----:B------:R-:W-:Y:S02]  /*9970*/  IMAD.MOV.U32 R104, RZ, RZ, R144 ;  /* 0x000000ffff687224 */ /* 0x000fe400078e0090 */
[----:B------:R-:W-:Y:S01]  /*9980*/  IMAD.MOV.U32 R105, RZ, RZ, R154 ;  /* 0x000000ffff697224 */ /* 0x000fe200078e009a */
[----:B------:R-:W-:Y:S01]  /*9990*/  STG.E.U16 desc[UR22][R44.64+0x10], R92 ;  /* 0x0000105c2c007986 */ /* 0x000fe2000c101516 */
[----:B------:R-:W-:-:S03]  /*99a0*/  IMAD.MOV.U32 R171, RZ, RZ, R141 ;  /* 0x000000ffffab7224 */ /* 0x000fc600078e008d */
[----:B------:R2:W-:Y:S01]  /*99b0*/  STG.E.U16 desc[UR22][R44.64+0x12], R95 ;  /* 0x0000125f2c007986 */ /* 0x0005e2000c101516 */
[----:B------:R-:W-:Y:S01]  /*99c0*/  IMAD.MOV.U32 R144, RZ, RZ, R137 ;  /* 0x000000ffff907224 */ /* 0x000fe200078e0089 */
[----:B------:R-:W-:Y:S01]  /*99d0*/  LOP3.LUT R123, R20, R79, RZ, 0xc0, !PT ;  /* 0x0000004f147b7212 */ /* 0x000fe200078ec0ff */
[----:B------:R-:W-:Y:S02]  /*99e0*/  IMAD.MOV.U32 R152, RZ, RZ, R143 ;  /* 0x000000ffff987224 */ /* 0x000fe400078e008f */
[----:B------:R-:W-:Y:S02]  /*99f0*/  IMAD.MOV.U32 R153, RZ, RZ, R140 ;  /* 0x000000ffff997224 */ /* 0x000fe400078e008c */
[----:B------:R-:W-:Y:S01]  /*9a00*/  IMAD.MOV.U32 R154, RZ, RZ, R139 ;  /* 0x000000ffff9a7224 */ /* 0x000fe200078e008b */
[----:B------:R-:W-:Y:S01]  /*9a10*/  HMMA.16816.F32.BF16 R140, R28, R70, R72 ;  /* 0x000000461c8c723c */ /* 0x000fe20000041848 */
[----:B------:R-:W-:-:S05]  /*9a20*/  IMAD.MOV.U32 R116, RZ, RZ, R81 ;  /* 0x000000ffff747224 */ /* 0x000fca00078e0051 */
[----:B------:R-:W-:Y:S06]  /*9a30*/  HMMA.16816.F32.BF16 R136, R28, R42, R16 ;  /* 0x0000002a1c88723c */ /* 0x000fec0000041810 */
[C---:B-1----:R-:W-:Y:S06]  /*9a40*/  HMMA.16816.F32.BF16 R80, R48.reuse, R98, RZ ;  /* 0x000000623050723c */ /* 0x042fec00000418ff */
[C---:B--2---:R-:W-:Y:S06]  /*9a50*/  HMMA.16816.F32.BF16 R92, R48.reuse, R114, RZ ;  /* 0x00000072305c723c */ /* 0x044fec00000418ff */
[----:B------:R-:W-:Y:S06]  /*9a60*/  HMMA.16816.F32.BF16 R76, R48, R86, RZ ;  /* 0x00000056304c723c */ /* 0x000fec00000418ff */
[----:B------:R-:W-:Y:S06]  /*9a70*/  HMMA.16816.F32.BF16 R72, R60, R106, R12 ;  /* 0x0000006a3c48723c */ /* 0x000fec000004180c */
[C---:B------:R-:W-:Y:S06]  /*9a80*/  HMMA.16816.F32.BF16 R16, R64.reuse, R98, RZ ;  /* 0x000000624010723c */ /* 0x040fec00000418ff */
[----:B------:R-:W-:Y:S01]  /*9a90*/  HMMA.16816.F32.BF16 R12, R64, R86, RZ ;  /* 0x00000056400c723c */ /* 0x000fe200000418ff */
[----:B------:R-:W-:-:S05]  /*9aa0*/  IMAD.MOV.U32 R160, RZ, RZ, R157 ;  /* 0x000000ffffa07224 */ /* 0x000fca00078e009d */
[C---:B------:R-:W-:Y:S07]  /*9ab0*/  HMMA.16816.F32.BF16 R92, R28.reuse, R106, R92 ;  /* 0x0000006a1c5c723c */ /* 0x040fee000004185c */
[----:B------:R-:W-:Y:S01]  /*9ac0*/  IMAD.MOV.U32 R107, RZ, RZ, R160 ;  /* 0x000000ffff6b7224 */ /* 0x000fe200078e00a0 */
[----:B------:R-:W-:Y:S01]  /*9ad0*/  HMMA.16816.F32.BF16 R80, R28, R102, R80 ;  /* 0x000000661c50723c */ /* 0x000fe20000041850 */
[----:B------:R-:W-:Y:S02]  /*9ae0*/  IMAD.MOV.U32 R106, RZ, RZ, R144 ;  /* 0x000000ffff6a7224 */ /* 0x000fe400078e0090 */
[----:B------:R-:W-:-:S02]  /*9af0*/  IMAD.MOV.U32 R160, RZ, RZ, R147 ;  /* 0x000000ffffa07224 */ /* 0x000fc400078e0093 */
[----:B------:R-:W-:Y:S01]  /*9b00*/  IMAD.MOV.U32 R144, RZ, RZ, R88 ;  /* 0x000000ffff907224 */ /* 0x000fe200078e0058 */
[----:B------:R-:W-:Y:S01]  /*9b10*/  HMMA.16816.F32.BF16 R76, R28, R90, R76 ;  /* 0x0000005a1c4c723c */ /* 0x000fe2000004184c */
[----:B------:R-:W-:-:S05]  /*9b20*/  IMAD.MOV.U32 R147, RZ, RZ, R89 ;  /* 0x000000ffff937224 */ /* 0x000fca00078e0059 */
[C---:B------:R-:W-:Y:S06]  /*9b30*/  HMMA.16816.F32.BF16 R48, R60.reuse, R102, R16 ;  /* 0x000000663c30723c */ /* 0x040fec0000041810 */
[----:B------:R-:W-:Y:S06]  /*9b40*/  HMMA.16816.F32.BF16 R88, R60, R90, R12 ;  /* 0x0000005a3c58723c */ /* 0x000fec000004180c */
[C---:B------:R-:W-:Y:S06]  /*9b50*/  HMMA.16816.F32.BF16 R28, R64.reuse, R54, RZ ;  /* 0x00000036401c723c */ /* 0x040fec00000418ff */
[C---:B------:R-:W-:Y:S06]  /*9b60*/  HMMA.16816.F32.BF16 R16, R64.reuse, R34, RZ ;  /* 0x000000224010723c */ /* 0x040fec00000418ff */
[----:B------:R-:W-:Y:S01]  /*9b70*/  HMMA.16816.F32.BF16 R12, R64, R22, RZ ;  /* 0x00000016400c723c */ /* 0x000fe200000418ff */
[----:B------:R-:W-:Y:S01]  /*9b80*/  IMAD.MOV.U32 R117, RZ, RZ, R40 ;  /* 0x000000ffff757224 */ /* 0x000fe200078e0028 */
[----:B------:R-:W1:Y:S01]  /*9b90*/  LDSM.16.MT88.4 R20, [R188+0x9800] ;  /* 0x00980000bc14783b */ /* 0x000e620000004200 */
[----:B------:R-:W-:-:S09]  /*9ba0*/  IMAD.MOV.U32 R118, RZ, RZ, R41 ;  /* 0x000000ffff767224 */ /* 0x000fd200078e0029 */
[C---:B------:R-:W-:Y:S06]  /*9bb0*/  HMMA.16816.F32.BF16 R28, R60.reuse, R70, R28 ;  /* 0x000000463c1c723c */ /* 0x040fec000004181c */
[C---:B------:R-:W-:Y:S01]  /*9bc0*/  HMMA.16816.F32.BF16 R40, R60.reuse, R42, R16 ;  /* 0x0000002a3c28723c */ /* 0x040fe20000041810 */
[----:B------:R-:W2:Y:S05]  /*9bd0*/  LDSM.16.MT88.4 R16, [R190+0x9800] ;  /* 0x00980000be10783b */ /* 0x000eaa0000004200 */
[----:B------:R-:W-:Y:S01]  /*9be0*/  HMMA.16816.F32.BF16 R60, R60, R26, R12 ;  /* 0x0000001a3c3c723c */ /* 0x000fe2000004180c */
[----:B------:R-:W3:Y:S01]  /*9bf0*/  LDSM.16.MT88.4 R12, [R188+0xa800] ;  /* 0x00a80000bc0c783b */ /* 0x000ee20000004200 */
[----:B------:R-:W-:Y:S01]  /*9c00*/  IMAD.MOV.U32 R157, RZ, RZ, R159 ;  /* 0x000000ffff9d7224 */ /* 0x000fe200078e009f */
[----:B------:R-:W-:Y:S01]  /*9c10*/  LOP3.LUT R11, R2, R167, RZ, 0xc0, !PT ;  /* 0x000000a7020b7212 */ /* 0x000fe200078ec0ff */
[----:B------:R-:W-:-:S02]  /*9c20*/  IMAD.MOV.U32 R159, RZ, RZ, R156 ;  /* 0x000000ffff9f7224 */ /* 0x000fc400078e009c */
[----:B------:R-:W-:Y:S02]  /*9c30*/  IMAD.MOV.U32 R156, RZ, RZ, R132 ;  /* 0x000000ffff9c7224 */ /* 0x000fe400078e0084 */
[----:B------:R-:W-:Y:S01]  /*9c40*/  IMAD.MOV.U32 R2, RZ, RZ, R164 ;  /* 0x000000ffff027224 */ /* 0x000fe200078e00a4 */
[----:B------:R-:W-:Y:S01]  /*9c50*/  LOP3.LUT R127, R3, R161, RZ, 0xc0, !PT ;  /* 0x000000a1037f7212 */ /* 0x000fe200078ec0ff */
[----:B------:R-:W-:Y:S02]  /*9c60*/  IMAD.MOV.U32 R115, RZ, RZ, R113 ;  /* 0x000000ffff737224 */ /* 0x000fe400078e0071 */
[----:B------:R-:W-:Y:S02]  /*9c70*/  IMAD.MOV.U32 R97, RZ, RZ, R162 ;  /* 0x000000ffff617224 */ /* 0x000fe400078e00a2 */
[----:B------:R-:W-:Y:S02]  /*9c80*/  IMAD.MOV.U32 R0, RZ, RZ, R68 ;  /* 0x000000ffff007224 */ /* 0x000fe400078e0044 */
[----:B------:R-:W-:Y:S01]  /*9c90*/  IMAD.MOV.U32 R96, RZ, RZ, R69 ;  /* 0x000000ffff607224 */ /* 0x000fe200078e0045 */
[----:B------:R-:W-:Y:S01]  /*9ca0*/  STG.E.U16 desc[UR22][R38.64+0x10], R226 ;  /* 0x000010e226007986 */ /* 0x000fe2000c101516 */
[----:B-1----:R-:W-:Y:S01]  /*9cb0*/  HMMA.16816.F32.BF16 R164, R4, R22, R92 ;  /* 0x0000001604a4723c */ /* 0x002fe2000004185c */
[----:B------:R-:W-:-:S02]  /*9cc0*/  IMAD.MOV.U32 R99, RZ, RZ, R24 ;  /* 0x000000ffff637224 */ /* 0x000fc400078e0018 */
[----:B------:R-:W-:Y:S01]  /*9cd0*/  IMAD.MOV.U32 R114, RZ, RZ, R25 ;  /* 0x000000ffff727224 */ /* 0x000fe200078e0019 */
[----:B------:R-:W-:Y:S01]  /*9ce0*/  STG.E.U16 desc[UR22][R38.64+0x12], R225 ;  /* 0x000012e126007986 */ /* 0x000fe2000c101516 */
[----:B------:R-:W-:Y:S01]  /*9cf0*/  IMAD.MOV.U32 R113, RZ, RZ, R160 ;  /* 0x000000ffff717224 */ /* 0x000fe200078e00a0 */
[----:B------:R-:W-:Y:S01]  /*9d00*/  HMMA.16816.F32.BF16 R24, R8, R22, R72 ;  /* 0x000000160818723c */ /* 0x000fe20000041848 */
[----:B------:R-:W-:Y:S01]  /*9d10*/  IMAD.MOV.U32 R94, RZ, RZ, R53 ;  /* 0x000000ffff5e7224 */ /* 0x000fe200078e0035 */
[----:B------:R1:W5:Y:S01]  /*9d20*/  LDL.LU R132, [R1+0x1c0] ;  /* 0x0001c00001847983 */ /* 0x0003620000300800 */
[----:B------:R-:W-:-:S03]  /*9d30*/  IMAD.MOV.U32 R95, RZ, RZ, R52 ;  /* 0x000000ffff5f7224 */ /* 0x000fc600078e0034 */
[----:B------:R-:W-:Y:S06]  /*9d40*/  HMMA.16816.F32.BF16 R152, R8, R20, R152 ;  /* 0x000000140898723c */ /* 0x000fec0000041898 */
[----:B--2---:R-:W-:Y:S06]  /*9d50*/  HMMA.16816.F32.BF16 R160, R4, R16, R156 ;  /* 0x0000001004a0723c */ /* 0x004fec000004189c */
[----:B------:R-:W-:Y:S06]  /*9d60*/  HMMA.16816.F32.BF16 R52, R8, R18, R48 ;  /* 0x000000120834723c */ /* 0x000fec0000041830 */
[----:B------:R-:W-:Y:S01]  /*9d70*/  HMMA.16816.F32.BF16 R168, R4, R20, R168 ;  /* 0x0000001404a8723c */ /* 0x000fe200000418a8 */
[----:B------:R-:W2:Y:S05]  /*9d80*/  LDSM.16.MT88.4 R20, [R190+0xa800] ;  /* 0x00a80000be14783b */ /* 0x000eaa0000004200 */
[----:B------:R-:W-:Y:S06]  /*9d90*/  HMMA.16816.F32.BF16 R144, R8, R16, R144 ;  /* 0x000000100890723c */ /* 0x000fec0000041890 */
[----:B------:R-:W-:Y:S01]  /*9da0*/  HMMA.16816.F32.BF16 R156, R4, R18, R80 ;  /* 0x00000012049c723c */ /* 0x000fe20000041850 */
[----:B------:R-:W4:Y:S05]  /*9db0*/  LDSM.16.MT88.4 R16, [R188+0xb800] ;  /* 0x00b80000bc10783b */ /* 0x000f2a0000004200 */
[-C--:B---3--:R-:W-:Y:S06]  /*9dc0*/  HMMA.16816.F32.BF16 R64, R8, R12.reuse, R104 ;  /* 0x0000000c0840723c */ /* 0x088fec0000041868 */
[C---:B------:R-:W-:Y:S06]  /*9dd0*/  HMMA.16816.F32.BF16 R68, R4.reuse, R12, R116 ;  /* 0x0000000c0444723c */ /* 0x040fec0000041874 */
[-C--:B------:R-:W-:Y:S01]  /*9de0*/  HMMA.16816.F32.BF16 R72, R4, R14.reuse, R76 ;  /* 0x0000000e0448723c */ /* 0x080fe2000004184c */
[----:B------:R-:W-:Y:S01]  /*9df0*/  IMAD.MOV.U32 R98, RZ, RZ, R101 ;  /* 0x000000ffff627224 */ /* 0x000fe200078e0065 */
[----:B------:R-:W-:Y:S04]  /*9e00*/  LDSM.16.MT88.4 R76, [R188+0xac00] ;  /* 0x00ac0000bc4c783b */ /* 0x000fe80000004200 */
[----:B------:R-:W-:Y:S01]  /*9e10*/  HMMA.16816.F32.BF16 R48, R8, R14, R88 ;  /* 0x0000000e0830723c */ /* 0x000fe20000041858 */
[----:B------:R-:W3:Y:S01]  /*9e20*/  LDSM.16.MT88.4 R12, [R190+0xb800] ;  /* 0x00b80000be0c783b */ /* 0x000ee20000004200 */
[----:B------:R-:W-:-:S02]  /*9e30*/  IMAD.MOV.U32 R3, RZ, RZ, R33 ;  /* 0x000000ffff037224 */ /* 0x000fc400078e0021 */
[----:B------:R-:W-:Y:S02]  /*9e40*/  IMAD.MOV.U32 R92, RZ, RZ, R85 ;  /* 0x000000ffff5c7224 */ /* 0x000fe400078e0055 */
[----:B------:R-:W-:Y:S01]  /*9e50*/  IMAD.MOV.U32 R93, RZ, RZ, R84 ;  /* 0x000000ffff5d7224 */ /* 0x000fe200078e0054 */
[C---:B--2---:R-:W-:Y:S01]  /*9e60*/  HMMA.16816.F32.BF16 R88, R4.reuse, R22, R140 ;  /* 0x000000160458723c */ /* 0x044fe2000004188c */
[----:B------:R-:W-:Y:S05]  /*9e70*/  LDSM.16.MT88.4 R140, [R190+0x9c00] ;  /* 0x009c0000be8c783b */ /* 0x000fea0000004200 */
[C---:B------:R-:W-:Y:S06]  /*9e80*/  HMMA.16816.F32.BF16 R84, R4.reuse, R20, R240 ;  /* 0x000000140454723c */ /* 0x040fec00000418f0 */
[C---:B----4-:R-:W-:Y:S06]  /*9e90*/  HMMA.16816.F32.BF16 R100, R4.reuse, R16, R216 ;  /* 0x000000100464723c */ /* 0x050fec00000418d8 */
[----:B------:R-:W-:Y:S01]  /*9ea0*/  HMMA.16816.F32.BF16 R104, R4, R18, R136 ;  /* 0x000000120468723c */ /* 0x000fe20000041888 */
[----:B------:R-:W-:-:S05]  /*9eb0*/  IMAD.MOV.U32 R218, RZ, RZ, R2 ;  /* 0x000000ffffda7224 */ /* 0x000fca00078e0002 */
[C---:B---3--:R-:W-:Y:S06]  /*9ec0*/  HMMA.16816.F32.BF16 R116, R4.reuse, R12, R148 ;  /* 0x0000000c0474723c */ /* 0x048fec0000041894 */
[----:B------:R-:W-:Y:S01]  /*9ed0*/  HMMA.16816.F32.BF16 R32, R4, R14, R108 ;  /* 0x0000000e0420723c */ /* 0x000fe2000004186c */
[----:B------:R-:W2:Y:S01]  /*9ee0*/  LDSM.16.MT88.4 R4, [R190+0xbc00] ;  /* 0x00bc0000be04783b */ /* 0x000ea20000004200 */
[----:B------:R-:W-:Y:S02]  /*9ef0*/  IMAD.MOV.U32 R241, RZ, RZ, R114 ;  /* 0x000000fffff17224 */ /* 0x000fe400078e0072 */
[----:B------:R-:W-:Y:S01]  /*9f00*/  IMAD.MOV.U32 R240, RZ, RZ, R115 ;  /* 0x000000fffff07224 */ /* 0x000fe200078e0073 */
[----:B------:R-:W3:Y:S01]  /*9f10*/  LDSM.16.MT88.4 R148, [R188+0x9c00] ;  /* 0x009c0000bc94783b */ /* 0x000ee20000004200 */
[----:B------:R-:W-:-:S02]  /*9f20*/  IMAD.MOV.U32 R2, RZ, RZ, R113 ;  /* 0x000000ffff027224 */ /* 0x000fc400078e0071 */
[----:B------:R-:W-:Y:S01]  /*9f30*/  IMAD.MOV.U32 R216, RZ, RZ, R112 ;  /* 0x000000ffffd87224 */ /* 0x000fe200078e0070 */
[C---:B------:R-:W-:Y:S01]  /*9f40*/  HMMA.16816.F32.BF16 R80, R8.reuse, R20, R92 ;  /* 0x000000140850723c */ /* 0x040fe2000004185c */
[----:B------:R-:W4:Y:S04]  /*9f50*/  LDSM.16.MT88.4 R92, [R190+0xac00] ;  /* 0x00ac0000be5c783b */ /* 0x000f280000004200 */
[----:B------:R-:W1:Y:S01]  /*9f60*/  LDSM.16.MT88.4 R108, [R188+0xbc00] ;  /* 0x00bc0000bc6c783b */ /* 0x000e620000004200 */
[----:B------:R-:W-:Y:S03]  /*9f70*/  HMMA.16816.F32.BF16 R112, R8, R12, R220 ;  /* 0x0000000c0870723c */ /* 0x000fe600000418dc */
[----:B------:R3:W-:Y:S04]  /*9f80*/  STG.E.U16 desc[UR22][R36.64+0x20], R236 ;  /* 0x000020ec24007986 */ /* 0x0007e8000c101516 */
[----:B------:R-:W-:Y:S04]  /*9f90*/  STG.E.U16 desc[UR22][R36.64+0x22], R235 ;  /* 0x000022eb24007986 */ /* 0x000fe8000c101516 */
[----:B------:R-:W-:Y:S04]  /*9fa0*/  STG.E.U16 desc[UR22][R46.64+0x20], R231 ;  /* 0x000020e72e007986 */ /* 0x000fe8000c101516 */
[----:B------:R4:W-:Y:S04]  /*9fb0*/  STG.E.U16 desc[UR22][R46.64+0x22], R234 ;  /* 0x000022ea2e007986 */ /* 0x0009e8000c101516 */
[----:B------:R1:W-:Y:S04]  /*9fc0*/  STG.E.U16 desc[UR22][R44.64+0x20], R212 ;  /* 0x000020d42c007986 */ /* 0x0003e8000c101516 */
[----:B------:R1:W-:Y:S01]  /*9fd0*/  STG.E.U16 desc[UR22][R44.64+0x22], R211 ;  /* 0x000022d32c007986 */ /* 0x0003e2000c101516 */
[----:B------:R-:W-:-:S03]  /*9fe0*/  IMAD.MOV.U32 R217, RZ, RZ, R0 ;  /* 0x000000ffffd97224 */ /* 0x000fc600078e0000 */
[----:B------:R1:W-:Y:S04]  /*9ff0*/  STG.E.U16 desc[UR22][R38.64+0x20], R210 ;  /* 0x000020d226007986 */ /* 0x0003e8000c101516 */
[----:B------:R1:W-:Y:S04]  /*a000*/  STG.E.U16 desc[UR22][R38.64+0x22], R209 ;  /* 0x000022d126007986 */ /* 0x0003e8000c101516 */
[----:B------:R1:W-:Y:S04]  /*a010*/  STG.E.U16 desc[UR22][R36.64+0x30], R230 ;  /* 0x000030e624007986 */ /* 0x0003e8000c101516 */
[----:B------:R1:W-:Y:S01]  /*a020*/  STG.E.U16 desc[UR22][R36.64+0x32], R229 ;  /* 0x000032e524007986 */ /* 0x0003e2000c101516 */
[----:B------:R-:W-:-:S03]  /*a030*/  IMAD.MOV.U32 R219, RZ, RZ, R3 ;  /* 0x000000ffffdb7224 */ /* 0x000fc600078e0003 */
[----:B------:R1:W-:Y:S04]  /*a040*/  STG.E.U16 desc[UR22][R46.64+0x30], R227 ;  /* 0x000030e32e007986 */ /* 0x0003e8000c101516 */
[----:B------:R1:W-:Y:S01]  /*a050*/  STG.E.U16 desc[UR22][R46.64+0x32], R228 ;  /* 0x000032e42e007986 */ /* 0x0003e2000c101516 */
[----:B------:R-:W-:-:S03]  /*a060*/  IMAD.MOV.U32 R3, RZ, RZ, R96 ;  /* 0x000000ffff037224 */ /* 0x000fc600078e0060 */
[----:B------:R1:W-:Y:S01]  /*a070*/  STG.E.U16 desc[UR22][R44.64+0x30], R224 ;  /* 0x000030e02c007986 */ /* 0x0003e2000c101516 */
[-C--:B--2---:R-:W-:Y:S03]  /*a080*/  HMMA.16816.F32.BF16 R116, R120, R4.reuse, R116 ;  /* 0x000000047874723c */ /* 0x084fe60000041874 */
[----:B------:R2:W-:Y:S04]  /*a090*/  STG.E.U16 desc[UR22][R44.64+0x32], R215 ;  /* 0x000032d72c007986 */ /* 0x0005e8000c101516 */
[----:B------:R2:W-:Y:S01]  /*a0a0*/  STG.E.U16 desc[UR22][R38.64+0x30], R214 ;  /* 0x000030d626007986 */ /* 0x0005e2000c101516 */
[----:B------:R-:W-:Y:S03]  /*a0b0*/  HMMA.16816.F32.BF16 R112, R124, R4, R112 ;  /* 0x000000047c70723c */ /* 0x000fe60000041870 */
[----:B------:R2:W-:Y:S04]  /*a0c0*/  STG.E.U16 desc[UR22][R38.64+0x32], R213 ;  /* 0x000032d526007986 */ /* 0x0005e8000c101516 */
[----:B------:R2:W-:Y:S01]  /*a0d0*/  STG.E.U16 desc[UR22][R36.64+0x40], R208 ;  /* 0x000040d024007986 */ /* 0x0005e2000c101516 */
[----:B------:R-:W-:-:S03]  /*a0e0*/  FADD.FTZ R5, R218, R217 ;  /* 0x000000d9da057221 */ /* 0x000fc60000010000 */
[----:B------:R2:W-:Y:S01]  /*a0f0*/  STG.E.U16 desc[UR22][R36.64+0x42], R207 ;  /* 0x000042cf24007986 */ /* 0x0005e2000c101516 */
[----:B------:R-:W-:-:S03]  /*a100*/  FADD.FTZ R2, R2, R216 ;  /* 0x000000d802027221 */ /* 0x000fc60000010000 */
[----:B------:R2:W-:Y:S04]  /*a110*/  STG.E.U16 desc[UR22][R46.64+0x40], R205 ;  /* 0x000040cd2e007986 */ /* 0x0005e8000c101516 */
[----:B------:R2:W-:Y:S01]  /*a120*/  STG.E.U16 desc[UR22][R46.64+0x42], R206 ;  /* 0x000042ce2e007986 */ /* 0x0005e2000c101516 */
[----:B------:R-:W-:-:S03]  /*a130*/  IMAD.MOV.U32 R243, RZ, RZ, R98 ;  /* 0x000000fffff37224 */ /* 0x000fc600078e0062 */
[----:B------:R2:W-:Y:S01]  /*a140*/  STG.E.U16 desc[UR22][R44.64+0x40], R185 ;  /* 0x000040b92c007986 */ /* 0x0005e2000c101516 */
[----:B------:R-:W-:-:S03]  /*a150*/  IMAD.MOV.U32 R242, RZ, RZ, R99 ;  /* 0x000000fffff27224 */ /* 0x000fc600078e0063 */
[----:B------:R2:W-:Y:S01]  /*a160*/  STG.E.U16 desc[UR22][R44.64+0x42], R184 ;  /* 0x000042b82c007986 */ /* 0x0005e2000c101516 */
[----:B------:R-:W-:Y:S02]  /*a170*/  IMAD.MOV.U32 R0, RZ, RZ, R97 ;  /* 0x000000ffff007224 */ /* 0x000fe400078e0061 */
[----:B------:R-:W-:Y:S01]  /*a180*/  FADD.FTZ R3, R249, R3 ;  /* 0x00000003f9037221 */ /* 0x000fe20000010000 */
[----:B------:R2:W-:Y:S01]  /*a190*/  STG.E.U16 desc[UR22][R38.64+0x40], R183 ;  /* 0x000040b726007986 */ /* 0x0005e2000c101516 */
[----:B------:R-:W-:Y:S03]  /*a1a0*/  HMMA.16816.F32.BF16 R96, R8, R16, R244 ;  /* 0x000000100860723c */ /* 0x000fe600000418f4 */
[----:B------:R2:W-:Y:S01]  /*a1b0*/  STG.E.U16 desc[UR22][R38.64+0x42], R182 ;  /* 0x000042b626007986 */ /* 0x0005e2000c101516 */
[----:B------:R-:W-:-:S03]  /*a1c0*/  FADD.FTZ R5, R240, R5 ;  /* 0x00000005f0057221 */ /* 0x000fc60000010000 */
        /* <DEDUP_REMOVED lines=12> */
[----:B------:R2:W-:Y:S04]  /*a290*/  STG.E.U16 desc[UR22][R38.64+0x50], R179 ;  /* 0x000050b326007986 */ /* 0x0005e8000c101516 */
        /* <DEDUP_REMOVED lines=17> */
[----:B------:R2:W-:Y:S01]  /*a3b0*/  STL [R1+0x6c], R3 ;  /* 0x00006c0301007387 */ /* 0x0005e20000100800 */
[----:B------:R-:W-:Y:S01]  /*a3c0*/  FADD.FTZ R0, R251, R0 ;  /* 0x00000000fb007221 */ /* 0x000fe20000010000 */
[-C--:B---3--:R-:W-:Y:S03]  /*a3d0*/  HMMA.16816.F32.BF16 R152, R124, R148.reuse, R152 ;  /* 0x000000947c98723c */ /* 0x088fe60000041898 */
[----:B------:R-:W-:Y:S01]  /*a3e0*/  FADD.FTZ R0, R252, R0 ;  /* 0x00000000fc007221 */ /* 0x000fe20000010000 */
[----:B------:R-:W-:Y:S01]  /*a3f0*/  FADD.FTZ R4, R241, R4 ;  /* 0x00000004f1047221 */ /* 0x000fe20000010000 */
[----:B------:R-:W-:Y:S01]  /*a400*/  IADD3 R236, P1, R36, -0x80, RZ ;  /* 0xffffff8024ec7810 */ /* 0x000fe20007f3e0ff */
[----:B------:R-:W-:Y:S01]  /*a410*/  HMMA.16816.F32.BF16 R168, R120, R148, R168 ;  /* 0x0000009478a8723c */ /* 0x000fe200000418a8 */
[----:B------:R-:W-:Y:S01]  /*a420*/  FADD.FTZ R0, R250, R0 ;  /* 0x00000000fa007221 */ /* 0x000fe20000010000 */
[----:B------:R-:W-:-:S04]  /*a430*/  FADD.FTZ R2, R237, R2 ;  /* 0x00000002ed027221 */ /* 0x000fc80000010000 */
[----:B------:R-:W-:Y:S01]  /*a440*/  HMMA.16816.F32.BF16 R164, R120, R150, R164 ;  /* 0x0000009678a4723c */ /* 0x000fe200000418a4 */
[----:B----4-:R-:W-:-:S05]  /*a450*/  FADD.FTZ R234, R243, R4 ;  /* 0x00000004f3ea7221 */ /* 0x010fca0000010000 */
[----:B------:R-:W-:Y:S01]  /*a460*/  HMMA.16816.F32.BF16 R160, R120, R140, R160 ;  /* 0x0000008c78a0723c */ /* 0x000fe200000418a0 */
[----:B------:R-:W-:-:S05]  /*a470*/  FADD.FTZ R237, R239, R0 ;  /* 0x00000000efed7221 */ /* 0x000fca0000010000 */
[----:B------:R-:W-:Y:S01]  /*a480*/  HMMA.16816.F32.BF16 R156, R120, R142, R156 ;  /* 0x0000008e789c723c */ /* 0x000fe2000004189c */
[----:B------:R-:W-:-:S05]  /*a490*/  FADD.FTZ R240, R238, R2 ;  /* 0x00000002eef07221 */ /* 0x000fca0000010000 */
[----:B------:R-:W-:Y:S01]  /*a4a0*/  HMMA.16816.F32.BF16 R68, R120, R76, R68 ;  /* 0x0000004c7844723c */ /* 0x000fe20000041844 */
[----:B------:R-:W-:-:S05]  /*a4b0*/  IADD3.X R235, R37, -0x1, RZ, P1, !PT ;  /* 0xffffffff25eb7810 */ /* 0x000fca0000ffe4ff */
[C---:B------:R-:W-:Y:S06]  /*a4c0*/  HMMA.16816.F32.BF16 R72, R120.reuse, R78, R72 ;  /* 0x0000004e7848723c */ /* 0x040fec0000041848 */
[C---:B------:R-:W-:Y:S06]  /*a4d0*/  HMMA.16816.F32.BF16 R84, R120.reuse, R92, R84 ;  /* 0x0000005c7854723c */ /* 0x040fec0000041854 */
[C---:B------:R-:W-:Y:S06]  /*a4e0*/  HMMA.16816.F32.BF16 R88, R120.reuse, R94, R88 ;  /* 0x0000005e7858723c */ /* 0x040fec0000041858 */
[C---:B-1----:R-:W-:Y:S06]  /*a4f0*/  HMMA.16816.F32.BF16 R100, R120.reuse, R108, R100 ;  /* 0x0000006c7864723c */ /* 0x042fec0000041864 */
        /* <DEDUP_REMOVED lines=13> */
[----:B--2---:R-:W-:-:S15]  /*a5d0*/  @!P0 BRA `(.L_x_563) ;  /* 0x00000130007c8947 */ /* 0x004fde0003800000 */
[----:B------:R-:W2:Y:S01]  /*a5e0*/  LDL R219, [R1+0xfc] ;  /* 0x0000fc0001db7983 */ /* 0x000ea20000100800 */
[----:B------:R-:W-:-:S03]  /*a5f0*/  ULDC UR4, c[0x0][0x2d0] ;  /* 0x0000b40000047ab9 */ /* 0x000fc60000000800 */
[----:B------:R-:W3:Y:S04]  /*a600*/  LDL R241, [R1+0x128] ;  /* 0x0001280001f17983 */ /* 0x000ee80000100800 */
[----:B------:R-:W4:Y:S01]  /*a610*/  LDL.64 R242, [R1+0x1a0] ;  /* 0x0001a00001f27983 */ /* 0x000f220000100a00 */
[----:B-----5:R-:W-:Y:S01]  /*a620*/  ISETP.GE.AND P5, PT, R132, UR4, PT ;  /* 0x0000000484007c0c */ /* 0x020fe2000bfa6270 */
[----:B------:R-:W-:Y:S01]  /*a630*/  UIADD3 UR42, UR18, -0x2, URZ ;  /* 0xfffffffe122a7890 */ /* 0x000fe2000fffe03f */
[----:B------:R-:W-:-:S04]  /*a640*/  DEPBAR.LE SB0, 0x0 ;  /* 0x000080000000791a */ /* 0x000fc80000000000 */
[----:B------:R-:W-:Y:S01]  /*a650*/  BAR.SYNC.DEFER_BLOCKING 0x0 ;  /* 0x0000000000007b1d */ /* 0x000fe20000010000 */
[----:B------:R-:W-:Y:S01]  /*a660*/  UIMAD UR6, UR24, UR42, URZ ;  /* 0x0000002a180672a4 */ /* 0x000fe2000f8e023f */
[----:B------:R-:W-:Y:S01]  /*a670*/  IMAD.U32 R2, RZ, RZ, UR42 ;  /* 0x0000002aff027e24 */ /* 0x000fe2000f8e00ff */
[----:B------:R-:W-:-:S05]  /*a680*/  UISETP.GE.AND UP0, UPT, UR18, 0x3, UPT ;  /* 0x000000031200788c */ /* 0x000fca000bf06270 */
[----:B------:R-:W1:Y:S08]  /*a690*/  @!P5 LDC.64 R4, c[0x0][0x220] ;  /* 0x00008800ff04db82 */ /* 0x000e700000000a00 */
[----:B------:R-:W1:Y:S01]  /*a6a0*/  @!P5 LDC.64 R6, c[0x0][0x220] ;  /* 0x00008800ff06db82 */ /* 0x000e620000000a00 */
[----:B------:R-:W-:Y:S04]  /*a6b0*/  @P5 STS [R195+0x9000], RZ ;  /* 0x009000ffc3005388 */ /* 0x000fe80000000800 */
[----:B------:R-:W-:Y:S04]  /*a6c0*/  @P5 STS [R195+0x9004], RZ ;  /* 0x009004ffc3005388 */ /* 0x000fe80000000800 */
[----:B------:R-:W-:Y:S01]  /*a6d0*/  @P5 STS.64 [R195+0x9008], RZ ;  /* 0x009008ffc3005388 */ /* 0x000fe20000000a00 */
[----:B--2---:R-:W-:-:S02]  /*a6e0*/  ISETP.GE.AND P4, PT, R219, UR4, PT ;  /* 0x00000004db007c0c */ /* 0x004fc4000bf86270 */
[----:B---3--:R-:W-:Y:S01]  /*a6f0*/  ISETP.GE.AND P3, PT, R241, UR4, PT ;  /* 0x00000004f1007c0c */ /* 0x008fe2000bf66270 */
[----:B------:R-:W-:Y:S01]  /*a700*/  USHF.R.S32.HI UR4, URZ, 0x1f, UR42 ;  /* 0x0000001f3f047899 */ /* 0x000fe2000801142a */
[----:B----4-:R-:W-:-:S03]  /*a710*/  IMAD.WIDE.U32 R2, R2, UR32, R242 ;  /* 0x0000002002027c25 */ /* 0x010fc6000f8e00f2 */
[----:B------:R-:W-:-:S06]  /*a720*/  UIMAD UR4, UR4, UR32, UR6 ;  /* 0x00000020040472a4 */ /* 0x000fcc000f8e0206 */
[----:B------:R-:W2:Y:S01]  /*a730*/  @!P4 LDC.64 R10, c[0x0][0x220] ;  /* 0x00008800ff0acb82 */ /* 0x000ea20000000a00 */
[C---:B-1----:R-:W-:Y:S01]  /*a740*/  @!P5 LEA R4, P0, R2.reuse, R4, 0x1 ;  /* 0x000000040204d211 */ /* 0x042fe200078008ff */
[----:B------:R-:W-:Y:S01]  /*a750*/  VIADD R3, R3, UR4 ;  /* 0x0000000403037c36 */ /* 0x000fe20008000000 */
[----:B------:R-:W-:-:S04]  /*a760*/  IADD3 R0, P2, R2, UR20, RZ ;  /* 0x0000001402007c10 */ /* 0x000fc8000ff5e0ff */
[C---:B------:R-:W-:Y:S01]  /*a770*/  @!P5 LEA.HI.X R5, R2.reuse, R5, R3, 0x1, P0 ;  /* 0x000000050205d211 */ /* 0x040fe200000f0c03 */
[----:B------:R-:W1:Y:S04]  /*a780*/  @!P3 LDC.64 R8, c[0x0][0x220] ;  /* 0x00008800ff08bb82 */ /* 0x000e680000000a00 */
[----:B------:R-:W-:Y:S01]  /*a790*/  @!PT LDS RZ, [RZ] ;  /* 0x00000000fffff984 */ /* 0x000fe20000000800 */
[----:B------:R-:W-:Y:S01]  /*a7a0*/  @!PT LDS RZ, [RZ] ;  /* 0x00000000fffff984 */ /* 0x000fe20000000800 */
[----:B------:R-:W-:Y:S01]  /*a7b0*/  @!PT LDS RZ, [RZ] ;  /* 0x00000000fffff984 */ /* 0x000fe20000000800 */
[----:B------:R3:W-:Y:S04]  /*a7c0*/  @!P5 LDGSTS.E.BYPASS.LTC128B.128 [R195+0x9000], desc[UR22][R4.64] ;  /* 0x0900000004c3dfae */ /* 0x0007e8000b901d56 */
[----:B------:R-:W3:Y:S01]  /*a7d0*/  @!P4 LDC.64 R12, c[0x0][0x220] ;  /* 0x00008800ff0ccb82 */ /* 0x000ee20000000a00 */
[----:B------:R-:W-:Y:S07]  /*a7e0*/  @P4 STS.128 [R195+0xa000], RZ ;  /* 0x00a000ffc3004388 */ /* 0x000fee0000000c00 */
[----:B------:R-:W4:Y:S01]  /*a7f0*/  @!P3 LDC.64 R14, c[0x0][0x220] ;  /* 0x00008800ff0ebb82 */ /* 0x000f220000000a00 */
[----:B--2---:R-:W-:-:S04]  /*a800*/  @!P4 LEA R10, P1, R2, R10, 0x1 ;  /* 0x0000000a020ac211 */ /* 0x004fc800078208ff */
[C---:B------:R-:W-:Y:S02]  /*a810*/  @!P4 LEA.HI.X R11, R2.reuse, R11, R3, 0x1, P1 ;  /* 0x0000000b020bc211 */ /* 0x040fe400008f0c03 */
[----:B-1----:R-:W-:-:S03]  /*a820*/  @!P3 LEA R8, P0, R2, R8, 0x1 ;  /* 0x000000080208b211 */ /* 0x002fc600078008ff */
[----:B------:R-:W-:Y:S01]  /*a830*/  @!PT LDS RZ, [RZ] ;  /* 0x00000000fffff984 */ /* 0x000fe20000000800 */
[----:B------:R-:W-:Y:S01]  /*a840*/  @!PT LDS RZ, [RZ] ;  /* 0x00000000fffff984 */ /* 0x000fe20000000800 */
[----:B------:R-:W-:Y:S01]  /*a850*/  @!PT LDS RZ, [RZ] ;  /* 0x00000000fffff984 */ /* 0x000fe20000000800 */
[----:B------:R-:W-:Y:S01]  /*a860*/  @!P4 LDGSTS.E.BYPASS.LTC128B.128 [R195+0xa000], desc[UR22][R10.64+0x40] ;  /* 0x0a0000400ac3cfae */ /* 0x000fe2000b901d56 */
[----:B------:R-:W-:Y:S02]  /*a870*/  @!P3 LEA.HI.X R9, R2, R9, R3, 0x1, P0 ;  /* 0x000000090209b211 */ /* 0x000fe400000f0c03 */
[----:B------:R-:W-:Y:S01]  /*a880*/  IADD3.X R3, R3, UR16, RZ, P2, !PT ;  /* 0x0000001003037c10 */ /* 0x000fe200097fe4ff */
[----:B------:R-:W-:Y:S01]  /*a890*/  @P3 STS.128 [R195+0xb000], RZ ;  /* 0x00b000ffc3003388 */ /* 0x000fe20000000c00 */
[C---:B------:R-:W-:Y:S02]  /*a8a0*/  @!P5 LEA R6, P2, R0.reuse, R6, 0x1 ;  /* 0x000000060006d211 */ /* 0x040fe400078408ff */
[C---:B---3--:R-:W-:Y:S01]  /*a8b0*/  @!P4 LEA R4, P1, R0.reuse, R12, 0x1 ;  /* 0x0000000c0004c211 */ /* 0x048fe200078208ff */
[----:B------:R-:W-:Y:S01]  /*a8c0*/  @!PT LDS RZ, [RZ] ;  /* 0x00000000fffff984 */ /* 0x000fe20000000800 */
[----:B------:R-:W-:Y:S01]  /*a8d0*/  @!PT LDS RZ, [RZ] ;  /* 0x00000000fffff984 */ /* 0x000fe20000000800 */
[----:B------:R-:W-:Y:S01]  /*a8e0*/  @!PT LDS RZ, [RZ] ;  /* 0x00000000fffff984 */ /* 0x000fe20000000800 */
[----:B------:R1:W-:Y:S01]  /*a8f0*/  @!P3 LDGSTS.E.BYPASS.LTC128B.128 [R195+0xb000], desc[UR22][R8.64+0x80] ;  /* 0x0b00008008c3bfae */ /* 0x0003e2000b901d56 */
[C-C-:B------:R-:W-:Y:S02]  /*a900*/  @!P5 LEA.HI.X R7, R0.reuse, R7, R3.reuse, 0x1, P2 ;  /* 0x000000070007d211 */ /* 0x140fe400010f0c03 */
[C---:B------:R-:W-:Y:S01]  /*a910*/  @!P4 LEA.HI.X R5, R0.reuse, R13, R3, 0x1, P1 ;  /* 0x0000000d0005c211 */ /* 0x040fe200008f0c03 */
[----:B------:R-:W-:Y:S01]  /*a920*/  @P5 STS.128 [R195+0x9800], RZ ;  /* 0x009800ffc3005388 */ /* 0x000fe20000000c00 */
[----:B----4-:R-:W-:-:S03]  /*a930*/  @!P3 LEA R2, P0, R0, R14, 0x1 ;  /* 0x0000000e0002b211 */ /* 0x010fc600078008ff */
[----:B------:R-:W-:Y:S01]  /*a940*/  @!PT LDS RZ, [RZ] ;  /* 0x00000000fffff984 */ /* 0x000fe20000000800 */
[----:B------:R-:W-:Y:S01]  /*a950*/  @!PT LDS RZ, [RZ] ;  /* 0x00000000fffff984 */ /* 0x000fe20000000800 */
[----:B------:R-:W-:Y:S01]  /*a960*/  @!PT LDS RZ, [RZ] ;  /* 0x00000000fffff984 */ /* 0x000fe20000000800 */
[----:B------:R-:W-:Y:S01]  /*a970*/  @!P5 LDGSTS.E.BYPASS.LTC128B.128 [R195+0x9800], desc[UR22][R6.64] ;  /* 0x0980000006c3dfae */ /* 0x000fe2000b901d56 */
[----:B------:R-:W-:Y:S02]  /*a980*/  @!P3 LEA.HI.X R3, R0, R15, R3, 0x1, P0 ;  /* 0x0000000f0003b211 */ /* 0x000fe400000f0c03 */
[----:B------:R-:W-:Y:S01]  /*a990*/  PLOP3.LUT P0, PT, PT, PT, UP0, 0x40, 0x0 ;  /* 0x000000000000781c */ /* 0x000fe20003f0e808 */
        /* <DEDUP_REMOVED lines=10> */
[----:B------:R-:W-:Y:S04]  /*aa40*/  LDSM.16.M88.4 R52, [R189+0x6000] ;  /* 0x00600000bd34783b */ /* 0x000fe80000000200 */
[----:B-1----:R-:W1:Y:S04]  /*aa50*/  LDSM.16.M88.4 R8, [R192+0x1000] ;  /* 0x00100000c008783b */ /* 0x002e680000000200 */
[----:B------:R-:W4:Y:S04]  /*aa60*/  LDSM.16.M88.4 R48, [R189+0x6400] ;  /* 0x00640000bd30783b */ /* 0x000f280000000200 */
[----:B------:R-:W3:Y:S04]  /*aa70*/  LDSM.16.M88.4 R40, [R189+0x6800] ;  /* 0x00680000bd28783b */ /* 0x000ee80000000200 */
[----:B------:R-:W3:Y:S04]  /*aa80*/  LDSM.16.M88.4 R32, [R189+0x6c00] ;  /* 0x006c0000bd20783b */ /* 0x000ee80000000200 */
[----:B------:R-:W-:Y:S04]  /*aa90*/  LDSM.16.M88.4 R28, [R191+0x6000] ;  /* 0x00600000bf1c783b */ /* 0x000fe80000000200 */
[----:B--2---:R-:W2:Y:S04]  /*aaa0*/  LDSM.16.M88.4 R4, [R193+0x1000] ;  /* 0x00100000c104783b */ /* 0x004ea80000000200 */
[----:B------:R-:W2:Y:S04]  /*aab0*/  LDSM.16.M88.4 R24, [R191+0x6400] ;  /* 0x00640000bf18783b */ /* 0x000ea80000000200 */
[----:B------:R-:W2:Y:S04]  /*aac0*/  LDSM.16.M88.4 R20, [R191+0x6800] ;  /* 0x00680000bf14783b */ /* 0x000ea80000000200 */
[----:B------:R-:W2:Y:S04]  /*aad0*/  LDSM.16.M88.4 R60, [R191+0x6c00] ;  /* 0x006c0000bf3c783b */ /* 0x000ea80000000200 */
[----:B------:R-:W2:Y:S01]  /*aae0*/  LDSM.16.M88.4 R12, [R192] ;  /* 0x00000000c00c783b */ /* 0x000ea20000000200 */
[C---:B-1----:R-:W-:Y:S03]  /*aaf0*/  HMMA.16816.F32.BF16 R196, R8.reuse, R52, RZ ;  /* 0x0000003408c4723c */ /* 0x042fe600000418ff */
[----:B------:R-:W1:Y:S04]  /*ab00*/  LDSM.16.M88.4 R16, [R193] ;  /* 0x00000000c110783b */ /* 0x000e680000000200 */
[----:B------:R-:W0:Y:S01]  /*ab10*/  LDGDEPBAR ;  /* 0x00000000000079af */ /* 0x000e220000000000 */
[C---:B----4-:R-:W-:Y:S06]  /*ab20*/  HMMA.16816.F32.BF16 R180, R8.reuse, R48, RZ ;  /* 0x0000003008b4723c */ /* 0x050fec00000418ff */
[C---:B---3--:R-:W-:Y:S06]  /*ab30*/  HMMA.16816.F32.BF16 R172, R8.reuse, R40, RZ ;  /* 0x0000002808ac723c */ /* 0x048fec00000418ff */
[C---:B------:R-:W-:Y:S06]  /*ab40*/  HMMA.16816.F32.BF16 R64, R8.reuse, R32, RZ ;  /* 0x000000200840723c */ /* 0x040fec00000418ff */
[C---:B------:R-:W-:Y:S06]  /*ab50*/  HMMA.16816.F32.BF16 R184, R8.reuse, R54, RZ ;  /* 0x0000003608b8723c */ /* 0x040fec00000418ff */
[C---:B------:R-:W-:Y:S06]  /*ab60*/  HMMA.16816.F32.BF16 R176, R8.reuse, R50, RZ ;  /* 0x0000003208b0723c */ /* 0x040fec00000418ff */
[C---:B------:R-:W-:Y:S06]  /*ab70*/  HMMA.16816.F32.BF16 R132, R8.reuse, R42, RZ ;  /* 0x0000002a0884723c */ /* 0x040fec00000418ff */
[----:B------:R-:W-:Y:S06]  /*ab80*/  HMMA.16816.F32.BF16 R8, R8, R34, RZ ;  /* 0x000000220808723c */ /* 0x000fec00000418ff */
[C---:B--2---:R-:W-:Y:S06]  /*ab90*/  HMMA.16816.F32.BF16 R228, R4.reuse, R28, R196 ;  /* 0x0000001c04e4723c */ /* 0x044fec00000418c4 */
        /* <DEDUP_REMOVED lines=15> */
[----:B------:R-:W-:Y:S05]  /*ac90*/  LDSM.16.M88.4 R12, [R189+0x7800] ;  /* 0x00780000bd0c783b */ /* 0x000fea0000000200 */
[C---:B-1----:R-:W-:Y:S01]  /*aca0*/  HMMA.16816.F32.BF16 R180, R16.reuse, R20, R4 ;  /* 0x0000001410b4723c */ /* 0x042fe20000041804 */
[----:B------:R-:W-:Y:S05]  /*acb0*/  LDSM.16.M88.4 R4, [R192+0x3000] ;  /* 0x00300000c004783b */ /* 0x000fea0000000200 */
[C---:B------:R-:W-:Y:S01]  /*acc0*/  HMMA.16816.F32.BF16 R40, R16.reuse, R22, R40 ;  /* 0x000000161028723c */ /* 0x040fe20000041828 */
[----:B------:R-:W1:Y:S05]  /*acd0*/  LDSM.16.M88.4 R20, [R189+0x7400] ;  /* 0x00740000bd14783b */ /* 0x000e6a0000000200 */
[C---:B------:R-:W-:Y:S06]  /*ace0*/  HMMA.16816.F32.BF16 R196, R16.reuse, R28, R64 ;  /* 0x0000001c10c4723c */ /* 0x040fec0000041840 */
[C---:B------:R-:W-:Y:S01]  /*acf0*/  HMMA.16816.F32.BF16 R184, R16.reuse, R24, R8 ;  /* 0x0000001810b8723c */ /* 0x040fe20000041808 */
[----:B------:R-:W-:Y:S05]  /*ad00*/  LDSM.16.M88.4 R8, [R192+0x2000] ;  /* 0x00200000c008783b */ /* 0x000fea0000000200 */
[C---:B------:R-:W-:Y:S01]  /*ad10*/  HMMA.16816.F32.BF16 R32, R16.reuse, R30, R52 ;  /* 0x0000001e1020723c */ /* 0x040fe20000041834 */
[----:B------:R-:W2:Y:S05]  /*ad20*/  LDSM.16.M88.4 R28, [R189+0x7c00] ;  /* 0x007c0000bd1c783b */ /* 0x000eaa0000000200 */
[C---:B------:R-:W-:Y:S01]  /*ad30*/  HMMA.16816.F32.BF16 R48, R16.reuse, R26, R48 ;  /* 0x0000001a1030723c */ /* 0x040fe20000041830 */
[----:B------:R-:W3:Y:S05]  /*ad40*/  LDSM.16.M88.4 R24, [R189+0x7000] ;  /* 0x00700000bd18783b */ /* 0x000eea0000000200 */
[C---:B------:R-:W-:Y:S06]  /*ad50*/  HMMA.16816.F32.BF16 R200, R16.reuse, R60, R132 ;  /* 0x0000003c10c8723c */ /* 0x040fec0000041884 */
[----:B------:R-:W-:Y:S01]  /*ad60*/  HMMA.16816.F32.BF16 R176, R16, R62, R176 ;  /* 0x0000003e10b0723c */ /* 0x000fe200000418b0 */
[----:B------:R-:W-:Y:S05]  /*ad70*/  LDSM.16.M88.4 R16, [R191+0x7800] ;  /* 0x00780000bf10783b */ /* 0x000fea0000000200 */
[C---:B-1----:R-:W-:Y:S06]  /*ad80*/  HMMA.16816.F32.BF16 R64, R4.reuse, R20, R216 ;  /* 0x000000140440723c */ /* 0x042fec00000418d8 */
[C---:B------:R-:W-:Y:S06]  /*ad90*/  HMMA.16816.F32.BF16 R60, R4.reuse, R22, R212 ;  /* 0x00000016043c723c */ /* 0x040fec00000418d4 */
[C---:B------:R-:W-:Y:S06]  /*ada0*/  HMMA.16816.F32.BF16 R52, R4.reuse, R12, R204 ;  /* 0x0000000c0434723c */ /* 0x040fec00000418cc */
[C---:B--2---:R-:W-:Y:S06]  /*adb0*/  HMMA.16816.F32.BF16 R248, R4.reuse, R28, R248 ;  /* 0x0000001c04f8723c */ /* 0x044fec00000418f8 */
[C---:B---3--:R-:W-:Y:S06]  /*adc0*/  HMMA.16816.F32.BF16 R172, R4.reuse, R24, R228 ;  /* 0x0000001804ac723c */ /* 0x048fec00000418e4 */
[C---:B------:R-:W-:Y:S06]  /*add0*/  HMMA.16816.F32.BF16 R132, R4.reuse, R26, R220 ;  /* 0x0000001a0484723c */ /* 0x040fec00000418dc */
[C---:B------:R-:W-:Y:S06]  /*ade0*/  HMMA.16816.F32.BF16 R208, R4.reuse, R14, R208 ;  /* 0x0000000e04d0723c */ /* 0x040fec00000418d0 */
[----:B------:R-:W-:Y:S01]  /*adf0*/  HMMA.16816.F32.BF16 R224, R4, R30, R224 ;  /* 0x0000001e04e0723c */ /* 0x000fe200000418e0 */
[----:B------:R-:W1:Y:S05]  /*ae00*/  LDSM.16.M88.4 R4, [R193+0x3000] ;  /* 0x00300000c104783b */ /* 0x000e6a0000000200 */
[C---:B------:R-:W-:Y:S06]  /*ae10*/  HMMA.16816.F32.BF16 R216, R8.reuse, R24, R196 ;  /* 0x0000001808d8723c */ /* 0x040fec00000418c4 */
[C---:B------:R-:W-:Y:S01]  /*ae20*/  HMMA.16816.F32.BF16 R212, R8.reuse, R26, R32 ;  /* 0x0000001a08d4723c */ /* 0x040fe20000041820 */
[----:B------:R-:W2:Y:S04]  /*ae30*/  LDSM.16.M88.4 R24, [R191+0x7000] ;  /* 0x00700000bf18783b */ /* 0x000ea80000000200 */
[----:B------:R-:W-:Y:S01]  /*ae40*/  LDSM.16.M88.4 R32, [R191+0x7c00] ;  /* 0x007c0000bf20783b */ /* 0x000fe20000000200 */
[C---:B------:R-:W-:Y:S06]  /*ae50*/  HMMA.16816.F32.BF16 R184, R8.reuse, R20, R184 ;  /* 0x0000001408b8723c */ /* 0x040fec00000418b8 */
[C---:B------:R-:W-:Y:S01]  /*ae60*/  HMMA.16816.F32.BF16 R48, R8.reuse, R22, R48 ;  /* 0x000000160830723c */ /* 0x040fe20000041830 */
[----:B------:R-:W3:Y:S05]  /*ae70*/  LDSM.16.M88.4 R20, [R191+0x7400] ;  /* 0x00740000bf14783b */ /* 0x000eea0000000200 */
[C---:B------:R-:W-:Y:S06]  /*ae80*/  HMMA.16816.F32.BF16 R196, R8.reuse, R12, R180 ;  /* 0x0000000c08c4723c */ /* 0x040fec00000418b4 */
[C---:B------:R-:W-:Y:S01]  /*ae90*/  HMMA.16816.F32.BF16 R40, R8.reuse, R14, R40 ;  /* 0x0000000e0828723c */ /* 0x040fe20000041828 */
[----:B------:R-:W4:Y:S05]  /*aea0*/  LDSM.16.M88.4 R12, [R193+0x2000] ;  /* 0x00200000c10c783b */ /* 0x000f2a0000000200 */
[----:B------:R-:W-:Y:S06]  /*aeb0*/  HMMA.16816.F32.BF16 R244, R8, R28, R200 ;  /* 0x0000001c08f4723c */ /* 0x000fec00000418c8 */
[C---:B-1----:R-:W-:Y:S06]  /*aec0*/  HMMA.16816.F32.BF16 R180, R4.reuse, R16, R52 ;  /* 0x0000001004b4723c */ /* 0x042fec0000041834 */
[C---:B--2---:R-:W-:Y:S06]  /*aed0*/  HMMA.16816.F32.BF16 R228, R4.reuse, R24, R172 ;  /* 0x0000001804e4723c */ /* 0x044fec00000418ac */
[C---:B------:R-:W-:Y:S06]  /*aee0*/  HMMA.16816.F32.BF16 R220, R4.reuse, R26, R132 ;  /* 0x0000001a04dc723c */ /* 0x040fec0000041884 */
[----:B------:R-:W-:Y:S01]  /*aef0*/  IMAD.MOV.U32 R28, RZ, RZ, R244 ;  /* 0x000000ffff1c7224 */ /* 0x000fe200078e00f4 */
[----:B---3--:R-:W-:Y:S01]  /*af00*/  HMMA.16816.F32.BF16 R204, R4, R20, R64 ;  /* 0x0000001404cc723c */ /* 0x008fe20000041840 */
[----:B------:R-:W-:-:S02]  /*af10*/  IMAD.MOV.U32 R3, RZ, RZ, R245 ;  /* 0x000000ffff037224 */ /* 0x000fc400078e00f5 */
[----:B------:R-:W-:Y:S02]  /*af20*/  IMAD.MOV.U32 R2, RZ, RZ, R246 ;  /* 0x000000ffff027224 */ /* 0x000fe400078e00f6 */
[----:B------:R-:W-:Y:S01]  /*af30*/  IMAD.MOV.U32 R0, RZ, RZ, R247 ;  /* 0x000000ffff007224 */ /* 0x000fe200078e00f7 */
[----:B------:R-:W-:Y:S06]  /*af40*/  HMMA.16816.F32.BF16 R200, R4, R22, R60 ;  /* 0x0000001604c8723c */ /* 0x000fec000004183c */
[----:B------:R-:W-:Y:S01]  /*af50*/  HMMA.16816.F32.BF16 R244, R8, R30, R176 ;  /* 0x0000001e08f4723c */ /* 0x000fe200000418b0 */
[----:B------:R-:W-:Y:S05]  /*af60*/  LDSM.16.M88.4 R8, [R192+0x4000] ;  /* 0x00400000c008783b */ /* 0x000fea0000000200 */
[C---:B------:R-:W-:Y:S06]  /*af70*/  HMMA.16816.F32.BF16 R176, R4.reuse, R18, R208 ;  /* 0x0000001204b0723c */ /* 0x040fec00000418d0 */
[----:B------:R-:W-:Y:S01]  /*af80*/  HMMA.16816.F32.BF16 R172, R4, R32, R248 ;  /* 0x0000002004ac723c */ /* 0x000fe200000418f8 */
[----:B------:R-:W-:-:S02]  /*af90*/  IMAD.MOV.U32 R208, RZ, RZ, R28 ;  /* 0x000000ffffd07224 */ /* 0x000fc400078e001c */
[----:B------:R-:W-:Y:S01]  /*afa0*/  LDSM.16.M88.4 R28, [R189+0x8c00] ;  /* 0x008c0000bd1c783b */ /* 0x000fe20000000200 */
[----:B------:R-:W-:Y:S02]  /*afb0*/  IMAD.MOV.U32 R209, RZ, RZ, R3 ;  /* 0x000000ffffd17224 */ /* 0x000fe400078e0003 */
[----:B------:R-:W-:Y:S01]  /*afc0*/  HMMA.16816.F32.BF16 R132, R4, R34, R224 ;  /* 0x000000220484723c */ /* 0x000fe200000418e0 */
[----:B------:R-:W-:Y:S01]  /*afd0*/  LDSM.16.M88.4 R4, [R192+0x5000] ;  /* 0x00500000c004783b */ /* 0x000fe20000000200 */
[----:B------:R-:W-:Y:S02]  /*afe0*/  IMAD.MOV.U32 R210, RZ, RZ, R2 ;  /* 0x000000ffffd27224 */ /* 0x000fe400078e0002 */
[----:B------:R-:W-:Y:S02]  /*aff0*/  IMAD.MOV.U32 R211, RZ, RZ, R0 ;  /* 0x000000ffffd37224 */ /* 0x000fe400078e0000 */
[C---:B----4-:R-:W-:Y:S06]  /*b000*/  HMMA.16816.F32.BF16 R52, R12.reuse, R20, R184 ;  /* 0x000000140c34723c */ /* 0x050fec00000418b8 */
[C---:B------:R-:W-:Y:S01]  /*b010*/  HMMA.16816.F32.BF16 R48, R12.reuse, R22, R48 ;  /* 0x000000160c30723c */ /* 0x040fe20000041830 */
[----:B------:R-:W1:Y:S05]  /*b020*/  LDSM.16.M88.4 R20, [R189+0x8400] ;  /* 0x00840000bd14783b */ /* 0x000e6a0000000200 */
[C---:B------:R-:W-:Y:S06]  /*b030*/  HMMA.16816.F32.BF16 R196, R12.reuse, R16, R196 ;  /* 0x000000100cc4723c */ /* 0x040fec00000418c4 */
[C---:B------:R-:W-:Y:S01]  /*b040*/  HMMA.16816.F32.BF16 R40, R12.reuse, R18, R40 ;  /* 0x000000120c28723c */ /* 0x040fe20000041828 */
[----:B------:R-:W2:Y:S05]  /*b050*/  LDSM.16.M88.4 R16, [R189+0x8800] ;  /* 0x00880000bd10783b */ /* 0x000eaa0000000200 */
[C---:B------:R-:W-:Y:S06]  /*b060*/  HMMA.16816.F32.BF16 R64, R12.reuse, R24, R216 ;  /* 0x000000180c40723c */ /* 0x040fec00000418d8 */
[C---:B------:R-:W-:Y:S01]  /*b070*/  HMMA.16816.F32.BF16 R60, R12.reuse, R26, R212 ;  /* 0x0000001a0c3c723c */ /* 0x040fe200000418d4 */
[----:B------:R-:W3:Y:S05]  /*b080*/  LDSM.16.M88.4 R24, [R189+0x8000] ;  /* 0x00800000bd18783b */ /* 0x000eea0000000200 */
[C---:B------:R-:W-:Y:S06]  /*b090*/  HMMA.16816.F32.BF16 R184, R12.reuse, R32, R208 ;  /* 0x000000200cb8723c */ /* 0x040fec00000418d0 */
[----:B------:R-:W-:Y:S06]  /*b0a0*/  HMMA.16816.F32.BF16 R12, R12, R34, R244 ;  /* 0x000000220c0c723c */ /* 0x000fec00000418f4 */
[C---:B-1----:R-:W-:Y:S06]  /*b0b0*/  HMMA.16816.F32.BF16 R208, R4.reuse, R20, R204 ;  /* 0x0000001404d0723c */ /* 0x042fec00000418cc */
[C---:B------:R-:W-:Y:S06]  /*b0c0*/  HMMA.16816.F32.BF16 R204, R4.reuse, R22, R200 ;  /* 0x0000001604cc723c */ /* 0x040fec00000418c8 */
[C---:B--2---:R-:W-:Y:S06]  /*b0d0*/  HMMA.16816.F32.BF16 R200, R4.reuse, R16, R180 ;  /* 0x0000001004c8723c */ /* 0x044fec00000418b4 */
[C---:B------:R-:W-:Y:S06]  /*b0e0*/  HMMA.16816.F32.BF16 R180, R4.reuse, R18, R176 ;  /* 0x0000001204b4723c */ /* 0x040fec00000418b0 */
[C---:B------:R-:W-:Y:S06]  /*b0f0*/  HMMA.16816.F32.BF16 R176, R4.reuse, R28, R172 ;  /* 0x0000001c04b0723c */ /* 0x040fec00000418ac */
[----:B------:R-:W-:Y:S06]  /*b100*/  HMMA.16816.F32.BF16 R172, R4, R30, R132 ;  /* 0x0000001e04ac723c */ /* 0x000fec0000041884 */
[C---:B---3--:R-:W-:Y:S06]  /*b110*/  HMMA.16816.F32.BF16 R132, R8.reuse, R24, R64 ;  /* 0x000000180884723c */ /* 0x048fec0000041840 */
[C---:B------:R-:W-:Y:S06]  /*b120*/  HMMA.16816.F32.BF16 R64, R8.reuse, R26, R60 ;  /* 0x0000001a0840723c */ /* 0x040fec000004183c */
[C---:B------:R-:W-:Y:S06]  /*b130*/  HMMA.16816.F32.BF16 R60, R8.reuse, R20, R52 ;  /* 0x00000014083c723c */ /* 0x040fec0000041834 */
[----:B------:R-:W-:Y:S06]  /*b140*/  HMMA.16816.F32.BF16 R32, R8, R28, R184 ;  /* 0x0000001c0820723c */ /* 0x000fec00000418b8 */
[C---:B------:R-:W-:Y:S06]  /*b150*/  HMMA.16816.F32.BF16 R228, R4.reuse, R24, R228 ;  /* 0x0000001804e4723c */ /* 0x040fec00000418e4 */
[----:B------:R-:W-:Y:S01]  /*b160*/  HMMA.16816.F32.BF16 R220, R4, R26, R220 ;  /* 0x0000001a04dc723c */ /* 0x000fe200000418dc */
[----:B------:R-:W-:Y:S04]  /*b170*/  LDSM.16.M88.4 R4, [R193+0x5000] ;  /* 0x00500000c104783b */ /* 0x000fe80000000200 */
[----:B------:R-:W1:Y:S01]  /*b180*/  LDSM.16.M88.4 R24, [R191+0x8000] ;  /* 0x00800000bf18783b */ /* 0x000e620000000200 */
[C---:B------:R-:W-:Y:S03]  /*b190*/  HMMA.16816.F32.BF16 R52, R8.reuse, R22, R48 ;  /* 0x000000160834723c */ /* 0x040fe60000041830 */
[----:B------:R-:W-:Y:S03]  /*b1a0*/  LDSM.16.M88.4 R20, [R191+0x8400] ;  /* 0x00840000bf14783b */ /* 0x000fe60000000200 */
[C---:B------:R-:W-:Y:S01]  /*b1b0*/  HMMA.16816.F32.BF16 R28, R8.reuse, R30, R12 ;  /* 0x0000001e081c723c */ /* 0x040fe2000004180c */
[----:B------:R-:W2:Y:S05]  /*b1c0*/  LDSM.16.M88.4 R12, [R191+0x8c00] ;  /* 0x008c0000bf0c783b */ /* 0x000eaa0000000200 */
[C---:B------:R-:W-:Y:S06]  /*b1d0*/  HMMA.16816.F32.BF16 R48, R8.reuse, R16, R196 ;  /* 0x000000100830723c */ /* 0x040fec00000418c4 */
[----:B------:R-:W-:Y:S01]  /*b1e0*/  HMMA.16816.F32.BF16 R40, R8, R18, R40 ;  /* 0x000000120828723c */ /* 0x000fe20000041828 */
[----:B------:R-:W3:Y:S04]  /*b1f0*/  LDSM.16.M88.4 R8, [R193+0x4000] ;  /* 0x00400000c108783b */ /* 0x000ee80000000200 */
[----:B------:R-:W4:Y:S01]  /*b200*/  LDSM.16.M88.4 R16, [R191+0x8800] ;  /* 0x00880000bf10783b */ /* 0x000f220000000200 */
[----:B------:R-:W-:-:S04]  /*b210*/  DEPBAR.LE SB0, 0x0 ;  /* 0x000080000000791a */ /* 0x000fc80000000000 */
[C---:B-1----:R-:W-:Y:S06]  /*b220*/  HMMA.16816.F32.BF16 R228, R4.reuse, R24, R228 ;  /* 0x0000001804e4723c */ /* 0x042fec00000418e4 */
[C---:B------:R-:W-:Y:S06]  /*b230*/  HMMA.16816.F32.BF16 R220, R4.reuse, R26, R220 ;  /* 0x0000001a04dc723c */ /* 0x040fec00000418dc */
[C---:B--2---:R-:W-:Y:S06]  /*b240*/  HMMA.16816.F32.BF16 R184, R4.reuse, R12, R176 ;  /* 0x0000000c04b8723c */ /* 0x044fec00000418b0 */
[----:B------:R-:W-:Y:S06]  /*b250*/  HMMA.16816.F32.BF16 R196, R4, R14, R172 ;  /* 0x0000000e04c4723c */ /* 0x000fec00000418ac */
[C---:B---3--:R-:W-:Y:S06]  /*b260*/  HMMA.16816.F32.BF16 R176, R8.reuse, R24, R132 ;  /* 0x0000001808b0723c */ /* 0x048fec0000041884 */
[C---:B------:R-:W-:Y:S06]  /*b270*/  HMMA.16816.F32.BF16 R172, R8.reuse, R26, R64 ;  /* 0x0000001a08ac723c */ /* 0x040fec0000041840 */
        /* <DEDUP_REMOVED lines=8> */
[C---:B------:R-:W-:Y:S06]  /*b300*/  HMMA.16816.F32.BF16 R48, R8.reuse, R12, R32 ;  /* 0x0000000c0830723c */ /* 0x040fec0000041820 */
[----:B------:R-:W-:Y:S01]  /*b310*/  HMMA.16816.F32.BF16 R40, R8, R14, R28 ;  /* 0x0000000e0828723c */ /* 0x000fe2000004181c */
[----:B------:R-:W-:Y:S06]  /*b320*/  BAR.SYNC.DEFER_BLOCKING 0x0 ;  /* 0x0000000000007b1d */ /* 0x000fec0000010000 */
[----:B------:R-:W-:-:S02]  /*b330*/  NOP ;  /* 0x0000000000007918 */ /* 0x000fc40000000000 */
[----:B------:R-:W-:-:S15]  /*b340*/  @P0 BRA `(.L_x_564) ;  /* 0x0000000400000947 */ /* 0x000fde0003800000 */
[----:B------:R-:W2:Y:S01]  /*b350*/  LDL.64 R242, [R1+0x130] ;  /* 0x0001300001f27983 */ /* 0x000ea20000100a00 */
[----:B------:R-:W1:Y:S01]  /*b360*/  @!P4 LDC.64 R6, c[0x0][0x218] ;  /* 0x00008600ff06cb82 */ /* 0x000e620000000a00 */
[----:B------:R-:W-:Y:S01]  /*b370*/  UIADD3 UR6, UR18, -0x3, URZ ;  /* 0xfffffffd12067890 */ /* 0x000fe2000fffe03f */
[----:B------:R-:W-:Y:S01]  /*b380*/  BSSY B0, `(.L_x_565) ;  /* 0x000003b000007945 */ /* 0x000fe20003800000 */
[----:B------:R3:W-:Y:S02]  /*b390*/  @P5 STS [R195+0x6000], RZ ;  /* 0x006000ffc3005388 */ /* 0x0007e40000000800 */
[----:B------:R-:W-:Y:S02]  /*b3a0*/  USHF.R.S32.HI UR4, URZ, 0x1f, UR6 ;  /* 0x0000001f3f047899 */ /* 0x000fe40008011406 */
[----:B------:R-:W-:Y:S01]  /*b3b0*/  UIMAD UR28, UR28, UR6, URZ ;  /* 0x000000061c1c72a4 */ /* 0x000fe2000f8e023f */
[----:B------:R-:W4:Y:S01]  /*b3c0*/  @!P5 LDC.64 R4, c[0x0][0x218] ;  /* 0x00008600ff04db82 */ /* 0x000f220000000a00 */
[----:B------:R-:W-:Y:S01]  /*b3d0*/  IMAD.U32 R2, RZ, RZ, UR6 ;  /* 0x00000006ff027e24 */ /* 0x000fe2000f8e00ff */
[----:B------:R3:W-:Y:S01]  /*b3e0*/  @P5 STS [R195+0x6004], RZ ;  /* 0x006004ffc3005388 */ /* 0x0007e20000000800 */
[----:B------:R-:W-:-:S03]  /*b3f0*/  UIMAD UR4, UR4, UR29, UR28 ;  /* 0x0000001d040472a4 */ /* 0x000fc6000f8e021c */
[----:B------:R3:W-:Y:S02]  /*b400*/  @P5 STS.64 [R195+0x6008], RZ ;  /* 0x006008ffc3005388 */ /* 0x0007e40000000a00 */
[----:B------:R-:W5:Y:S08]  /*b410*/  @!P3 LDC.64 R8, c[0x0][0x218] ;  /* 0x00008600ff08bb82 */ /* 0x000f700000000a00 */
[----:B------:R-:W3:Y:S08]  /*b420*/  @!P5 LDC.64 R12, c[0x0][0x218] ;  /* 0x00008600ff0cdb82 */ /* 0x000ef00000000a00 */
[----:B------:R-:W3:Y:S01]  /*b430*/  @!P4 LDC.64 R16, c[0x0][0x218] ;  /* 0x00008600ff10cb82 */ /* 0x000ee20000000a00 */
[----:B--2---:R-:W-:-:S04]  /*b440*/  IMAD.WIDE.U32 R2, R2, UR29, R242 ;  /* 0x0000001d02027c25 */ /* 0x004fc8000f8e00f2 */
[----:B------:R-:W-:Y:S01]  /*b450*/  VIADD R3, R3, UR4 ;  /* 0x0000000403037c36 */ /* 0x000fe20008000000 */
[C---:B-1----:R-:W-:Y:S02]  /*b460*/  @!P4 LEA R10, P0, R2.reuse, R6, 0x1 ;  /* 0x00000006020ac211 */ /* 0x042fe400078008ff */
[C---:B----4-:R-:W-:Y:S02]  /*b470*/  @!P5 LEA R14, P1, R2.reuse, R4, 0x1 ;  /* 0x00000004020ed211 */ /* 0x050fe400078208ff */
[C-C-:B------:R-:W-:Y:S02]  /*b480*/  @!P4 LEA.HI.X R11, R2.reuse, R7, R3.reuse, 0x1, P0 ;  /* 0x00000007020bc211 */ /* 0x140fe400000f0c03 */
[C---:B------:R-:W-:Y:S02]  /*b490*/  IADD3 R0, P0, R2.reuse, UR31, RZ ;  /* 0x0000001f02007c10 */ /* 0x040fe4000ff1e0ff */
[C---:B------:R-:W-:Y:S02]  /*b4a0*/  @!P5 LEA.HI.X R15, R2.reuse, R5, R3, 0x1, P1 ;  /* 0x00000005020fd211 */ /* 0x040fe400008f0c03 */
[----:B-----5:R-:W-:-:S02]  /*b4b0*/  @!P3 LEA R8, P1, R2, R8, 0x1 ;  /* 0x000000080208b211 */ /* 0x020fc400078208ff */
[----:B------:R-:W-:Y:S01]  /*b4c0*/  IADD3.X R4, R3, UR30, RZ, P0, !PT ;  /* 0x0000001e03047c10 */ /* 0x000fe200087fe4ff */
[----:B------:R-:W-:Y:S01]  /*b4d0*/  @!PT LDS RZ, [RZ] ;  /* 0x00000000fffff984 */ /* 0x000fe20000000800 */
[----:B------:R-:W-:Y:S01]  /*b4e0*/  @!PT LDS RZ, [RZ] ;  /* 0x00000000fffff984 */ /* 0x000fe20000000800 */
[----:B------:R-:W-:Y:S01]  /*b4f0*/  @!PT LDS RZ, [RZ] ;  /* 0x00000000fffff984 */ /* 0x000fe20000000800 */
[----:B------:R1:W-:Y:S01]  /*b500*/  @!P5 LDGSTS.E.BYPASS.LTC128B.128 [R195+0x6000], desc[UR22][R14.64] ;  /* 0x060000000ec3dfae */ /* 0x0003e2000b901d56 */
[C---:B---3--:R-:W-:Y:S02]  /*b510*/  @!P5 LEA R12, P2, R0.reuse, R12, 0x1 ;  /* 0x0000000c000cd211 */ /* 0x048fe400078408ff */
[----:B------:R-:W-:Y:S01]  /*b520*/  @!P4 LEA R6, P0, R0, R16, 0x1 ;  /* 0x000000100006c211 */ /* 0x000fe200078008ff */
[----:B------:R1:W-:Y:S01]  /*b530*/  @P4 STS.128 [R195+0x7000], RZ ;  /* 0x007000ffc3004388 */ /* 0x0003e20000000c00 */
[----:B------:R-:W-:Y:S02]  /*b540*/  @!P3 LEA.HI.X R9, R2, R9, R3, 0x1, P1 ;  /* 0x000000090209b211 */ /* 0x000fe400008f0c03 */
[C-C-:B------:R-:W-:Y:S01]  /*b550*/  @!P5 LEA.HI.X R13, R0.reuse, R13, R4.reuse, 0x1, P2 ;  /* 0x0000000d000dd211 */ /* 0x140fe200010f0c04 */
        /* <DEDUP_REMOVED lines=23> */
[----:B------:R-:W-:-:S04]  /*b6d0*/  LEA R2, P0, R0, UR6, 0x1 ;  /* 0x0000000600027c11 */ /* 0x000fc8000f8008ff */
[----:B------:R-:W-:-:S05]  /*b6e0*/  LEA.HI.X R3, R0, UR7, R4, 0x1, P0 ;  /* 0x0000000700037c11 */ /* 0x000fca00080f0c04 */
[----:B------:R-:W-:Y:S01]  /*b6f0*/  @!PT LDS RZ, [RZ] ;  /* 0x00000000fffff984 */ /* 0x000fe20000000800 */
[----:B------:R-:W-:Y:S01]  /*b700*/  @!PT LDS RZ, [RZ] ;  /* 0x00000000fffff984 */ /* 0x000fe20000000800 */
[----:B------:R-:W-:Y:S01]  /*b710*/  @!PT LDS RZ, [RZ] ;  /* 0x00000000fffff984 */ /* 0x000fe20000000800 */
[----:B------:R2:W-:Y:S04]  /*b720*/  LDGSTS.E.BYPASS.LTC128B.128 [R195+0x8800], desc[UR22][R2.64+0x80] ;  /* 0x0880008002c37fae */ /* 0x0005e8000b901d56 */
.L_x_566:
[----:B------:R-:W-:Y:S05]  /*b730*/  BSYNC B0 ;  /* 0x0000000000007941 */ /* 0x000fea0003800000 */
.L_x_565:
[----:B------:R-:W0:Y:S02]  /*b740*/  LDGDEPBAR ;  /* 0x00000000000079af */ /* 0x000e240000000000 */
.L_x_564:
[----:B-1----:R-:W3:Y:S04]  /*b750*/  LDL.64 R6, [R1+0x38] ;  /* 0x0000380001067983 */ /* 0x002ee80000100a00 */
[----:B------:R-:W4:Y:S01]  /*b760*/  LDL.64 R4, [R1+0x40] ;  /* 0x0000400001047983 */ /* 0x000f220000100a00 */
[----:B--2---:R-:W-:Y:S01]  /*b770*/  IMAD.U32 R2, RZ, RZ, UR42 ;  /* 0x0000002aff027e24 */ /* 0x004fe2000f8e00ff */
[----:B------:R-:W1:Y:S02]  /*b780*/  S2R R0, SR_TID.X ;  /* 0x0000000000007919 */ /* 0x000e640000002100 */
[----:B------:R-:W-:Y:S04]  /*b790*/  STL.64 [R1+0x218], R36 ;  /* 0x0002182401007387 */ /* 0x000fe80000100a00 */
[----:B------:R-:W-:Y:S04]  /*b7a0*/  STL.64 [R1+0x210], R46 ;  /* 0x0002102e01007387 */ /* 0x000fe80000100a00 */
[----:B------:R-:W-:Y:S04]  /*b7b0*/  STL.64 [R1+0x208], R44 ;  /* 0x0002082c01007387 */ /* 0x000fe80000100a00 */
[----:B------:R-:W-:Y:S04]  /*b7c0*/  STL.64 [R1+0x200], R38 ;  /* 0x0002002601007387 */ /* 0x000fe80000100a00 */
[----:B------:R-:W-:Y:S04]  /*b7d0*/  STL [R1+0x1f4], R188 ;  /* 0x0001f4bc01007387 */ /* 0x000fe80000100800 */
[----:B------:R-:W-:Y:S04]  /*b7e0*/  STL [R1+0x1f0], R190 ;  /* 0x0001f0be01007387 */ /* 0x000fe80000100800 */
[----:B------:R-:W-:Y:S01]  /*b7f0*/  STL [R1+0x1d0], R195 ;  /* 0x0001d0c301007387 */ /* 0x000fe20000100800 */
[----:B-1----:R-:W-:-:S03]  /*b800*/  IMAD.SHL.U32 R0, R0, 0x2, RZ ;  /* 0x0000000200007824 */ /* 0x002fc600078e00ff */
[----:B------:R-:W-:Y:S02]  /*b810*/  STL [R1+0x1cc], R193 ;  /* 0x0001ccc101007387 */ /* 0x000fe40000100800 */
[----:B------:R-:W-:Y:S02]  /*b820*/  LOP3.LUT R0, R0, 0x6, RZ, 0xc0, !PT ;  /* 0x0000000600007812 */ /* 0x000fe400078ec0ff */
[----:B------:R-:W-:Y:S03]  /*b830*/  STL [R1+0x1c8], R192 ;  /* 0x0001c8c001007387 */ /* 0x000fe60000100800 */
[----:B------:R-:W-:Y:S01]  /*b840*/  IMAD R2, R2, 0x40, R0 ;  /* 0x0000004002027824 */ /* 0x000fe200078e0200 */
[----:B------:R-:W-:Y:S03]  /*b850*/  STL [R1+0x1c4], R191 ;  /* 0x0001c4bf01007387 */ /* 0x000fe60000100800 */
[C---:B------:R-:W-:Y:S01]  /*b860*/  VIADD R14, R2.reuse, 0x1 ;  /* 0x00000001020e7836 */ /* 0x040fe20000000000 */
[CC--:B------:R-:W-:Y:S01]  /*b870*/  ISETP.GE.AND P0, PT, R2.reuse, R56.reuse, PT ;  /* 0x000000380200720c */ /* 0x0c0fe20003f06270 */
[C---:B------:R-:W-:Y:S01]  /*b880*/  VIADD R13, R2.reuse, 0x8 ;  /* 0x00000008020d7836 */ /* 0x040fe20000000000 */
[----:B------:R-:W-:Y:S01]  /*b890*/  STL [R1+0x1c0], R189 ;  /* 0x0001c0bd01007387 */ /* 0x000fe20000100800 */
[----:B------:R-:W-:Y:S01]  /*b8a0*/  VIADD R12, R2, 0x9 ;  /* 0x00000009020c7836 */ /* 0x000fe20000000000 */
[----:B------:R-:W-:Y:S01]  /*b8b0*/  FSEL R3, R176, -INF , !P0 ;  /* 0xff800000b0037808 */ /* 0x000fe20004000000 */
[----:B------:R-:W-:Y:S01]  /*b8c0*/  VIADD R11, R2, 0x10 ;  /* 0x00000010020b7836 */ /* 0x000fe20000000000 */
[-C--:B------:R-:W-:Y:S01]  /*b8d0*/  ISETP.GE.AND P2, PT, R14, R56.reuse, PT ;  /* 0x000000380e00720c */ /* 0x080fe20003f46270 */
[C---:B------:R-:W-:Y:S01]  /*b8e0*/  VIADD R10, R2.reuse, 0x11 ;  /* 0x00000011020a7836 */ /* 0x040fe20000000000 */
[-C--:B------:R-:W-:Y:S01]  /*b8f0*/  ISETP.GE.AND P1, PT, R13, R56.reuse, PT ;  /* 0x000000380d00720c */ /* 0x080fe20003f26270 */
[C---:B------:R-:W-:Y:S01]  /*b900*/  VIADD R9, R2.reuse, 0x18 ;  /* 0x0000001802097836 */ /* 0x040fe20000000000 */
[----:B------:R-:W-:Y:S01]  /*b910*/  FSEL R33, R177, -INF , !P2 ;  /* 0xff800000b1217808 */ /* 0x000fe20005000000 */
[C---:B------:R-:W-:Y:S01]  /*b920*/  VIADD R8, R2.reuse, 0x19 ;  /* 0x0000001902087836 */ /* 0x040fe20000000000 */
[----:B------:R-:W-:Y:S01]  /*b930*/  FMNMX.FTZ R0, R131, R3, !PT ;  /* 0x0000000383007209 */ /* 0x000fe20007810000 */
[----:B------:R-:W-:Y:S01]  /*b940*/  VIADD R15, R2, 0x30 ;  /* 0x00000030020f7836 */ /* 0x000fe20000000000 */
[----:B------:R-:W-:Y:S01]  /*b950*/  ISETP.GE.AND P0, PT, R12, R56, PT ;  /* 0x000000380c00720c */ /* 0x000fe20003f06270 */
[----:B------:R-:W-:Y:S01]  /*b960*/  VIADD R16, R2, 0x31 ;  /* 0x0000003102107836 */ /* 0x000fe20000000000 */
[----:B------:R-:W-:Y:S01]  /*b970*/  FSEL R32, R172, -INF , !P1 ;  /* 0xff800000ac207808 */ /* 0x000fe20004800000 */
[C---:B------:R-:W-:Y:S01]  /*b980*/  VIADD R17, R2.reuse, 0x38 ;  /* 0x0000003802117836 */ /* 0x040fe20000000000 */
[----:B------:R-:W-:Y:S01]  /*b990*/  FMNMX.FTZ R0, R33, R0, !PT ;  /* 0x0000000021007209 */ /* 0x000fe20007810000 */
[----:B------:R-:W-:Y:S01]  /*b9a0*/  VIADD R18, R2, 0x39 ;  /* 0x0000003902127836 */ /* 0x000fe20000000000 */
[----:B------:R-:W-:Y:S01]  /*b9b0*/  ISETP.GE.AND P6, PT, R11, R56, PT ;  /* 0x000000380b00720c */ /* 0x000fe20003fc6270 */
[----:B------:R-:W-:Y:S01]  /*b9c0*/  STL [R1+0x1d4], R56 ;  /* 0x0001d43801007387 */ /* 0x000fe20000100800 */
        /* <DEDUP_REMOVED lines=12> */
[----:B------:R-:W-:-:S04]  /*ba90*/  FMNMX.FTZ R0, R28, R0, !PT ;  /* 0x000000001c007209 */ /* 0x000fc80007810000 */
[----:B------:R-:W-:Y:S01]  /*baa0*/  FMNMX.FTZ R0, R27, R0, !PT ;  /* 0x000000001b007209 */ /* 0x000fe20007810000 */
[----:B---3--:R-:W-:Y:S02]  /*bab0*/  IMAD.MOV.U32 R213, RZ, RZ, R7 ;  /* 0x000000ffffd57224 */ /* 0x008fe400078e0007 */
[C---:B------:R-:W-:Y:S02]  /*bac0*/  VIADD R7, R2.reuse, 0x20 ;  /* 0x0000002002077836 */ /* 0x040fe40000000000 */
[----:B------:R-:W-:Y:S01]  /*bad0*/  IMAD.MOV.U32 R212, RZ, RZ, R6 ;  /* 0x000000ffffd47224 */ /* 0x000fe200078e0006 */
[C---:B------:R-:W-:Y:S01]  /*bae0*/  IADD3 R6, R2.reuse, 0x21, RZ ;  /* 0x0000002102067810 */ /* 0x040fe20007ffe0ff */
[----:B----4-:R-:W-:Y:S01]  /*baf0*/  IMAD.MOV.U32 R215, RZ, RZ, R5 ;  /* 0x000000ffffd77224 */ /* 0x010fe200078e0005 */
[-C--:B------:R-:W-:Y:S01]  /*bb00*/  ISETP.GE.AND P6, PT, R7, R56.reuse, PT ;  /* 0x000000380700720c */ /* 0x080fe20003fc6270 */
[----:B------:R-:W-:Y:S01]  /*bb10*/  VIADD R5, R2, 0x28 ;  /* 0x0000002802057836 */ /* 0x000fe20000000000 */
[-C--:B------:R-:W-:Y:S01]  /*bb20*/  ISETP.GE.AND P2, PT, R6, R56.reuse, PT ;  /* 0x000000380600720c */ /* 0x080fe20003f46270 */
[----:B------:R-:W-:Y:S01]  /*bb30*/  IMAD.MOV.U32 R214, RZ, RZ, R4 ;  /* 0x000000ffffd67224 */ /* 0x000fe200078e0004 */
[----:B------:R-:W-:Y:S01]  /*bb40*/  FSEL R26, R60, -INF , !P6 ;  /* 0xff8000003c1a7808 */ /* 0x000fe20007000000 */
[----:B------:R-:W-:Y:S01]  /*bb50*/  VIADD R4, R2, 0x29 ;  /* 0x0000002902047836 */ /* 0x000fe20000000000 */
[----:B------:R-:W-:Y:S01]  /*bb60*/  ISETP.GE.AND P1, PT, R5, R56, PT ;  /* 0x000000380500720c */ /* 0x000fe20003f26270 */
[----:B------:R-:W-:Y:S01]  /*bb70*/  IMAD.MOV.U32 R226, RZ, RZ, R214 ;  /* 0x000000ffffe27224 */ /* 0x000fe200078e00d6 */
[----:B------:R-:W-:Y:S01]  /*bb80*/  FSEL R25, R61, -INF , !P2 ;  /* 0xff8000003d197808 */ /* 0x000fe20005000000 */
[----:B------:R-:W-:Y:S01]  /*bb90*/  IMAD.MOV.U32 R227, RZ, RZ, R215 ;  /* 0x000000ffffe37224 */ /* 0x000fe200078e00d7 */
[----:B------:R-:W-:Y:S01]  /*bba0*/  FMNMX.FTZ R0, R26, R0, !PT ;  /* 0x000000001a007209 */ /* 0x000fe20007810000 */
[----:B------:R-:W-:Y:S01]  /*bbb0*/  IMAD.MOV.U32 R224, RZ, RZ, R212 ;  /* 0x000000ffffe07224 */ /* 0x000fe200078e00d4 */
[----:B------:R-:W-:Y:S01]  /*bbc0*/  ISETP.GE.AND P0, PT, R4, R56, PT ;  /* 0x000000380400720c */ /* 0x000fe20003f06270 */
[----:B------:R-:W-:Y:S01]  /*bbd0*/  IMAD.MOV.U32 R225, RZ, RZ, R213 ;  /* 0x000000ffffe17224 */ /* 0x000fe200078e00d5 */
        /* <DEDUP_REMOVED lines=14> */
[----:B------:R-:W-:Y:S02]  /*bcc0*/  FSEL R19, R41, -INF , !P1 ;  /* 0xff80000029137808 */ /* 0x000fe40004800000 */
[----:B------:R-:W-:-:S04]  /*bcd0*/  FMNMX.FTZ R0, R20, R0, !PT ;  /* 0x0000000014007209 */ /* 0x000fc80007810000 */
[----:B------:R-:W-:-:S05]  /*bce0*/  FMNMX.FTZ R0, R19, R0, !PT ;  /* 0x0000000013007209 */ /* 0x000fca0007810000 */
[----:B------:R-:W1:Y:S02]  /*bcf0*/  SHFL.BFLY PT, R34, R0, 0x2, 0x1f ;  /* 0x0c401f0000227f89 */ /* 0x000e6400000e0000 */
[----:B-1----:R-:W-:-:S05]  /*bd00*/  FMNMX.FTZ R0, R0, R34, !PT ;  /* 0x0000002200007209 */ /* 0x002fca0007810000 */
[----:B------:R-:W1:Y:S02]  /*bd10*/  SHFL.BFLY PT, R34, R0, 0x1, 0x1f ;  /* 0x0c201f0000227f89 */ /* 0x000e6400000e0000 */
[----:B-1----:R-:W-:-:S04]  /*bd20*/  FMNMX.FTZ R35, R0, R34, !PT ;  /* 0x0000002200237209 */ /* 0x002fc80007810000 */
[C---:B------:R-:W-:Y:S01]  /*bd30*/  FSETP.NEU.FTZ.AND P0, PT, R35.reuse, -INF , PT ;  /* 0xff8000002300780b */ /* 0x040fe20003f1d000 */
[----:B------:R1:W-:Y:S03]  /*bd40*/  STL [R1+0x68], R35 ;  /* 0x0000682301007387 */ /* 0x0003e60000100800 */
[----:B------:R-:W-:Y:S01]  /*bd50*/  FSEL R0, R35, RZ, P0 ;  /* 0x000000ff23007208 */ /* 0x000fe20000000000 */
[----:B------:R-:W2:Y:S04]  /*bd60*/  LDL.LU R44, [R1+0x6c] ;  /* 0x00006c00012c7983 */ /* 0x000ea80000300800 */
[----:B------:R-:W-:Y:S01]  /*bd70*/  FADD.FTZ R34, R131, -R0 ;  /* 0x8000000083227221 */ /* 0x000fe20000010000 */
[----:B------:R-:W-:-:S05]  /*bd80*/  FMUL.FTZ R0, R35, UR41 ;  /* 0x0000002923007c20 */ /* 0x000fca0008410000 */
[----:B------:R-:W-:Y:S01]  /*bd90*/  FSEL R0, R0, RZ, P0 ;  /* 0x000000ff00007208 */ /* 0x000fe20000000000 */
[----:B-1----:R-:W-:-:S04]  /*bda0*/  FMUL.FTZ R35, R34, UR41 ;  /* 0x0000002922237c20 */ /* 0x002fc80008410000 */
[--C-:B------:R-:W-:Y:S02]  /*bdb0*/  FFMA.FTZ R34, R3, UR41, -R0.reuse ;  /* 0x0000002903227c23 */ /* 0x100fe40008010800 */
[----:B------:R-:W1:Y:S01]  /*bdc0*/  MUFU.EX2 R3, R35 ;  /* 0x0000002300037308 */ /* 0x000e620000000800 */
        /* <DEDUP_REMOVED lines=14> */
[----:B------:R-:W-:Y:S01]  /*beb0*/  FFMA.FTZ R217, R19, UR41, -R0 ;  /* 0x0000002913d97c23 */ /* 0x000fe20008010800 */
[-C--:B-1----:R-:W-:Y:S01]  /*bec0*/  FMUL.FTZ R20, R152, R3.reuse ;  /* 0x0000000398147220 */ /* 0x082fe20000410000 */
[----:B------:R-:W-:-:S04]  /*bed0*/  FMUL.FTZ R0, R153, R3 ;  /* 0x0000000399007220 */ /* 0x000fc80000410000 */
[----:B------:R1:W-:Y:S04]  /*bee0*/  STL [R1+0xb0], R20 ;  /* 0x0000b01401007387 */ /* 0x0003e80000100800 */
[----:B------:R3:W-:Y:S01]  /*bef0*/  STL [R1+0xb4], R0 ;  /* 0x0000b40001007387 */ /* 0x0007e20000100800 */
[-C--:B------:R-:W-:Y:S01]  /*bf00*/  FMUL.FTZ R21, R93, R3.reuse ;  /* 0x000000035d157220 */ /* 0x080fe20000410000 */
[-C--:B-1----:R-:W-:Y:S01]  /*bf10*/  FMUL.FTZ R20, R76, R3.reuse ;  /* 0x000000034c147220 */ /* 0x082fe20000410000 */
[----:B---3--:R-:W-:-:S04]  /*bf20*/  FMUL.FTZ R0, R77, R3 ;  /* 0x000000034d007220 */ /* 0x008fc80000410000 */
[----:B------:R1:W-:Y:S04]  /*bf30*/  STL [R1+0x148], R20 ;  /* 0x0001481401007387 */ /* 0x0003e80000100800 */
[----:B------:R3:W-:Y:S01]  /*bf40*/  STL [R1+0x14c], R0 ;  /* 0x00014c0001007387 */ /* 0x0007e20000100800 */
[----:B------:R-:W-:Y:S01]  /*bf50*/  MUFU.EX2 R19, R34 ;  /* 0x0000002200137308 */ /* 0x000fe20000000800 */
[-C--:B-1----:R-:W-:Y:S01]  /*bf60*/  FMUL.FTZ R20, R81, R3.reuse ;  /* 0x0000000351147220 */ /* 0x082fe20000410000 */
[----:B---3--:R-:W-:-:S04]  /*bf70*/  FMUL.FTZ R0, R92, R3 ;  /* 0x000000035c007220 */ /* 0x008fc80000410000 */
[----:B------:R1:W-:Y:S04]  /*bf80*/  STL [R1+0x15c], R20 ;  /* 0x00015c1401007387 */ /* 0x0003e80000100800 */
[----:B------:R3:W-:Y:S04]  /*bf90*/  STL [R1+0x168], R0 ;  /* 0x0001680001007387 */ /* 0x0007e80000100800 */
[----:B------:R-:W-:Y:S01]  /*bfa0*/  STL [R1+0x16c], R21 ;  /* 0x00016c1501007387 */ /* 0x000fe20000100800 */
[-C--:B-1----:R-:W-:Y:S01]  /*bfb0*/  FMUL.FTZ R20, R96, R3.reuse ;  /* 0x0000000360147220 */ /* 0x082fe20000410000 */
[----:B---3--:R-:W-:-:S04]  /*bfc0*/  FMUL.FTZ R0, R97, R3 ;  /* 0x0000000361007220 */ /* 0x008fc80000410000 */
[----:B------:R-:W-:Y:S04]  /*bfd0*/  STL [R1+0x178], R20 ;  /* 0x0001781401007387 */ /* 0x000fe80000100800 */
[----:B------:R1:W-:Y:S01]  /*bfe0*/  STL [R1+0x17c], R0 ;  /* 0x00017c0001007387 */ /* 0x0003e20000100800 */
[-C--:B------:R-:W-:Y:S01]  /*bff0*/  FMUL.FTZ R56, R148, R3.reuse ;  /* 0x0000000394387220 */ /* 0x080fe20000410000 */
[-C--:B------:R-:W-:Y:S01]  /*c000*/  FMUL.FTZ R195, R149, R3.reuse ;  /* 0x0000000395c37220 */ /* 0x080fe20000410000 */
[-C--:B------:R-:W-:Y:S01]  /*c010*/  FMUL.FTZ R40, R144, R3.reuse ;  /* 0x0000000390287220 */ /* 0x080fe20000410000 */
[-C--:B------:R-:W-:Y:S01]  /*c020*/  FMUL.FTZ R192, R145, R3.reuse ;  /* 0x0000000391c07220 */ /* 0x080fe20000410000 */
[-C--:B------:R-:W-:Y:S01]  /*c030*/  FMUL.FTZ R52, R140, R3.reuse ;  /* 0x000000038c347220 */ /* 0x080fe20000410000 */
[-C--:B------:R-:W-:Y:S01]  /*c040*/  FMUL.FTZ R49, R141, R3.reuse ;  /* 0x000000038d317220 */ /* 0x080fe20000410000 */
[-C--:B------:R-:W-:Y:S01]  /*c050*/  FMUL.FTZ R37, R136, R3.reuse ;  /* 0x0000000388257220 */ /* 0x080fe20000410000 */
[----:B-1----:R-:W-:-:S05]  /*c060*/  FMUL.FTZ R0, R125, R3 ;  /* 0x000000037d007220 */ /* 0x002fca0000410000 */
[----:B------:R1:W-:Y:S01]  /*c070*/  STL [R1+0x188], R0 ;  /* 0x0001880001007387 */ /* 0x0003e20000100800 */
[-C--:B------:R-:W-:Y:S01]  /*c080*/  FMUL.FTZ R36, R137, R3.reuse ;  /* 0x0000000389247220 */ /* 0x080fe20000410000 */
[-C--:B------:R-:W-:Y:S01]  /*c090*/  FMUL.FTZ R46, R80, R3.reuse ;  /* 0x00000003502e7220 */ /* 0x080fe20000410000 */
[-C--:B------:R-:W-:Y:S01]  /*c0a0*/  FMUL.FTZ R47, R108, R3.reuse ;  /* 0x000000036c2f7220 */ /* 0x080fe20000410000 */
[-C--:B------:R-:W-:Y:S01]  /*c0b0*/  FMUL.FTZ R153, R109, R3.reuse ;  /* 0x000000036d997220 */ /* 0x080fe20000410000 */
[-C--:B------:R-:W-:Y:S01]  /*c0c0*/  FMUL.FTZ R48, R112, R3.reuse ;  /* 0x0000000370307220 */ /* 0x080fe20000410000 */
[-C--:B------:R-:W-:Y:S01]  /*c0d0*/  FMUL.FTZ R41, R113, R3.reuse ;  /* 0x0000000371297220 */ /* 0x080fe20000410000 */
[----:B------:R-:W-:Y:S01]  /*c0e0*/  FMUL.FTZ R45, R124, R3 ;  /* 0x000000037c2d7220 */ /* 0x000fe20000410000 */
[-C--:B------:R-:W-:Y:S01]  /*c0f0*/  ISETP.GE.AND P1, PT, R2, R57.reuse, PT ;  /* 0x000000390200720c */ /* 0x080fe20003f26270 */
[----:B-1----:R-:W1:Y:S01]  /*c100*/  MUFU.EX2 R0, R33 ;  /* 0x0000002100007308 */ /* 0x002e620000000800 */
[----:B------:R-:W-:-:S02]  /*c110*/  ISETP.GE.AND P0, PT, R14, R57, PT ;  /* 0x000000390e00720c */ /* 0x000fc40003f06270 */
[----:B-1----:R-:W-:Y:S02]  /*c120*/  F2FP.BF16.F32.PACK_AB R61, R0, R19 ;  /* 0x00000013003d723e */ /* 0x002fe400000010ff */
[----:B------:R-:W-:Y:S02]  /*c130*/  FSEL R33, R179, -INF , !P0 ;  /* 0xff800000b3217808 */ /* 0x000fe40004000000 */
[----:B------:R-:W-:-:S04]  /*c140*/  ISETP.GE.AND P0, PT, R12, R57, PT ;  /* 0x000000390c00720c */ /* 0x000fc80003f06270 */
        /* <DEDUP_REMOVED lines=9> */
[----:B------:R-:W-:Y:S01]  /*c1e0*/  ISETP.GE.AND P0, PT, R16, R57, PT ;  /* 0x000000391000720c */ /* 0x000fe20003f06270 */
[----:B--2---:R-:W-:-:S04]  /*c1f0*/  FFMA.FTZ R3, R44, R3, R19 ;  /* 0x000000032c037223 */ /* 0x004fc80000010013 */
[----:B------:R-:W-:Y:S01]  /*c200*/  FADD.FTZ R77, R0, R3 ;  /* 0x00000003004d7221 */ /* 0x000fe20000010000 */
        /* <DEDUP_REMOVED lines=11> */
[----:B------:R-:W-:-:S02]  /*c2c0*/  FSEL R28, R66, -INF , !P1 ;  /* 0xff800000421c7808 */ /* 0x000fc40004800000 */
[----:B------:R-:W-:Y:S02]  /*c2d0*/  FMNMX.FTZ R0, R29, R0, !PT ;  /* 0x000000001d007209 */ /* 0x000fe40007810000 */
        /* <DEDUP_REMOVED lines=12> */
[----:B------:R-:W-:Y:S02]  /*c3a0*/  FSEL R21, R51, -INF , !P0 ;  /* 0xff80000033157808 */ /* 0x000fe40004000000 */
[-C--:B------:R-:W-:Y:S02]  /*c3b0*/  ISETP.GE.AND P1, PT, R17, R57.reuse, PT ;  /* 0x000000391100720c */ /* 0x080fe40003f26270 */
        /* <DEDUP_REMOVED lines=9> */
[----:B------:R-:W1:Y:S01]  /*c450*/  SHFL.BFLY PT, R34, R0, 0x1, 0x1f ;  /* 0x0c201f0000227f89 */ /* 0x000e6200000e0000 */
[----:B------:R-:W-:Y:S01]  /*c460*/  IMAD.MOV.U32 R39, RZ, RZ, R227 ;  /* 0x000000ffff277224 */ /* 0x000fe200078e00e3 */
[----:B-1----:R-:W-:-:S04]  /*c470*/  FMNMX.FTZ R227, R0, R34, !PT ;  /* 0x0000002200e37209 */ /* 0x002fc80007810000 */
[----:B------:R-:W-:-:S04]  /*c480*/  FSETP.NEU.FTZ.AND P0, PT, R227, -INF , PT ;  /* 0xff800000e300780b */ /* 0x000fc80003f1d000 */
[----:B------:R-:W-:-:S05]  /*c490*/  FSEL R0, R227, RZ, P0 ;  /* 0x000000ffe3007208 */ /* 0x000fca0000000000 */
[----:B------:R-:W-:Y:S01]  /*c4a0*/  FADD.FTZ R34, R130, -R0 ;  /* 0x8000000082227221 */ /* 0x000fe20000010000 */
[----:B------:R-:W-:-:S03]  /*c4b0*/  FMUL.FTZ R0, R227, UR41 ;  /* 0x00000029e3007c20 */ /* 0x000fc60008410000 */
[----:B------:R-:W-:Y:S02]  /*c4c0*/  FMUL.FTZ R35, R34, UR41 ;  /* 0x0000002922237c20 */ /* 0x000fe40008410000 */
[----:B------:R-:W-:-:S05]  /*c4d0*/  FSEL R0, R0, RZ, P0 ;  /* 0x000000ff00007208 */ /* 0x000fca0000000000 */
        /* <DEDUP_REMOVED lines=18> */
[-C--:B------:R-:W-:Y:S01]  /*c600*/  FMUL.FTZ R0, R154, R3.reuse ;  /* 0x000000039a007220 */ /* 0x080fe20000410000 */
[----:B------:R-:W-:Y:S04]  /*c610*/  STL [R1+0x1d8], R57 ;  /* 0x0001d83901007387 */ /* 0x000fe80000100800 */
[----:B------:R-:W-:Y:S04]  /*c620*/  STL [R1+0x54], R227 ;  /* 0x000054e301007387 */ /* 0x000fe80000100800 */
[----:B------:R-:W-:Y:S04]  /*c630*/  STL [R1+0x1f8], R188 ;  /* 0x0001f8bc01007387 */ /* 0x000fe80000100800 */
[----:B------:R1:W-:Y:S01]  /*c640*/  STL [R1+0xb8], R0 ;  /* 0x0000b80001007387 */ /* 0x0003e20000100800 */
[-C--:B------:R-:W-:Y:S01]  /*c650*/  FMUL.FTZ R21, R82, R3.reuse ;  /* 0x0000000352157220 */ /* 0x080fe20000410000 */
[----:B------:R-:W-:Y:S01]  /*c660*/  FMUL.FTZ R20, R83, R3 ;  /* 0x0000000353147220 */ /* 0x000fe20000410000 */
[----:B------:R-:W-:-:S02]  /*c670*/  IMAD.MOV.U32 R38, RZ, RZ, R226 ;  /* 0x000000ffff267224 */ /* 0x000fc400078e00e2 */
[----:B------:R-:W-:Y:S02]  /*c680*/  IMAD.MOV.U32 R155, RZ, RZ, R39 ;  /* 0x000000ffff9b7224 */ /* 0x000fe400078e0027 */
[----:B------:R-:W-:Y:S02]  /*c690*/  IMAD.MOV.U32 R154, RZ, RZ, R38 ;  /* 0x000000ffff9a7224 */ /* 0x000fe400078e0026 */
[----:B-1----:R-:W-:-:S05]  /*c6a0*/  FMUL.FTZ R0, R78, R3 ;  /* 0x000000034e007220 */ /* 0x002fca0000410000 */
[----:B------:R1:W-:Y:S04]  /*c6b0*/  STL [R1+0x150], R0 ;  /* 0x0001500001007387 */ /* 0x0003e80000100800 */
[----:B------:R2:W-:Y:S04]  /*c6c0*/  STL [R1+0x160], R21 ;  /* 0x0001601501007387 */ /* 0x0005e80000100800 */
[----:B------:R3:W-:Y:S01]  /*c6d0*/  STL [R1+0x164], R20 ;  /* 0x0001641401007387 */ /* 0x0007e20000100800 */
[-C--:B-1----:R-:W-:Y:S01]  /*c6e0*/  FMUL.FTZ R0, R94, R3.reuse ;  /* 0x000000035e007220 */ /* 0x082fe20000410000 */
[----:B--2---:R-:W-:-:S04]  /*c6f0*/  FMUL.FTZ R21, R95, R3 ;  /* 0x000000035f157220 */ /* 0x004fc80000410000 */
[----:B------:R1:W-:Y:S01]  /*c700*/  STL [R1+0x170], R0 ;  /* 0x0001700001007387 */ /* 0x0003e20000100800 */
[----:B---3--:R-:W-:-:S03]  /*c710*/  FMUL.FTZ R20, R98, R3 ;  /* 0x0000000362147220 */ /* 0x008fc60000410000 */
[----:B------:R-:W-:Y:S04]  /*c720*/  STL [R1+0x174], R21 ;  /* 0x0001741501007387 */ /* 0x000fe80000100800 */
[----:B------:R2:W-:Y:S01]  /*c730*/  STL [R1+0x180], R20 ;  /* 0x0001801401007387 */ /* 0x0005e20000100800 */
[----:B-1----:R-:W-:-:S05]  /*c740*/  FMUL.FTZ R0, R99, R3 ;  /* 0x0000000363007220 */ /* 0x002fca0000410000 */
[----:B------:R1:W-:Y:S04]  /*c750*/  STL [R1+0x184], R0 ;  /* 0x0001840001007387 */ /* 0x0003e80000100800 */
[----:B------:R-:W3:Y:S01]  /*c760*/  LDL.64 R38, [R1+0x1b8] ;  /* 0x0001b80001267983 */ /* 0x000ee20000100a00 */
[C---:B------:R-:W-:Y:S02]  /*c770*/  ISETP.GE.AND P6, PT, R2.reuse, R59, PT ;  /* 0x0000003b0200720c */ /* 0x040fe40003fc6270 */
[----:B------:R-:W-:Y:S01]  /*c780*/  ISETP.GE.AND P1, PT, R2, R58, PT ;  /* 0x0000003a0200720c */ /* 0x000fe20003f26270 */
[----:B------:R-:W-:Y:S01]  /*c790*/  FMUL.FTZ R193, R150, R3 ;  /* 0x0000000396c17220 */ /* 0x000fe20000410000 */
[----:B------:R-:W-:Y:S01]  /*c7a0*/  IMAD.MOV.U32 R150, RZ, RZ, R40 ;  /* 0x000000ffff967224 */ /* 0x000fe200078e0028 */
[----:B------:R-:W-:-:S02]  /*c7b0*/  FSEL R33, R228, -INF , !P6 ;  /* 0xff800000e4217808 */ /* 0x000fc40007000000 */
[----:B------:R-:W-:Y:S01]  /*c7c0*/  FSEL R40, R230, -INF , !P1 ;  /* 0xff800000e6287808 */ /* 0x000fe20004800000 */
[----:B------:R-:W-:Y:S01]  /*c7d0*/  USHF.L.U32 UR19, UR42, 0x1, URZ ;  /* 0x000000012a137899 */ /* 0x000fe2000800063f */
[CC--:B------:R-:W-:Y:S02]  /*c7e0*/  ISETP.GE.AND P2, PT, R14.reuse, R59.reuse, PT ;  /* 0x0000003b0e00720c */ /* 0x0c0fe40003f46270 */
[-C--:B------:R-:W-:Y:S02]  /*c7f0*/  ISETP.GE.AND P0, PT, R14, R58.reuse, PT ;  /* 0x0000003a0e00720c */ /* 0x080fe40003f06270 */
[C---:B------:R-:W-:Y:S02]  /*c800*/  ISETP.GE.AND P6, PT, R13.reuse, R59, PT ;  /* 0x0000003b0d00720c */ /* 0x040fe40003fc6270 */
[----:B------:R-:W-:Y:S01]  /*c810*/  ISETP.GE.AND P1, PT, R13, R58, PT ;  /* 0x0000003a0d00720c */ /* 0x000fe20003f26270 */
[-C--:B--2---:R-:W-:Y:S01]  /*c820*/  FMUL.FTZ R20, R126, R3.reuse ;  /* 0x000000037e147220 */ /* 0x084fe20000410000 */
[----:B------:R-:W-:Y:S01]  /*c830*/  MOV R179, R52 ;  /* 0x0000003400b37202 */ /* 0x000fe20000000f00 */
[----:B------:R-:W-:Y:S01]  /*c840*/  ULOP3.LUT UR4, UR19, UR27, URZ, 0x3c, !UPT ;  /* 0x0000001b13047292 */ /* 0x000fe2000f8e3c3f */
[----:B------:R-:W-:Y:S01]  /*c850*/  FSEL R13, R229, -INF , !P2 ;  /* 0xff800000e50d7808 */ /* 0x000fe20005000000 */
[----:B-1----:R-:W-:Y:S01]  /*c860*/  FMUL.FTZ R0, R127, R3 ;  /* 0x000000037f007220 */ /* 0x002fe20000410000 */
[----:B------:R-:W-:-:S02]  /*c870*/  FSEL R54, R231, -INF , !P0 ;  /* 0xff800000e7367808 */ /* 0x000fc40004000000 */
[----:B------:R-:W-:Y:S02]  /*c880*/  FSEL R52, R220, -INF , !P6 ;  /* 0xff800000dc347808 */ /* 0x000fe40007000000 */
[----:B------:R-:W-:Y:S02]  /*c890*/  FSEL R53, R222, -INF , !P1 ;  /* 0xff800000de357808 */ /* 0x000fe40004800000 */
[CC--:B------:R-:W-:Y:S02]  /*c8a0*/  ISETP.GE.AND P2, PT, R12.reuse, R59.reuse, PT ;  /* 0x0000003b0c00720c */ /* 0x0c0fe40003f46270 */
[-C--:B------:R-:W-:Y:S02]  /*c8b0*/  ISETP.GE.AND P0, PT, R12, R58.reuse, PT ;  /* 0x0000003a0c00720c */ /* 0x080fe40003f06270 */
[C---:B------:R-:W-:Y:S02]  /*c8c0*/  ISETP.GE.AND P6, PT, R11.reuse, R59, PT ;  /* 0x0000003b0b00720c */ /* 0x040fe40003fc6270 */
[----:B------:R-:W-:Y:S01]  /*c8d0*/  ISETP.GE.AND P1, PT, R11, R58, PT ;  /* 0x0000003a0b00720c */ /* 0x000fe20003f26270 */
[----:B------:R-:W-:Y:S01]  /*c8e0*/  IMAD.MOV.U32 R11, RZ, RZ, R225 ;  /* 0x000000ffff0b7224 */ /* 0x000fe200078e00e1 */
[----:B------:R1:W2:Y:S01]  /*c8f0*/  MUFU.EX2 R19, R34 ;  /* 0x0000002200137308 */ /* 0x0002a20000000800 */
[----:B------:R-:W-:Y:S01]  /*c900*/  STL [R1+0x18c], R20 ;  /* 0x00018c1401007387 */ /* 0x000fe20000100800 */
[----:B------:R-:W-:-:S02]  /*c910*/  FSEL R50, R221, -INF , !P2 ;  /* 0xff800000dd327808 */ /* 0x000fc40005000000 */
[----:B------:R-:W-:Y:S01]  /*c920*/  FSEL R51, R223, -INF , !P0 ;  /* 0xff800000df337808 */ /* 0x000fe20004000000 */
[----:B------:R4:W-:Y:S01]  /*c930*/  STL [R1+0x190], R0 ;  /* 0x0001900001007387 */ /* 0x0009e20000100800 */
[C---:B------:R-:W-:Y:S02]  /*c940*/  ISETP.GE.AND P2, PT, R10.reuse, R59, PT ;  /* 0x0000003b0a00720c */ /* 0x040fe40003f46270 */
[----:B------:R-:W-:Y:S01]  /*c950*/  ISETP.GE.AND P0, PT, R10, R58, PT ;  /* 0x0000003a0a00720c */ /* 0x000fe20003f06270 */
[----:B------:R-:W-:Y:S01]  /*c960*/  IMAD.MOV.U32 R178, RZ, RZ, R49 ;  /* 0x000000ffffb27224 */ /* 0x000fe200078e0031 */
[----:B------:R-:W-:Y:S01]  /*c970*/  FSEL R49, R210, -INF , !P1 ;  /* 0xff800000d2317808 */ /* 0x000fe20004800000 */
[----:B------:R-:W-:Y:S01]  /*c980*/  IMAD.MOV.U32 R188, RZ, RZ, R48 ;  /* 0x000000ffffbc7224 */ /* 0x000fe200078e0030 */
[----:B------:R-:W-:Y:S01]  /*c990*/  FSEL R48, R208, -INF , !P6 ;  /* 0xff800000d0307808 */ /* 0x000fe20007000000 */
[----:B------:R-:W-:Y:S01]  /*c9a0*/  IMAD.MOV.U32 R10, RZ, RZ, R224 ;  /* 0x000000ffff0a7224 */ /* 0x000fe200078e00e0 */
[----:B------:R-:W-:-:S02]  /*c9b0*/  FSEL R42, R209, -INF , !P2 ;  /* 0xff800000d12a7808 */ /* 0x000fc40005000000 */
[----:B------:R-:W-:Y:S02]  /*c9c0*/  FSEL R43, R211, -INF , !P0 ;  /* 0xff800000d32b7808 */ /* 0x000fe40004000000 */
[CC--:B------:R-:W-:Y:S02]  /*c9d0*/  ISETP.GE.AND P6, PT, R9.reuse, R59.reuse, PT ;  /* 0x0000003b0900720c */ /* 0x0c0fe40003fc6270 */
[-C--:B------:R-:W-:Y:S02]  /*c9e0*/  ISETP.GE.AND P1, PT, R9, R58.reuse, PT ;  /* 0x0000003a0900720c */ /* 0x080fe40003f26270 */
[C---:B------:R-:W-:Y:S02]  /*c9f0*/  ISETP.GE.AND P2, PT, R8.reuse, R59, PT ;  /* 0x0000003b0800720c */ /* 0x040fe40003f46270 */
[----:B------:R-:W-:Y:S02]  /*ca00*/  ISETP.GE.AND P0, PT, R8, R58, PT ;  /* 0x0000003a0800720c */ /* 0x000fe40003f06270 */
[----:B----4-:R-:W-:Y:S01]  /*ca10*/  LOP3.LUT R0, R11, UR4, RZ, 0x3c, !PT ;  /* 0x000000040b007c12 */ /* 0x010fe2000f8e3cff */
[----:B------:R-:W-:Y:S01]  /*ca20*/  IMAD.MOV.U32 R175, RZ, RZ, R41 ;  /* 0x000000ffffaf7224 */ /* 0x000fe200078e0029 */
[----:B------:R-:W-:-:S03]  /*ca30*/  FSEL R35, R204, -INF , !P6 ;  /* 0xff800000cc237808 */ /* 0x000fc60007000000 */
[----:B------:R-:W-:Y:S01]  /*ca40*/  IMAD.WIDE.U32 R224, R0, -0x326172a9, RZ ;  /* 0xcd9e8d5700e07825 */ /* 0x000fe200078e00ff */
[----:B------:R-:W-:Y:S02]  /*ca50*/  FSEL R41, R206, -INF , !P1 ;  /* 0xff800000ce297808 */ /* 0x000fe40004800000 */
[----:B------:R-:W-:Y:S02]  /*ca60*/  FSEL R32, R205, -INF , !P2 ;  /* 0xff800000cd207808 */ /* 0x000fe40005000000 */
[----:B-1----:R-:W-:Y:S02]  /*ca70*/  FSEL R34, R207, -INF , !P0 ;  /* 0xff800000cf227808 */ /* 0x002fe40004000000 */
[CC--:B------:R-:W-:Y:S02]  /*ca80*/  ISETP.GE.AND P6, PT, R7.reuse, R59.reuse, PT ;  /* 0x0000003b0700720c */ /* 0x0c0fe40003fc6270 */
[----:B------:R-:W-:Y:S02]  /*ca90*/  ISETP.GE.AND P1, PT, R7, R58, PT ;  /* 0x0000003a0700720c */ /* 0x000fe40003f26270 */
[----:B------:R-:W-:-:S02]  /*caa0*/  ISETP.GE.AND P2, PT, R6, R59, PT ;  /* 0x0000003b0600720c */ /* 0x000fc40003f46270 */
[----:B------:R-:W-:Y:S02]  /*cab0*/  ISETP.GE.AND P0, PT, R6, R58, PT ;  /* 0x0000003a0600720c */ /* 0x000fe40003f06270 */
[----:B------:R-:W-:Y:S01]  /*cac0*/  LOP3.LUT R0, R233, UR39, R224, 0x96, !PT ;  /* 0x00000027e9007c12 */ /* 0x000fe2000f8e96e0 */
[-C--:B------:R-:W-:Y:S01]  /*cad0*/  FMUL.FTZ R191, R151, R3.reuse ;  /* 0x0000000397bf7220 */ /* 0x080fe20000410000 */
[-C--:B------:R-:W-:Y:S01]  /*cae0*/  FMUL.FTZ R189, R146, R3.reuse ;  /* 0x0000000392bd7220 */ /* 0x080fe20000410000 */
[-C--:B------:R-:W-:Y:S01]  /*caf0*/  FMUL.FTZ R57, R147, R3.reuse ;  /* 0x0000000393397220 */ /* 0x080fe20000410000 */
[-C--:B------:R-:W-:Y:S01]  /*cb00*/  FMUL.FTZ R151, R142, R3.reuse ;  /* 0x000000038e977220 */ /* 0x080fe20000410000 */
[-C--:B------:R-:W-:Y:S01]  /*cb10*/  FMUL.FTZ R174, R143, R3.reuse ;  /* 0x000000038fae7220 */ /* 0x080fe20000410000 */
[----:B------:R-:W-:Y:S01]  /*cb20*/  FSEL R31, R200, -INF , !P6 ;  /* 0xff800000c81f7808 */ /* 0x000fe20007000000 */
[-C--:B------:R-:W-:Y:S01]  /*cb30*/  FMUL.FTZ R152, R138, R3.reuse ;  /* 0x000000038a987220 */ /* 0x080fe20000410000 */
[----:B------:R-:W-:Y:S01]  /*cb40*/  FSEL R30, R202, -INF , !P1 ;  /* 0xff800000ca1e7808 */ /* 0x000fe20004800000 */
[-C--:B------:R-:W-:Y:S01]  /*cb50*/  FMUL.FTZ R147, R139, R3.reuse ;  /* 0x000000038b937220 */ /* 0x080fe20000410000 */
[----:B------:R-:W-:Y:S01]  /*cb60*/  FSEL R29, R201, -INF , !P2 ;  /* 0xff800000c91d7808 */ /* 0x000fe20005000000 */
[-C--:B------:R-:W-:Y:S01]  /*cb70*/  FMUL.FTZ R190, R79, R3.reuse ;  /* 0x000000034fbe7220 */ /* 0x080fe20000410000 */
[----:B------:R-:W-:Y:S01]  /*cb80*/  FSEL R28, R203, -INF , !P0 ;  /* 0xff800000cb1c7808 */ /* 0x000fe20004000000 */
[-C--:B------:R-:W-:Y:S01]  /*cb90*/  FMUL.FTZ R143, R110, R3.reuse ;  /* 0x000000036e8f7220 */ /* 0x080fe20000410000 */
[-C--:B------:R-:W-:Y:S01]  /*cba0*/  FMUL.FTZ R142, R111, R3.reuse ;  /* 0x000000036f8e7220 */ /* 0x080fe20000410000 */
[-C--:B------:R-:W-:Y:S01]  /*cbb0*/  FMUL.FTZ R146, R114, R3.reuse ;  /* 0x0000000372927220 */ /* 0x080fe20000410000 */
[-C--:B------:R-:W-:Y:S01]  /*cbc0*/  FMUL.FTZ R44, R115, R3.reuse ;  /* 0x00000003732c7220 */ /* 0x080fe20000410000 */
[----:B--2---:R-:W-:Y:S01]  /*cbd0*/  FFMA.FTZ R82, R234, R3, R19 ;  /* 0x00000003ea527223 */ /* 0x004fe20000010013 */
[----:B------:R-:W-:-:S02]  /*cbe0*/  ISETP.GE.AND P6, PT, R5, R59, PT ;  /* 0x0000003b0500720c */ /* 0x000fc40003fc6270 */
[-C--:B------:R-:W-:Y:S02]  /*cbf0*/  ISETP.GE.AND P1, PT, R5, R58.reuse, PT ;  /* 0x0000003a0500720c */ /* 0x080fe40003f26270 */
[CC--:B------:R-:W-:Y:S02]  /*cc00*/  ISETP.GE.AND P2, PT, R4.reuse, R59.reuse, PT ;  /* 0x0000003b0400720c */ /* 0x0c0fe40003f46270 */
[----:B------:R-:W-:Y:S01]  /*cc10*/  ISETP.GE.AND P0, PT, R4, R58, PT ;  /* 0x0000003a0400720c */ /* 0x000fe20003f06270 */
[----:B------:R-:W-:Y:S01]  /*cc20*/  IMAD.WIDE.U32 R4, R0, -0x2daee0ad, RZ ;  /* 0xd2511f5300047825 */ /* 0x000fe200078e00ff */
[----:B------:R-:W-:Y:S02]  /*cc30*/  FSEL R27, R180, -INF , !P6 ;  /* 0xff800000b41b7808 */ /* 0x000fe40007000000 */
[----:B------:R-:W-:Y:S02]  /*cc40*/  ISETP.GE.AND P6, PT, R15, R59, PT ;  /* 0x0000003b0f00720c */ /* 0x000fe40003fc6270 */
[----:B------:R-:W-:-:S02]  /*cc50*/  FSEL R26, R182, -INF , !P1 ;  /* 0xff800000b61a7808 */ /* 0x000fc40004800000 */
[-C--:B------:R-:W-:Y:S02]  /*cc60*/  ISETP.GE.AND P1, PT, R15, R58.reuse, PT ;  /* 0x0000003a0f00720c */ /* 0x080fe40003f26270 */
[----:B------:R-:W-:Y:S02]  /*cc70*/  FSEL R23, R184, -INF , !P6 ;  /* 0xff800000b8177808 */ /* 0x000fe40007000000 */
[C---:B------:R-:W-:Y:S02]  /*cc80*/  ISETP.GE.AND P6, PT, R17.reuse, R59, PT ;  /* 0x0000003b1100720c */ /* 0x040fe40003fc6270 */
[----:B------:R-:W-:Y:S02]  /*cc90*/  FSEL R22, R186, -INF , !P1 ;  /* 0xff800000ba167808 */ /* 0x000fe40004800000 */
[----:B------:R-:W-:Y:S02]  /*cca0*/  ISETP.GE.AND P1, PT, R17, R58, PT ;  /* 0x0000003a1100720c */ /* 0x000fe40003f26270 */
[----:B------:R-:W-:-:S02]  /*ccb0*/  FSEL R17, R196, -INF , !P6 ;  /* 0xff800000c4117808 */ /* 0x000fc40007000000 */
[----:B------:R-:W-:Y:S02]  /*ccc0*/  FSEL R24, R183, -INF , !P0 ;  /* 0xff800000b7187808 */ /* 0x000fe40004000000 */
[C---:B------:R-:W-:Y:S02]  /*ccd0*/  ISETP.GE.AND P0, PT, R16.reuse, R58, PT ;  /* 0x0000003a1000720c */ /* 0x040fe40003f06270 */
[----:B------:R-:W-:Y:S02]  /*cce0*/  FSEL R25, R181, -INF , !P2 ;  /* 0xff800000b5197808 */ /* 0x000fe40005000000 */
[----:B------:R-:W-:Y:S01]  /*ccf0*/  FSEL R20, R187, -INF , !P0 ;  /* 0xff800000bb147808 */ /* 0x000fe20004000000 */
[----:B------:R-:W1:Y:S01]  /*cd00*/  MUFU.EX2 R14, R55 ;  /* 0x00000037000e7308 */ /* 0x000e620000000800 */
[-C--:B------:R-:W-:Y:S02]  /*cd10*/  ISETP.GE.AND P2, PT, R16, R59.reuse, PT ;  /* 0x0000003b1000720c */ /* 0x080fe40003f46270 */
[----:B------:R-:W-:-:S02]  /*cd20*/  ISETP.GE.AND P0, PT, R18, R59, PT ;  /* 0x0000003b1200720c */ /* 0x000fc40003f06270 */
[----:B------:R-:W-:Y:S02]  /*cd30*/  FSEL R16, R198, -INF , !P1 ;  /* 0xff800000c6107808 */ /* 0x000fe40004800000 */
[----:B------:R-:W-:Y:S02]  /*cd40*/  PRMT R64, R61, 0x7610, R64 ;  /* 0x000076103d407816 */ /* 0x000fe40000000040 */
[----:B------:R-:W-:Y:S02]  /*cd50*/  FSEL R15, R197, -INF , !P0 ;  /* 0xff800000c50f7808 */ /* 0x000fe40004000000 */
[----:B------:R-:W-:-:S04]  /*cd60*/  PRMT R63, R61, 0x7632, R63 ;  /* 0x000076323d3f7816 */ /* 0x000fc8000000003f */
[----:B------:R-:W-:Y:S01]  /*cd70*/  PRMT R209, R64, 0x5410, R63 ;  /* 0x0000541040d17816 */ /* 0x000fe2000000003f */
[----:B------:R2:W-:Y:S01]  /*cd80*/  STL [R1+0x1dc], R59 ;  /* 0x0001dc3b01007387 */ /* 0x0005e20000100800 */
[----:B------:R-:W-:Y:S02]  /*cd90*/  FSEL R21, R185, -INF , !P2 ;  /* 0xff800000b9157808 */ /* 0x000fe40005000000 */
[----:B------:R-:W-:Y:S01]  /*cda0*/  ISETP.GE.AND P2, PT, R18, R58, PT ;  /* 0x0000003a1200720c */ /* 0x000fe20003f46270 */
[----:B------:R4:W-:Y:S01]  /*cdb0*/  STL [R1+0x1e0], R58 ;  /* 0x0001e03a01007387 */ /* 0x0009e20000100800 */
[----:B--2---:R-:W-:Y:S02]  /*cdc0*/  IMAD.MOV.U32 R59, RZ, RZ, R11 ;  /* 0x000000ffff3b7224 */ /* 0x004fe400078e000b */
[----:B------:R-:W-:Y:S01]  /*cdd0*/  MUFU.EX2 R11, R60 ;  /* 0x0000003c000b7308 */ /* 0x000fe20000000800 */
[----:B----4-:R-:W-:-:S07]  /*cde0*/  IMAD.MOV.U32 R58, RZ, RZ, R10 ;  /* 0x000000ffff3a7224 */ /* 0x010fce00078e000a */
[----:B------:R-:W-:Y:S01]  /*cdf0*/  MUFU.EX2 R10, R65 ;  /* 0x00000041000a7308 */ /* 0x000fe20000000800 */
[----:B---3--:R-:W-:-:S05]  /*ce00*/  LOP3.LUT R2, R225, UR40, R38, 0x96, !PT ;  /* 0x00000028e1027c12 */ /* 0x008fca000f8e9626 */
[----:B------:R-:W-:-:S05]  /*ce10*/  IMAD.WIDE.U32 R2, R2, -0x2daee0ad, RZ ;  /* 0xd2511f5302027825 */ /* 0x000fca00078e00ff */
[----:B------:R-:W-:Y:S02]  /*ce20*/  LOP3.LUT R3, R3, UR38, R154, 0x96, !PT ;  /* 0x0000002603037c12 */ /* 0x000fe4000f8e969a */
[----:B------:R-:W-:-:S03]  /*ce30*/  LOP3.LUT R0, R5, UR36, R2, 0x96, !PT ;  /* 0x0000002405007c12 */ /* 0x000fc6000f8e9602 */
        /* <DEDUP_REMOVED lines=9> */
[----:B------:R-:W-:-:S05]  /*ced0*/  IMAD.WIDE.U32 R2, R2, -0x326172a9, RZ ;  /* 0xcd9e8d5702027825 */ /* 0x000fca00078e00ff */
[----:B------:R-:W-:-:S04]  /*cee0*/  LOP3.LUT R0, R3, UR21, R4, 0x96, !PT ;  /* 0x0000001503007c12 */ /* 0x000fc8000f8e9604 */
[----:B------:R-:W-:-:S04]  /*cef0*/  LOP3.LUT R4, R0, 0xff, RZ, 0xc0, !PT ;  /* 0x000000ff00047812 */ /* 0x000fc800078ec0ff */
[----:B------:R-:W-:Y:S02]  /*cf00*/  ISETP.LE.U32.AND P6, PT, R4, UR12, PT ;  /* 0x0000000c04007c0c */ /* 0x000fe4000bfc3070 */
[----:B------:R-:W-:Y:S02]  /*cf10*/  LOP3.LUT R4, R0, 0xffff, RZ, 0xc0, !PT ;  /* 0x0000ffff00047812 */ /* 0x000fe400078ec0ff */
[----:B------:R-:W-:Y:S02]  /*cf20*/  LOP3.LUT R12, R5, UR25, R6, 0x96, !PT ;  /* 0x00000019050c7c12 */ /* 0x000fe4000f8e9606 */
[----:B------:R-:W-:Y:S02]  /*cf30*/  SHF.R.U32.HI R4, RZ, 0x8, R4 ;  /* 0x00000008ff047819 */ /* 0x000fe40000011604 */
[C---:B------:R-:W-:Y:S02]  /*cf40*/  LOP3.LUT R6, R2.reuse, 0xff, RZ, 0xc0, !PT ;  /* 0x000000ff02067812 */ /* 0x040fe400078ec0ff */
[----:B------:R-:W-:-:S02]  /*cf50*/  LOP3.LUT R7, R2, 0xffff, RZ, 0xc0, !PT ;  /* 0x0000ffff02077812 */ /* 0x000fc400078ec0ff */
[--C-:B------:R-:W-:Y:S02]  /*cf60*/  SHF.R.U32.HI R9, RZ, 0x10, R2.reuse ;  /* 0x00000010ff097819 */ /* 0x100fe40000011602 */
[----:B------:R-:W-:Y:S02]  /*cf70*/  SHF.R.U32.HI R5, RZ, 0x18, R2 ;  /* 0x00000018ff057819 */ /* 0x000fe40000011602 */
[----:B------:R-:W-:Y:S02]  /*cf80*/  LOP3.LUT R2, R4, 0xffff, RZ, 0xc0, !PT ;  /* 0x0000ffff04027812 */ /* 0x000fe400078ec0ff */
[----:B------:R-:W-:Y:S02]  /*cf90*/  SHF.R.U32.HI R3, RZ, 0x18, R0 ;  /* 0x00000018ff037819 */ /* 0x000fe40000011600 */
[----:B------:R-:W-:Y:S02]  /*cfa0*/  ISETP.LE.U32.AND P1, PT, R2, UR12, PT ;  /* 0x0000000c02007c0c */ /* 0x000fe4000bf23070 */
[----:B------:R-:W2:Y:S01]  /*cfb0*/  MUFU.EX2 R2, R131 ;  /* 0x0000008300027308 */ /* 0x000ea20000000800 */
[----:B------:R-:W-:-:S02]  /*cfc0*/  ISETP.LE.U32.AND P0, PT, R3, UR12, PT ;  /* 0x0000000c03007c0c */ /* 0x000fc4000bf03070 */
[----:B------:R-:W-:Y:S01]  /*cfd0*/  SHF.R.U32.HI R3, RZ, 0x10, R0 ;  /* 0x00000010ff037819 */ /* 0x000fe20000011600 */
[----:B------:R-:W-:-:S04]  /*cfe0*/  @!P6 HFMA2.BF16_V2 R62, -RZ.H0_H0, RZ.H0_H0, -R64.H0_H0 ;  /* 0x200000ffff3ee231 */ /* 0x000fc80000340940 */
[----:B------:R-:W3:Y:S01]  /*cff0*/  MUFU.EX2 R0, R132 ;  /* 0x0000008400007308 */ /* 0x000ee20000000800 */
[----:B------:R-:W-:Y:S02]  /*d000*/  LOP3.LUT R3, R3, 0xff, RZ, 0xc0, !PT ;  /* 0x000000ff03037812 */ /* 0x000fe400078ec0ff */
[----:B------:R-:W-:Y:S02]  /*d010*/  @!P6 PRMT R64, R62, 0x5410, RZ ;  /* 0x000054103e40e816 */ /* 0x000fe400000000ff */
[----:B------:R-:W-:Y:S01]  /*d020*/  ISETP.LE.U32.AND P6, PT, R3, UR12, PT ;  /* 0x0000000c03007c0c */ /* 0x000fe2000bfc3070 */
[----:B------:R-:W-:Y:S01]  /*d030*/  @!P1 HFMA2.BF16_V2 R66, -RZ.H0_H0, RZ.H0_H0, -R63.H0_H0 ;  /* 0x200000ffff429231 */ /* 0x000fe2000034093f */
[----:B-1----:R-:W-:Y:S01]  /*d040*/  F2FP.BF16.F32.PACK_AB R4, R14, R19 ;  /* 0x000000130e04723e */ /* 0x002fe200000010ff */
[----:B--2---:R-:W-:-:S03]  /*d050*/  FADD.FTZ R3, R2, R77 ;  /* 0x0000004d02037221 */ /* 0x004fc60000010000 */
[----:B------:R-:W-:Y:S02]  /*d060*/  @!P1 PRMT R63, R66, 0x5410, RZ ;  /* 0x00005410423f9816 */ /* 0x000fe400000000ff */
[----:B------:R-:W-:Y:S02]  /*d070*/  PRMT R61, R4, 0x7610, R61 ;  /* 0x00007610043d7816 */ /* 0x000fe4000000003d */
[----:B------:R-:W-:Y:S01]  /*d080*/  ISETP.LE.U32.AND P1, PT, R6, UR12, PT ;  /* 0x0000000c06007c0c */ /* 0x000fe2000bf23070 */
[C---:B---3--:R-:W-:Y:S01]  /*d090*/  FADD.FTZ R6, R0.reuse, R3 ;  /* 0x0000000300067221 */ /* 0x048fe20000010000 */
[----:B------:R-:W-:Y:S02]  /*d0a0*/  F2FP.BF16.F32.PACK_AB R2, R0, R2 ;  /* 0x000000020002723e */ /* 0x000fe400000010ff */
[----:B------:R-:W-:Y:S01]  /*d0b0*/  SHF.R.U32.HI R0, RZ, 0x8, R7 ;  /* 0x00000008ff007819 */ /* 0x000fe20000011607 */
[----:B------:R-:W-:Y:S01]  /*d0c0*/  @!P6 HFMA2.BF16_V2 R76, -RZ.H0_H0, RZ.H0_H0, -R61.H0_H0 ;  /* 0x200000ffff4ce231 */ /* 0x000fe2000034093d */
[----:B------:R-:W-:-:S02]  /*d0d0*/  PRMT R62, R4, 0x7632, R62 ;  /* 0x00007632043e7816 */ /* 0x000fc4000000003e */
[----:B------:R-:W-:Y:S02]  /*d0e0*/  LOP3.LUT R0, R0, 0xffff, RZ, 0xc0, !PT ;  /* 0x0000ffff00007812 */ /* 0x000fe400078ec0ff */
[----:B------:R-:W-:Y:S02]  /*d0f0*/  PRMT R226, R61, 0x5410, R62 ;  /* 0x000054103de27816 */ /* 0x000fe4000000003e */
[----:B------:R-:W-:Y:S02]  /*d100*/  @!P6 PRMT R61, R76, 0x5410, RZ ;  /* 0x000054104c3de816 */ /* 0x000fe400000000ff */
[----:B------:R-:W-:Y:S01]  /*d110*/  ISETP.LE.U32.AND P6, PT, R0, UR12, PT ;  /* 0x0000000c00007c0c */ /* 0x000fe2000bfc3070 */
[----:B------:R-:W-:Y:S01]  /*d120*/  @!P0 HFMA2.BF16_V2 R67, -RZ.H0_H0, RZ.H0_H0, -R62.H0_H0 ;  /* 0x200000ffff438231 */ /* 0x000fe2000034093e */
[----:B------:R-:W-:-:S04]  /*d130*/  PRMT R76, R2, 0x7610, R76 ;  /* 0x00007610024c7816 */ /* 0x000fc8000000004c */
[----:B------:R-:W-:Y:S01]  /*d140*/  @!P0 PRMT R62, R67, 0x5410, RZ ;  /* 0x00005410433e8816 */ /* 0x000fe200000000ff */
[----:B------:R-:W-:Y:S01]  /*d150*/  @!P1 HFMA2.BF16_V2 R78, -RZ.H0_H0, RZ.H0_H0, -R76.H0_H0 ;  /* 0x200000ffff4e9231 */ /* 0x000fe2000034094c */
[----:B------:R-:W-:Y:S01]  /*d160*/  PRMT R67, R2, 0x7632, R67 ;  /* 0x0000763202437816 */ /* 0x000fe20000000043 */
[----:B------:R-:W-:Y:S01]  /*d170*/  IMAD.WIDE.U32 R2, R12, -0x2daee0ad, RZ ;  /* 0xd2511f530c027825 */ /* 0x000fe200078e00ff */
[----:B------:R-:W-:Y:S02]  /*d180*/  LOP3.LUT R0, R9, 0xff, RZ, 0xc0, !PT ;  /* 0x000000ff09007812 */ /* 0x000fe400078ec0ff */
[----:B------:R-:W-:Y:S01]  /*d190*/  PRMT R183, R76, 0x5410, R67 ;  /* 0x000054104cb77816 */ /* 0x000fe20000000043 */
[----:B------:R-:W-:Y:S01]  /*d1a0*/  @!P6 HFMA2.BF16_V2 R79, -RZ.H0_H0, RZ.H0_H0, -R67.H0_H0 ;  /* 0x200000ffff4fe231 */ /* 0x000fe20000340943 */
[----:B------:R-:W-:Y:S02]  /*d1b0*/  ISETP.LE.U32.AND P0, PT, R5, UR12, PT ;  /* 0x0000000c05007c0c */ /* 0x000fe4000bf03070 */
[----:B------:R-:W-:-:S02]  /*d1c0*/  @!P1 PRMT R76, R78, 0x5410, RZ ;  /* 0x000054104e4c9816 */ /* 0x000fc400000000ff */
[----:B------:R-:W-:Y:S02]  /*d1d0*/  ISETP.LE.U32.AND P1, PT, R0, UR12, PT ;  /* 0x0000000c00007c0c */ /* 0x000fe4000bf23070 */
[----:B------:R-:W-:Y:S02]  /*d1e0*/  LOP3.LUT R0, R3, UR33, R8, 0x96, !PT ;  /* 0x0000002103007c12 */ /* 0x000fe4000f8e9608 */
[C---:B------:R-:W-:Y:S02]  /*d1f0*/  LOP3.LUT R4, R2.reuse, 0xff, RZ, 0xc0, !PT ;  /* 0x000000ff02047812 */ /* 0x040fe400078ec0ff */
[----:B------:R-:W-:Y:S01]  /*d200*/  LOP3.LUT R9, R2, 0xffff, RZ, 0xc0, !PT ;  /* 0x0000ffff02097812 */ /* 0x000fe200078ec0ff */
[----:B------:R-:W1:Y:S01]  /*d210*/  MUFU.EX2 R3, R133 ;  /* 0x0000008500037308 */ /* 0x000e620000000800 */
[--C-:B------:R-:W-:Y:S02]  /*d220*/  SHF.R.U32.HI R19, RZ, 0x10, R2.reuse ;  /* 0x00000010ff137819 */ /* 0x100fe40000011602 */
[----:B------:R-:W-:-:S02]  /*d230*/  SHF.R.U32.HI R18, RZ, 0x18, R2 ;  /* 0x00000018ff127819 */ /* 0x000fc40000011602 */
[----:B------:R-:W-:Y:S02]  /*d240*/  F2FP.BF16.F32.PACK_AB R5, R10, R11 ;  /* 0x0000000b0a05723e */ /* 0x000fe400000010ff */
[----:B------:R-:W-:Y:S01]  /*d250*/  @!P6 PRMT R67, R79, 0x5410, RZ ;  /* 0x000054104f43e816 */ /* 0x000fe200000000ff */
[----:B------:R-:W2:Y:S01]  /*d260*/  MUFU.EX2 R2, R172 ;  /* 0x000000ac00027308 */ /* 0x000ea20000000800 */
[----:B------:R-:W-:Y:S02]  /*d270*/  ISETP.LE.U32.AND P6, PT, R4, UR12, PT ;  /* 0x0000000c04007c0c */ /* 0x000fe4000bfc3070 */
[----:B------:R-:W-:Y:S02]  /*d280*/  LOP3.LUT R4, R0, 0xffff, RZ, 0xc0, !PT ;  /* 0x0000ffff00047812 */ /* 0x000fe400078ec0ff */
[----:B------:R-:W-:Y:S02]  /*d290*/  PRMT R234, R5, 0x7632, R234 ;  /* 0x0000763205ea7816 */ /* 0x000fe400000000ea */
[----:B------:R-:W-:-:S02]  /*d2a0*/  SHF.R.U32.HI R4, RZ, 0x8, R4 ;  /* 0x00000008ff047819 */ /* 0x000fc40000011604 */
[----:B------:R-:W-:Y:S01]  /*d2b0*/  PRMT R66, R5, 0x7610, R66 ;  /* 0x0000761005427816 */ /* 0x000fe20000000042 */
[----:B------:R-:W-:Y:S01]  /*d2c0*/  @!P0 HFMA2.BF16_V2 R80, -RZ.H0_H0, RZ.H0_H0, -R234.H0_H0 ;  /* 0x200000ffff508231 */ /* 0x000fe200003409ea */
[----:B------:R-:W-:Y:S02]  /*d2d0*/  LOP3.LUT R4, R4, 0xffff, RZ, 0xc0, !PT ;  /* 0x0000ffff04047812 */ /* 0x000fe400078ec0ff */
[----:B------:R-:W-:Y:S02]  /*d2e0*/  PRMT R180, R66, 0x5410, R234 ;  /* 0x0000541042b47816 */ /* 0x000fe400000000ea */
[----:B------:R-:W-:Y:S02]  /*d2f0*/  @!P0 PRMT R234, R80, 0x5410, RZ ;  /* 0x0000541050ea8816 */ /* 0x000fe400000000ff */
[----:B------:R-:W-:Y:S01]  /*d300*/  ISETP.LE.U32.AND P0, PT, R4, UR12, PT ;  /* 0x0000000c04007c0c */ /* 0x000fe2000bf03070 */
[----:B-1----:R-:W-:Y:S01]  /*d310*/  FADD.FTZ R4, R3, R6 ;  /* 0x0000000603047221 */ /* 0x002fe20000010000 */
[----:B--2---:R-:W-:-:S02]  /*d320*/  F2FP.BF16.F32.PACK_AB R8, R2, R3 ;  /* 0x000000030208723e */ /* 0x004fc400000010ff */
[----:B------:R-:W-:Y:S01]  /*d330*/  FMNMX.FTZ R3, R129, R33, !PT ;  /* 0x0000002181037209 */ /* 0x000fe20007810000 */
[----:B------:R-:W-:Y:S01]  /*d340*/  FADD.FTZ R12, R2, R4 ;  /* 0x00000004020c7221 */ /* 0x000fe20000010000 */
        /* <DEDUP_REMOVED lines=24> */
[----:B------:R-:W-:Y:S01]  /*d4d0*/  FMNMX.FTZ R2, R22, R2, !PT ;  /* 0x0000000216027209 */ /* 0x000fe20007810000 */
[----:B------:R-:W-:Y:S01]  /*d4e0*/  @!P1 HFMA2.BF16_V2 R81, -RZ.H0_H0, RZ.H0_H0, -R66.H0_H0 ;  /* 0x200000ffff519231 */ /* 0x000fe20000340942 */
[----:B------:R-:W-:Y:S02]  /*d4f0*/  FMNMX.FTZ R4, R21, R3, !PT ;  /* 0x0000000315047209 */ /* 0x000fe40007810000 */
[----:B------:R-:W-:Y:S02]  /*d500*/  FMNMX.FTZ R3, R20, R2, !PT ;  /* 0x0000000214037209 */ /* 0x000fe40007810000 */
[----:B------:R-:W-:Y:S02]  /*d510*/  LOP3.LUT R2, R0, 0xff, RZ, 0xc0, !PT ;  /* 0x000000ff00027812 */ /* 0x000fe400078ec0ff */
[----:B------:R-:W-:-:S02]  /*d520*/  FMNMX.FTZ R4, R17, R4, !PT ;  /* 0x0000000411047209 */ /* 0x000fc40007810000 */
[----:B------:R-:W-:Y:S02]  /*d530*/  @!P1 PRMT R66, R81, 0x5410, RZ ;  /* 0x0000541051429816 */ /* 0x000fe400000000ff */
[----:B------:R-:W-:Y:S02]  /*d540*/  ISETP.LE.U32.AND P1, PT, R2, UR12, PT ;  /* 0x0000000c02007c0c */ /* 0x000fe4000bf23070 */
[----:B------:R-:W-:Y:S02]  /*d550*/  FMNMX.FTZ R3, R16, R3, !PT ;  /* 0x0000000310037209 */ /* 0x000fe40007810000 */
[----:B------:R-:W-:Y:S02]  /*d560*/  FSEL R6, R199, -INF , !P2 ;  /* 0xff800000c7067808 */ /* 0x000fe40005000000 */
[----:B------:R-:W-:Y:S02]  /*d570*/  FMNMX.FTZ R2, R15, R4, !PT ;  /* 0x000000040f027209 */ /* 0x000fe40007810000 */
[----:B------:R-:W-:-:S03]  /*d580*/  FMNMX.FTZ R4, R6, R3, !PT ;  /* 0x0000000306047209 */ /* 0x000fc60007810000 */
[----:B------:R-:W1:Y:S01]  /*d590*/  SHFL.BFLY PT, R3, R2, 0x2, 0x1f ;  /* 0x0c401f0002037f89 */ /* 0x000e6200000e0000 */
[----:B------:R-:W-:-:S03]  /*d5a0*/  PRMT R55, R8, 0x7610, R55 ;  /* 0x0000761008377816 */ /* 0x000fc60000000037 */
[----:B------:R-:W2:Y:S01]  /*d5b0*/  SHFL.BFLY PT, R7, R4, 0x2, 0x1f ;  /* 0x0c401f0004077f89 */ /* 0x000ea200000e0000 */
[--C-:B------:R-:W-:Y:S02]  /*d5c0*/  SHF.R.U32.HI R5, RZ, 0x18, R0.reuse ;  /* 0x00000018ff057819 */ /* 0x100fe40000011600 */
[----:B------:R-:W-:Y:S01]  /*d5d0*/  SHF.R.U32.HI R0, RZ, 0x10, R0 ;  /* 0x00000010ff007819 */ /* 0x000fe20000011600 */
[----:B------:R-:W-:Y:S01]  /*d5e0*/  @!P1 HFMA2.BF16_V2 R83, -RZ.H0_H0, RZ.H0_H0, -R55.H0_H0 ;  /* 0x200000ffff539231 */ /* 0x000fe20000340937 */
[----:B------:R-:W-:Y:S02]  /*d5f0*/  PRMT R181, R8, 0x7632, R181 ;  /* 0x0000763208b57816 */ /* 0x000fe400000000b5 */
[----:B------:R-:W-:Y:S02]  /*d600*/  LOP3.LUT R0, R0, 0xff, RZ, 0xc0, !PT ;  /* 0x000000ff00007812 */ /* 0x000fe400078ec0ff */
[----:B------:R-:W-:Y:S02]  /*d610*/  PRMT R182, R55, 0x5410, R181 ;  /* 0x0000541037b67816 */ /* 0x000fe400000000b5 */
[----:B------:R-:W-:-:S02]  /*d620*/  @!P1 PRMT R55, R83, 0x5410, RZ ;  /* 0x0000541053379816 */ /* 0x000fc400000000ff */
[----:B------:R-:W-:Y:S02]  /*d630*/  ISETP.LE.U32.AND P1, PT, R0, UR12, PT ;  /* 0x0000000c00007c0c */ /* 0x000fe4000bf23070 */
[----:B------:R-:W-:Y:S01]  /*d640*/  SHF.R.U32.HI R0, RZ, 0x8, R9 ;  /* 0x00000008ff007819 */ /* 0x000fe20000011609 */
[----:B------:R-:W-:Y:S01]  /*d650*/  @!P0 HFMA2.BF16_V2 R94, -RZ.H0_H0, RZ.H0_H0, -R181.H0_H0 ;  /* 0x200000ffff5e8231 */ /* 0x000fe200003409b5 */
[----:B------:R-:W-:Y:S02]  /*d660*/  ISETP.LE.U32.AND P2, PT, R5, UR12, PT ;  /* 0x0000000c05007c0c */ /* 0x000fe4000bf43070 */
[----:B------:R-:W-:Y:S01]  /*d670*/  LOP3.LUT R0, R0, 0xffff, RZ, 0xc0, !PT ;  /* 0x0000ffff00007812 */ /* 0x000fe200078ec0ff */
[----:B------:R-:W3:Y:S01]  /*d680*/  MUFU.EX2 R5, R173 ;  /* 0x000000ad00057308 */ /* 0x000ee20000000800 */
[----:B------:R-:W-:Y:S02]  /*d690*/  @!P0 PRMT R181, R94, 0x5410, RZ ;  /* 0x000054105eb58816 */ /* 0x000fe400000000ff */
[----:B-1----:R-:W-:-:S02]  /*d6a0*/  FMNMX.FTZ R3, R2, R3, !PT ;  /* 0x0000000302037209 */ /* 0x002fc40007810000 */
[----:B------:R-:W-:-:S03]  /*d6b0*/  ISETP.LE.U32.AND P0, PT, R0, UR12, PT ;  /* 0x0000000c00007c0c */ /* 0x000fc6000bf03070 */
[----:B------:R-:W-:Y:S01]  /*d6c0*/  MUFU.EX2 R60, R92 ;  /* 0x0000005c003c7308 */ /* 0x000fe20000000800 */
[----:B--2---:R-:W-:Y:S01]  /*d6d0*/  FMNMX.FTZ R2, R4, R7, !PT ;  /* 0x0000000704027209 */ /* 0x004fe20007810000 */
[----:B------:R-:W1:Y:S06]  /*d6e0*/  SHFL.BFLY PT, R9, R3, 0x1, 0x1f ;  /* 0x0c201f0003097f89 */ /* 0x000e6c00000e0000 */
[----:B------:R-:W2:Y:S01]  /*d6f0*/  MUFU.EX2 R65, R93 ;  /* 0x0000005d00417308 */ /* 0x000ea20000000800 */
[----:B------:R-:W4:Y:S07]  /*d700*/  SHFL.BFLY PT, R8, R2, 0x1, 0x1f ;  /* 0x0c201f0002087f89 */ /* 0x000f2e00000e0000 */
[----:B------:R-:W4:Y:S01]  /*d710*/  MUFU.EX2 R0, R176 ;  /* 0x000000b000007308 */ /* 0x000f220000000800 */
[----:B---3--:R-:W-:Y:S01]  /*d720*/  FADD.FTZ R4, R5, R12 ;  /* 0x0000000c05047221 */ /* 0x008fe20000010000 */
[----:B------:R-:W-:Y:S04]  /*d730*/  STL [R1+0x1e4], R234 ;  /* 0x0001e4ea01007387 */ /* 0x000fe80000100800 */
[----:B------:R4:W-:Y:S01]  /*d740*/  STL [R1+0x4], R55 ;  /* 0x0000043701007387 */ /* 0x0009e20000100800 */
[----:B--2---:R-:W-:-:S04]  /*d750*/  F2FP.BF16.F32.PACK_AB R7, R65, R60 ;  /* 0x0000003c4107723e */ /* 0x004fc800000010ff */
[C---:B------:R-:W-:Y:S01]  /*d760*/  PRMT R252, R7.reuse, 0x7610, R252 ;  /* 0x0000761007fc7816 */ /* 0x040fe200000000fc */
[----:B------:R-:W-:Y:S01]  /*d770*/  IMAD.MOV.U32 R131, RZ, RZ, R150 ;  /* 0x000000ffff837224 */ /* 0x000fe200078e0096 */
[----:B------:R-:W-:Y:S01]  /*d780*/  PRMT R251, R7, 0x7632, R251 ;  /* 0x0000763207fb7816 */ /* 0x000fe200000000fb */
[----:B------:R-:W-:Y:S02]  /*d790*/  IMAD.MOV.U32 R150, RZ, RZ, R188 ;  /* 0x000000ffff967224 */ /* 0x000fe400078e00bc */
[----:B------:R-:W-:Y:S01]  /*d7a0*/  @!P1 HFMA2.BF16_V2 R109, -RZ.H0_H0, RZ.H0_H0, -R252.H0_H0 ;  /* 0x200000ffff6d9231 */ /* 0x000fe200003409fc */
[----:B-1----:R-:W-:Y:S01]  /*d7b0*/  FMNMX.FTZ R188, R3, R9, !PT ;  /* 0x0000000903bc7209 */ /* 0x002fe20007810000 */
[----:B------:R1:W-:Y:S01]  /*d7c0*/  STL [R1], R181 ;  /* 0x000000b501007387 */ /* 0x0003e20000100800 */
[C---:B----4-:R-:W-:Y:S01]  /*d7d0*/  FADD.FTZ R55, R0.reuse, R4 ;  /* 0x0000000400377221 */ /* 0x050fe20000010000 */
[----:B------:R-:W-:-:S04]  /*d7e0*/  F2FP.BF16.F32.PACK_AB R0, R0, R5 ;  /* 0x000000050000723e */ /* 0x000fc800000010ff */
[C---:B------:R-:W-:Y:S02]  /*d7f0*/  PRMT R250, R0.reuse, 0x7610, R250 ;  /* 0x0000761000fa7816 */ /* 0x040fe400000000fa */
[----:B------:R-:W-:-:S03]  /*d800*/  PRMT R249, R0, 0x7632, R249 ;  /* 0x0000763200f97816 */ /* 0x000fc600000000f9 */
[----:B------:R-:W-:Y:S01]  /*d810*/  @!P6 HFMA2.BF16_V2 R108, -RZ.H0_H0, RZ.H0_H0, -R250.H0_H0 ;  /* 0x200000ffff6ce231 */ /* 0x000fe200003409fa */
[----:B------:R-:W-:Y:S02]  /*d820*/  FMNMX.FTZ R132, R2, R8, !PT ;  /* 0x0000000802847209 */ /* 0x000fe40007810000 */
[----:B-1----:R-:W-:Y:S02]  /*d830*/  PRMT R181, R252, 0x5410, R251 ;  /* 0x00005410fcb57816 */ /* 0x002fe400000000fb */
[----:B------:R-:W-:Y:S01]  /*d840*/  @!P1 PRMT R252, R109, 0x5410, RZ ;  /* 0x000054106dfc9816 */ /* 0x000fe200000000ff */
[----:B------:R-:W-:Y:S01]  /*d850*/  FMUL.FTZ R2, R188, UR41 ;  /* 0x00000029bc027c20 */ /* 0x000fe20008410000 */
[----:B------:R-:W-:Y:S02]  /*d860*/  PRMT R109, R250, 0x5410, R249 ;  /* 0x00005410fa6d7816 */ /* 0x000fe400000000f9 */
[----:B------:R-:W-:Y:S02]  /*d870*/  @!P6 PRMT R250, R108, 0x5410, RZ ;  /* 0x000054106cfae816 */ /* 0x000fe400000000ff */
[----:B------:R-:W-:Y:S01]  /*d880*/  FSETP.NEU.FTZ.AND P6, PT, R188, -INF , PT ;  /* 0xff800000bc00780b */ /* 0x000fe20003fdd000 */
[----:B------:R-:W-:-:S03]  /*d890*/  @!P2 HFMA2.BF16_V2 R110, -RZ.H0_H0, RZ.H0_H0, -R251.H0_H0 ;  /* 0x200000ffff6ea231 */ /* 0x000fc600003409fb */
[----:B------:R-:W-:Y:S01]  /*d8a0*/  FSEL R2, R2, RZ, P6 ;  /* 0x000000ff02027208 */ /* 0x000fe20003000000 */
[----:B------:R-:W-:Y:S01]  /*d8b0*/  @!P0 HFMA2.BF16_V2 R99, -RZ.H0_H0, RZ.H0_H0, -R249.H0_H0 ;  /* 0x200000ffff638231 */ /* 0x000fe200003409f9 */
[----:B------:R-:W-:-:S03]  /*d8c0*/  LOP3.LUT R0, R19, 0xff, RZ, 0xc0, !PT ;  /* 0x000000ff13007812 */ /* 0x000fc600078ec0ff */
[--C-:B------:R-:W-:Y:S01]  /*d8d0*/  FFMA.FTZ R77, R32, UR41, -R2.reuse ;  /* 0x00000029204d7c23 */ /* 0x100fe20008010802 */
[----:B------:R-:W-:Y:S01]  /*d8e0*/  FFMA.FTZ R79, R29, UR41, -R2 ;  /* 0x000000291d4f7c23 */ /* 0x000fe20008010802 */
[----:B------:R-:W-:Y:S01]  /*d8f0*/  MUFU.EX2 R32, R97 ;  /* 0x0000006100207308 */ /* 0x000fe20000000800 */
[----:B------:R-:W-:Y:S02]  /*d900*/  @!P2 PRMT R251, R110, 0x5410, RZ ;  /* 0x000054106efba816 */ /* 0x000fe400000000ff */
[----:B------:R-:W-:Y:S01]  /*d910*/  ISETP.LE.U32.AND P2, PT, R0, UR12, PT ;  /* 0x0000000c00007c0c */ /* 0x000fe2000bf43070 */
[----:B------:R-:W-:-:S04]  /*d920*/  FMUL.FTZ R0, R132, UR41 ;  /* 0x0000002984007c20 */ /* 0x000fc80008410000 */
[----:B------:R-:W1:Y:S01]  /*d930*/  MUFU.EX2 R29, R96 ;  /* 0x00000060001d7308 */ /* 0x000e620000000800 */
[----:B------:R-:W-:Y:S02]  /*d940*/  @!P0 PRMT R249, R99, 0x5410, RZ ;  /* 0x0000541063f98816 */ /* 0x000fe400000000ff */
[----:B------:R-:W-:Y:S01]  /*d950*/  FSETP.NEU.FTZ.AND P0, PT, R132, -INF , PT ;  /* 0xff8000008400780b */ /* 0x000fe20003f1d000 */
[----:B------:R-:W-:-:S03]  /*d960*/  FFMA.FTZ R7, R33, UR41, -R2 ;  /* 0x0000002921077c23 */ /* 0x000fc60008010802 */
[----:B------:R-:W-:Y:S01]  /*d970*/  FSEL R0, R0, RZ, P0 ;  /* 0x000000ff00007208 */ /* 0x000fe20000000000 */
[--C-:B------:R-:W-:Y:S01]  /*d980*/  FFMA.FTZ R33, R52, UR41, -R2.reuse ;  /* 0x0000002934217c23 */ /* 0x100fe20008010802 */
[--C-:B------:R-:W-:Y:S01]  /*d990*/  FFMA.FTZ R80, R27, UR41, -R2.reuse ;  /* 0x000000291b507c23 */ /* 0x100fe20008010802 */
[--C-:B------:R-:W-:Y:S01]  /*d9a0*/  FFMA.FTZ R81, R25, UR41, -R2.reuse ;  /* 0x0000002919517c23 */ /* 0x100fe20008010802 */
[----:B------:R-:W-:Y:S01]  /*d9b0*/  ISETP.LE.U32.AND P1, PT, R18, UR12, PT ;  /* 0x0000000c12007c0c */ /* 0x000fe2000bf23070 */
[--C-:B------:R-:W-:Y:S01]  /*d9c0*/  FFMA.FTZ R52, R35, UR41, -R2.reuse ;  /* 0x0000002923347c23 */ /* 0x100fe20008010802 */
[----:B------:R-:W-:Y:S01]  /*d9d0*/  FFMA.FTZ R78, R31, UR41, -R2 ;  /* 0x000000291f4e7c23 */ /* 0x000fe20008010802 */
[--C-:B------:R-:W-:Y:S01]  /*d9e0*/  FFMA.FTZ R25, R53, UR41, -R0.reuse ;  /* 0x0000002935197c23 */ /* 0x100fe20008010800 */
[----:B------:R-:W-:Y:S01]  /*d9f0*/  FFMA.FTZ R27, R49, UR41, -R0 ;  /* 0x00000029311b7c23 */ /* 0x000fe20008010800 */
[----:B------:R-:W-:Y:S01]  /*da00*/  FFMA.FTZ R93, R15, UR41, -R2 ;  /* 0x000000290f5d7c23 */ /* 0x000fe20008010802 */
        /* <DEDUP_REMOVED lines=21> */
[----:B-1----:R-:W-:Y:S01]  /*db60*/  F2FP.BF16.F32.PACK_AB R0, R32, R29 ;  /* 0x0000001d2000723e */ /* 0x002fe200000010ff */
[----:B------:R-:W-:Y:S01]  /*db70*/  UIADD3 UR6, UR19, 0x1, URZ ;  /* 0x0000000113067890 */ /* 0x000fe2000fffe03f */
[----:B------:R-:W-:-:S02]  /*db80*/  FADD.FTZ R2, R14, R82 ;  /* 0x000000520e027221 */ /* 0x000fc40000010000 */
[C---:B------:R-:W-:Y:S01]  /*db90*/  PRMT R248, R0.reuse, 0x7610, R248 ;  /* 0x0000761000f87816 */ /* 0x040fe200000000f8 */
[----:B------:R-:W-:Y:S01]  /*dba0*/  ULOP3.LUT UR6, UR6, UR27, URZ, 0x3c, !UPT ;  /* 0x0000001b06067292 */ /* 0x000fe2000f8e3c3f */
[----:B------:R-:W-:Y:S01]  /*dbb0*/  PRMT R247, R0, 0x7632, R247 ;  /* 0x0000763200f77816 */ /* 0x000fe200000000f7 */
[----:B------:R-:W-:-:S04]  /*dbc0*/  FADD.FTZ R0, R11, R2 ;  /* 0x000000020b007221 */ /* 0x000fc80000010000 */
[----:B------:R-:W-:Y:S01]  /*dbd0*/  FADD.FTZ R20, R10, R0 ;  /* 0x000000000a147221 */ /* 0x000fe20000010000 */
[----:B------:R-:W-:-:S05]  /*dbe0*/  LOP3.LUT R0, R59, UR6, RZ, 0x3c, !PT ;  /* 0x000000063b007c12 */ /* 0x000fca000f8e3cff */
[----:B------:R-:W-:-:S05]  /*dbf0*/  IMAD.WIDE.U32 R10, R0, -0x326172a9, RZ ;  /* 0xcd9e8d57000a7825 */ /* 0x000fca00078e00ff */
[----:B------:R-:W-:-:S05]  /*dc00*/  LOP3.LUT R2, R11, UR40, R38, 0x96, !PT ;  /* 0x000000280b027c12 */ /* 0x000fca000f8e9626 */
[----:B------:R-:W-:Y:S01]  /*dc10*/  IMAD.WIDE.U32 R2, R2, -0x2daee0ad, RZ ;  /* 0xd2511f5302027825 */ /* 0x000fe200078e00ff */
[----:B------:R-:W-:-:S04]  /*dc20*/  FSEL R4, R188, RZ, P6 ;  /* 0x000000ffbc047208 */ /* 0x000fc80003000000 */
[----:B------:R-:W-:Y:S01]  /*dc30*/  LOP3.LUT R0, R3, UR38, R154, 0x96, !PT ;  /* 0x0000002603007c12 */ /* 0x000fe2000f8e969a */
[----:B------:R-:W-:-:S04]  /*dc40*/  FADD.FTZ R6, R129, -R4 ;  /* 0x8000000481067221 */ /* 0x000fc80000010000 */
[----:B------:R-:W-:Y:S01]  /*dc50*/  IMAD.WIDE.U32 R4, R0, -0x326172a9, RZ ;  /* 0xcd9e8d5700047825 */ /* 0x000fe200078e00ff */
[----:B------:R-:W-:-:S04]  /*dc60*/  LOP3.LUT R0, R233, UR39, R10, 0x96, !PT ;  /* 0x00000027e9007c12 */ /* 0x000fc8000f8e960a */
[----:B------:R-:W-:Y:S01]  /*dc70*/  LOP3.LUT R3, R5, UR37, R232, 0x96, !PT ;  /* 0x0000002505037c12 */ /* 0x000fe2000f8e96e8 */
[----:B------:R-:W-:-:S05]  /*dc80*/  IMAD.WIDE.U32 R8, R0, -0x2daee0ad, RZ ;  /* 0xd2511f5300087825 */ /* 0x000fca00078e00ff */
[----:B------:R-:W-:Y:S01]  /*dc90*/  LOP3.LUT R0, R9, UR36, R2, 0x96, !PT ;  /* 0x0000002409007c12 */ /* 0x000fe2000f8e9602 */
[----:B------:R-:W-:-:S05]  /*dca0*/  IMAD.WIDE.U32 R2, R3, -0x2daee0ad, RZ ;  /* 0xd2511f5303027825 */ /* 0x000fca00078e00ff */
[----:B------:R-:W-:Y:S01]  /*dcb0*/  LOP3.LUT R3, R3, UR34, R8, 0x96, !PT ;  /* 0x0000002203037c12 */ /* 0x000fe2000f8e9608 */
[----:B------:R-:W-:-:S05]  /*dcc0*/  IMAD.WIDE.U32 R8, R0, -0x326172a9, RZ ;  /* 0xcd9e8d5700087825 */ /* 0x000fca00078e00ff */
[----:B------:R-:W-:-:S05]  /*dcd0*/  LOP3.LUT R0, R9, UR35, R4, 0x96, !PT ;  /* 0x0000002309007c12 */ /* 0x000fca000f8e9604 */
[----:B------:R-:W-:-:S05]  /*dce0*/  IMAD.WIDE.U32 R16, R0, -0x2daee0ad, RZ ;  /* 0xd2511f5300107825 */ /* 0x000fca00078e00ff */
[----:B------:R-:W-:Y:S01]  /*dcf0*/  LOP3.LUT R0, R17, UR17, R2, 0x96, !PT ;  /* 0x0000001111007c12 */ /* 0x000fe2000f8e9602 */
[----:B------:R-:W-:-:S04]  /*dd00*/  IMAD.WIDE.U32 R2, R3, -0x326172a9, RZ ;  /* 0xcd9e8d5703027825 */ /* 0x000fc800078e00ff */
[----:B------:R-:W-:Y:S01]  /*dd10*/  IMAD.WIDE.U32 R4, R0, -0x326172a9, RZ ;  /* 0xcd9e8d5700047825 */ /* 0x000fe200078e00ff */
[----:B------:R-:W-:-:S03]  /*dd20*/  LOP3.LUT R14, R3, UR25, R8, 0x96, !PT ;  /* 0x00000019030e7c12 */ /* 0x000fc6000f8e9608 */
[----:B------:R-:W-:Y:S01]  /*dd30*/  FMUL.FTZ R3, R6, UR41 ;  /* 0x0000002906037c20 */ /* 0x000fe20008410000 */
[----:B------:R-:W-:Y:S01]  /*dd40*/  MUFU.EX2 R9, R7 ;  /* 0x0000000700097308 */ /* 0x000fe20000000800 */
[----:B------:R-:W-:-:S07]  /*dd50*/  LOP3.LUT R0, R5, UR21, R2, 0x96, !PT ;  /* 0x0000001505007c12 */ /* 0x000fce000f8e9602 */
[----:B------:R1:W2:Y:S08]  /*dd60*/  MUFU.EX2 R2, R3 ;  /* 0x0000000300027308 */ /* 0x0002b00000000800 */
[----:B------:R2:W3:Y:S01]  /*dd70*/  MUFU.EX2 R8, R13 ;  /* 0x0000000d00087308 */ /* 0x0004e20000000800 */
[----:B------:R-:W-:Y:S01]  /*dd80*/  @!P2 HFMA2.BF16_V2 R98, -RZ.H0_H0, RZ.H0_H0, -R248.H0_H0 ;  /* 0x200000ffff62a231 */ /* 0x000fe200003409f8 */
[----:B-1----:R-:W-:-:S06]  /*dd90*/  LOP3.LUT R3, R0, 0xffff, RZ, 0xc0, !PT ;  /* 0x0000ffff00037812 */ /* 0x002fcc00078ec0ff */
[----:B------:R-:W1:Y:S01]  /*dda0*/  MUFU.EX2 R12, R177 ;  /* 0x000000b1000c7308 */ /* 0x000e620000000800 */
[----:B------:R-:W-:Y:S01]  /*ddb0*/  SHF.R.U32.HI R3, RZ, 0x8, R3 ;  /* 0x00000008ff037819 */ /* 0x000fe20000011603 */
[----:B--2---:R-:W-:-:S06]  /*ddc0*/  FFMA.FTZ R13, R237, R2, R9 ;  /* 0x00000002ed0d7223 */ /* 0x004fcc0000010009 */
[----:B------:R-:W2:Y:S01]  /*ddd0*/  MUFU.EX2 R7, R194 ;  /* 0x000000c200077308 */ /* 0x000ea20000000800 */
[----:B------:R-:W-:Y:S01]  /*dde0*/  LOP3.LUT R3, R3, 0xffff, RZ, 0xc0, !PT ;  /* 0x0000ffff03037812 */ /* 0x000fe200078ec0ff */
[C---:B---3--:R-:W-:Y:S01]  /*ddf0*/  FADD.FTZ R17, R8.reuse, R13 ;  /* 0x0000000d08117221 */ /* 0x048fe20000010000 */
[----:B------:R-:W-:Y:S02]  /*de00*/  F2FP.BF16.F32.PACK_AB R26, R8, R9 ;  /* 0x00000009081a723e */ /* 0x000fe400000010ff */
[----:B------:R-:W-:-:S03]  /*de10*/  LOP3.LUT R8, R0, 0xff, RZ, 0xc0, !PT ;  /* 0x000000ff00087812 */ /* 0x000fc600078ec0ff */
[----:B------:R-:W3:Y:S01]  /*de20*/  MUFU.EX2 R6, R212 ;  /* 0x000000d400067308 */ /* 0x000ee20000000800 */
[----:B------:R-:W-:Y:S01]  /*de30*/  PRMT R99, R248, 0x5410, R247 ;  /* 0x00005410f8637816 */ /* 0x000fe200000000f7 */
[----:B------:R-:W-:Y:S01]  /*de40*/  IMAD.MOV.U32 R233, RZ, RZ, R132 ;  /* 0x000000ffffe97224 */ /* 0x000fe200078e0084 */
[----:B------:R-:W-:Y:S02]  /*de50*/  @!P2 PRMT R248, R98, 0x5410, RZ ;  /* 0x0000541062f8a816 */ /* 0x000fe400000000ff */
[----:B------:R-:W-:Y:S02]  /*de60*/  ISETP.LE.U32.AND P2, PT, R3, UR12, PT ;  /* 0x0000000c03007c0c */ /* 0x000fe4000bf43070 */
[----:B------:R-:W-:Y:S01]  /*de70*/  ISETP.LE.U32.AND P6, PT, R8, UR12, PT ;  /* 0x0000000c08007c0c */ /* 0x000fe2000bfc3070 */
[----:B------:R-:W4:Y:S01]  /*de80*/  MUFU.EX2 R3, R213 ;  /* 0x000000d500037308 */ /* 0x000f220000000800 */
[----:B------:R-:W-:Y:S02]  /*de90*/  SHF.R.U32.HI R8, RZ, 0x18, R0 ;  /* 0x00000018ff087819 */ /* 0x000fe40000011600 */
[----:B------:R-:W-:-:S02]  /*dea0*/  FSEL R9, R233, RZ, P0 ;  /* 0x000000ffe9097208 */ /* 0x000fc40000000000 */
[----:B------:R-:W-:-:S03]  /*deb0*/  ISETP.LE.U32.AND P0, PT, R8, UR12, PT ;  /* 0x0000000c08007c0c */ /* 0x000fc6000bf03070 */
[----:B------:R-:W-:Y:S01]  /*dec0*/  MUFU.EX2 R23, R130 ;  /* 0x0000008200177308 */ /* 0x000fe20000000800 */
[----:B------:R-:W-:Y:S01]  /*ded0*/  SHF.R.U32.HI R0, RZ, 0x10, R0 ;  /* 0x00000010ff007819 */ /* 0x000fe20000011600 */
[----:B-1----:R-:W-:Y:S01]  /*dee0*/  FADD.FTZ R8, R12, R55 ;  /* 0x000000370c087221 */ /* 0x002fe20000010000 */
[----:B------:R-:W-:-:S05]  /*def0*/  @!P1 HFMA2.BF16_V2 R95, -RZ.H0_H0, RZ.H0_H0, -R247.H0_H0 ;  /* 0x200000ffff5f9231 */ /* 0x000fca00003409f7 */
[----:B------:R-:W1:Y:S01]  /*df00*/  MUFU.EX2 R24, R134 ;  /* 0x0000008600187308 */ /* 0x000e620000000800 */
[----:B------:R-:W-:Y:S01]  /*df10*/  LOP3.LUT R0, R0, 0xff, RZ, 0xc0, !PT ;  /* 0x000000ff00007812 */ /* 0x000fe200078ec0ff */
[----:B--2---:R-:W-:Y:S01]  /*df20*/  FADD.FTZ R8, R7, R8 ;  /* 0x0000000807087221 */ /* 0x004fe20000010000 */
[----:B------:R-:W-:Y:S02]  /*df30*/  @!P1 PRMT R247, R95, 0x5410, RZ ;  /* 0x000054105ff79816 */ /* 0x000fe400000000ff */
[----:B------:R-:W-:Y:S01]  /*df40*/  ISETP.LE.U32.AND P1, PT, R0, UR12, PT ;  /* 0x0000000c00007c0c */ /* 0x000fe2000bf23070 */
[----:B---3--:R-:W-:Y:S01]  /*df50*/  FADD.FTZ R0, R6, R8 ;  /* 0x0000000806007221 */ /* 0x008fe20000010000 */
[----:B------:R-:W-:Y:S02]  /*df60*/  F2FP.BF16.F32.PACK_AB R7, R7, R12 ;  /* 0x0000000c0707723e */ /* 0x000fe400000010ff */
[C---:B----4-:R-:W-:Y:S01]  /*df70*/  F2FP.BF16.F32.PACK_AB R8, R3.reuse, R6 ;  /* 0x000000060308723e */ /* 0x050fe200000010ff */
[----:B------:R-:W-:Y:S01]  /*df80*/  FADD.FTZ R12, R3, R0 ;  /* 0x00000000030c7221 */ /* 0x000fe20000010000 */
[----:B------:R-:W-:Y:S01]  /*df90*/  PRMT R246, R7, 0x7610, R246 ;  /* 0x0000761007f67816 */ /* 0x000fe200000000f6 */
[----:B------:R-:W-:Y:S01]  /*dfa0*/  FADD.FTZ R3, R128, -R9 ;  /* 0x8000000980037221 */ /* 0x000fe20000010000 */
[----:B-1----:R-:W-:-:S03]  /*dfb0*/  F2FP.BF16.F32.PACK_AB R0, R24, R23 ;  /* 0x000000171800723e */ /* 0x002fc600000010ff */
[----:B------:R-:W-:Y:S01]  /*dfc0*/  @!P6 HFMA2.BF16_V2 R112, -RZ.H0_H0, RZ.H0_H0, -R246.H0_H0 ;  /* 0x200000ffff70e231 */ /* 0x000fe200003409f6 */
[----:B------:R-:W-:Y:S02]  /*dfd0*/  PRMT R245, R7, 0x7632, R245 ;  /* 0x0000763207f57816 */ /* 0x000fe400000000f5 */
[C---:B------:R-:W-:Y:S02]  /*dfe0*/  PRMT R244, R0.reuse, 0x7632, R244 ;  /* 0x0000763200f47816 */ /* 0x040fe400000000f4 */
[----:B------:R-:W-:Y:S01]  /*dff0*/  PRMT R243, R0, 0x7610, R243 ;  /* 0x0000761000f37816 */ /* 0x000fe200000000f3 */
[----:B------:R-:W-:Y:S01]  /*e000*/  FMUL.FTZ R0, R3, UR41 ;  /* 0x0000002903007c20 */ /* 0x000fe20008410000 */
[----:B------:R-:W-:Y:S02]  /*e010*/  LOP3.LUT R3, R4, 0xff, RZ, 0xc0, !PT ;  /* 0x000000ff04037812 */ /* 0x000fe400078ec0ff */
[----:B------:R-:W-:Y:S02]  /*e020*/  PRMT R98, R246, 0x5410, R245 ;  /* 0x00005410f6627816 */ /* 0x000fe400000000f5 */
[----:B------:R-:W-:Y:S01]  /*e030*/  @!P6 PRMT R246, R112, 0x5410, RZ ;  /* 0x0000541070f6e816 */ /* 0x000fe200000000ff */
[----:B------:R-:W-:Y:S01]  /*e040*/  MUFU.EX2 R6, R15 ;  /* 0x0000000f00067308 */ /* 0x000fe20000000800 */
[----:B------:R-:W-:-:S07]  /*e050*/  ISETP.LE.U32.AND P6, PT, R3, UR12, PT ;  /* 0x0000000c03007c0c */ /* 0x000fce000bfc3070 */
[----:B------:R-:W1:Y:S08]  /*e060*/  MUFU.EX2 R0, R0 ;  /* 0x0000000000007308 */ /* 0x000e700000000800 */
[----:B------:R-:W2:Y:S01]  /*e070*/  MUFU.EX2 R3, R18 ;  /* 0x0000001200037308 */ /* 0x000ea20000000800 */
[--C-:B------:R-:W-:Y:S01]  /*e080*/  SHF.R.U32.HI R7, RZ, 0x10, R4.reuse ;  /* 0x00000010ff077819 */ /* 0x100fe20000011604 */
[----:B------:R-:W-:Y:S01]  /*e090*/  @!P0 HFMA2.BF16_V2 R113, -RZ.H0_H0, RZ.H0_H0, -R244.H0_H0 ;  /* 0x200000ffff718231 */ /* 0x000fe200003409f4 */
[----:B------:R-:W-:Y:S01]  /*e0a0*/  LOP3.LUT R9, R4, 0xffff, RZ, 0xc0, !PT ;  /* 0x0000ffff04097812 */ /* 0x000fe200078ec0ff */
[----:B------:R-:W-:Y:S01]  /*e0b0*/  @!P2 HFMA2.BF16_V2 R111, -RZ.H0_H0, RZ.H0_H0, -R245.H0_H0 ;  /* 0x200000ffff6fa231 */ /* 0x000fe200003409f5 */
[----:B------:R-:W-:-:S02]  /*e0c0*/  SHF.R.U32.HI R5, RZ, 0x18, R4 ;  /* 0x00000018ff057819 */ /* 0x000fc40000011604 */
[----:B------:R-:W-:Y:S02]  /*e0d0*/  LOP3.LUT R4, R7, 0xff, RZ, 0xc0, !PT ;  /* 0x000000ff07047812 */ /* 0x000fe400078ec0ff */
[----:B------:R-:W-:Y:S01]  /*e0e0*/  PRMT R97, R243, 0x5410, R244 ;  /* 0x00005410f3617816 */ /* 0x000fe200000000f4 */
[----:B------:R-:W3:Y:S01]  /*e0f0*/  MUFU.EX2 R7, R214 ;  /* 0x000000d600077308 */ /* 0x000ee20000000800 */
[----:B------:R-:W-:Y:S02]  /*e100*/  @!P0 PRMT R244, R113, 0x5410, RZ ;  /* 0x0000541071f48816 */ /* 0x000fe400000000ff */
[----:B------:R-:W-:Y:S02]  /*e110*/  @!P2 PRMT R245, R111, 0x5410, RZ ;  /* 0x000054106ff5a816 */ /* 0x000fe400000000ff */
[----:B------:R-:W-:Y:S01]  /*e120*/  ISETP.LE.U32.AND P0, PT, R4, UR12, PT ;  /* 0x0000000c04007c0c */ /* 0x000fe2000bf03070 */
[----:B-1----:R-:W-:Y:S01]  /*e130*/  FFMA.FTZ R4, R240, R0, R6 ;  /* 0x00000000f0047223 */ /* 0x002fe20000010006 */
[----:B------:R-:W-:-:S02]  /*e140*/  ISETP.LE.U32.AND P2, PT, R5, UR12, PT ;  /* 0x0000000c05007c0c */ /* 0x000fc4000bf43070 */
[----:B--2---:R-:W-:Y:S02]  /*e150*/  F2FP.BF16.F32.PACK_AB R21, R3, R6 ;  /* 0x000000060315723e */ /* 0x004fe400000010ff */
[----:B------:R-:W-:Y:S01]  /*e160*/  SHF.R.U32.HI R5, RZ, 0x8, R9 ;  /* 0x00000008ff057819 */ /* 0x000fe20000011609 */
[----:B------:R-:W1:Y:S01]  /*e170*/  MUFU.EX2 R6, R215 ;  /* 0x000000d700067308 */ /* 0x000e620000000800 */
[----:B------:R-:W-:Y:S02]  /*e180*/  @!P1 HFMA2.BF16_V2 R114, -RZ.H0_H0, RZ.H0_H0, -R243.H0_H0 ;  /* 0x200000ffff729231 */ /* 0x000fe400003409f3 */
[----:B------:R-:W-:Y:S01]  /*e190*/  LOP3.LUT R5, R5, 0xffff, RZ, 0xc0, !PT ;  /* 0x0000ffff05057812 */ /* 0x000fe200078ec0ff */
[----:B------:R-:W-:Y:S02]  /*e1a0*/  FADD.FTZ R13, R3, R4 ;  /* 0x00000004030d7221 */ /* 0x000fe40000010000 */
[----:B------:R-:W-:Y:S02]  /*e1b0*/  @!P1 PRMT R243, R114, 0x5410, RZ ;  /* 0x0000541072f39816 */ /* 0x000fe400000000ff */
[----:B------:R-:W-:Y:S01]  /*e1c0*/  ISETP.LE.U32.AND P1, PT, R5, UR12, PT ;  /* 0x0000000c05007c0c */ /* 0x000fe2000bf23070 */
[----:B------:R-:W-:Y:S01]  /*e1d0*/  IMAD.WIDE.U32 R4, R14, -0x2daee0ad, RZ ;  /* 0xd2511f530e047825 */ /* 0x000fe200078e00ff */
[C---:B------:R-:W-:Y:S01]  /*e1e0*/  PRMT R242, R8.reuse, 0x7610, R242 ;  /* 0x0000761008f27816 */ /* 0x040fe200000000f2 */
[----:B------:R-:W-:Y:S01]  /*e1f0*/  MUFU.EX2 R215, R140 ;  /* 0x0000008c00d77308 */ /* 0x000fe20000000800 */
[----:B------:R-:W-:Y:S01]  /*e200*/  PRMT R241, R8, 0x7632, R241 ;  /* 0x0000763208f17816 */ /* 0x000fe200000000f1 */
[----:B---3--:R-:W-:Y:S01]  /*e210*/  FADD.FTZ R8, R7, R12 ;  /* 0x0000000c07087221 */ /* 0x008fe20000010000 */
[----:B------:R-:W-:-:S05]  /*e220*/  LOP3.LUT R3, R5, UR33, R16, 0x96, !PT ;  /* 0x0000002105037c12 */ /* 0x000fca000f8e9610 */
[----:B------:R-:W2:Y:S01]  /*e230*/  MUFU.EX2 R232, R141 ;  /* 0x0000008d00e87308 */ /* 0x000ea20000000800 */
[----:B------:R-:W-:Y:S02]  /*e240*/  @!P6 HFMA2.BF16_V2 R124, -RZ.H0_H0, RZ.H0_H0, -R242.H0_H0 ;  /* 0x200000ffff7ce231 */ /* 0x000fe400003409f2 */
[C---:B-1----:R-:W-:Y:S01]  /*e250*/  FADD.FTZ R12, R6.reuse, R8 ;  /* 0x00000008060c7221 */ /* 0x042fe20000010000 */
[----:B------:R-:W-:Y:S02]  /*e260*/  F2FP.BF16.F32.PACK_AB R9, R6, R7 ;  /* 0x000000070609723e */ /* 0x000fe400000010ff */
[----:B------:R-:W-:Y:S01]  /*e270*/  LOP3.LUT R6, R3, 0xff, RZ, 0xc0, !PT ;  /* 0x000000ff03067812 */ /* 0x000fe200078ec0ff */
[----:B------:R-:W-:Y:S01]  /*e280*/  @!P1 HFMA2.BF16_V2 R115, -RZ.H0_H0, RZ.H0_H0, -R241.H0_H0 ;  /* 0x200000ffff739231 */ /* 0x000fe200003409f1 */
[----:B------:R-:W-:Y:S02]  /*e290*/  PRMT R96, R242, 0x5410, R241 ;  /* 0x00005410f2607816 */ /* 0x000fe400000000f1 */
[----:B------:R-:W-:-:S02]  /*e2a0*/  @!P6 PRMT R242, R124, 0x5410, RZ ;  /* 0x000054107cf2e816 */ /* 0x000fc400000000ff */
[----:B------:R-:W-:Y:S02]  /*e2b0*/  ISETP.LE.U32.AND P6, PT, R6, UR12, PT ;  /* 0x0000000c06007c0c */ /* 0x000fe4000bfc3070 */
[--C-:B------:R-:W-:Y:S02]  /*e2c0*/  SHF.R.U32.HI R6, RZ, 0x18, R3.reuse ;  /* 0x00000018ff067819 */ /* 0x100fe40000011603 */
[----:B------:R-:W-:Y:S02]  /*e2d0*/  @!P1 PRMT R241, R115, 0x5410, RZ ;  /* 0x0000541073f19816 */ /* 0x000fe400000000ff */
[----:B------:R-:W-:Y:S02]  /*e2e0*/  ISETP.LE.U32.AND P1, PT, R6, UR12, PT ;  /* 0x0000000c06007c0c */ /* 0x000fe4000bf23070 */
[----:B--2---:R-:W-:Y:S02]  /*e2f0*/  F2FP.BF16.F32.PACK_AB R6, R232, R215 ;  /* 0x000000d7e806723e */ /* 0x004fe400000010ff */
[----:B------:R-:W-:Y:S01]  /*e300*/  SHF.R.U32.HI R8, RZ, 0x10, R3 ;  /* 0x00000010ff087819 */ /* 0x000fe20000011603 */
[----:B------:R-:W1:Y:S01]  /*e310*/  MUFU.EX2 R7, R216 ;  /* 0x000000d800077308 */ /* 0x000e620000000800 */
[----:B------:R-:W-:-:S02]  /*e320*/  LOP3.LUT R3, R3, 0xffff, RZ, 0xc0, !PT ;  /* 0x0000ffff03037812 */ /* 0x000fc400078ec0ff */
[C---:B------:R-:W-:Y:S02]  /*e330*/  PRMT R239, R6.reuse, 0x7632, R239 ;  /* 0x0000763206ef7816 */ /* 0x040fe400000000ef */
[----:B------:R-:W-:Y:S02]  /*e340*/  PRMT R240, R6, 0x7610, R240 ;  /* 0x0000761006f07816 */ /* 0x000fe400000000f0 */
[----:B------:R-:W-:Y:S01]  /*e350*/  SHF.R.U32.HI R3, RZ, 0x8, R3 ;  /* 0x00000008ff037819 */ /* 0x000fe20000011603 */
[----:B------:R-:W2:Y:S01]  /*e360*/  MUFU.EX2 R6, R217 ;  /* 0x000000d900067308 */ /* 0x000ea20000000800 */
[----:B------:R-:W-:Y:S01]  /*e370*/  @!P2 HFMA2.BF16_V2 R127, -RZ.H0_H0, RZ.H0_H0, -R239.H0_H0 ;  /* 0x200000ffff7fa231 */ /* 0x000fe200003409ef */
[----:B------:R-:W-:Y:S02]  /*e380*/  PRMT R238, R9, 0x7610, R238 ;  /* 0x0000761009ee7816 */ /* 0x000fe400000000ee */
[----:B------:R-:W-:Y:S02]  /*e390*/  LOP3.LUT R3, R3, 0xffff, RZ, 0xc0, !PT ;  /* 0x0000ffff03037812 */ /* 0x000fe400078ec0ff */
[----:B------:R-:W-:Y:S01]  /*e3a0*/  PRMT R55, R240, 0x5410, R239 ;  /* 0x00005410f0377816 */ /* 0x000fe200000000ef */
[----:B------:R-:W-:Y:S01]  /*e3b0*/  @!P6 HFMA2.BF16_V2 R126, -RZ.H0_H0, RZ.H0_H0, -R238.H0_H0 ;  /* 0x200000ffff7ee231 */ /* 0x000fe200003409ee */
[----:B------:R-:W-:-:S02]  /*e3c0*/  @!P2 PRMT R239, R127, 0x5410, RZ ;  /* 0x000054107fefa816 */ /* 0x000fc400000000ff */
[----:B------:R-:W-:Y:S02]  /*e3d0*/  PRMT R237, R9, 0x7632, R237 ;  /* 0x0000763209ed7816 */ /* 0x000fe400000000ed */
[----:B------:R-:W-:Y:S02]  /*e3e0*/  ISETP.LE.U32.AND P2, PT, R3, UR12, PT ;  /* 0x0000000c03007c0c */ /* 0x000fe4000bf43070 */
[----:B------:R-:W-:Y:S02]  /*e3f0*/  LOP3.LUT R3, R4, 0xff, RZ, 0xc0, !PT ;  /* 0x000000ff04037812 */ /* 0x000fe400078ec0ff */
[----:B------:R-:W-:Y:S02]  /*e400*/  PRMT R95, R238, 0x5410, R237 ;  /* 0x00005410ee5f7816 */ /* 0x000fe400000000ed */
[----:B------:R-:W-:Y:S02]  /*e410*/  @!P6 PRMT R238, R126, 0x5410, RZ ;  /* 0x000054107eeee816 */ /* 0x000fe400000000ff */
[----:B------:R-:W-:Y:S01]  /*e420*/  ISETP.LE.U32.AND P6, PT, R3, UR12, PT ;  /* 0x0000000c03007c0c */ /* 0x000fe2000bfc3070 */
[----:B-1----:R-:W-:Y:S01]  /*e430*/  FADD.FTZ R3, R7, R12 ;  /* 0x0000000c07037221 */ /* 0x002fe20000010000 */
[----:B------:R-:W-:Y:S01]  /*e440*/  STL [R1+0x1e8], R252 ;  /* 0x0001e8fc01007387 */ /* 0x000fe20000100800 */
[----:B------:R-:W-:-:S02]  /*e450*/  @!P0 HFMA2.BF16_V2 R125, -RZ.H0_H0, RZ.H0_H0, -R240.H0_H0 ;  /* 0x200000ffff7d8231 */ /* 0x000fc400003409f0 */
[----:B--2---:R-:W-:Y:S01]  /*e460*/  FADD.FTZ R3, R6, R3 ;  /* 0x0000000306037221 */ /* 0x004fe20000010000 */
[----:B------:R1:W-:Y:S01]  /*e470*/  STL [R1+0x1ec], R251 ;  /* 0x0001ecfb01007387 */ /* 0x0003e20000100800 */
[----:B------:R-:W-:-:S03]  /*e480*/  IMAD.MOV.U32 R115, RZ, RZ, R174 ;  /* 0x000000ffff737224 */ /* 0x000fc600078e00ae */
[----:B------:R-:W-:Y:S01]  /*e490*/  STL [R1+0x50], R188 ;  /* 0x000050bc01007387 */ /* 0x000fe20000100800 */
[----:B------:R-:W-:-:S03]  /*e4a0*/  IMAD.MOV.U32 R217, RZ, RZ, R178 ;  /* 0x000000ffffd97224 */ /* 0x000fc600078e00b2 */
[----:B------:R2:W-:Y:S01]  /*e4b0*/  STL [R1+0x30], R132 ;  /* 0x0000308401007387 */ /* 0x0005e20000100800 */
[----:B------:R-:W-:Y:S01]  /*e4c0*/  IMAD.MOV.U32 R114, RZ, RZ, R179 ;  /* 0x000000ffff727224 */ /* 0x000fe200078e00b3 */
[----:B------:R-:W-:Y:S01]  /*e4d0*/  @!P0 PRMT R240, R125, 0x5410, RZ ;  /* 0x000054107df08816 */ /* 0x000fe200000000ff */
[----:B------:R-:W-:Y:S01]  /*e4e0*/  IMAD.MOV.U32 R178, RZ, RZ, R47 ;  /* 0x000000ffffb27224 */ /* 0x000fe200078e002f */
[----:B------:R3:W-:Y:S01]  /*e4f0*/  STL [R1+0x6c], R3 ;  /* 0x00006c0301007387 */ /* 0x0007e20000100800 */
[----:B------:R-:W-:Y:S02]  /*e500*/  IMAD.MOV.U32 R174, RZ, RZ, R46 ;  /* 0x000000ffffae7224 */ /* 0x000fe400078e002e */
[----:B------:R-:W-:Y:S01]  /*e510*/  IMAD.MOV.U32 R179, RZ, RZ, R45 ;  /* 0x000000ffffb37224 */ /* 0x000fe200078e002d */
[----:B------:R-:W4:Y:S01]  /*e520*/  LDL.LU.64 R46, [R1+0xd0] ;  /* 0x0000d000012e7983 */ /* 0x000f220000300a00 */
[----:B------:R-:W-:Y:S01]  /*e530*/  IMAD.MOV.U32 R125, RZ, RZ, R36 ;  /* 0x000000ffff7d7224 */ /* 0x000fe200078e0024 */
[----:B-1----:R1:W-:Y:S01]  /*e540*/  MUFU.EX2 R251, R145 ;  /* 0x0000009100fb7308 */ /* 0x0023e20000000800 */
[----:B--2---:R-:W-:-:S02]  /*e550*/  IMAD.MOV.U32 R132, RZ, RZ, R131 ;  /* 0x000000ffff847224 */ /* 0x004fc400078e0083 */
[----:B------:R-:W-:-:S05]  /*e560*/  IMAD.MOV.U32 R131, RZ, RZ, R192 ;  /* 0x000000ffff837224 */ /* 0x000fca00078e00c0 */
[----:B------:R2:W3:Y:S01]  /*e570*/  MUFU.EX2 R192, R144 ;  /* 0x0000009000c07308 */ /* 0x0004e20000000800 */
[----:B-1----:R-:W-:Y:S02]  /*e580*/  IMAD.MOV.U32 R145, RZ, RZ, R37 ;  /* 0x000000ffff917224 */ /* 0x002fe400078e0025 */
[----:B--2---:R-:W-:Y:S02]  /*e590*/  IMAD.MOV.U32 R144, RZ, RZ, R44 ;  /* 0x000000ffff907224 */ /* 0x004fe400078e002c */
[----:B------:R-:W2:Y:S04]  /*e5a0*/  LDL.LU.64 R44, [R1+0x90] ;  /* 0x00009000012c7983 */ /* 0x000ea80000300a00 */
[----:B------:R-:W4:Y:S01]  /*e5b0*/  LDL.LU.64 R36, [R1+0xc8] ;  /* 0x0000c80001247983 */ /* 0x000f220000300a00 */
[----:B------:R-:W-:-:S02]  /*e5c0*/  LOP3.LUT R8, R8, 0xff, RZ, 0xc0, !PT ;  /* 0x000000ff08087812 */ /* 0x000fc400078ec0ff */
[----:B------:R-:W-:Y:S02]  /*e5d0*/  LOP3.LUT R5, R4, 0xffff, RZ, 0xc0, !PT ;  /* 0x0000ffff04057812 */ /* 0x000fe400078ec0ff */
[----:B------:R-:W-:Y:S02]  /*e5e0*/  ISETP.LE.U32.AND P0, PT, R8, UR12, PT ;  /* 0x0000000c08007c0c */ /* 0x000fe4000bf03070 */
[--C-:B------:R-:W-:Y:S02]  /*e5f0*/  SHF.R.U32.HI R12, RZ, 0x10, R4.reuse ;  /* 0x00000010ff0c7819 */ /* 0x100fe40000011604 */
[----:B------:R-:W-:Y:S02]  /*e600*/  SHF.R.U32.HI R8, RZ, 0x18, R4 ;  /* 0x00000018ff087819 */ /* 0x000fe40000011604 */
[----:B------:R-:W-:Y:S01]  /*e610*/  F2FP.BF16.F32.PACK_AB R9, R6, R7 ;  /* 0x000000070609723e */ /* 0x000fe200000010ff */
[----:B------:R-:W1:Y:S01]  /*e620*/  MUFU.EX2 R4, R33 ;  /* 0x0000002100047308 */ /* 0x000e620000000800 */
[----:B---3--:R-:W-:-:S02]  /*e630*/  F2FP.BF16.F32.PACK_AB R6, R192, R251 ;  /* 0x000000fbc006723e */ /* 0x008fc400000010ff */
[----:B------:R-:W-:Y:S01]  /*e640*/  SHF.R.U32.HI R5, RZ, 0x8, R5 ;  /* 0x00000008ff057819 */ /* 0x000fe20000011605 */
[----:B------:R-:W-:Y:S01]  /*e650*/  @!P2 HFMA2.BF16_V2 R128, -RZ.H0_H0, RZ.H0_H0, -R237.H0_H0 ;  /* 0x200000ffff80a231 */ /* 0x000fe200003409ed */
[----:B------:R-:W-:-:S03]  /*e660*/  PRMT R236, R6, 0x7610, R236 ;  /* 0x0000761006ec7816 */ /* 0x000fc600000000ec */
[----:B------:R-:W3:Y:S01]  /*e670*/  MUFU.EX2 R3, R50 ;  /* 0x0000003200037308 */ /* 0x000ee20000000800 */
[----:B------:R-:W-:Y:S01]  /*e680*/  PRMT R235, R6, 0x7632, R235 ;  /* 0x0000763206eb7816 */ /* 0x000fe200000000eb */
[----:B------:R-:W-:Y:S01]  /*e690*/  IMAD.MOV.U32 R133, RZ, RZ, R57 ;  /* 0x000000ffff857224 */ /* 0x000fe200078e0039 */
[----:B------:R-:W-:Y:S01]  /*e6a0*/  LOP3.LUT R5, R5, 0xffff, RZ, 0xc0, !PT ;  /* 0x0000ffff05057812 */ /* 0x000fe200078ec0ff */
[----:B------:R-:W-:Y:S01]  /*e6b0*/  @!P0 HFMA2.BF16_V2 R135, -RZ.H0_H0, RZ.H0_H0, -R236.H0_H0 ;  /* 0x200000ffff878231 */ /* 0x000fe200003409ec */
[----:B------:R-:W-:Y:S01]  /*e6c0*/  @!P2 PRMT R237, R128, 0x5410, RZ ;  /* 0x0000541080eda816 */ /* 0x000fe200000000ff */
[----:B------:R-:W-:Y:S02]  /*e6d0*/  @!P1 HFMA2.BF16_V2 R129, -RZ.H0_H0, RZ.H0_H0, -R235.H0_H0 ;  /* 0x200000ffff819231 */ /* 0x000fe400003409eb */
[----:B------:R-:W-:Y:S01]  /*e6e0*/  MUFU.EX2 R252, R149 ;  /* 0x0000009500fc7308 */ /* 0x000fe20000000800 */
[----:B------:R-:W-:Y:S02]  /*e6f0*/  ISETP.LE.U32.AND P2, PT, R5, UR12, PT ;  /* 0x0000000c05007c0c */ /* 0x000fe4000bf43070 */
[----:B------:R-:W-:-:S05]  /*e700*/  LOP3.LUT R5, R12, 0xff, RZ, 0xc0, !PT ;  /* 0x000000ff0c057812 */ /* 0x000fca00078ec0ff */
[----:B------:R-:W3:Y:S01]  /*e710*/  MUFU.EX2 R57, R148 ;  /* 0x0000009400397308 */ /* 0x000ee20000000800 */
[----:B------:R-:W-:Y:S02]  /*e720*/  PRMT R82, R236, 0x5410, R235 ;  /* 0x00005410ec527816 */ /* 0x000fe400000000eb */
[----:B------:R-:W-:-:S05]  /*e730*/  @!P0 PRMT R236, R135, 0x5410, RZ ;  /* 0x0000541087ec8816 */ /* 0x000fca00000000ff */
[----:B------:R-:W3:Y:S01]  /*e740*/  MUFU.EX2 R7, R25 ;  /* 0x0000001900077308 */ /* 0x000ee20000000800 */
[----:B------:R-:W-:Y:S01]  /*e750*/  ISETP.LE.U32.AND P0, PT, R8, UR12, PT ;  /* 0x0000000c08007c0c */ /* 0x000fe2000bf03070 */
[----:B-1----:R-:W-:Y:S01]  /*e760*/  FADD.FTZ R8, R4, R17 ;  /* 0x0000001104087221 */ /* 0x002fe20000010000 */
[----:B------:R-:W-:Y:S02]  /*e770*/  @!P1 PRMT R235, R129, 0x5410, RZ ;  /* 0x0000541081eb9816 */ /* 0x000fe400000000ff */
[----:B------:R-:W-:-:S03]  /*e780*/  ISETP.LE.U32.AND P1, PT, R5, UR12, PT ;  /* 0x0000000c05007c0c */ /* 0x000fc6000bf23070 */
[----:B------:R-:W1:Y:S01]  /*e790*/  MUFU.EX2 R6, R19 ;  /* 0x0000001300067308 */ /* 0x000e620000000800 */
[C---:B---3--:R-:W-:Y:S01]  /*e7a0*/  FADD.FTZ R16, R3.reuse, R8 ;  /* 0x0000000803107221 */ /* 0x048fe20000010000 */
[----:B------:R-:W-:-:S06]  /*e7b0*/  F2FP.BF16.F32.PACK_AB R18, R3, R4 ;  /* 0x000000040312723e */ /* 0x000fcc00000010ff */
[----:B------:R-:W3:Y:S01]  /*e7c0*/  MUFU.EX2 R5, R27 ;  /* 0x0000001b00057308 */ /* 0x000ee20000000800 */
[C---:B------:R-:W-:Y:S02]  /*e7d0*/  PRMT R231, R9.reuse, 0x7610, R231 ;  /* 0x0000761009e77816 */ /* 0x040fe400000000e7 */
[----:B------:R-:W-:-:S05]  /*e7e0*/  PRMT R230, R9, 0x7632, R230 ;  /* 0x0000763209e67816 */ /* 0x000fca00000000e6 */
[----:B------:R-:W3:Y:S01]  /*e7f0*/  MUFU.EX2 R3, R31 ;  /* 0x0000001f00037308 */ /* 0x000ee20000000800 */
[----:B------:R-:W-:Y:S01]  /*e800*/  F2FP.BF16.F32.PACK_AB R4, R57, R252 ;  /* 0x000000fc3904723e */ /* 0x000fe200000010ff */
[----:B------:R-:W-:Y:S01]  /*e810*/  FADD.FTZ R8, R7, R13 ;  /* 0x0000000d07087221 */ /* 0x000fe20000010000 */
[----:B------:R-:W-:Y:S02]  /*e820*/  @!P6 HFMA2.BF16_V2 R137, -RZ.H0_H0, RZ.H0_H0, -R231.H0_H0 ;  /* 0x200000ffff89e231 */ /* 0x000fe400003409e7 */
[----:B------:R-:W-:Y:S01]  /*e830*/  @!P2 HFMA2.BF16_V2 R136, -RZ.H0_H0, RZ.H0_H0, -R230.H0_H0 ;  /* 0x200000ffff88a231 */ /* 0x000fe200003409e6 */
[C---:B------:R-:W-:Y:S02]  /*e840*/  PRMT R229, R4.reuse, 0x7610, R229 ;  /* 0x0000761004e57816 */ /* 0x040fe400000000e5 */
[----:B------:R-:W-:Y:S01]  /*e850*/  PRMT R228, R4, 0x7632, R228 ;  /* 0x0000763204e47816 */ /* 0x000fe200000000e4 */
[----:B-1----:R-:W-:Y:S01]  /*e860*/  FADD.FTZ R4, R6, R8 ;  /* 0x0000000806047221 */ /* 0x002fe20000010000 */
[----:B------:R-:W-:Y:S01]  /*e870*/  PRMT R50, R231, 0x5410, R230 ;  /* 0x00005410e7327816 */ /* 0x000fe200000000e6 */
[----:B------:R-:W-:Y:S01]  /*e880*/  IMAD.MOV.U32 R40, RZ, RZ, R132 ;  /* 0x000000ffff287224 */ /* 0x000fe200078e0084 */
[----:B------:R-:W-:Y:S01]  /*e890*/  MOV R112, R133 ;  /* 0x0000008500707202 */ /* 0x000fe20000000f00 */
[----:B------:R-:W-:Y:S01]  /*e8a0*/  IMAD.MOV.U32 R111, RZ, RZ, R153 ;  /* 0x000000ffff6f7224 */ /* 0x000fe200078e0099 */
[----:B------:R-:W-:Y:S01]  /*e8b0*/  @!P6 PRMT R231, R137, 0x5410, RZ ;  /* 0x0000541089e7e816 */ /* 0x000fe200000000ff */
[----:B------:R-:W-:Y:S01]  /*e8c0*/  IMAD.MOV.U32 R124, RZ, RZ, R152 ;  /* 0x000000ffff7c7224 */ /* 0x000fe200078e0098 */
[----:B------:R-:W-:Y:S01]  /*e8d0*/  @!P2 PRMT R230, R136, 0x5410, RZ ;  /* 0x0000541088e6a816 */ /* 0x000fe200000000ff */
        /* <DEDUP_REMOVED lines=24> */
[----:B---3--:R-:W-:Y:S01]  /*ea60*/  FADD.FTZ R4, R5, R4 ;  /* 0x0000000405047221 */ /* 0x008fe20000010000 */
[----:B------:R-:W-:Y:S01]  /*ea70*/  @!P1 HFMA2.BF16_V2 R139, -RZ.H0_H0, RZ.H0_H0, -R229.H0_H0 ;  /* 0x200000ffff8b9231 */ /* 0x000fe200003409e5 */
[----:B------:R-:W-:Y:S01]  /*ea80*/  F2FP.BF16.F32.PACK_AB R19, R3, R5 ;  /* 0x000000050313723e */ /* 0x000fe200000010ff */
[----:B------:R-:W-:-:S02]  /*ea90*/  @!P0 HFMA2.BF16_V2 R138, -RZ.H0_H0, RZ.H0_H0, -R228.H0_H0 ;  /* 0x200000ffff8a8231 */ /* 0x000fc400003409e4 */
[----:B------:R-:W-:Y:S01]  /*eaa0*/  FADD.FTZ R22, R3, R4 ;  /* 0x0000000403167221 */ /* 0x000fe20000010000 */
[----:B------:R-:W-:Y:S01]  /*eab0*/  IMAD.MOV.U32 R126, RZ, RZ, R146 ;  /* 0x000000ffff7e7224 */ /* 0x000fe200078e0092 */
[----:B------:R-:W-:Y:S01]  /*eac0*/  PRMT R33, R229, 0x5410, R228 ;  /* 0x00005410e5217816 */ /* 0x000fe200000000e4 */
[----:B------:R-:W-:Y:S01]  /*ead0*/  IMAD.MOV.U32 R113, RZ, RZ, R131 ;  /* 0x000000ffff717224 */ /* 0x000fe200078e0083 */
[----:B------:R-:W-:Y:S01]  /*eae0*/  MOV R213, R155 ;  /* 0x0000009b00d57202 */ /* 0x000fe20000000f00 */
[----:B------:R-:W-:Y:S01]  /*eaf0*/  IMAD.MOV.U32 R214, RZ, RZ, R151 ;  /* 0x000000ffffd67224 */ /* 0x000fe200078e0097 */
[----:B------:R-:W-:Y:S01]  /*eb00*/  @!P1 PRMT R229, R139, 0x5410, RZ ;  /* 0x000054108be59816 */ /* 0x000fe200000000ff */
[----:B------:R-:W-:Y:S01]  /*eb10*/  IMAD.MOV.U32 R25, RZ, RZ, R150 ;  /* 0x000000ffff197224 */ /* 0x000fe200078e0096 */
[----:B------:R-:W-:Y:S01]  /*eb20*/  @!P0 PRMT R228, R138, 0x5410, RZ ;  /* 0x000054108ae48816 */ /* 0x000fe200000000ff */
[----:B------:R-:W-:Y:S02]  /*eb30*/  IMAD.MOV.U32 R27, RZ, RZ, R175 ;  /* 0x000000ffff1b7224 */ /* 0x000fe400078e00af */
[----:B------:R-:W-:Y:S01]  /*eb40*/  FMUL.FTZ R170, R170, R0 ;  /* 0x00000000aaaa7220 */ /* 0x000fe20000410000 */
[----:B------:R-:W-:-:S02]  /*eb50*/  IMAD.MOV.U32 R212, RZ, RZ, R154 ;  /* 0x000000ffffd47224 */ /* 0x000fc400078e009a */
[-C--:B------:R-:W-:Y:S01]  /*eb60*/  FMUL.FTZ R171, R171, R0.reuse ;  /* 0x00000000abab7220 */ /* 0x080fe20000410000 */
[----:B------:R-:W-:Y:S02]  /*eb70*/  IMAD.MOV.U32 R234, RZ, RZ, R174 ;  /* 0x000000ffffea7224 */ /* 0x000fe400078e00ae */
[-C--:B------:R-:W-:Y:S01]  /*eb80*/  FMUL.FTZ R166, R166, R0.reuse ;  /* 0x00000000a6a67220 */ /* 0x080fe20000410000 */
[----:B------:R-:W-:Y:S02]  /*eb90*/  IMAD.MOV.U32 R146, RZ, RZ, R179 ;  /* 0x000000ffff927224 */ /* 0x000fe400078e00b3 */
[-C--:B------:R-:W-:Y:S01]  /*eba0*/  FMUL.FTZ R167, R167, R0.reuse ;  /* 0x00000000a7a77220 */ /* 0x080fe20000410000 */
[----:B------:R-:W-:Y:S02]  /*ebb0*/  IMAD.MOV.U32 R108, RZ, RZ, R143 ;  /* 0x000000ffff6c7224 */ /* 0x000fe400078e008f */
[----:B------:R-:W-:Y:S01]  /*ebc0*/  FMUL.FTZ R162, R162, R0 ;  /* 0x00000000a2a27220 */ /* 0x000fe20000410000 */
[----:B------:R-:W-:-:S02]  /*ebd0*/  IMAD.MOV.U32 R110, RZ, RZ, R142 ;  /* 0x000000ffff6e7224 */ /* 0x000fc400078e008e */
[-C--:B------:R-:W-:Y:S01]  /*ebe0*/  FMUL.FTZ R163, R163, R0.reuse ;  /* 0x00000000a3a37220 */ /* 0x080fe20000410000 */
[----:B------:R-:W-:Y:S02]  /*ebf0*/  IMAD.MOV.U32 R127, RZ, RZ, R178 ;  /* 0x000000ffff7f7224 */ /* 0x000fe400078e00b2 */
        /* <DEDUP_REMOVED lines=18> */
[----:B------:R-:W-:-:S02]  /*ed20*/  F2FP.BF16.F32.PACK_AB R13, R6, R7 ;  /* 0x00000007060d723e */ /* 0x000fc400000010ff */
[----:B------:R-:W-:Y:S01]  /*ed30*/  PRMT R15, R26, 0x7610, R15 ;  /* 0x000076101a0f7816 */ /* 0x000fe2000000000f */
[--C-:B------:R-:W-:Y:S01]  /*ed40*/  FADD.FTZ R12, R60, R20.reuse ;  /* 0x000000143c0c7221 */ /* 0x100fe20000010000 */
[C---:B------:R-:W-:Y:S02]  /*ed50*/  PRMT R20, R21.reuse, 0x7632, R20 ;  /* 0x0000763215147816 */ /* 0x040fe40000000014 */
[----:B------:R-:W-:Y:S02]  /*ed60*/  PRMT R14, R26, 0x7632, R14 ;  /* 0x000076321a0e7816 */ /* 0x000fe4000000000e */
[----:B------:R-:W-:Y:S02]  /*ed70*/  PRMT R17, R21, 0x7610, R17 ;  /* 0x0000761015117816 */ /* 0x000fe40000000011 */
[----:B------:R-:W-:Y:S02]  /*ed80*/  PRMT R31, R15, 0x5410, R14 ;  /* 0x000054100f1f7816 */ /* 0x000fe4000000000e */
[----:B------:R-:W-:-:S02]  /*ed90*/  PRMT R223, R18, 0x7610, R223 ;  /* 0x0000761012df7816 */ /* 0x000fc400000000df */
[----:B------:R-:W-:Y:S02]  /*eda0*/  PRMT R221, R18, 0x7632, R221 ;  /* 0x0000763212dd7816 */ /* 0x000fe400000000dd */
[----:B------:R-:W-:Y:S02]  /*edb0*/  PRMT R222, R13, 0x7610, R222 ;  /* 0x000076100dde7816 */ /* 0x000fe400000000de */
[----:B----4-:R-:W-:-:S05]  /*edc0*/  LOP3.LUT R2, R225, UR40, R36, 0x96, !PT ;  /* 0x00000028e1027c12 */ /* 0x010fca000f8e9624 */
[----:B------:R-:W-:-:S05]  /*edd0*/  IMAD.WIDE.U32 R2, R2, -0x2daee0ad, RZ ;  /* 0xd2511f5302027825 */ /* 0x000fca00078e00ff */
[----:B------:R-:W-:Y:S02]  /*ede0*/  LOP3.LUT R0, R3, UR38, R46, 0x96, !PT ;  /* 0x0000002603007c12 */ /* 0x000fe4000f8e962e */
[----:B--2---:R-:W-:-:S05]  /*edf0*/  LOP3.LUT R3, R45, UR39, R224, 0x96, !PT ;  /* 0x000000272d037c12 */ /* 0x004fca000f8e96e0 */
[----:B------:R-:W-:-:S04]  /*ee00*/  IMAD.WIDE.U32 R4, R3, -0x2daee0ad, RZ ;  /* 0xd2511f5303047825 */ /* 0x000fc800078e00ff */
[----:B------:R-:W-:Y:S01]  /*ee10*/  IMAD.WIDE.U32 R8, R0, -0x326172a9, RZ ;  /* 0xcd9e8d5700087825 */ /* 0x000fe200078e00ff */
[----:B------:R-:W-:-:S05]  /*ee20*/  LOP3.LUT R0, R5, UR36, R2, 0x96, !PT ;  /* 0x0000002405007c12 */ /* 0x000fca000f8e9602 */
        /* <DEDUP_REMOVED lines=12> */
[----:B------:R-:W-:-:S04]  /*eef0*/  LOP3.LUT R4, R0, 0xffff, RZ, 0xc0, !PT ;  /* 0x0000ffff00047812 */ /* 0x000fc800078ec0ff */
[----:B------:R-:W-:-:S04]  /*ef00*/  SHF.R.U32.HI R4, RZ, 0x8, R4 ;  /* 0x00000008ff047819 */ /* 0x000fc80000011604 */
[----:B------:R-:W-:-:S04]  /*ef10*/  LOP3.LUT R4, R4, 0xffff, RZ, 0xc0, !PT ;  /* 0x0000ffff04047812 */ /* 0x000fc800078ec0ff */
[----:B------:R-:W-:Y:S02]  /*ef20*/  ISETP.LE.U32.AND P2, PT, R4, UR12, PT ;  /* 0x0000000c04007c0c */ /* 0x000fe4000bf43070 */
[----:B------:R-:W1:Y:S01]  /*ef30*/  MUFU.EX2 R4, R48 ;  /* 0x0000003000047308 */ /* 0x000e620000000800 */
[----:B------:R-:W-:Y:S02]  /*ef40*/  LOP3.LUT R9, R5, UR25, R6, 0x96, !PT ;  /* 0x0000001905097c12 */ /* 0x000fe4000f8e9606 */
[--C-:B------:R-:W-:Y:S02]  /*ef50*/  SHF.R.U32.HI R5, RZ, 0x10, R0.reuse ;  /* 0x00000010ff057819 */ /* 0x100fe40000011600 */
[----:B------:R-:W-:-:S03]  /*ef60*/  SHF.R.U32.HI R6, RZ, 0x18, R0 ;  /* 0x00000018ff067819 */ /* 0x000fc60000011600 */
[----:B------:R-:W2:Y:S01]  /*ef70*/  MUFU.EX2 R0, R42 ;  /* 0x0000002a00007308 */ /* 0x000ea20000000800 */
[----:B------:R-:W-:Y:S02]  /*ef80*/  ISETP.LE.U32.AND P0, PT, R6, UR12, PT ;  /* 0x0000000c06007c0c */ /* 0x000fe4000bf03070 */
[----:B------:R-:W-:-:S04]  /*ef90*/  LOP3.LUT R5, R5, 0xff, RZ, 0xc0, !PT ;  /* 0x000000ff05057812 */ /* 0x000fc800078ec0ff */
[----:B------:R-:W-:Y:S01]  /*efa0*/  ISETP.LE.U32.AND P1, PT, R5, UR12, PT ;  /* 0x0000000c05007c0c */ /* 0x000fe2000bf23070 */
[----:B-1----:R-:W-:Y:S01]  /*efb0*/  FADD.FTZ R5, R4, R16 ;  /* 0x0000001004057221 */ /* 0x002fe20000010000 */
[----:B------:R-:W-:Y:S02]  /*efc0*/  @!P6 HFMA2.BF16_V2 R71, -RZ.H0_H0, RZ.H0_H0, -R15.H0_H0 ;  /* 0x200000ffff47e231 */ /* 0x000fe4000034090f */
[----:B------:R-:W-:Y:S02]  /*efd0*/  IMAD.MOV.U32 R48, RZ, RZ, R27 ;  /* 0x000000ffff307224 */ /* 0x000fe400078e001b */
[----:B------:R-:W-:Y:S02]  /*efe0*/  IMAD.MOV.U32 R27, RZ, RZ, R217 ;  /* 0x000000ffff1b7224 */ /* 0x000fe400078e00d9 */
[----:B------:R-:W-:Y:S02]  /*eff0*/  @!P0 HFMA2.BF16_V2 R68, -RZ.H0_H0, RZ.H0_H0, -R20.H0_H0 ;  /* 0x200000ffff448231 */ /* 0x000fe40000340914 */
[----:B------:R-:W-:Y:S01]  /*f000*/  IMAD.MOV.U32 R217, RZ, RZ, R115 ;  /* 0x000000ffffd97224 */ /* 0x000fe200078e0073 */
[C---:B--2---:R-:W-:Y:S01]  /*f010*/  F2FP.BF16.F32.PACK_AB R7, R0.reuse, R4 ;  /* 0x000000040007723e */ /* 0x044fe200000010ff */
[----:B------:R-:W-:Y:S01]  /*f020*/  FADD.FTZ R21, R0, R5 ;  /* 0x0000000500157221 */ /* 0x000fe20000010000 */
[----:B------:R-:W-:Y:S01]  /*f030*/  LOP3.LUT R0, R2, 0xff, RZ, 0xc0, !PT ;  /* 0x000000ff02007812 */ /* 0x000fe200078ec0ff */
[----:B------:R-:W-:Y:S01]  /*f040*/  IMAD.MOV.U32 R115, RZ, RZ, R114 ;  /* 0x000000ffff737224 */ /* 0x000fe200078e0072 */
[----:B------:R-:W-:Y:S01]  /*f050*/  MOV R114, R112 ;  /* 0x0000007000727202 */ /* 0x000fe20000000f00 */
[----:B------:R-:W-:Y:S01]  /*f060*/  IMAD.MOV.U32 R4, RZ, RZ, R46 ;  /* 0x000000ffff047224 */ /* 0x000fe200078e002e */
[----:B------:R-:W-:Y:S01]  /*f070*/  @!P6 PRMT R15, R71, 0x5410, RZ ;  /* 0x00005410470fe816 */ /* 0x000fe200000000ff */
[----:B------:R-:W-:Y:S01]  /*f080*/  IMAD.MOV.U32 R112, RZ, RZ, R40 ;  /* 0x000000ffff707224 */ /* 0x000fe200078e0028 */
[----:B------:R-:W-:-:S02]  /*f090*/  ISETP.LE.U32.AND P6, PT, R0, UR12, PT ;  /* 0x0000000c00007c0c */ /* 0x000fc4000bfc3070 */
[----:B------:R-:W-:Y:S02]  /*f0a0*/  PRMT R40, R17, 0x5410, R20 ;  /* 0x0000541011287816 */ /* 0x000fe40000000014 */
[----:B------:R-:W-:Y:S02]  /*f0b0*/  LOP3.LUT R0, R2, 0xffff, RZ, 0xc0, !PT ;  /* 0x0000ffff02007812 */ /* 0x000fe400078ec0ff */
[----:B------:R-:W-:Y:S01]  /*f0c0*/  @!P0 PRMT R20, R68, 0x5410, RZ ;  /* 0x0000541044148816 */ /* 0x000fe200000000ff */
[----:B------:R-:W-:Y:S01]  /*f0d0*/  IMAD.MOV.U32 R68, RZ, RZ, R4 ;  /* 0x000000ffff447224 */ /* 0x000fe200078e0004 */
[--C-:B------:R-:W-:Y:S02]  /*f0e0*/  SHF.R.U32.HI R4, RZ, 0x18, R2.reuse ;  /* 0x00000018ff047819 */ /* 0x100fe40000011602 */
[----:B------:R-:W-:Y:S02]  /*f0f0*/  SHF.R.U32.HI R2, RZ, 0x10, R2 ;  /* 0x00000010ff027819 */ /* 0x000fe40000011602 */
[----:B------:R-:W-:Y:S01]  /*f100*/  SHF.R.U32.HI R0, RZ, 0x8, R0 ;  /* 0x00000008ff007819 */ /* 0x000fe20000011600 */
[----:B------:R-:W-:Y:S01]  /*f110*/  @!P1 HFMA2.BF16_V2 R69, -RZ.H0_H0, RZ.H0_H0, -R17.H0_H0 ;  /* 0x200000ffff459231 */ /* 0x000fe20000340911 */
[----:B------:R-:W-:-:S02]  /*f120*/  LOP3.LUT R2, R2, 0xff, RZ, 0xc0, !PT ;  /* 0x000000ff02027812 */ /* 0x000fc400078ec0ff */
[----:B------:R-:W-:Y:S02]  /*f130*/  LOP3.LUT R0, R0, 0xffff, RZ, 0xc0, !PT ;  /* 0x0000ffff00007812 */ /* 0x000fe400078ec0ff */
[----:B------:R-:W-:Y:S02]  /*f140*/  @!P1 PRMT R17, R69, 0x5410, RZ ;  /* 0x0000541045119816 */ /* 0x000fe400000000ff */
[----:B------:R-:W-:Y:S01]  /*f150*/  ISETP.LE.U32.AND P1, PT, R2, UR12, PT ;  /* 0x0000000c02007c0c */ /* 0x000fe2000bf23070 */
[----:B------:R-:W-:Y:S01]  /*f160*/  IMAD.WIDE.U32 R2, R9, -0x2daee0ad, RZ ;  /* 0xd2511f5309027825 */ /* 0x000fe200078e00ff */
[----:B------:R-:W-:-:S03]  /*f170*/  ISETP.LE.U32.AND P0, PT, R0, UR12, PT ;  /* 0x0000000c00007c0c */ /* 0x000fc6000bf03070 */
[----:B------:R-:W-:Y:S02]  /*f180*/  @!P2 HFMA2.BF16_V2 R70, -RZ.H0_H0, RZ.H0_H0, -R14.H0_H0 ;  /* 0x200000ffff46a231 */ /* 0x000fe4000034090e */
[----:B------:R-:W-:Y:S01]  /*f190*/  FADD.FTZ R6, R65, R12 ;  /* 0x0000000c41067221 */ /* 0x000fe20000010000 */
[----:B------:R-:W-:Y:S01]  /*f1a0*/  LOP3.LUT R0, R3, UR33, R8, 0x96, !PT ;  /* 0x0000002103007c12 */ /* 0x000fe2000f8e9608 */
[----:B------:R-:W-:Y:S01]  /*f1b0*/  @!P6 HFMA2.BF16_V2 R72, -RZ.H0_H0, RZ.H0_H0, -R223.H0_H0 ;  /* 0x200000ffff48e231 */ /* 0x000fe200003409df */
[----:B------:R-:W-:Y:S02]  /*f1c0*/  @!P2 PRMT R14, R70, 0x5410, RZ ;  /* 0x00005410460ea816 */ /* 0x000fe400000000ff */
[----:B------:R-:W-:Y:S01]  /*f1d0*/  ISETP.LE.U32.AND P2, PT, R4, UR12, PT ;  /* 0x0000000c04007c0c */ /* 0x000fe2000bf43070 */
[----:B------:R-:W-:Y:S01]  /*f1e0*/  FADD.FTZ R12, R29, R6 ;  /* 0x000000061d0c7221 */ /* 0x000fe20000010000 */
[----:B------:R-:W-:Y:S02]  /*f1f0*/  LOP3.LUT R4, R0, 0xff, RZ, 0xc0, !PT ;  /* 0x000000ff00047812 */ /* 0x000fe400078ec0ff */
[----:B------:R-:W-:Y:S01]  /*f200*/  PRMT R29, R223, 0x5410, R221 ;  /* 0x00005410df1d7816 */ /* 0x000fe200000000dd */
[----:B------:R-:W-:Y:S01]  /*f210*/  @!P0 HFMA2.BF16_V2 R73, -RZ.H0_H0, RZ.H0_H0, -R221.H0_H0 ;  /* 0x200000ffff498231 */ /* 0x000fe200003409dd */
[----:B------:R-:W-:-:S02]  /*f220*/  @!P6 PRMT R223, R72, 0x5410, RZ ;  /* 0x0000541048dfe816 */ /* 0x000fc400000000ff */
[----:B------:R-:W-:Y:S02]  /*f230*/  ISETP.LE.U32.AND P6, PT, R4, UR12, PT ;  /* 0x0000000c04007c0c */ /* 0x000fe4000bfc3070 */
[--C-:B------:R-:W-:Y:S02]  /*f240*/  SHF.R.U32.HI R4, RZ, 0x18, R0.reuse ;  /* 0x00000018ff047819 */ /* 0x100fe40000011600 */
[----:B------:R-:W-:Y:S02]  /*f250*/  @!P0 PRMT R221, R73, 0x5410, RZ ;  /* 0x0000541049dd8816 */ /* 0x000fe400000000ff */
[----:B------:R-:W-:Y:S02]  /*f260*/  ISETP.LE.U32.AND P0, PT, R4, UR12, PT ;  /* 0x0000000c04007c0c */ /* 0x000fe4000bf03070 */
[----:B------:R-:W-:Y:S01]  /*f270*/  SHF.R.U32.HI R4, RZ, 0x10, R0 ;  /* 0x00000010ff047819 */ /* 0x000fe20000011600 */
[----:B------:R-:W-:Y:S01]  /*f280*/  @!P1 HFMA2.BF16_V2 R74, -RZ.H0_H0, RZ.H0_H0, -R222.H0_H0 ;  /* 0x200000ffff4a9231 */ /* 0x000fe200003409de */
[----:B------:R-:W-:-:S02]  /*f290*/  LOP3.LUT R0, R0, 0xffff, RZ, 0xc0, !PT ;  /* 0x0000ffff00007812 */ /* 0x000fc400078ec0ff */
[----:B------:R-:W-:Y:S01]  /*f2a0*/  PRMT R220, R13, 0x7632, R220 ;  /* 0x000076320ddc7816 */ /* 0x000fe200000000dc */
[----:B------:R-:W-:Y:S01]  /*f2b0*/  IMAD.MOV.U32 R5, RZ, RZ, R47 ;  /* 0x000000ffff057224 */ /* 0x000fe200078e002f */
[----:B------:R-:W-:Y:S01]  /*f2c0*/  LOP3.LUT R11, R11, UR40, R36, 0x96, !PT ;  /* 0x000000280b0b7c12 */ /* 0x000fe2000f8e9624 */
[----:B------:R-:W-:Y:S01]  /*f2d0*/  IMAD.MOV.U32 R42, RZ, RZ, R25 ;  /* 0x000000ffff2a7224 */ /* 0x000fe200078e0019 */
[----:B------:R-:W-:Y:S02]  /*f2e0*/  LOP3.LUT R10, R45, UR39, R10, 0x96, !PT ;  /* 0x000000272d0a7c12 */ /* 0x000fe4000f8e960a */
[----:B------:R-:W-:Y:S02]  /*f2f0*/  LOP3.LUT R4, R4, 0xff, RZ, 0xc0, !PT ;  /* 0x000000ff04047812 */ /* 0x000fe400078ec0ff */
[----:B------:R-:W-:Y:S01]  /*f300*/  SHF.R.U32.HI R0, RZ, 0x8, R0 ;  /* 0x00000008ff007819 */ /* 0x000fe20000011600 */
[----:B------:R-:W-:Y:S01]  /*f310*/  @!P2 HFMA2.BF16_V2 R75, -RZ.H0_H0, RZ.H0_H0, -R220.H0_H0 ;  /* 0x200000ffff4ba231 */ /* 0x000fe200003409dc */
[----:B------:R-:W-:Y:S01]  /*f320*/  PRMT R25, R222, 0x5410, R220 ;  /* 0x00005410de197816 */ /* 0x000fe200000000dc */
[----:B------:R-:W-:Y:S01]  /*f330*/  IMAD.MOV.U32 R69, RZ, RZ, R5 ;  /* 0x000000ffff457224 */ /* 0x000fe200078e0005 */
[----:B------:R-:W-:-:S02]  /*f340*/  @!P1 PRMT R222, R74, 0x5410, RZ ;  /* 0x000054104ade9816 */ /* 0x000fc400000000ff */
[C---:B------:R-:W-:Y:S02]  /*f350*/  PRMT R219, R7.reuse, 0x7610, R219 ;  /* 0x0000761007db7816 */ /* 0x040fe400000000db */
[----:B------:R-:W-:Y:S01]  /*f360*/  PRMT R218, R7, 0x7632, R218 ;  /* 0x0000763207da7816 */ /* 0x000fe200000000da */
[----:B------:R-:W-:Y:S01]  /*f370*/  IMAD.WIDE.U32 R6, R10, -0x2daee0ad, RZ ;  /* 0xd2511f530a067825 */ /* 0x000fe200078e00ff */
[----:B------:R-:W-:Y:S01]  /*f380*/  ISETP.LE.U32.AND P1, PT, R4, UR12, PT ;  /* 0x0000000c04007c0c */ /* 0x000fe2000bf23070 */
[----:B------:R-:W2:Y:S01]  /*f390*/  LDL.LU.64 R36, [R1+0x218] ;  /* 0x0002180001247983 */ /* 0x000ea20000300a00 */
[----:B------:R-:W-:Y:S01]  /*f3a0*/  LOP3.LUT R0, R0, 0xffff, RZ, 0xc0, !PT ;  /* 0x0000ffff00007812 */ /* 0x000fe200078ec0ff */
[----:B------:R-:W-:Y:S01]  /*f3b0*/  IMAD.WIDE.U32 R4, R11, -0x2daee0ad, RZ ;  /* 0xd2511f530b047825 */ /* 0x000fe200078e00ff */
[----:B------:R-:W-:-:S03]  /*f3c0*/  @!P2 PRMT R220, R75, 0x5410, RZ ;  /* 0x000054104bdca816 */ /* 0x000fc600000000ff */
[----:B------:R-:W-:Y:S01]  /*f3d0*/  IMAD.MOV.U32 R70, RZ, RZ, R44 ;  /* 0x000000ffff467224 */ /* 0x000fe200078e002c */
[----:B------:R-:W-:Y:S02]  /*f3e0*/  ISETP.LE.U32.AND P2, PT, R0, UR12, PT ;  /* 0x0000000c00007c0c */ /* 0x000fe4000bf43070 */
[C---:B------:R-:W-:Y:S02]  /*f3f0*/  PRMT R216, R19.reuse, 0x7610, R216 ;  /* 0x0000761013d87816 */ /* 0x040fe400000000d8 */
[----:B------:R-:W-:Y:S02]  /*f400*/  PRMT R211, R19, 0x7632, R211 ;  /* 0x0000763213d37816 */ /* 0x000fe400000000d3 */
[----:B------:R-:W-:Y:S02]  /*f410*/  LOP3.LUT R9, R2, 0xffff, RZ, 0xc0, !PT ;  /* 0x0000ffff02097812 */ /* 0x000fe400078ec0ff */
[----:B------:R-:W-:Y:S01]  /*f420*/  SHF.R.U32.HI R8, RZ, 0x18, R2 ;  /* 0x00000018ff087819 */ /* 0x000fe20000011602 */
[----:B------:R-:W-:Y:S01]  /*f430*/  IMAD.MOV.U32 R65, RZ, RZ, R42 ;  /* 0x000000ffff417224 */ /* 0x000fe200078e002a */
[----:B------:R-:W-:Y:S01]  /*f440*/  LOP3.LUT R5, R5, UR38, R68, 0x96, !PT ;  /* 0x0000002605057c12 */ /* 0x000fe2000f8e9644 */
[----:B------:R-:W-:Y:S01]  /*f450*/  IMAD.MOV.U32 R69, RZ, RZ, R215 ;  /* 0x000000ffff457224 */ /* 0x000fe200078e00d7 */
[----:B------:R-:W-:Y:S01]  /*f460*/  LOP3.LUT R0, R7, UR36, R4, 0x96, !PT ;  /* 0x0000002407007c12 */ /* 0x000fe2000f8e9604 */
[----:B------:R-:W-:Y:S01]  /*f470*/  @!P6 HFMA2.BF16_V2 R84, -RZ.H0_H0, RZ.H0_H0, -R219.H0_H0 ;  /* 0x200000ffff54e231 */ /* 0x000fe200003409db */
[----:B------:R-:W3:Y:S01]  /*f480*/  LDL.LU.64 R46, [R1+0x210] ;  /* 0x00021000012e7983 */ /* 0x000ee20000300a00 */
        /* <DEDUP_REMOVED lines=8> */
[----:B------:R-:W-:Y:S01]  /*f510*/  IMAD.WIDE.U32 R4, R5, -0x326172a9, RZ ;  /* 0xcd9e8d5705047825 */ /* 0x000fe200078e00ff */
[----:B------:R-:W-:Y:S02]  /*f520*/  LOP3.LUT R0, R2, 0xff, RZ, 0xc0, !PT ;  /* 0x000000ff02007812 */ /* 0x000fe400078ec0ff */
[----:B------:R-:W-:Y:S01]  /*f530*/  SHF.R.U32.HI R11, RZ, 0x10, R2 ;  /* 0x00000010ff0b7819 */ /* 0x000fe20000011602 */
[----:B------:R-:W-:-:S04]  /*f540*/  IMAD.WIDE.U32 R2, R7, -0x326172a9, RZ ;  /* 0xcd9e8d5707027825 */ /* 0x000fc800078e00ff */
[----:B------:R-:W-:Y:S01]  /*f550*/  @!P0 HFMA2.BF16_V2 R86, -RZ.H0_H0, RZ.H0_H0, -R211.H0_H0 ;  /* 0x200000ffff568231 */ /* 0x000fe200003409d3 */
[----:B------:R-:W-:Y:S01]  /*f560*/  MOV R215, R146 ;  /* 0x0000009200d77202 */ /* 0x000fe20000000f00 */
[----:B------:R-:W-:Y:S01]  /*f570*/  IMAD.MOV.U32 R42, RZ, RZ, R48 ;  /* 0x000000ffff2a7224 */ /* 0x000fe200078e0030 */
[----:B------:R-:W-:Y:S01]  /*f580*/  LOP3.LUT R7, R3, UR21, R4, 0x96, !PT ;  /* 0x0000001503077c12 */ /* 0x000fe2000f8e9604 */
[----:B------:R-:W-:Y:S01]  /*f590*/  IMAD.MOV.U32 R48, RZ, RZ, R126 ;  /* 0x000000ffff307224 */ /* 0x000fe200078e007e */
[----:B------:R-:W-:Y:S01]  /*f5a0*/  PRMT R146, R216, 0x5410, R211 ;  /* 0x00005410d8927816 */ /* 0x000fe200000000d3 */
[----:B------:R-:W-:Y:S01]  /*f5b0*/  IMAD.MOV.U32 R126, RZ, RZ, R144 ;  /* 0x000000ffff7e7224 */ /* 0x000fe200078e0090 */
[----:B------:R-:W-:Y:S01]  /*f5c0*/  MUFU.EX2 R6, R52 ;  /* 0x0000003400067308 */ /* 0x000fe20000000800 */
[----:B------:R-:W-:Y:S01]  /*f5d0*/  IMAD.MOV.U32 R144, RZ, RZ, R127 ;  /* 0x000000ffff907224 */ /* 0x000fe200078e007f */
[----:B------:R-:W-:Y:S01]  /*f5e0*/  @!P0 PRMT R211, R86, 0x5410, RZ ;  /* 0x0000541056d38816 */ /* 0x000fe200000000ff */
[----:B------:R-:W-:Y:S01]  /*f5f0*/  IMAD.MOV.U32 R127, RZ, RZ, R145 ;  /* 0x000000ffff7f7224 */ /* 0x000fe200078e0091 */
[----:B------:R-:W-:Y:S01]  /*f600*/  ISETP.LE.U32.AND P0, PT, R0, UR12, PT ;  /* 0x0000000c00007c0c */ /* 0x000fe2000bf03070 */
[----:B------:R-:W-:-:S03]  /*f610*/  IMAD.MOV.U32 R145, RZ, RZ, R125 ;  /* 0x000000ffff917224 */ /* 0x000fc600078e007d */
[----:B------:R-:W1:Y:S01]  /*f620*/  MUFU.EX2 R4, R77 ;  /* 0x0000004d00047308 */ /* 0x000e620000000800 */
[----:B------:R-:W-:Y:S01]  /*f630*/  MOV R125, R124 ;  /* 0x0000007c007d7202 */ /* 0x000fe20000000f00 */
[----:B------:R-:W-:Y:S01]  /*f640*/  IMAD.MOV.U32 R124, RZ, RZ, R147 ;  /* 0x000000ffff7c7224 */ /* 0x000fe200078e0093 */
[----:B------:R-:W-:Y:S02]  /*f650*/  LOP3.LUT R0, R2, 0xff, RZ, 0xc0, !PT ;  /* 0x000000ff02007812 */ /* 0x000fe400078ec0ff */
[----:B------:R-:W-:Y:S02]  /*f660*/  PRMT R147, R219, 0x5410, R218 ;  /* 0x00005410db937816 */ /* 0x000fe400000000da */
[----:B------:R-:W-:Y:S02]  /*f670*/  @!P6 PRMT R219, R84, 0x5410, RZ ;  /* 0x0000541054dbe816 */ /* 0x000fe400000000ff */
[----:B------:R-:W-:Y:S02]  /*f680*/  ISETP.LE.U32.AND P6, PT, R0, UR12, PT ;  /* 0x0000000c00007c0c */ /* 0x000fe4000bfc3070 */
[----:B------:R-:W-:Y:S01]  /*f690*/  SHF.R.U32.HI R0, RZ, 0x8, R9 ;  /* 0x00000008ff007819 */ /* 0x000fe20000011609 */
[----:B------:R-:W-:Y:S01]  /*f6a0*/  @!P2 HFMA2.BF16_V2 R85, -RZ.H0_H0, RZ.H0_H0, -R218.H0_H0 ;  /* 0x200000ffff55a231 */ /* 0x000fe200003409da */
[----:B------:R-:W-:-:S02]  /*f6b0*/  LOP3.LUT R13, R5, UR25, R10, 0x96, !PT ;  /* 0x00000019050d7c12 */ /* 0x000fc4000f8e960a */
[----:B------:R-:W-:Y:S02]  /*f6c0*/  LOP3.LUT R16, R2, 0xffff, RZ, 0xc0, !PT ;  /* 0x0000ffff02107812 */ /* 0x000fe400078ec0ff */
[--C-:B------:R-:W-:Y:S02]  /*f6d0*/  SHF.R.U32.HI R19, RZ, 0x10, R2.reuse ;  /* 0x00000010ff137819 */ /* 0x100fe40000011602 */
[----:B------:R-:W-:Y:S02]  /*f6e0*/  SHF.R.U32.HI R10, RZ, 0x18, R2 ;  /* 0x00000018ff0a7819 */ /* 0x000fe40000011602 */
[----:B------:R-:W-:Y:S02]  /*f6f0*/  LOP3.LUT R2, R0, 0xffff, RZ, 0xc0, !PT ;  /* 0x0000ffff00027812 */ /* 0x000fe400078ec0ff */
[----:B------:R-:W-:Y:S02]  /*f700*/  @!P2 PRMT R218, R85, 0x5410, RZ ;  /* 0x0000541055daa816 */ /* 0x000fe400000000ff */
[----:B------:R-:W-:Y:S01]  /*f710*/  ISETP.LE.U32.AND P2, PT, R2, UR12, PT ;  /* 0x0000000c02007c0c */ /* 0x000fe2000bf43070 */
[----:B------:R-:W4:Y:S01]  /*f720*/  MUFU.EX2 R0, R35 ;  /* 0x0000002300007308 */ /* 0x000f220000000800 */
[----:B-1----:R-:W-:-:S04]  /*f730*/  F2FP.BF16.F32.PACK_AB R2, R4, R6 ;  /* 0x000000060402723e */ /* 0x002fc800000010ff */
[----:B------:R-:W-:-:S03]  /*f740*/  PRMT R208, R2, 0x7610, R208 ;  /* 0x0000761002d07816 */ /* 0x000fc600000000d0 */
[----:B------:R-:W1:Y:S01]  /*f750*/  MUFU.EX2 R3, R34 ;  /* 0x0000002200037308 */ /* 0x000e620000000800 */
[----:B------:R-:W-:Y:S01]  /*f760*/  PRMT R207, R2, 0x7632, R207 ;  /* 0x0000763202cf7816 */ /* 0x000fe200000000cf */
[----:B------:R-:W-:Y:S01]  /*f770*/  @!P0 HFMA2.BF16_V2 R89, -RZ.H0_H0, RZ.H0_H0, -R208.H0_H0 ;  /* 0x200000ffff598231 */ /* 0x000fe200003409d0 */
[----:B------:R-:W-:Y:S01]  /*f780*/  LOP3.LUT R2, R11, 0xff, RZ, 0xc0, !PT ;  /* 0x000000ff0b027812 */ /* 0x000fe200078ec0ff */
[----:B------:R-:W-:Y:S02]  /*f790*/  @!P1 HFMA2.BF16_V2 R87, -RZ.H0_H0, RZ.H0_H0, -R216.H0_H0 ;  /* 0x200000ffff579231 */ /* 0x000fe400003409d8 */
[----:B------:R-:W-:Y:S01]  /*f7a0*/  IMAD.MOV.U32 R75, RZ, RZ, R145 ;  /* 0x000000ffff4b7224 */ /* 0x000fe200078e0091 */
[----:B------:R-:W-:Y:S01]  /*f7b0*/  PRMT R145, R208, 0x5410, R207 ;  /* 0x00005410d0917816 */ /* 0x000fe200000000cf */
[----:B------:R-:W-:Y:S01]  /*f7c0*/  @!P2 HFMA2.BF16_V2 R88, -RZ.H0_H0, RZ.H0_H0, -R207.H0_H0 ;  /* 0x200000ffff58a231 */ /* 0x000fe200003409cf */
[----:B------:R-:W-:Y:S02]  /*f7d0*/  @!P0 PRMT R208, R89, 0x5410, RZ ;  /* 0x0000541059d08816 */ /* 0x000fe400000000ff */
[----:B------:R-:W-:Y:S01]  /*f7e0*/  ISETP.LE.U32.AND P0, PT, R2, UR12, PT ;  /* 0x0000000c02007c0c */ /* 0x000fe2000bf03070 */
[----:B------:R-:W-:Y:S01]  /*f7f0*/  FADD.FTZ R5, R6, R21 ;  /* 0x0000001506057221 */ /* 0x000fe20000010000 */
[----:B------:R-:W-:Y:S01]  /*f800*/  @!P1 PRMT R216, R87, 0x5410, RZ ;  /* 0x0000541057d89816 */ /* 0x000fe200000000ff */
[----:B----4-:R-:W-:Y:S01]  /*f810*/  FADD.FTZ R6, R0, R22 ;  /* 0x0000001600067221 */ /* 0x010fe20000010000 */
[----:B------:R-:W-:-:S02]  /*f820*/  ISETP.LE.U32.AND P1, PT, R8, UR12, PT ;  /* 0x0000000c08007c0c */ /* 0x000fc4000bf23070 */
[----:B------:R-:W-:Y:S02]  /*f830*/  @!P2 PRMT R207, R88, 0x5410, RZ ;  /* 0x0000541058cfa816 */ /* 0x000fe400000000ff */
[----:B-1----:R-:W-:Y:S01]  /*f840*/  F2FP.BF16.F32.PACK_AB R0, R3, R0 ;  /* 0x000000000300723e */ /* 0x002fe200000010ff */
[----:B------:R-:W-:Y:S01]  /*f850*/  MUFU.EX2 R8, R78 ;  /* 0x0000004e00087308 */ /* 0x000fe20000000800 */
[----:B------:R-:W-:Y:S02]  /*f860*/  ISETP.LE.U32.AND P2, PT, R10, UR12, PT ;  /* 0x0000000c0a007c0c */ /* 0x000fe4000bf43070 */
[----:B------:R-:W-:-:S05]  /*f870*/  PRMT R206, R0, 0x7610, R206 ;  /* 0x0000761000ce7816 */ /* 0x000fca00000000ce */
[----:B------:R-:W1:Y:S01]  /*f880*/  MUFU.EX2 R10, R79 ;  /* 0x0000004f000a7308 */ /* 0x000e620000000800 */
[C---:B------:R-:W-:Y:S02]  /*f890*/  LOP3.LUT R2, R7.reuse, 0xffff, RZ, 0xc0, !PT ;  /* 0x0000ffff07027812 */ /* 0x040fe400078ec0ff */
[----:B------:R-:W-:Y:S01]  /*f8a0*/  PRMT R205, R0, 0x7632, R205 ;  /* 0x0000763200cd7816 */ /* 0x000fe200000000cd */
[----:B------:R-:W-:Y:S01]  /*f8b0*/  @!P0 HFMA2.BF16_V2 R91, -RZ.H0_H0, RZ.H0_H0, -R206.H0_H0 ;  /* 0x200000ffff5b8231 */ /* 0x000fe200003409ce */
[----:B------:R-:W-:Y:S01]  /*f8c0*/  SHF.R.U32.HI R0, RZ, 0x8, R2 ;  /* 0x00000008ff007819 */ /* 0x000fe20000011602 */
[----:B------:R-:W-:Y:S01]  /*f8d0*/  IMAD.MOV.U32 R74, RZ, RZ, R144 ;  /* 0x000000ffff4a7224 */ /* 0x000fe200078e0090 */
[----:B------:R-:W-:Y:S01]  /*f8e0*/  LOP3.LUT R2, R7, 0xff, RZ, 0xc0, !PT ;  /* 0x000000ff07027812 */ /* 0x000fe200078ec0ff */
[----:B------:R-:W-:Y:S01]  /*f8f0*/  @!P1 HFMA2.BF16_V2 R90, -RZ.H0_H0, RZ.H0_H0, -R205.H0_H0 ;  /* 0x200000ffff5a9231 */ /* 0x000fe200003409cd */
[----:B------:R-:W-:Y:S02]  /*f900*/  PRMT R144, R206, 0x5410, R205 ;  /* 0x00005410ce907816 */ /* 0x000fe400000000cd */
[----:B------:R-:W-:-:S02]  /*f910*/  LOP3.LUT R0, R0, 0xffff, RZ, 0xc0, !PT ;  /* 0x0000ffff00007812 */ /* 0x000fc400078ec0ff */
[----:B------:R-:W-:Y:S02]  /*f920*/  @!P0 PRMT R206, R91, 0x5410, RZ ;  /* 0x000054105bce8816 */ /* 0x000fe400000000ff */
[----:B------:R-:W-:Y:S02]  /*f930*/  ISETP.LE.U32.AND P0, PT, R2, UR12, PT ;  /* 0x0000000c02007c0c */ /* 0x000fe4000bf03070 */
[----:B------:R-:W-:Y:S02]  /*f940*/  @!P1 PRMT R205, R90, 0x5410, RZ ;  /* 0x000054105acd9816 */ /* 0x000fe400000000ff */
[----:B------:R-:W-:Y:S02]  /*f950*/  ISETP.LE.U32.AND P1, PT, R0, UR12, PT ;  /* 0x0000000c00007c0c */ /* 0x000fe4000bf23070 */
[----:B-1----:R-:W-:-:S04]  /*f960*/  F2FP.BF16.F32.PACK_AB R0, R10, R8 ;  /* 0x000000080a00723e */ /* 0x002fc800000010ff */
[C---:B------:R-:W-:Y:S02]  /*f970*/  PRMT R204, R0.reuse, 0x7610, R204 ;  /* 0x0000761000cc7816 */ /* 0x040fe400000000cc */
[----:B------:R-:W-:Y:S02]  /*f980*/  PRMT R203, R0, 0x7632, R203 ;  /* 0x0000763200cb7816 */ /* 0x000fe400000000cb */
[----:B------:R-:W-:Y:S01]  /*f990*/  SHF.R.U32.HI R0, RZ, 0x8, R16 ;  /* 0x00000008ff007819 */ /* 0x000fe20000011610 */
[----:B------:R-:W-:Y:S02]  /*f9a0*/  @!P0 HFMA2.BF16_V2 R101, -RZ.H0_H0, RZ.H0_H0, -R204.H0_H0 ;  /* 0x200000ffff658231 */ /* 0x000fe400003409cc */
[----:B------:R-:W-:Y:S01]  /*f9b0*/  FADD.FTZ R11, R3, R6 ;  /* 0x00000006030b7221 */ /* 0x000fe20000010000 */
[----:B------:R-:W-:Y:S01]  /*f9c0*/  IMAD.MOV.U32 R84, RZ, RZ, R127 ;  /* 0x000000ffff547224 */ /* 0x000fe200078e007f */
[----:B------:R-:W-:Y:S01]  /*f9d0*/  LOP3.LUT R0, R0, 0xffff, RZ, 0xc0, !PT ;  /* 0x0000ffff00007812 */ /* 0x000fe200078ec0ff */
[----:B------:R-:W-:-:S04]  /*f9e0*/  IMAD.WIDE.U32 R2, R13, -0x2daee0ad, RZ ;  /* 0xd2511f530d027825 */ /* 0x000fc800078e00ff */
[----:B------:R-:W-:Y:S01]  /*f9f0*/  FADD.FTZ R9, R4, R5 ;  /* 0x0000000504097221 */ /* 0x000fe20000010000 */
[----:B------:R-:W-:Y:S01]  /*fa00*/  IMAD.MOV.U32 R127, RZ, RZ, R193 ;  /* 0x000000ffff7f7224 */ /* 0x000fe200078e00c1 */
[----:B------:R-:W-:Y:S02]  /*fa10*/  PRMT R193, R204, 0x5410, R203 ;  /* 0x00005410ccc17816 */ /* 0x000fe400000000cb */
[----:B------:R-:W-:Y:S01]  /*fa20*/  @!P0 PRMT R204, R101, 0x5410, RZ ;  /* 0x0000541065cc8816 */ /* 0x000fe200000000ff */
[----:B------:R-:W-:Y:S01]  /*fa30*/  IMAD.MOV.U32 R71, RZ, RZ, R45 ;  /* 0x000000ffff477224 */ /* 0x000fe200078e002d */
[----:B------:R-:W-:Y:S01]  /*fa40*/  ISETP.LE.U32.AND P0, PT, R0, UR12, PT ;  /* 0x0000000c00007c0c */ /* 0x000fe2000bf03070 */
[----:B------:R-:W4:Y:S01]  /*fa50*/  LDL.LU.64 R44, [R1+0x208] ;  /* 0x00020800012c7983 */ /* 0x000f220000300a00 */
[----:B------:R-:W-:Y:S01]  /*fa60*/  LOP3.LUT R0, R19, 0xff, RZ, 0xc0, !PT ;  /* 0x000000ff13007812 */ /* 0x000fe200078ec0ff */
[----:B------:R-:W-:Y:S01]  /*fa70*/  IMAD.MOV.U32 R19, RZ, RZ, R39 ;  /* 0x000000ffff137224 */ /* 0x000fe200078e0027 */
[----:B------:R-:W-:Y:S01]  /*fa80*/  LOP3.LUT R4, R3, UR33, R18, 0x96, !PT ;  /* 0x0000002103047c12 */ /* 0x000fe2000f8e9612 */
[----:B------:R-:W-:-:S02]  /*fa90*/  IMAD.MOV.U32 R18, RZ, RZ, R38 ;  /* 0x000000ffff127224 */ /* 0x000fc400078e0026 */
[----:B------:R-:W-:Y:S01]  /*faa0*/  FADD.FTZ R12, R32, R12 ;  /* 0x0000000c200c7221 */ /* 0x000fe20000010000 */
[----:B------:R-:W4:Y:S04]  /*fab0*/  LDL.LU.64 R38, [R1+0x200] ;  /* 0x0002000001267983 */ /* 0x000f280000300a00 */
[----:B------:R-:W4:Y:S01]  /*fac0*/  LDL R32, [R1+0x158] ;  /* 0x0001580001207983 */ /* 0x000f220000100800 */
[----:B------:R-:W-:Y:S01]  /*fad0*/  IMAD.MOV.U32 R34, RZ, RZ, R58 ;  /* 0x000000ffff227224 */ /* 0x000fe200078e003a */
[----:B------:R-:W-:Y:S08]  /*fae0*/  MUFU.EX2 R81, R81 ;  /* 0x0000005100517308 */ /* 0x000ff00000000800 */
[----:B------:R-:W1:Y:S01]  /*faf0*/  MUFU.EX2 R58, R80 ;  /* 0x00000050003a7308 */ /* 0x000e620000000800 */
[----:B------:R-:W-:-:S02]  /*fb00*/  @!P1 HFMA2.BF16_V2 R100, -RZ.H0_H0, RZ.H0_H0, -R203.H0_H0 ;  /* 0x200000ffff649231 */ /* 0x000fc400003409cb */
[----:B------:R-:W-:-:S03]  /*fb10*/  IMAD.MOV.U32 R35, RZ, RZ, R59 ;  /* 0x000000ffff237224 */ /* 0x000fc600078e003b */
[----:B------:R-:W-:Y:S02]  /*fb20*/  @!P1 PRMT R203, R100, 0x5410, RZ ;  /* 0x0000541064cb9816 */ /* 0x000fe400000000ff */
[----:B------:R-:W-:Y:S01]  /*fb30*/  MUFU.EX2 R59, R28 ;  /* 0x0000001c003b7308 */ /* 0x000fe20000000800 */
[----:B------:R-:W-:-:S07]  /*fb40*/  ISETP.LE.U32.AND P1, PT, R0, UR12, PT ;  /* 0x0000000c00007c0c */ /* 0x000fce000bf23070 */
[----:B------:R-:W1:Y:S02]  /*fb50*/  MUFU.EX2 R80, R30 ;  /* 0x0000001e00507308 */ /* 0x000e640000000800 */
[----:B-1----:R-:W-:-:S04]  /*fb60*/  F2FP.BF16.F32.PACK_AB R0, R81, R58 ;  /* 0x0000003a5100723e */ /* 0x002fc800000010ff */
[C---:B------:R-:W-:Y:S01]  /*fb70*/  PRMT R202, R0.reuse, 0x7610, R202 ;  /* 0x0000761000ca7816 */ /* 0x040fe200000000ca */
[----:B------:R-:W-:Y:S01]  /*fb80*/  IMAD.MOV.U32 R71, RZ, RZ, R42 ;  /* 0x000000ffff477224 */ /* 0x000fe200078e002a */
[----:B------:R-:W-:Y:S01]  /*fb90*/  PRMT R201, R0, 0x7632, R201 ;  /* 0x0000763200c97816 */ /* 0x000fe200000000c9 */
[----:B------:R-:W-:Y:S02]  /*fba0*/  IMAD.MOV.U32 R42, RZ, RZ, R125 ;  /* 0x000000ffff2a7224 */ /* 0x000fe400078e007d */
[----:B------:R-:W-:Y:S02]  /*fbb0*/  @!P6 HFMA2.BF16_V2 R103, -RZ.H0_H0, RZ.H0_H0, -R202.H0_H0 ;  /* 0x200000ffff67e231 */ /* 0x000fe400003409ca */
[----:B------:R-:W-:Y:S01]  /*fbc0*/  IMAD.MOV.U32 R125, RZ, RZ, R233 ;  /* 0x000000ffff7d7224 */ /* 0x000fe200078e00e9 */
[----:B------:R-:W-:Y:S01]  /*fbd0*/  LOP3.LUT R0, R2, 0xff, RZ, 0xc0, !PT ;  /* 0x000000ff02007812 */ /* 0x000fe200078ec0ff */
[----:B------:R-:W-:Y:S01]  /*fbe0*/  IMAD.MOV.U32 R233, RZ, RZ, R56 ;  /* 0x000000ffffe97224 */ /* 0x000fe200078e0038 */
[----:B------:R-:W-:-:S02]  /*fbf0*/  PRMT R56, R202, 0x5410, R201 ;  /* 0x00005410ca387816 */ /* 0x000fc400000000c9 */
[----:B------:R-:W-:Y:S02]  /*fc00*/  @!P6 PRMT R202, R103, 0x5410, RZ ;  /* 0x0000541067cae816 */ /* 0x000fe400000000ff */
[----:B------:R-:W-:Y:S02]  /*fc10*/  ISETP.LE.U32.AND P6, PT, R0, UR12, PT ;  /* 0x0000000c00007c0c */ /* 0x000fe4000bfc3070 */
[----:B------:R-:W-:-:S04]  /*fc20*/  F2FP.BF16.F32.PACK_AB R0, R80, R59 ;  /* 0x0000003b5000723e */ /* 0x000fc800000010ff */
        /* <DEDUP_REMOVED lines=8> */
[----:B------:R-:W-:Y:S01]  /*fcb0*/  MUFU.EX2 R191, R83 ;  /* 0x0000005300bf7308 */ /* 0x000fe20000000800 */
[----:B------:R-:W-:Y:S01]  /*fcc0*/  IMAD.MOV.U32 R126, RZ, RZ, R195 ;  /* 0x000000ffff7e7224 */ /* 0x000fe200078e00c3 */
[----:B------:R-:W-:-:S02]  /*fcd0*/  PRMT R195, R200, 0x5410, R199 ;  /* 0x00005410c8c37816 */ /* 0x000fc400000000c7 */
[----:B------:R-:W-:-:S04]  /*fce0*/  @!P1 PRMT R200, R104, 0x5410, RZ ;  /* 0x0000541068c89816 */ /* 0x000fc800000000ff */
[----:B------:R-:W1:Y:S01]  /*fcf0*/  MUFU.EX2 R213, R92 ;  /* 0x0000005c00d57308 */ /* 0x000e620000000800 */
[----:B------:R-:W-:Y:S02]  /*fd00*/  ISETP.LE.U32.AND P1, PT, R0, UR12, PT ;  /* 0x0000000c00007c0c */ /* 0x000fe4000bf23070 */
[----:B------:R-:W-:Y:S01]  /*fd10*/  LOP3.LUT R0, R4, 0xffff, RZ, 0xc0, !PT ;  /* 0x0000ffff04007812 */ /* 0x000fe200078ec0ff */
[----:B------:R-:W-:-:S03]  /*fd20*/  @!P2 HFMA2.BF16_V2 R105, -RZ.H0_H0, RZ.H0_H0, -R199.H0_H0 ;  /* 0x200000ffff69a231 */ /* 0x000fc600003409c7 */
[----:B------:R-:W-:-:S04]  /*fd30*/  SHF.R.U32.HI R0, RZ, 0x8, R0 ;  /* 0x00000008ff007819 */ /* 0x000fc80000011600 */
[----:B------:R-:W-:Y:S02]  /*fd40*/  LOP3.LUT R0, R0, 0xffff, RZ, 0xc0, !PT ;  /* 0x0000ffff00007812 */ /* 0x000fe400078ec0ff */
[----:B------:R-:W-:Y:S02]  /*fd50*/  @!P2 PRMT R199, R105, 0x5410, RZ ;  /* 0x0000541069c7a816 */ /* 0x000fe400000000ff */
[----:B------:R-:W-:Y:S02]  /*fd60*/  ISETP.LE.U32.AND P2, PT, R0, UR12, PT ;  /* 0x0000000c00007c0c */ /* 0x000fe4000bf43070 */
[----:B-1----:R-:W-:Y:S01]  /*fd70*/  F2FP.BF16.F32.PACK_AB R0, R213, R191 ;  /* 0x000000bfd500723e */ /* 0x002fe200000010ff */
[----:B------:R-:W-:-:S03]  /*fd80*/  IMAD.MOV.U32 R26, RZ, RZ, R48 ;  /* 0x000000ffff1a7224 */ /* 0x000fc600078e0030 */
[C---:B------:R-:W-:Y:S01]  /*fd90*/  PRMT R198, R0.reuse, 0x7610, R198 ;  /* 0x0000761000c67816 */ /* 0x040fe200000000c6 */
[----:B------:R-:W-:Y:S01]  /*fda0*/  IMAD.MOV.U32 R48, RZ, RZ, R124 ;  /* 0x000000ffff307224 */ /* 0x000fe200078e007c */
[----:B------:R-:W-:Y:S01]  /*fdb0*/  SHF.R.U32.HI R5, RZ, 0x10, R2 ;  /* 0x00000010ff057819 */ /* 0x000fe20000011602 */
[----:B------:R-:W-:Y:S01]  /*fdc0*/  IMAD.MOV.U32 R124, RZ, RZ, R234 ;  /* 0x000000ffff7c7224 */ /* 0x000fe200078e00ea */
[----:B------:R-:W-:Y:S01]  /*fdd0*/  MUFU.EX2 R83, R93 ;  /* 0x0000005d00537308 */ /* 0x000fe20000000800 */
[----:B------:R-:W-:Y:S01]  /*fde0*/  @!P1 HFMA2.BF16_V2 R107, -RZ.H0_H0, RZ.H0_H0, -R198.H0_H0 ;  /* 0x200000ffff6b9231 */ /* 0x000fe200003409c6 */
[----:B------:R-:W-:Y:S02]  /*fdf0*/  PRMT R197, R0, 0x7632, R197 ;  /* 0x0000763200c57816 */ /* 0x000fe400000000c5 */
[----:B------:R-:W-:-:S04]  /*fe00*/  LOP3.LUT R0, R5, 0xff, RZ, 0xc0, !PT ;  /* 0x000000ff05007812 */ /* 0x000fc800078ec0ff */
[----:B------:R-:W1:Y:S01]  /*fe10*/  MUFU.EX2 R234, R94 ;  /* 0x0000005e00ea7308 */ /* 0x000e620000000800 */
[----:B------:R-:W-:Y:S02]  /*fe20*/  LOP3.LUT R6, R2, 0xffff, RZ, 0xc0, !PT ;  /* 0x0000ffff02067812 */ /* 0x000fe400078ec0ff */
[----:B------:R-:W-:Y:S02]  /*fe30*/  PRMT R77, R198, 0x5410, R197 ;  /* 0x00005410c64d7816 */ /* 0x000fe400000000c5 */
[----:B------:R-:W-:Y:S02]  /*fe40*/  @!P1 PRMT R198, R107, 0x5410, RZ ;  /* 0x000054106bc69816 */ /* 0x000fe400000000ff */
[----:B------:R-:W-:Y:S02]  /*fe50*/  ISETP.LE.U32.AND P1, PT, R0, UR12, PT ;  /* 0x0000000c00007c0c */ /* 0x000fe4000bf23070 */
[----:B------:R-:W-:Y:S01]  /*fe60*/  SHF.R.U32.HI R0, RZ, 0x8, R6 ;  /* 0x00000008ff007819 */ /* 0x000fe20000011606 */
[----:B------:R-:W-:-:S03]  /*fe70*/  @!P2 HFMA2.BF16_V2 R106, -RZ.H0_H0, RZ.H0_H0, -R197.H0_H0 ;  /* 0x200000ffff6aa231 */ /* 0x000fc600003409c5 */
[----:B------:R-:W-:Y:S02]  /*fe80*/  LOP3.LUT R0, R0, 0xffff, RZ, 0xc0, !PT ;  /* 0x0000ffff00007812 */ /* 0x000fe400078ec0ff */
[----:B------:R-:W-:Y:S02]  /*fe90*/  @!P2 PRMT R197, R106, 0x5410, RZ ;  /* 0x000054106ac5a816 */ /* 0x000fe400000000ff */
[----:B------:R-:W-:Y:S02]  /*fea0*/  ISETP.LE.U32.AND P2, PT, R0, UR12, PT ;  /* 0x0000000c00007c0c */ /* 0x000fe4000bf43070 */
[----:B-1----:R-:W-:-:S04]  /*feb0*/  F2FP.BF16.F32.PACK_AB R0, R83, R234 ;  /* 0x000000ea5300723e */ /* 0x002fc800000010ff */
[C---:B------:R-:W-:Y:S01]  /*fec0*/  PRMT R196, R0.reuse, 0x7610, R196 ;  /* 0x0000761000c47816 */ /* 0x040fe200000000c4 */
[----:B------:R-:W1:Y:S01]  /*fed0*/  MUFU.EX2 R21, R43 ;  /* 0x0000002b00157308 */ /* 0x000e620000000800 */
[----:B------:R-:W-:-:S03]  /*fee0*/  PRMT R194, R0, 0x7632, R194 ;  /* 0x0000763200c27816 */ /* 0x000fc600000000c2 */
[----:B------:R-:W-:Y:S01]  /*fef0*/  @!P6 HFMA2.BF16_V2 R116, -RZ.H0_H0, RZ.H0_H0, -R196.H0_H0 ;  /* 0x200000ffff74e231 */ /* 0x000fe200003409c4 */
[----:B------:R-:W-:Y:S01]  /*ff00*/  SHF.R.U32.HI R0, RZ, 0x18, R7 ;  /* 0x00000018ff007819 */ /* 0x000fe20000011607 */
[----:B------:R-:W-:Y:S01]  /*ff10*/  IMAD.MOV.U32 R70, RZ, RZ, R65 ;  /* 0x000000ffff467224 */ /* 0x000fe200078e0041 */
[----:B------:R-:W-:Y:S01]  /*ff20*/  PRMT R65, R196, 0x5410, R194 ;  /* 0x00005410c4417816 */ /* 0x000fe200000000c2 */
[----:B------:R-:W2:Y:S01]  /*ff30*/  MUFU.EX2 R89, R41 ;  /* 0x0000002900597308 */ /* 0x000ea20000000800 */
[----:B------:R-:W-:Y:S02]  /*ff40*/  @!P6 PRMT R196, R116, 0x5410, RZ ;  /* 0x0000541074c4e816 */ /* 0x000fe400000000ff */
[----:B------:R-:W-:Y:S02]  /*ff50*/  ISETP.LE.U32.AND P6, PT, R0, UR12, PT ;  /* 0x0000000c00007c0c */ /* 0x000fe4000bfc3070 */
[----:B------:R-:W-:Y:S01]  /*ff60*/  SHF.R.U32.HI R0, RZ, 0x10, R7 ;  /* 0x00000010ff007819 */ /* 0x000fe20000011607 */
[----:B------:R-:W-:-:S03]  /*ff70*/  @!P2 HFMA2.BF16_V2 R117, -RZ.H0_H0, RZ.H0_H0, -R194.H0_H0 ;  /* 0x200000ffff75a231 */ /* 0x000fc600003409c2 */
[----:B------:R-:W-:Y:S01]  /*ff80*/  LOP3.LUT R0, R0, 0xff, RZ, 0xc0, !PT ;  /* 0x000000ff00007812 */ /* 0x000fe200078ec0ff */
[----:B------:R-:W-:Y:S01]  /*ff90*/  @!P0 HFMA2.BF16_V2 R102, -RZ.H0_H0, RZ.H0_H0, -R201.H0_H0 ;  /* 0x200000ffff668231 */ /* 0x000fe200003409c9 */
[----:B------:R-:W-:Y:S02]  /*ffa0*/  @!P2 PRMT R194, R117, 0x5410, RZ ;  /* 0x0000541075c2a816 */ /* 0x000fe400000000ff */
[----:B------:R-:W-:Y:S02]  /*ffb0*/  SHF.R.U32.HI R2, RZ, 0x18, R2 ;  /* 0x00000018ff027819 */ /* 0x000fe40000011602 */
[----:B------:R-:W-:Y:S01]  /*ffc0*/  ISETP.LE.U32.AND P2, PT, R0, UR12, PT ;  /* 0x0000000c00007c0c */ /* 0x000fe2000bf43070 */
[----:B------:R-:W-:Y:S01]  /*ffd0*/  IMAD.MOV.U32 R86, RZ, RZ, R212 ;  /* 0x000000ffff567224 */ /* 0x000fe200078e00d4 */
[----:B------:R1:W-:Y:S01]  /*ffe0*/  MUFU.EX2 R0, R53 ;  /* 0x0000003500007308 */ /* 0x0003e20000000800 */
[----:B------:R-:W-:Y:S01]  /*fff0*/  @!P0 PRMT R201, R102, 0x5410, RZ ;  /* 0x0000541066c98816 */ /* 0x000fe200000000ff */
[----:B------:R-:W-:Y:S01]  /*10000*/  IMAD.MOV.U32 R101, RZ, RZ, R35 ;  /* 0x000000ffff657224 */ /* 0x000fe200078e0023 */
[----:B------:R-:W-:Y:S01]  /*10010*/  ISETP.LE.U32.AND P0, PT, R2, UR12, PT ;  /* 0x0000000c02007c0c */ /* 0x000fe2000bf03070 */
[----:B------:R-:W-:Y:S01]  /*10020*/  FADD.FTZ R2, R23, R12 ;  /* 0x0000000c17027221 */ /* 0x000fe20000010000 */
[----:B------:R-:W-:Y:S01]  /*10030*/  IMAD.MOV.U32 R90, RZ, RZ, R86 ;  /* 0x000000ffff5a7224 */ /* 0x000fe200078e0056 */
[----:B------:R-:W-:Y:S01]  /*10040*/  MOV R35, R75 ;  /* 0x0000004b00237202 */ /* 0x000fe20000000f00 */
[----:B------:R-:W-:-:S02]  /*10050*/  IMAD.MOV.U32 R86, RZ, RZ, R84 ;  /* 0x000000ffff567224 */ /* 0x000fc400078e0054 */
[----:B------:R-:W-:Y:S02]  /*10060*/  IMAD.MOV.U32 R75, RZ, RZ, R74 ;  /* 0x000000ffff4b7224 */ /* 0x000fe400078e004a */
[----:B------:R-:W-:Y:S01]  /*10070*/  FADD.FTZ R3, R8, R9 ;  /* 0x0000000908037221 */ /* 0x000fe20000010000 */
[----:B------:R-:W-:Y:S02]  /*10080*/  IMAD.MOV.U32 R91, RZ, RZ, R87 ;  /* 0x000000ffff5b7224 */ /* 0x000fe400078e0057 */
[----:B-1----:R-:W-:Y:S02]  /*10090*/  IMAD.MOV.U32 R53, RZ, RZ, R21 ;  /* 0x000000ffff357224 */ /* 0x002fe400078e0015 */
[----:B------:R-:W-:-:S03]  /*100a0*/  IMAD.MOV.U32 R74, RZ, RZ, R70 ;  /* 0x000000ffff4a7224 */ /* 0x000fc600078e0046 */
[----:B--2---:R-:W-:Y:S01]  /*100b0*/  F2FP.BF16.F32.PACK_AB R210, R89, R53 ;  /* 0x0000003559d2723e */ /* 0x004fe200000010ff */
[----:B------:R-:W-:Y:S02]  /*100c0*/  IMAD.MOV.U32 R87, RZ, RZ, R71 ;  /* 0x000000ffff577224 */ /* 0x000fe400078e0047 */
[----:B------:R-:W-:Y:S01]  /*100d0*/  FADD.FTZ R72, R24, R2 ;  /* 0x0000000218487221 */ /* 0x000fe20000010000 */
[----:B------:R-:W-:Y:S01]  /*100e0*/  IMAD.MOV.U32 R70, RZ, RZ, R27 ;  /* 0x000000ffff467224 */ /* 0x000fe200078e001b */
[----:B------:R-:W1:Y:S01]  /*100f0*/  MUFU.EX2 R2, R49 ;  /* 0x0000003100027308 */ /* 0x000e620000000800 */
[----:B------:R-:W-:Y:S02]  /*10100*/  IMAD.MOV.U32 R71, RZ, RZ, R214 ;  /* 0x000000ffff477224 */ /* 0x000fe400078e00d6 */
[----:B------:R-:W-:Y:S02]  /*10110*/  @!P1 HFMA2.BF16_V2 R118, -RZ.H0_H0, RZ.H0_H0, -R210.H0_H0 ;  /* 0x200000ffff769231 */ /* 0x000fe400003409d2 */
[----:B------:R-:W-:Y:S01]  /*10120*/  FADD.FTZ R212, R10, R3 ;  /* 0x000000030ad47221 */ /* 0x000fe20000010000 */
[----:B------:R-:W-:Y:S01]  /*10130*/  IMAD.MOV.U32 R214, RZ, RZ, R114 ;  /* 0x000000ffffd67224 */ /* 0x000fe200078e0072 */
[----:B------:R-:W-:-:S02]  /*10140*/  SHF.R.U32.HI R3, RZ, 0x18, R4 ;  /* 0x00000018ff037819 */ /* 0x000fc40000011604 */
[----:B------:R-:W-:Y:S01]  /*10150*/  @P1 PRMT R60, R210, 0x7610, R60 ;  /* 0x00007610d23c1816 */ /* 0x000fe2000000003c */
[----:B------:R-:W-:Y:S01]  /*10160*/  MUFU.EX2 R79, R51 ;  /* 0x00000033004f7308 */ /* 0x000fe20000000800 */
[----:B------:R-:W-:Y:S02]  /*10170*/  @!P1 PRMT R60, R118, 0x5410, RZ ;  /* 0x00005410763c9816 */ /* 0x000fe400000000ff */
[----:B------:R-:W-:Y:S02]  /*10180*/  ISETP.LE.U32.AND P1, PT, R3, UR12, PT ;  /* 0x0000000c03007c0c */ /* 0x000fe4000bf23070 */
[----:B------:R-:W-:-:S03]  /*10190*/  SHF.R.U32.HI R3, RZ, 0x10, R4 ;  /* 0x00000010ff037819 */ /* 0x000fc60000011604 */
[----:B------:R-:W2:Y:S01]  /*101a0*/  MUFU.EX2 R54, R54 ;  /* 0x0000003600367308 */ /* 0x000ea20000000800 */
[----:B------:R-:W-:Y:S01]  /*101b0*/  @!P0 HFMA2.BF16_V2 R119, -RZ.H0_H0, RZ.H0_H0, -R210.H1_H1 ;  /* 0x200000ffff778231 */ /* 0x000fe200003609d2 */
[----:B------:R-:W-:Y:S02]  /*101c0*/  LOP3.LUT R3, R3, 0xff, RZ, 0xc0, !PT ;  /* 0x000000ff03037812 */ /* 0x000fe400078ec0ff */
[----:B------:R-:W-:Y:S02]  /*101d0*/  @P0 PRMT R52, R210, 0x7632, R52 ;  /* 0x00007632d2340816 */ /* 0x000fe40000000034 */
[----:B------:R-:W-:Y:S02]  /*101e0*/  @!P0 PRMT R52, R119, 0x5410, RZ ;  /* 0x0000541077348816 */ /* 0x000fe400000000ff */
[----:B------:R-:W-:Y:S01]  /*101f0*/  ISETP.LE.U32.AND P0, PT, R3, UR12, PT ;  /* 0x0000000c03007c0c */ /* 0x000fe2000bf03070 */
[----:B-1----:R-:W-:Y:S01]  /*10200*/  FADD.FTZ R3, R2, R11 ;  /* 0x0000000b02037221 */ /* 0x002fe20000010000 */
[----:B------:R-:W-:Y:S01]  /*10210*/  IMAD.MOV.U32 R84, RZ, RZ, R73 ;  /* 0x000000ffff547224 */ /* 0x000fe200078e0049 */
[C---:B------:R-:W-:Y:S01]  /*10220*/  F2FP.BF16.F32.PACK_AB R2, R0.reuse, R2 ;  /* 0x000000020002723e */ /* 0x040fe200000010ff */
[----:B------:R-:W-:Y:S01]  /*10230*/  UIADD3 UR4, UR27, -0x4498517b, URZ ;  /* 0xbb67ae851b047890 */ /* 0x000fe2000fffe03f */
[----:B------:R-:W-:Y:S01]  /*10240*/  FADD.FTZ R73, R0, R3 ;  /* 0x0000000300497221 */ /* 0x000fe20000010000 */
[----:B------:R-:W-:Y:S01]  /*10250*/  IMAD.MOV.U32 R100, RZ, RZ, R34 ;  /* 0x000000ffff647224 */ /* 0x000fe200078e0022 */
[----:B--2---:R-:W-:-:S02]  /*10260*/  F2FP.BF16.F32.PACK_AB R0, R54, R79 ;  /* 0x0000004f3600723e */ /* 0x004fc400000010ff */
[C---:B------:R-:W-:Y:S02]  /*10270*/  PRMT R187, R2.reuse, 0x7610, R187 ;  /* 0x0000761002bb7816 */ /* 0x040fe400000000bb */
[----:B------:R-:W-:Y:S02]  /*10280*/  PRMT R186, R2, 0x7632, R186 ;  /* 0x0000763202ba7816 */ /* 0x000fe400000000ba */
[C---:B------:R-:W-:Y:S02]  /*10290*/  PRMT R185, R0.reuse, 0x7610, R185 ;  /* 0x0000761000b97816 */ /* 0x040fe400000000b9 */
[----:B------:R-:W-:Y:S02]  /*102a0*/  PRMT R184, R0, 0x7632, R184 ;  /* 0x0000763200b87816 */ /* 0x000fe400000000b8 */
[----:B------:R-:W-:Y:S02]  /*102b0*/  LOP3.LUT R2, R225, UR40, R18, 0x96, !PT ;  /* 0x00000028e1027c12 */ /* 0x000fe4000f8e9612 */
[----:B------:R-:W-:Y:S01]  /*102c0*/  LOP3.LUT R0, R91, UR4, R100, 0x96, !PT ;  /* 0x000000045b007c12 */ /* 0x000fe2000f8e9664 */
[----:B------:R-:W-:Y:S02]  /*102d0*/  STG.E.U16 desc[UR22][R36.64+-0x80], R64 ;  /* 0xffff804024007986 */ /* 0x000fe4000c101516 */
[----:B------:R-:W-:-:S02]  /*102e0*/  IMAD.WIDE.U32 R2, R2, -0x2daee0ad, RZ ;  /* 0xd2511f5302027825 */ /* 0x000fc400078e00ff */
[----:B------:R-:W-:Y:S04]  /*102f0*/  STG.E.U16 desc[UR22][R36.64+-0x7e], R63 ;  /* 0xffff823f24007986 */ /* 0x000fe8000c101516 */
[----:B---3--:R-:W-:Y:S04]  /*10300*/  STG.E.U16 desc[UR22][R46.64+-0x80], R61 ;  /* 0xffff803d2e007986 */ /* 0x008fe8000c101516 */
[----:B------:R-:W-:Y:S01]  /*10310*/  STG.E.U16 desc[UR22][R46.64+-0x7e], R62 ;  /* 0xffff823e2e007986 */ /* 0x000fe2000c101516 */
[----:B----4-:R-:W-:Y:S01]  /*10320*/  VIADD R28, R32, 0x4 ;  /* 0x00000004201c7836 */ /* 0x010fe20000000000 */
[----:B------:R-:W-:Y:S01]  /*10330*/  MOV R32, R35 ;  /* 0x0000002300207202 */ /* 0x000fe20000000f00 */
[----:B------:R-:W-:-:S02]  /*10340*/  IMAD.MOV.U32 R35, RZ, RZ, R86 ;  /* 0x000000ffff237224 */ /* 0x000fc400078e0056 */
[----:B------:R-:W-:Y:S02]  /*10350*/  IMAD.MOV.U32 R86, RZ, RZ, R74 ;  /* 0x000000ffff567224 */ /* 0x000fe400078e004a */
[----:B------:R-:W-:Y:S02]  /*10360*/  IMAD.MOV.U32 R74, RZ, RZ, R70 ;  /* 0x000000ffff4a7224 */ /* 0x000fe400078e0046 */
[----:B------:R-:W-:Y:S02]  /*10370*/  IMAD.MOV.U32 R70, RZ, RZ, R71 ;  /* 0x000000ffff467224 */ /* 0x000fe400078e0047 */
[----:B------:R-:W-:Y:S02]  /*10380*/  IMAD.MOV.U32 R71, RZ, RZ, R217 ;  /* 0x000000ffff477224 */ /* 0x000fe400078e00d9 */
[----:B------:R-:W-:Y:S01]  /*10390*/  IMAD.MOV.U32 R217, RZ, RZ, R115 ;  /* 0x000000ffffd97224 */ /* 0x000fe200078e0073 */
[----:B------:R-:W-:Y:S01]  /*103a0*/  STL [R1+0x198], R28 ;  /* 0x0001981c01007387 */ /* 0x000fe20000100800 */
[----:B------:R-:W-:-:S02]  /*103b0*/  IMAD.MOV.U32 R115, RZ, RZ, R214 ;  /* 0x000000ffff737224 */ /* 0x000fc400078e00d6 */
[----:B------:R-:W-:Y:S02]  /*103c0*/  IMAD.MOV.U32 R214, RZ, RZ, R188 ;  /* 0x000000ffffd67224 */ /* 0x000fe400078e00bc */
[----:B------:R-:W2:Y:S04]  /*103d0*/  LDL.LU R188, [R1+0x1f8] ;  /* 0x0001f80001bc7983 */ /* 0x000ea80000300800 */
[----:B------:R-:W3:Y:S04]  /*103e0*/  LDL R78, [R1+0x194] ;  /* 0x00019400014e7983 */ /* 0x000ee80000100800 */
[----:B------:R-:W-:Y:S04]  /*103f0*/  STG.E.U16 desc[UR22][R44.64+-0x80], R15 ;  /* 0xffff800f2c007986 */ /* 0x000fe8000c101516 */
[----:B------:R1:W-:Y:S02]  /*10400*/  STG.E.U16 desc[UR22][R44.64+-0x7e], R14 ;  /* 0xffff820e2c007986 */ /* 0x0003e4000c101516 */
[----:B-1----:R-:W-:Y:S01]  /*10410*/  IMAD.WIDE.U32 R14, R0, -0x326172a9, RZ ;  /* 0xcd9e8d57000e7825 */ /* 0x002fe200078e00ff */
[----:B------:R-:W-:-:S04]  /*10420*/  LOP3.LUT R0, R3, UR38, R90, 0x96, !PT ;  /* 0x0000002603007c12 */ /* 0x000fc8000f8e965a */
[----:B------:R-:W-:Y:S01]  /*10430*/  LOP3.LUT R3, R15, UR39, R224, 0x96, !PT ;  /* 0x000000270f037c12 */ /* 0x000fe2000f8e96e0 */
[----:B------:R-:W-:-:S04]  /*10440*/  IMAD.WIDE.U32 R8, R0, -0x326172a9, RZ ;  /* 0xcd9e8d5700087825 */ /* 0x000fc800078e00ff */
[----:B------:R-:W-:-:S05]  /*10450*/  IMAD.WIDE.U32 R4, R3, -0x2daee0ad, RZ ;  /* 0xd2511f5303047825 */ /* 0x000fca00078e00ff */
        /* <DEDUP_REMOVED lines=12> */
[----:B------:R-:W-:Y:S02]  /*10520*/  LOP3.LUT R0, R3, UR21, R4, 0x96, !PT ;  /* 0x0000001503007c12 */ /* 0x000fe4000f8e9604 */
[C---:B------:R-:W-:Y:S02]  /*10530*/  LOP3.LUT R3, R2.reuse, 0xffff, RZ, 0xc0, !PT ;  /* 0x0000ffff02037812 */ /* 0x040fe400078ec0ff */
[----:B------:R-:W-:Y:S02]  /*10540*/  LOP3.LUT R6, R2, 0xff, RZ, 0xc0, !PT ;  /* 0x000000ff02067812 */ /* 0x000fe400078ec0ff */
[----:B------:R-:W-:-:S02]  /*10550*/  SHF.R.U32.HI R4, RZ, 0x18, R2 ;  /* 0x00000018ff047819 */ /* 0x000fc40000011602 */
[----:B------:R-:W-:Y:S02]  /*10560*/  LOP3.LUT R2, R5, 0xff, RZ, 0xc0, !PT ;  /* 0x000000ff05027812 */ /* 0x000fe400078ec0ff */
[----:B------:R-:W-:Y:S02]  /*10570*/  SHF.R.U32.HI R3, RZ, 0x8, R3 ;  /* 0x00000008ff037819 */ /* 0x000fe40000011603 */
[----:B------:R-:W-:Y:S02]  /*10580*/  PRMT R10, R2, 0x5410, R4 ;  /* 0x00005410020a7816 */ /* 0x000fe40000000004 */
[----:B------:R-:W-:Y:S02]  /*10590*/  LOP3.LUT R2, R0, 0xffff, RZ, 0xc0, !PT ;  /* 0x0000ffff00027812 */ /* 0x000fe400078ec0ff */
[----:B------:R-:W-:Y:S02]  /*105a0*/  PRMT R11, R6, 0x5410, R3 ;  /* 0x00005410060b7816 */ /* 0x000fe40000000003 */
[----:B------:R-:W-:-:S02]  /*105b0*/  SHF.R.U32.HI R3, RZ, 0x8, R2 ;  /* 0x00000008ff037819 */ /* 0x000fc40000011602 */
[----:B------:R-:W-:-:S04]  /*105c0*/  LOP3.LUT R2, R0, 0xff, RZ, 0xc0, !PT ;  /* 0x000000ff00027812 */ /* 0x000fc800078ec0ff */
[----:B------:R-:W-:Y:S02]  /*105d0*/  PRMT R9, R2, 0x5410, R3 ;  /* 0x0000541002097816 */ /* 0x000fe40000000003 */
[--C-:B------:R-:W-:Y:S02]  /*105e0*/  SHF.R.U32.HI R3, RZ, 0x10, R0.reuse ;  /* 0x00000010ff037819 */ /* 0x100fe40000011600 */
[----:B------:R-:W-:Y:S02]  /*105f0*/  SHF.R.U32.HI R2, RZ, 0x18, R0 ;  /* 0x00000018ff027819 */ /* 0x000fe40000011600 */
[----:B------:R-:W-:-:S04]  /*10600*/  LOP3.LUT R0, R3, 0xff, RZ, 0xc0, !PT ;  /* 0x000000ff03007812 */ /* 0x000fc800078ec0ff */
[----:B------:R-:W-:Y:S01]  /*10610*/  PRMT R16, R0, 0x5410, R2 ;  /* 0x0000541000107816 */ /* 0x000fe20000000002 */
[----:B------:R-:W-:-:S04]  /*10620*/  IMAD.WIDE.U32 R2, R7, -0x2daee0ad, RZ ;  /* 0xd2511f5307027825 */ /* 0x000fc800078e00ff */
[----:B------:R-:W-:Y:S02]  /*10630*/  IMAD.U32 R0, RZ, RZ, UR12 ;  /* 0x0000000cff007e24 */ /* 0x000fe4000f8e00ff */
[----:B------:R-:W-:Y:S01]  /*10640*/  IMAD.MOV.U32 R5, RZ, RZ, 0x7054 ;  /* 0x00007054ff057424 */ /* 0x000fe200078e00ff */
[----:B------:R-:W-:-:S04]  /*10650*/  LOP3.LUT R4, R3, UR33, R8, 0x96, !PT ;  /* 0x0000002103047c12 */ /* 0x000fc8000f8e9608 */
[----:B------:R-:W-:Y:S02]  /*10660*/  PRMT R0, R0, R5, UR12 ;  /* 0x0000000c00007e16 */ /* 0x000fe40008000005 */
[----:B------:R-:W-:-:S04]  /*10670*/  LOP3.LUT R5, R4, 0xffff, RZ, 0xc0, !PT ;  /* 0x0000ffff04057812 */ /* 0x000fc800078ec0ff */
[----:B------:R-:W-:Y:S02]  /*10680*/  SHF.R.U32.HI R6, RZ, 0x8, R5 ;  /* 0x00000008ff067819 */ /* 0x000fe40000011605 */
[----:B------:R-:W-:-:S04]  /*10690*/  LOP3.LUT R5, R4, 0xff, RZ, 0xc0, !PT ;  /* 0x000000ff04057812 */ /* 0x000fc800078ec0ff */
[----:B------:R-:W-:Y:S02]  /*106a0*/  PRMT R21, R5, 0x5410, R6 ;  /* 0x0000541005157816 */ /* 0x000fe40000000006 */
[--C-:B------:R-:W-:Y:S02]  /*106b0*/  SHF.R.U32.HI R6, RZ, 0x10, R4.reuse ;  /* 0x00000010ff067819 */ /* 0x100fe40000011604 */
[----:B------:R-:W-:Y:S02]  /*106c0*/  SHF.R.U32.HI R5, RZ, 0x18, R4 ;  /* 0x00000018ff057819 */ /* 0x000fe40000011604 */
[----:B------:R-:W-:Y:S02]  /*106d0*/  LOP3.LUT R4, R6, 0xff, RZ, 0xc0, !PT ;  /* 0x000000ff06047812 */ /* 0x000fe400078ec0ff */
[----:B------:R-:W-:Y:S02]  /*106e0*/  LOP3.LUT R3, R2, 0xffff, RZ, 0xc0, !PT ;  /* 0x0000ffff02037812 */ /* 0x000fe400078ec0ff */
[----:B------:R-:W-:-:S02]  /*106f0*/  PRMT R24, R4, 0x5410, R5 ;  /* 0x0000541004187816 */ /* 0x000fc40000000005 */
[----:B------:R-:W-:Y:S02]  /*10700*/  SHF.R.U32.HI R4, RZ, 0x8, R3 ;  /* 0x00000008ff047819 */ /* 0x000fe40000011603 */
[----:B------:R-:W-:-:S04]  /*10710*/  LOP3.LUT R3, R2, 0xff, RZ, 0xc0, !PT ;  /* 0x000000ff02037812 */ /* 0x000fc800078ec0ff */
[----:B------:R-:W-:Y:S02]  /*10720*/  PRMT R23, R3, 0x5410, R4 ;  /* 0x0000541003177816 */ /* 0x000fe40000000004 */
[--C-:B------:R-:W-:Y:S02]  /*10730*/  SHF.R.U32.HI R4, RZ, 0x10, R2.reuse ;  /* 0x00000010ff047819 */ /* 0x100fe40000011602 */
[----:B------:R-:W-:Y:S02]  /*10740*/  SHF.R.U32.HI R3, RZ, 0x18, R2 ;  /* 0x00000018ff037819 */ /* 0x000fe40000011602 */
[----:B------:R-:W-:-:S04]  /*10750*/  LOP3.LUT R2, R4, 0xff, RZ, 0xc0, !PT ;  /* 0x000000ff04027812 */ /* 0x000fc800078ec0ff */
[----:B------:R-:W-:Y:S02]  /*10760*/  PRMT R22, R2, 0x5410, R3 ;  /* 0x0000541002167816 */ /* 0x000fe40000000003 */
[--C-:B------:R-:W-:Y:S02]  /*10770*/  HSET2.LE.AND R2, R11, R0.reuse, PT ;  /* 0x000000000b027233 */ /* 0x100fe40003803000 */
[----:B------:R-:W-:-:S03]  /*10780*/  HSET2.LE.AND R3, R10, R0, PT ;  /* 0x000000000a037233 */ /* 0x000fc60003803000 */
[----:B------:R-:W-:Y:S02]  /*10790*/  LOP3.LUT R10, R2, R183, RZ, 0xc0, !PT ;  /* 0x000000b7020a7212 */ /* 0x000fe400078ec0ff */
[----:B------:R-:W-:Y:S01]  /*107a0*/  LOP3.LUT R2, R101, UR6, RZ, 0x3c, !PT ;  /* 0x0000000665027c12 */ /* 0x000fe2000f8e3cff */
[----:B------:R-:W-:-:S04]  /*107b0*/  IMAD.MOV.U32 R85, RZ, RZ, R26 ;  /* 0x000000ffff557224 */ /* 0x000fc800078e001a */
[----:B------:R-:W-:Y:S01]  /*107c0*/  IMAD.WIDE.U32 R26, R2, -0x326172a9, RZ ;  /* 0xcd9e8d57021a7825 */ /* 0x000fe200078e00ff */
[----:B------:R-:W-:-:S04]  /*107d0*/  LOP3.LUT R11, R3, R180, RZ, 0xc0, !PT ;  /* 0x000000b4030b7212 */ /* 0x000fc800078ec0ff */
[----:B------:R-:W-:-:S05]  /*107e0*/  LOP3.LUT R2, R27, UR40, R18, 0x96, !PT ;  /* 0x000000281b027c12 */ /* 0x000fca000f8e9612 */
[----:B------:R-:W-:-:S05]  /*107f0*/  IMAD.WIDE.U32 R2, R2, -0x2daee0ad, RZ ;  /* 0xd2511f5302027825 */ /* 0x000fca00078e00ff */
[----:B------:R-:W-:Y:S02]  /*10800*/  LOP3.LUT R3, R3, UR38, R90, 0x96, !PT ;  /* 0x0000002603037c12 */ /* 0x000fe4000f8e965a */
[----:B------:R-:W-:-:S03]  /*10810*/  HSET2.LE.AND R4, R9, R0, PT ;  /* 0x0000000009047233 */ /* 0x000fc60003803000 */
[----:B------:R-:W-:Y:S01]  /*10820*/  IMAD.WIDE.U32 R12, R3, -0x326172a9, RZ ;  /* 0xcd9e8d57030c7825 */ /* 0x000fe200078e00ff */
[----:B------:R-:W-:Y:S02]  /*10830*/  LOP3.LUT R3, R15, UR39, R26, 0x96, !PT ;  /* 0x000000270f037c12 */ /* 0x000fe4000f8e961a */
[----:B------:R-:W-:-:S03]  /*10840*/  LOP3.LUT R8, R4, R209, RZ, 0xc0, !PT ;  /* 0x000000d104087212 */ /* 0x000fc600078ec0ff */
[----:B------:R-:W-:Y:S01]  /*10850*/  IMAD.WIDE.U32 R4, R3, -0x2daee0ad, RZ ;  /* 0xd2511f5303047825 */ /* 0x000fe200078e00ff */
[----:B------:R-:W-:-:S04]  /*10860*/  LOP3.LUT R7, R13, UR37, R14, 0x96, !PT ;  /* 0x000000250d077c12 */ /* 0x000fc8000f8e960e */
[----:B------:R-:W-:Y:S01]  /*10870*/  LOP3.LUT R6, R5, UR36, R2, 0x96, !PT ;  /* 0x0000002405067c12 */ /* 0x000fe2000f8e9602 */
[----:B------:R-:W-:-:S04]  /*10880*/  IMAD.WIDE.U32 R2, R7, -0x2daee0ad, RZ ;  /* 0xd2511f5307027825 */ /* 0x000fc800078e00ff */
[----:B------:R-:W-:Y:S01]  /*10890*/  IMAD.WIDE.U32 R6, R6, -0x326172a9, RZ ;  /* 0xcd9e8d5706067825 */ /* 0x000fe200078e00ff */
[----:B------:R-:W-:-:S04]  /*108a0*/  LOP3.LUT R4, R3, UR34, R4, 0x96, !PT ;  /* 0x0000002203047c12 */ /* 0x000fc8000f8e9604 */
[----:B------:R-:W-:-:S05]  /*108b0*/  LOP3.LUT R3, R7, UR35, R12, 0x96, !PT ;  /* 0x0000002307037c12 */ /* 0x000fca000f8e960c */
[----:B------:R-:W-:-:S05]  /*108c0*/  IMAD.WIDE.U32 R12, R3, -0x2daee0ad, RZ ;  /* 0xd2511f53030c7825 */ /* 0x000fca00078e00ff */
[----:B------:R-:W-:Y:S01]  /*108d0*/  LOP3.LUT R2, R13, UR17, R2, 0x96, !PT ;  /* 0x000000110d027c12 */ /* 0x000fe2000f8e9602 */
[----:B------:R-:W-:-:S04]  /*108e0*/  IMAD.WIDE.U32 R4, R4, -0x326172a9, RZ ;  /* 0xcd9e8d5704047825 */ /* 0x000fc800078e00ff */
[----:B------:R-:W-:Y:S01]  /*108f0*/  IMAD.WIDE.U32 R2, R2, -0x326172a9, RZ ;  /* 0xcd9e8d5702027825 */ /* 0x000fe200078e00ff */
[----:B------:R-:W-:-:S04]  /*10900*/  LOP3.LUT R6, R5, UR25, R6, 0x96, !PT ;  /* 0x0000001905067c12 */ /* 0x000fc8000f8e9606 */
[----:B------:R-:W-:Y:S02]  /*10910*/  LOP3.LUT R5, R3, UR21, R4, 0x96, !PT ;  /* 0x0000001503057c12 */ /* 0x000fe4000f8e9604 */
[----:B------:R-:W-:-:S04]  /*10920*/  LOP3.LUT R3, R2, 0xffff, RZ, 0xc0, !PT ;  /* 0x0000ffff02037812 */ /* 0x000fc800078ec0ff */
[----:B------:R-:W-:Y:S02]  /*10930*/  SHF.R.U32.HI R4, RZ, 0x8, R3 ;  /* 0x00000008ff047819 */ /* 0x000fe40000011603 */
[----:B------:R-:W-:-:S04]  /*10940*/  LOP3.LUT R3, R2, 0xff, RZ, 0xc0, !PT ;  /* 0x000000ff02037812 */ /* 0x000fc800078ec0ff */
[----:B------:R-:W-:Y:S02]  /*10950*/  PRMT R14, R3, 0x5410, R4 ;  /* 0x00005410030e7816 */ /* 0x000fe40000000004 */
[--C-:B------:R-:W-:Y:S02]  /*10960*/  SHF.R.U32.HI R4, RZ, 0x10, R2.reuse ;  /* 0x00000010ff047819 */ /* 0x100fe40000011602 */
[----:B------:R-:W-:Y:S02]  /*10970*/  SHF.R.U32.HI R3, RZ, 0x18, R2 ;  /* 0x00000018ff037819 */ /* 0x000fe40000011602 */
[----:B------:R-:W-:Y:S01]  /*10980*/  LOP3.LUT R2, R4, 0xff, RZ, 0xc0, !PT ;  /* 0x000000ff04027812 */ /* 0x000fe200078ec0ff */
[----:B------:R1:W-:Y:S03]  /*10990*/  STG.E.U16 desc[UR22][R38.64+-0x7e], R20 ;  /* 0xffff821426007986 */ /* 0x0003e6000c101516 */
[----:B-1----:R-:W-:Y:S01]  /*109a0*/  PRMT R20, R2, 0x5410, R3 ;  /* 0x0000541002147816 */ /* 0x002fe20000000003 */
[----:B------:R-:W-:-:S05]  /*109b0*/  IMAD.WIDE.U32 R2, R6, -0x2daee0ad, RZ ;  /* 0xd2511f5306027825 */ /* 0x000fca00078e00ff */
[----:B------:R-:W-:Y:S02]  /*109c0*/  LOP3.LUT R4, R3, UR33, R12, 0x96, !PT ;  /* 0x0000002103047c12 */ /* 0x000fe4000f8e960c */
[----:B------:R-:W-:-:S04]  /*109d0*/  LOP3.LUT R3, R2, 0xffff, RZ, 0xc0, !PT ;  /* 0x0000ffff02037812 */ /* 0x000fc800078ec0ff */
[----:B------:R-:W-:Y:S02]  /*109e0*/  SHF.R.U32.HI R6, RZ, 0x8, R3 ;  /* 0x00000008ff067819 */ /* 0x000fe40000011603 */
[----:B------:R-:W-:-:S04]  /*109f0*/  LOP3.LUT R3, R2, 0xff, RZ, 0xc0, !PT ;  /* 0x000000ff02037812 */ /* 0x000fc800078ec0ff */
[----:B------:R-:W-:Y:S02]  /*10a00*/  PRMT R19, R3, 0x5410, R6 ;  /* 0x0000541003137816 */ /* 0x000fe40000000006 */
[--C-:B------:R-:W-:Y:S02]  /*10a10*/  SHF.R.U32.HI R3, RZ, 0x10, R2.reuse ;  /* 0x00000010ff037819 */ /* 0x100fe40000011602 */
[----:B------:R-:W-:Y:S02]  /*10a20*/  SHF.R.U32.HI R6, RZ, 0x18, R2 ;  /* 0x00000018ff067819 */ /* 0x000fe40000011602 */
[----:B------:R-:W-:Y:S02]  /*10a30*/  HSET2.LE.AND R2, R16, R0, PT ;  /* 0x0000000010027233 */ /* 0x000fe40003803000 */
[----:B------:R-:W-:-:S03]  /*10a40*/  LOP3.LUT R3, R3, 0xff, RZ, 0xc0, !PT ;  /* 0x000000ff03037812 */ /* 0x000fc600078ec0ff */
[----:B------:R-:W-:Y:S02]  /*10a50*/  LOP3.LUT R9, R2, R226, RZ, 0xc0, !PT ;  /* 0x000000e202097212 */ /* 0x000fe400078ec0ff */
[----:B------:R-:W-:Y:S02]  /*10a60*/  LOP3.LUT R2, R5, 0xffff, RZ, 0xc0, !PT ;  /* 0x0000ffff05027812 */ /* 0x000fe400078ec0ff */
[----:B------:R-:W-:Y:S02]  /*10a70*/  PRMT R18, R3, 0x5410, R6 ;  /* 0x0000541003127816 */ /* 0x000fe40000000006 */
[----:B------:R-:W-:Y:S02]  /*10a80*/  SHF.R.U32.HI R3, RZ, 0x8, R2 ;  /* 0x00000008ff037819 */ /* 0x000fe40000011602 */
[----:B------:R-:W-:Y:S01]  /*10a90*/  LOP3.LUT R2, R5, 0xff, RZ, 0xc0, !PT ;  /* 0x000000ff05027812 */ /* 0x000fe200078ec0ff */
[----:B------:R1:W-:Y:S03]  /*10aa0*/  STG.E.U16 desc[UR22][R38.64+-0x80], R17 ;  /* 0xffff801126007986 */ /* 0x0003e6000c101516 */
[----:B-1----:R-:W-:-:S02]  /*10ab0*/  PRMT R17, R2, 0x5410, R3 ;  /* 0x0000541002117816 */ /* 0x002fc40000000003 */
[----:B------:R-:W-:Y:S02]  /*10ac0*/  HSET2.LE.AND R2, R21, R0, PT ;  /* 0x0000000015027233 */ /* 0x000fe40003803000 */
[--C-:B------:R-:W-:Y:S02]  /*10ad0*/  SHF.R.U32.HI R3, RZ, 0x10, R5.reuse ;  /* 0x00000010ff037819 */ /* 0x100fe40000011605 */
[----:B------:R-:W-:Y:S02]  /*10ae0*/  SHF.R.U32.HI R5, RZ, 0x18, R5 ;  /* 0x00000018ff057819 */ /* 0x000fe40000011605 */
[----:B------:R-:W-:Y:S02]  /*10af0*/  LOP3.LUT R3, R3, 0xff, RZ, 0xc0, !PT ;  /* 0x000000ff03037812 */ /* 0x000fe400078ec0ff */
[----:B------:R-:W-:Y:S02]  /*10b00*/  LOP3.LUT R12, R2, R182, RZ, 0xc0, !PT ;  /* 0x000000b6020c7212 */ /* 0x000fe400078ec0ff */
[----:B------:R-:W-:-:S02]  /*10b10*/  LOP3.LUT R2, R4, 0xffff, RZ, 0xc0, !PT ;  /* 0x0000ffff04027812 */ /* 0x000fc400078ec0ff */
[----:B------:R-:W-:Y:S02]  /*10b20*/  PRMT R16, R3, 0x5410, R5 ;  /* 0x0000541003107816 */ /* 0x000fe40000000005 */
[----:B------:R-:W-:Y:S02]  /*10b30*/  SHF.R.U32.HI R3, RZ, 0x8, R2 ;  /* 0x00000008ff037819 */ /* 0x000fe40000011602 */
[----:B------:R-:W-:-:S04]  /*10b40*/  LOP3.LUT R2, R4, 0xff, RZ, 0xc0, !PT ;  /* 0x000000ff04027812 */ /* 0x000fc800078ec0ff */
[----:B------:R-:W-:Y:S02]  /*10b50*/  PRMT R7, R2, 0x5410, R3 ;  /* 0x0000541002077816 */ /* 0x000fe40000000003 */
[--C-:B------:R-:W-:Y:S02]  /*10b60*/  SHF.R.U32.HI R3, RZ, 0x10, R4.reuse ;  /* 0x00000010ff037819 */ /* 0x100fe40000011604 */
[----:B------:R-:W-:Y:S02]  /*10b70*/  HSET2.LE.AND R2, R24, R0, PT ;  /* 0x0000000018027233 */ /* 0x000fe40003803000 */
[----:B------:R-:W-:Y:S02]  /*10b80*/  SHF.R.U32.HI R4, RZ, 0x18, R4 ;  /* 0x00000018ff047819 */ /* 0x000fe40000011604 */
[----:B------:R-:W-:Y:S02]  /*10b90*/  LOP3.LUT R3, R3, 0xff, RZ, 0xc0, !PT ;  /* 0x000000ff03037812 */ /* 0x000fe400078ec0ff */
[----:B------:R-:W-:-:S02]  /*10ba0*/  LOP3.LUT R13, R2, R181, RZ, 0xc0, !PT ;  /* 0x000000b5020d7212 */ /* 0x000fc400078ec0ff */
[----:B------:R-:W-:Y:S02]  /*10bb0*/  PRMT R21, R3, 0x5410, R4 ;  /* 0x0000541003157816 */ /* 0x000fe40000000004 */
[--C-:B------:R-:W-:Y:S02]  /*10bc0*/  HSET2.LE.AND R2, R23, R0.reuse, PT ;  /* 0x0000000017027233 */ /* 0x100fe40003803000 */
[--C-:B------:R-:W-:Y:S02]  /*10bd0*/  HSET2.LE.AND R3, R22, R0.reuse, PT ;  /* 0x0000000016037233 */ /* 0x100fe40003803000 */
[----:B------:R-:W-:Y:S02]  /*10be0*/  HSET2.LE.AND R4, R14, R0, PT ;  /* 0x000000000e047233 */ /* 0x000fe40003803000 */
[----:B------:R-:W-:Y:S02]  /*10bf0*/  LOP3.LUT R14, R2, R109, RZ, 0xc0, !PT ;  /* 0x0000006d020e7212 */ /* 0x000fe400078ec0ff */
[----:B------:R-:W-:Y:S01]  /*10c00*/  LOP3.LUT R15, R3, R99, RZ, 0xc0, !PT ;  /* 0x00000063030f7212 */ /* 0x000fe200078ec0ff */
[----:B------:R-:W-:-:S04]  /*10c10*/  IMAD.WIDE.U32 R2, R28, -0x326172a9, RZ ;  /* 0xcd9e8d571c027825 */ /* 0x000fc800078e00ff */
[----:B------:R-:W-:Y:S01]  /*10c20*/  IMAD.MOV.U32 R91, RZ, RZ, R32 ;  /* 0x000000ffff5b7224 */ /* 0x000fe200078e0020 */
[----:B---3--:R-:W-:Y:S01]  /*10c30*/  LOP3.LUT R3, R3, R78, RZ, 0x3c, !PT ;  /* 0x0000004e03037212 */ /* 0x008fe200078e3cff */
[----:B------:R-:W-:Y:S02]  /*10c40*/  IMAD.MOV.U32 R32, RZ, RZ, R74 ;  /* 0x000000ffff207224 */ /* 0x000fe400078e004a */
[----:B------:R-:W-:Y:S02]  /*10c50*/  IMAD.MOV.U32 R78, RZ, RZ, R35 ;  /* 0x000000ffff4e7224 */ /* 0x000fe400078e0023 */
[----:B------:R-:W-:Y:S02]  /*10c60*/  IMAD.MOV.U32 R74, RZ, RZ, R70 ;  /* 0x000000ffff4a7224 */ /* 0x000fe400078e0046 */
[----:B------:R-:W-:Y:S02]  /*10c70*/  IMAD.MOV.U32 R70, RZ, RZ, R71 ;  /* 0x000000ffff467224 */ /* 0x000fe400078e0047 */
[----:B------:R-:W-:Y:S01]  /*10c80*/  IMAD.MOV.U32 R71, RZ, RZ, R217 ;  /* 0x000000ffff477224 */ /* 0x000fe200078e00d9 */
[----:B------:R-:W-:Y:S01]  /*10c90*/  MOV R101, R91 ;  /* 0x0000005b00657202 */ /* 0x000fe20000000f00 */
[----:B------:R-:W-:-:S02]  /*10ca0*/  IMAD.MOV.U32 R90, RZ, RZ, R78 ;  /* 0x000000ffff5a7224 */ /* 0x000fc400078e004e */
[----:B------:R-:W-:Y:S02]  /*10cb0*/  IMAD.MOV.U32 R78, RZ, RZ, R74 ;  /* 0x000000ffff4e7224 */ /* 0x000fe400078e004a */
[----:B------:R-:W-:Y:S02]  /*10cc0*/  IMAD.MOV.U32 R91, RZ, RZ, R32 ;  /* 0x000000ffff5b7224 */ /* 0x000fe400078e0020 */
[----:B------:R-:W-:Y:S02]  /*10cd0*/  IMAD.MOV.U32 R74, RZ, RZ, R71 ;  /* 0x000000ffff4a7224 */ /* 0x000fe400078e0047 */
[----:B------:R-:W-:-:S04]  /*10ce0*/  IMAD.WIDE.U32 R22, R3, -0x2daee0ad, RZ ;  /* 0xd2511f5303167825 */ /* 0x000fc800078e00ff */
[----:B------:R-:W-:Y:S02]  /*10cf0*/  @!P0 HFMA2.BF16_V2 R122, -RZ.H0_H0, RZ.H0_H0, -R185.H0_H0 ;  /* 0x200000ffff7a8231 */ /* 0x000fe400003409b9 */
[----:B------:R-:W-:Y:S02]  /*10d00*/  IMAD.MOV.U32 R32, RZ, RZ, R70 ;  /* 0x000000ffff207224 */ /* 0x000fe400078e0046 */
[----:B------:R-:W-:Y:S02]  /*10d10*/  IMAD.MOV.U32 R71, RZ, RZ, R127 ;  /* 0x000000ffff477224 */ /* 0x000fe400078e007f */
[----:B------:R-:W-:Y:S02]  /*10d20*/  IMAD.MOV.U32 R70, RZ, RZ, R126 ;  /* 0x000000ffff467224 */ /* 0x000fe400078e007e */
[----:B------:R-:W-:Y:S02]  /*10d30*/  IMAD.MOV.U32 R127, RZ, RZ, R233 ;  /* 0x000000ffff7f7224 */ /* 0x000fe400078e00e9 */
[----:B------:R-:W-:-:S02]  /*10d40*/  @!P1 HFMA2.BF16_V2 R121, -RZ.H0_H0, RZ.H0_H0, -R184.H0_H0 ;  /* 0x200000ffff799231 */ /* 0x000fc400003409b8 */
[----:B------:R-:W-:Y:S02]  /*10d50*/  IMAD.MOV.U32 R28, RZ, RZ, R101 ;  /* 0x000000ffff1c7224 */ /* 0x000fe400078e0065 */
[----:B------:R-:W-:Y:S02]  /*10d60*/  @!P2 HFMA2.BF16_V2 R120, -RZ.H0_H0, RZ.H0_H0, -R187.H0_H0 ;  /* 0x200000ffff78a231 */ /* 0x000fe400003409bb */
[----:B------:R-:W-:Y:S01]  /*10d70*/  IMAD.MOV.U32 R101, RZ, RZ, R91 ;  /* 0x000000ffff657224 */ /* 0x000fe200078e005b */
[----:B------:R-:W-:Y:S01]  /*10d80*/  STL.64 [R1+0x48], R22 ;  /* 0x0000481601007387 */ /* 0x000fe20000100a00 */
[----:B------:R-:W-:Y:S02]  /*10d90*/  IMAD.MOV.U32 R104, RZ, RZ, R71 ;  /* 0x000000ffff687224 */ /* 0x000fe400078e0047 */
[----:B------:R-:W-:Y:S02]  /*10da0*/  IMAD.MOV.U32 R30, RZ, RZ, R90 ;  /* 0x000000ffff1e7224 */ /* 0x000fe400078e005a */
[----:B------:R-:W-:-:S02]  /*10db0*/  IMAD.MOV.U32 R91, RZ, RZ, R68 ;  /* 0x000000ffff5b7224 */ /* 0x000fc400078e0044 */
[----:B------:R-:W-:Y:S01]  /*10dc0*/  IMAD.MOV.U32 R105, RZ, RZ, R70 ;  /* 0x000000ffff697224 */ /* 0x000fe200078e0046 */
[----:B------:R-:W3:Y:S01]  /*10dd0*/  LDL.LU R68, [R1+0xb0] ;  /* 0x0000b00001447983 */ /* 0x000ee20000300800 */
[----:B------:R-:W-:Y:S01]  /*10de0*/  IMAD.MOV.U32 R114, RZ, RZ, R189 ;  /* 0x000000ffff727224 */ /* 0x000fe200078e00bd */
[----:B------:R-:W-:Y:S01]  /*10df0*/  PRMT R189, R185, 0x5410, R184 ;  /* 0x00005410b9bd7816 */ /* 0x000fe200000000b8 */
[----:B------:R-:W-:Y:S02]  /*10e00*/  IMAD.MOV.U32 R90, RZ, RZ, R69 ;  /* 0x000000ffff5a7224 */ /* 0x000fe400078e0045 */
[----:B------:R-:W-:Y:S01]  /*10e10*/  IMAD.MOV.U32 R94, RZ, RZ, R127 ;  /* 0x000000ffff5e7224 */ /* 0x000fe200078e007f */
[----:B------:R-:W3:Y:S01]  /*10e20*/  LDL.LU R69, [R1+0xb4] ;  /* 0x0000b40001457983 */ /* 0x000ee20000300800 */
[----:B------:R-:W-:Y:S01]  /*10e30*/  @!P0 PRMT R185, R122, 0x5410, RZ ;  /* 0x000054107ab98816 */ /* 0x000fe200000000ff */
[----:B--2---:R-:W-:Y:S01]  /*10e40*/  IMAD.MOV.U32 R71, RZ, RZ, R188 ;  /* 0x000000ffff477224 */ /* 0x004fe200078e00bc */
[----:B------:R-:W-:Y:S01]  /*10e50*/  PRMT R88, R187, 0x5410, R186 ;  /* 0x00005410bb587816 */ /* 0x000fe200000000ba */
[----:B------:R-:W3:Y:S01]  /*10e60*/  LDL.LU R70, [R1+0xb8] ;  /* 0x0000b80001467983 */ /* 0x000ee20000300800 */
[----:B------:R-:W-:Y:S01]  /*10e70*/  @!P1 PRMT R184, R121, 0x5410, RZ ;  /* 0x0000541079b89816 */ /* 0x000fe200000000ff */
[----:B------:R-:W-:Y:S01]  /*10e80*/  IMAD.MOV.U32 R122, RZ, RZ, R104 ;  /* 0x000000ffff7a7224 */ /* 0x000fe200078e0068 */
[----:B------:R-:W-:Y:S01]  /*10e90*/  @!P2 PRMT R187, R120, 0x5410, RZ ;  /* 0x0000541078bba816 */ /* 0x000fe200000000ff */
[----:B------:R-:W2:Y:S01]  /*10ea0*/  LDL.LU R188, [R1+0x1f4] ;  /* 0x0001f40001bc7983 */ /* 0x000ea20000300800 */
[----:B------:R-:W-:-:S02]  /*10eb0*/  IMAD.MOV.U32 R121, RZ, RZ, R105 ;  /* 0x000000ffff797224 */ /* 0x000fc400078e0069 */
[----:B------:R-:W-:Y:S01]  /*10ec0*/  IMAD.MOV.U32 R120, RZ, RZ, R94 ;  /* 0x000000ffff787224 */ /* 0x000fe200078e005e */
[----:B------:R-:W4:Y:S04]  /*10ed0*/  LDL.LU R104, [R1+0x148] ;  /* 0x0001480001687983 */ /* 0x000f280000300800 */
[----:B------:R-:W4:Y:S04]  /*10ee0*/  LDL.LU R105, [R1+0x14c] ;  /* 0x00014c0001697983 */ /* 0x000f280000300800 */
[----:B------:R-:W3:Y:S01]  /*10ef0*/  LDL.LU R94, [R1+0x150] ;  /* 0x00015000015e7983 */ /* 0x000ee20000300800 */
[----:B------:R-:W-:-:S02]  /*10f00*/  IMAD.MOV.U32 R126, RZ, RZ, R232 ;  /* 0x000000ffff7e7224 */ /* 0x000fc400078e00e8 */
[----:B------:R-:W-:Y:S02]  /*10f10*/  @!P6 HFMA2.BF16_V2 R123, -RZ.H0_H0, RZ.H0_H0, -R186.H0_H0 ;  /* 0x200000ffff7be231 */ /* 0x000fe400003409ba */
[----:B------:R-:W-:-:S03]  /*10f20*/  IMAD.MOV.U32 R92, RZ, RZ, R126 ;  /* 0x000000ffff5c7224 */ /* 0x000fc600078e007e */
[----:B------:R-:W-:Y:S02]  /*10f30*/  @!P6 PRMT R186, R123, 0x5410, RZ ;  /* 0x000054107bbae816 */ /* 0x000fe400000000ff */
[----:B------:R-:W-:Y:S01]  /*10f40*/  MOV R123, R92 ;  /* 0x0000005c007b7202 */ /* 0x000fe20000000f00 */
[----:B------:R-:W-:Y:S02]  /*10f50*/  IMAD.MOV.U32 R92, RZ, RZ, R190 ;  /* 0x000000ffff5c7224 */ /* 0x000fe400078e00be */
[----:B------:R-:W4:Y:S01]  /*10f60*/  LDL.LU R190, [R1+0x1f0] ;  /* 0x0001f00001be7983 */ /* 0x000f220000300800 */
[----:B------:R-:W-:Y:S02]  /*10f70*/  IMAD.MOV.U32 R106, RZ, RZ, R28 ;  /* 0x000000ffff6a7224 */ /* 0x000fe400078e001c */
[----:B------:R-:W-:Y:S02]  /*10f80*/  IMAD.MOV.U32 R107, RZ, RZ, R42 ;  /* 0x000000ffff6b7224 */ /* 0x000fe400078e002a */
[----:B------:R-:W-:-:S02]  /*10f90*/  IMAD.MOV.U32 R118, RZ, RZ, R106 ;  /* 0x000000ffff767224 */ /* 0x000fc400078e006a */
[----:B------:R-:W-:Y:S02]  /*10fa0*/  IMAD.MOV.U32 R117, RZ, RZ, R107 ;  /* 0x000000ffff757224 */ /* 0x000fe400078e006b */
[----:B------:R-:W-:Y:S01]  /*10fb0*/  IMAD.MOV.U32 R107, RZ, RZ, R92 ;  /* 0x000000ffff6b7224 */ /* 0x000fe200078e005c */
[----:B------:R-:W-:Y:S01]  /*10fc0*/  MOV R102, R78 ;  /* 0x0000004e00667202 */ /* 0x000fe20000000f00 */
[----:B------:R-:W-:Y:S02]  /*10fd0*/  IMAD.MOV.U32 R116, RZ, RZ, R30 ;  /* 0x000000ffff747224 */ /* 0x000fe400078e001e */
[----:B------:R-:W-:Y:S02]  /*10fe0*/  IMAD.MOV.U32 R78, RZ, RZ, R124 ;  /* 0x000000ffff4e7224 */ /* 0x000fe400078e007c */
[----:B------:R-:W-:Y:S02]  /*10ff0*/  IMAD.MOV.U32 R93, RZ, RZ, R48 ;  /* 0x000000ffff5d7224 */ /* 0x000fe400078e0030 */
[----:B------:R-:W-:-:S02]  /*11000*/  IMAD.MOV.U32 R119, RZ, RZ, R116 ;  /* 0x000000ffff777224 */ /* 0x000fc400078e0074 */
[----:B------:R-:W-:Y:S02]  /*11010*/  IMAD.MOV.U32 R116, RZ, RZ, R93 ;  /* 0x000000ffff747224 */ /* 0x000fe400078e005d */
[----:B------:R-:W-:Y:S01]  /*11020*/  IMAD.MOV.U32 R93, RZ, RZ, R78 ;  /* 0x000000ffff5d7224 */ /* 0x000fe200078e004e */
[--C-:B------:R-:W-:Y:S02]  /*11030*/  LOP3.LUT R6, R225, UR40, R2.reuse, 0x96, !PT ;  /* 0x00000028e1067c12 */ /* 0x100fe4000f8e9602 */
[----:B------:R-:W-:Y:S02]  /*11040*/  LOP3.LUT R217, R27, UR40, R2, 0x96, !PT ;  /* 0x000000281bd97c12 */ /* 0x000fe4000f8e9602 */
[----:B------:R-:W-:Y:S02]  /*11050*/  LOP3.LUT R2, R23, UR4, R100, 0x96, !PT ;  /* 0x0000000417027c12 */ /* 0x000fe4000f8e9664 */
[----:B------:R-:W-:-:S03]  /*11060*/  HSET2.LE.AND R3, R19, R0, PT ;  /* 0x0000000013037233 */ /* 0x000fc60003803000 */
[----:B------:R-:W-:Y:S01]  /*11070*/  IMAD.WIDE.U32 R232, R2, -0x326172a9, RZ ;  /* 0xcd9e8d5702e87825 */ /* 0x000fe200078e00ff */
[--C-:B------:R-:W-:Y:S02]  /*11080*/  HSET2.LE.AND R2, R18, R0.reuse, PT ;  /* 0x0000000012027233 */ /* 0x100fe40003803000 */
[----:B------:R-:W-:Y:S02]  /*11090*/  LOP3.LUT R34, R4, R96, RZ, 0xc0, !PT ;  /* 0x0000006004227212 */ /* 0x000fe400078ec0ff */
[----:B------:R-:W-:Y:S02]  /*110a0*/  LOP3.LUT R126, R3, R50, RZ, 0xc0, !PT ;  /* 0x00000032037e7212 */ /* 0x000fe400078ec0ff */
[----:B------:R-:W-:Y:S02]  /*110b0*/  LOP3.LUT R127, R2, R33, RZ, 0xc0, !PT ;  /* 0x00000021027f7212 */ /* 0x000fe400078ec0ff */
[--C-:B------:R-:W-:Y:S02]  /*110c0*/  HSET2.LE.AND R4, R20, R0.reuse, PT ;  /* 0x0000000014047233 */ /* 0x100fe40003803000 */
[----:B------:R-:W-:-:S02]  /*110d0*/  HSET2.LE.AND R3, R16, R0, PT ;  /* 0x0000000010037233 */ /* 0x000fc40003803000 */
[--C-:B------:R-:W-:Y:S02]  /*110e0*/  HSET2.LE.AND R2, R7, R0.reuse, PT ;  /* 0x0000000007027233 */ /* 0x100fe40003803000 */
[----:B------:R-:W-:Y:S01]  /*110f0*/  LOP3.LUT R5, R233, UR39, R224, 0x96, !PT ;  /* 0x00000027e9057c12 */ /* 0x000fe2000f8e96e0 */
[----:B------:R-:W-:Y:S01]  /*11100*/  IMAD.MOV.U32 R224, RZ, RZ, R22 ;  /* 0x000000ffffe07224 */ /* 0x000fe200078e0016 */
[----:B------:R-:W-:Y:S02]  /*11110*/  LOP3.LUT R35, R4, R55, RZ, 0xc0, !PT ;  /* 0x0000003704237212 */ /* 0x000fe400078ec0ff */
[----:B------:R-:W-:Y:S02]  /*11120*/  LOP3.LUT R33, R3, R97, RZ, 0xc0, !PT ;  /* 0x0000006103217212 */ /* 0x000fe400078ec0ff */
[----:B------:R-:W-:Y:S01]  /*11130*/  LOP3.LUT R124, R2, R95, RZ, 0xc0, !PT ;  /* 0x0000005f027c7212 */ /* 0x000fe200078ec0ff */
[----:B------:R-:W-:Y:S01]  /*11140*/  IMAD.WIDE.U32 R2, R6, -0x2daee0ad, RZ ;  /* 0xd2511f5306027825 */ /* 0x000fe200078e00ff */
[----:B------:R-:W-:-:S03]  /*11150*/  HSET2.LE.AND R4, R17, R0, PT ;  /* 0x0000000011047233 */ /* 0x000fc60003803000 */
[----:B------:R-:W-:Y:S01]  /*11160*/  IMAD.WIDE.U32 R16, R5, -0x2daee0ad, RZ ;  /* 0xd2511f5305107825 */ /* 0x000fe200078e00ff */
[----:B------:R-:W-:-:S04]  /*11170*/  LOP3.LUT R3, R3, UR38, R224, 0x96, !PT ;  /* 0x0000002603037c12 */ /* 0x000fc8000f8e96e0 */
[----:B------:R-:W-:Y:S01]  /*11180*/  LOP3.LUT R2, R17, UR36, R2, 0x96, !PT ;  /* 0x0000002411027c12 */ /* 0x000fe2000f8e9602 */
[----:B------:R-:W-:Y:S01]  /*11190*/  IMAD.MOV.U32 R103, RZ, RZ, R32 ;  /* 0x000000ffff677224 */ /* 0x000fe200078e0020 */
[----:B------:R-:W-:Y:S01]  /*111a0*/  LOP3.LUT R32, R4, R98, RZ, 0xc0, !PT ;  /* 0x0000006204207212 */ /* 0x000fe200078ec0ff */
[----:B------:R-:W-:-:S04]  /*111b0*/  IMAD.WIDE.U32 R4, R3, -0x326172a9, RZ ;  /* 0xcd9e8d5703047825 */ /* 0x000fc800078e00ff */
[----:B------:R-:W-:Y:S01]  /*111c0*/  IMAD.WIDE.U32 R6, R2, -0x326172a9, RZ ;  /* 0xcd9e8d5702067825 */ /* 0x000fe200078e00ff */
[----:B------:R-:W-:-:S04]  /*111d0*/  LOP3.LUT R2, R5, UR37, R232, 0x96, !PT ;  /* 0x0000002505027c12 */ /* 0x000fc8000f8e96e8 */
[----:B------:R-:W-:Y:S01]  /*111e0*/  LOP3.LUT R3, R7, UR35, R4, 0x96, !PT ;  /* 0x0000002307037c12 */ /* 0x000fe2000f8e9604 */
[----:B------:R-:W-:Y:S01]  /*111f0*/  IMAD.WIDE.U32 R4, R2, -0x2daee0ad, RZ ;  /* 0xd2511f5302047825 */ /* 0x000fe200078e00ff */
[----:B------:R-:W-:-:S03]  /*11200*/  LOP3.LUT R209, R233, UR39, R26, 0x96, !PT ;  /* 0x00000027e9d17c12 */ /* 0x000fc6000f8e961a */
[----:B------:R-:W-:Y:S01]  /*11210*/  IMAD.WIDE.U32 R26, R3, -0x2daee0ad, RZ ;  /* 0xd2511f53031a7825 */ /* 0x000fe200078e00ff */
[----:B------:R-:W-:Y:S02]  /*11220*/  HSET2.LE.AND R2, R21, R0, PT ;  /* 0x0000000015027233 */ /* 0x000fe40003803000 */
[----:B------:R-:W-:Y:S01]  /*11230*/  LOP3.LUT R5, R5, UR34, R16, 0x96, !PT ;  /* 0x0000002205057c12 */ /* 0x000fe2000f8e9610 */
[----:B---3--:R-:W-:Y:S01]  /*11240*/  IMAD.MOV.U32 R106, RZ, RZ, R94 ;  /* 0x000000ffff6a7224 */ /* 0x008fe200078e005e */
[----:B------:R-:W-:Y:S01]  /*11250*/  LOP3.LUT R4, R27, UR17, R4, 0x96, !PT ;  /* 0x000000111b047c12 */ /* 0x000fe2000f8e9604 */
[----:B------:R-:W3:Y:S04]  /*11260*/  LDL.LU R94, [R1+0x15c] ;  /* 0x00015c00015e7983 */ /* 0x000ee80000300800 */
[----:B------:R-:W3:Y:S04]  /*11270*/  LDL.LU R92, [R1+0x160] ;  /* 0x00016000015c7983 */ /* 0x000ee80000300800 */
[----:B------:R-:W3:Y:S01]  /*11280*/  LDL.LU R78, [R1+0x164] ;  /* 0x00016400014e7983 */ /* 0x000ee20000300800 */
[----:B------:R-:W-:-:S02]  /*11290*/  IMAD.MOV.U32 R100, RZ, RZ, R74 ;  /* 0x000000ffff647224 */ /* 0x000fc400078e004a */
[----:B------:R-:W-:Y:S01]  /*112a0*/  IMAD.MOV.U32 R74, RZ, RZ, R125 ;  /* 0x000000ffff4a7224 */ /* 0x000fe200078e007d */
[----:B------:R-:W-:Y:S01]  /*112b0*/  LOP3.LUT R125, R2, R82, RZ, 0xc0, !PT ;  /* 0x00000052027d7212 */ /* 0x000fe200078ec0ff */
[----:B------:R-:W-:Y:S01]  /*112c0*/  IMAD.WIDE.U32 R2, R5, -0x326172a9, RZ ;  /* 0xcd9e8d5705027825 */ /* 0x000fe200078e00ff */
[----:B--2---:R-:W1:Y:S03]  /*112d0*/  LDSM.16.MT88.4 R16, [R188+0x9000] ;  /* 0x00900000bc10783b */ /* 0x004e660000004200 */
[----:B------:R-:W-:Y:S01]  /*112e0*/  IMAD.WIDE.U32 R4, R4, -0x326172a9, RZ ;  /* 0xcd9e8d5704047825 */ /* 0x000fe200078e00ff */
[----:B------:R-:W-:-:S04]  /*112f0*/  LOP3.LUT R24, R3, UR25, R6, 0x96, !PT ;  /* 0x0000001903187c12 */ /* 0x000fc8000f8e9606 */
[----:B------:R-:W-:Y:S02]  /*11300*/  LOP3.LUT R2, R5, UR21, R2, 0x96, !PT ;  /* 0x0000001505027c12 */ /* 0x000fe4000f8e9602 */
[C---:B------:R-:W-:Y:S02]  /*11310*/  LOP3.LUT R3, R4.reuse, 0xffff, RZ, 0xc0, !PT ;  /* 0x0000ffff04037812 */ /* 0x040fe400078ec0ff */
[--C-:B------:R-:W-:Y:S02]  /*11320*/  SHF.R.U32.HI R5, RZ, 0x10, R4.reuse ;  /* 0x00000010ff057819 */ /* 0x100fe40000011604 */
[----:B------:R-:W-:Y:S02]  /*11330*/  LOP3.LUT R7, R4, 0xff, RZ, 0xc0, !PT ;  /* 0x000000ff04077812 */ /* 0x000fe400078ec0ff */
[----:B------:R-:W-:Y:S02]  /*11340*/  SHF.R.U32.HI R6, RZ, 0x18, R4 ;  /* 0x00000018ff067819 */ /* 0x000fe40000011604 */
[----:B------:R-:W-:-:S02]  /*11350*/  SHF.R.U32.HI R4, RZ, 0x8, R3 ;  /* 0x00000008ff047819 */ /* 0x000fc40000011603 */
[----:B------:R-:W-:-:S04]  /*11360*/  LOP3.LUT R3, R5, 0xff, RZ, 0xc0, !PT ;  /* 0x000000ff05037812 */ /* 0x000fc800078ec0ff */
[----:B------:R-:W-:Y:S02]  /*11370*/  PRMT R6, R3, 0x5410, R6 ;  /* 0x0000541003067816 */ /* 0x000fe40000000006 */
[C---:B------:R-:W-:Y:S02]  /*11380*/  LOP3.LUT R3, R2.reuse, 0xffff, RZ, 0xc0, !PT ;  /* 0x0000ffff02037812 */ /* 0x040fe400078ec0ff */
[----:B------:R-:W-:Y:S02]  /*11390*/  PRMT R7, R7, 0x5410, R4 ;  /* 0x0000541007077816 */ /* 0x000fe40000000004 */
        /* <DEDUP_REMOVED lines=8> */
[--C-:B------:R-:W-:Y:S02]  /*11420*/  HSET2.LE.AND R3, R6, R0.reuse, PT ;  /* 0x0000000006037233 */ /* 0x100fe40003803000 */
[--C-:B------:R-:W-:Y:S02]  /*11430*/  HSET2.LE.AND R4, R5, R0.reuse, PT ;  /* 0x0000000005047233 */ /* 0x100fe40003803000 */
[----:B------:R-:W-:Y:S02]  /*11440*/  LOP3.LUT R6, R2, R29, RZ, 0xc0, !PT ;  /* 0x0000001d02067212 */ /* 0x000fe400078ec0ff */
[----:B------:R-:W-:-:S02]  /*11450*/  HSET2.LE.AND R2, R20, R0, PT ;  /* 0x0000000014027233 */ /* 0x000fc40003803000 */
[----:B------:R-:W-:Y:S02]  /*11460*/  LOP3.LUT R7, R3, R25, RZ, 0xc0, !PT ;  /* 0x0000001903077212 */ /* 0x000fe400078ec0ff */
[----:B------:R-:W-:Y:S02]  /*11470*/  LOP3.LUT R4, R4, R31, RZ, 0xc0, !PT ;  /* 0x0000001f04047212 */ /* 0x000fe400078ec0ff */
[----:B------:R-:W-:Y:S01]  /*11480*/  LOP3.LUT R5, R2, R40, RZ, 0xc0, !PT ;  /* 0x0000002802057212 */ /* 0x000fe200078ec0ff */
[-C--:B-1----:R-:W-:Y:S06]  /*11490*/  HMMA.16816.F32.BF16 R68, R8, R16.reuse, R68 ;  /* 0x000000100844723c */ /* 0x082fec0000041844 */
[C---:B------:R-:W-:Y:S06]  /*114a0*/  HMMA.16816.F32.BF16 R48, R4.reuse, R16, R168 ;  /* 0x000000100430723c */ /* 0x040fec00000418a8 */
[-C--:B------:R-:W-:Y:S06]  /*114b0*/  HMMA.16816.F32.BF16 R40, R4, R18.reuse, R164 ;  /* 0x000000120428723c */ /* 0x080fec00000418a4 */
[----:B------:R-:W-:Y:S01]  /*114c0*/  HMMA.16816.F32.BF16 R28, R8, R18, R120 ;  /* 0x00000012081c723c */ /* 0x000fe20000041878 */
[----:B----4-:R-:W1:Y:S01]  /*114d0*/  LDSM.16.MT88.4 R16, [R190+0x9000] ;  /* 0x00900000be10783b */ /* 0x010e620000004200 */
[----:B------:R-:W-:Y:S01]  /*114e0*/  IMAD.MOV.U32 R61, RZ, RZ, R93 ;  /* 0x000000ffff3d7224 */ /* 0x000fe200078e005d */
[----:B------:R-:W-:Y:S01]  /*114f0*/  MOV R182, R117 ;  /* 0x0000007500b67202 */ /* 0x000fe20000000f00 */
[----:B------:R-:W-:-:S03]  /*11500*/  IMAD.MOV.U32 R180, RZ, RZ, R119 ;  /* 0x000000ffffb47224 */ /* 0x000fc600078e0077 */
[----:B------:R-:W-:Y:S02]  /*11510*/  IMAD.MOV.U32 R123, RZ, RZ, R251 ;  /* 0x000000ffff7b7224 */ /* 0x000fe400078e00fb */
[----:B------:R-:W2:Y:S01]  /*11520*/  LDL.LU R251, [R1+0x1ec] ;  /* 0x0001ec0001fb7983 */ /* 0x000ea20000300800 */
[----:B------:R-:W-:Y:S02]  /*11530*/  IMAD.MOV.U32 R181, RZ, RZ, R118 ;  /* 0x000000ffffb57224 */ /* 0x000fe400078e0076 */
[----:B------:R-:W-:Y:S01]  /*11540*/  IMAD.MOV.U32 R183, RZ, RZ, R116 ;  /* 0x000000ffffb77224 */ /* 0x000fe200078e0074 */
[----:B------:R-:W4:Y:S01]  /*11550*/  LDL.LU R120, [R1+0x168] ;  /* 0x0001680001787983 */ /* 0x000f220000300800 */
[-C--:B-1----:R-:W-:Y:S03]  /*11560*/  HMMA.16816.F32.BF16 R112, R8, R16.reuse, R112 ;  /* 0x000000100870723c */ /* 0x082fe60000041870 */
[----:B------:R-:W2:Y:S03]  /*11570*/  LDL.LU R119, [R1+0x16c] ;  /* 0x00016c0001777983 */ /* 0x000ea60000300800 */
[----:B------:R-:W-:Y:S01]  /*11580*/  HMMA.16816.F32.BF16 R96, R4, R16, R160 ;  /* 0x000000100460723c */ /* 0x000fe200000418a0 */
[----:B------:R-:W2:Y:S05]  /*11590*/  LDL.LU R118, [R1+0x170] ;  /* 0x0001700001767983 */ /* 0x000eaa0000300800 */
[----:B------:R-:W-:Y:S01]  /*115a0*/  HMMA.16816.F32.BF16 R100, R8, R18, R100 ;  /* 0x000000120864723c */ /* 0x000fe20000041864 */
[----:B------:R-:W-:Y:S01]  /*115b0*/  IMAD.MOV.U32 R122, RZ, RZ, R89 ;  /* 0x000000ffff7a7224 */ /* 0x000fe200078e0059 */
[----:B------:R-:W2:Y:S01]  /*115c0*/  LDL.LU R117, [R1+0x174] ;  /* 0x0001740001757983 */ /* 0x000ea20000300800 */
[----:B------:R-:W-:-:S02]  /*115d0*/  IMAD.MOV.U32 R116, RZ, RZ, R77 ;  /* 0x000000ffff747224 */ /* 0x000fc400078e004d */
[----:B------:R-:W-:Y:S02]  /*115e0*/  IMAD.MOV.U32 R89, RZ, RZ, R87 ;  /* 0x000000ffff597224 */ /* 0x000fe400078e0057 */
[----:B------:R-:W-:Y:S02]  /*115f0*/  IMAD.MOV.U32 R77, RZ, RZ, R85 ;  /* 0x000000ffff4d7224 */ /* 0x000fe400078e0055 */
[----:B------:R-:W-:Y:S02]  /*11600*/  IMAD.MOV.U32 R87, RZ, RZ, R75 ;  /* 0x000000ffff577224 */ /* 0x000fe400078e004b */
[----:B------:R-:W-:Y:S02]  /*11610*/  IMAD.MOV.U32 R85, RZ, RZ, R111 ;  /* 0x000000ffff557224 */ /* 0x000fe400078e006f */
[----:B------:R-:W-:Y:S02]  /*11620*/  IMAD.MOV.U32 R75, RZ, RZ, R110 ;  /* 0x000000ffff4b7224 */ /* 0x000fe400078e006e */
[----:B------:R-:W-:-:S02]  /*11630*/  IMAD.MOV.U32 R55, RZ, RZ, R61 ;  /* 0x000000ffff377224 */ /* 0x000fc400078e003d */
[----:B------:R-:W-:Y:S02]  /*11640*/  IMAD.MOV.U32 R61, RZ, RZ, R79 ;  /* 0x000000ffff3d7224 */ /* 0x000fe400078e004f */
[----:B------:R-:W2:Y:S04]  /*11650*/  LDL.LU R79, [R1+0x178] ;  /* 0x00017800014f7983 */ /* 0x000ea80000300800 */
[----:B------:R-:W-:Y:S04]  /*11660*/  STG.E.U16 desc[UR22][R36.64+-0x70], R76 ;  /* 0xffff904c24007986 */ /* 0x000fe8000c101516 */
[----:B------:R-:W-:Y:S04]  /*11670*/  STG.E.U16 desc[UR22][R36.64+-0x6e], R67 ;  /* 0xffff924324007986 */ /* 0x000fe8000c101516 */
[----:B------:R1:W-:Y:S02]  /*11680*/  STG.E.U16 desc[UR22][R46.64+-0x70], R66 ;  /* 0xffff90422e007986 */ /* 0x0003e4000c101516 */
[----:B-1----:R-:W-:-:S02]  /*11690*/  IMAD.MOV.U32 R66, RZ, RZ, R116 ;  /* 0x000000ffff427224 */ /* 0x002fc400078e0074 */
[----:B------:R-:W-:Y:S02]  /*116a0*/  IMAD.MOV.U32 R116, RZ, RZ, R75 ;  /* 0x000000ffff747224 */ /* 0x000fe400078e004b */
[----:B---3--:R-:W-:Y:S02]  /*116b0*/  IMAD.MOV.U32 R63, RZ, RZ, R94 ;  /* 0x000000ffff3f7224 */ /* 0x008fe400078e005e */
[----:B------:R-:W-:Y:S02]  /*116c0*/  IMAD.MOV.U32 R64, RZ, RZ, R92 ;  /* 0x000000ffff407224 */ /* 0x000fe400078e005c */
[----:B------:R-:W-:Y:S01]  /*116d0*/  HMMA.16816.F32.BF16 R92, R4, R18, R156 ;  /* 0x00000012045c723c */ /* 0x000fe2000004189c */
[----:B------:R-:W1:Y:S01]  /*116e0*/  LDSM.16.MT88.4 R16, [R188+0xa000] ;  /* 0x00a00000bc10783b */ /* 0x000e620000004200 */
[----:B------:R-:W-:Y:S02]  /*116f0*/  IMAD.MOV.U32 R121, RZ, RZ, R78 ;  /* 0x000000ffff797224 */ /* 0x000fe400078e004e */
[----:B------:R-:W-:-:S02]  /*11700*/  IMAD.MOV.U32 R78, RZ, RZ, R86 ;  /* 0x000000ffff4e7224 */ /* 0x000fc400078e0056 */
[----:B------:R-:W-:Y:S01]  /*11710*/  IMAD.MOV.U32 R86, RZ, RZ, R84 ;  /* 0x000000ffff567224 */ /* 0x000fe200078e0054 */
[----:B------:R-:W-:Y:S01]  /*11720*/  MOV R84, R108 ;  /* 0x0000006c00547202 */ /* 0x000fe20000000f00 */
[----:B------:R-:W-:Y:S02]  /*11730*/  IMAD.MOV.U32 R22, RZ, RZ, R63 ;  /* 0x000000ffff167224 */ /* 0x000fe400078e003f */
[----:B------:R-:W-:Y:S02]  /*11740*/  IMAD.MOV.U32 R63, RZ, RZ, R123 ;  /* 0x000000ffff3f7224 */ /* 0x000fe400078e007b */
[----:B------:R-:W-:Y:S01]  /*11750*/  IMAD.MOV.U32 R123, RZ, RZ, R77 ;  /* 0x000000ffff7b7224 */ /* 0x000fe200078e004d */
[----:B-1----:R-:W-:Y:S07]  /*11760*/  HMMA.16816.F32.BF16 R108, R8, R16, R180 ;  /* 0x00000010086c723c */ /* 0x002fee00000418b4 */
[----:B------:R-:W-:-:S02]  /*11770*/  IMAD.MOV.U32 R181, RZ, RZ, R121 ;  /* 0x000000ffffb57224 */ /* 0x000fc400078e0079 */
[----:B------:R-:W-:Y:S02]  /*11780*/  IMAD.MOV.U32 R121, RZ, RZ, R78 ;  /* 0x000000ffff797224 */ /* 0x000fe400078e004e */
[----:B------:R-:W3:Y:S04]  /*11790*/  LDL.LU R78, [R1+0x17c] ;  /* 0x00017c00014e7983 */ /* 0x000ee80000300800 */
[----:B------:R-:W3:Y:S04]  /*117a0*/  LDL.LU R77, [R1+0x180] ;  /* 0x00018000014d7983 */ /* 0x000ee80000300800 */
[----:B------:R-:W3:Y:S01]  /*117b0*/  LDL.LU R75, [R1+0x184] ;  /* 0x00018400014b7983 */ /* 0x000ee20000300800 */
        /* <DEDUP_REMOVED lines=8> */
[----:B------:R-:W-:Y:S01]  /*11840*/  IMAD.MOV.U32 R168, RZ, RZ, R55 ;  /* 0x000000ffffa87224 */ /* 0x000fe200078e0037 */
[----:B------:R-:W-:Y:S01]  /*11850*/  MOV R62, R88 ;  /* 0x00000058003e7202 */ /* 0x000fe20000000f00 */
[----:B------:R-:W-:Y:S06]  /*11860*/  HMMA.16816.F32.BF16 R104, R8, R18, R104 ;  /* 0x000000120868723c */ /* 0x000fec0000041868 */
[----:B------:R-:W-:Y:S01]  /*11870*/  HMMA.16816.F32.BF16 R88, R4, R16, R128 ;  /* 0x000000100458723c */ /* 0x000fe20000041880 */
[----:B----4-:R-:W-:-:S02]  /*11880*/  IMAD.MOV.U32 R182, RZ, RZ, R120 ;  /* 0x000000ffffb67224 */ /* 0x010fc400078e0078 */
[----:B------:R-:W-:Y:S02]  /*11890*/  IMAD.MOV.U32 R120, RZ, RZ, R86 ;  /* 0x000000ffff787224 */ /* 0x000fe400078e0056 */
[----:B------:R-:W-:Y:S02]  /*118a0*/  IMAD.MOV.U32 R55, RZ, RZ, R182 ;  /* 0x000000ffff377224 */ /* 0x000fe400078e00b6 */
[----:B------:R-:W-:Y:S02]  /*118b0*/  IMAD.MOV.U32 R182, RZ, RZ, R66 ;  /* 0x000000ffffb67224 */ /* 0x000fe400078e0042 */
[----:B------:R-:W-:Y:S02]  /*118c0*/  IMAD.MOV.U32 R66, RZ, RZ, R61 ;  /* 0x000000ffff427224 */ /* 0x000fe400078e003d */
[----:B------:R-:W-:Y:S02]  /*118d0*/  IMAD.MOV.U32 R61, RZ, RZ, R120 ;  /* 0x000000ffff3d7224 */ /* 0x000fe400078e0078 */
[----:B--2---:R-:W-:-:S02]  /*118e0*/  IMAD.MOV.U32 R226, RZ, RZ, R119 ;  /* 0x000000ffffe27224 */ /* 0x004fc400078e0077 */
[----:B------:R-:W-:-:S03]  /*118f0*/  IMAD.MOV.U32 R180, RZ, RZ, R118 ;  /* 0x000000ffffb47224 */ /* 0x000fc600078e0076 */
[----:B------:R-:W-:Y:S01]  /*11900*/  MOV R22, R226 ;  /* 0x000000e200167202 */ /* 0x000fe20000000f00 */
[----:B------:R-:W-:Y:S02]  /*11910*/  IMAD.MOV.U32 R118, RZ, RZ, R85 ;  /* 0x000000ffff767224 */ /* 0x000fe400078e0055 */
[----:B------:R-:W-:Y:S02]  /*11920*/  IMAD.MOV.U32 R23, RZ, RZ, R180 ;  /* 0x000000ffff177224 */ /* 0x000fe400078e00b4 */
[----:B------:R-:W-:Y:S02]  /*11930*/  IMAD.MOV.U32 R183, RZ, RZ, R117 ;  /* 0x000000ffffb77224 */ /* 0x000fe400078e0075 */
        /* <DEDUP_REMOVED lines=8> */
[----:B------:R-:W-:Y:S01]  /*119c0*/  IMAD.MOV.U32 R120, RZ, RZ, R119 ;  /* 0x000000ffff787224 */ /* 0x000fe200078e0077 */
[----:B------:R-:W-:Y:S01]  /*119d0*/  HMMA.16816.F32.BF16 R84, R4, R18, R132 ;  /* 0x000000120454723c */ /* 0x000fe20000041884 */
[----:B------:R-:W1:Y:S01]  /*119e0*/  LDSM.16.MT88.4 R16, [R190+0xa000] ;  /* 0x00a00000be10783b */ /* 0x000e620000004200 */
[----:B------:R-:W-:-:S02]  /*119f0*/  IMAD.MOV.U32 R171, RZ, RZ, R181 ;  /* 0x000000ffffab7224 */ /* 0x000fc400078e00b5 */
[----:B------:R-:W-:Y:S02]  /*11a00*/  IMAD.MOV.U32 R181, RZ, RZ, R183 ;  /* 0x000000ffffb57224 */ /* 0x000fe400078e00b7 */
[----:B------:R-:W-:Y:S02]  /*11a10*/  IMAD.MOV.U32 R183, RZ, RZ, R62 ;  /* 0x000000ffffb77224 */ /* 0x000fe400078e003e */
[----:B------:R-:W-:Y:S01]  /*11a20*/  IMAD.MOV.U32 R62, RZ, RZ, R123 ;  /* 0x000000ffff3e7224 */ /* 0x000fe200078e007b */
[----:B------:R-:W-:Y:S01]  /*11a30*/  MOV R123, R116 ;  /* 0x00000074007b7202 */ /* 0x000fe20000000f00 */
[----:B------:R-:W-:Y:S02]  /*11a40*/  IMAD.MOV.U32 R116, RZ, RZ, R79 ;  /* 0x000000ffff747224 */ /* 0x000fe400078e004f */
[----:B------:R-:W-:Y:S01]  /*11a50*/  IMAD.MOV.U32 R79, RZ, RZ, R215 ;  /* 0x000000ffff4f7224 */ /* 0x000fe200078e00d7 */
[----:B-1----:R-:W-:Y:S07]  /*11a60*/  HMMA.16816.F32.BF16 R132, R8, R16, R168 ;  /* 0x000000100884723c */ /* 0x002fee00000418a8 */
[----:B------:R-:W-:-:S02]  /*11a70*/  IMAD.MOV.U32 R169, RZ, RZ, R22 ;  /* 0x000000ffffa97224 */ /* 0x000fc400078e0016 */
[----:B------:R-:W-:Y:S02]  /*11a80*/  IMAD.MOV.U32 R170, RZ, RZ, R23 ;  /* 0x000000ffffaa7224 */ /* 0x000fe400078e0017 */
[----:B------:R-:W-:Y:S02]  /*11a90*/  IMAD.MOV.U32 R22, RZ, RZ, R62 ;  /* 0x000000ffff167224 */ /* 0x000fe400078e003e */
[----:B------:R-:W-:Y:S02]  /*11aa0*/  IMAD.MOV.U32 R23, RZ, RZ, R61 ;  /* 0x000000ffff177224 */ /* 0x000fe400078e003d */
[----:B---3--:R-:W-:Y:S02]  /*11ab0*/  IMAD.MOV.U32 R117, RZ, RZ, R78 ;  /* 0x000000ffff757224 */ /* 0x008fe400078e004e */
[----:B------:R-:W2:Y:S01]  /*11ac0*/  LDL.LU R78, [R1+0x188] ;  /* 0x00018800014e7983 */ /* 0x000ea20000300800 */
[----:B------:R-:W-:-:S03]  /*11ad0*/  IMAD.MOV.U32 R118, RZ, RZ, R77 ;  /* 0x000000ffff767224 */ /* 0x000fc600078e004d */
[----:B------:R-:W3:Y:S01]  /*11ae0*/  LDL.LU R77, [R1+0x18c] ;  /* 0x00018c00014d7983 */ /* 0x000ee20000300800 */
[----:B------:R-:W-:-:S03]  /*11af0*/  IMAD.MOV.U32 R119, RZ, RZ, R75 ;  /* 0x000000ffff777224 */ /* 0x000fc600078e004b */
[----:B------:R-:W4:Y:S04]  /*11b00*/  LDL.LU R75, [R1+0x190] ;  /* 0x00019000014b7983 */ /* 0x000f280000300800 */
[----:B------:R-:W4:Y:S04]  /*11b10*/  LDL R215, [R1+0x68] ;  /* 0x0000680001d77983 */ /* 0x000f280000100800 */
[----:B------:R-:W4:Y:S04]  /*11b20*/  LDL.LU R62, [R1+0x4] ;  /* 0x00000400013e7983 */ /* 0x000f280000300800 */
[----:B------:R-:W4:Y:S01]  /*11b30*/  LDL.LU R61, [R1] ;  /* 0x00000000013d7983 */ /* 0x000f220000300800 */
[----:B------:R-:W-:Y:S01]  /*11b40*/  IMAD.MOV.U32 R20, RZ, RZ, R180 ;  /* 0x000000ffff147224 */ /* 0x000fe200078e00b4 */
[----:B------:R-:W-:Y:S01]  /*11b50*/  MOV R21, R67 ;  /* 0x0000004300157202 */ /* 0x000fe20000000f00 */
        /* <DEDUP_REMOVED lines=9> */
[----:B------:R-:W-:Y:S01]  /*11bf0*/  HMMA.16816.F32.BF16 R128, R8, R18, R168 ;  /* 0x000000120880723c */ /* 0x000fe200000418a8 */
        /* <DEDUP_REMOVED lines=13> */
[----:B------:R-:W-:Y:S01]  /*11cd0*/  IMAD.MOV.U32 R156, RZ, RZ, R52 ;  /* 0x000000ffff9c7224 */ /* 0x000fe200078e0034 */
[----:B------:R-:W-:Y:S01]  /*11ce0*/  MOV R168, R234 ;  /* 0x000000ea00a87202 */ /* 0x000fe20000000f00 */
[----:B------:R-:W-:Y:S02]  /*11cf0*/  IMAD.MOV.U32 R160, RZ, RZ, R59 ;  /* 0x000000ffffa07224 */ /* 0x000fe400078e003b */
[----:B------:R-:W-:-:S02]  /*11d00*/  IMAD.MOV.U32 R157, RZ, RZ, R57 ;  /* 0x000000ffff9d7224 */ /* 0x000fc400078e0039 */
[----:B------:R-:W-:Y:S02]  /*11d10*/  IMAD.MOV.U32 R169, RZ, RZ, R252 ;  /* 0x000000ffffa97224 */ /* 0x000fe400078e00fc */
[----:B------:R-:W-:Y:S01]  /*11d20*/  IMAD.MOV.U32 R161, RZ, RZ, R58 ;  /* 0x000000ffffa17224 */ /* 0x000fe200078e003a */
[----:B------:R-:W4:Y:S04]  /*11d30*/  LDL.LU R252, [R1+0x1e8] ;  /* 0x0001e80001fc7983 */ /* 0x000f280000300800 */
[----:B------:R-:W4:Y:S04]  /*11d40*/  LDL.LU R234, [R1+0x1e4] ;  /* 0x0001e40001ea7983 */ /* 0x000f280000300800 */
[----:B------:R1:W5:Y:S04]  /*11d50*/  LDL.LU R58, [R1+0x1e0] ;  /* 0x0001e000013a7983 */ /* 0x0003680000300800 */
[----:B------:R1:W5:Y:S04]  /*11d60*/  LDL.LU R59, [R1+0x1dc] ;  /* 0x0001dc00013b7983 */ /* 0x0003680000300800 */
[----:B------:R1:W5:Y:S01]  /*11d70*/  LDL.LU R57, [R1+0x1d8] ;  /* 0x0001d80001397983 */ /* 0x0003620000300800 */
[----:B--2---:R-:W-:-:S02]  /*11d80*/  IMAD.MOV.U32 R182, RZ, RZ, R78 ;  /* 0x000000ffffb67224 */ /* 0x004fc400078e004e */
[----:B---3--:R-:W-:Y:S02]  /*11d90*/  IMAD.MOV.U32 R226, RZ, RZ, R77 ;  /* 0x000000ffffe27224 */ /* 0x008fe400078e004d */
[----:B------:R-:W-:Y:S01]  /*11da0*/  HMMA.16816.F32.BF16 R76, R4, R16, R136 ;  /* 0x00000010044c723c */ /* 0x000fe20000041888 */
[----:B----4-:R-:W-:-:S06]  /*11db0*/  IMAD.MOV.U32 R180, RZ, RZ, R75 ;  /* 0x000000ffffb47224 */ /* 0x010fcc00078e004b */
[----:B------:R-:W-:Y:S02]  /*11dc0*/  IMAD.MOV.U32 R136, RZ, RZ, R21 ;  /* 0x000000ffff887224 */ /* 0x000fe400078e0015 */
[----:B------:R-:W-:Y:S02]  /*11dd0*/  IMAD.MOV.U32 R138, RZ, RZ, R22 ;  /* 0x000000ffff8a7224 */ /* 0x000fe400078e0016 */
[----:B------:R-:W-:Y:S02]  /*11de0*/  IMAD.MOV.U32 R139, RZ, RZ, R23 ;  /* 0x000000ffff8b7224 */ /* 0x000fe400078e0017 */
[----:B------:R-:W2:Y:S01]  /*11df0*/  LDSM.16.MT88.4 R20, [R188+0xb000] ;  /* 0x00b00000bc14783b */ /* 0x000ea20000004200 */
[----:B------:R-:W-:Y:S03]  /*11e00*/  HMMA.16816.F32.BF16 R72, R4, R18, R140 ;  /* 0x000000120448723c */ /* 0x000fe6000004188c */
[----:B------:R-:W3:Y:S01]  /*11e10*/  LDSM.16.MT88.4 R16, [R190+0xb000] ;  /* 0x00b00000be10783b */ /* 0x000ee20000004200 */
[----:B------:R-:W-:-:S03]  /*11e20*/  MOV R137, R55 ;  /* 0x0000003700897202 */ /* 0x000fc60000000f00 */
        /* <DEDUP_REMOVED lines=8> */
[----:B--2---:R-:W-:Y:S07]  /*11eb0*/  HMMA.16816.F32.BF16 R64, R4, R20, R148 ;  /* 0x000000140440723c */ /* 0x004fee0000041894 */
[----:B------:R-:W-:-:S02]  /*11ec0*/  IMAD.MOV.U32 R150, RZ, RZ, R164 ;  /* 0x000000ffff967224 */ /* 0x000fc400078e00a4 */
[----:B------:R-:W-:Y:S01]  /*11ed0*/  IMAD.MOV.U32 R149, RZ, RZ, R165 ;  /* 0x000000ffff957224 */ /* 0x000fe200078e00a5 */
[C---:B------:R-:W-:Y:S01]  /*11ee0*/  HMMA.16816.F32.BF16 R116, R8.reuse, R20, R116 ;  /* 0x000000140874723c */ /* 0x040fe20000041874 */
[----:B------:R-:W-:Y:S01]  /*11ef0*/  IMAD.MOV.U32 R164, RZ, RZ, R166 ;  /* 0x000000ffffa47224 */ /* 0x000fe200078e00a6 */
[----:B------:R-:W-:Y:S01]  /*11f00*/  MOV R166, R2 ;  /* 0x0000000200a67202 */ /* 0x000fe20000000f00 */
[----:B------:R-:W-:Y:S02]  /*11f10*/  IMAD.MOV.U32 R165, RZ, RZ, R167 ;  /* 0x000000ffffa57224 */ /* 0x000fe400078e00a7 */
[----:B------:R-:W-:Y:S01]  /*11f20*/  IMAD.MOV.U32 R167, RZ, RZ, R3 ;  /* 0x000000ffffa77224 */ /* 0x000fe200078e0003 */
[----:B------:R-:W-:Y:S01]  /*11f30*/  HMMA.16816.F32.BF16 R120, R8, R22, R120 ;  /* 0x000000160878723c */ /* 0x000fe20000041878 */
[----:B------:R-:W-:-:S05]  /*11f40*/  IMAD.WIDE.U32 R2, R24, -0x2daee0ad, RZ ;  /* 0xd2511f5318027825 */ /* 0x000fca00078e00ff */
[----:B---3--:R-:W-:Y:S01]  /*11f50*/  HMMA.16816.F32.BF16 R136, R8, R16, R136 ;  /* 0x000000100888723c */ /* 0x008fe20000041888 */
[----:B------:R-:W-:-:S05]  /*11f60*/  IMAD.MOV.U32 R151, RZ, RZ, R60 ;  /* 0x000000ffff977224 */ /* 0x000fca00078e003c */
[----:B------:R-:W-:Y:S01]  /*11f70*/  HMMA.16816.F32.BF16 R140, R8, R18, R140 ;  /* 0x00000012088c723c */ /* 0x000fe2000004188c */
[----:B------:R-:W2:Y:S05]  /*11f80*/  LDSM.16.MT88.4 R8, [R188+0x9400] ;  /* 0x00940000bc08783b */ /* 0x000eaa0000004200 */
[C---:B------:R-:W-:Y:S06]  /*11f90*/  HMMA.16816.F32.BF16 R60, R4.reuse, R22, R152 ;  /* 0x00000016043c723c */ /* 0x040fec0000041898 */
[C---:B------:R-:W-:Y:S06]  /*11fa0*/  HMMA.16816.F32.BF16 R80, R4.reuse, R16, R172 ;  /* 0x000000100450723c */ /* 0x040fec00000418ac */
[----:B------:R-:W-:Y:S01]  /*11fb0*/  HMMA.16816.F32.BF16 R52, R4, R18, R176 ;  /* 0x000000120434723c */ /* 0x000fe200000418b0 */
[----:B------:R-:W-:Y:S01]  /*11fc0*/  IMAD.MOV.U32 R148, RZ, RZ, R160 ;  /* 0x000000ffff947224 */ /* 0x000fe200078e00a0 */
[----:B------:R-:W3:Y:S05]  /*11fd0*/  LDSM.16.MT88.4 R20, [R188+0xa400] ;  /* 0x00a40000bc14783b */ /* 0x000eea0000004200 */
[----:B------:R-:W-:-:S02]  /*11fe0*/  LOP3.LUT R4, R3, UR33, R26, 0x96, !PT ;  /* 0x0000002103047c12 */ /* 0x000fc4000f8e961a */
[C---:B------:R-:W-:Y:S02]  /*11ff0*/  LOP3.LUT R3, R2.reuse, 0xffff, RZ, 0xc0, !PT ;  /* 0x0000ffff02037812 */ /* 0x040fe400078ec0ff */
[--C-:B------:R-:W-:Y:S02]  /*12000*/  SHF.R.U32.HI R6, RZ, 0x10, R2.reuse ;  /* 0x00000010ff067819 */ /* 0x100fe40000011602 */
[----:B------:R-:W-:Y:S02]  /*12010*/  LOP3.LUT R7, R2, 0xff, RZ, 0xc0, !PT ;  /* 0x000000ff02077812 */ /* 0x000fe400078ec0ff */
[----:B------:R-:W-:Y:S02]  /*12020*/  SHF.R.U32.HI R5, RZ, 0x18, R2 ;  /* 0x00000018ff057819 */ /* 0x000fe40000011602 */
[----:B------:R-:W-:Y:S02]  /*12030*/  SHF.R.U32.HI R3, RZ, 0x8, R3 ;  /* 0x00000008ff037819 */ /* 0x000fe40000011603 */
[----:B------:R-:W-:-:S02]  /*12040*/  LOP3.LUT R2, R6, 0xff, RZ, 0xc0, !PT ;  /* 0x000000ff06027812 */ /* 0x000fc400078ec0ff */
[----:B------:R-:W-:Y:S02]  /*12050*/  PRMT R7, R7, 0x5410, R3 ;  /* 0x0000541007077816 */ /* 0x000fe40000000003 */
[----:B------:R-:W-:Y:S02]  /*12060*/  PRMT R16, R2, 0x5410, R5 ;  /* 0x0000541002107816 */ /* 0x000fe40000000005 */
[C---:B------:R-:W-:Y:S02]  /*12070*/  LOP3.LUT R2, R4.reuse, 0xffff, RZ, 0xc0, !PT ;  /* 0x0000ffff04027812 */ /* 0x040fe400078ec0ff */
[--C-:B------:R-:W-:Y:S02]  /*12080*/  SHF.R.U32.HI R3, RZ, 0x10, R4.reuse ;  /* 0x00000010ff037819 */ /* 0x100fe40000011604 */
[----:B------:R-:W-:Y:S02]  /*12090*/  LOP3.LUT R6, R4, 0xff, RZ, 0xc0, !PT ;  /* 0x000000ff04067812 */ /* 0x000fe400078ec0ff */
[----:B------:R-:W-:-:S02]  /*120a0*/  SHF.R.U32.HI R5, RZ, 0x18, R4 ;  /* 0x00000018ff057819 */ /* 0x000fc40000011604 */
[----:B------:R-:W-:Y:S02]  /*120b0*/  SHF.R.U32.HI R4, RZ, 0x8, R2 ;  /* 0x00000008ff047819 */ /* 0x000fe40000011602 */
[----:B------:R-:W-:Y:S02]  /*120c0*/  LOP3.LUT R3, R3, 0xff, RZ, 0xc0, !PT ;  /* 0x000000ff03037812 */ /* 0x000fe400078ec0ff */
[----:B------:R-:W-:Y:S02]  /*120d0*/  HSET2.LE.AND R2, R7, R0, PT ;  /* 0x0000000007027233 */ /* 0x000fe40003803000 */
[----:B------:R-:W-:Y:S02]  /*120e0*/  PRMT R4, R6, 0x5410, R4 ;  /* 0x0000541006047816 */ /* 0x000fe40000000004 */
[----:B------:R-:W-:Y:S02]  /*120f0*/  PRMT R5, R3, 0x5410, R5 ;  /* 0x0000541003057816 */ /* 0x000fe40000000005 */
[----:B------:R-:W-:-:S02]  /*12100*/  LOP3.LUT R6, R2, R145, RZ, 0xc0, !PT ;  /* 0x0000009102067212 */ /* 0x000fc400078ec0ff */
[--C-:B------:R-:W-:Y:S02]  /*12110*/  HSET2.LE.AND R2, R16, R0.reuse, PT ;  /* 0x0000000010027233 */ /* 0x100fe40003803000 */
[--C-:B------:R-:W-:Y:S01]  /*12120*/  HSET2.LE.AND R3, R4, R0.reuse, PT ;  /* 0x0000000004037233 */ /* 0x100fe20003803000 */
[----:B------:R-:W-:Y:S01]  /*12130*/  IMAD.MOV.U32 R152, RZ, RZ, R156 ;  /* 0x000000ffff987224 */ /* 0x000fe200078e009c */
[----:B------:R-:W-:Y:S01]  /*12140*/  HSET2.LE.AND R5, R5, R0, PT ;  /* 0x0000000005057233 */ /* 0x000fe20003803000 */
[----:B------:R-:W-:Y:S01]  /*12150*/  IMAD.MOV.U32 R153, RZ, RZ, R157 ;  /* 0x000000ffff997224 */ /* 0x000fe200078e009d */
[----:B------:R-:W-:Y:S01]  /*12160*/  LOP3.LUT R7, R2, R144, RZ, 0xc0, !PT ;  /* 0x0000009002077212 */ /* 0x000fe200078ec0ff */
[----:B------:R-:W-:Y:S01]  /*12170*/  IMAD.MOV.U32 R154, RZ, RZ, R158 ;  /* 0x000000ffff9a7224 */ /* 0x000fe200078e009e */
[----:B------:R-:W-:Y:S01]  /*12180*/  LOP3.LUT R4, R3, R147, RZ, 0xc0, !PT ;  /* 0x0000009303047212 */ /* 0x000fe200078ec0ff */
[----:B------:R-:W-:Y:S01]  /*12190*/  IMAD.MOV.U32 R155, RZ, RZ, R159 ;  /* 0x000000ffff9b7224 */ /* 0x000fe200078e009f */
[----:B------:R-:W-:Y:S01]  /*121a0*/  LOP3.LUT R5, R5, R146, RZ, 0xc0, !PT ;  /* 0x0000009205057212 */ /* 0x000fe200078ec0ff */
[----:B------:R-:W-:Y:S01]  /*121b0*/  IMAD.MOV.U32 R3, RZ, RZ, R149 ;  /* 0x000000ffff037224 */ /* 0x000fe200078e0095 */
[----:B------:R-:W-:Y:S01]  /*121c0*/  MOV R158, R170 ;  /* 0x000000aa009e7202 */ /* 0x000fe20000000f00 */
[----:B------:R-:W-:Y:S01]  /*121d0*/  IMAD.MOV.U32 R160, RZ, RZ, R25 ;  /* 0x000000ffffa07224 */ /* 0x000fe200078e0019 */
[----:B------:R-:W4:Y:S01]  /*121e0*/  LDSM.16.MT88.4 R16, [R190+0xa400] ;  /* 0x00a40000be10783b */ /* 0x000f220000004200 */
[----:B------:R-:W-:-:S02]  /*121f0*/  IMAD.MOV.U32 R175, RZ, RZ, R151 ;  /* 0x000000ffffaf7224 */ /* 0x000fc400078e0097 */
[----:B------:R-:W-:Y:S02]  /*12200*/  IMAD.MOV.U32 R149, RZ, RZ, R161 ;  /* 0x000000ffff957224 */ /* 0x000fe400078e00a1 */
[----:B------:R-:W-:Y:S02]  /*12210*/  IMAD.MOV.U32 R156, RZ, RZ, R168 ;  /* 0x000000ffff9c7224 */ /* 0x000fe400078e00a8 */
[----:B------:R-:W-:Y:S02]  /*12220*/  IMAD.MOV.U32 R157, RZ, RZ, R169 ;  /* 0x000000ffff9d7224 */ /* 0x000fe400078e00a9 */
[----:B------:R-:W-:Y:S02]  /*12230*/  IMAD.MOV.U32 R159, RZ, RZ, R171 ;  /* 0x000000ffff9f7224 */ /* 0x000fe400078e00ab */
[----:B------:R-:W-:Y:S01]  /*12240*/  IMAD.MOV.U32 R25, RZ, RZ, R182 ;  /* 0x000000ffff197224 */ /* 0x000fe200078e00b6 */
[----:B--2---:R-:W-:Y:S01]  /*12250*/  HMMA.16816.F32.BF16 R168, R4, R8, R48 ;  /* 0x0000000804a8723c */ /* 0x004fe20000041830 */
[----:B------:R-:W-:-:S02]  /*12260*/  IMAD.MOV.U32 R151, RZ, RZ, R163 ;  /* 0x000000ffff977224 */ /* 0x000fc400078e00a3 */
[----:B------:R-:W-:Y:S02]  /*12270*/  IMAD.MOV.U32 R161, RZ, RZ, R181 ;  /* 0x000000ffffa17224 */ /* 0x000fe400078e00b5 */
[----:B------:R-:W-:Y:S02]  /*12280*/  IMAD.MOV.U32 R182, RZ, RZ, R180 ;  /* 0x000000ffffb67224 */ /* 0x000fe400078e00b4 */
[----:B------:R-:W-:Y:S01]  /*12290*/  IMAD.MOV.U32 R174, RZ, RZ, R150 ;  /* 0x000000ffffae7224 */ /* 0x000fe200078e0096 */
[----:B------:R-:W-:Y:S01]  /*122a0*/  MOV R48, R167 ;  /* 0x000000a700307202 */ /* 0x000fe20000000f00 */
[----:B------:R-:W-:Y:S02]  /*122b0*/  IMAD.MOV.U32 R181, RZ, RZ, R226 ;  /* 0x000000ffffb57224 */ /* 0x000fe400078e00e2 */
[----:B------:R-:W-:Y:S02]  /*122c0*/  IMAD.MOV.U32 R180, RZ, RZ, R183 ;  /* 0x000000ffffb47224 */ /* 0x000fe400078e00b7 */
[----:B------:R-:W-:-:S02]  /*122d0*/  IMAD.MOV.U32 R51, RZ, RZ, R164 ;  /* 0x000000ffff337224 */ /* 0x000fc400078e00a4 */
[----:B------:R-:W-:Y:S02]  /*122e0*/  IMAD.MOV.U32 R50, RZ, RZ, R165 ;  /* 0x000000ffff327224 */ /* 0x000fe400078e00a5 */
[----:B------:R-:W-:Y:S02]  /*122f0*/  IMAD.MOV.U32 R49, RZ, RZ, R166 ;  /* 0x000000ffff317224 */ /* 0x000fe400078e00a6 */
[----:B------:R-:W-:Y:S01]  /*12300*/  IMAD.MOV.U32 R150, RZ, RZ, R162 ;  /* 0x000000ffff967224 */ /* 0x000fe200078e00a2 */
[----:B------:R-:W-:Y:S01]  /*12310*/  HMMA.16816.F32.BF16 R164, R4, R10, R40 ;  /* 0x0000000a04a4723c */ /* 0x000fe20000041828 */
        /* <DEDUP_REMOVED lines=12> */
[----:B------:R-:W-:Y:S02]  /*123e0*/  IMAD.MOV.U32 R150, RZ, RZ, R25 ;  /* 0x000000ffff967224 */ /* 0x000fe400078e0019 */
[----:B------:R-:W-:Y:S01]  /*123f0*/  IMAD.MOV.U32 R182, RZ, RZ, R215 ;  /* 0x000000ffffb67224 */ /* 0x000fe200078e00d7 */
[----:B------:R-:W2:Y:S01]  /*12400*/  LDSM.16.MT88.4 R24, [R190+0x9400] ;  /* 0x00940000be18783b */ /* 0x000ea20000004200 */
[----:B------:R-:W-:Y:S02]  /*12410*/  IMAD.MOV.U32 R41, RZ, RZ, R214 ;  /* 0x000000ffff297224 */ /* 0x000fe400078e00d6 */
[----:B------:R-:W-:-:S02]  /*12420*/  IMAD.MOV.U32 R180, RZ, RZ, R213 ;  /* 0x000000ffffb47224 */ /* 0x000fc400078e00d5 */
[----:B------:R-:W-:Y:S02]  /*12430*/  IMAD.MOV.U32 R183, RZ, RZ, R212 ;  /* 0x000000ffffb77224 */ /* 0x000fe400078e00d4 */
[----:B------:R-:W-:Y:S01]  /*12440*/  HMMA.16816.F32.BF16 R212, R12, R10, R28 ;  /* 0x0000000a0cd4723c */ /* 0x000fe2000004181c */
[----:B------:R-:W1:Y:S04]  /*12450*/  LDSM.16.MT88.4 R28, [R190+0xb400] ;  /* 0x00b40000be1c783b */ /* 0x000e680000004200 */
[----:B------:R-:W1:Y:S01]  /*12460*/  LDSM.16.MT88.4 R8, [R188+0xb400] ;  /* 0x00b40000bc08783b */ /* 0x000e620000004200 */
[----:B------:R-:W-:Y:S02]  /*12470*/  IMAD.MOV.U32 R43, RZ, RZ, R174 ;  /* 0x000000ffff2b7224 */ /* 0x000fe400078e00ae */
[----:B------:R-:W-:-:S02]  /*12480*/  IMAD.MOV.U32 R42, RZ, RZ, R175 ;  /* 0x000000ffff2a7224 */ /* 0x000fc400078e00af */
[----:B------:R-:W-:Y:S02]  /*12490*/  IMAD.MOV.U32 R174, RZ, RZ, R148 ;  /* 0x000000ffffae7224 */ /* 0x000fe400078e0094 */
[----:B------:R-:W-:Y:S02]  /*124a0*/  IMAD.MOV.U32 R172, RZ, RZ, R154 ;  /* 0x000000ffffac7224 */ /* 0x000fe400078e009a */
[----:B------:R-:W-:Y:S02]  /*124b0*/  IMAD.MOV.U32 R173, RZ, RZ, R155 ;  /* 0x000000ffffad7224 */ /* 0x000fe400078e009b */
[----:B------:R-:W-:Y:S01]  /*124c0*/  IMAD.MOV.U32 R175, RZ, RZ, R149 ;  /* 0x000000ffffaf7224 */ /* 0x000fe200078e0095 */
[----:B---3--:R-:W-:Y:S01]  /*124d0*/  HMMA.16816.F32.BF16 R176, R4, R22, R84 ;  /* 0x0000001604b0723c */ /* 0x008fe20000041854 */
[----:B------:R-:W-:Y:S01]  /*124e0*/  IMAD.MOV.U32 R2, RZ, RZ, R153 ;  /* 0x000000ffff027224 */ /* 0x000fe200078e0099 */
[----:B------:R-:W-:Y:S01]  /*124f0*/  MOV R148, R160 ;  /* 0x000000a000947202 */ /* 0x000fe20000000f00 */
[----:B------:R-:W-:-:S02]  /*12500*/  IMAD.MOV.U32 R153, RZ, RZ, R156 ;  /* 0x000000ffff997224 */ /* 0x000fc400078e009c */
[----:B------:R-:W-:Y:S02]  /*12510*/  IMAD.MOV.U32 R154, RZ, RZ, R157 ;  /* 0x000000ffff9a7224 */ /* 0x000fe400078e009d */
[----:B------:R-:W-:Y:S01]  /*12520*/  IMAD.MOV.U32 R155, RZ, RZ, R158 ;  /* 0x000000ffff9b7224 */ /* 0x000fe200078e009e */
[----:B------:R-:W-:Y:S01]  /*12530*/  MOV R86, R174 ;  /* 0x000000ae00567202 */ /* 0x000fe20000000f00 */
[----:B------:R-:W-:Y:S02]  /*12540*/  IMAD.MOV.U32 R84, RZ, RZ, R172 ;  /* 0x000000ffff547224 */ /* 0x000fe400078e00ac */
[----:B------:R-:W-:Y:S02]  /*12550*/  IMAD.MOV.U32 R85, RZ, RZ, R173 ;  /* 0x000000ffff557224 */ /* 0x000fe400078e00ad */
[----:B------:R-:W-:Y:S02]  /*12560*/  IMAD.MOV.U32 R87, RZ, RZ, R175 ;  /* 0x000000ffff577224 */ /* 0x000fe400078e00af */
[----:B------:R-:W-:Y:S01]  /*12570*/  IMAD.MOV.U32 R149, RZ, RZ, R161 ;  /* 0x000000ffff957224 */ /* 0x000fe200078e00a1 */
[----:B----4-:R-:W-:Y:S01]  /*12580*/  HMMA.16816.F32.BF16 R172, R4, R16, R76 ;  /* 0x0000001004ac723c */ /* 0x010fe2000004184c */
[----:B------:R-:W-:-:S02]  /*12590*/  IMAD.MOV.U32 R68, RZ, RZ, R162 ;  /* 0x000000ffff447224 */ /* 0x000fc400078e00a2 */
[----:B------:R-:W-:-:S04]  /*125a0*/  IMAD.MOV.U32 R69, RZ, RZ, R163 ;  /* 0x000000ffff457224 */ /* 0x000fc800078e00a3 */
[----:B------:R-:W-:Y:S01]  /*125b0*/  IMAD.MOV.U32 R76, RZ, RZ, R152 ;  /* 0x000000ffff4c7224 */ /* 0x000fe200078e0098 */
[C---:B--2---:R-:W-:Y:S01]  /*125c0*/  HMMA.16816.F32.BF16 R160, R4.reuse, R24, R96 ;  /* 0x0000001804a0723c */ /* 0x044fe20000041860 */
[----:B------:R-:W-:Y:S02]  /*125d0*/  IMAD.MOV.U32 R77, RZ, RZ, R153 ;  /* 0x000000ffff4d7224 */ /* 0x000fe400078e0099 */
[----:B------:R-:W-:Y:S02]  /*125e0*/  IMAD.MOV.U32 R78, RZ, RZ, R154 ;  /* 0x000000ffff4e7224 */ /* 0x000fe400078e009a */
[----:B------:R-:W-:Y:S01]  /*125f0*/  IMAD.MOV.U32 R79, RZ, RZ, R155 ;  /* 0x000000ffff4f7224 */ /* 0x000fe200078e009b */
[----:B-1----:R-:W-:Y:S01]  /*12600*/  HMMA.16816.F32.BF16 R96, R4, R28, R80 ;  /* 0x0000001c0460723c */ /* 0x002fe20000041850 */
[----:B------:R-:W-:-:S05]  /*12610*/  IMAD.MOV.U32 R70, RZ, RZ, R159 ;  /* 0x000000ffff467224 */ /* 0x000fca00078e009f */
[----:B------:R-:W-:Y:S06]  /*12620*/  HMMA.16816.F32.BF16 R152, R4, R18, R72 ;  /* 0x000000120498723c */ /* 0x000fec0000041848 */
[----:B------:R-:W-:Y:S01]  /*12630*/  HMMA.16816.F32.BF16 R80, R12, R20, R108 ;  /* 0x000000140c50723c */ /* 0x000fe2000004186c */
[----:B------:R-:W-:Y:S02]  /*12640*/  IMAD.MOV.U32 R72, RZ, RZ, R148 ;  /* 0x000000ffff487224 */ /* 0x000fe400078e0094 */
[----:B------:R-:W-:Y:S02]  /*12650*/  IMAD.MOV.U32 R73, RZ, RZ, R149 ;  /* 0x000000ffff497224 */ /* 0x000fe400078e0095 */
[----:B------:R-:W-:-:S02]  /*12660*/  IMAD.MOV.U32 R74, RZ, RZ, R150 ;  /* 0x000000ffff4a7224 */ /* 0x000fc400078e0096 */
[----:B------:R-:W-:Y:S01]  /*12670*/  IMAD.MOV.U32 R75, RZ, RZ, R151 ;  /* 0x000000ffff4b7224 */ /* 0x000fe200078e0097 */
[C---:B------:R-:W-:Y:S01]  /*12680*/  HMMA.16816.F32.BF16 R156, R4.reuse, R26, R92 ;  /* 0x0000001a049c723c */ /* 0x040fe2000004185c */
[----:B------:R-:W-:Y:S01]  /*12690*/  MOV R108, R76 ;  /* 0x0000004c006c7202 */ /* 0x000fe20000000f00 */
[----:B------:R-:W-:Y:S02]  /*126a0*/  IMAD.MOV.U32 R109, RZ, RZ, R77 ;  /* 0x000000ffff6d7224 */ /* 0x000fe400078e004d */
[----:B------:R-:W-:Y:S02]  /*126b0*/  IMAD.MOV.U32 R110, RZ, RZ, R78 ;  /* 0x000000ffff6e7224 */ /* 0x000fe400078e004e */
[----:B------:R-:W-:Y:S01]  /*126c0*/  HMMA.16816.F32.BF16 R148, R4, R8, R64 ;  /* 0x000000080494723c */ /* 0x000fe20000041840 */
[----:B------:R-:W-:-:S05]  /*126d0*/  IMAD.MOV.U32 R111, RZ, RZ, R79 ;  /* 0x000000ffff6f7224 */ /* 0x000fca00078e004f */
[----:B------:R-:W-:Y:S01]  /*126e0*/  HMMA.16816.F32.BF16 R88, R4, R20, R88 ;  /* 0x000000140458723c */ /* 0x000fe20000041858 */
[----:B------:R-:W-:Y:S02]  /*126f0*/  IMAD.MOV.U32 R64, RZ, RZ, R144 ;  /* 0x000000ffff407224 */ /* 0x000fe400078e0090 */
[----:B------:R-:W-:-:S03]  /*12700*/  IMAD.MOV.U32 R65, RZ, RZ, R145 ;  /* 0x000000ffff417224 */ /* 0x000fc600078e0091 */
[----:B------:R-:W-:Y:S01]  /*12710*/  HMMA.16816.F32.BF16 R144, R4, R10, R60 ;  /* 0x0000000a0490723c */ /* 0x000fe2000004183c */
[----:B------:R-:W-:Y:S02]  /*12720*/  IMAD.MOV.U32 R66, RZ, RZ, R181 ;  /* 0x000000ffff427224 */ /* 0x000fe400078e00b5 */
[----:B------:R-:W-:-:S03]  /*12730*/  IMAD.MOV.U32 R67, RZ, RZ, R182 ;  /* 0x000000ffff437224 */ /* 0x000fc600078e00b6 */
[----:B------:R-:W-:Y:S01]  /*12740*/  HMMA.16816.F32.BF16 R92, R4, R30, R52 ;  /* 0x0000001e045c723c */ /* 0x000fe20000041834 */
[----:B------:R-:W-:Y:S01]  /*12750*/  IMAD.MOV.U32 R62, RZ, RZ, R180 ;  /* 0x000000ffff3e7224 */ /* 0x000fe200078e00b4 */
[----:B------:R-:W-:-:S04]  /*12760*/  MOV R63, R183 ;  /* 0x000000b7003f7202 */ /* 0x000fc80000000f00 */
[----:B------:R-:W-:Y:S01]  /*12770*/  HMMA.16816.F32.BF16 R76, R12, R22, R104 ;  /* 0x000000160c4c723c */ /* 0x000fe20000041868 */
[----:B------:R-:W-:-:S04]  /*12780*/  IMAD.WIDE.U32 R4, R217, -0x2daee0ad, RZ ;  /* 0xd2511f53d9047825 */ /* 0x000fc800078e00ff */
[----:B------:R-:W-:Y:S01]  /*12790*/  IMAD.WIDE.U32 R6, R209, -0x2daee0ad, RZ ;  /* 0xd2511f53d1067825 */ /* 0x000fe200078e00ff */
[----:B------:R-:W-:Y:S03]  /*127a0*/  HMMA.16816.F32.BF16 R180, R12, R24, R112 ;  /* 0x000000180cb4723c */ /* 0x000fe60000041870 */
[----:B------:R-:W-:Y:S01]  /*127b0*/  IMAD.MOV.U32 R22, RZ, RZ, R68 ;  /* 0x000000ffff167224 */ /* 0x000fe200078e0044 */
[----:B------:R-:W-:Y:S01]  /*127c0*/  LOP3.LUT R4, R7, UR36, R4, 0x96, !PT ;  /* 0x0000002407047c12 */ /* 0x000fe2000f8e9604 */
[----:B------:R-:W-:Y:S02]  /*127d0*/  IMAD.MOV.U32 R105, RZ, RZ, R2 ;  /* 0x000000ffff697224 */ /* 0x000fe400078e0002 */
[----:B------:R-:W-:Y:S01]  /*127e0*/  IMAD.MOV.U32 R115, RZ, RZ, R62 ;  /* 0x000000ffff737224 */ /* 0x000fe200078e003e */
[----:B------:R-:W-:Y:S01]  /*127f0*/  LOP3.LUT R2, R5, UR38, R22, 0x96, !PT ;  /* 0x0000002605027c12 */ /* 0x000fe2000f8e9616 */
[----:B------:R-:W-:-:S02]  /*12800*/  IMAD.MOV.U32 R114, RZ, RZ, R84 ;  /* 0x000000ffff727224 */ /* 0x000fc400078e0054 */
[----:B------:R-:W-:Y:S02]  /*12810*/  IMAD.MOV.U32 R113, RZ, RZ, R85 ;  /* 0x000000ffff717224 */ /* 0x000fe400078e0055 */
[----:B------:R-:W-:Y:S02]  /*12820*/  IMAD.MOV.U32 R112, RZ, RZ, R86 ;  /* 0x000000ffff707224 */ /* 0x000fe400078e0056 */
[----:B------:R-:W-:Y:S02]  /*12830*/  IMAD.MOV.U32 R25, RZ, RZ, R87 ;  /* 0x000000ffff197224 */ /* 0x000fe400078e0057 */
[----:B------:R-:W-:Y:S01]  /*12840*/  HMMA.16816.F32.BF16 R84, R12, R26, R100 ;  /* 0x0000001a0c54723c */ /* 0x000fe20000041864 */
[----:B------:R-:W-:Y:S02]  /*12850*/  IMAD.MOV.U32 R21, RZ, RZ, R74 ;  /* 0x000000ffff157224 */ /* 0x000fe400078e004a */
[----:B------:R-:W-:-:S04]  /*12860*/  IMAD.MOV.U32 R20, RZ, RZ, R75 ;  /* 0x000000ffff147224 */ /* 0x000fc800078e004b */
[----:B------:R-:W-:Y:S02]  /*12870*/  IMAD.MOV.U32 R27, RZ, RZ, R72 ;  /* 0x000000ffff1b7224 */ /* 0x000fe400078e0048 */
[----:B------:R-:W-:Y:S02]  /*12880*/  IMAD.MOV.U32 R26, RZ, RZ, R73 ;  /* 0x000000ffff1a7224 */ /* 0x000fe400078e0049 */
[----:B------:R-:W-:Y:S01]  /*12890*/  HMMA.16816.F32.BF16 R72, R12, R16, R132 ;  /* 0x000000100c48723c */ /* 0x000fe20000041884 */
[----:B------:R-:W-:Y:S02]  /*128a0*/  IMAD.MOV.U32 R103, RZ, RZ, R64 ;  /* 0x000000ffff677224 */ /* 0x000fe400078e0040 */
[----:B------:R-:W-:Y:S02]  /*128b0*/  IMAD.MOV.U32 R102, RZ, RZ, R65 ;  /* 0x000000ffff667224 */ /* 0x000fe400078e0041 */
[----:B------:R-:W-:Y:S02]  /*128c0*/  IMAD.MOV.U32 R101, RZ, RZ, R66 ;  /* 0x000000ffff657224 */ /* 0x000fe400078e0042 */
[----:B------:R-:W-:-:S02]  /*128d0*/  IMAD.MOV.U32 R100, RZ, RZ, R67 ;  /* 0x000000ffff647224 */ /* 0x000fc400078e0043 */
[----:B------:R-:W-:Y:S01]  /*128e0*/  IMAD.MOV.U32 R134, RZ, RZ, R115 ;  /* 0x000000ffff867224 */ /* 0x000fe200078e0073 */
[----:B------:R-:W-:Y:S01]  /*128f0*/  HMMA.16816.F32.BF16 R64, R12, R8, R116 ;  /* 0x000000080c40723c */ /* 0x000fe20000041874 */
[----:B------:R-:W-:Y:S02]  /*12900*/  IMAD.MOV.U32 R115, RZ, RZ, R3 ;  /* 0x000000ffff737224 */ /* 0x000fe400078e0003 */
[----:B------:R-:W-:-:S04]  /*12910*/  IMAD.WIDE.U32 R2, R2, -0x326172a9, RZ ;  /* 0xcd9e8d5702027825 */ /* 0x000fc800078e00ff */
[----:B------:R-:W-:Y:S01]  /*12920*/  IMAD.WIDE.U32 R8, R4, -0x326172a9, RZ ;  /* 0xcd9e8d5704087825 */ /* 0x000fe200078e00ff */
[----:B------:R-:W-:-:S04]  /*12930*/  LOP3.LUT R3, R3, UR37, R232, 0x96, !PT ;  /* 0x0000002503037c12 */ /* 0x000fc8000f8e96e8 */
[----:B------:R-:W-:Y:S01]  /*12940*/  LOP3.LUT R4, R9, UR35, R2, 0x96, !PT ;  /* 0x0000002309047c12 */ /* 0x000fe2000f8e9602 */
[----:B------:R-:W-:Y:S02]  /*12950*/  IMAD.MOV.U32 R23, RZ, RZ, R69 ;  /* 0x000000ffff177224 */ /* 0x000fe400078e0045 */
[----:B------:R-:W-:Y:S01]  /*12960*/  IMAD.MOV.U32 R23, RZ, RZ, R109 ;  /* 0x000000ffff177224 */ /* 0x000fe200078e006d */
[----:B------:R-:W-:Y:S01]  /*12970*/  MOV R109, R42 ;  /* 0x0000002a006d7202 */ /* 0x000fe20000000f00 */
[----:B------:R-:W-:Y:S02]  /*12980*/  IMAD.MOV.U32 R22, RZ, RZ, R110 ;  /* 0x000000ffff167224 */ /* 0x000fe400078e006e */
[----:B------:R-:W-:Y:S02]  /*12990*/  IMAD.MOV.U32 R110, RZ, RZ, R43 ;  /* 0x000000ffff6e7224 */ /* 0x000fe400078e002b */
[----:B------:R-:W-:-:S04]  /*129a0*/  IMAD.WIDE.U32 R2, R3, -0x2daee0ad, RZ ;  /* 0xd2511f5303027825 */ /* 0x000fc800078e00ff */
[----:B------:R-:W-:Y:S01]  /*129b0*/  IMAD.WIDE.U32 R42, R4, -0x2daee0ad, RZ ;  /* 0xd2511f53042a7825 */ /* 0x000fe200078e00ff */
[----:B------:R-:W-:-:S04]  /*129c0*/  LOP3.LUT R3, R3, UR34, R6, 0x96, !PT ;  /* 0x0000002203037c12 */ /* 0x000fc8000f8e9606 */
[----:B------:R-:W-:-:S05]  /*129d0*/  LOP3.LUT R2, R43, UR17, R2, 0x96, !PT ;  /* 0x000000112b027c12 */ /* 0x000fca000f8e9602 */
[----:B------:R-:W-:-:S04]  /*129e0*/  IMAD.WIDE.U32 R4, R2, -0x326172a9, RZ ;  /* 0xcd9e8d5702047825 */ /* 0x000fc800078e00ff */
[----:B------:R-:W-:Y:S01]  /*129f0*/  IMAD.WIDE.U32 R2, R3, -0x326172a9, RZ ;  /* 0xcd9e8d5703027825 */ /* 0x000fe200078e00ff */
[C---:B------:R-:W-:Y:S02]  /*12a00*/  LOP3.LUT R6, R4.reuse, 0xffff, RZ, 0xc0, !PT ;  /* 0x0000ffff04067812 */ /* 0x040fe400078ec0ff */
[----:B------:R-:W-:Y:S02]  /*12a10*/  LOP3.LUT R2, R5, UR21, R2, 0x96, !PT ;  /* 0x0000001505027c12 */ /* 0x000fe4000f8e9602 */
[----:B------:R-:W-:Y:S01]  /*12a20*/  SHF.R.U32.HI R5, RZ, 0x8, R6 ;  /* 0x00000008ff057819 */ /* 0x000fe20000011606 */
[----:B------:R-:W-:Y:S01]  /*12a30*/  IMAD.MOV.U32 R104, RZ, RZ, R108 ;  /* 0x000000ffff687224 */ /* 0x000fe200078e006c */
[----:B------:R-:W-:Y:S01]  /*12a40*/  SHF.R.U32.HI R6, RZ, 0x10, R4 ;  /* 0x00000010ff067819 */ /* 0x000fe20000011604 */
[----:B------:R-:W-:Y:S01]  /*12a50*/  IMAD.MOV.U32 R108, RZ, RZ, R40 ;  /* 0x000000ffff6c7224 */ /* 0x000fe200078e0028 */
[----:B------:R-:W-:Y:S02]  /*12a60*/  LOP3.LUT R7, R4, 0xff, RZ, 0xc0, !PT ;  /* 0x000000ff04077812 */ /* 0x000fe400078ec0ff */
[----:B------:R-:W-:-:S02]  /*12a70*/  LOP3.LUT R40, R3, UR25, R8, 0x96, !PT ;  /* 0x0000001903287c12 */ /* 0x000fc4000f8e9608 */
[----:B------:R-:W-:Y:S02]  /*12a80*/  SHF.R.U32.HI R8, RZ, 0x18, R4 ;  /* 0x00000018ff087819 */ /* 0x000fe40000011604 */
[----:B------:R-:W-:Y:S02]  /*12a90*/  LOP3.LUT R3, R2, 0xffff, RZ, 0xc0, !PT ;  /* 0x0000ffff02037812 */ /* 0x000fe400078ec0ff */
[----:B------:R-:W-:Y:S01]  /*12aa0*/  LOP3.LUT R6, R6, 0xff, RZ, 0xc0, !PT ;  /* 0x000000ff06067812 */ /* 0x000fe200078ec0ff */
[----:B------:R-:W-:Y:S01]  /*12ab0*/  IMAD.MOV.U32 R133, RZ, RZ, R49 ;  /* 0x000000ffff857224 */ /* 0x000fe200078e0031 */
[----:B------:R-:W-:Y:S01]  /*12ac0*/  PRMT R9, R7, 0x5410, R5 ;  /* 0x0000541007097816 */ /* 0x000fe20000000005 */
[----:B------:R-:W-:Y:S01]  /*12ad0*/  IMAD.MOV.U32 R132, RZ, RZ, R50 ;  /* 0x000000ffff847224 */ /* 0x000fe200078e0032 */
[----:B------:R-:W-:Y:S01]  /*12ae0*/  SHF.R.U32.HI R4, RZ, 0x8, R3 ;  /* 0x00000008ff047819 */ /* 0x000fe20000011603 */
[----:B------:R-:W-:Y:S01]  /*12af0*/  IMAD.MOV.U32 R17, RZ, RZ, R51 ;  /* 0x000000ffff117224 */ /* 0x000fe200078e0033 */
[----:B------:R-:W-:Y:S01]  /*12b00*/  PRMT R6, R6, 0x5410, R8 ;  /* 0x0000541006067816 */ /* 0x000fe20000000008 */
[----:B------:R-:W-:Y:S01]  /*12b10*/  IMAD.MOV.U32 R107, RZ, RZ, R70 ;  /* 0x000000ffff6b7224 */ /* 0x000fe200078e0046 */
[----:B------:R-:W-:Y:S01]  /*12b20*/  LOP3.LUT R5, R2, 0xff, RZ, 0xc0, !PT ;  /* 0x000000ff02057812 */ /* 0x000fe200078ec0ff */
[----:B------:R-:W-:Y:S01]  /*12b30*/  IMAD.MOV.U32 R106, RZ, RZ, R71 ;  /* 0x000000ffff6a7224 */ /* 0x000fe200078e0047 */
[--C-:B------:R-:W-:Y:S01]  /*12b40*/  SHF.R.U32.HI R3, RZ, 0x10, R2.reuse ;  /* 0x00000010ff037819 */ /* 0x100fe20000011602 */
[----:B------:R-:W-:Y:S01]  /*12b50*/  HMMA.16816.F32.BF16 R68, R12, R18, R128 ;  /* 0x000000120c44723c */ /* 0x000fe20000041880 */
[----:B------:R-:W-:Y:S01]  /*12b60*/  SHF.R.U32.HI R8, RZ, 0x18, R2 ;  /* 0x00000018ff087819 */ /* 0x000fe20000011602 */
[----:B------:R-:W-:Y:S01]  /*12b70*/  IMAD.MOV.U32 R16, RZ, RZ, R56 ;  /* 0x000000ffff107224 */ /* 0x000fe200078e0038 */
[----:B------:R-:W-:Y:S01]  /*12b80*/  HSET2.LE.AND R2, R9, R0, PT ;  /* 0x0000000009027233 */ /* 0x000fe20003803000 */
[----:B------:R-:W-:Y:S01]  /*12b90*/  IMAD.MOV.U32 R135, RZ, RZ, R111 ;  /* 0x000000ffff877224 */ /* 0x000fe200078e006f */
[----:B------:R-:W-:Y:S01]  /*12ba0*/  LOP3.LUT R7, R3, 0xff, RZ, 0xc0, !PT ;  /* 0x000000ff03077812 */ /* 0x000fe200078ec0ff */
[----:B------:R-:W-:-:S02]  /*12bb0*/  IMAD.MOV.U32 R24, RZ, RZ, R63 ;  /* 0x000000ffff187224 */ /* 0x000fc400078e003f */
[----:B------:R-:W-:Y:S01]  /*12bc0*/  IMAD.MOV.U32 R129, RZ, RZ, R132 ;  /* 0x000000ffff817224 */ /* 0x000fe200078e0084 */
[----:B------:R-:W-:Y:S01]  /*12bd0*/  HMMA.16816.F32.BF16 R52, R12, R28, R136 ;  /* 0x0000001c0c34723c */ /* 0x000fe20000041888 */
[----:B------:R-:W-:Y:S01]  /*12be0*/  IMAD.MOV.U32 R130, RZ, RZ, R133 ;  /* 0x000000ffff827224 */ /* 0x000fe200078e0085 */
[----:B------:R-:W-:Y:S01]  /*12bf0*/  MOV R133, R104 ;  /* 0x0000006800857202 */ /* 0x000fe20000000f00 */
[----:B------:R-:W-:Y:S01]  /*12c00*/  IMAD.MOV.U32 R128, RZ, RZ, R17 ;  /* 0x000000ffff807224 */ /* 0x000fe200078e0011 */
[----:B------:R-:W-:Y:S01]  /*12c10*/  PRMT R4, R5, 0x5410, R4 ;  /* 0x0000541005047816 */ /* 0x000fe20000000004 */
[----:B------:R-:W-:Y:S01]  /*12c20*/  IMAD.MOV.U32 R132, RZ, RZ, R23 ;  /* 0x000000ffff847224 */ /* 0x000fe200078e0017 */
[----:B------:R1:W5:Y:S01]  /*12c30*/  LDL.LU R56, [R1+0x1d4] ;  /* 0x0001d40001387983 */ /* 0x0003620000300800 */
[----:B------:R-:W-:Y:S02]  /*12c40*/  IMAD.MOV.U32 R17, RZ, RZ, R22 ;  /* 0x000000ffff117224 */ /* 0x000fe400078e0016 */
[----:B------:R-:W-:-:S02]  /*12c50*/  IMAD.MOV.U32 R23, RZ, RZ, R20 ;  /* 0x000000ffff177224 */ /* 0x000fc400078e0014 */
[----:B------:R-:W-:Y:S01]  /*12c60*/  IMAD.MOV.U32 R104, RZ, RZ, R21 ;  /* 0x000000ffff687224 */ /* 0x000fe200078e0015 */
[----:B------:R-:W-:Y:S01]  /*12c70*/  HSET2.LE.AND R3, R6, R0, PT ;  /* 0x0000000006037233 */ /* 0x000fe20003803000 */
[----:B------:R-:W-:Y:S02]  /*12c80*/  IMAD.MOV.U32 R22, RZ, RZ, R107 ;  /* 0x000000ffff167224 */ /* 0x000fe400078e006b */
[----:B------:R-:W-:Y:S02]  /*12c90*/  IMAD.MOV.U32 R20, RZ, RZ, R101 ;  /* 0x000000ffff147224 */ /* 0x000fe400078e0065 */
[----:B------:R-:W-:Y:S01]  /*12ca0*/  IMAD.MOV.U32 R21, RZ, RZ, R102 ;  /* 0x000000ffff157224 */ /* 0x000fe200078e0066 */
[----:B------:R-:W-:Y:S01]  /*12cb0*/  LOP3.LUT R6, R2, R16, RZ, 0xc0, !PT ;  /* 0x0000001002067212 */ /* 0x000fe200078ec0ff */
[----:B------:R-:W-:Y:S02]  /*12cc0*/  IMAD.MOV.U32 R111, RZ, RZ, R48 ;  /* 0x000000ffff6f7224 */ /* 0x000fe400078e0030 */
[----:B------:R-:W-:Y:S01]  /*12cd0*/  IMAD.MOV.U32 R16, RZ, RZ, R135 ;  /* 0x000000ffff107224 */ /* 0x000fe200078e0087 */
[----:B------:R-:W-:Y:S01]  /*12ce0*/  HMMA.16816.F32.BF16 R48, R12, R30, R140 ;  /* 0x0000001e0c30723c */ /* 0x000fe2000004188c */
[----:B------:R-:W-:-:S02]  /*12cf0*/  IMAD.MOV.U32 R118, RZ, RZ, R23 ;  /* 0x000000ffff767224 */ /* 0x000fc400078e0017 */
[----:B------:R-:W-:Y:S01]  /*12d00*/  IMAD.MOV.U32 R131, RZ, RZ, R134 ;  /* 0x000000ffff837224 */ /* 0x000fe200078e0086 */
[----:B------:R-:W-:Y:S01]  /*12d10*/  PRMT R5, R7, 0x5410, R8 ;  /* 0x0000541007057816 */ /* 0x000fe20000000008 */
[----:B------:R-:W-:Y:S01]  /*12d20*/  IMAD.MOV.U32 R209, RZ, RZ, R20 ;  /* 0x000000ffffd17224 */ /* 0x000fe200078e0014 */
[----:B------:R-:W-:Y:S01]  /*12d30*/  HMMA.16816.F32.BF16 R60, R12, R10, R120 ;  /* 0x0000000a0c3c723c */ /* 0x000fe20000041878 */
[----:B------:R-:W-:Y:S01]  /*12d40*/  IMAD.MOV.U32 R142, RZ, RZ, R22 ;  /* 0x000000ffff8e7224 */ /* 0x000fe200078e0016 */
[----:B------:R-:W-:Y:S01]  /*12d50*/  LDSM.16.MT88.4 R28, [R190+0xb800] ;  /* 0x00b80000be1c783b */ /* 0x000fe20000004200 */
[----:B------:R-:W-:Y:S02]  /*12d60*/  IMAD.MOV.U32 R217, RZ, RZ, R21 ;  /* 0x000000ffffd97224 */ /* 0x000fe400078e0015 */
[----:B------:R-:W-:Y:S01]  /*12d70*/  IMAD.MOV.U32 R134, RZ, RZ, R105 ;  /* 0x000000ffff867224 */ /* 0x000fe200078e0069 */
[----:B------:R-:W-:Y:S01]  /*12d80*/  LDSM.16.MT88.4 R20, [R188+0xb800] ;  /* 0x00b80000bc14783b */ /* 0x000fe20000004200 */
[----:B------:R-:W-:-:S02]  /*12d90*/  IMAD.MOV.U32 R135, RZ, RZ, R106 ;  /* 0x000000ffff877224 */ /* 0x000fc400078e006a */
[----:B------:R-:W-:Y:S01]  /*12da0*/  IMAD.MOV.U32 R105, RZ, RZ, R26 ;  /* 0x000000ffff697224 */ /* 0x000fe200078e001a */
[----:B------:R-:W2:Y:S01]  /*12db0*/  LDSM.16.MT88.4 R12, [R188+0xa800] ;  /* 0x00a80000bc0c783b */ /* 0x000ea20000004200 */
[----:B------:R-:W-:Y:S02]  /*12dc0*/  IMAD.MOV.U32 R106, RZ, RZ, R27 ;  /* 0x000000ffff6a7224 */ /* 0x000fe400078e001b */
[----:B------:R-:W-:Y:S01]  /*12dd0*/  IMAD.MOV.U32 R101, RZ, RZ, R24 ;  /* 0x000000ffff657224 */ /* 0x000fe200078e0018 */
[----:B------:R-:W-:Y:S01]  /*12de0*/  LDSM.16.MT88.4 R8, [R190+0xa800] ;  /* 0x00a80000be08783b */ /* 0x000fe20000004200 */
[----:B------:R-:W-:Y:S02]  /*12df0*/  IMAD.MOV.U32 R102, RZ, RZ, R25 ;  /* 0x000000ffff667224 */ /* 0x000fe400078e0019 */
[----:B------:R-:W-:Y:S01]  /*12e00*/  IMAD.MOV.U32 R122, RZ, RZ, R16 ;  /* 0x000000ffff7a7224 */ /* 0x000fe200078e0010 */
[----:B------:R-:W3:Y:S01]  /*12e10*/  LDSM.16.MT88.4 R24, [R188+0x9800] ;  /* 0x00980000bc18783b */ /* 0x000ee20000004200 */
[----:B------:R-:W-:-:S03]  /*12e20*/  IMAD.MOV.U32 R120, RZ, RZ, R17 ;  /* 0x000000ffff787224 */ /* 0x000fc600078e0011 */
[----:B------:R-:W4:Y:S01]  /*12e30*/  LDSM.16.MT88.4 R16, [R190+0x9800] ;  /* 0x00980000be10783b */ /* 0x000f220000004200 */
[--C-:B------:R-:W-:Y:S02]  /*12e40*/  HSET2.LE.AND R4, R4, R0.reuse, PT ;  /* 0x0000000004047233 */ /* 0x100fe40003803000 */
[----:B------:R-:W-:Y:S01]  /*12e50*/  HSET2.LE.AND R5, R5, R0, PT ;  /* 0x0000000005057233 */ /* 0x000fe20003803000 */
[----:B------:R-:W-:Y:S01]  /*12e60*/  IMAD.MOV.U32 R107, RZ, RZ, R100 ;  /* 0x000000ffff6b7224 */ /* 0x000fe200078e0064 */
[----:B------:R-:W-:Y:S01]  /*12e70*/  LOP3.LUT R7, R3, R195, RZ, 0xc0, !PT ;  /* 0x000000c303077212 */ /* 0x000fe200078ec0ff */
[----:B------:R-:W-:Y:S01]  /*12e80*/  IMAD.MOV.U32 R100, RZ, RZ, R103 ;  /* 0x000000ffff647224 */ /* 0x000fe200078e0067 */
[----:B------:R-:W-:Y:S02]  /*12e90*/  LOP3.LUT R4, R4, R193, RZ, 0xc0, !PT ;  /* 0x000000c104047212 */ /* 0x000fe400078ec0ff */
[----:B------:R-:W-:Y:S01]  /*12ea0*/  LOP3.LUT R5, R5, R128, RZ, 0xc0, !PT ;  /* 0x0000008005057212 */ /* 0x000fe200078ec0ff */
[----:B------:R-:W-:Y:S01]  /*12eb0*/  IMAD.MOV.U32 R103, RZ, RZ, R112 ;  /* 0x000000ffff677224 */ /* 0x000fe200078e0070 */
[----:B------:R-:W-:Y:S01]  /*12ec0*/  MOV R112, R113 ;  /* 0x0000007100707202 */ /* 0x000fe20000000f00 */
[----:B------:R-:W-:Y:S01]  /*12ed0*/  IMAD.MOV.U32 R113, RZ, RZ, R114 ;  /* 0x000000ffff717224 */ /* 0x000fe200078e0072 */
[----:B------:R1:W5:Y:S01]  /*12ee0*/  LDL.LU R195, [R1+0x1d0] ;  /* 0x0001d00001c37983 */ /* 0x0003620000300800 */
[----:B------:R-:W-:-:S02]  /*12ef0*/  IMAD.MOV.U32 R119, RZ, RZ, R104 ;  /* 0x000000ffff777224 */ /* 0x000fc400078e0068 */
        /* <DEDUP_REMOVED lines=9> */
[----:B------:R-:W-:Y:S01]  /*12f90*/  IMAD.MOV.U32 R143, RZ, RZ, R135 ;  /* 0x000000ffff8f7224 */ /* 0x000fe200078e0087 */
[C---:B--2---:R-:W-:Y:S01]  /*12fa0*/  HMMA.16816.F32.BF16 R88, R4.reuse, R12, R88 ;  /* 0x0000000c0458723c */ /* 0x044fe20000041858 */
[----:B------:R-:W-:Y:S01]  /*12fb0*/  IMAD.MOV.U32 R131, RZ, RZ, R101 ;  /* 0x000000ffff837224 */ /* 0x000fe200078e0065 */
[----:B------:R1:W5:Y:S01]  /*12fc0*/  LDL.LU R193, [R1+0x1cc] ;  /* 0x0001cc0001c17983 */ /* 0x0003620000300800 */
[----:B------:R-:W-:Y:S02]  /*12fd0*/  IMAD.MOV.U32 R132, RZ, RZ, R102 ;  /* 0x000000ffff847224 */ /* 0x000fe400078e0066 */
[----:B------:R-:W-:Y:S01]  /*12fe0*/  IMAD.MOV.U32 R133, RZ, RZ, R103 ;  /* 0x000000ffff857224 */ /* 0x000fe200078e0067 */
[----:B---3--:R-:W-:Y:S01]  /*12ff0*/  HMMA.16816.F32.BF16 R168, R4, R24, R168 ;  /* 0x0000001804a8723c */ /* 0x008fe200000418a8 */
[----:B------:R-:W-:Y:S01]  /*13000*/  IMAD.MOV.U32 R134, RZ, RZ, R112 ;  /* 0x000000ffff867224 */ /* 0x000fe200078e0070 */
[----:B------:R1:W5:Y:S01]  /*13010*/  LDL.LU R192, [R1+0x1c8] ;  /* 0x0001c80001c07983 */ /* 0x0003620000300800 */
[----:B------:R-:W-:-:S03]  /*13020*/  IMAD.MOV.U32 R129, RZ, RZ, R106 ;  /* 0x000000ffff817224 */ /* 0x000fc600078e006a */
[C---:B------:R-:W-:Y:S01]  /*13030*/  HMMA.16816.F32.BF16 R100, R4.reuse, R20, R148 ;  /* 0x000000140464723c */ /* 0x040fe20000041894 */
[----:B------:R-:W-:Y:S02]  /*13040*/  IMAD.MOV.U32 R141, RZ, RZ, R107 ;  /* 0x000000ffff8d7224 */ /* 0x000fe400078e006b */
[----:B------:R-:W-:Y:S02]  /*13050*/  IMAD.MOV.U32 R135, RZ, RZ, R113 ;  /* 0x000000ffff877224 */ /* 0x000fe400078e0071 */
[----:B------:R-:W-:Y:S02]  /*13060*/  IMAD.MOV.U32 R140, RZ, RZ, R114 ;  /* 0x000000ffff8c7224 */ /* 0x000fe400078e0072 */
[----:B------:R-:W-:Y:S01]  /*13070*/  MOV R148, R118 ;  /* 0x0000007600947202 */ /* 0x000fe20000000f00 */
[----:B------:R-:W-:Y:S01]  /*13080*/  IMAD.MOV.U32 R149, RZ, RZ, R119 ;  /* 0x000000ffff957224 */ /* 0x000fe200078e0077 */
[----:B------:R-:W-:Y:S01]  /*13090*/  HMMA.16816.F32.BF16 R164, R4, R26, R164 ;  /* 0x0000001a04a4723c */ /* 0x000fe200000418a4 */
[----:B------:R-:W-:-:S05]  /*130a0*/  IMAD.MOV.U32 R2, RZ, RZ, R115 ;  /* 0x000000ffff027224 */ /* 0x000fca00078e0073 */
[----:B------:R-:W-:Y:S01]  /*130b0*/  HMMA.16816.F32.BF16 R116, R4, R28, R96 ;  /* 0x0000001c0474723c */ /* 0x000fe20000041860 */
[----:B------:R-:W-:Y:S02]  /*130c0*/  IMAD.MOV.U32 R150, RZ, RZ, R128 ;  /* 0x000000ffff967224 */ /* 0x000fe400078e0080 */
[----:B------:R-:W-:-:S03]  /*130d0*/  IMAD.MOV.U32 R151, RZ, RZ, R129 ;  /* 0x000000ffff977224 */ /* 0x000fc600078e0081 */
[C---:B----4-:R-:W-:Y:S01]  /*130e0*/  HMMA.16816.F32.BF16 R160, R4.reuse, R16, R160 ;  /* 0x0000001004a0723c */ /* 0x050fe200000418a0 */
[----:B------:R-:W-:Y:S02]  /*130f0*/  IMAD.MOV.U32 R3, RZ, RZ, R191 ;  /* 0x000000ffff037224 */ /* 0x000fe400078e00bf */
[----:B------:R1:W5:Y:S03]  /*13100*/  LDL.LU R191, [R1+0x1c4] ;  /* 0x0001c40001bf7983 */ /* 0x0003660000300800 */
        /* <DEDUP_REMOVED lines=8> */
[----:B------:R-:W-:Y:S02]  /*13190*/  IMAD.MOV.U32 R92, RZ, RZ, R132 ;  /* 0x000000ffff5c7224 */ /* 0x000fe400078e0084 */
[----:B------:R-:W-:Y:S02]  /*131a0*/  IMAD.MOV.U32 R93, RZ, RZ, R133 ;  /* 0x000000ffff5d7224 */ /* 0x000fe400078e0085 */
[----:B------:R-:W-:Y:S01]  /*131b0*/  IMAD.MOV.U32 R94, RZ, RZ, R134 ;  /* 0x000000ffff5e7224 */ /* 0x000fe200078e0086 */
[----:B------:R-:W-:Y:S01]  /*131c0*/  HMMA.16816.F32.BF16 R128, R32, R18, R84 ;  /* 0x000000122080723c */ /* 0x000fe20000041854 */
[----:B------:R-:W-:-:S06]  /*131d0*/  IMAD.MOV.U32 R95, RZ, RZ, R135 ;  /* 0x000000ffff5f7224 */ /* 0x000fcc00078e0087 */
        /* <DEDUP_REMOVED lines=9> */
[----:B------:R-:W-:Y:S02]  /*13270*/  IMAD.MOV.U32 R150, RZ, RZ, R2 ;  /* 0x000000ffff967224 */ /* 0x000fe400078e0002 */
[----:B------:R-:W-:Y:S02]  /*13280*/  IMAD.MOV.U32 R3, RZ, RZ, R141 ;  /* 0x000000ffff037224 */ /* 0x000fe400078e008d */
[----:B------:R-:W-:Y:S01]  /*13290*/  IMAD.MOV.U32 R2, RZ, RZ, R142 ;  /* 0x000000ffff027224 */ /* 0x000fe200078e008e */
[----:B------:R-:W-:Y:S07]  /*132a0*/  HMMA.16816.F32.BF16 R152, R32, R24, R224 ;  /* 0x000000182098723c */ /* 0x000fee00000418e0 */
[----:B------:R-:W-:-:S02]  /*132b0*/  IMAD.MOV.U32 R227, RZ, RZ, R3 ;  /* 0x000000ffffe37224 */ /* 0x000fc400078e0003 */
[----:B------:R-:W-:Y:S02]  /*132c0*/  IMAD.MOV.U32 R226, RZ, RZ, R2 ;  /* 0x000000ffffe27224 */ /* 0x000fe400078e0002 */
[----:B------:R-:W-:-:S03]  /*132d0*/  IMAD.WIDE.U32 R2, R40, -0x2daee0ad, RZ ;  /* 0xd2511f5328027825 */ /* 0x000fc600078e00ff */
[C---:B------:R-:W-:Y:S01]  /*132e0*/  LOP3.LUT R4, R2.reuse, 0xffff, RZ, 0xc0, !PT ;  /* 0x0000ffff02047812 */ /* 0x040fe200078ec0ff */
[----:B------:R-:W-:Y:S01]  /*132f0*/  IMAD.MOV.U32 R85, RZ, RZ, R148 ;  /* 0x000000ffff557224 */ /* 0x000fe200078e0094 */
[----:B------:R-:W-:Y:S01]  /*13300*/  LOP3.LUT R5, R2, 0xff, RZ, 0xc0, !PT ;  /* 0x000000ff02057812 */ /* 0x000fe200078ec0ff */
[----:B------:R-:W-:Y:S01]  /*13310*/  IMAD.MOV.U32 R148, RZ, RZ, R151 ;  /* 0x000000ffff947224 */ /* 0x000fe200078e0097 */
[----:B------:R-:W-:Y:S01]  /*13320*/  SHF.R.U32.HI R4, RZ, 0x8, R4 ;  /* 0x00000008ff047819 */ /* 0x000fe20000011604 */
[----:B------:R-:W-:Y:S01]  /*13330*/  IMAD.MOV.U32 R151, RZ, RZ, R140 ;  /* 0x000000ffff977224 */ /* 0x000fe200078e008c */
[----:B------:R-:W-:Y:S01]  /*13340*/  LOP3.LUT R3, R3, UR33, R42, 0x96, !PT ;  /* 0x0000002103037c12 */ /* 0x000fe2000f8e962a */
[----:B------:R-:W-:Y:S01]  /*13350*/  HMMA.16816.F32.BF16 R176, R32, R16, R180 ;  /* 0x0000001020b0723c */ /* 0x000fe200000418b4 */
[----:B------:R-:W-:Y:S01]  /*13360*/  IMAD.MOV.U32 R140, RZ, RZ, R143 ;  /* 0x000000ffff8c7224 */ /* 0x000fe200078e008f */
[----:B------:R-:W-:Y:S01]  /*13370*/  MOV R143, R138 ;  /* 0x0000008a008f7202 */ /* 0x000fe20000000f00 */
[----:B------:R-:W-:-:S02]  /*13380*/  IMAD.MOV.U32 R141, RZ, RZ, R136 ;  /* 0x000000ffff8d7224 */ /* 0x000fc400078e0088 */
[----:B------:R-:W-:Y:S01]  /*13390*/  IMAD.MOV.U32 R142, RZ, RZ, R137 ;  /* 0x000000ffff8e7224 */ /* 0x000fe200078e0089 */
[----:B------:R-:W-:Y:S01]  /*133a0*/  HMMA.16816.F32.BF16 R16, R32, R10, R68 ;  /* 0x0000000a2010723c */ /* 0x000fe20000041844 */
[----:B------:R-:W-:-:S05]  /*133b0*/  IMAD.MOV.U32 R84, RZ, RZ, R139 ;  /* 0x000000ffff547224 */ /* 0x000fca00078e008b */
[C---:B------:R-:W-:Y:S01]  /*133c0*/  HMMA.16816.F32.BF16 R136, R32.reuse, R12, R80 ;  /* 0x0000000c2088723c */ /* 0x040fe20000041850 */
[----:B------:R-:W-:Y:S01]  /*133d0*/  PRMT R10, R5, 0x5410, R4 ;  /* 0x00005410050a7816 */ /* 0x000fe20000000004 */
[----:B------:R-:W-:Y:S01]  /*133e0*/  IMAD.MOV.U32 R68, RZ, RZ, R149 ;  /* 0x000000ffff447224 */ /* 0x000fe200078e0095 */
[----:B------:R-:W-:Y:S01]  /*133f0*/  SHF.R.U32.HI R4, RZ, 0x10, R3 ;  /* 0x00000010ff047819 */ /* 0x000fe20000011603 */
[----:B------:R-:W-:Y:S02]  /*13400*/  IMAD.MOV.U32 R70, RZ, RZ, R95 ;  /* 0x000000ffff467224 */ /* 0x000fe400078e005f */
[----:B------:R-:W-:Y:S01]  /*13410*/  HMMA.16816.F32.BF16 R80, R32, R8, R72 ;  /* 0x000000082050723c */ /* 0x000fe20000041848 */
[----:B------:R-:W-:Y:S02]  /*13420*/  IMAD.MOV.U32 R69, RZ, RZ, R148 ;  /* 0x000000ffff457224 */ /* 0x000fe400078e0094 */
[----:B------:R-:W-:-:S04]  /*13430*/  IMAD.MOV.U32 R71, RZ, RZ, R94 ;  /* 0x000000ffff477224 */ /* 0x000fc800078e005e */
[----:B------:R-:W-:Y:S01]  /*13440*/  IMAD.MOV.U32 R75, RZ, RZ, R6 ;  /* 0x000000ffff4b7224 */ /* 0x000fe200078e0006 */
[--C-:B------:R-:W-:Y:S01]  /*13450*/  SHF.R.U32.HI R6, RZ, 0x10, R2.reuse ;  /* 0x00000010ff067819 */ /* 0x100fe20000011602 */
[----:B------:R-:W-:Y:S01]  /*13460*/  IMAD.MOV.U32 R74, RZ, RZ, R7 ;  /* 0x000000ffff4a7224 */ /* 0x000fe200078e0007 */
[----:B------:R-:W-:Y:S01]  /*13470*/  SHF.R.U32.HI R9, RZ, 0x18, R2 ;  /* 0x00000018ff097819 */ /* 0x000fe20000011602 */
[----:B------:R-:W-:Y:S01]  /*13480*/  HMMA.16816.F32.BF16 R64, R32, R20, R64 ;  /* 0x000000142040723c */ /* 0x000fe20000041840 */
[C---:B------:R-:W-:Y:S02]  /*13490*/  LOP3.LUT R2, R3.reuse, 0xffff, RZ, 0xc0, !PT ;  /* 0x0000ffff03027812 */ /* 0x040fe400078ec0ff */
[----:B------:R-:W-:Y:S02]  /*134a0*/  LOP3.LUT R8, R3, 0xff, RZ, 0xc0, !PT ;  /* 0x000000ff03087812 */ /* 0x000fe400078ec0ff */
[----:B------:R-:W-:Y:S01]  /*134b0*/  SHF.R.U32.HI R7, RZ, 0x18, R3 ;  /* 0x00000018ff077819 */ /* 0x000fe20000011603 */
[----:B------:R-:W-:Y:S01]  /*134c0*/  IMAD.MOV.U32 R72, RZ, RZ, R93 ;  /* 0x000000ffff487224 */ /* 0x000fe200078e005d */
[----:B------:R-:W-:Y:S01]  /*134d0*/  LOP3.LUT R3, R4, 0xff, RZ, 0xc0, !PT ;  /* 0x000000ff04037812 */ /* 0x000fe200078ec0ff */
[----:B------:R-:W-:-:S02]  /*134e0*/  IMAD.MOV.U32 R21, RZ, RZ, R68 ;  /* 0x000000ffff157224 */ /* 0x000fc400078e0044 */
[----:B------:R-:W-:Y:S02]  /*134f0*/  IMAD.MOV.U32 R73, RZ, RZ, R92 ;  /* 0x000000ffff497224 */ /* 0x000fe400078e005c */
[----:B------:R-:W-:Y:S01]  /*13500*/  IMAD.MOV.U32 R68, RZ, RZ, R69 ;  /* 0x000000ffff447224 */ /* 0x000fe200078e0045 */
[----:B------:R-:W-:Y:S01]  /*13510*/  MOV R69, R70 ;  /* 0x0000004600457202 */ /* 0x000fe20000000f00 */
[----:B------:R-:W-:Y:S01]  /*13520*/  IMAD.MOV.U32 R70, RZ, RZ, R71 ;  /* 0x000000ffff467224 */ /* 0x000fe200078e0047 */
[----:B------:R-:W-:Y:S01]  /*13530*/  PRMT R4, R3, 0x5410, R7 ;  /* 0x0000541003047816 */ /* 0x000fe20000000007 */
[----:B------:R-:W-:Y:S01]  /*13540*/  IMAD.MOV.U32 R71, RZ, RZ, R72 ;  /* 0x000000ffff477224 */ /* 0x000fe200078e0048 */
[C---:B------:R-:W-:Y:S01]  /*13550*/  HMMA.16816.F32.BF16 R132, R32.reuse, R26, R212 ;  /* 0x0000001a2084723c */ /* 0x040fe200000418d4 */
[----:B------:R-:W-:Y:S01]  /*13560*/  IMAD.MOV.U32 R72, RZ, RZ, R73 ;  /* 0x000000ffff487224 */ /* 0x000fe200078e0049 */
[----:B------:R-:W-:Y:S01]  /*13570*/  MOV R225, R140 ;  /* 0x0000008c00e17202 */ /* 0x000fe20000000f00 */
[----:B------:R-:W-:Y:S01]  /*13580*/  IMAD.MOV.U32 R73, RZ, RZ, R74 ;  /* 0x000000ffff497224 */ /* 0x000fe200078e004a */
[----:B------:R-:W-:Y:S01]  /*13590*/  HSET2.LE.AND R4, R4, R0, PT ;  /* 0x0000000004047233 */ /* 0x000fe20003803000 */
[----:B------:R-:W-:Y:S01]  /*135a0*/  IMAD.MOV.U32 R74, RZ, RZ, R75 ;  /* 0x000000ffff4a7224 */ /* 0x000fe200078e004b */
[----:B------:R-:W-:Y:S01]  /*135b0*/  HMMA.16816.F32.BF16 R60, R32, R22, R60 ;  /* 0x00000016203c723c */ /* 0x000fe2000004183c */
[----:B------:R-:W-:Y:S01]  /*135c0*/  IMAD.MOV.U32 R75, RZ, RZ, R84 ;  /* 0x000000ffff4b7224 */ /* 0x000fe200078e0054 */
[----:B------:R-:W-:Y:S01]  /*135d0*/  LDSM.16.MT88.4 R92, [R190+0xac00] ;  /* 0x00ac0000be5c783b */ /* 0x000fe20000004200 */
[----:B------:R-:W-:-:S02]  /*135e0*/  IMAD.MOV.U32 R84, RZ, RZ, R85 ;  /* 0x000000ffff547224 */ /* 0x000fc400078e0055 */
[----:B------:R-:W-:Y:S02]  /*135f0*/  IMAD.MOV.U32 R85, RZ, RZ, R86 ;  /* 0x000000ffff557224 */ /* 0x000fe400078e0056 */
[----:B------:R-:W-:Y:S02]  /*13600*/  IMAD.MOV.U32 R86, RZ, RZ, R87 ;  /* 0x000000ffff567224 */ /* 0x000fe400078e0057 */
[----:B------:R-:W-:Y:S01]  /*13610*/  IMAD.MOV.U32 R87, RZ, RZ, R121 ;  /* 0x000000ffff577224 */ /* 0x000fe200078e0079 */
[----:B------:R-:W-:Y:S02]  /*13620*/  LOP3.LUT R121, R4, R189, RZ, 0xc0, !PT ;  /* 0x000000bd04797212 */ /* 0x000fe400078ec0ff */
[----:B------:R1:W5:Y:S01]  /*13630*/  LDL.LU R189, [R1+0x1c0] ;  /* 0x0001c00001bd7983 */ /* 0x0003620000300800 */
[----:B------:R-:W-:Y:S01]  /*13640*/  HMMA.16816.F32.BF16 R24, R32, R14, R76 ;  /* 0x0000000e2018723c */ /* 0x000fe2000004184c */
[----:B------:R-:W-:Y:S02]  /*13650*/  IMAD.MOV.U32 R213, RZ, RZ, R120 ;  /* 0x000000ffffd57224 */ /* 0x000fe400078e0078 */
[----:B------:R-:W-:Y:S01]  /*13660*/  IMAD.MOV.U32 R212, RZ, RZ, R122 ;  /* 0x000000ffffd47224 */ /* 0x000fe200078e007a */
[----:B------:R-:W2:Y:S01]  /*13670*/  LDSM.16.MT88.4 R76, [R188+0xac00] ;  /* 0x00ac0000bc4c783b */ /* 0x000ea20000004200 */
[----:B------:R-:W-:-:S02]  /*13680*/  IMAD.MOV.U32 R11, RZ, RZ, R150 ;  /* 0x000000ffff0b7224 */ /* 0x000fc400078e0096 */
[----:B------:R-:W-:Y:S01]  /*13690*/  IMAD.MOV.U32 R180, RZ, RZ, R151 ;  /* 0x000000ffffb47224 */ /* 0x000fe200078e0097 */
[----:B------:R-:W-:Y:S01]  /*136a0*/  LDSM.16.MT88.4 R12, [R190+0xbc00] ;  /* 0x00bc0000be0c783b */ /* 0x000fe20000004200 */
[----:B------:R-:W-:Y:S02]  /*136b0*/  IMAD.MOV.U32 R224, RZ, RZ, R141 ;  /* 0x000000ffffe07224 */ /* 0x000fe400078e008d */
[----:B------:R-:W-:Y:S01]  /*136c0*/  IMAD.MOV.U32 R215, RZ, RZ, R142 ;  /* 0x000000ffffd77224 */ /* 0x000fe200078e008e */
[----:B------:R-:W3:Y:S01]  /*136d0*/  LDSM.16.MT88.4 R148, [R188+0x9c00] ;  /* 0x009c0000bc94783b */ /* 0x000ee20000004200 */
[----:B------:R-:W-:Y:S02]  /*136e0*/  IMAD.MOV.U32 R214, RZ, RZ, R143 ;  /* 0x000000ffffd67224 */ /* 0x000fe400078e008f */
[----:B------:R-:W-:Y:S01]  /*136f0*/  IMAD.MOV.U32 R182, RZ, RZ, R108 ;  /* 0x000000ffffb67224 */ /* 0x000fe200078e006c */
[----:B------:R-:W4:Y:S01]  /*13700*/  LDSM.16.MT88.4 R140, [R190+0x9c00] ;  /* 0x009c0000be8c783b */ /* 0x000f220000004200 */
[----:B------:R-:W-:-:S02]  /*13710*/  IMAD.MOV.U32 R181, RZ, RZ, R109 ;  /* 0x000000ffffb57224 */ /* 0x000fc400078e006d */
[----:B------:R-:W-:Y:S02]  /*13720*/  IMAD.MOV.U32 R122, RZ, RZ, R110 ;  /* 0x000000ffff7a7224 */ /* 0x000fe400078e006e */
[----:B------:R-:W-:Y:S02]  /*13730*/  IMAD.MOV.U32 R120, RZ, RZ, R111 ;  /* 0x000000ffff787224 */ /* 0x000fe400078e006f */
[----:B------:R-:W-:Y:S01]  /*13740*/  IMAD.MOV.U32 R40, RZ, RZ, R69 ;  /* 0x000000ffff287224 */ /* 0x000fe200078e0045 */
[----:B------:R-:W1:Y:S01]  /*13750*/  LDSM.16.MT88.4 R108, [R188+0xbc00] ;  /* 0x00bc0000bc6c783b */ /* 0x000e620000004200 */
[----:B------:R-:W-:-:S03]  /*13760*/  IMAD.MOV.U32 R23, RZ, RZ, R70 ;  /* 0x000000ffff177224 */ /* 0x000fc600078e0046 */
[----:B------:R2:W-:Y:S04]  /*13770*/  STG.E.U16 desc[UR22][R46.64+-0x6e], R234 ;  /* 0xffff92ea2e007986 */ /* 0x0005e8000c101516 */
[----:B------:R-:W-:Y:S04]  /*13780*/  STG.E.U16 desc[UR22][R44.64+-0x70], R223 ;  /* 0xffff90df2c007986 */ /* 0x000fe8000c101516 */
[----:B------:R-:W-:Y:S04]  /*13790*/  STG.E.U16 desc[UR22][R44.64+-0x6e], R221 ;  /* 0xffff92dd2c007986 */ /* 0x000fe8000c101516 */
[----:B------:R-:W-:Y:S04]  /*137a0*/  STG.E.U16 desc[UR22][R38.64+-0x70], R222 ;  /* 0xffff90de26007986 */ /* 0x000fe8000c101516 */
[----:B------:R-:W-:Y:S04]  /*137b0*/  STG.E.U16 desc[UR22][R38.64+-0x6e], R220 ;  /* 0xffff92dc26007986 */ /* 0x000fe8000c101516 */
[----:B------:R-:W-:Y:S04]  /*137c0*/  STG.E.U16 desc[UR22][R36.64+-0x60], R23 ;  /* 0xffffa01724007986 */ /* 0x000fe8000c101516 */
[----:B------:R-:W-:Y:S04]  /*137d0*/  STG.E.U16 desc[UR22][R36.64+-0x5e], R40 ;  /* 0xffffa22824007986 */ /* 0x000fe8000c101516 */
[----:B------:R-:W-:Y:S04]  /*137e0*/  STG.E.U16 desc[UR22][R46.64+-0x60], R252 ;  /* 0xffffa0fc2e007986 */ /* 0x000fe8000c101516 */
[----:B------:R-:W-:Y:S01]  /*137f0*/  STG.E.U16 desc[UR22][R46.64+-0x5e], R251 ;  /* 0xffffa2fb2e007986 */ /* 0x000fe2000c101516 */
[----:B------:R-:W-:-:S03]  /*13800*/  SHF.R.U32.HI R5, RZ, 0x8, R2 ;  /* 0x00000008ff057819 */ /* 0x000fc60000011602 */
[----:B------:R-:W-:Y:S04]  /*13810*/  STG.E.U16 desc[UR22][R44.64+-0x60], R219 ;  /* 0xffffa0db2c007986 */ /* 0x000fe8000c101516 */
[----:B------:R-:W-:Y:S01]  /*13820*/  STG.E.U16 desc[UR22][R44.64+-0x5e], R218 ;  /* 0xffffa2da2c007986 */ /* 0x000fe2000c101516 */
[----:B------:R-:W-:-:S03]  /*13830*/  LOP3.LUT R6, R6, 0xff, RZ, 0xc0, !PT ;  /* 0x000000ff06067812 */ /* 0x000fc600078ec0ff */
[----:B------:R-:W-:Y:S04]  /*13840*/  STG.E.U16 desc[UR22][R38.64+-0x60], R216 ;  /* 0xffffa0d826007986 */ /* 0x000fe8000c101516 */
[----:B------:R-:W-:Y:S04]  /*13850*/  STG.E.U16 desc[UR22][R38.64+-0x5e], R211 ;  /* 0xffffa2d326007986 */ /* 0x000fe8000c101516 */
[----:B------:R-:W-:Y:S04]  /*13860*/  STG.E.U16 desc[UR22][R36.64+-0x50], R250 ;  /* 0xffffb0fa24007986 */ /* 0x000fe8000c101516 */
[----:B------:R-:W-:Y:S04]  /*13870*/  STG.E.U16 desc[UR22][R36.64+-0x4e], R249 ;  /* 0xffffb2f924007986 */ /* 0x000fe8000c101516 */
[----:B------:R-:W-:Y:S04]  /*13880*/  STG.E.U16 desc[UR22][R46.64+-0x50], R248 ;  /* 0xffffb0f82e007986 */ /* 0x000fe8000c101516 */
[----:B------:R-:W-:Y:S01]  /*13890*/  STG.E.U16 desc[UR22][R46.64+-0x4e], R247 ;  /* 0xffffb2f72e007986 */ /* 0x000fe2000c101516 */
[----:B------:R-:W-:-:S03]  /*138a0*/  PRMT R5, R8, 0x5410, R5 ;  /* 0x0000541008057816 */ /* 0x000fc60000000005 */
[----:B------:R-:W-:Y:S04]  /*138b0*/  STG.E.U16 desc[UR22][R44.64+-0x50], R208 ;  /* 0xffffb0d02c007986 */ /* 0x000fe8000c101516 */
[----:B------:R-:W-:Y:S01]  /*138c0*/  STG.E.U16 desc[UR22][R44.64+-0x4e], R207 ;  /* 0xffffb2cf2c007986 */ /* 0x000fe2000c101516 */
[----:B------:R-:W-:-:S03]  /*138d0*/  PRMT R2, R6, 0x5410, R9 ;  /* 0x0000541006027816 */ /* 0x000fc60000000009 */
        /* <DEDUP_REMOVED lines=8> */
[----:B------:R-:W-:-:S03]  /*13960*/  HSET2.LE.AND R3, R5, R0, PT ;  /* 0x0000000005037233 */ /* 0x000fc60003803000 */
[----:B------:R-:W-:Y:S04]  /*13970*/  STG.E.U16 desc[UR22][R38.64+-0x40], R187 ;  /* 0xffffc0bb26007986 */ /* 0x000fe8000c101516 */
[----:B------:R-:W-:Y:S01]  /*13980*/  STG.E.U16 desc[UR22][R38.64+-0x3e], R186 ;  /* 0xffffc2ba26007986 */ /* 0x000fe2000c101516 */
[----:B------:R-:W-:Y:S03]  /*13990*/  HMMA.16816.F32.BF16 R52, R32, R28, R52 ;  /* 0x0000001c2034723c */ /* 0x000fe60000041834 */
[----:B------:R-:W-:Y:S01]  /*139a0*/  STG.E.U16 desc[UR22][R36.64+-0x30], R242 ;  /* 0xffffd0f224007986 */ /* 0x000fe2000c101516 */
[----:B------:R-:W-:-:S03]  /*139b0*/  HSET2.LE.AND R2, R2, R0, PT ;  /* 0x0000000002027233 */ /* 0x000fc60003803000 */
[----:B------:R-:W-:Y:S01]  /*139c0*/  STG.E.U16 desc[UR22][R36.64+-0x2e], R241 ;  /* 0xffffd2f124007986 */ /* 0x000fe2000c101516 */
[----:B------:R-:W-:-:S03]  /*139d0*/  IMAD.MOV.U32 R5, RZ, RZ, R210 ;  /* 0x000000ffff057224 */ /* 0x000fc600078e00d2 */
[----:B------:R-:W-:Y:S01]  /*139e0*/  STG.E.U16 desc[UR22][R46.64+-0x30], R240 ;  /* 0xffffd0f02e007986 */ /* 0x000fe2000c101516 */
[----:B------:R-:W-:Y:S03]  /*139f0*/  HMMA.16816.F32.BF16 R48, R32, R30, R48 ;  /* 0x0000001e2030723c */ /* 0x000fe60000041830 */
[----:B------:R-:W-:Y:S01]  /*13a00*/  STG.E.U16 desc[UR22][R46.64+-0x2e], R239 ;  /* 0xffffd2ef2e007986 */ /* 0x000fe2000c101516 */
[----:B------:R-:W-:-:S03]  /*13a10*/  HSET2.LE.AND R0, R10, R0, PT ;  /* 0x000000000a007233 */ /* 0x000fc60003803000 */
[----:B------:R-:W-:Y:S01]  /*13a20*/  STG.E.U16 desc[UR22][R44.64+-0x30], R202 ;  /* 0xffffd0ca2c007986 */ /* 0x000fe2000c101516 */
[----:B------:R-:W-:-:S03]  /*13a30*/  IMAD.MOV.U32 R35, RZ, RZ, R75 ;  /* 0x000000ffff237224 */ /* 0x000fc600078e004b */
        /* <DEDUP_REMOVED lines=10> */
[----:B------:R4:W-:Y:S01]  /*13ae0*/  STG.E.U16 desc[UR22][R46.64+-0x20], R236 ;  /* 0xffffe0ec2e007986 */ /* 0x0009e2000c101516 */
[----:B------:R-:W-:-:S03]  /*13af0*/  IMAD.MOV.U32 R42, RZ, RZ, R86 ;  /* 0x000000ffff2a7224 */ /* 0x000fc600078e0056 */
[----:B------:R1:W-:Y:S01]  /*13b00*/  STG.E.U16 desc[UR22][R46.64+-0x1e], R235 ;  /* 0xffffe2eb2e007986 */ /* 0x0003e2000c101516 */
[----:B------:R-:W-:-:S03]  /*13b10*/  LOP3.LUT R123, R2, R5, RZ, 0xc0, !PT ;  /* 0x00000005027b7212 */ /* 0x000fc600078ec0ff */
[----:B------:R1:W-:Y:S01]  /*13b20*/  STG.E.U16 desc[UR22][R44.64+-0x20], R198 ;  /* 0xffffe0c62c007986 */ /* 0x0003e2000c101516 */
[----:B------:R-:W-:-:S03]  /*13b30*/  LOP3.LUT R122, R0, R122, RZ, 0xc0, !PT ;  /* 0x0000007a007a7212 */ /* 0x000fc600078ec0ff */
[----:B------:R1:W-:Y:S01]  /*13b40*/  STG.E.U16 desc[UR22][R44.64+-0x1e], R197 ;  /* 0xffffe2c52c007986 */ /* 0x0003e2000c101516 */
[----:B------:R-:W-:Y:S02]  /*13b50*/  IMAD.MOV.U32 R28, RZ, RZ, R87 ;  /* 0x000000ffff1c7224 */ /* 0x000fe400078e0057 */
[----:B------:R-:W-:Y:S01]  /*13b60*/  FADD.FTZ R2, R35, R34 ;  /* 0x0000002223027221 */ /* 0x000fe20000010000 */
[----:B------:R1:W-:Y:S01]  /*13b70*/  STG.E.U16 desc[UR22][R38.64+-0x20], R185 ;  /* 0xffffe0b926007986 */ /* 0x0003e2000c101516 */
[----:B------:R-:W-:-:S03]  /*13b80*/  LOP3.LUT R120, R3, R120, RZ, 0xc0, !PT ;  /* 0x0000007803787212 */ /* 0x000fc600078ec0ff */
[----:B------:R1:W-:Y:S01]  /*13b90*/  STG.E.U16 desc[UR22][R38.64+-0x1e], R184 ;  /* 0xffffe2b826007986 */ /* 0x0003e2000c101516 */
[----:B------:R-:W-:Y:S01]  /*13ba0*/  MOV R22, R71 ;  /* 0x0000004700167202 */ /* 0x000fe20000000f00 */
[----:B------:R-:W-:Y:S02]  /*13bb0*/  IMAD.MOV.U32 R29, RZ, RZ, R72 ;  /* 0x000000ffff1d7224 */ /* 0x000fe400078e0048 */
[----:B------:R1:W-:Y:S01]  /*13bc0*/  STG.E.U16 desc[UR22][R36.64+-0x10], R231 ;  /* 0xfffff0e724007986 */ /* 0x0003e2000c101516 */
[----:B------:R-:W-:-:S03]  /*13bd0*/  FADD.FTZ R0, R31, R30 ;  /* 0x0000001e1f007221 */ /* 0x000fc60000010000 */
[----:B------:R1:W-:Y:S01]  /*13be0*/  STG.E.U16 desc[UR22][R36.64+-0xe], R230 ;  /* 0xfffff2e624007986 */ /* 0x0003e2000c101516 */
[----:B------:R-:W-:-:S03]  /*13bf0*/  FADD.FTZ R3, R43, R42 ;  /* 0x0000002a2b037221 */ /* 0x000fc60000010000 */
[----:B------:R1:W-:Y:S04]  /*13c00*/  STG.E.U16 desc[UR22][R46.64+-0x10], R229 ;  /* 0xfffff0e52e007986 */ /* 0x0003e8000c101516 */
[----:B------:R1:W-:Y:S01]  /*13c10*/  STG.E.U16 desc[UR22][R46.64+-0xe], R228 ;  /* 0xfffff2e42e007986 */ /* 0x0003e2000c101516 */
[----:B--2---:R-:W-:-:S03]  /*13c20*/  FADD.FTZ R234, R28, R2 ;  /* 0x000000021cea7221 */ /* 0x004fc60000010000 */
[----:B------:R2:W-:Y:S04]  /*13c30*/  STG.E.U16 desc[UR22][R44.64+-0x10], R196 ;  /* 0xfffff0c42c007986 */ /* 0x0005e8000c101516 */
[----:B------:R2:W-:Y:S01]  /*13c40*/  STG.E.U16 desc[UR22][R44.64+-0xe], R194 ;  /* 0xfffff2c22c007986 */ /* 0x0005e2000c101516 */
[----:B------:R-:W-:-:S03]  /*13c50*/  FADD.FTZ R2, R29, R0 ;  /* 0x000000001d027221 */ /* 0x000fc60000010000 */
[----:B------:R2:W-:Y:S04]  /*13c60*/  STG.E.U16 desc[UR22][R38.64+-0x10], R181 ;  /* 0xfffff0b526007986 */ /* 0x0005e8000c101516 */
[----:B------:R2:W-:Y:S01]  /*13c70*/  STG.E.U16 desc[UR22][R38.64+-0xe], R182 ;  /* 0xfffff2b626007986 */ /* 0x0005e2000c101516 */
[----:B------:R-:W-:Y:S02]  /*13c80*/  IMAD.MOV.U32 R20, RZ, RZ, R68 ;  /* 0x000000ffff147224 */ /* 0x000fe400078e0044 */
[----:B------:R-:W-:Y:S01]  /*13c90*/  FADD.FTZ R0, R22, R3 ;  /* 0x0000000316007221 */ /* 0x000fe20000010000 */
[----:B------:R-:W-:Y:S01]  /*13ca0*/  PLOP3.LUT P0, PT, PT, PT, UP0, 0x40, 0x0 ;  /* 0x000000000000781c */ /* 0x000fe20003f0e808 */
[----:B------:R-:W-:Y:S01]  /*13cb0*/  FADD.FTZ R2, R21, R2 ;  /* 0x0000000215027221 */ /* 0x000fe20000010000 */
[----:B------:R-:W-:Y:S01]  /*13cc0*/  FADD.FTZ R234, R20, R234 ;  /* 0x000000ea14ea7221 */ /* 0x000fe20000010000 */
[----:B------:R-:W-:Y:S01]  /*13cd0*/  FADD.FTZ R0, R11, R0 ;  /* 0x000000000b007221 */ /* 0x000fe20000010000 */
[----:B------:R-:W-:Y:S01]  /*13ce0*/  HMMA.16816.F32.BF16 R68, R120, R76, R88 ;  /* 0x0000004c7844723c */ /* 0x000fe20000041858 */
[----:B------:R-:W-:Y:S01]  /*13cf0*/  FADD.FTZ R2, R183, R2 ;  /* 0x00000002b7027221 */ /* 0x000fe20000010000 */
[----:B------:R-:W-:Y:S01]  /*13d00*/  FADD.FTZ R234, R180, R234 ;  /* 0x000000eab4ea7221 */ /* 0x000fe20000010000 */
[----:B------:R-:W-:-:S03]  /*13d10*/  FADD.FTZ R0, R212, R0 ;  /* 0x00000000d4007221 */ /* 0x000fc60000010000 */
[----:B------:R-:W-:Y:S01]  /*13d20*/  HMMA.16816.F32.BF16 R88, R120, R94, R104 ;  /* 0x0000005e7858723c */ /* 0x000fe20000041868 */
[----:B------:R-:W-:Y:S01]  /*13d30*/  FADD.FTZ R234, R213, R234 ;  /* 0x000000ead5ea7221 */ /* 0x000fe20000010000 */
[----:B------:R-:W-:Y:S01]  /*13d40*/  FADD.FTZ R2, R214, R2 ;  /* 0x00000002d6027221 */ /* 0x000fe20000010000 */
[----:B------:R-:W-:-:S03]  /*13d50*/  FADD.FTZ R0, R215, R0 ;  /* 0x00000000d7007221 */ /* 0x000fc60000010000 */
[----:B---3--:R-:W-:Y:S01]  /*13d60*/  HMMA.16816.F32.BF16 R168, R120, R148, R168 ;  /* 0x0000009478a8723c */ /* 0x008fe200000418a8 */
[----:B----4-:R-:W-:-:S05]  /*13d70*/  IADD3 R236, P1, R36, -0x100, RZ ;  /* 0xffffff0024ec7810 */ /* 0x010fca0007f3e0ff */
[C---:B------:R-:W-:Y:S06]  /*13d80*/  HMMA.16816.F32.BF16 R164, R120.reuse, R150, R164 ;  /* 0x0000009678a4723c */ /* 0x040fec00000418a4 */
[C---:B------:R-:W-:Y:S06]  /*13d90*/  HMMA.16816.F32.BF16 R160, R120.reuse, R140, R160 ;  /* 0x0000008c78a0723c */ /* 0x040fec00000418a0 */
[C---:B------:R-:W-:Y:S06]  /*13da0*/  HMMA.16816.F32.BF16 R156, R120.reuse, R142, R156 ;  /* 0x0000008e789c723c */ /* 0x040fec000004189c */
[C---:B------:R-:W-:Y:S06]  /*13db0*/  HMMA.16816.F32.BF16 R72, R120.reuse, R78, R112 ;  /* 0x0000004e7848723c */ /* 0x040fec0000041870 */
[C---:B------:R-:W-:Y:S06]  /*13dc0*/  HMMA.16816.F32.BF16 R84, R120.reuse, R92, R172 ;  /* 0x0000005c7854723c */ /* 0x040fec00000418ac */
[C---:B-1----:R-:W-:Y:S06]  /*13dd0*/  HMMA.16816.F32.BF16 R100, R120.reuse, R108, R100 ;  /* 0x0000006c7864723c */ /* 0x042fec0000041864 */
[C---:B------:R-:W-:Y:S06]  /*13de0*/  HMMA.16816.F32.BF16 R104, R120.reuse, R110, R144 ;  /* 0x0000006e7868723c */ /* 0x040fec0000041890 */
[C---:B------:R-:W-:Y:S06]  /*13df0*/  HMMA.16816.F32.BF16 R116, R120.reuse, R12, R116 ;  /* 0x0000000c7874723c */ /* 0x040fec0000041874 */
[----:B------:R-:W-:Y:S01]  /*13e00*/  HMMA.16816.F32.BF16 R120, R120, R14, R96 ;  /* 0x0000000e7878723c */ /* 0x000fe20000041860 */
[----:B------:R-:W-:-:S05]  /*13e10*/  FADD.FTZ R234, R224, R234 ;  /* 0x000000eae0ea7221 */ /* 0x000fca0000010000 */
        /* <DEDUP_REMOVED lines=9> */
[C---:B------:R-:W-:Y:S06]  /*13eb0*/  HMMA.16816.F32.BF16 R140, R124.reuse, R142, R128 ;  /* 0x0000008e7c8c723c */ /* 0x040fec0000041880 */
[----:B------:R-:W-:Y:S01]  /*13ec0*/  HMMA.16816.F32.BF16 R76, R124, R78, R24 ;  /* 0x0000004e7c4c723c */ /* 0x000fe20000041818 */
[----:B------:R-:W-:-:S05]  /*13ed0*/  IMAD.MOV.U32 R130, RZ, RZ, R227 ;  /* 0x000000ffff827224 */ /* 0x000fca00078e00e3 */
[----:B------:R-:W-:Y:S01]  /*13ee0*/  HMMA.16816.F32.BF16 R92, R124, R94, R16 ;  /* 0x0000005e7c5c723c */ /* 0x000fe20000041810 */
[----:B------:R-:W-:-:S05]  /*13ef0*/  IMAD.MOV.U32 R131, RZ, RZ, R209 ;  /* 0x000000ffff837224 */ /* 0x000fca00078e00d1 */
[----:B------:R-:W-:Y:S01]  /*13f00*/  HMMA.16816.F32.BF16 R108, R124, R110, R60 ;  /* 0x0000006e7c6c723c */ /* 0x000fe2000004183c */
[----:B------:R-:W-:-:S05]  /*13f10*/  IMAD.MOV.U32 R128, RZ, RZ, R217 ;  /* 0x000000ffff807224 */ /* 0x000fca00078e00d9 */
[----:B------:R-:W-:Y:S01]  /*13f20*/  HMMA.16816.F32.BF16 R112, R124, R12, R52 ;  /* 0x0000000c7c70723c */ /* 0x000fe20000041834 */
[----:B------:R-:W-:-:S05]  /*13f30*/  IMAD.MOV.U32 R129, RZ, RZ, R41 ;  /* 0x000000ffff817224 */ /* 0x000fca00078e0029 */
[----:B------:R-:W-:Y:S01]  /*13f40*/  HMMA.16816.F32.BF16 R124, R124, R14, R48 ;  /* 0x0000000e7c7c723c */ /* 0x000fe20000041830 */
[----:B------:R-:W-:-:S08]  /*13f50*/  NOP ;  /* 0x0000000000007918 */ /* 0x000fd00000000000 */
[----:B--2---:R-:W-:-:S15]  /*13f60*/  @P0 BRA `(.L_x_563) ;  /* 0x0000009800180947 */ /* 0x004fde0003800000 */
[----:B------:R-:W2:Y:S04]  /*13f70*/  LDL.64 R224, [R1+0x1a8] ;  /* 0x0001a80001e07983 */ /* 0x000ea80000100a00 */
        /* <DEDUP_REMOVED lines=9> */
[----:B------:R-:W4:Y:S01]  /*14010*/  @!P4 LDC.64 R12, c[0x0][0x220] ;  /* 0x00008800ff0ccb82 */ /* 0x000f220000000a00 */
[----:B------:R-:W-:Y:S01]  /*14020*/  UIMAD UR6, UR42, UR9, UR6 ;  /* 0x000000092a0672a4 */ /* 0x000fe2000f8e0206 */
[----:B------:R-:W-:Y:S02]  /*14030*/  IMAD.U32 R2, RZ, RZ, UR28 ;  /* 0x0000001cff027e24 */ /* 0x000fe4000f8e00ff */
[----:B------:R-:W-:Y:S01]  /*14040*/  IMAD.U32 R3, RZ, RZ, UR29 ;  /* 0x0000001dff037e24 */ /* 0x000fe2000f8e00ff */
[----:B------:R-:W-:-:S03]  /*14050*/  UIADD3 UR6, UR29, UR6, URZ ;  /* 0x000000061d067290 */ /* 0x000fc6000fffe03f */
[----:B------:R-:W4:Y:S03]  /*14060*/  @!P3 LDC.64 R10, c[0x0][0x220] ;  /* 0x00008800ff0abb82 */ /* 0x000f260000000a00 */
[----:B------:R-:W-:-:S05]  /*14070*/  IMAD.U32 R3, RZ, RZ, UR6 ;  /* 0x00000006ff037e24 */ /* 0x000fca000f8e00ff */
[----:B------:R-:W4:Y:S01]  /*14080*/  @!P5 LDC.64 R8, c[0x0][0x220] ;  /* 0x00008800ff08db82 */ /* 0x000f220000000a00 */
[----:B-----5:R-:W-:Y:S04]  /*14090*/  @P5 STS [R195+0x9000], RZ ;  /* 0x009000ffc3005388 */ /* 0x020fe80000000800 */
        /* <DEDUP_REMOVED lines=18> */
[C---:B------:R-:W-:Y:S02]  /*141c0*/  @!P5 LEA R8, P2, R2.reuse, R8, 0x1 ;  /* 0x000000080208d211 */ /* 0x040fe400078408ff */
[----:B------:R-:W-:Y:S01]  /*141d0*/  IADD3.X R3, R3, UR16, RZ, P6, !PT ;  /* 0x0000001003037c10 */ /* 0x000fe2000b7fe4ff */
[----:B------:R-:W-:Y:S01]  /*141e0*/  @!PT LDS RZ, [RZ] ;  /* 0x00000000fffff984 */ /* 0x000fe20000000800 */
[----:B------:R-:W-:Y:S01]  /*141f0*/  @!PT LDS RZ, [RZ] ;  /* 0x00000000fffff984 */ /* 0x000fe20000000800 */
[----:B------:R-:W-:Y:S01]  /*14200*/  @!PT LDS RZ, [RZ] ;  /* 0x00000000fffff984 */ /* 0x000fe20000000800 */
[----:B------:R2:W-:Y:S01]  /*14210*/  @!P4 LDGSTS.E.BYPASS.LTC128B.128 [R195+0xa000], desc[UR22][R12.64+0x40] ;  /* 0x0a0000400cc3cfae */ /* 0x0005e2000b901d56 */
[C---:B------:R-:W-:Y:S02]  /*14220*/  @!P4 LEA R6, P1, R2.reuse, R6, 0x1 ;  /* 0x000000060206c211 */ /* 0x040fe400078208ff */
[C-C-:B------:R-:W-:Y:S01]  /*14230*/  @!P5 LEA.HI.X R9, R2.reuse, R9, R3.reuse, 0x1, P2 ;  /* 0x000000090209d211 */ /* 0x140fe200010f0c03 */
        /* <DEDUP_REMOVED lines=10> */
[----:B------:R3:W-:Y:S01]  /*142e0*/  @!P5 LDGSTS.E.BYPASS.LTC128B.128 [R195+0x9800], desc[UR22][R8.64] ;  /* 0x0980000008c3dfae */ /* 0x0007e2000b901d56 */
[----:B-1----:R-:W-:-:S03]  /*142f0*/  @!P3 LEA R4, P0, R2, R14, 0x1 ;  /* 0x0000000e0204b211 */ /* 0x002fc600078008ff */
[----:B------:R-:W-:Y:S01]  /*14300*/  @P4 STS.128 [R195+0xa800], RZ ;  /* 0x00a800ffc3004388 */ /* 0x000fe20000000c00 */
[----:B------:R-:W-:-:S03]  /*14310*/  @!P3 LEA.HI.X R5, R2, R15, R3, 0x1, P0 ;  /* 0x0000000f0205b211 */ /* 0x000fc600000f0c03 */
[----:B------:R-:W-:Y:S01]  /*14320*/  @!PT LDS RZ, [RZ] ;  /* 0x00000000fffff984 */ /* 0x000fe20000000800 */
[----:B------:R-:W-:Y:S01]  /*14330*/  @!PT LDS RZ, [RZ] ;  /* 0x00000000fffff984 */ /* 0x000fe20000000800 */
[----:B------:R-:W-:Y:S01]  /*14340*/  @!PT LDS RZ, [RZ] ;  /* 0x00000000fffff984 */ /* 0x000fe20000000800 */
[----:B------:R-:W-:Y:S01]  /*14350*/  @!P4 LDGSTS.E.BYPASS.LTC128B.128 [R195+0xa800], desc[UR22][R6.64+0x40] ;  /* 0x0a80004006c3cfae */ /* 0x000fe2000b901d56 */
[----:B------:R-:W-:-:S03]  /*14360*/  PLOP3.LUT P0, PT, PT, PT, UP0, 0x80, 0x0 ;  /* 0x000000000000781c */ /* 0x000fc60003f0f008 */
[----:B------:R-:W-:Y:S04]  /*14370*/  @P3 STS.128 [R195+0xb800], RZ ;  /* 0x00b800ffc3003388 */ /* 0x000fe80000000c00 */
[----:B------:R-:W-:Y:S01]  /*14380*/  @!PT LDS RZ, [RZ] ;  /* 0x00000000fffff984 */ /* 0x000fe20000000800 */
[----:B------:R-:W-:Y:S01]  /*14390*/  @!PT LDS RZ, [RZ] ;  /* 0x00000000fffff984 */ /* 0x000fe20000000800 */
[----:B------:R-:W-:Y:S01]  /*143a0*/  @!PT LDS RZ, [RZ] ;  /* 0x00000000fffff984 */ /* 0x000fe20000000800 */
[----:B------:R1:W-:Y:S04]  /*143b0*/  @!P3 LDGSTS.E.BYPASS.LTC128B.128 [R195+0xb800], desc[UR22][R4.64+0x80] ;  /* 0x0b80008004c3bfae */ /* 0x0003e8000b901d56 */
[----:B--2---:R-:W-:Y:S04]  /*143c0*/  LDSM.16.M88.4 R12, [R192] ;  /* 0x00000000c00c783b */ /* 0x004fe80000000200 */
[----:B------:R-:W2:Y:S04]  /*143d0*/  LDSM.16.M88.4 R16, [R189+0x6000] ;  /* 0x00600000bd10783b */ /* 0x000ea80000000200 */
[----:B---3--:R-:W3:Y:S04]  /*143e0*/  LDSM.16.M88.4 R8, [R192+0x1000] ;  /* 0x00100000c008783b */ /* 0x008ee80000000200 */
[----:B------:R-:W-:Y:S04]  /*143f0*/  LDSM.16.M88.4 R32, [R189+0x6800] ;  /* 0x00680000bd20783b */ /* 0x000fe80000000200 */
[----:B------:R-:W4:Y:S04]  /*14400*/  LDSM.16.M88.4 R28, [R189+0x6c00] ;  /* 0x006c0000bd1c783b */ /* 0x000f280000000200 */
[----:B------:R-:W4:Y:S04]  /*14410*/  LDSM.16.M88.4 R40, [R189+0x6400] ;  /* 0x00640000bd28783b */ /* 0x000f280000000200 */
[----:B-1----:R-:W-:Y:S04]  /*14420*/  LDSM.16.M88.4 R4, [R193+0x1000] ;  /* 0x00100000c104783b */ /* 0x002fe80000000200 */
[----:B------:R-:W-:Y:S04]  /*14430*/  LDSM.16.M88.4 R52, [R191+0x6800] ;  /* 0x00680000bf34783b */ /* 0x000fe80000000200 */
[----:B------:R-:W1:Y:S04]  /*14440*/  LDSM.16.M88.4 R48, [R191+0x6c00] ;  /* 0x006c0000bf30783b */ /* 0x000e680000000200 */
[----:B------:R-:W1:Y:S04]  /*14450*/  LDSM.16.M88.4 R20, [R191+0x6400] ;  /* 0x00640000bf14783b */ /* 0x000e680000000200 */
[----:B------:R-:W1:Y:S01]  /*14460*/  LDSM.16.M88.4 R24, [R191+0x6000] ;  /* 0x00600000bf18783b */ /* 0x000e620000000200 */
[-C--:B--2---:R-:W-:Y:S03]  /*14470*/  HMMA.16816.F32.BF16 R200, R12, R16.reuse, RZ ;  /* 0x000000100cc8723c */ /* 0x084fe600000418ff */
[----:B------:R-:W0:Y:S03]  /*14480*/  LDGDEPBAR ;  /* 0x00000000000079af */ /* 0x000e260000000000 */
[C---:B---3--:R-:W-:Y:S06]  /*14490*/  HMMA.16816.F32.BF16 R180, R8.reuse, R16, RZ ;  /* 0x0000001008b4723c */ /* 0x048fec00000418ff */
[-C--:B------:R-:W-:Y:S06]  /*144a0*/  HMMA.16816.F32.BF16 R176, R8, R18.reuse, RZ ;  /* 0x0000001208b0723c */ /* 0x080fec00000418ff */
[----:B------:R-:W-:Y:S01]  /*144b0*/  HMMA.16816.F32.BF16 R204, R12, R18, RZ ;  /* 0x000000120ccc723c */ /* 0x000fe200000418ff */
[----:B------:R-:W2:Y:S05]  /*144c0*/  LDSM.16.M88.4 R16, [R193] ;  /* 0x00000000c110783b */ /* 0x000eaa0000000200 */
[C---:B----4-:R-:W-:Y:S06]  /*144d0*/  HMMA.16816.F32.BF16 R60, R8.reuse, R28, RZ ;  /* 0x0000001c083c723c */ /* 0x050fec00000418ff */
[C---:B------:R-:W-:Y:S06]  /*144e0*/  HMMA.16816.F32.BF16 R64, R8.reuse, R34, RZ ;  /* 0x000000220840723c */ /* 0x040fec00000418ff */
[C---:B------:R-:W-:Y:S06]  /*144f0*/  HMMA.16816.F32.BF16 R172, R8.reuse, R40, RZ ;  /* 0x0000002808ac723c */ /* 0x040fec00000418ff */
[C---:B------:R-:W-:Y:S06]  /*14500*/  HMMA.16816.F32.BF16 R128, R8.reuse, R32, RZ ;  /* 0x000000200880723c */ /* 0x040fec00000418ff */
[C---:B------:R-:W-:Y:S06]  /*14510*/  HMMA.16816.F32.BF16 R132, R8.reuse, R42, RZ ;  /* 0x0000002a0884723c */ /* 0x040fec00000418ff */
[----:B------:R-:W-:Y:S06]  /*14520*/  HMMA.16816.F32.BF16 R8, R8, R30, RZ ;  /* 0x0000001e0808723c */ /* 0x000fec00000418ff */
[C---:B-1----:R-:W-:Y:S06]  /*14530*/  HMMA.16816.F32.BF16 R220, R4.reuse, R48, R60 ;  /* 0x0000003004dc723c */ /* 0x042fec000004183c */
[----:B------:R-:W-:Y:S06]  /*14540*/  HMMA.16816.F32.BF16 R228, R4, R54, R64 ;  /* 0x0000003604e4723c */ /* 0x000fec0000041840 */
[C---:B------:R-:W-:Y:S06]  /*14550*/  HMMA.16816.F32.BF16 R184, R12.reuse, R40, RZ ;  /* 0x000000280cb8723c */ /* 0x040fec00000418ff */
[----:B------:R-:W-:Y:S06]  /*14560*/  HMMA.16816.F32.BF16 R196, R12, R42, RZ ;  /* 0x0000002a0cc4723c */ /* 0x000fec00000418ff */
[----:B------:R-:W-:Y:S06]  /*14570*/  HMMA.16816.F32.BF16 R244, R4, R20, R172 ;  /* 0x0000001404f4723c */ /* 0x000fec00000418ac */
[C---:B------:R-:W-:Y:S06]  /*14580*/  HMMA.16816.F32.BF16 R64, R12.reuse, R32, RZ ;  /* 0x000000200c40723c */ /* 0x040fec00000418ff */
[----:B------:R-:W-:Y:S06]  /*14590*/  HMMA.16816.F32.BF16 R60, R12, R34, RZ ;  /* 0x000000220c3c723c */ /* 0x000fec00000418ff */
[C---:B------:R-:W-:Y:S06]  /*145a0*/  HMMA.16816.F32.BF16 R248, R4.reuse, R24, R180 ;  /* 0x0000001804f8723c */ /* 0x040fec00000418b4 */
[C---:B------:R-:W-:Y:S06]  /*145b0*/  HMMA.16816.F32.BF16 R224, R4.reuse, R52, R128 ;  /* 0x0000003404e0723c */ /* 0x040fec0000041880 */
[C---:B------:R-:W-:Y:S06]  /*145c0*/  HMMA.16816.F32.BF16 R216, R4.reuse, R26, R176 ;  /* 0x0000001a04d8723c */ /* 0x040fec00000418b0 */
[C---:B------:R-:W-:Y:S06]  /*145d0*/  HMMA.16816.F32.BF16 R212, R4.reuse, R22, R132 ;  /* 0x0000001604d4723c */ /* 0x040fec0000041884 */
[----:B------:R-:W-:Y:S01]  /*145e0*/  HMMA.16816.F32.BF16 R208, R4, R50, R8 ;  /* 0x0000003204d0723c */ /* 0x000fe20000041808 */
[----:B------:R-:W-:Y:S04]  /*145f0*/  LDSM.16.M88.4 R4, [R192+0x3000] ;  /* 0x00300000c004783b */ /* 0x000fe80000000200 */
[----:B------:R-:W-:Y:S01]  /*14600*/  LDSM.16.M88.4 R8, [R192+0x2000] ;  /* 0x00200000c008783b */ /* 0x000fe20000000200 */
[C---:B------:R-:W-:Y:S06]  /*14610*/  HMMA.16816.F32.BF16 R40, R12.reuse, R28, RZ ;  /* 0x0000001c0c28723c */ /* 0x040fec00000418ff */
[----:B------:R-:W-:Y:S01]  /*14620*/  HMMA.16816.F32.BF16 R32, R12, R30, RZ ;  /* 0x0000001e0c20723c */ /* 0x000fe200000418ff */
[----:B------:R-:W1:Y:S04]  /*14630*/  LDSM.16.M88.4 R28, [R189+0x7800] ;  /* 0x00780000bd1c783b */ /* 0x000e680000000200 */
[----:B------:R-:W-:Y:S01]  /*14640*/  LDSM.16.M88.4 R12, [R189+0x7400] ;  /* 0x00740000bd0c783b */ /* 0x000fe20000000200 */
[C---:B--2---:R-:W-:Y:S06]  /*14650*/  HMMA.16816.F32.BF16 R200, R16.reuse, R24, R200 ;  /* 0x0000001810c8723c */ /* 0x044fec00000418c8 */
[C---:B------:R-:W-:Y:S01]  /*14660*/  HMMA.16816.F32.BF16 R172, R16.reuse, R26, R204 ;  /* 0x0000001a10ac723c */ /* 0x040fe200000418cc */
[----:B------:R-:W2:Y:S05]  /*14670*/  LDSM.16.M88.4 R24, [R189+0x7c00] ;  /* 0x007c0000bd18783b */ /* 0x000eaa0000000200 */
[C---:B------:R-:W-:Y:S06]  /*14680*/  HMMA.16816.F32.BF16 R176, R16.reuse, R20, R184 ;  /* 0x0000001410b0723c */ /* 0x040fec00000418b8 */
[C---:B------:R-:W-:Y:S01]  /*14690*/  HMMA.16816.F32.BF16 R132, R16.reuse, R22, R196 ;  /* 0x000000161084723c */ /* 0x040fe200000418c4 */
[----:B------:R-:W3:Y:S05]  /*146a0*/  LDSM.16.M88.4 R20, [R189+0x7000] ;  /* 0x00700000bd14783b */ /* 0x000eea0000000200 */
[C---:B------:R-:W-:Y:S06]  /*146b0*/  HMMA.16816.F32.BF16 R128, R16.reuse, R50, R32 ;  /* 0x000000321080723c */ /* 0x040fec0000041820 */
[----:B------:R-:W-:Y:S06]  /*146c0*/  HMMA.16816.F32.BF16 R196, R16, R52, R64 ;  /* 0x0000003410c4723c */ /* 0x000fec0000041840 */
[----:B-1----:R-:W-:Y:S06]  /*146d0*/  HMMA.16816.F32.BF16 R224, R4, R28, R224 ;  /* 0x0000001c04e0723c */ /* 0x002fec00000418e0 */
[----:B------:R-:W-:Y:S06]  /*146e0*/  HMMA.16816.F32.BF16 R184, R16, R48, R40 ;  /* 0x0000003010b8723c */ /* 0x000fec0000041828 */
[----:B--2---:R-:W-:Y:S06]  /*146f0*/  HMMA.16816.F32.BF16 R32, R4, R24, R220 ;  /* 0x000000180420723c */ /* 0x004fec00000418dc */
[----:B------:R-:W-:Y:S01]  /*14700*/  HMMA.16816.F32.BF16 R180, R16, R54, R60 ;  /* 0x0000003610b4723c */ /* 0x000fe2000004183c */
[----:B------:R-:W-:Y:S05]  /*14710*/  LDSM.16.M88.4 R52, [R191+0x7800] ;  /* 0x00780000bf34783b */ /* 0x000fea0000000200 */
[----:B------:R-:W-:Y:S01]  /*14720*/  IMAD.MOV.U32 R48, RZ, RZ, R224 ;  /* 0x000000ffff307224 */ /* 0x000fe200078e00e0 */
[----:B------:R-:W-:Y:S01]  /*14730*/  MOV R19, R225 ;  /* 0x000000e100137202 */ /* 0x000fe20000000f00 */
[----:B------:R-:W-:Y:S01]  /*14740*/  IMAD.MOV.U32 R18, RZ, RZ, R226 ;  /* 0x000000ffff127224 */ /* 0x000fe200078e00e2 */
[----:B---3--:R-:W-:Y:S01]  /*14750*/  HMMA.16816.F32.BF16 R60, R4, R22, R216 ;  /* 0x00000016043c723c */ /* 0x008fe200000418d8 */
[----:B------:R-:W-:-:S05]  /*14760*/  IMAD.MOV.U32 R17, RZ, RZ, R227 ;  /* 0x000000ffff117224 */ /* 0x000fca00078e00e3 */
[-C--:B------:R-:W-:Y:S03]  /*14770*/  HMMA.16816.F32.BF16 R220, R8, R20.reuse, R200 ;  /* 0x0000001408dc723c */ /* 0x080fe600000418c8 */
[----:B------:R-:W-:Y:S01]  /*14780*/  IMAD.MOV.U32 R16, RZ, RZ, R32 ;  /* 0x000000ffff107224 */ /* 0x000fe200078e0020 */
[----:B------:R-:W-:Y:S01]  /*14790*/  MOV R3, R33 ;  /* 0x0000002100037202 */ /* 0x000fe20000000f00 */
[----:B------:R-:W-:Y:S01]  /*147a0*/  IMAD.MOV.U32 R2, RZ, RZ, R34 ;  /* 0x000000ffff027224 */ /* 0x000fe200078e0022 */
[----:B------:R-:W-:Y:S01]  /*147b0*/  HMMA.16816.F32.BF16 R64, R4, R20, R248 ;  /* 0x000000140440723c */ /* 0x000fe200000418f8 */
[----:B------:R-:W-:-:S05]  /*147c0*/  IMAD.MOV.U32 R0, RZ, RZ, R35 ;  /* 0x000000ffff007224 */ /* 0x000fca00078e0023 */
[C---:B------:R-:W-:Y:S06]  /*147d0*/  HMMA.16816.F32.BF16 R40, R4.reuse, R12, R244 ;  /* 0x0000000c0428723c */ /* 0x040fec00000418f4 */
[C---:B------:R-:W-:Y:S06]  /*147e0*/  HMMA.16816.F32.BF16 R32, R4.reuse, R14, R212 ;  /* 0x0000000e0420723c */ /* 0x040fec00000418d4 */
[C---:B------:R-:W-:Y:S06]  /*147f0*/  HMMA.16816.F32.BF16 R228, R4.reuse, R30, R228 ;  /* 0x0000001e04e4723c */ /* 0x040fec00000418e4 */
[----:B------:R-:W-:Y:S01]  /*14800*/  HMMA.16816.F32.BF16 R224, R4, R26, R208 ;  /* 0x0000001a04e0723c */ /* 0x000fe200000418d0 */
[----:B------:R-:W-:Y:S05]  /*14810*/  LDSM.16.M88.4 R4, [R193+0x3000] ;  /* 0x00300000c104783b */ /* 0x000fea0000000200 */
[C---:B------:R-:W-:Y:S01]  /*14820*/  HMMA.16816.F32.BF16 R216, R8.reuse, R22, R172 ;  /* 0x0000001608d8723c */ /* 0x040fe200000418ac */
[----:B------:R-:W1:Y:S05]  /*14830*/  LDSM.16.M88.4 R20, [R191+0x7000] ;  /* 0x00700000bf14783b */ /* 0x000e6a0000000200 */
[C---:B------:R-:W-:Y:S01]  /*14840*/  HMMA.16816.F32.BF16 R200, R8.reuse, R14, R132 ;  /* 0x0000000e08c8723c */ /* 0x040fe20000041884 */
[----:B------:R-:W-:Y:S01]  /*14850*/  IMAD.MOV.U32 R172, RZ, RZ, R48 ;  /* 0x000000ffffac7224 */ /* 0x000fe200078e0030 */
[----:B------:R-:W-:Y:S01]  /*14860*/  MOV R173, R19 ;  /* 0x0000001300ad7202 */ /* 0x000fe20000000f00 */
[----:B------:R-:W-:Y:S01]  /*14870*/  IMAD.MOV.U32 R174, RZ, RZ, R18 ;  /* 0x000000ffffae7224 */ /* 0x000fe200078e0012 */
[----:B------:R-:W-:Y:S01]  /*14880*/  LDSM.16.M88.4 R48, [R191+0x7c00] ;  /* 0x007c0000bf30783b */ /* 0x000fe20000000200 */
[----:B------:R-:W-:Y:S01]  /*14890*/  IMAD.MOV.U32 R175, RZ, RZ, R17 ;  /* 0x000000ffffaf7224 */ /* 0x000fe200078e0011 */
[----:B------:R-:W-:Y:S01]  /*148a0*/  HMMA.16816.F32.BF16 R208, R8, R12, R176 ;  /* 0x0000000c08d0723c */ /* 0x000fe200000418b0 */
[----:B------:R-:W-:Y:S01]  /*148b0*/  IMAD.MOV.U32 R132, RZ, RZ, R16 ;  /* 0x000000ffff847224 */ /* 0x000fe200078e0010 */
[----:B------:R-:W2:Y:S01]  /*148c0*/  LDSM.16.M88.4 R12, [R191+0x7400] ;  /* 0x00740000bf0c783b */ /* 0x000ea20000000200 */
[----:B------:R-:W-:Y:S01]  /*148d0*/  MOV R133, R3 ;  /* 0x0000000300857202 */ /* 0x000fe20000000f00 */
[----:B------:R-:W-:-:S02]  /*148e0*/  IMAD.MOV.U32 R134, RZ, RZ, R2 ;  /* 0x000000ffff867224 */ /* 0x000fc400078e0002 */
[----:B------:R-:W3:Y:S01]  /*148f0*/  LDSM.16.M88.4 R16, [R193+0x2000] ;  /* 0x00200000c110783b */ /* 0x000ee20000000200 */
[----:B------:R-:W-:Y:S01]  /*14900*/  HMMA.16816.F32.BF16 R176, R8, R28, R196 ;  /* 0x0000001c08b0723c */ /* 0x000fe200000418c4 */
[----:B------:R-:W-:-:S05]  /*14910*/  IMAD.MOV.U32 R135, RZ, RZ, R0 ;  /* 0x000000ffff877224 */ /* 0x000fca00078e0000 */
[C---:B------:R-:W-:Y:S06]  /*14920*/  HMMA.16816.F32.BF16 R248, R8.reuse, R30, R180 ;  /* 0x0000001e08f8723c */ /* 0x040fec00000418b4 */
[C---:B------:R-:W-:Y:S06]  /*14930*/  HMMA.16816.F32.BF16 R244, R8.reuse, R24, R184 ;  /* 0x0000001808f4723c */ /* 0x040fec00000418b8 */
[----:B------:R-:W-:Y:S01]  /*14940*/  HMMA.16816.F32.BF16 R212, R8, R26, R128 ;  /* 0x0000001a08d4723c */ /* 0x000fe20000041880 */
[----:B------:R-:W-:Y:S05]  /*14950*/  LDSM.16.M88.4 R8, [R189+0x8400] ;  /* 0x00840000bd08783b */ /* 0x000fea0000000200 */
[----:B------:R-:W-:Y:S01]  /*14960*/  IMAD.MOV.U32 R28, RZ, RZ, R176 ;  /* 0x000000ffff1c7224 */ /* 0x000fe200078e00b0 */
[----:B------:R-:W-:Y:S01]  /*14970*/  MOV R3, R177 ;  /* 0x000000b100037202 */ /* 0x000fe20000000f00 */
[----:B------:R-:W-:Y:S01]  /*14980*/  IMAD.MOV.U32 R2, RZ, RZ, R178 ;  /* 0x000000ffff027224 */ /* 0x000fe200078e00b2 */
[----:B-1----:R-:W-:Y:S01]  /*14990*/  HMMA.16816.F32.BF16 R204, R4, R20, R64 ;  /* 0x0000001404cc723c */ /* 0x002fe20000041840 */
[----:B------:R-:W-:-:S05]  /*149a0*/  IMAD.MOV.U32 R0, RZ, RZ, R179 ;  /* 0x000000ffff007224 */ /* 0x000fca00078e00b3 */
[C---:B------:R-:W-:Y:S06]  /*149b0*/  HMMA.16816.F32.BF16 R196, R4.reuse, R22, R60 ;  /* 0x0000001604c4723c */ /* 0x040fec000004183c */
[C---:B------:R-:W-:Y:S06]  /*149c0*/  HMMA.16816.F32.BF16 R176, R4.reuse, R52, R172 ;  /* 0x0000003404b0723c */ /* 0x040fec00000418ac */
[C---:B--2---:R-:W-:Y:S01]  /*149d0*/  HMMA.16816.F32.BF16 R184, R4.reuse, R12, R40 ;  /* 0x0000000c04b8723c */ /* 0x044fe20000041828 */
[----:B------:R-:W-:Y:S05]  /*149e0*/  LDSM.16.M88.4 R40, [R189+0x8800] ;  /* 0x00880000bd28783b */ /* 0x000fea0000000200 */
[C---:B------:R-:W-:Y:S01]  /*149f0*/  HMMA.16816.F32.BF16 R180, R4.reuse, R14, R32 ;  /* 0x0000000e04b4723c */ /* 0x040fe20000041820 */
[----:B------:R-:W-:Y:S05]  /*14a00*/  LDSM.16.M88.4 R32, [R189+0x8c00] ;  /* 0x008c0000bd20783b */ /* 0x000fea0000000200 */
[C---:B------:R-:W-:Y:S06]  /*14a10*/  HMMA.16816.F32.BF16 R172, R4.reuse, R54, R228 ;  /* 0x0000003604ac723c */ /* 0x040fec00000418e4 */
[----:B------:R-:W-:Y:S01]  /*14a20*/  HMMA.16816.F32.BF16 R132, R4, R48, R132 ;  /* 0x000000300484723c */ /* 0x000fe20000041884 */
[----:B------:R-:W-:Y:S01]  /*14a30*/  IMAD.MOV.U32 R228, RZ, RZ, R28 ;  /* 0x000000ffffe47224 */ /* 0x000fe200078e001c */
[----:B------:R-:W-:Y:S01]  /*14a40*/  MOV R229, R3 ;  /* 0x0000000300e57202 */ /* 0x000fe20000000f00 */
[----:B------:R-:W-:-:S02]  /*14a50*/  IMAD.MOV.U32 R230, RZ, RZ, R2 ;  /* 0x000000ffffe67224 */ /* 0x000fc400078e0002 */
[----:B------:R-:W-:Y:S01]  /*14a60*/  IMAD.MOV.U32 R231, RZ, RZ, R0 ;  /* 0x000000ffffe77224 */ /* 0x000fe200078e0000 */
[----:B------:R-:W-:Y:S01]  /*14a70*/  HMMA.16816.F32.BF16 R128, R4, R50, R224 ;  /* 0x000000320480723c */ /* 0x000fe200000418e0 */
[----:B------:R-:W-:Y:S05]  /*14a80*/  LDSM.16.M88.4 R4, [R192+0x5000] ;  /* 0x00500000c004783b */ /* 0x000fea0000000200 */
[C---:B---3--:R-:W-:Y:S06]  /*14a90*/  HMMA.16816.F32.BF16 R64, R16.reuse, R20, R220 ;  /* 0x000000141040723c */ /* 0x048fec00000418dc */
[C---:B------:R-:W-:Y:S01]  /*14aa0*/  HMMA.16816.F32.BF16 R60, R16.reuse, R22, R216 ;  /* 0x00000016103c723c */ /* 0x040fe200000418d8 */
[----:B------:R-:W1:Y:S05]  /*14ab0*/  LDSM.16.M88.4 R20, [R189+0x8000] ;  /* 0x00800000bd14783b */ /* 0x000e6a0000000200 */
[C---:B------:R-:W-:Y:S06]  /*14ac0*/  HMMA.16816.F32.BF16 R28, R16.reuse, R12, R208 ;  /* 0x0000000c101c723c */ /* 0x040fec00000418d0 */
[C---:B------:R-:W-:Y:S01]  /*14ad0*/  HMMA.16816.F32.BF16 R24, R16.reuse, R14, R200 ;  /* 0x0000000e1018723c */ /* 0x040fe200000418c8 */
[----:B------:R-:W2:Y:S05]  /*14ae0*/  LDSM.16.M88.4 R12, [R192+0x4000] ;  /* 0x00400000c00c783b */ /* 0x000eaa0000000200 */
[C---:B------:R-:W-:Y:S06]  /*14af0*/  HMMA.16816.F32.BF16 R216, R16.reuse, R52, R228 ;  /* 0x0000003410d8723c */ /* 0x040fec00000418e4 */
[C---:B------:R-:W-:Y:S06]  /*14b00*/  HMMA.16816.F32.BF16 R248, R16.reuse, R54, R248 ;  /* 0x0000003610f8723c */ /* 0x040fec00000418f8 */
[C---:B------:R-:W-:Y:S06]  /*14b10*/  HMMA.16816.F32.BF16 R244, R16.reuse, R48, R244 ;  /* 0x0000003010f4723c */ /* 0x040fec00000418f4 */
[----:B------:R-:W-:Y:S01]  /*14b20*/  HMMA.16816.F32.BF16 R212, R16, R50, R212 ;  /* 0x0000003210d4723c */ /* 0x000fe200000418d4 */
[----:B------:R-:W-:Y:S05]  /*14b30*/  LDSM.16.M88.4 R16, [R191+0x8c00] ;  /* 0x008c0000bf10783b */ /* 0x000fea0000000200 */
        /* <DEDUP_REMOVED lines=12> */
[C---:B------:R-:W-:Y:S01]  /*14c00*/  HMMA.16816.F32.BF16 R64, R12.reuse, R8, R28 ;  /* 0x000000080c40723c */ /* 0x040fe2000004181c */
[----:B------:R-:W2:Y:S05]  /*14c10*/  LDSM.16.M88.4 R28, [R191+0x8000] ;  /* 0x00800000bf1c783b */ /* 0x000eaa0000000200 */
[C---:B------:R-:W-:Y:S01]  /*14c20*/  HMMA.16816.F32.BF16 R60, R12.reuse, R10, R24 ;  /* 0x0000000a0c3c723c */ /* 0x040fe20000041818 */
[----:B------:R-:W3:Y:S04]  /*14c30*/  LDSM.16.M88.4 R8, [R193+0x4000] ;  /* 0x00400000c108783b */ /* 0x000ee80000000200 */
[----:B------:R-:W4:Y:S01]  /*14c40*/  LDSM.16.M88.4 R24, [R191+0x8400] ;  /* 0x00840000bf18783b */ /* 0x000f220000000200 */
[----:B------:R-:W-:Y:S01]  /*14c50*/  HMMA.16816.F32.BF16 R52, R12, R40, R216 ;  /* 0x000000280c34723c */ /* 0x000fe200000418d8 */
[----:B------:R-:W-:-:S05]  /*14c60*/  DEPBAR.LE SB0, 0x0 ;  /* 0x000080000000791a */ /* 0x000fca0000000000 */
[C---:B------:R-:W-:Y:S06]  /*14c70*/  HMMA.16816.F32.BF16 R48, R12.reuse, R42, R248 ;  /* 0x0000002a0c30723c */ /* 0x040fec00000418f8 */
[C---:B------:R-:W-:Y:S06]  /*14c80*/  HMMA.16816.F32.BF16 R40, R12.reuse, R32, R244 ;  /* 0x000000200c28723c */ /* 0x040fec00000418f4 */
[----:B------:R-:W-:Y:S06]  /*14c90*/  HMMA.16816.F32.BF16 R12, R12, R34, R212 ;  /* 0x000000220c0c723c */ /* 0x000fec00000418d4 */
[C---:B-1----:R-:W-:Y:S06]  /*14ca0*/  HMMA.16816.F32.BF16 R212, R4.reuse, R16, R176 ;  /* 0x0000001004d4723c */ /* 0x042fec00000418b0 */
        /* <DEDUP_REMOVED lines=8> */
[C---:B----4-:R-:W-:Y:S06]  /*14d30*/  HMMA.16816.F32.BF16 R200, R4.reuse, R24, R200 ;  /* 0x0000001804c8723c */ /* 0x050fec00000418c8 */
[C---:B------:R-:W-:Y:S06]  /*14d40*/  HMMA.16816.F32.BF16 R196, R4.reuse, R26, R196 ;  /* 0x0000001a04c4723c */ /* 0x040fec00000418c4 */
[----:B------:R-:W-:Y:S06]  /*14d50*/  HMMA.16816.F32.BF16 R216, R4, R18, R172 ;  /* 0x0000001204d8723c */ /* 0x000fec00000418ac */
[C---:B------:R-:W-:Y:S06]  /*14d60*/  HMMA.16816.F32.BF16 R28, R8.reuse, R24, R64 ;  /* 0x00000018081c723c */ /* 0x040fec0000041840 */
[C---:B------:R-:W-:Y:S06]  /*14d70*/  HMMA.16816.F32.BF16 R60, R8.reuse, R26, R60 ;  /* 0x0000001a083c723c */ /* 0x040fec000004183c */
[C---:B------:R-:W-:Y:S06]  /*14d80*/  HMMA.16816.F32.BF16 R40, R8.reuse, R16, R40 ;  /* 0x000000100828723c */ /* 0x040fec0000041828 */
[----:B------:R-:W-:Y:S01]  /*14d90*/  HMMA.16816.F32.BF16 R20, R8, R18, R12 ;  /* 0x000000120814723c */ /* 0x000fe2000004180c */
[----:B------:R-:W-:Y:S06]  /*14da0*/  BAR.SYNC.DEFER_BLOCKING 0x0 ;  /* 0x0000000000007b1d */ /* 0x000fec0000010000 */
[----:B------:R-:W-:-:S02]  /*14db0*/  NOP ;  /* 0x0000000000007918 */ /* 0x000fc40000000000 */
[----:B------:R-:W-:-:S15]  /*14dc0*/  @!P0 BRA `(.L_x_567) ;  /* 0x0000000400148947 */ /* 0x000fde0003800000 */
[----:B------:R-:W2:Y:S04]  /*14dd0*/  LDL.64 R238, [R1+0x138] ;  /* 0x0001380001ee7983 */ /* 0x000ea80000100a00 */
[----:B------:R-:W3:Y:S01]  /*14de0*/  LDL.64 R242, [R1+0x130] ;  /* 0x0001300001f27983 */ /* 0x000ee20000100a00 */
[----:B------:R-:W-:Y:S01]  /*14df0*/  UIADD3 UR7, UR18, -0x4, URZ ;  /* 0xfffffffc12077890 */ /* 0x000fe2000fffe03f */
[----:B------:R-:W1:Y:S03]  /*14e00*/  @!P5 LDC.64 R4, c[0x0][0x218] ;  /* 0x00008600ff04db82 */ /* 0x000e660000000a00 */
[----:B------:R-:W-:-:S05]  /*14e10*/  USHF.R.S32.HI UR6, URZ, 0x1f, UR7 ;  /* 0x0000001f3f067899 */ /* 0x000fca0008011407 */
[----:B------:R-:W4:Y:S01]  /*14e20*/  @!P4 LDC.64 R6, c[0x0][0x218] ;  /* 0x00008600ff06cb82 */ /* 0x000f220000000a00 */
[----:B------:R-:W-:-:S07]  /*14e30*/  UIMAD UR6, UR6, UR10, URZ ;  /* 0x0000000a060672a4 */ /* 0x000fce000f8e023f */
[----:B------:R-:W5:Y:S01]  /*14e40*/  @!P3 LDC.64 R8, c[0x0][0x218] ;  /* 0x00008600ff08bb82 */ /* 0x000f620000000a00 */
[----:B------:R-:W-:Y:S02]  /*14e50*/  UIMAD.WIDE.U32 UR8, UR7, UR10, URZ ;  /* 0x0000000a070872a5 */ /* 0x000fe4000f8e003f */
[----:B------:R-:W-:-:S05]  /*14e60*/  UIMAD UR6, UR7, UR11, UR6 ;  /* 0x0000000b070672a4 */ /* 0x000fca000f8e0206 */
[----:B------:R-:W5:Y:S01]  /*14e70*/  @!P5 LDC.64 R14, c[0x0][0x218] ;  /* 0x00008600ff0edb82 */ /* 0x000f620000000a00 */
[----:B------:R-:W-:Y:S01]  /*14e80*/  UIADD3 UR6, UR9, UR6, URZ ;  /* 0x0000000609067290 */ /* 0x000fe2000fffe03f */
[----:B------:R-:W-:-:S06]  /*14e90*/  IMAD.U32 R0, RZ, RZ, UR8 ;  /* 0x00000008ff007e24 */ /* 0x000fcc000f8e00ff */
[----:B------:R-:W5:Y:S01]  /*14ea0*/  @!P4 LDC.64 R16, c[0x0][0x218] ;  /* 0x00008600ff10cb82 */ /* 0x000f620000000a00 */
[----:B------:R-:W-:Y:S02]  /*14eb0*/  IMAD.U32 R3, RZ, RZ, UR8 ;  /* 0x00000008ff037e24 */ /* 0x000fe4000f8e00ff */
[----:B------:R-:W-:Y:S01]  /*14ec0*/  IMAD.U32 R2, RZ, RZ, UR6 ;  /* 0x00000006ff027e24 */ /* 0x000fe2000f8e00ff */
[----:B------:R1:W-:Y:S04]  /*14ed0*/  @P5 STS [R195+0x6000], RZ ;  /* 0x006000ffc3005388 */ /* 0x0003e80000000800 */
[----:B------:R1:W-:Y:S04]  /*14ee0*/  @P5 STS [R195+0x6004], RZ ;  /* 0x006004ffc3005388 */ /* 0x0003e80000000800 */
[----:B------:R1:W-:Y:S01]  /*14ef0*/  @P5 STS.64 [R195+0x6008], RZ ;  /* 0x006008ffc3005388 */ /* 0x0003e20000000a00 */
[----:B------:R-:W-:Y:S01]  /*14f00*/  BSSY B0, `(.L_x_568) ;  /* 0x0000030000007945 */ /* 0x000fe20003800000 */
[----:B--2---:R-:W-:-:S04]  /*14f10*/  LEA R0, P1, R0, R238, 0x6 ;  /* 0x000000ee00007211 */ /* 0x004fc800078230ff */
[----:B---3--:R-:W-:Y:S02]  /*14f20*/  LEA.HI.X R2, R3, R243, R2, 0x6, P1 ;  /* 0x000000f303027211 */ /* 0x008fe400008f3402 */
[C---:B-1----:R-:W-:Y:S02]  /*14f30*/  @!P5 LEA R12, P6, R0.reuse, R4, 0x1 ;  /* 0x00000004000cd211 */ /* 0x042fe400078c08ff */
[C---:B----4-:R-:W-:Y:S02]  /*14f40*/  @!P4 LEA R10, P2, R0.reuse, R6, 0x1 ;  /* 0x00000006000ac211 */ /* 0x050fe400078408ff */
[C---:B-----5:R-:W-:Y:S02]  /*14f50*/  @!P3 LEA R8, P1, R0.reuse, R8, 0x1 ;  /* 0x000000080008b211 */ /* 0x060fe400078208ff */
[C-C-:B------:R-:W-:Y:S02]  /*14f60*/  @!P5 LEA.HI.X R13, R0.reuse, R5, R2.reuse, 0x1, P6 ;  /* 0x00000005000dd211 */ /* 0x140fe400030f0c02 */
[----:B------:R-:W-:-:S02]  /*14f70*/  @!P4 LEA.HI.X R11, R0, R7, R2, 0x1, P2 ;  /* 0x00000007000bc211 */ /* 0x000fc400010f0c02 */
[C---:B------:R-:W-:Y:S01]  /*14f80*/  @!P3 LEA.HI.X R9, R0.reuse, R9, R2, 0x1, P1 ;  /* 0x000000090009b211 */ /* 0x040fe200008f0c02 */
[----:B------:R-:W-:Y:S01]  /*14f90*/  @!PT LDS RZ, [RZ] ;  /* 0x00000000fffff984 */ /* 0x000fe20000000800 */
[----:B------:R-:W-:Y:S01]  /*14fa0*/  @!PT LDS RZ, [RZ] ;  /* 0x00000000fffff984 */ /* 0x000fe20000000800 */
[----:B------:R-:W-:Y:S01]  /*14fb0*/  @!PT LDS RZ, [RZ] ;  /* 0x00000000fffff984 */ /* 0x000fe20000000800 */
[----:B------:R1:W-:Y:S01]  /*14fc0*/  @!P5 LDGSTS.E.BYPASS.LTC128B.128 [R195+0x6000], desc[UR22][R12.64] ;  /* 0x060000000cc3dfae */ /* 0x0003e2000b901d56 */
[----:B------:R-:W-:-:S04]  /*14fd0*/  IADD3 R0, P1, R0, UR31, RZ ;  /* 0x0000001f00007c10 */ /* 0x000fc8000ff3e0ff */
[----:B------:R-:W-:Y:S02]  /*14fe0*/  @!P5 LEA R6, P2, R0, R14, 0x1 ;  /* 0x0000000e0006d211 */ /* 0x000fe400078408ff */
[----:B------:R-:W-:Y:S02]  /*14ff0*/  IADD3.X R2, R2, UR30, RZ, P1, !PT ;  /* 0x0000001e02027c10 */ /* 0x000fe40008ffe4ff */
[C---:B------:R-:W-:Y:S01]  /*15000*/  @!P4 LEA R4, P1, R0.reuse, R16, 0x1 ;  /* 0x000000100004c211 */ /* 0x040fe200078208ff */
[----:B------:R1:W-:Y:S01]  /*15010*/  @P4 STS.128 [R195+0x7000], RZ ;  /* 0x007000ffc3004388 */ /* 0x0003e20000000c00 */
[C-C-:B------:R-:W-:Y:S02]  /*15020*/  @!P5 LEA.HI.X R7, R0.reuse, R15, R2.reuse, 0x1, P2 ;  /* 0x0000000f0007d211 */ /* 0x140fe400010f0c02 */
[----:B------:R-:W-:Y:S01]  /*15030*/  @!P4 LEA.HI.X R5, R0, R17, R2, 0x1, P1 ;  /* 0x000000110005c211 */ /* 0x000fe200008f0c02 */
        /* <DEDUP_REMOVED lines=28> */
.L_x_569:
[----:B------:R-:W-:Y:S05]  /*15200*/  BSYNC B0 ;  /* 0x0000000000007941 */ /* 0x000fea0003800000 */
.L_x_568:
[----:B------:R-:W0:Y:S02]  /*15210*/  LDGDEPBAR ;  /* 0x00000000000079af */ /* 0x000e240000000000 */
.L_x_567:
[----:B-12---:R-:W2:Y:S04]  /*15220*/  LDL.LU.64 R4, [R1+0x40] ;  /* 0x0000400001047983 */ /* 0x006ea80000300a00 */
[----:B------:R-:W3:Y:S01]  /*15230*/  LDL.LU.64 R2, [R1+0x1b8] ;  /* 0x0001b80001027983 */ /* 0x000ee20000300a00 */
[----:B------:R-:W-:-:S03]  /*15240*/  IMAD.U32 R0, RZ, RZ, UR42 ;  /* 0x0000002aff007e24 */ /* 0x000fc6000f8e00ff */
[----:B------:R-:W-:Y:S04]  /*15250*/  STL [R1+0x264], R233 ;  /* 0x000264e901007387 */ /* 0x000fe80000100800 */
[----:B------:R-:W-:Y:S04]  /*15260*/  STL [R1+0x260], R36 ;  /* 0x0002602401007387 */ /* 0x000fe80000100800 */
[----:B------:R1:W-:Y:S04]  /*15270*/  STL [R1+0x25c], R37 ;  /* 0x00025c2501007387 */ /* 0x0003e80000100800 */
[----:B------:R-:W-:Y:S04]  /*15280*/  STL [R1+0x258], R46 ;  /* 0x0002582e01007387 */ /* 0x000fe80000100800 */
[----:B------:R-:W-:Y:S04]  /*15290*/  STL [R1+0x254], R47 ;  /* 0x0002542f01007387 */ /* 0x000fe80000100800 */
[----:B------:R-:W-:Y:S04]  /*152a0*/  STL [R1+0x250], R44 ;  /* 0x0002502c01007387 */ /* 0x000fe80000100800 */
[----:B------:R-:W-:Y:S04]  /*152b0*/  STL [R1+0x24c], R45 ;  /* 0x00024c2d01007387 */ /* 0x000fe80000100800 */
[----:B------:R-:W-:Y:S04]  /*152c0*/  STL [R1+0x244], R188 ;  /* 0x000244bc01007387 */ /* 0x000fe80000100800 */
[----:B------:R-:W-:Y:S04]  /*152d0*/  STL [R1+0x240], R190 ;  /* 0x000240be01007387 */ /* 0x000fe80000100800 */
[----:B------:R-:W-:Y:S04]  /*152e0*/  STL [R1+0x1dc], R195 ;  /* 0x0001dcc301007387 */ /* 0x000fe80000100800 */
[----:B------:R-:W-:Y:S04]  /*152f0*/  STL [R1+0x1d8], R193 ;  /* 0x0001d8c101007387 */ /* 0x000fe80000100800 */
[----:B------:R4:W-:Y:S04]  /*15300*/  STL.64 [R1+0x1d0], R38 ;  /* 0x0001d02601007387 */ /* 0x0009e80000100a00 */
[----:B------:R-:W-:Y:S04]  /*15310*/  STL [R1+0x1c8], R192 ;  /* 0x0001c8c001007387 */ /* 0x000fe80000100800 */
[----:B------:R-:W-:Y:S04]  /*15320*/  STL [R1+0x1c4], R191 ;  /* 0x0001c4bf01007387 */ /* 0x000fe80000100800 */
[----:B------:R-:W-:Y:S04]  /*15330*/  STL [R1+0x1c0], R189 ;  /* 0x0001c0bd01007387 */ /* 0x000fe80000100800 */
[----:B-1----:R-:W3:Y:S04]  /*15340*/  LDL.LU R37, [R1+0x68] ;  /* 0x0000680001257983 */ /* 0x002ee80000300800 */
[----:B------:R-:W3:Y:S04]  /*15350*/  LDL.LU R231, [R1+0x54] ;  /* 0x0000540001e77983 */ /* 0x000ee80000300800 */
[----:B------:R-:W3:Y:S04]  /*15360*/  LDL.LU R230, [R1+0x30] ;  /* 0x0000300001e67983 */ /* 0x000ee80000300800 */
[----:B------:R-:W3:Y:S01]  /*15370*/  LDL.LU R233, [R1+0x50] ;  /* 0x0000500001e97983 */ /* 0x000ee20000300800 */
[----:B------:R-:W1:Y:S03]  /*15380*/  S2R R6, SR_TID.X ;  /* 0x0000000000067919 */ /* 0x000e660000002100 */
[----:B----4-:R-:W4:Y:S01]  /*15390*/  LDL.LU.64 R38, [R1+0x38] ;  /* 0x0000380001267983 */ /* 0x010f220000300a00 */
[----:B-1----:R-:W-:-:S05]  /*153a0*/  IMAD.SHL.U32 R6, R6, 0x2, RZ ;  /* 0x0000000206067824 */ /* 0x002fca00078e00ff */
[----:B------:R-:W-:-:S05]  /*153b0*/  LOP3.LUT R6, R6, 0x6, RZ, 0xc0, !PT ;  /* 0x0000000606067812 */ /* 0x000fca00078ec0ff */
[----:B------:R-:W-:-:S04]  /*153c0*/  IMAD R0, R0, 0x40, R6 ;  /* 0x0000004000007824 */ /* 0x000fc800078e0206 */
[C---:B------:R-:W-:Y:S01]  /*153d0*/  VIADD R16, R0.reuse, 0x1 ;  /* 0x0000000100107836 */ /* 0x040fe20000000000 */
[CC--:B------:R-:W-:Y:S01]  /*153e0*/  ISETP.GE.AND P1, PT, R0.reuse, R56.reuse, PT ;  /* 0x000000380000720c */ /* 0x0c0fe20003f26270 */
[C---:B------:R-:W-:Y:S02]  /*153f0*/  VIADD R15, R0.reuse, 0x8 ;  /* 0x00000008000f7836 */ /* 0x040fe40000000000 */
[C---:B------:R-:W-:Y:S02]  /*15400*/  VIADD R14, R0.reuse, 0x9 ;  /* 0x00000009000e7836 */ /* 0x040fe40000000000 */
[----:B------:R-:W-:Y:S01]  /*15410*/  VIADD R13, R0, 0x10 ;  /* 0x00000010000d7836 */ /* 0x000fe20000000000 */
[----:B------:R-:W-:Y:S01]  /*15420*/  FSEL R33, R176, -INF , !P1 ;  /* 0xff800000b0217808 */ /* 0x000fe20004800000 */
[----:B------:R-:W-:Y:S01]  /*15430*/  VIADD R12, R0, 0x11 ;  /* 0x00000011000c7836 */ /* 0x000fe20000000000 */
[-C--:B------:R-:W-:Y:S01]  /*15440*/  ISETP.GE.AND P2, PT, R16, R56.reuse, PT ;  /* 0x000000381000720c */ /* 0x080fe20003f46270 */
[C---:B------:R-:W-:Y:S01]  /*15450*/  VIADD R11, R0.reuse, 0x18 ;  /* 0x00000018000b7836 */ /* 0x040fe20000000000 */
[-C--:B------:R-:W-:Y:S01]  /*15460*/  ISETP.GE.AND P1, PT, R15, R56.reuse, PT ;  /* 0x000000380f00720c */ /* 0x080fe20003f26270 */
[----:B------:R-:W-:Y:S01]  /*15470*/  VIADD R10, R0, 0x19 ;  /* 0x00000019000a7836 */ /* 0x000fe20000000000 */
[----:B------:R-:W-:Y:S01]  /*15480*/  ISETP.GE.AND P3, PT, R14, R56, PT ;  /* 0x000000380e00720c */ /* 0x000fe20003f66270 */
[----:B------:R-:W-:-:S02]  /*15490*/  VIADD R9, R0, 0x20 ;  /* 0x0000002000097836 */ /* 0x000fc40000000000 */
[C---:B------:R-:W-:Y:S01]  /*154a0*/  VIADD R8, R0.reuse, 0x21 ;  /* 0x0000002100087836 */ /* 0x040fe20000000000 */
[-C--:B------:R-:W-:Y:S01]  /*154b0*/  ISETP.GE.AND P5, PT, R13, R56.reuse, PT ;  /* 0x000000380d00720c */ /* 0x080fe20003fa6270 */
[C---:B------:R-:W-:Y:S01]  /*154c0*/  VIADD R7, R0.reuse, 0x28 ;  /* 0x0000002800077836 */ /* 0x040fe20000000000 */
[----:B------:R-:W-:Y:S01]  /*154d0*/  FSEL R177, R177, -INF , !P2 ;  /* 0xff800000b1b17808 */ /* 0x000fe20005000000 */
[----:B------:R-:W-:Y:S01]  /*154e0*/  VIADD R6, R0, 0x29 ;  /* 0x0000002900067836 */ /* 0x000fe20000000000 */
[----:B------:R-:W-:Y:S02]  /*154f0*/  FSEL R176, R128, -INF , !P1 ;  /* 0xff80000080b07808 */ /* 0x000fe40004800000 */
[----:B------:R-:W-:Y:S02]  /*15500*/  FSEL R175, R129, -INF , !P3 ;  /* 0xff80000081af7808 */ /* 0x000fe40005800000 */
[-C--:B------:R-:W-:Y:S02]  /*15510*/  ISETP.GE.AND P6, PT, R12, R56.reuse, PT ;  /* 0x000000380c00720c */ /* 0x080fe40003fc6270 */
[----:B------:R-:W-:-:S02]  /*15520*/  ISETP.GE.AND P4, PT, R11, R56, PT ;  /* 0x000000380b00720c */ /* 0x000fc40003f86270 */
[-C--:B------:R-:W-:Y:S02]  /*15530*/  ISETP.GE.AND P2, PT, R10, R56.reuse, PT ;  /* 0x000000380a00720c */ /* 0x080fe40003f46270 */
[-C--:B------:R-:W-:Y:S02]  /*15540*/  ISETP.GE.AND P1, PT, R9, R56.reuse, PT ;  /* 0x000000380900720c */ /* 0x080fe40003f26270 */
[-C--:B------:R-:W-:Y:S02]  /*15550*/  ISETP.GE.AND P3, PT, R8, R56.reuse, PT ;  /* 0x000000380800720c */ /* 0x080fe40003f66270 */
[----:B------:R-:W-:Y:S02]  /*15560*/  FSEL R174, R28, -INF , !P5 ;  /* 0xff8000001cae7808 */ /* 0x000fe40006800000 */
[----:B------:R-:W-:Y:S02]  /*15570*/  ISETP.GE.AND P5, PT, R7, R56, PT ;  /* 0x000000380700720c */ /* 0x000fe40003fa6270 */
[----:B------:R-:W-:-:S02]  /*15580*/  FSEL R173, R29, -INF , !P6 ;  /* 0xff8000001dad7808 */ /* 0x000fc40007000000 */
[----:B------:R-:W-:Y:S02]  /*15590*/  FSEL R172, R60, -INF , !P4 ;  /* 0xff8000003cac7808 */ /* 0x000fe40006000000 */
[----:B------:R-:W-:Y:S02]  /*155a0*/  FSEL R135, R61, -INF , !P2 ;  /* 0xff8000003d877808 */ /* 0x000fe40005000000 */
[----:B------:R-:W-:Y:S02]  /*155b0*/  FSEL R134, R52, -INF , !P1 ;  /* 0xff80000034867808 */ /* 0x000fe40004800000 */
[----:B------:R-:W-:Y:S02]  /*155c0*/  FSEL R129, R53, -INF , !P3 ;  /* 0xff80000035817808 */ /* 0x000fe40005800000 */
[----:B------:R-:W-:Y:S01]  /*155d0*/  ISETP.GE.AND P6, PT, R6, R56, PT ;  /* 0x000000380600720c */ /* 0x000fe20003fc6270 */
[----:B--2---:R-:W-:Y:S02]  /*155e0*/  IMAD.MOV.U32 R228, RZ, RZ, R4 ;  /* 0x000000ffffe47224 */ /* 0x004fe400078e0004 */
[----:B------:R-:W-:-:S02]  /*155f0*/  IMAD.MOV.U32 R229, RZ, RZ, R5 ;  /* 0x000000ffffe57224 */ /* 0x000fc400078e0005 */
[----:B---3--:R-:W-:Y:S02]  /*15600*/  IMAD.MOV.U32 R46, RZ, RZ, R2 ;  /* 0x000000ffff2e7224 */ /* 0x008fe400078e0002 */
[----:B------:R-:W-:Y:S02]  /*15610*/  IMAD.MOV.U32 R47, RZ, RZ, R3 ;  /* 0x000000ffff2f7224 */ /* 0x000fe400078e0003 */
[C---:B------:R-:W-:Y:S02]  /*15620*/  VIADD R5, R0.reuse, 0x30 ;  /* 0x0000003000057836 */ /* 0x040fe40000000000 */
[C---:B------:R-:W-:Y:S02]  /*15630*/  VIADD R4, R0.reuse, 0x31 ;  /* 0x0000003100047836 */ /* 0x040fe40000000000 */
[C---:B------:R-:W-:Y:S02]  /*15640*/  VIADD R3, R0.reuse, 0x38 ;  /* 0x0000003800037836 */ /* 0x040fe40000000000 */
[----:B------:R-:W-:Y:S01]  /*15650*/  VIADD R2, R0, 0x39 ;  /* 0x0000003900027836 */ /* 0x000fe20000000000 */
[----:B------:R-:W-:-:S02]  /*15660*/  ISETP.GE.AND P4, PT, R5, R56, PT ;  /* 0x000000380500720c */ /* 0x000fc40003f86270 */
[-C--:B------:R-:W-:Y:S02]  /*15670*/  ISETP.GE.AND P2, PT, R4, R56.reuse, PT ;  /* 0x000000380400720c */ /* 0x080fe40003f46270 */
[-C--:B------:R-:W-:Y:S02]  /*15680*/  ISETP.GE.AND P1, PT, R3, R56.reuse, PT ;  /* 0x000000380300720c */ /* 0x080fe40003f26270 */
[----:B------:R-:W-:Y:S02]  /*15690*/  ISETP.GE.AND P3, PT, R2, R56, PT ;  /* 0x000000380200720c */ /* 0x000fe40003f66270 */
        /* <DEDUP_REMOVED lines=21> */
[-C--:B------:R-:W-:Y:S02]  /*157f0*/  ISETP.GE.AND P5, PT, R7, R57.reuse, PT ;  /* 0x000000390700720c */ /* 0x080fe40003fa6270 */
        /* <DEDUP_REMOVED lines=16> */
[C---:B------:R-:W-:Y:S02]  /*15900*/  ISETP.GE.AND P6, PT, R9.reuse, R59, PT ;  /* 0x0000003b0900720c */ /* 0x040fe40003fc6270 */
[----:B------:R-:W-:Y:S02]  /*15910*/  ISETP.GE.AND P5, PT, R9, R58, PT ;  /* 0x0000003a0900720c */ /* 0x000fe40003fa6270 */
[-C--:B------:R-:W-:Y:S02]  /*15920*/  ISETP.GE.AND P4, PT, R6, R57.reuse, PT ;  /* 0x000000390600720c */ /* 0x080fe40003f86270 */
[----:B------:R-:W-:Y:S02]  /*15930*/  ISETP.GE.AND P2, PT, R5, R57, PT ;  /* 0x000000390500720c */ /* 0x000fe40003f46270 */
[----:B------:R-:W-:Y:S02]  /*15940*/  FSEL R19, R184, -INF , !P6 ;  /* 0xff800000b8137808 */ /* 0x000fe40007000000 */
[----:B------:R-:W-:-:S02]  /*15950*/  FSEL R18, R186, -INF , !P5 ;  /* 0xff800000ba127808 */ /* 0x000fc40006800000 */
[----:B------:R-:W-:Y:S02]  /*15960*/  FSEL R51, R51, -INF , !P4 ;  /* 0xff80000033337808 */ /* 0x000fe40006000000 */
[----:B------:R-:W-:Y:S02]  /*15970*/  FSEL R50, R42, -INF , !P2 ;  /* 0xff8000002a327808 */ /* 0x000fe40005000000 */
[CC--:B------:R-:W-:Y:S02]  /*15980*/  ISETP.GE.AND P6, PT, R6.reuse, R59.reuse, PT ;  /* 0x0000003b0600720c */ /* 0x0c0fe40003fc6270 */
[-C--:B------:R-:W-:Y:S02]  /*15990*/  ISETP.GE.AND P5, PT, R6, R58.reuse, PT ;  /* 0x0000003a0600720c */ /* 0x080fe40003fa6270 */
[C---:B------:R-:W-:Y:S02]  /*159a0*/  ISETP.GE.AND P4, PT, R0.reuse, R59, PT ;  /* 0x0000003b0000720c */ /* 0x040fe40003f86270 */
[----:B------:R-:W-:-:S02]  /*159b0*/  ISETP.GE.AND P2, PT, R0, R58, PT ;  /* 0x0000003a0000720c */ /* 0x000fc40003f46270 */
[----:B------:R-:W-:Y:S02]  /*159c0*/  FMNMX.FTZ R6, R37, R33, !PT ;  /* 0x0000002125067209 */ /* 0x000fe40007810000 */
[----:B------:R-:W-:Y:S02]  /*159d0*/  FMNMX.FTZ R0, R231, R32, !PT ;  /* 0x00000020e7007209 */ /* 0x000fe40007810000 */
[----:B------:R-:W-:Y:S02]  /*159e0*/  FMNMX.FTZ R6, R177, R6, !PT ;  /* 0x00000006b1067209 */ /* 0x000fe40007810000 */
[----:B------:R-:W-:Y:S02]  /*159f0*/  FMNMX.FTZ R0, R133, R0, !PT ;  /* 0x0000000085007209 */ /* 0x000fe40007810000 */
[----:B------:R-:W-:Y:S02]  /*15a00*/  FSEL R52, R20, -INF , !P1 ;  /* 0xff80000014347808 */ /* 0x000fe40004800000 */
[----:B------:R-:W-:-:S02]  /*15a10*/  ISETP.GE.AND P1, PT, R4, R57, PT ;  /* 0x000000390400720c */ /* 0x000fc40003f26270 */
[----:B------:R-:W-:Y:S02]  /*15a20*/  FMNMX.FTZ R6, R176, R6, !PT ;  /* 0x00000006b0067209 */ /* 0x000fe40007810000 */
[----:B------:R-:W-:Y:S02]  /*15a30*/  FMNMX.FTZ R0, R132, R0, !PT ;  /* 0x0000000084007209 */ /* 0x000fe40007810000 */
[----:B------:R-:W-:Y:S02]  /*15a40*/  FSEL R49, R43, -INF , !P1 ;  /* 0xff8000002b317808 */ /* 0x000fe40004800000 */
[----:B------:R-:W-:Y:S02]  /*15a50*/  ISETP.GE.AND P1, PT, R16, R58, PT ;  /* 0x0000003a1000720c */ /* 0x000fe40003f26270 */
[----:B------:R-:W-:Y:S02]  /*15a60*/  FMNMX.FTZ R6, R175, R6, !PT ;  /* 0x00000006af067209 */ /* 0x000fe40007810000 */
[----:B------:R-:W-:-:S02]  /*15a70*/  FMNMX.FTZ R0, R67, R0, !PT ;  /* 0x0000000043007209 */ /* 0x000fc40007810000 */
[----:B------:R-:W-:Y:S02]  /*15a80*/  FSEL R43, R211, -INF , !P1 ;  /* 0xff800000d32b7808 */ /* 0x000fe40004800000 */
[----:B------:R-:W-:Y:S02]  /*15a90*/  FMNMX.FTZ R6, R174, R6, !PT ;  /* 0x00000006ae067209 */ /* 0x000fe40007810000 */
[----:B------:R-:W-:Y:S02]  /*15aa0*/  ISETP.GE.AND P1, PT, R13, R58, PT ;  /* 0x0000003a0d00720c */ /* 0x000fe40003f26270 */
[----:B------:R-:W-:Y:S02]  /*15ab0*/  FMNMX.FTZ R0, R66, R0, !PT ;  /* 0x0000000042007209 */ /* 0x000fe40007810000 */
[----:B------:R-:W-:Y:S02]  /*15ac0*/  FSEL R28, R210, -INF , !P2 ;  /* 0xff800000d21c7808 */ /* 0x000fe40005000000 */
[----:B------:R-:W-:-:S02]  /*15ad0*/  FMNMX.FTZ R6, R173, R6, !PT ;  /* 0x00000006ad067209 */ /* 0x000fc40007810000 */
[----:B------:R-:W-:Y:S02]  /*15ae0*/  ISETP.GE.AND P2, PT, R14, R58, PT ;  /* 0x0000003a0e00720c */ /* 0x000fe40003f46270 */
[----:B------:R-:W-:Y:S02]  /*15af0*/  FSEL R26, R202, -INF , !P1 ;  /* 0xff800000ca1a7808 */ /* 0x000fe40004800000 */
[----:B------:R-:W-:Y:S02]  /*15b00*/  FMNMX.FTZ R0, R65, R0, !PT ;  /* 0x0000000041007209 */ /* 0x000fe40007810000 */
[----:B------:R-:W-:Y:S02]  /*15b10*/  ISETP.GE.AND P1, PT, R10, R58, PT ;  /* 0x0000003a0a00720c */ /* 0x000fe40003f26270 */
[----:B------:R-:W-:Y:S02]  /*15b20*/  FSEL R42, R21, -INF , !P3 ;  /* 0xff800000152a7808 */ /* 0x000fe40005800000 */
[----:B------:R-:W-:-:S02]  /*15b30*/  FMNMX.FTZ R6, R172, R6, !PT ;  /* 0x00000006ac067209 */ /* 0x000fc40007810000 */
[-C--:B------:R-:W-:Y:S02]  /*15b40*/  ISETP.GE.AND P3, PT, R16, R59.reuse, PT ;  /* 0x0000003b1000720c */ /* 0x080fe40003f66270 */
[----:B------:R-:W-:Y:S02]  /*15b50*/  FSEL R30, R207, -INF , !P2 ;  /* 0xff800000cf1e7808 */ /* 0x000fe40005000000 */
[----:B------:R-:W-:Y:S02]  /*15b60*/  FMNMX.FTZ R0, R64, R0, !PT ;  /* 0x0000000040007209 */ /* 0x000fe40007810000 */
[----:B------:R-:W-:Y:S02]  /*15b70*/  ISETP.GE.AND P2, PT, R11, R58, PT ;  /* 0x0000003a0b00720c */ /* 0x000fe40003f46270 */
[----:B------:R-:W-:Y:S02]  /*15b80*/  FSEL R20, R199, -INF , !P1 ;  /* 0xff800000c7147808 */ /* 0x000fe40004800000 */
[----:B------:R-:W-:-:S02]  /*15b90*/  ISETP.GE.AND P1, PT, R7, R59, PT ;  /* 0x0000003b0700720c */ /* 0x000fc40003f26270 */
[----:B------:R-:W-:Y:S02]  /*15ba0*/  FMNMX.FTZ R6, R135, R6, !PT ;  /* 0x0000000687067209 */ /* 0x000fe40007810000 */
[----:B------:R-:W-:Y:S02]  /*15bb0*/  FSEL R48, R209, -INF , !P3 ;  /* 0xff800000d1307808 */ /* 0x000fe40005800000 */
[----:B------:R-:W-:Y:S02]  /*15bc0*/  FMNMX.FTZ R0, R63, R0, !PT ;  /* 0x000000003f007209 */ /* 0x000fe40007810000 */
[----:B------:R-:W-:Y:S02]  /*15bd0*/  ISETP.GE.AND P3, PT, R13, R59, PT ;  /* 0x0000003b0d00720c */ /* 0x000fe40003f66270 */
[----:B------:R-:W-:Y:S02]  /*15be0*/  FSEL R22, R198, -INF , !P2 ;  /* 0xff800000c6167808 */ /* 0x000fe40005000000 */
        /* <DEDUP_REMOVED lines=8> */
[-C--:B------:R-:W-:Y:S02]  /*15c70*/  ISETP.GE.AND P3, PT, R10, R59.reuse, PT ;  /* 0x0000003b0a00720c */ /* 0x080fe40003f66270 */
[----:B------:R-:W-:Y:S02]  /*15c80*/  FSEL R16, R187, -INF , !P2 ;  /* 0xff800000bb107808 */ /* 0x000fe40005000000 */
[----:B------:R-:W-:Y:S02]  /*15c90*/  FMNMX.FTZ R6, R129, R6, !PT ;  /* 0x0000000681067209 */ /* 0x000fe40007810000 */
[----:B------:R-:W-:Y:S02]  /*15ca0*/  ISETP.GE.AND P2, PT, R5, R59, PT ;  /* 0x0000003b0500720c */ /* 0x000fe40003f46270 */
[----:B------:R-:W-:-:S02]  /*15cb0*/  FSEL R12, R183, -INF , !P5 ;  /* 0xff800000b70c7808 */ /* 0x000fc40006800000 */
[----:B------:R-:W-:Y:S02]  /*15cc0*/  FSEL R10, R213, -INF , !P1 ;  /* 0xff800000d50a7808 */ /* 0x000fe40004800000 */
[----:B------:R-:W-:Y:S02]  /*15cd0*/  FMNMX.FTZ R0, R61, R0, !PT ;  /* 0x000000003d007209 */ /* 0x000fe40007810000 */
[C---:B------:R-:W-:Y:S02]  /*15ce0*/  ISETP.GE.AND P5, PT, R2.reuse, R59, PT ;  /* 0x0000003b0200720c */ /* 0x040fe40003fa6270 */
[----:B------:R-:W-:Y:S02]  /*15cf0*/  ISETP.GE.AND P1, PT, R2, R58, PT ;  /* 0x0000003a0200720c */ /* 0x000fe40003f26270 */
[----:B------:R-:W-:Y:S02]  /*15d00*/  FSEL R31, R205, -INF , !P4 ;  /* 0xff800000cd1f7808 */ /* 0x000fe40006000000 */
[----:B------:R-:W-:-:S02]  /*15d10*/  FMNMX.FTZ R2, R233, R29, !PT ;  /* 0x0000001de9027209 */ /* 0x000fc40007810000 */
[----:B------:R-:W-:Y:S02]  /*15d20*/  ISETP.GE.AND P4, PT, R11, R59, PT ;  /* 0x0000003b0b00720c */ /* 0x000fe40003f86270 */
[----:B------:R-:W-:Y:S02]  /*15d30*/  FSEL R21, R197, -INF , !P3 ;  /* 0xff800000c5157808 */ /* 0x000fe40005800000 */
[----:B------:R-:W-:Y:S02]  /*15d40*/  ISETP.GE.AND P3, PT, R7, R58, PT ;  /* 0x0000003a0700720c */ /* 0x000fe40003f66270 */
        /* <DEDUP_REMOVED lines=8> */
[----:B------:R-:W-:-:S02]  /*15dd0*/  FSEL R14, R182, -INF , !P3 ;  /* 0xff800000b60e7808 */ /* 0x000fc40005800000 */
[----:B------:R-:W-:Y:S02]  /*15de0*/  FMNMX.FTZ R0, R51, R0, !PT ;  /* 0x0000000033007209 */ /* 0x000fe40007810000 */
[----:B------:R-:W-:Y:S02]  /*15df0*/  ISETP.GE.AND P3, PT, R4, R58, PT ;  /* 0x0000003a0400720c */ /* 0x000fe40003f66270 */
        /* <DEDUP_REMOVED lines=13> */
[----:B------:R-:W-:Y:S02]  /*15ed0*/  ISETP.GE.AND P4, PT, R8, R59, PT ;  /* 0x0000003b0800720c */ /* 0x000fe40003f86270 */
[----:B------:R-:W-:Y:S02]  /*15ee0*/  FMNMX.FTZ R0, R42, R7, !PT ;  /* 0x000000072a007209 */ /* 0x000fe40007810000 */
[----:B------:R-:W-:-:S02]  /*15ef0*/  FMNMX.FTZ R6, R40, R6, !PT ;  /* 0x0000000628067209 */ /* 0x000fc40007810000 */
[----:B------:R-:W-:Y:S02]  /*15f00*/  FMNMX.FTZ R4, R27, R4, !PT ;  /* 0x000000041b047209 */ /* 0x000fe40007810000 */
[----:B------:R-:W-:Y:S02]  /*15f10*/  FMNMX.FTZ R3, R26, R3, !PT ;  /* 0x000000031a037209 */ /* 0x000fe40007810000 */
[----:B------:R-:W-:Y:S01]  /*15f20*/  FSEL R17, R185, -INF , !P4 ;  /* 0xff800000b9117808 */ /* 0x000fe20006000000 */
[----:B------:R-:W1:Y:S01]  /*15f30*/  SHFL.BFLY PT, R7, R6, 0x2, 0x1f ;  /* 0x0c401f0006077f89 */ /* 0x000e6200000e0000 */
[----:B------:R-:W-:Y:S02]  /*15f40*/  ISETP.GE.AND P4, PT, R5, R58, PT ;  /* 0x0000003a0500720c */ /* 0x000fe40003f86270 */
        /* <DEDUP_REMOVED lines=13> */
[----:B-1----:R-:W-:Y:S02]  /*16020*/  FMNMX.FTZ R2, R6, R7, !PT ;  /* 0x0000000706027209 */ /* 0x002fe40007810000 */
[----:B--2---:R-:W-:-:S02]  /*16030*/  FMNMX.FTZ R0, R0, R5, !PT ;  /* 0x0000000500007209 */ /* 0x004fc40007810000 */
[----:B------:R-:W-:Y:S02]  /*16040*/  FMNMX.FTZ R4, R13, R4, !PT ;  /* 0x000000040d047209 */ /* 0x000fe40007810000 */
[----:B------:R-:W-:Y:S02]  /*16050*/  FSEL R7, R214, -INF , !P4 ;  /* 0xff800000d6077808 */ /* 0x000fe40006000000 */
[----:B------:R-:W-:Y:S02]  /*16060*/  FMNMX.FTZ R5, R12, R3, !PT ;  /* 0x000000030c057209 */ /* 0x000fe40007810000 */
[----:B------:R-:W-:Y:S02]  /*16070*/  FMNMX.FTZ R4, R11, R4, !PT ;  /* 0x000000040b047209 */ /* 0x000fe40007810000 */
[----:B------:R-:W-:Y:S02]  /*16080*/  FSEL R6, R215, -INF , !P3 ;  /* 0xff800000d7067808 */ /* 0x000fe40005800000 */
[----:B------:R-:W-:-:S02]  /*16090*/  FMNMX.FTZ R128, R7, R5, !PT ;  /* 0x0000000507807209 */ /* 0x000fc40007810000 */
[----:B------:R-:W-:Y:S02]  /*160a0*/  FSEL R9, R216, -INF , !P6 ;  /* 0xff800000d8097808 */ /* 0x000fe40007000000 */
[----:B------:R-:W-:Y:S02]  /*160b0*/  FMNMX.FTZ R4, R10, R4, !PT ;  /* 0x000000040a047209 */ /* 0x000fe40007810000 */
[----:B------:R-:W-:Y:S02]  /*160c0*/  FSEL R5, R218, -INF , !P2 ;  /* 0xff800000da057808 */ /* 0x000fe40005000000 */
[----:B------:R-:W-:Y:S01]  /*160d0*/  FMNMX.FTZ R128, R6, R128, !PT ;  /* 0x0000008006807209 */ /* 0x000fe20007810000 */
[----:B------:R-:W1:Y:S01]  /*160e0*/  SHFL.BFLY PT, R131, R0, 0x1, 0x1f ;  /* 0x0c201f0000837f89 */ /* 0x000e6200000e0000 */
[----:B------:R-:W-:Y:S02]  /*160f0*/  FSEL R8, R217, -INF , !P5 ;  /* 0xff800000d9087808 */ /* 0x000fe40006800000 */
[----:B------:R-:W-:-:S02]  /*16100*/  FMNMX.FTZ R3, R9, R4, !PT ;  /* 0x0000000409037209 */ /* 0x000fc40007810000 */
[----:B------:R-:W-:Y:S02]  /*16110*/  FSEL R4, R219, -INF , !P1 ;  /* 0xff800000db047808 */ /* 0x000fe40004800000 */
[----:B------:R-:W-:Y:S02]  /*16120*/  FMNMX.FTZ R128, R5, R128, !PT ;  /* 0x0000008005807209 */ /* 0x000fe40007810000 */
[----:B------:R-:W-:Y:S02]  /*16130*/  FMNMX.FTZ R3, R8, R3, !PT ;  /* 0x0000000308037209 */ /* 0x000fe40007810000 */
[----:B------:R-:W-:-:S03]  /*16140*/  FMNMX.FTZ R128, R4, R128, !PT ;  /* 0x0000008004807209 */ /* 0x000fc60007810000 */
[----:B------:R-:W2:Y:S04]  /*16150*/  SHFL.BFLY PT, R57, R3, 0x2, 0x1f ;  /* 0x0c401f0003397f89 */ /* 0x000ea800000e0000 */
[----:B------:R-:W3:Y:S01]  /*16160*/  SHFL.BFLY PT, R58, R128, 0x2, 0x1f ;  /* 0x0c401f00803a7f89 */ /* 0x000ee200000e0000 */
[----:B-1----:R-:W-:-:S03]  /*16170*/  FMNMX.FTZ R131, R0, R131, !PT ;  /* 0x0000008300837209 */ /* 0x002fc60007810000 */
[----:B------:R-:W1:Y:S01]  /*16180*/  SHFL.BFLY PT, R130, R2, 0x1, 0x1f ;  /* 0x0c201f0002827f89 */ /* 0x000e6200000e0000 */
[C---:B------:R-:W-:Y:S01]  /*16190*/  FSETP.NEU.FTZ.AND P4, PT, R131.reuse, -INF , PT ;  /* 0xff8000008300780b */ /* 0x040fe20003f9d000 */
[----:B------:R-:W-:-:S05]  /*161a0*/  FMUL.FTZ R0, R131, UR41 ;  /* 0x0000002983007c20 */ /* 0x000fca0008410000 */
[----:B------:R-:W-:Y:S02]  /*161b0*/  FSEL R0, R0, RZ, P4 ;  /* 0x000000ff00007208 */ /* 0x000fe40002000000 */
[----:B--2---:R-:W-:Y:S02]  /*161c0*/  FMNMX.FTZ R3, R3, R57, !PT ;  /* 0x0000003903037209 */ /* 0x004fe40007810000 */
[----:B---3--:R-:W-:-:S03]  /*161d0*/  FMNMX.FTZ R128, R128, R58, !PT ;  /* 0x0000003a80807209 */ /* 0x008fc60007810000 */
[----:B------:R-:W2:Y:S01]  /*161e0*/  SHFL.BFLY PT, R57, R3, 0x1, 0x1f ;  /* 0x0c201f0003397f89 */ /* 0x000ea200000e0000 */
[----:B------:R-:W-:-:S03]  /*161f0*/  FFMA.FTZ R58, R33, UR41, -R0 ;  /* 0x00000029213a7c23 */ /* 0x000fc60008010800 */
[----:B------:R-:W3:Y:S01]  /*16200*/  SHFL.BFLY PT, R33, R128, 0x1, 0x1f ;  /* 0x0c201f0080217f89 */ /* 0x000ee200000e0000 */
[----:B-1----:R-:W-:-:S04]  /*16210*/  FMNMX.FTZ R130, R2, R130, !PT ;  /* 0x0000008202827209 */ /* 0x002fc80007810000 */
[C---:B------:R-:W-:Y:S01]  /*16220*/  FSETP.NEU.FTZ.AND P3, PT, R130.reuse, -INF , PT ;  /* 0xff8000008200780b */ /* 0x040fe20003f7d000 */
[----:B------:R-:W-:Y:S01]  /*16230*/  FMUL.FTZ R2, R130, UR41 ;  /* 0x0000002982027c20 */ /* 0x000fe20008410000 */
[----:B------:R-:W-:-:S04]  /*16240*/  FFMA.FTZ R194, R129, UR41, -R0 ;  /* 0x0000002981c27c23 */ /* 0x000fc80008010800 */
[----:B------:R-:W-:Y:S01]  /*16250*/  FSEL R2, R2, RZ, P3 ;  /* 0x000000ff02027208 */ /* 0x000fe20001800000 */
[--C-:B------:R-:W-:Y:S01]  /*16260*/  FFMA.FTZ R197, R55, UR41, -R0.reuse ;  /* 0x0000002937c57c23 */ /* 0x100fe20008010800 */
[--C-:B------:R-:W-:Y:S01]  /*16270*/  FFMA.FTZ R202, R54, UR41, -R0.reuse ;  /* 0x0000002936ca7c23 */ /* 0x100fe20008010800 */
[----:B------:R-:W-:Y:S02]  /*16280*/  FFMA.FTZ R177, R177, UR41, -R0 ;  /* 0x00000029b1b17c23 */ /* 0x000fe40008010800 */
[--C-:B------:R-:W-:Y:S01]  /*16290*/  FFMA.FTZ R54, R64, UR41, -R2.reuse ;  /* 0x0000002940367c23 */ /* 0x100fe20008010802 */
[----:B--2---:R-:W-:Y:S01]  /*162a0*/  FMNMX.FTZ R129, R3, R57, !PT ;  /* 0x0000003903817209 */ /* 0x004fe20007810000 */
[--C-:B------:R-:W-:Y:S01]  /*162b0*/  FFMA.FTZ R55, R63, UR41, -R2.reuse ;  /* 0x000000293f377c23 */ /* 0x100fe20008010802 */
[----:B---3--:R-:W-:Y:S01]  /*162c0*/  FMNMX.FTZ R128, R128, R33, !PT ;  /* 0x0000002180807209 */ /* 0x008fe20007810000 */
        /* <DEDUP_REMOVED lines=25> */
[C---:B------:R-:W-:Y:S01]  /*16460*/  FMUL.FTZ R2, R129.reuse, UR41 ;  /* 0x0000002981027c20 */ /* 0x040fe20008410000 */
[----:B------:R-:W-:Y:S01]  /*16470*/  FSETP.NEU.FTZ.AND P1, PT, R129, -INF , PT ;  /* 0xff8000008100780b */ /* 0x000fe20003f3d000 */
[C---:B------:R-:W-:Y:S01]  /*16480*/  FMUL.FTZ R0, R128.reuse, UR41 ;  /* 0x0000002980007c20 */ /* 0x040fe20008410000 */
[----:B------:R-:W-:-:S02]  /*16490*/  FSETP.NEU.FTZ.AND P2, PT, R128, -INF , PT ;  /* 0xff8000008000780b */ /* 0x000fc40003f5d000 */
[----:B------:R-:W-:Y:S02]  /*164a0*/  FSEL R2, R2, RZ, P1 ;  /* 0x000000ff02027208 */ /* 0x000fe40000800000 */
[----:B------:R-:W-:-:S03]  /*164b0*/  FSEL R0, R0, RZ, P2 ;  /* 0x000000ff00007208 */ /* 0x000fc60001000000 */
        /* <DEDUP_REMOVED lines=20> */
[----:B------:R-:W-:Y:S01]  /*16600*/  FSEL R0, R131, RZ, P4 ;  /* 0x000000ff83007208 */ /* 0x000fe20002000000 */
[----:B------:R-:W-:Y:S04]  /*16610*/  STL [R1+0x1e0], R131 ;  /* 0x0001e08301007387 */ /* 0x000fe80000100800 */
[----:B------:R-:W-:Y:S01]  /*16620*/  STL [R1+0x1e4], R130 ;  /* 0x0001e48201007387 */ /* 0x000fe20000100800 */
[----:B------:R-:W-:-:S03]  /*16630*/  FADD.FTZ R18, R37, -R0 ;  /* 0x8000000025127221 */ /* 0x000fc60000010000 */
[----:B------:R-:W-:Y:S04]  /*16640*/  STL [R1+0x1e8], R128 ;  /* 0x0001e88001007387 */ /* 0x000fe80000100800 */
[----:B------:R-:W2:Y:S01]  /*16650*/  LDL.LU R37, [R1+0x6c] ;  /* 0x00006c0001257983 */ /* 0x000ea20000300800 */
[----:B------:R-:W-:Y:S01]  /*16660*/  USHF.L.U32 UR6, UR42, 0x1, URZ ;  /* 0x000000012a067899 */ /* 0x000fe2000800063f */
[----:B------:R-:W-:-:S03]  /*16670*/  FSEL R0, R128, RZ, P2 ;  /* 0x000000ff80007208 */ /* 0x000fc60001000000 */
[----:B------:R-:W-:Y:S01]  /*16680*/  ULOP3.LUT UR6, UR6, UR27, URZ, 0x3c, !UPT ;  /* 0x0000001b06067292 */ /* 0x000fe2000f8e3c3f */
        /* <DEDUP_REMOVED lines=13> */
[----:B------:R-:W-:Y:S01]  /*16760*/  FADD.FTZ R17, R230, -R0 ;  /* 0x80000000e6117221 */ /* 0x000fe20000010000 */
[----:B----4-:R-:W-:-:S02]  /*16770*/  LOP3.LUT R0, R39, UR6, RZ, 0x3c, !PT ;  /* 0x0000000627007c12 */ /* 0x010fc4000f8e3cff */
[----:B------:R-:W-:Y:S01]  /*16780*/  LOP3.LUT R10, R229, UR4, R38, 0x96, !PT ;  /* 0x00000004e50a7c12 */ /* 0x000fe2000f8e9626 */
[----:B------:R-:W-:Y:S02]  /*16790*/  FADD.FTZ R16, R231, -R2 ;  /* 0x80000002e7107221 */ /* 0x000fe40000010000 */
        /* <DEDUP_REMOVED lines=19> */
[----:B------:R-:W-:Y:S02]  /*168d0*/  LOP3.LUT R0, R2, 0xff, RZ, 0xc0, !PT ;  /* 0x000000ff02007812 */ /* 0x000fe400078ec0ff */
[----:B------:R-:W-:Y:S02]  /*168e0*/  LOP3.LUT R21, R3, UR25, R6, 0x96, !PT ;  /* 0x0000001903157c12 */ /* 0x000fe4000f8e9606 */
[----:B------:R-:W-:Y:S02]  /*168f0*/  ISETP.LE.U32.AND P3, PT, R0, UR12, PT ;  /* 0x0000000c00007c0c */ /* 0x000fe4000bf63070 */
[----:B------:R-:W-:Y:S02]  /*16900*/  LOP3.LUT R0, R2, 0xffff, RZ, 0xc0, !PT ;  /* 0x0000ffff02007812 */ /* 0x000fe400078ec0ff */
[--C-:B------:R-:W-:Y:S02]  /*16910*/  SHF.R.U32.HI R6, RZ, 0x10, R2.reuse ;  /* 0x00000010ff067819 */ /* 0x100fe40000011602 */
[----:B------:R-:W-:-:S02]  /*16920*/  SHF.R.U32.HI R2, RZ, 0x18, R2 ;  /* 0x00000018ff027819 */ /* 0x000fc40000011602 */
[----:B------:R-:W-:Y:S02]  /*16930*/  SHF.R.U32.HI R3, RZ, 0x8, R0 ;  /* 0x00000008ff037819 */ /* 0x000fe40000011600 */
[----:B------:R-:W-:Y:S02]  /*16940*/  ISETP.LE.U32.AND P4, PT, R2, UR12, PT ;  /* 0x0000000c02007c0c */ /* 0x000fe4000bf83070 */
[----:B------:R-:W-:Y:S02]  /*16950*/  LOP3.LUT R2, R4, 0xff, RZ, 0xc0, !PT ;  /* 0x000000ff04027812 */ /* 0x000fe400078ec0ff */
[----:B------:R-:W-:Y:S02]  /*16960*/  LOP3.LUT R3, R3, 0xffff, RZ, 0xc0, !PT ;  /* 0x0000ffff03037812 */ /* 0x000fe400078ec0ff */
[----:B------:R-:W-:Y:S01]  /*16970*/  ISETP.LE.U32.AND P2, PT, R2, UR12, PT ;  /* 0x0000000c02007c0c */ /* 0x000fe2000bf43070 */
[----:B------:R-:W-:Y:S01]  /*16980*/  FMUL.FTZ R2, R18, UR41 ;  /* 0x0000002912027c20 */ /* 0x000fe20008410000 */
[----:B------:R-:W-:Y:S01]  /*16990*/  FMUL.FTZ R17, R17, UR41 ;  /* 0x0000002911117c20 */ /* 0x000fe20008410000 */
[----:B------:R-:W-:Y:S01]  /*169a0*/  ISETP.LE.U32.AND P5, PT, R3, UR12, PT ;  /* 0x0000000c03007c0c */ /* 0x000fe2000bfa3070 */
[----:B------:R-:W-:Y:S01]  /*169b0*/  MUFU.EX2 R12, R28 ;  /* 0x0000001c000c7308 */ /* 0x000fe20000000800 */
[----:B------:R-:W-:-:S07]  /*169c0*/  LOP3.LUT R6, R6, 0xff, RZ, 0xc0, !PT ;  /* 0x000000ff06067812 */ /* 0x000fce00078ec0ff */
[----:B------:R-:W1:Y:S08]  /*169d0*/  MUFU.EX2 R3, R17 ;  /* 0x0000001100037308 */ /* 0x000e700000000800 */
[----:B------:R-:W-:Y:S08]  /*169e0*/  MUFU.EX2 R15, R58 ;  /* 0x0000003a000f7308 */ /* 0x000ff00000000800 */
[----:B------:R-:W-:Y:S08]  /*169f0*/  MUFU.EX2 R2, R2 ;  /* 0x0000000200027308 */ /* 0x000ff00000000800 */
[----:B------:R-:W-:Y:S01]  /*16a00*/  MUFU.EX2 R19, R177 ;  /* 0x000000b100137308 */ /* 0x000fe20000000800 */
[----:B------:R-:W-:-:S07]  /*16a10*/  FMUL.FTZ R16, R16, UR41 ;  /* 0x0000002910107c20 */ /* 0x000fce0008410000 */
[----:B------:R-:W3:Y:S01]  /*16a20*/  MUFU.EX2 R9, R43 ;  /* 0x0000002b00097308 */ /* 0x000ee20000000800 */
[----:B------:R-:W-:-:S07]  /*16a30*/  ISETP.LE.U32.AND P6, PT, R6, UR12, PT ;  /* 0x0000000c06007c0c */ /* 0x000fce000bfc3070 */
[----:B------:R-:W4:Y:S01]  /*16a40*/  MUFU.EX2 R7, R34 ;  /* 0x0000002200077308 */ /* 0x000f220000000800 */
[----:B------:R-:W-:Y:S02]  /*16a50*/  LOP3.LUT R20, R4, 0xffff, RZ, 0xc0, !PT ;  /* 0x0000ffff04147812 */ /* 0x000fe400078ec0ff */
[----:B------:R-:W-:-:S05]  /*16a60*/  SHF.R.U32.HI R5, RZ, 0x18, R4 ;  /* 0x00000018ff057819 */ /* 0x000fca0000011604 */
[----:B------:R-:W4:Y:S08]  /*16a70*/  MUFU.EX2 R6, R30 ;  /* 0x0000001e00067308 */ /* 0x000f300000000800 */
[----:B------:R1:W-:Y:S08]  /*16a80*/  MUFU.EX2 R0, R16 ;  /* 0x0000001000007308 */ /* 0x0003f00000000800 */
[----:B------:R-:W-:Y:S01]  /*16a90*/  MUFU.EX2 R14, R32 ;  /* 0x00000020000e7308 */ /* 0x000fe20000000800 */
[----:B-1----:R-:W-:Y:S01]  /*16aa0*/  SHF.R.U32.HI R16, RZ, 0x10, R4 ;  /* 0x00000010ff107819 */ /* 0x002fe20000011604 */
[----:B------:R-:W-:-:S06]  /*16ab0*/  FFMA.FTZ R4, R240, R3, R12 ;  /* 0x00000003f0047223 */ /* 0x000fcc000001000c */
[----:B------:R1:W1:Y:S01]  /*16ac0*/  MUFU.EX2 R13, R133 ;  /* 0x00000085000d7308 */ /* 0x0002620000000800 */
[----:B---3--:R-:W-:-:S04]  /*16ad0*/  FADD.FTZ R4, R9, R4 ;  /* 0x0000000409047221 */ /* 0x008fc80000010000 */
[----:B----4-:R-:W-:-:S04]  /*16ae0*/  FADD.FTZ R4, R7, R4 ;  /* 0x0000000407047221 */ /* 0x010fc80000010000 */
[----:B------:R-:W-:Y:S01]  /*16af0*/  FADD.FTZ R18, R6, R4 ;  /* 0x0000000406127221 */ /* 0x000fe20000010000 */
[----:B------:R-:W-:Y:S02]  /*16b00*/  LOP3.LUT R4, R16, 0xff, RZ, 0xc0, !PT ;  /* 0x000000ff10047812 */ /* 0x000fe400078ec0ff */
[----:B------:R-:W-:Y:S02]  /*16b10*/  FSEL R29, R129, RZ, P1 ;  /* 0x000000ff811d7208 */ /* 0x000fe40000800000 */
[----:B------:R-:W-:Y:S02]  /*16b20*/  ISETP.LE.U32.AND P1, PT, R5, UR12, PT ;  /* 0x0000000c05007c0c */ /* 0x000fe4000bf23070 */
[----:B------:R-:W-:Y:S02]  /*16b30*/  F2FP.BF16.F32.PACK_AB R58, R9, R12 ;  /* 0x0000000c093a723e */ /* 0x000fe400000010ff */
[----:B-1----:R-:W-:Y:S01]  /*16b40*/  F2FP.BF16.F32.PACK_AB R133, R6, R7 ;  /* 0x000000070685723e */ /* 0x002fe200000010ff */
[----:B------:R1:W3:Y:S01]  /*16b50*/  MUFU.EX2 R12, R23 ;  /* 0x00000017000c7308 */ /* 0x0002e20000000800 */
[----:B------:R-:W-:-:S04]  /*16b60*/  F2FP.BF16.F32.PACK_AB R17, R13, R14 ;  /* 0x0000000e0d11723e */ /* 0x000fc800000010ff */
[C---:B------:R-:W-:Y:S02]  /*16b70*/  PRMT R40, R17.reuse, 0x7632, R40 ;  /* 0x0000763211287816 */ /* 0x040fe40000000028 */
[----:B------:R-:W-:Y:S01]  /*16b80*/  PRMT R35, R17, 0x7610, R35 ;  /* 0x0000761011237816 */ /* 0x000fe20000000023 */
[----:B------:R-:W4:Y:S02]  /*16b90*/  MUFU.EX2 R9, R25 ;  /* 0x0000001900097308 */ /* 0x000f240000000800 */
[----:B------:R-:W-:Y:S02]  /*16ba0*/  @!P4 HFMA2.BF16_V2 R180, -RZ.H0_H0, RZ.H0_H0, -R40.H0_H0 ;  /* 0x200000ffffb4c231 */ /* 0x000fe40000340928 */
[----:B------:R-:W-:Y:S01]  /*16bb0*/  FFMA.FTZ R234, R234, R0, R14 ;  /* 0x00000000eaea7223 */ /* 0x000fe2000001000e */
[----:B------:R-:W-:Y:S03]  /*16bc0*/  STL [R1+0x1ec], R129 ;  /* 0x0001ec8101007387 */ /* 0x000fe60000100800 */
[----:B------:R-:W-:Y:S01]  /*16bd0*/  FADD.FTZ R30, R13, R234 ;  /* 0x000000ea0d1e7221 */ /* 0x000fe20000010000 */
[----:B------:R-:W-:Y:S01]  /*16be0*/  MUFU.EX2 R22, R175 ;  /* 0x000000af00167308 */ /* 0x000fe20000000800 */
[----:B------:R-:W-:-:S07]  /*16bf0*/  @!P6 HFMA2.BF16_V2 R181, -RZ.H0_H0, RZ.H0_H0, -R35.H0_H0 ;  /* 0x200000ffffb5e231 */ /* 0x000fce0000340923 */
[----:B------:R-:W-:Y:S08]  /*16c00*/  MUFU.EX2 R13, R176 ;  /* 0x000000b0000d7308 */ /* 0x000ff00000000800 */
[----:B------:R-:W-:Y:S01]  /*16c10*/  MUFU.EX2 R14, R132 ;  /* 0x00000084000e7308 */ /* 0x000fe20000000800 */
[----:B--2---:R-:W-:Y:S01]  /*16c20*/  FFMA.FTZ R26, R37, R2, R15 ;  /* 0x00000002251a7223 */ /* 0x004fe2000001000f */
[----:B------:R-:W-:-:S04]  /*16c30*/  F2FP.BF16.F32.PACK_AB R15, R19, R15 ;  /* 0x0000000f130f723e */ /* 0x000fc800000010ff */
[C---:B------:R-:W-:Y:S02]  /*16c40*/  PRMT R42, R15.reuse, 0x7610, R42 ;  /* 0x000076100f2a7816 */ /* 0x040fe4000000002a */
[----:B------:R-:W-:-:S03]  /*16c50*/  PRMT R41, R15, 0x7632, R41 ;  /* 0x000076320f297816 */ /* 0x000fc60000000029 */
[----:B------:R-:W-:Y:S01]  /*16c60*/  @!P3 HFMA2.BF16_V2 R178, -RZ.H0_H0, RZ.H0_H0, -R42.H0_H0 ;  /* 0x200000ffffb2b231 */ /* 0x000fe2000034092a */
[----:B------:R-:W-:-:S04]  /*16c70*/  PRMT R193, R42, 0x5410, R41 ;  /* 0x000054102ac17816 */ /* 0x000fc80000000029 */
[----:B------:R-:W-:Y:S02]  /*16c80*/  @!P3 PRMT R42, R178, 0x5410, RZ ;  /* 0x00005410b22ab816 */ /* 0x000fe400000000ff */
[----:B------:R-:W-:Y:S01]  /*16c90*/  ISETP.LE.U32.AND P3, PT, R4, UR12, PT ;  /* 0x0000000c04007c0c */ /* 0x000fe2000bf63070 */
[----:B------:R-:W-:-:S04]  /*16ca0*/  IMAD.WIDE.U32 R4, R21, -0x2daee0ad, RZ ;  /* 0xd2511f5315047825 */ /* 0x000fc800078e00ff */
[----:B------:R-:W-:Y:S01]  /*16cb0*/  @!P5 HFMA2.BF16_V2 R179, -RZ.H0_H0, RZ.H0_H0, -R41.H0_H0 ;  /* 0x200000ffffb3d231 */ /* 0x000fe20000340929 */
[C---:B------:R-:W-:Y:S02]  /*16cc0*/  LOP3.LUT R7, R4.reuse, 0xff, RZ, 0xc0, !PT ;  /* 0x000000ff04077812 */ /* 0x040fe400078ec0ff */
[----:B------:R-:W-:Y:S02]  /*16cd0*/  LOP3.LUT R24, R4, 0xffff, RZ, 0xc0, !PT ;  /* 0x0000ffff04187812 */ /* 0x000fe400078ec0ff */
[--C-:B-1----:R-:W-:Y:S02]  /*16ce0*/  SHF.R.U32.HI R23, RZ, 0x10, R4.reuse ;  /* 0x00000010ff177819 */ /* 0x102fe40000011604 */
[----:B------:R-:W-:Y:S02]  /*16cf0*/  SHF.R.U32.HI R16, RZ, 0x18, R4 ;  /* 0x00000018ff107819 */ /* 0x000fe40000011604 */
[----:B------:R-:W-:-:S04]  /*16d00*/  SHF.R.U32.HI R4, RZ, 0x8, R20 ;  /* 0x00000008ff047819 */ /* 0x000fc80000011614 */
[----:B------:R-:W-:Y:S02]  /*16d10*/  LOP3.LUT R4, R4, 0xffff, RZ, 0xc0, !PT ;  /* 0x0000ffff04047812 */ /* 0x000fe400078ec0ff */
[----:B------:R-:W-:Y:S02]  /*16d20*/  @!P5 PRMT R41, R179, 0x5410, RZ ;  /* 0x00005410b329d816 */ /* 0x000fe400000000ff */
[----:B------:R-:W-:Y:S02]  /*16d30*/  ISETP.LE.U32.AND P5, PT, R4, UR12, PT ;  /* 0x0000000c04007c0c */ /* 0x000fe4000bfa3070 */
[----:B------:R-:W-:Y:S02]  /*16d40*/  PRMT R4, R35, 0x5410, R40 ;  /* 0x0000541023047816 */ /* 0x000fe40000000028 */
[----:B------:R-:W-:Y:S02]  /*16d50*/  LOP3.LUT R6, R5, UR33, R8, 0x96, !PT ;  /* 0x0000002105067c12 */ /* 0x000fe4000f8e9608 */
[----:B------:R-:W1:Y:S01]  /*16d60*/  MUFU.EX2 R8, R31 ;  /* 0x0000001f00087308 */ /* 0x000e620000000800 */
[----:B------:R-:W-:Y:S01]  /*16d70*/  @!P4 PRMT R40, R180, 0x5410, RZ ;  /* 0x00005410b428c816 */ /* 0x000fe200000000ff */
[----:B------:R2:W-:Y:S01]  /*16d80*/  STL [R1+0x34], R4 ;  /* 0x0000340401007387 */ /* 0x0005e20000100800 */
[----:B------:R-:W-:-:S05]  /*16d90*/  ISETP.LE.U32.AND P4, PT, R7, UR12, PT ;  /* 0x0000000c07007c0c */ /* 0x000fca000bf83070 */
[----:B------:R-:W1:Y:S01]  /*16da0*/  MUFU.EX2 R7, R27 ;  /* 0x0000001b00077308 */ /* 0x000e620000000800 */
[----:B---3--:R-:W-:Y:S01]  /*16db0*/  FADD.FTZ R15, R12, R18 ;  /* 0x000000120c0f7221 */ /* 0x008fe20000010000 */
[----:B------:R-:W-:-:S06]  /*16dc0*/  @!P6 PRMT R35, R181, 0x5410, RZ ;  /* 0x00005410b523e816 */ /* 0x000fcc00000000ff */
[----:B------:R-:W3:Y:S01]  /*16dd0*/  MUFU.EX2 R5, R33 ;  /* 0x0000002100057308 */ /* 0x000ee20000000800 */
[----:B--2---:R-:W-:-:S04]  /*16de0*/  SHF.R.U32.HI R4, RZ, 0x10, R6 ;  /* 0x00000010ff047819 */ /* 0x004fc80000011606 */
[----:B------:R-:W-:Y:S01]  /*16df0*/  LOP3.LUT R4, R4, 0xff, RZ, 0xc0, !PT ;  /* 0x000000ff04047812 */ /* 0x000fe200078ec0ff */
[----:B----4-:R-:W-:-:S03]  /*16e00*/  FADD.FTZ R15, R9, R15 ;  /* 0x0000000f090f7221 */ /* 0x010fc60000010000 */
[----:B------:R-:W-:Y:S02]  /*16e10*/  ISETP.LE.U32.AND P6, PT, R4, UR12, PT ;  /* 0x0000000c04007c0c */ /* 0x000fe4000bfc3070 */
[----:B------:R2:W4:Y:S01]  /*16e20*/  MUFU.EX2 R4, R50 ;  /* 0x0000003200047308 */ /* 0x0005220000000800 */
[----:B-1----:R-:W-:Y:S01]  /*16e30*/  FADD.FTZ R15, R8, R15 ;  /* 0x0000000f080f7221 */ /* 0x002fe20000010000 */
[----:B------:R-:W-:Y:S02]  /*16e40*/  F2FP.BF16.F32.PACK_AB R132, R7, R8 ;  /* 0x000000080784723e */ /* 0x000fe400000010ff */
[----:B------:R-:W-:-:S04]  /*16e50*/  F2FP.BF16.F32.PACK_AB R8, R22, R13 ;  /* 0x0000000d1608723e */ /* 0x000fc800000010ff */
[----:B------:R4:W1:Y:S01]  /*16e60*/  MUFU.EX2 R21, R67 ;  /* 0x0000004300157308 */ /* 0x0008620000000800 */
[C---:B------:R-:W-:Y:S02]  /*16e70*/  PRMT R247, R8.reuse, 0x7610, R247 ;  /* 0x0000761008f77816 */ /* 0x040fe400000000f7 */
[----:B--2---:R-:W-:Y:S01]  /*16e80*/  F2FP.BF16.F32.PACK_AB R50, R9, R12 ;  /* 0x0000000c0932723e */ /* 0x004fe200000010ff */
[----:B------:R-:W-:Y:S01]  /*16e90*/  FADD.FTZ R9, R7, R15 ;  /* 0x0000000f07097221 */ /* 0x000fe20000010000 */
[----:B------:R-:W-:-:S03]  /*16ea0*/  PRMT R246, R8, 0x7632, R246 ;  /* 0x0000763208f67816 */ /* 0x000fc600000000f6 */
[----:B---3--:R-:W-:Y:S01]  /*16eb0*/  FADD.FTZ R7, R5, R9 ;  /* 0x0000000905077221 */ /* 0x008fe20000010000 */
[----:B------:R-:W-:Y:S01]  /*16ec0*/  @!P2 HFMA2.BF16_V2 R182, -RZ.H0_H0, RZ.H0_H0, -R247.H0_H0 ;  /* 0x200000ffffb6a231 */ /* 0x000fe200003409f7 */
[C---:B----4-:R-:W-:Y:S02]  /*16ed0*/  F2FP.BF16.F32.PACK_AB R67, R4.reuse, R5 ;  /* 0x000000050443723e */ /* 0x050fe400000010ff */
[----:B------:R-:W-:Y:S01]  /*16ee0*/  FADD.FTZ R8, R4, R7 ;  /* 0x0000000704087221 */ /* 0x000fe20000010000 */
[----:B------:R-:W-:Y:S01]  /*16ef0*/  LOP3.LUT R4, R6, 0xff, RZ, 0xc0, !PT ;  /* 0x000000ff06047812 */ /* 0x000fe200078ec0ff */
[----:B------:R-:W2:Y:S01]  /*16f00*/  MUFU.EX2 R5, R51 ;  /* 0x0000003300057308 */ /* 0x000ea20000000800 */
[----:B------:R-:W-:Y:S02]  /*16f10*/  PRMT R215, R247, 0x5410, R246 ;  /* 0x00005410f7d77816 */ /* 0x000fe400000000f6 */
[----:B-1----:R-:W-:Y:S02]  /*16f20*/  F2FP.BF16.F32.PACK_AB R7, R21, R14 ;  /* 0x0000000e1507723e */ /* 0x002fe400000010ff */
[----:B------:R-:W-:-:S02]  /*16f30*/  @!P2 PRMT R247, R182, 0x5410, RZ ;  /* 0x00005410b6f7a816 */ /* 0x000fc400000000ff */
[----:B------:R-:W-:Y:S01]  /*16f40*/  ISETP.LE.U32.AND P2, PT, R4, UR12, PT ;  /* 0x0000000c04007c0c */ /* 0x000fe2000bf43070 */
[----:B------:R-:W-:Y:S01]  /*16f50*/  MUFU.EX2 R25, R174 ;  /* 0x000000ae00197308 */ /* 0x000fe20000000800 */
[C---:B------:R-:W-:Y:S02]  /*16f60*/  PRMT R245, R7.reuse, 0x7632, R245 ;  /* 0x0000763207f57816 */ /* 0x040fe400000000f5 */
[----:B------:R-:W-:Y:S02]  /*16f70*/  PRMT R244, R7, 0x7610, R244 ;  /* 0x0000761007f47816 */ /* 0x000fe400000000f4 */
[----:B------:R-:W-:-:S03]  /*16f80*/  SHF.R.U32.HI R7, RZ, 0x18, R6 ;  /* 0x00000018ff077819 */ /* 0x000fc60000011606 */
[----:B------:R-:W1:Y:S01]  /*16f90*/  MUFU.EX2 R4, R52 ;  /* 0x0000003400047308 */ /* 0x000e620000000800 */
[----:B------:R-:W-:Y:S01]  /*16fa0*/  LOP3.LUT R6, R6, 0xffff, RZ, 0xc0, !PT ;  /* 0x0000ffff06067812 */ /* 0x000fe200078ec0ff */
[----:B------:R-:W-:-:S06]  /*16fb0*/  @!P5 HFMA2.BF16_V2 R183, -RZ.H0_H0, RZ.H0_H0, -R246.H0_H0 ;  /* 0x200000ffffb7d231 */ /* 0x000fcc00003409f6 */
[----:B------:R-:W3:Y:S01]  /*16fc0*/  MUFU.EX2 R31, R173 ;  /* 0x000000ad001f7308 */ /* 0x000ee20000000800 */
[----:B------:R-:W-:Y:S01]  /*16fd0*/  SHF.R.U32.HI R6, RZ, 0x8, R6 ;  /* 0x00000008ff067819 */ /* 0x000fe20000011606 */
[----:B------:R-:W-:Y:S01]  /*16fe0*/  @!P3 HFMA2.BF16_V2 R185, -RZ.H0_H0, RZ.H0_H0, -R244.H0_H0 ;  /* 0x200000ffffb9b231 */ /* 0x000fe200003409f4 */
[----:B------:R-:W-:Y:S02]  /*16ff0*/  @!P5 PRMT R246, R183, 0x5410, RZ ;  /* 0x00005410b7f6d816 */ /* 0x000fe400000000ff */
[----:B------:R-:W-:Y:S02]  /*17000*/  LOP3.LUT R6, R6, 0xffff, RZ, 0xc0, !PT ;  /* 0x0000ffff06067812 */ /* 0x000fe400078ec0ff */
[----:B------:R-:W-:Y:S01]  /*17010*/  ISETP.LE.U32.AND P5, PT, R7, UR12, PT ;  /* 0x0000000c07007c0c */ /* 0x000fe2000bfa3070 */
[----:B--2---:R-:W-:Y:S01]  /*17020*/  FADD.FTZ R7, R5, R8 ;  /* 0x0000000805077221 */ /* 0x004fe20000010000 */
[----:B------:R-:W-:Y:S02]  /*17030*/  PRMT R214, R244, 0x5410, R245 ;  /* 0x00005410f4d67816 */ /* 0x000fe400000000f5 */
[----:B------:R-:W-:Y:S01]  /*17040*/  @!P3 PRMT R244, R185, 0x5410, RZ ;  /* 0x00005410b9f4b816 */ /* 0x000fe200000000ff */
[----:B------:R-:W-:Y:S01]  /*17050*/  IMAD.MOV.U32 R129, RZ, RZ, R47 ;  /* 0x000000ffff817224 */ /* 0x000fe200078e002f */
[----:B------:R-:W-:Y:S01]  /*17060*/  ISETP.LE.U32.AND P3, PT, R6, UR12, PT ;  /* 0x0000000c06007c0c */ /* 0x000fe2000bf63070 */
[C---:B-1----:R-:W-:Y:S01]  /*17070*/  FADD.FTZ R47, R4.reuse, R7 ;  /* 0x00000007042f7221 */ /* 0x042fe20000010000 */
[----:B------:R-:W-:-:S02]  /*17080*/  F2FP.BF16.F32.PACK_AB R51, R4, R5 ;  /* 0x000000050433723e */ /* 0x000fc400000010ff */
[----:B---3--:R-:W-:Y:S01]  /*17090*/  F2FP.BF16.F32.PACK_AB R4, R31, R25 ;  /* 0x000000191f04723e */ /* 0x008fe200000010ff */
[----:B------:R-:W-:-:S03]  /*170a0*/  @!P1 HFMA2.BF16_V2 R184, -RZ.H0_H0, RZ.H0_H0, -R245.H0_H0 ;  /* 0x200000ffffb89231 */ /* 0x000fc600003409f5 */
[C---:B------:R-:W-:Y:S02]  /*170b0*/  PRMT R243, R4.reuse, 0x7610, R243 ;  /* 0x0000761004f37816 */ /* 0x040fe400000000f3 */
[----:B------:R-:W-:-:S03]  /*170c0*/  PRMT R242, R4, 0x7632, R242 ;  /* 0x0000763204f27816 */ /* 0x000fc600000000f2 */
[----:B------:R-:W-:Y:S01]  /*170d0*/  @!P2 HFMA2.BF16_V2 R186, -RZ.H0_H0, RZ.H0_H0, -R243.H0_H0 ;  /* 0x200000ffffbaa231 */ /* 0x000fe200003409f3 */
[----:B------:R-:W-:Y:S01]  /*170e0*/  @!P1 PRMT R245, R184, 0x5410, RZ ;  /* 0x00005410b8f59816 */ /* 0x000fe200000000ff */
[----:B------:R-:W-:Y:S01]  /*170f0*/  @!P3 HFMA2.BF16_V2 R187, -RZ.H0_H0, RZ.H0_H0, -R242.H0_H0 ;  /* 0x200000ffffbbb231 */ /* 0x000fe200003409f2 */
[----:B------:R-:W-:Y:S01]  /*17100*/  STL [R1+0x1f0], R247 ;  /* 0x0001f0f701007387 */ /* 0x000fe20000100800 */
[----:B------:R-:W-:Y:S02]  /*17110*/  PRMT R192, R243, 0x5410, R242 ;  /* 0x00005410f3c07816 */ /* 0x000fe400000000f2 */
[----:B------:R-:W-:Y:S01]  /*17120*/  @!P2 PRMT R243, R186, 0x5410, RZ ;  /* 0x00005410baf3a816 */ /* 0x000fe200000000ff */
[----:B------:R1:W-:Y:S01]  /*17130*/  STL [R1+0x1f4], R246 ;  /* 0x0001f4f601007387 */ /* 0x0003e20000100800 */
[----:B------:R-:W-:Y:S01]  /*17140*/  @!P3 PRMT R242, R187, 0x5410, RZ ;  /* 0x00005410bbf2b816 */ /* 0x000fe200000000ff */
[-C--:B------:R-:W-:Y:S02]  /*17150*/  FMUL.FTZ R136, R136, R2.reuse ;  /* 0x0000000288887220 */ /* 0x080fe40000410000 */
[----:B------:R-:W-:Y:S01]  /*17160*/  STL [R1+0x1f8], R245 ;  /* 0x0001f8f501007387 */ /* 0x000fe20000100800 */
[----:B------:R-:W-:Y:S01]  /*17170*/  LOP3.LUT R4, R23, 0xff, RZ, 0xc0, !PT ;  /* 0x000000ff17047812 */ /* 0x000fe200078ec0ff */
[----:B------:R-:W-:-:S02]  /*17180*/  FMUL.FTZ R137, R137, R2 ;  /* 0x0000000289897220 */ /* 0x000fc40000410000 */
[----:B------:R-:W-:Y:S01]  /*17190*/  STL [R1+0x1fc], R244 ;  /* 0x0001fcf401007387 */ /* 0x000fe20000100800 */
[-C--:B------:R-:W-:Y:S01]  /*171a0*/  FMUL.FTZ R7, R109, R2.reuse ;  /* 0x000000026d077220 */ /* 0x080fe20000410000 */
[-C--:B------:R-:W-:Y:S02]  /*171b0*/  FMUL.FTZ R6, R112, R2.reuse ;  /* 0x0000000270067220 */ /* 0x080fe40000410000 */
[----:B------:R-:W-:Y:S01]  /*171c0*/  STL [R1+0x200], R192 ;  /* 0x000200c001007387 */ /* 0x000fe20000100800 */
[----:B------:R-:W-:-:S03]  /*171d0*/  FMUL.FTZ R5, R113, R2 ;  /* 0x0000000271057220 */ /* 0x000fc60000410000 */
[----:B------:R-:W-:Y:S01]  /*171e0*/  STL [R1+0x204], R243 ;  /* 0x000204f301007387 */ /* 0x000fe20000100800 */
[----:B------:R-:W-:-:S03]  /*171f0*/  ISETP.LE.U32.AND P2, PT, R4, UR12, PT ;  /* 0x0000000c04007c0c */ /* 0x000fc6000bf43070 */
[----:B------:R-:W-:Y:S01]  /*17200*/  STL [R1+0x208], R242 ;  /* 0x000208f201007387 */ /* 0x000fe20000100800 */
[----:B-1----:R-:W-:Y:S02]  /*17210*/  IMAD.MOV.U32 R246, RZ, RZ, R228 ;  /* 0x000000fffff67224 */ /* 0x002fe400078e00e4 */
[----:B------:R-:W-:Y:S01]  /*17220*/  FMUL.FTZ R228, R152, R2 ;  /* 0x0000000298e47220 */ /* 0x000fe20000410000 */
[----:B------:R-:W-:Y:S01]  /*17230*/  SHF.R.U32.HI R4, RZ, 0x8, R24 ;  /* 0x00000008ff047819 */ /* 0x000fe20000011618 */
[----:B------:R1:W-:Y:S03]  /*17240*/  MUFU.EX2 R28, R65 ;  /* 0x00000041001c7308 */ /* 0x0003e60000000800 */
[----:B------:R-:W-:Y:S04]  /*17250*/  STL [R1+0x248], R228 ;  /* 0x000248e401007387 */ /* 0x000fe80000100800 */
[----:B------:R-:W-:Y:S01]  /*17260*/  STL [R1+0x230], R136 ;  /* 0x0002308801007387 */ /* 0x000fe20000100800 */
[----:B------:R2:W3:Y:S03]  /*17270*/  MUFU.EX2 R24, R66 ;  /* 0x0000004200187308 */ /* 0x0004e60000000800 */
[----:B------:R-:W-:Y:S04]  /*17280*/  STL [R1+0x234], R137 ;  /* 0x0002348901007387 */ /* 0x000fe80000100800 */
[----:B------:R-:W-:Y:S01]  /*17290*/  STL [R1+0x114], R7 ;  /* 0x0001140701007387 */ /* 0x000fe20000100800 */
[----:B------:R-:W-:Y:S03]  /*172a0*/  MUFU.EX2 R33, R172 ;  /* 0x000000ac00217308 */ /* 0x000fe60000000800 */
[----:B------:R4:W-:Y:S01]  /*172b0*/  STL [R1+0x140], R6 ;  /* 0x0001400601007387 */ /* 0x0009e20000100800 */
[----:B------:R-:W-:-:S03]  /*172c0*/  FMUL.FTZ R138, R138, R0 ;  /* 0x000000008a8a7220 */ /* 0x000fc60000410000 */
[----:B------:R1:W-:Y:S01]  /*172d0*/  STL [R1+0x144], R5 ;  /* 0x0001440501007387 */ /* 0x0003e20000100800 */
[----:B------:R-:W3:Y:S01]  /*172e0*/  MUFU.EX2 R34, R135 ;  /* 0x0000008700227308 */ /* 0x000ee20000000800 */
[-C--:B------:R-:W-:Y:S01]  /*172f0*/  FMUL.FTZ R139, R139, R0.reuse ;  /* 0x000000008b8b7220 */ /* 0x080fe20000410000 */
[----:B------:R-:W-:Y:S01]  /*17300*/  FMUL.FTZ R23, R126, R0 ;  /* 0x000000007e177220 */ /* 0x000fe20000410000 */
[----:B------:R-:W-:Y:S02]  /*17310*/  IMAD.MOV.U32 R247, RZ, RZ, R229 ;  /* 0x000000fffff77224 */ /* 0x000fe400078e00e5 */
[----:B------:R-:W-:-:S03]  /*17320*/  IMAD.MOV.U32 R128, RZ, RZ, R46 ;  /* 0x000000ffff807224 */ /* 0x000fc600078e002e */
[----:B------:R-:W-:Y:S01]  /*17330*/  MUFU.EX2 R27, R54 ;  /* 0x00000036001b7308 */ /* 0x000fe20000000800 */
[-C--:B----4-:R-:W-:Y:S01]  /*17340*/  FMUL.FTZ R6, R124, R2.reuse ;  /* 0x000000027c067220 */ /* 0x090fe20000410000 */
[----:B-1----:R-:W-:-:S04]  /*17350*/  FMUL.FTZ R5, R125, R2 ;  /* 0x000000027d057220 */ /* 0x002fc80000410000 */
[----:B------:R-:W-:Y:S04]  /*17360*/  STL [R1+0x148], R6 ;  /* 0x0001480601007387 */ /* 0x000fe80000100800 */
[----:B------:R-:W-:Y:S04]  /*17370*/  STL [R1+0x14c], R5 ;  /* 0x00014c0501007387 */ /* 0x000fe80000100800 */
[----:B------:R-:W-:Y:S04]  /*17380*/  STL [R1+0x238], R138 ;  /* 0x0002388a01007387 */ /* 0x000fe80000100800 */
[----:B------:R-:W-:Y:S01]  /*17390*/  STL [R1+0x23c], R139 ;  /* 0x00023c8b01007387 */ /* 0x000fe20000100800 */
[----:B------:R-:W-:-:S03]  /*173a0*/  IMAD.MOV.U32 R244, RZ, RZ, R246 ;  /* 0x000000fffff47224 */ /* 0x000fc600078e00f6 */
[----:B------:R1:W-:Y:S01]  /*173b0*/  STL [R1+0x150], R23 ;  /* 0x0001501701007387 */ /* 0x0003e20000100800 */
[----:B------:R-:W-:Y:S01]  /*173c0*/  IMAD.MOV.U32 R245, RZ, RZ, R247 ;  /* 0x000000fffff57224 */ /* 0x000fe200078e00f7 */
[----:B------:R-:W-:Y:S01]  /*173d0*/  ISETP.LE.U32.AND P1, PT, R16, UR12, PT ;  /* 0x0000000c10007c0c */ /* 0x000fe2000bf23070 */
[-C--:B------:R-:W-:Y:S01]  /*173e0*/  FMUL.FTZ R65, R145, R2.reuse ;  /* 0x0000000291417220 */ /* 0x080fe20000410000 */
[----:B------:R-:W-:Y:S01]  /*173f0*/  FMUL.FTZ R37, R141, R2 ;  /* 0x000000028d257220 */ /* 0x000fe20000410000 */
[----:B------:R-:W-:Y:S01]  /*17400*/  IMAD.MOV.U32 R242, RZ, RZ, R128 ;  /* 0x000000fffff27224 */ /* 0x000fe200078e0080 */
[----:B------:R-:W-:Y:S01]  /*17410*/  LOP3.LUT R4, R4, 0xffff, RZ, 0xc0, !PT ;  /* 0x0000ffff04047812 */ /* 0x000fe200078ec0ff */
[----:B------:R-:W-:Y:S02]  /*17420*/  IMAD.MOV.U32 R243, RZ, RZ, R129 ;  /* 0x000000fffff37224 */ /* 0x000fe400078e0081 */
[----:B--2---:R-:W-:Y:S01]  /*17430*/  FMUL.FTZ R66, R146, R0 ;  /* 0x0000000092427220 */ /* 0x004fe20000410000 */
[----:B------:R-:W-:-:S02]  /*17440*/  IMAD.MOV.U32 R130, RZ, RZ, R190 ;  /* 0x000000ffff827224 */ /* 0x000fc400078e00be */
[-C--:B------:R-:W-:Y:S01]  /*17450*/  FMUL.FTZ R190, R151, R0.reuse ;  /* 0x0000000097be7220 */ /* 0x080fe20000410000 */
[----:B------:R-:W-:Y:S02]  /*17460*/  IMAD.MOV.U32 R18, RZ, RZ, R188 ;  /* 0x000000ffff127224 */ /* 0x000fe400078e00bc */
[-C--:B------:R-:W-:Y:S01]  /*17470*/  FMUL.FTZ R188, R150, R0.reuse ;  /* 0x0000000096bc7220 */ /* 0x080fe20000410000 */
[----:B------:R-:W-:Y:S02]  /*17480*/  IMAD.MOV.U32 R246, RZ, RZ, R230 ;  /* 0x000000fffff67224 */ /* 0x000fe400078e00e6 */
        /* <DEDUP_REMOVED lines=8> */
[----:B-1----:R-:W1:Y:S01]  /*17510*/  MUFU.EX2 R23, R55 ;  /* 0x0000003700177308 */ /* 0x002e620000000800 */
        /* <DEDUP_REMOVED lines=11> */
[----:B---3--:R-:W-:-:S02]  /*175d0*/  F2FP.BF16.F32.PACK_AB R0, R28, R24 ;  /* 0x000000181c00723e */ /* 0x008fc400000010ff */
[----:B------:R-:W-:Y:S02]  /*175e0*/  ISETP.LE.U32.AND P3, PT, R4, UR12, PT ;  /* 0x0000000c04007c0c */ /* 0x000fe4000bf63070 */
[C---:B------:R-:W-:Y:S02]  /*175f0*/  PRMT R241, R0.reuse, 0x7632, R241 ;  /* 0x0000763200f17816 */ /* 0x040fe400000000f1 */
[----:B------:R-:W-:Y:S01]  /*17600*/  PRMT R240, R0, 0x7610, R240 ;  /* 0x0000761000f07816 */ /* 0x000fe200000000f0 */
[----:B------:R-:W-:Y:S01]  /*17610*/  FADD.FTZ R0, R233, -R29 ;  /* 0x8000001de9007221 */ /* 0x000fe20000010000 */
[----:B------:R-:W-:Y:S01]  /*17620*/  F2FP.BF16.F32.PACK_AB R4, R34, R33 ;  /* 0x000000212204723e */ /* 0x000fe200000010ff */
[-C--:B------:R-:W-:Y:S01]  /*17630*/  FMUL.FTZ R135, R76, R2.reuse ;  /* 0x000000024c877220 */ /* 0x080fe20000410000 */
[----:B------:R-:W-:Y:S01]  /*17640*/  FMUL.FTZ R46, R77, R2 ;  /* 0x000000024d2e7220 */ /* 0x000fe20000410000 */
[----:B------:R-:W-:Y:S01]  /*17650*/  FMUL.FTZ R0, R0, UR41 ;  /* 0x0000002900007c20 */ /* 0x000fe20008410000 */
[----:B------:R-:W-:Y:S01]  /*17660*/  PRMT R239, R4, 0x7610, R239 ;  /* 0x0000761004ef7816 */ /* 0x000fe200000000ef */
[----:B------:R-:W-:-:S02]  /*17670*/  @!P5 HFMA2.BF16_V2 R76, -RZ.H0_H0, RZ.H0_H0, -R241.H0_H0 ;  /* 0x200000ffff4cd231 */ /* 0x000fc400003409f1 */
        /* <DEDUP_REMOVED lines=12> */
[----:B------:R-:W-:Y:S01]  /*17740*/  @!P6 HFMA2.BF16_V2 R77, -RZ.H0_H0, RZ.H0_H0, -R240.H0_H0 ;  /* 0x200000ffff4de231 */ /* 0x000fe200003409f0 */
[----:B------:R2:W-:Y:S01]  /*17750*/  STL [R1+0x154], R52 ;  /* 0x0001543401007387 */ /* 0x0005e20000100800 */
[----:B-1----:R-:W-:Y:S01]  /*17760*/  F2FP.BF16.F32.PACK_AB R2, R23, R27 ;  /* 0x0000001b1702723e */ /* 0x002fe200000010ff */
[----:B------:R-:W-:Y:S01]  /*17770*/  @!P4 HFMA2.BF16_V2 R81, -RZ.H0_H0, RZ.H0_H0, -R239.H0_H0 ;  /* 0x200000ffff51c231 */ /* 0x000fe200003409ef */
[----:B------:R-:W-:Y:S01]  /*17780*/  PRMT R238, R4, 0x7632, R238 ;  /* 0x0000763204ee7816 */ /* 0x000fe200000000ee */
[----:B------:R-:W-:Y:S01]  /*17790*/  IMAD.MOV.U32 R142, RZ, RZ, R246 ;  /* 0x000000ffff8e7224 */ /* 0x000fe200078e00f6 */
[----:B------:R-:W1:Y:S01]  /*177a0*/  MUFU.EX2 R0, R0 ;  /* 0x0000000000007308 */ /* 0x000e620000000800 */
[----:B------:R-:W-:Y:S01]  /*177b0*/  IMAD.MOV.U32 R143, RZ, RZ, R247 ;  /* 0x000000ffff8f7224 */ /* 0x000fe200078e00f7 */
[C---:B------:R-:W-:Y:S01]  /*177c0*/  PRMT R236, R2.reuse, 0x7610, R236 ;  /* 0x0000761002ec7816 */ /* 0x040fe200000000ec */
[----:B------:R-:W-:Y:S01]  /*177d0*/  IMAD.MOV.U32 R246, RZ, RZ, R18 ;  /* 0x000000fffff67224 */ /* 0x000fe200078e0012 */
[----:B------:R-:W3:Y:S01]  /*177e0*/  LDL.LU R233, [R1+0x264] ;  /* 0x0002640001e97983 */ /* 0x000ee20000300800 */
[----:B------:R-:W-:Y:S01]  /*177f0*/  IMAD.MOV.U32 R247, RZ, RZ, R189 ;  /* 0x000000fffff77224 */ /* 0x000fe200078e00bd */
[----:B------:R-:W-:-:S02]  /*17800*/  PRMT R235, R2, 0x7632, R235 ;  /* 0x0000763202eb7816 */ /* 0x000fc400000000eb */
[----:B------:R1:W4:Y:S01]  /*17810*/  MUFU.EX2 R18, R53 ;  /* 0x0000003500127308 */ /* 0x0003220000000800 */
[----:B------:R-:W-:Y:S01]  /*17820*/  PRMT R189, R239, 0x5410, R238 ;  /* 0x00005410efbd7816 */ /* 0x000fe200000000ee */
[----:B------:R-:W3:Y:S01]  /*17830*/  LDL.LU R228, [R1+0x198] ;  /* 0x0001980001e47983 */ /* 0x000ee20000300800 */
[----:B------:R-:W-:Y:S01]  /*17840*/  @!P4 PRMT R239, R81, 0x5410, RZ ;  /* 0x0000541051efc816 */ /* 0x000fe200000000ff */
[----:B------:R-:W-:Y:S02]  /*17850*/  @!P3 HFMA2.BF16_V2 R80, -RZ.H0_H0, RZ.H0_H0, -R238.H0_H0 ;  /* 0x200000ffff50b231 */ /* 0x000fe400003409ee */
[----:B--2---:R-:W-:Y:S01]  /*17860*/  IMAD.MOV.U32 R52, RZ, RZ, R191 ;  /* 0x000000ffff347224 */ /* 0x004fe200078e00bf */
[----:B------:R-:W-:Y:S02]  /*17870*/  PRMT R191, R240, 0x5410, R241 ;  /* 0x00005410f0bf7816 */ /* 0x000fe400000000f1 */
[----:B------:R-:W-:Y:S02]  /*17880*/  @!P5 PRMT R241, R76, 0x5410, RZ ;  /* 0x000054104cf1d816 */ /* 0x000fe400000000ff */
[----:B------:R-:W-:Y:S01]  /*17890*/  @!P6 PRMT R240, R77, 0x5410, RZ ;  /* 0x000054104df0e816 */ /* 0x000fe200000000ff */
[----:B------:R2:W-:Y:S01]  /*178a0*/  STL [R1+0x20c], R191 ;  /* 0x00020cbf01007387 */ /* 0x0005e20000100800 */
[----:B------:R-:W-:-:S03]  /*178b0*/  @!P2 HFMA2.BF16_V2 R79, -RZ.H0_H0, RZ.H0_H0, -R236.H0_H0 ;  /* 0x200000ffff4fa231 */ /* 0x000fc600003409ec */
[----:B------:R2:W-:Y:S01]  /*178c0*/  STL [R1+0x210], R241 ;  /* 0x000210f101007387 */ /* 0x0005e20000100800 */
[----:B------:R-:W-:-:S03]  /*178d0*/  @!P1 HFMA2.BF16_V2 R78, -RZ.H0_H0, RZ.H0_H0, -R235.H0_H0 ;  /* 0x200000ffff4e9231 */ /* 0x000fc600003409eb */
[----:B------:R2:W-:Y:S01]  /*178e0*/  STL [R1+0x214], R240 ;  /* 0x000214f001007387 */ /* 0x0005e20000100800 */
[----:B------:R-:W-:Y:S01]  /*178f0*/  @!P3 PRMT R238, R80, 0x5410, RZ ;  /* 0x0000541050eeb816 */ /* 0x000fe200000000ff */
[----:B------:R-:W-:Y:S02]  /*17900*/  UIADD3 UR6, UR19, -0x1, URZ ;  /* 0xffffffff13067890 */ /* 0x000fe4000fffe03f */
[----:B------:R-:W-:Y:S04]  /*17910*/  STL [R1+0x218], R189 ;  /* 0x000218bd01007387 */ /* 0x000fe80000100800 */
[----:B------:R2:W-:Y:S01]  /*17920*/  STL [R1+0x21c], R239 ;  /* 0x00021cef01007387 */ /* 0x0005e20000100800 */
[----:B------:R-:W-:-:S03]  /*17930*/  ULOP3.LUT UR6, UR6, UR27, URZ, 0x3c, !UPT ;  /* 0x0000001b06067292 */ /* 0x000fc6000f8e3c3f */
[----:B------:R-:W-:Y:S01]  /*17940*/  STL [R1+0x220], R238 ;  /* 0x000220ee01007387 */ /* 0x000fe20000100800 */
[----:B------:R-:W-:Y:S01]  /*17950*/  FADD.FTZ R2, R19, R26 ;  /* 0x0000001a13027221 */ /* 0x000fe20000010000 */
[-C--:B-1----:R-:W-:Y:S01]  /*17960*/  FMUL.FTZ R53, R157, R0.reuse ;  /* 0x000000009d357220 */ /* 0x082fe20000410000 */
[-C--:B----4-:R-:W-:Y:S01]  /*17970*/  FFMA.FTZ R19, R237, R0.reuse, R18 ;  /* 0x00000000ed137223 */ /* 0x090fe20000010012 */
[-C--:B------:R-:W-:Y:S01]  /*17980*/  FMUL.FTZ R168, R168, R0.reuse ;  /* 0x00000000a8a87220 */ /* 0x080fe20000410000 */
[----:B--2---:R-:W-:Y:S02]  /*17990*/  IMAD.MOV.U32 R191, RZ, RZ, R148 ;  /* 0x000000ffffbf7224 */ /* 0x004fe400078e0094 */
[-C--:B------:R-:W-:Y:S01]  /*179a0*/  FMUL.FTZ R169, R169, R0.reuse ;  /* 0x00000000a9a97220 */ /* 0x080fe20000410000 */
[-C--:B------:R-:W-:Y:S01]  /*179b0*/  FMUL.FTZ R164, R164, R0.reuse ;  /* 0x00000000a4a47220 */ /* 0x080fe20000410000 */
[----:B------:R-:W-:Y:S02]  /*179c0*/  IMAD.MOV.U32 R241, RZ, RZ, R52 ;  /* 0x000000fffff17224 */ /* 0x000fe400078e0034 */
[-C--:B------:R-:W-:Y:S01]  /*179d0*/  FMUL.FTZ R52, R156, R0.reuse ;  /* 0x000000009c347220 */ /* 0x080fe20000410000 */
[-C--:B------:R-:W-:Y:S01]  /*179e0*/  FMUL.FTZ R165, R165, R0.reuse ;  /* 0x00000000a5a57220 */ /* 0x080fe20000410000 */
[----:B------:R-:W-:Y:S01]  /*179f0*/  FMUL.FTZ R160, R160, R0 ;  /* 0x00000000a0a07220 */ /* 0x000fe20000410000 */
[----:B------:R-:W-:-:S02]  /*17a00*/  IMAD.MOV.U32 R240, RZ, RZ, R144 ;  /* 0x000000fffff07224 */ /* 0x000fc400078e0090 */
[----:B------:R-:W-:Y:S01]  /*17a10*/  IMAD.MOV.U32 R239, RZ, RZ, R131 ;  /* 0x000000ffffef7224 */ /* 0x000fe200078e0083 */
[----:B------:R-:W-:Y:S02]  /*17a20*/  PRMT R131, R236, 0x5410, R235 ;  /* 0x00005410ec837816 */ /* 0x000fe400000000eb */
[----:B------:R-:W-:Y:S02]  /*17a30*/  @!P2 PRMT R236, R79, 0x5410, RZ ;  /* 0x000054104feca816 */ /* 0x000fe400000000ff */
[----:B------:R-:W-:Y:S01]  /*17a40*/  @!P1 PRMT R235, R78, 0x5410, RZ ;  /* 0x000054104eeb9816 */ /* 0x000fe200000000ff */
[----:B------:R1:W-:Y:S01]  /*17a50*/  STL [R1+0x224], R131 ;  /* 0x0002248301007387 */ /* 0x0003e20000100800 */
[----:B------:R-:W-:Y:S01]  /*17a60*/  MOV R189, R145 ;  /* 0x0000009100bd7202 */ /* 0x000fe20000000f00 */
[-C--:B------:R-:W-:Y:S02]  /*17a70*/  FMUL.FTZ R161, R161, R0.reuse ;  /* 0x00000000a1a17220 */ /* 0x080fe40000410000 */
[----:B------:R-:W-:Y:S01]  /*17a80*/  STL [R1+0x228], R236 ;  /* 0x000228ec01007387 */ /* 0x000fe20000100800 */
[-C--:B------:R-:W-:Y:S01]  /*17a90*/  FMUL.FTZ R76, R68, R0.reuse ;  /* 0x00000000444c7220 */ /* 0x080fe20000410000 */
[-C--:B------:R-:W-:Y:S01]  /*17aa0*/  FMUL.FTZ R77, R69, R0.reuse ;  /* 0x00000000454d7220 */ /* 0x080fe20000410000 */
[-C--:B------:R-:W-:Y:S01]  /*17ab0*/  FMUL.FTZ R124, R72, R0.reuse ;  /* 0x00000000487c7220 */ /* 0x080fe20000410000 */
        /* <DEDUP_REMOVED lines=12> */
[----:B------:R-:W-:-:S02]  /*17b80*/  IMAD.MOV.U32 R81, RZ, RZ, R16 ;  /* 0x000000ffff517224 */ /* 0x000fc400078e0010 */
[-C--:B-1----:R-:W-:Y:S01]  /*17b90*/  FMUL.FTZ R131, R120, R0.reuse ;  /* 0x0000000078837220 */ /* 0x082fe20000410000 */
[----:B------:R-:W-:Y:S02]  /*17ba0*/  IMAD.MOV.U32 R29, RZ, RZ, R12 ;  /* 0x000000ffff1d7224 */ /* 0x000fe400078e000c */
[----:B------:R-:W-:Y:S01]  /*17bb0*/  FADD.FTZ R16, R13, R2 ;  /* 0x000000020d107221 */ /* 0x000fe20000010000 */
[----:B--2---:R-:W-:Y:S01]  /*17bc0*/  FMUL.FTZ R235, R117, R0 ;  /* 0x0000000075eb7220 */ /* 0x004fe20000410000 */
[----:B------:R-:W-:-:S05]  /*17bd0*/  LOP3.LUT R0, R39, UR6, RZ, 0x3c, !PT ;  /* 0x0000000627007c12 */ /* 0x000fca000f8e3cff */
[----:B------:R-:W-:-:S04]  /*17be0*/  IMAD.WIDE.U32 R12, R0, -0x326172a9, RZ ;  /* 0xcd9e8d57000c7825 */ /* 0x000fc800078e00ff */
[-C--:B------:R-:W-:Y:S01]  /*17bf0*/  FMUL.FTZ R54, R158, R3.reuse ;  /* 0x000000039e367220 */ /* 0x080fe20000410000 */
[-C--:B------:R-:W-:Y:S01]  /*17c00*/  FMUL.FTZ R55, R159, R3.reuse ;  /* 0x000000039f377220 */ /* 0x080fe20000410000 */
[----:B------:R-:W-:Y:S01]  /*17c10*/  LOP3.LUT R2, R13, UR40, R242, 0x96, !PT ;  /* 0x000000280d027c12 */ /* 0x000fe2000f8e96f2 */
        /* <DEDUP_REMOVED lines=23> */
[----:B------:R-:W-:-:S05]  /*17d90*/  IMAD.WIDE.U32 R2, R2, -0x2daee0ad, RZ ;  /* 0xd2511f5302027825 */ /* 0x000fca00078e00ff */
[----:B------:R-:W-:Y:S01]  /*17da0*/  LOP3.LUT R0, R3, UR38, R244, 0x96, !PT ;  /* 0x0000002603007c12 */ /* 0x000fe2000f8e96f4 */
[----:B------:R-:W-:Y:S02]  /*17db0*/  IMAD.MOV.U32 R238, RZ, RZ, R17 ;  /* 0x000000ffffee7224 */ /* 0x000fe400078e0011 */
[----:B------:R-:W-:Y:S01]  /*17dc0*/  FADD.FTZ R17, R14, R30 ;  /* 0x0000001e0e117221 */ /* 0x000fe20000010000 */
[----:B------:R-:W-:Y:S02]  /*17dd0*/  IMAD.MOV.U32 R237, RZ, RZ, R9 ;  /* 0x000000ffffed7224 */ /* 0x000fe400078e0009 */
[----:B------:R-:W-:Y:S02]  /*17de0*/  IMAD.MOV.U32 R14, RZ, RZ, R8 ;  /* 0x000000ffff0e7224 */ /* 0x000fe400078e0008 */
[----:B------:R-:W-:Y:S01]  /*17df0*/  IMAD.WIDE.U32 R8, R0, -0x326172a9, RZ ;  /* 0xcd9e8d5700087825 */ /* 0x000fe200078e00ff */
[----:B------:R-:W-:-:S04]  /*17e00*/  LOP3.LUT R0, R11, UR39, R12, 0x96, !PT ;  /* 0x000000270b007c12 */ /* 0x000fc8000f8e960c */
[----:B------:R-:W-:Y:S01]  /*17e10*/  LOP3.LUT R3, R9, UR37, R10, 0x96, !PT ;  /* 0x0000002509037c12 */ /* 0x000fe2000f8e960a */
[----:B------:R-:W-:Y:S02]  /*17e20*/  IMAD.MOV.U32 R10, RZ, RZ, R5 ;  /* 0x000000ffff0a7224 */ /* 0x000fe400078e0005 */
[----:B------:R-:W-:-:S05]  /*17e30*/  IMAD.WIDE.U32 R4, R0, -0x2daee0ad, RZ ;  /* 0xd2511f5300047825 */ /* 0x000fca00078e00ff */
[----:B------:R-:W-:Y:S01]  /*17e40*/  LOP3.LUT R0, R5, UR36, R2, 0x96, !PT ;  /* 0x0000002405007c12 */ /* 0x000fe2000f8e9602 */
[----:B------:R-:W-:Y:S02]  /*17e50*/  IMAD.MOV.U32 R30, RZ, RZ, R7 ;  /* 0x000000ffff1e7224 */ /* 0x000fe400078e0007 */
        /* <DEDUP_REMOVED lines=14> */
[----:B------:R-:W-:Y:S01]  /*17f40*/  LOP3.LUT R4, R4, 0xffff, RZ, 0xc0, !PT ;  /* 0x0000ffff04047812 */ /* 0x000fe200078ec0ff */
[----:B------:R-:W-:-:S03]  /*17f50*/  IMAD.MOV.U32 R7, RZ, RZ, R11 ;  /* 0x000000ffff077224 */ /* 0x000fc600078e000b */
[----:B------:R-:W-:Y:S01]  /*17f60*/  ISETP.LE.U32.AND P4, PT, R4, UR12, PT ;  /* 0x0000000c04007c0c */ /* 0x000fe2000bf83070 */
[----:B------:R-:W-:Y:S01]  /*17f70*/  IMAD.MOV.U32 R11, RZ, RZ, R15 ;  /* 0x000000ffff0b7224 */ /* 0x000fe200078e000f */
[----:B------:R1:W-:Y:S01]  /*17f80*/  MUFU.EX2 R4, R56 ;  /* 0x0000003800047308 */ /* 0x0003e20000000800 */
[----:B------:R-:W-:Y:S02]  /*17f90*/  LOP3.LUT R6, R5, UR25, R6, 0x96, !PT ;  /* 0x0000001905067c12 */ /* 0x000fe4000f8e9606 */
[--C-:B------:R-:W-:Y:S02]  /*17fa0*/  SHF.R.U32.HI R5, RZ, 0x10, R0.reuse ;  /* 0x00000010ff057819 */ /* 0x100fe40000011600 */
[----:B------:R-:W-:-:S03]  /*17fb0*/  SHF.R.U32.HI R0, RZ, 0x18, R0 ;  /* 0x00000018ff007819 */ /* 0x000fc60000011600 */
[----:B------:R-:W-:Y:S01]  /*17fc0*/  MUFU.EX2 R15, R134 ;  /* 0x00000086000f7308 */ /* 0x000fe20000000800 */
[----:B------:R-:W-:Y:S01]  /*17fd0*/  ISETP.LE.U32.AND P2, PT, R0, UR12, PT ;  /* 0x0000000c00007c0c */ /* 0x000fe2000bf43070 */
[----:B-1----:R-:W-:-:S06]  /*17fe0*/  IMAD.MOV.U32 R56, RZ, RZ, R14 ;  /* 0x000000ffff387224 */ /* 0x002fcc00078e000e */
[----:B------:R-:W1:Y:S01]  /*17ff0*/  MUFU.EX2 R14, R194 ;  /* 0x000000c2000e7308 */ /* 0x000e620000000800 */
[----:B------:R-:W-:-:S04]  /*18000*/  LOP3.LUT R0, R2, 0xff, RZ, 0xc0, !PT ;  /* 0x000000ff02007812 */ /* 0x000fc800078ec0ff */
[----:B------:R-:W-:Y:S02]  /*18010*/  ISETP.LE.U32.AND P5, PT, R0, UR12, PT ;  /* 0x0000000c00007c0c */ /* 0x000fe4000bfa3070 */
[----:B------:R-:W-:Y:S02]  /*18020*/  SHF.R.U32.HI R0, RZ, 0x18, R2 ;  /* 0x00000018ff007819 */ /* 0x000fe40000011602 */
[----:B------:R-:W-:Y:S02]  /*18030*/  LOP3.LUT R5, R5, 0xff, RZ, 0xc0, !PT ;  /* 0x000000ff05057812 */ /* 0x000fe400078ec0ff */
[----:B------:R-:W-:Y:S02]  /*18040*/  ISETP.LE.U32.AND P1, PT, R0, UR12, PT ;  /* 0x0000000c00007c0c */ /* 0x000fe4000bf23070 */
[----:B------:R-:W-:Y:S02]  /*18050*/  ISETP.LE.U32.AND P6, PT, R5, UR12, PT ;  /* 0x0000000c05007c0c */ /* 0x000fe4000bfc3070 */
[----:B-1----:R-:W-:Y:S01]  /*18060*/  F2FP.BF16.F32.PACK_AB R0, R14, R15 ;  /* 0x0000000f0e00723e */ /* 0x002fe200000010ff */
[----:B------:R-:W-:Y:S01]  /*18070*/  IMAD.MOV.U32 R134, RZ, RZ, R10 ;  /* 0x000000ffff867224 */ /* 0x000fe200078e000a */
[----:B------:R-:W-:-:S02]  /*18080*/  LOP3.LUT R5, R2, 0xffff, RZ, 0xc0, !PT ;  /* 0x0000ffff02057812 */ /* 0x000fc400078ec0ff */
[----:B------:R-:W-:Y:S01]  /*18090*/  PRMT R234, R0, 0x7610, R234 ;  /* 0x0000761000ea7816 */ /* 0x000fe200000000ea */
[----:B------:R-:W-:Y:S01]  /*180a0*/  FADD.FTZ R3, R22, R16 ;  /* 0x0000001016037221 */ /* 0x000fe20000010000 */
[----:B------:R-:W-:Y:S01]  /*180b0*/  SHF.R.U32.HI R2, RZ, 0x10, R2 ;  /* 0x00000010ff027819 */ /* 0x000fe20000011602 */
[----:B------:R-:W-:Y:S02]  /*180c0*/  IMAD.MOV.U32 R16, RZ, RZ, R11 ;  /* 0x000000ffff107224 */ /* 0x000fe400078e000b */
[----:B------:R-:W-:Y:S01]  /*180d0*/  FADD.FTZ R10, R21, R17 ;  /* 0x00000011150a7221 */ /* 0x000fe20000010000 */
[----:B------:R-:W-:Y:S01]  /*180e0*/  MUFU.EX2 R11, R62 ;  /* 0x0000003e000b7308 */ /* 0x000fe20000000800 */
[----:B------:R-:W-:Y:S01]  /*180f0*/  @!P3 HFMA2.BF16_V2 R59, -RZ.H0_H0, RZ.H0_H0, -R234.H0_H0 ;  /* 0x200000ffff3bb231 */ /* 0x000fe200003409ea */
[----:B------:R-:W-:Y:S02]  /*18100*/  PRMT R227, R0, 0x7632, R227 ;  /* 0x0000763200e37816 */ /* 0x000fe400000000e3 */
[----:B------:R-:W-:-:S04]  /*18110*/  LOP3.LUT R0, R2, 0xff, RZ, 0xc0, !PT ;  /* 0x000000ff02007812 */ /* 0x000fc800078ec0ff */
[----:B------:R1:W2:Y:S01]  /*18120*/  MUFU.EX2 R17, R61 ;  /* 0x0000003d00117308 */ /* 0x0002a20000000800 */
[----:B------:R-:W-:Y:S02]  /*18130*/  @!P4 HFMA2.BF16_V2 R68, -RZ.H0_H0, RZ.H0_H0, -R227.H0_H0 ;  /* 0x200000ffff44c231 */ /* 0x000fe400003409e3 */
[----:B-1----:R-:W-:Y:S01]  /*18140*/  IMAD.MOV.U32 R61, RZ, RZ, R130 ;  /* 0x000000ffff3d7224 */ /* 0x002fe200078e0082 */
[----:B------:R-:W-:Y:S02]  /*18150*/  PRMT R130, R234, 0x5410, R227 ;  /* 0x00005410ea827816 */ /* 0x000fe400000000e3 */
[----:B------:R-:W-:Y:S02]  /*18160*/  @!P3 PRMT R234, R59, 0x5410, RZ ;  /* 0x000054103beab816 */ /* 0x000fe400000000ff */
[----:B------:R-:W-:Y:S02]  /*18170*/  ISETP.LE.U32.AND P3, PT, R0, UR12, PT ;  /* 0x0000000c00007c0c */ /* 0x000fe4000bf63070 */
[----:B------:R-:W-:Y:S01]  /*18180*/  SHF.R.U32.HI R0, RZ, 0x8, R5 ;  /* 0x00000008ff007819 */ /* 0x000fe20000011605 */
[----:B------:R1:W-:Y:S03]  /*18190*/  MUFU.EX2 R22, R63 ;  /* 0x0000003f00167308 */ /* 0x0003e60000000800 */
[----:B------:R-:W-:-:S02]  /*181a0*/  LOP3.LUT R0, R0, 0xffff, RZ, 0xc0, !PT ;  /* 0x0000ffff00007812 */ /* 0x000fc400078ec0ff */
[----:B------:R-:W-:Y:S02]  /*181b0*/  @!P4 PRMT R227, R68, 0x5410, RZ ;  /* 0x0000541044e3c816 */ /* 0x000fe400000000ff */
[----:B------:R-:W-:Y:S02]  /*181c0*/  ISETP.LE.U32.AND P4, PT, R0, UR12, PT ;  /* 0x0000000c00007c0c */ /* 0x000fe4000bf83070 */
[----:B--2---:R-:W-:Y:S01]  /*181d0*/  F2FP.BF16.F32.PACK_AB R0, R17, R11 ;  /* 0x0000000b1100723e */ /* 0x004fe200000010ff */
[----:B------:R-:W2:Y:S01]  /*181e0*/  MUFU.EX2 R5, R57 ;  /* 0x0000003900057308 */ /* 0x000ea20000000800 */
[----:B-1----:R-:W-:Y:S02]  /*181f0*/  IMAD.MOV.U32 R63, RZ, RZ, R7 ;  /* 0x000000ffff3f7224 */ /* 0x002fe400078e0007 */
[----:B------:R-:W-:Y:S01]  /*18200*/  FADD.FTZ R7, R25, R3 ;  /* 0x0000000319077221 */ /* 0x000fe20000010000 */
[----:B------:R-:W-:Y:S01]  /*18210*/  IMAD.WIDE.U32 R2, R6, -0x2daee0ad, RZ ;  /* 0xd2511f5306027825 */ /* 0x000fe200078e00ff */
[----:B------:R-:W-:-:S02]  /*18220*/  PRMT R226, R0, 0x7632, R226 ;  /* 0x0000763200e27816 */ /* 0x000fc400000000e2 */
[----:B------:R-:W-:Y:S02]  /*18230*/  PRMT R225, R0, 0x7610, R225 ;  /* 0x0000761000e17816 */ /* 0x000fe400000000e1 */
[----:B------:R-:W-:Y:S01]  /*18240*/  LOP3.LUT R0, R3, UR33, R8, 0x96, !PT ;  /* 0x0000002103007c12 */ /* 0x000fe2000f8e9608 */
[C---:B------:R-:W-:Y:S01]  /*18250*/  FADD.FTZ R9, R4.reuse, R19 ;  /* 0x0000001304097221 */ /* 0x040fe20000010000 */
[----:B------:R-:W-:Y:S01]  /*18260*/  F2FP.BF16.F32.PACK_AB R32, R4, R18 ;  /* 0x000000120420723e */ /* 0x000fe200000010ff */
[----:B------:R-:W-:Y:S01]  /*18270*/  IMAD.MOV.U32 R68, RZ, RZ, R30 ;  /* 0x000000ffff447224 */ /* 0x000fe200078e001e */
[----:B------:R-:W1:Y:S01]  /*18280*/  MUFU.EX2 R4, R60 ;  /* 0x0000003c00047308 */ /* 0x000e620000000800 */
[----:B------:R-:W-:Y:S01]  /*18290*/  LOP3.LUT R6, R0, 0xffff, RZ, 0xc0, !PT ;  /* 0x0000ffff00067812 */ /* 0x000fe200078ec0ff */
[----:B------:R-:W-:-:S03]  /*182a0*/  @!P2 HFMA2.BF16_V2 R69, -RZ.H0_H0, RZ.H0_H0, -R226.H0_H0 ;  /* 0x200000ffff45a231 */ /* 0x000fc600003409e2 */
[----:B------:R-:W-:-:S03]  /*182b0*/  SHF.R.U32.HI R6, RZ, 0x8, R6 ;  /* 0x00000008ff067819 */ /* 0x000fc60000011606 */
[----:B------:R-:W4:Y:S01]  /*182c0*/  MUFU.EX2 R30, R64 ;  /* 0x00000040001e7308 */ /* 0x000f220000000800 */
[----:B------:R-:W-:Y:S01]  /*182d0*/  LOP3.LUT R6, R6, 0xffff, RZ, 0xc0, !PT ;  /* 0x0000ffff06067812 */ /* 0x000fe200078ec0ff */
[----:B------:R-:W-:Y:S02]  /*182e0*/  IMAD.MOV.U32 R18, RZ, RZ, R20 ;  /* 0x000000ffff127224 */ /* 0x000fe400078e0014 */
[----:B------:R-:W-:Y:S02]  /*182f0*/  IMAD.MOV.U32 R59, RZ, RZ, R29 ;  /* 0x000000ffff3b7224 */ /* 0x000fe400078e001d */
[----:B------:R-:W-:Y:S01]  /*18300*/  IMAD.MOV.U32 R25, RZ, RZ, R241 ;  /* 0x000000ffff197224 */ /* 0x000fe200078e00f1 */
[----:B------:R-:W-:Y:S01]  /*18310*/  PRMT R241, R225, 0x5410, R226 ;  /* 0x00005410e1f17816 */ /* 0x000fe200000000e2 */
[----:B------:R-:W-:Y:S01]  /*18320*/  MUFU.EX2 R20, R196 ;  /* 0x000000c400147308 */ /* 0x000fe20000000800 */
[----:B------:R-:W-:Y:S02]  /*18330*/  @!P2 PRMT R226, R69, 0x5410, RZ ;  /* 0x0000541045e2a816 */ /* 0x000fe400000000ff */
[----:B------:R-:W-:Y:S01]  /*18340*/  ISETP.LE.U32.AND P2, PT, R6, UR12, PT ;  /* 0x0000000c06007c0c */ /* 0x000fe2000bf43070 */
[----:B--2---:R-:W-:-:S04]  /*18350*/  FADD.FTZ R6, R5, R9 ;  /* 0x0000000905067221 */ /* 0x004fc80000010000 */
[----:B------:R-:W2:Y:S01]  /*18360*/  MUFU.EX2 R29, R197 ;  /* 0x000000c5001d7308 */ /* 0x000ea20000000800 */
[C---:B-1----:R-:W-:Y:S01]  /*18370*/  F2FP.BF16.F32.PACK_AB R26, R4.reuse, R5 ;  /* 0x00000005041a723e */ /* 0x042fe200000010ff */
[----:B------:R-:W-:Y:S01]  /*18380*/  FADD.FTZ R8, R4, R6 ;  /* 0x0000000604087221 */ /* 0x000fe20000010000 */
[----:B----4-:R-:W-:-:S04]  /*18390*/  F2FP.BF16.F32.PACK_AB R4, R30, R22 ;  /* 0x000000161e04723e */ /* 0x010fc800000010ff */
[C---:B------:R-:W-:Y:S02]  /*183a0*/  PRMT R222, R4.reuse, 0x7610, R222 ;  /* 0x0000761004de7816 */ /* 0x040fe400000000de */
[----:B------:R-:W-:-:S03]  /*183b0*/  PRMT R221, R4, 0x7632, R221 ;  /* 0x0000763204dd7816 */ /* 0x000fc600000000dd */
[----:B------:R-:W-:Y:S01]  /*183c0*/  @!P3 HFMA2.BF16_V2 R72, -RZ.H0_H0, RZ.H0_H0, -R222.H0_H0 ;  /* 0x200000ffff48b231 */ /* 0x000fe200003409de */
[----:B------:R-:W-:Y:S02]  /*183d0*/  PRMT R57, R222, 0x5410, R221 ;  /* 0x00005410de397816 */ /* 0x000fe400000000dd */
[----:B--2---:R-:W-:Y:S02]  /*183e0*/  F2FP.BF16.F32.PACK_AB R5, R29, R20 ;  /* 0x000000141d05723e */ /* 0x004fe400000010ff */
[----:B------:R-:W-:Y:S02]  /*183f0*/  @!P3 PRMT R222, R72, 0x5410, RZ ;  /* 0x0000541048deb816 */ /* 0x000fe400000000ff */
[C---:B------:R-:W-:Y:S01]  /*18400*/  PRMT R223, R5.reuse, 0x7632, R223 ;  /* 0x0000763205df7816 */ /* 0x040fe200000000df */
[----:B------:R-:W-:Y:S02]  /*18410*/  IMAD.MOV.U32 R72, RZ, RZ, R57 ;  /* 0x000000ffff487224 */ /* 0x000fe400078e0039 */
[----:B------:R-:W-:Y:S01]  /*18420*/  FADD.FTZ R6, R24, R10 ;  /* 0x0000000a18067221 */ /* 0x000fe20000010000 */
[----:B------:R-:W-:Y:S01]  /*18430*/  IMAD.MOV.U32 R57, RZ, RZ, R237 ;  /* 0x000000ffff397224 */ /* 0x000fe200078e00ed */
[----:B------:R-:W-:Y:S01]  /*18440*/  PRMT R224, R5, 0x7610, R224 ;  /* 0x0000761005e07816 */ /* 0x000fe200000000e0 */
[----:B------:R-:W-:-:S02]  /*18450*/  IMAD.MOV.U32 R237, RZ, RZ, R81 ;  /* 0x000000ffffed7224 */ /* 0x000fc400078e0051 */
[----:B------:R-:W-:Y:S01]  /*18460*/  @!P4 HFMA2.BF16_V2 R73, -RZ.H0_H0, RZ.H0_H0, -R223.H0_H0 ;  /* 0x200000ffff49c231 */ /* 0x000fe200003409df */
[----:B------:R-:W-:Y:S01]  /*18470*/  MUFU.EX2 R24, R202 ;  /* 0x000000ca00187308 */ /* 0x000fe20000000800 */
[----:B------:R-:W-:Y:S01]  /*18480*/  IMAD.MOV.U32 R62, RZ, RZ, R134 ;  /* 0x000000ffff3e7224 */ /* 0x000fe200078e0086 */
[----:B------:R-:W-:Y:S01]  /*18490*/  LOP3.LUT R4, R2, 0xff, RZ, 0xc0, !PT ;  /* 0x000000ff02047812 */ /* 0x000fe200078ec0ff */
[----:B------:R-:W-:Y:S01]  /*184a0*/  IMAD.MOV.U32 R134, RZ, RZ, R192 ;  /* 0x000000ffff867224 */ /* 0x000fe200078e00c0 */
[----:B------:R-:W-:-:S04]  /*184b0*/  PRMT R192, R224, 0x5410, R223 ;  /* 0x00005410e0c07816 */ /* 0x000fc800000000df */
[----:B------:R-:W1:Y:S01]  /*184c0*/  MUFU.EX2 R81, R203 ;  /* 0x000000cb00517308 */ /* 0x000e620000000800 */
[----:B------:R-:W-:Y:S02]  /*184d0*/  @!P4 PRMT R223, R73, 0x5410, RZ ;  /* 0x0000541049dfc816 */ /* 0x000fe400000000ff */
[----:B------:R-:W-:Y:S02]  /*184e0*/  ISETP.LE.U32.AND P4, PT, R4, UR12, PT ;  /* 0x0000000c04007c0c */ /* 0x000fe4000bf83070 */
[----:B------:R-:W-:Y:S01]  /*184f0*/  LOP3.LUT R4, R0, 0xff, RZ, 0xc0, !PT ;  /* 0x000000ff00047812 */ /* 0x000fe200078ec0ff */
[----:B------:R-:W-:-:S03]  /*18500*/  @!P5 HFMA2.BF16_V2 R74, -RZ.H0_H0, RZ.H0_H0, -R224.H0_H0 ;  /* 0x200000ffff4ad231 */ /* 0x000fc600003409e0 */
[----:B------:R-:W-:Y:S02]  /*18510*/  ISETP.LE.U32.AND P3, PT, R4, UR12, PT ;  /* 0x0000000c04007c0c */ /* 0x000fe4000bf63070 */
[----:B------:R-:W-:Y:S02]  /*18520*/  SHF.R.U32.HI R4, RZ, 0x18, R0 ;  /* 0x00000018ff047819 */ /* 0x000fe40000011600 */
[----:B------:R-:W-:Y:S02]  /*18530*/  @!P5 PRMT R224, R74, 0x5410, RZ ;  /* 0x000054104ae0d816 */ /* 0x000fe400000000ff */
[----:B------:R-:W-:Y:S02]  /*18540*/  ISETP.LE.U32.AND P5, PT, R4, UR12, PT ;  /* 0x0000000c04007c0c */ /* 0x000fe4000bfa3070 */
[----:B-1----:R-:W-:Y:S01]  /*18550*/  F2FP.BF16.F32.PACK_AB R4, R81, R24 ;  /* 0x000000185104723e */ /* 0x002fe200000010ff */
[----:B------:R-:W-:Y:S01]  /*18560*/  @!P1 HFMA2.BF16_V2 R71, -RZ.H0_H0, RZ.H0_H0, -R221.H0_H0 ;  /* 0x200000ffff479231 */ /* 0x000fe200003409dd */
[----:B------:R-:W1:Y:S02]  /*18570*/  MUFU.EX2 R5, R198 ;  /* 0x000000c600057308 */ /* 0x000e640000000800 */
[----:B------:R-:W-:-:S02]  /*18580*/  PRMT R220, R4, 0x7610, R220 ;  /* 0x0000761004dc7816 */ /* 0x000fc400000000dc */
[----:B------:R-:W-:Y:S01]  /*18590*/  PRMT R219, R4, 0x7632, R219 ;  /* 0x0000763204db7816 */ /* 0x000fe200000000db */
[----:B------:R-:W-:-:S03]  /*185a0*/  IMAD.MOV.U32 R60, RZ, RZ, R56 ;  /* 0x000000ffff3c7224 */ /* 0x000fc600078e0038 */
[----:B------:R-:W2:Y:S01]  /*185b0*/  MUFU.EX2 R4, R199 ;  /* 0x000000c700047308 */ /* 0x000ea20000000800 */
[----:B------:R-:W-:Y:S01]  /*185c0*/  @!P1 PRMT R221, R71, 0x5410, RZ ;  /* 0x0000541047dd9816 */ /* 0x000fe200000000ff */
[----:B------:R-:W-:Y:S02]  /*185d0*/  IMAD.MOV.U32 R71, RZ, RZ, R25 ;  /* 0x000000ffff477224 */ /* 0x000fe400078e0019 */
[----:B------:R-:W-:Y:S01]  /*185e0*/  IMAD.MOV.U32 R56, RZ, RZ, R240 ;  /* 0x000000ffff387224 */ /* 0x000fe200078e00f0 */
[----:B------:R-:W-:-:S03]  /*185f0*/  SHF.R.U32.HI R0, RZ, 0x10, R0 ;  /* 0x00000010ff007819 */ /* 0x000fc60000011600 */
[----:B------:R-:W-:Y:S01]  /*18600*/  MUFU.EX2 R25, R200 ;  /* 0x000000c800197308 */ /* 0x000fe20000000800 */
[----:B------:R-:W-:-:S07]  /*18610*/  @!P6 HFMA2.BF16_V2 R70, -RZ.H0_H0, RZ.H0_H0, -R225.H0_H0 ;  /* 0x200000ffff46e231 */ /* 0x000fce00003409e1 */
[----:B------:R-:W4:Y:S01]  /*18620*/  MUFU.EX2 R240, R201 ;  /* 0x000000c900f07308 */ /* 0x000f220000000800 */
[----:B------:R-:W-:Y:S02]  /*18630*/  LOP3.LUT R0, R0, 0xff, RZ, 0xc0, !PT ;  /* 0x000000ff00007812 */ /* 0x000fe400078ec0ff */
[----:B------:R-:W-:Y:S02]  /*18640*/  @!P6 PRMT R225, R70, 0x5410, RZ ;  /* 0x0000541046e1e816 */ /* 0x000fe400000000ff */
[----:B------:R-:W-:Y:S01]  /*18650*/  ISETP.LE.U32.AND P6, PT, R0, UR12, PT ;  /* 0x0000000c00007c0c */ /* 0x000fe2000bfc3070 */
[----:B-1----:R-:W-:Y:S01]  /*18660*/  FADD.FTZ R0, R5, R8 ;  /* 0x0000000805007221 */ /* 0x002fe20000010000 */
[C---:B--2---:R-:W-:Y:S01]  /*18670*/  F2FP.BF16.F32.PACK_AB R21, R4.reuse, R5 ;  /* 0x000000050415723e */ /* 0x044fe200000010ff */
[----:B------:R-:W-:Y:S01]  /*18680*/  IMAD.MOV.U32 R5, RZ, RZ, R245 ;  /* 0x000000ffff057224 */ /* 0x000fe200078e00f5 */
[----:B------:R-:W-:Y:S01]  /*18690*/  MUFU.EX2 R73, R207 ;  /* 0x000000cf00497308 */ /* 0x000fe20000000800 */
[----:B------:R-:W-:Y:S01]  /*186a0*/  FADD.FTZ R10, R31, R7 ;  /* 0x000000071f0a7221 */ /* 0x000fe20000010000 */
[----:B------:R-:W-:Y:S01]  /*186b0*/  FADD.FTZ R7, R4, R0 ;  /* 0x0000000004077221 */ /* 0x000fe20000010000 */
[----:B------:R-:W-:-:S05]  /*186c0*/  LOP3.LUT R3, R2, 0xffff, RZ, 0xc0, !PT ;  /* 0x0000ffff02037812 */ /* 0x000fca00078ec0ff */
[----:B------:R-:W1:Y:S01]  /*186d0*/  MUFU.EX2 R245, R205 ;  /* 0x000000cd00f57308 */ /* 0x000e620000000800 */
[----:B----4-:R-:W-:Y:S01]  /*186e0*/  F2FP.BF16.F32.PACK_AB R0, R240, R25 ;  /* 0x00000019f000723e */ /* 0x010fe200000010ff */
[----:B------:R-:W-:Y:S01]  /*186f0*/  FADD.FTZ R9, R28, R6 ;  /* 0x000000061c097221 */ /* 0x000fe20000010000 */
[----:B------:R-:W-:Y:S02]  /*18700*/  SHF.R.U32.HI R6, RZ, 0x10, R2 ;  /* 0x00000010ff067819 */ /* 0x000fe40000011602 */
[C---:B------:R-:W-:Y:S02]  /*18710*/  PRMT R218, R0.reuse, 0x7610, R218 ;  /* 0x0000761000da7816 */ /* 0x040fe400000000da */
[----:B------:R-:W-:Y:S02]  /*18720*/  PRMT R217, R0, 0x7632, R217 ;  /* 0x0000763200d97816 */ /* 0x000fe400000000d9 */
[----:B------:R-:W-:Y:S01]  /*18730*/  SHF.R.U32.HI R0, RZ, 0x8, R3 ;  /* 0x00000008ff007819 */ /* 0x000fe20000011603 */
[----:B------:R-:W-:Y:S01]  /*18740*/  @!P3 HFMA2.BF16_V2 R82, -RZ.H0_H0, RZ.H0_H0, -R220.H0_H0 ;  /* 0x200000ffff52b231 */ /* 0x000fe200003409dc */
[----:B------:R-:W-:Y:S01]  /*18750*/  SHF.R.U32.HI R2, RZ, 0x18, R2 ;  /* 0x00000018ff027819 */ /* 0x000fe20000011602 */
[----:B------:R-:W-:Y:S01]  /*18760*/  IMAD.MOV.U32 R31, RZ, RZ, R63 ;  /* 0x000000ffff1f7224 */ /* 0x000fe200078e003f */
[----:B------:R-:W-:-:S02]  /*18770*/  LOP3.LUT R0, R0, 0xffff, RZ, 0xc0, !PT ;  /* 0x0000ffff00007812 */ /* 0x000fc400078ec0ff */
[----:B------:R-:W-:Y:S02]  /*18780*/  MOV R63, R238 ;  /* 0x000000ee003f7202 */ /* 0x000fe40000000f00 */
[----:B------:R-:W-:Y:S02]  /*18790*/  ISETP.LE.U32.AND P1, PT, R2, UR12, PT ;  /* 0x0000000c02007c0c */ /* 0x000fe4000bf23070 */
[----:B------:R-:W-:Y:S02]  /*187a0*/  PRMT R238, R220, 0x5410, R219 ;  /* 0x00005410dcee7816 */ /* 0x000fe400000000db */
[----:B------:R-:W-:Y:S02]  /*187b0*/  @!P3 PRMT R220, R82, 0x5410, RZ ;  /* 0x0000541052dcb816 */ /* 0x000fe400000000ff */
[----:B------:R-:W-:Y:S02]  /*187c0*/  ISETP.LE.U32.AND P3, PT, R0, UR12, PT ;  /* 0x0000000c00007c0c */ /* 0x000fe4000bf63070 */
[----:B-1----:R-:W-:Y:S01]  /*187d0*/  F2FP.BF16.F32.PACK_AB R0, R73, R245 ;  /* 0x000000f54900723e */ /* 0x002fe200000010ff */
[----:B------:R-:W-:-:S02]  /*187e0*/  IMAD.MOV.U32 R4, RZ, RZ, R244 ;  /* 0x000000ffff047224 */ /* 0x000fc400078e00f4 */
[----:B------:R1:W-:Y:S01]  /*187f0*/  MUFU.EX2 R244, R209 ;  /* 0x000000d100f47308 */ /* 0x0003e20000000800 */
[----:B------:R-:W-:Y:S01]  /*18800*/  @!P6 HFMA2.BF16_V2 R84, -RZ.H0_H0, RZ.H0_H0, -R218.H0_H0 ;  /* 0x200000ffff54e231 */ /* 0x000fe200003409da */
[C---:B------:R-:W-:Y:S01]  /*18810*/  PRMT R210, R0.reuse, 0x7610, R210 ;  /* 0x0000761000d27816 */ /* 0x040fe200000000d2 */
[----:B------:R-:W-:Y:S02]  /*18820*/  IMAD.MOV.U32 R70, RZ, RZ, R59 ;  /* 0x000000ffff467224 */ /* 0x000fe400078e003b */
[----:B------:R-:W-:Y:S02]  /*18830*/  IMAD.MOV.U32 R59, RZ, RZ, R18 ;  /* 0x000000ffff3b7224 */ /* 0x000fe400078e0012 */
[----:B------:R-:W-:Y:S02]  /*18840*/  IMAD.MOV.U32 R18, RZ, RZ, R191 ;  /* 0x000000ffff127224 */ /* 0x000fe400078e00bf */
[----:B------:R-:W-:Y:S01]  /*18850*/  IMAD.MOV.U32 R69, RZ, RZ, R243 ;  /* 0x000000ffff457224 */ /* 0x000fe200078e00f3 */
[----:B-1----:R-:W-:-:S05]  /*18860*/  PRMT R209, R0, 0x7632, R209 ;  /* 0x0000763200d17816 */ /* 0x002fca00000000d1 */
[----:B------:R-:W-:Y:S01]  /*18870*/  @!P1 HFMA2.BF16_V2 R85, -RZ.H0_H0, RZ.H0_H0, -R209.H0_H0 ;  /* 0x200000ffff559231 */ /* 0x000fe200003409d1 */
[----:B------:R-:W-:Y:S02]  /*18880*/  PRMT R243, R218, 0x5410, R217 ;  /* 0x00005410daf37816 */ /* 0x000fe400000000d9 */
[----:B------:R-:W-:Y:S02]  /*18890*/  PRMT R191, R210, 0x5410, R209 ;  /* 0x00005410d2bf7816 */ /* 0x000fe400000000d1 */
[----:B------:R-:W-:Y:S02]  /*188a0*/  @!P6 PRMT R218, R84, 0x5410, RZ ;  /* 0x0000541054dae816 */ /* 0x000fe400000000ff */
[----:B------:R-:W-:Y:S02]  /*188b0*/  @!P1 PRMT R209, R85, 0x5410, RZ ;  /* 0x0000541055d19816 */ /* 0x000fe400000000ff */
[----:B------:R-:W2:Y:S01]  /*188c0*/  LDL.LU.64 R84, [R1+0x48] ;  /* 0x0000480001547983 */ /* 0x000ea20000300a00 */
[----:B------:R-:W-:-:S02]  /*188d0*/  IMAD.MOV.U32 R28, RZ, RZ, R61 ;  /* 0x000000ffff1c7224 */ /* 0x000fc400078e003d */
[----:B------:R-:W-:Y:S02]  /*188e0*/  IMAD.MOV.U32 R61, RZ, RZ, R16 ;  /* 0x000000ffff3d7224 */ /* 0x000fe400078e0010 */
[----:B------:R-:W-:Y:S02]  /*188f0*/  IMAD.MOV.U32 R16, RZ, RZ, R247 ;  /* 0x000000ffff107224 */ /* 0x000fe400078e00f7 */
[----:B------:R-:W1:Y:S01]  /*18900*/  MUFU.EX2 R247, R208 ;  /* 0x000000d000f77308 */ /* 0x000e620000000800 */
[----:B------:R-:W-:Y:S01]  /*18910*/  @!P2 HFMA2.BF16_V2 R75, -RZ.H0_H0, RZ.H0_H0, -R219.H0_H0 ;  /* 0x200000ffff4ba231 */ /* 0x000fe200003409db */
[----:B------:R-:W-:-:S04]  /*18920*/  LOP3.LUT R2, R6, 0xff, RZ, 0xc0, !PT ;  /* 0x000000ff06027812 */ /* 0x000fc800078ec0ff */
[----:B------:R-:W-:Y:S02]  /*18930*/  @!P2 PRMT R219, R75, 0x5410, RZ ;  /* 0x000054104bdba816 */ /* 0x000fe400000000ff */
[----:B------:R-:W-:Y:S01]  /*18940*/  ISETP.LE.U32.AND P2, PT, R2, UR12, PT ;  /* 0x0000000c02007c0c */ /* 0x000fe2000bf43070 */
[----:B------:R-:W-:Y:S01]  /*18950*/  MUFU.EX2 R0, R206 ;  /* 0x000000ce00007308 */ /* 0x000fe20000000800 */
[----:B------:R-:W-:-:S07]  /*18960*/  @!P5 HFMA2.BF16_V2 R83, -RZ.H0_H0, RZ.H0_H0, -R217.H0_H0 ;  /* 0x200000ffff53d231 */ /* 0x000fce00003409d9 */
[----:B------:R-:W4:Y:S01]  /*18970*/  MUFU.EX2 R2, R204 ;  /* 0x000000cc00027308 */ /* 0x000f220000000800 */
[----:B------:R-:W-:Y:S01]  /*18980*/  IMAD.MOV.U32 R82, RZ, RZ, R4 ;  /* 0x000000ffff527224 */ /* 0x000fe200078e0004 */
[----:B-1----:R-:W-:Y:S01]  /*18990*/  F2FP.BF16.F32.PACK_AB R3, R244, R247 ;  /* 0x000000f7f403723e */ /* 0x002fe200000010ff */
[----:B------:R-:W-:Y:S01]  /*189a0*/  FADD.FTZ R4, R33, R10 ;  /* 0x0000000a21047221 */ /* 0x000fe20000010000 */
[----:B------:R-:W-:Y:S01]  /*189b0*/  @!P5 PRMT R217, R83, 0x5410, RZ ;  /* 0x0000541053d9d816 */ /* 0x000fe200000000ff */
[----:B------:R-:W-:Y:S01]  /*189c0*/  IMAD.MOV.U32 R83, RZ, RZ, R5 ;  /* 0x000000ffff537224 */ /* 0x000fe200078e0005 */
[----:B------:R-:W-:Y:S01]  /*189d0*/  PRMT R216, R3, 0x7610, R216 ;  /* 0x0000761003d87816 */ /* 0x000fe200000000d8 */
[----:B------:R-:W-:Y:S01]  /*189e0*/  FADD.FTZ R5, R27, R9 ;  /* 0x000000091b057221 */ /* 0x000fe20000010000 */
[----:B------:R-:W-:Y:S01]  /*189f0*/  PRMT R211, R3, 0x7632, R211 ;  /* 0x0000763203d37816 */ /* 0x000fe200000000d3 */
[----:B------:R-:W-:Y:S01]  /*18a00*/  FADD.FTZ R3, R34, R4 ;  /* 0x0000000422037221 */ /* 0x000fe20000010000 */
[----:B---3--:R-:W-:-:S02]  /*18a10*/  IMAD R10, R228, -0x326172a9, RZ ;  /* 0xcd9e8d57e40a7824 */ /* 0x008fc400078e02ff */
[----:B------:R-:W-:Y:S01]  /*18a20*/  FADD.FTZ R5, R23, R5 ;  /* 0x0000000517057221 */ /* 0x000fe20000010000 */
[----:B------:R-:W-:Y:S01]  /*18a30*/  FADD.FTZ R4, R15, R3 ;  /* 0x000000030f047221 */ /* 0x000fe20000010000 */
[----:B----4-:R-:W-:Y:S01]  /*18a40*/  FADD.FTZ R3, R2, R7 ;  /* 0x0000000702037221 */ /* 0x010fe20000010000 */
[C---:B------:R-:W-:Y:S02]  /*18a50*/  F2FP.BF16.F32.PACK_AB R23, R0.reuse, R2 ;  /* 0x000000020017723e */ /* 0x040fe400000010ff */
[----:B------:R-:W-:Y:S01]  /*18a60*/  LOP3.LUT R2, R143, UR40, R10, 0x96, !PT ;  /* 0x000000288f027c12 */ /* 0x000fe2000f8e960a */
[----:B------:R-:W-:Y:S01]  /*18a70*/  FADD.FTZ R15, R0, R3 ;  /* 0x00000003000f7221 */ /* 0x000fe20000010000 */
[----:B------:R-:W-:-:S03]  /*18a80*/  @!P3 HFMA2.BF16_V2 R87, -RZ.H0_H0, RZ.H0_H0, -R211.H0_H0 ;  /* 0x200000ffff57b231 */ /* 0x000fc600003409d3 */
[----:B------:R-:W-:-:S04]  /*18a90*/  IMAD.WIDE.U32 R2, R2, -0x2daee0ad, RZ ;  /* 0xd2511f5302027825 */ /* 0x000fc800078e00ff */
[----:B------:R-:W-:Y:S02]  /*18aa0*/  IMAD.MOV.U32 R74, RZ, RZ, R68 ;  /* 0x000000ffff4a7224 */ /* 0x000fe400078e0044 */
[----:B------:R-:W-:Y:S01]  /*18ab0*/  IMAD.MOV.U32 R68, RZ, RZ, R242 ;  /* 0x000000ffff447224 */ /* 0x000fe200078e00f2 */
[----:B------:R-:W-:Y:S02]  /*18ac0*/  PRMT R242, R216, 0x5410, R211 ;  /* 0x00005410d8f27816 */ /* 0x000fe400000000d3 */
[----:B------:R-:W-:Y:S01]  /*18ad0*/  @!P3 PRMT R211, R87, 0x5410, RZ ;  /* 0x0000541057d3b816 */ /* 0x000fe200000000ff */
[----:B------:R-:W-:Y:S02]  /*18ae0*/  IMAD.MOV.U32 R87, RZ, RZ, R69 ;  /* 0x000000ffff577224 */ /* 0x000fe400078e0045 */
[----:B------:R-:W-:Y:S01]  /*18af0*/  FADD.FTZ R11, R11, R5 ;  /* 0x000000050b0b7221 */ /* 0x000fe20000010000 */
[----:B------:R-:W-:Y:S02]  /*18b00*/  IMAD.MOV.U32 R69, RZ, RZ, R16 ;  /* 0x000000ffff457224 */ /* 0x000fe400078e0010 */
[----:B------:R-:W-:Y:S01]  /*18b10*/  FADD.FTZ R16, R14, R4 ;  /* 0x000000040e107221 */ /* 0x000fe20000010000 */
[----:B------:R-:W-:-:S02]  /*18b20*/  @!P2 HFMA2.BF16_V2 R86, -RZ.H0_H0, RZ.H0_H0, -R210.H0_H0 ;  /* 0x200000ffff56a231 */ /* 0x000fc400003409d2 */
[----:B------:R-:W-:-:S03]  /*18b30*/  @!P4 HFMA2.BF16_V2 R88, -RZ.H0_H0, RZ.H0_H0, -R216.H0_H0 ;  /* 0x200000ffff58c231 */ /* 0x000fc600003409d8 */
[----:B------:R-:W-:Y:S02]  /*18b40*/  @!P2 PRMT R210, R86, 0x5410, RZ ;  /* 0x0000541056d2a816 */ /* 0x000fe400000000ff */
[----:B------:R-:W-:Y:S02]  /*18b50*/  @!P4 PRMT R216, R88, 0x5410, RZ ;  /* 0x0000541058d8c816 */ /* 0x000fe400000000ff */
[----:B------:R-:W-:Y:S01]  /*18b60*/  PRMT R14, R32, 0x7610, R14 ;  /* 0x00007610200e7816 */ /* 0x000fe2000000000e */
[----:B------:R-:W-:Y:S02]  /*18b70*/  IMAD.MOV.U32 R86, RZ, RZ, R68 ;  /* 0x000000ffff567224 */ /* 0x000fe400078e0044 */
[----:B------:R-:W-:Y:S02]  /*18b80*/  IMAD.MOV.U32 R68, RZ, RZ, R18 ;  /* 0x000000ffff447224 */ /* 0x000fe400078e0012 */
[----:B------:R-:W-:Y:S02]  /*18b90*/  IMAD.MOV.U32 R64, RZ, RZ, R56 ;  /* 0x000000ffff407224 */ /* 0x000fe400078e0038 */
[----:B------:R-:W-:-:S02]  /*18ba0*/  IMAD.MOV.U32 R56, RZ, RZ, R237 ;  /* 0x000000ffff387224 */ /* 0x000fc400078e00ed */
[----:B------:R-:W-:Y:S01]  /*18bb0*/  IMAD.MOV.U32 R237, RZ, RZ, R43 ;  /* 0x000000ffffed7224 */ /* 0x000fe200078e002b */
[C---:B------:R-:W-:Y:S02]  /*18bc0*/  PRMT R207, R58.reuse, 0x7632, R207 ;  /* 0x000076323acf7816 */ /* 0x040fe400000000cf */
[----:B------:R-:W-:-:S04]  /*18bd0*/  PRMT R208, R58, 0x7610, R208 ;  /* 0x000076103ad07816 */ /* 0x000fc800000000d0 */
[----:B------:R-:W-:Y:S02]  /*18be0*/  PRMT R34, R208, 0x5410, R207 ;  /* 0x00005410d0227816 */ /* 0x000fe400000000cf */
[C---:B------:R-:W-:Y:S02]  /*18bf0*/  PRMT R206, R26.reuse, 0x7610, R206 ;  /* 0x000076101ace7816 */ /* 0x040fe400000000ce */
[----:B------:R-:W-:-:S04]  /*18c00*/  PRMT R205, R26, 0x7632, R205 ;  /* 0x000076321acd7816 */ /* 0x000fc800000000cd */
[----:B------:R-:W-:Y:S01]  /*18c10*/  PRMT R26, R206, 0x5410, R205 ;  /* 0x00005410ce1a7816 */ /* 0x000fe200000000cd */
[----:B------:R-:W-:Y:S01]  /*18c20*/  FADD.FTZ R17, R17, R11 ;  /* 0x0000000b11117221 */ /* 0x000fe20000010000 */
[C---:B------:R-:W-:Y:S02]  /*18c30*/  PRMT R204, R133.reuse, 0x7610, R204 ;  /* 0x0000761085cc7816 */ /* 0x040fe400000000cc */
[----:B------:R-:W-:Y:S02]  /*18c40*/  PRMT R203, R133, 0x7632, R203 ;  /* 0x0000763285cb7816 */ /* 0x000fe400000000cb */
[----:B------:R-:W-:Y:S02]  /*18c50*/  PRMT R200, R50, 0x7610, R200 ;  /* 0x0000761032c87816 */ /* 0x000fe400000000c8 */
[----:B------:R-:W-:Y:S02]  /*18c60*/  PRMT R27, R204, 0x5410, R203 ;  /* 0x00005410cc1b7816 */ /* 0x000fe400000000cb */
[----:B------:R-:W-:-:S02]  /*18c70*/  PRMT R199, R50, 0x7632, R199 ;  /* 0x0000763232c77816 */ /* 0x000fc400000000c7 */
[C---:B------:R-:W-:Y:S02]  /*18c80*/  PRMT R202, R21.reuse, 0x7610, R202 ;  /* 0x0000761015ca7816 */ /* 0x040fe400000000ca */
[----:B------:R-:W-:Y:S02]  /*18c90*/  PRMT R201, R21, 0x7632, R201 ;  /* 0x0000763215c97816 */ /* 0x000fe400000000c9 */
[C---:B------:R-:W-:Y:S02]  /*18ca0*/  PRMT R198, R23.reuse, 0x7610, R198 ;  /* 0x0000761017c67816 */ /* 0x040fe400000000c6 */
[----:B------:R-:W-:Y:S02]  /*18cb0*/  PRMT R197, R23, 0x7632, R197 ;  /* 0x0000763217c57816 */ /* 0x000fe400000000c5 */
[----:B--2---:R-:W-:Y:S02]  /*18cc0*/  LOP3.LUT R0, R3, UR38, R84, 0x96, !PT ;  /* 0x0000002603007c12 */ /* 0x004fe4000f8e9654 */
[----:B------:R-:W-:-:S05]  /*18cd0*/  LOP3.LUT R3, R233, UR39, R142, 0x96, !PT ;  /* 0x00000027e9037c12 */ /* 0x000fca000f8e968e */
        /* <DEDUP_REMOVED lines=16> */
[----:B------:R-:W-:Y:S02]  /*18de0*/  SHF.R.U32.HI R4, RZ, 0x8, R4 ;  /* 0x00000008ff047819 */ /* 0x000fe40000011604 */
[----:B------:R-:W-:Y:S02]  /*18df0*/  LOP3.LUT R7, R5, UR25, R6, 0x96, !PT ;  /* 0x0000001905077c12 */ /* 0x000fe4000f8e9606 */
[----:B------:R-:W-:Y:S02]  /*18e00*/  LOP3.LUT R4, R4, 0xffff, RZ, 0xc0, !PT ;  /* 0x0000ffff04047812 */ /* 0x000fe400078ec0ff */
[--C-:B------:R-:W-:Y:S02]  /*18e10*/  SHF.R.U32.HI R5, RZ, 0x10, R0.reuse ;  /* 0x00000010ff057819 */ /* 0x100fe40000011600 */
[----:B------:R-:W-:Y:S02]  /*18e20*/  SHF.R.U32.HI R0, RZ, 0x18, R0 ;  /* 0x00000018ff007819 */ /* 0x000fe40000011600 */
[----:B------:R-:W-:-:S02]  /*18e30*/  ISETP.LE.U32.AND P3, PT, R4, UR12, PT ;  /* 0x0000000c04007c0c */ /* 0x000fc4000bf63070 */
[----:B------:R-:W1:Y:S01]  /*18e40*/  MUFU.EX2 R4, R212 ;  /* 0x000000d400047308 */ /* 0x000e620000000800 */
[----:B------:R-:W-:Y:S02]  /*18e50*/  ISETP.LE.U32.AND P2, PT, R0, UR12, PT ;  /* 0x0000000c00007c0c */ /* 0x000fe4000bf43070 */
[----:B------:R-:W-:-:S05]  /*18e60*/  LOP3.LUT R5, R5, 0xff, RZ, 0xc0, !PT ;  /* 0x000000ff05057812 */ /* 0x000fca00078ec0ff */
[----:B------:R-:W2:Y:S01]  /*18e70*/  MUFU.EX2 R0, R213 ;  /* 0x000000d500007308 */ /* 0x000ea20000000800 */
[----:B------:R-:W-:Y:S02]  /*18e80*/  ISETP.LE.U32.AND P4, PT, R5, UR12, PT ;  /* 0x0000000c05007c0c */ /* 0x000fe4000bf83070 */
[C---:B------:R-:W-:Y:S02]  /*18e90*/  LOP3.LUT R5, R2.reuse, 0xff, RZ, 0xc0, !PT ;  /* 0x000000ff02057812 */ /* 0x040fe400078ec0ff */
[----:B------:R-:W-:Y:S02]  /*18ea0*/  LOP3.LUT R6, R2, 0xffff, RZ, 0xc0, !PT ;  /* 0x0000ffff02067812 */ /* 0x000fe400078ec0ff */
[----:B------:R-:W-:Y:S02]  /*18eb0*/  ISETP.LE.U32.AND P1, PT, R5, UR12, PT ;  /* 0x0000000c05007c0c */ /* 0x000fe4000bf23070 */
[--C-:B------:R-:W-:Y:S01]  /*18ec0*/  SHF.R.U32.HI R5, RZ, 0x18, R2.reuse ;  /* 0x00000018ff057819 */ /* 0x100fe20000011602 */
[--C-:B-1----:R-:W-:Y:S01]  /*18ed0*/  FADD.FTZ R3, R4, R15.reuse ;  /* 0x0000000f04037221 */ /* 0x102fe20000010000 */
[----:B------:R-:W-:Y:S01]  /*18ee0*/  SHF.R.U32.HI R2, RZ, 0x10, R2 ;  /* 0x00000010ff027819 */ /* 0x000fe20000011602 */
[----:B------:R-:W-:Y:S01]  /*18ef0*/  @!P6 HFMA2.BF16_V2 R89, -RZ.H0_H0, RZ.H0_H0, -R14.H0_H0 ;  /* 0x200000ffff59e231 */ /* 0x000fe2000034090e */
[----:B------:R-:W-:-:S02]  /*18f00*/  PRMT R15, R32, 0x7632, R15 ;  /* 0x00007632200f7816 */ /* 0x000fc4000000000f */
[C---:B--2---:R-:W-:Y:S01]  /*18f10*/  F2FP.BF16.F32.PACK_AB R19, R0.reuse, R4 ;  /* 0x000000040013723e */ /* 0x044fe200000010ff */
[----:B------:R-:W-:Y:S01]  /*18f20*/  FADD.FTZ R18, R0, R3 ;  /* 0x0000000300127221 */ /* 0x000fe20000010000 */
[----:B------:R-:W-:Y:S02]  /*18f30*/  LOP3.LUT R0, R2, 0xff, RZ, 0xc0, !PT ;  /* 0x000000ff02007812 */ /* 0x000fe400078ec0ff */
[----:B------:R-:W-:Y:S02]  /*18f40*/  PRMT R43, R14, 0x5410, R15 ;  /* 0x000054100e2b7816 */ /* 0x000fe4000000000f */
[----:B------:R-:W-:Y:S02]  /*18f50*/  @!P6 PRMT R14, R89, 0x5410, RZ ;  /* 0x00005410590ee816 */ /* 0x000fe400000000ff */
[----:B------:R-:W-:Y:S02]  /*18f60*/  ISETP.LE.U32.AND P6, PT, R0, UR12, PT ;  /* 0x0000000c00007c0c */ /* 0x000fe4000bfc3070 */
[----:B------:R-:W-:Y:S01]  /*18f70*/  SHF.R.U32.HI R0, RZ, 0x8, R6 ;  /* 0x00000008ff007819 */ /* 0x000fe20000011606 */
[----:B------:R-:W-:-:S02]  /*18f80*/  @!P3 HFMA2.BF16_V2 R90, -RZ.H0_H0, RZ.H0_H0, -R15.H0_H0 ;  /* 0x200000ffff5ab231 */ /* 0x000fc4000034090f */
[----:B------:R-:W-:Y:S01]  /*18f90*/  IMAD.WIDE.U32 R2, R7, -0x2daee0ad, RZ ;  /* 0xd2511f5307027825 */ /* 0x000fe200078e00ff */
[----:B------:R-:W-:Y:S02]  /*18fa0*/  LOP3.LUT R0, R0, 0xffff, RZ, 0xc0, !PT ;  /* 0x0000ffff00007812 */ /* 0x000fe400078ec0ff */
[----:B------:R-:W-:Y:S02]  /*18fb0*/  @!P3 PRMT R15, R90, 0x5410, RZ ;  /* 0x000054105a0fb816 */ /* 0x000fe400000000ff */
[----:B------:R-:W-:Y:S02]  /*18fc0*/  ISETP.LE.U32.AND P3, PT, R0, UR12, PT ;  /* 0x0000000c00007c0c */ /* 0x000fe4000bf63070 */
[----:B------:R-:W-:Y:S01]  /*18fd0*/  LOP3.LUT R0, R3, UR33, R8, 0x96, !PT ;  /* 0x0000002103007c12 */ /* 0x000fe2000f8e9608 */
[----:B------:R-:W-:-:S03]  /*18fe0*/  @!P2 HFMA2.BF16_V2 R91, -RZ.H0_H0, RZ.H0_H0, -R207.H0_H0 ;  /* 0x200000ffff5ba231 */ /* 0x000fc600003409cf */
[----:B------:R-:W-:Y:S01]  /*18ff0*/  SHF.R.U32.HI R4, RZ, 0x10, R0 ;  /* 0x00000010ff047819 */ /* 0x000fe20000011600 */
[----:B------:R-:W-:-:S03]  /*19000*/  @!P4 HFMA2.BF16_V2 R92, -RZ.H0_H0, RZ.H0_H0, -R208.H0_H0 ;  /* 0x200000ffff5cc231 */ /* 0x000fc600003409d0 */
[----:B------:R-:W-:Y:S02]  /*19010*/  LOP3.LUT R4, R4, 0xff, RZ, 0xc0, !PT ;  /* 0x000000ff04047812 */ /* 0x000fe400078ec0ff */
[----:B------:R-:W-:Y:S02]  /*19020*/  @!P2 PRMT R207, R91, 0x5410, RZ ;  /* 0x000054105bcfa816 */ /* 0x000fe400000000ff */
[----:B------:R-:W-:Y:S02]  /*19030*/  ISETP.LE.U32.AND P2, PT, R4, UR12, PT ;  /* 0x0000000c04007c0c */ /* 0x000fe4000bf43070 */
[----:B------:R-:W-:Y:S02]  /*19040*/  LOP3.LUT R4, R0, 0xff, RZ, 0xc0, !PT ;  /* 0x000000ff00047812 */ /* 0x000fe400078ec0ff */
[----:B------:R-:W-:Y:S02]  /*19050*/  @!P4 PRMT R208, R92, 0x5410, RZ ;  /* 0x000054105cd0c816 */ /* 0x000fe400000000ff */
[----:B------:R-:W-:Y:S01]  /*19060*/  ISETP.LE.U32.AND P4, PT, R4, UR12, PT ;  /* 0x0000000c04007c0c */ /* 0x000fe2000bf83070 */
[----:B------:R-:W-:Y:S01]  /*19070*/  @!P1 HFMA2.BF16_V2 R93, -RZ.H0_H0, RZ.H0_H0, -R206.H0_H0 ;  /* 0x200000ffff5d9231 */ /* 0x000fe200003409ce */
[----:B------:R-:W-:-:S02]  /*19080*/  SHF.R.U32.HI R4, RZ, 0x18, R0 ;  /* 0x00000018ff047819 */ /* 0x000fc40000011600 */
[----:B------:R-:W-:Y:S02]  /*19090*/  LOP3.LUT R0, R0, 0xffff, RZ, 0xc0, !PT ;  /* 0x0000ffff00007812 */ /* 0x000fe400078ec0ff */
[----:B------:R-:W-:Y:S02]  /*190a0*/  LOP3.LUT R9, R13, UR40, R10, 0x96, !PT ;  /* 0x000000280d097c12 */ /* 0x000fe4000f8e960a */
[----:B------:R-:W-:Y:S02]  /*190b0*/  LOP3.LUT R10, R233, UR39, R12, 0x96, !PT ;  /* 0x00000027e90a7c12 */ /* 0x000fe4000f8e960c */
[----:B------:R-:W-:Y:S01]  /*190c0*/  SHF.R.U32.HI R0, RZ, 0x8, R0 ;  /* 0x00000008ff007819 */ /* 0x000fe20000011600 */
[----:B------:R-:W-:Y:S01]  /*190d0*/  @!P3 HFMA2.BF16_V2 R94, -RZ.H0_H0, RZ.H0_H0, -R205.H0_H0 ;  /* 0x200000ffff5eb231 */ /* 0x000fe200003409cd */
[----:B------:R-:W-:Y:S02]  /*190e0*/  @!P1 PRMT R206, R93, 0x5410, RZ ;  /* 0x000054105dce9816 */ /* 0x000fe400000000ff */
[----:B------:R-:W-:-:S02]  /*190f0*/  ISETP.LE.U32.AND P5, PT, R5, UR12, PT ;  /* 0x0000000c05007c0c */ /* 0x000fc4000bfa3070 */
[----:B------:R-:W-:Y:S01]  /*19100*/  ISETP.LE.U32.AND P1, PT, R4, UR12, PT ;  /* 0x0000000c04007c0c */ /* 0x000fe2000bf23070 */
[----:B------:R-:W-:Y:S01]  /*19110*/  IMAD.WIDE.U32 R4, R9, -0x2daee0ad, RZ ;  /* 0xd2511f5309047825 */ /* 0x000fe200078e00ff */
[----:B------:R-:W-:-:S03]  /*19120*/  LOP3.LUT R0, R0, 0xffff, RZ, 0xc0, !PT ;  /* 0x0000ffff00007812 */ /* 0x000fc600078ec0ff */
[----:B------:R-:W-:Y:S01]  /*19130*/  IMAD.WIDE.U32 R6, R10, -0x2daee0ad, RZ ;  /* 0xd2511f530a067825 */ /* 0x000fe200078e00ff */
[----:B------:R-:W-:Y:S02]  /*19140*/  @!P3 PRMT R205, R94, 0x5410, RZ ;  /* 0x000054105ecdb816 */ /* 0x000fe400000000ff */
[----:B------:R-:W-:Y:S02]  /*19150*/  ISETP.LE.U32.AND P3, PT, R0, UR12, PT ;  /* 0x0000000c00007c0c */ /* 0x000fe4000bf63070 */
        /* <DEDUP_REMOVED lines=8> */
[----:B------:R-:W-:-:S03]  /*191e0*/  LOP3.LUT R5, R5, UR34, R6, 0x96, !PT ;  /* 0x0000002205057c12 */ /* 0x000fc6000f8e9606 */
[----:B------:R-:W-:Y:S01]  /*191f0*/  @!P6 HFMA2.BF16_V2 R96, -RZ.H0_H0, RZ.H0_H0, -R204.H0_H0 ;  /* 0x200000ffff60e231 */ /* 0x000fe200003409cc */
[----:B------:R-:W-:Y:S02]  /*19200*/  LOP3.LUT R6, R13, UR17, R4, 0x96, !PT ;  /* 0x000000110d067c12 */ /* 0x000fe4000f8e9604 */
[C---:B------:R-:W-:Y:S02]  /*19210*/  LOP3.LUT R0, R2.reuse, 0xff, RZ, 0xc0, !PT ;  /* 0x000000ff02007812 */ /* 0x040fe400078ec0ff */
[----:B------:R-:W-:Y:S02]  /*19220*/  LOP3.LUT R7, R2, 0xffff, RZ, 0xc0, !PT ;  /* 0x0000ffff02077812 */ /* 0x000fe400078ec0ff */
[--C-:B------:R-:W-:Y:S02]  /*19230*/  SHF.R.U32.HI R9, RZ, 0x10, R2.reuse ;  /* 0x00000010ff097819 */ /* 0x100fe40000011602 */
[----:B------:R-:W-:Y:S01]  /*19240*/  SHF.R.U32.HI R8, RZ, 0x18, R2 ;  /* 0x00000018ff087819 */ /* 0x000fe20000011602 */
[----:B------:R-:W-:-:S04]  /*19250*/  IMAD.WIDE.U32 R2, R6, -0x326172a9, RZ ;  /* 0xcd9e8d5706027825 */ /* 0x000fc800078e00ff */
[----:B------:R-:W-:Y:S01]  /*19260*/  @!P5 HFMA2.BF16_V2 R95, -RZ.H0_H0, RZ.H0_H0, -R203.H0_H0 ;  /* 0x200000ffff5fd231 */ /* 0x000fe200003409cb */
[----:B------:R-:W-:Y:S02]  /*19270*/  @!P6 PRMT R204, R96, 0x5410, RZ ;  /* 0x0000541060cce816 */ /* 0x000fe400000000ff */
[----:B------:R-:W-:Y:S02]  /*19280*/  ISETP.LE.U32.AND P6, PT, R0, UR12, PT ;  /* 0x0000000c00007c0c */ /* 0x000fe4000bfc3070 */
[----:B------:R-:W-:Y:S01]  /*19290*/  LOP3.LUT R0, R2, 0xff, RZ, 0xc0, !PT ;  /* 0x000000ff02007812 */ /* 0x000fe200078ec0ff */
[----:B------:R-:W-:Y:S01]  /*192a0*/  @!P2 HFMA2.BF16_V2 R100, -RZ.H0_H0, RZ.H0_H0, -R200.H0_H0 ;  /* 0x200000ffff64a231 */ /* 0x000fe200003409c8 */
[----:B------:R-:W-:Y:S02]  /*192b0*/  @!P5 PRMT R203, R95, 0x5410, RZ ;  /* 0x000054105fcbd816 */ /* 0x000fe400000000ff */
[----:B------:R-:W-:Y:S01]  /*192c0*/  ISETP.LE.U32.AND P5, PT, R0, UR12, PT ;  /* 0x0000000c00007c0c */ /* 0x000fe2000bfa3070 */
[----:B------:R-:W-:Y:S01]  /*192d0*/  IMAD.MOV.U32 R212, RZ, RZ, R142 ;  /* 0x000000ffffd47224 */ /* 0x000fe200078e008e */
[----:B------:R-:W-:-:S02]  /*192e0*/  SHF.R.U32.HI R0, RZ, 0x18, R2 ;  /* 0x00000018ff007819 */ /* 0x000fc40000011602 */
[----:B------:R-:W-:Y:S02]  /*192f0*/  PRMT R142, R200, 0x5410, R199 ;  /* 0x00005410c88e7816 */ /* 0x000fe400000000c7 */
[----:B------:R-:W-:Y:S02]  /*19300*/  @!P2 PRMT R200, R100, 0x5410, RZ ;  /* 0x0000541064c8a816 */ /* 0x000fe400000000ff */
[----:B------:R-:W-:Y:S02]  /*19310*/  ISETP.LE.U32.AND P2, PT, R0, UR12, PT ;  /* 0x0000000c00007c0c */ /* 0x000fe4000bf43070 */
[----:B------:R-:W-:Y:S01]  /*19320*/  SHF.R.U32.HI R0, RZ, 0x8, R7 ;  /* 0x00000008ff007819 */ /* 0x000fe20000011607 */
[----:B------:R-:W-:Y:S02]  /*19330*/  @!P4 HFMA2.BF16_V2 R97, -RZ.H0_H0, RZ.H0_H0, -R202.H0_H0 ;  /* 0x200000ffff61c231 */ /* 0x000fe400003409ca */
[----:B------:R-:W-:Y:S01]  /*19340*/  IMAD.MOV.U32 R213, RZ, RZ, R143 ;  /* 0x000000ffffd57224 */ /* 0x000fe200078e008f */
[----:B------:R-:W-:-:S02]  /*19350*/  LOP3.LUT R0, R0, 0xffff, RZ, 0xc0, !PT ;  /* 0x0000ffff00007812 */ /* 0x000fc400078ec0ff */
[----:B------:R-:W-:Y:S02]  /*19360*/  PRMT R143, R202, 0x5410, R201 ;  /* 0x00005410ca8f7816 */ /* 0x000fe400000000c9 */
[----:B------:R-:W-:Y:S01]  /*19370*/  @!P4 PRMT R202, R97, 0x5410, RZ ;  /* 0x0000541061cac816 */ /* 0x000fe200000000ff */
[----:B------:R-:W-:Y:S01]  /*19380*/  IMAD.WIDE.U32 R4, R5, -0x326172a9, RZ ;  /* 0xcd9e8d5705047825 */ /* 0x000fe200078e00ff */
[----:B------:R-:W-:-:S03]  /*19390*/  ISETP.LE.U32.AND P4, PT, R0, UR12, PT ;  /* 0x0000000c00007c0c */ /* 0x000fc6000bf83070 */
[----:B------:R-:W-:Y:S01]  /*193a0*/  @!P6 HFMA2.BF16_V2 R101, -RZ.H0_H0, RZ.H0_H0, -R198.H0_H0 ;  /* 0x200000ffff65e231 */ /* 0x000fe200003409c6 */
[----:B------:R-:W-:Y:S01]  /*193b0*/  LOP3.LUT R0, R9, 0xff, RZ, 0xc0, !PT ;  /* 0x000000ff09007812 */ /* 0x000fe200078ec0ff */
[----:B------:R-:W-:Y:S01]  /*193c0*/  IMAD.MOV.U32 R85, RZ, RZ, R71 ;  /* 0x000000ffff557224 */ /* 0x000fe200078e0047 */
[----:B------:R-:W-:Y:S01]  /*193d0*/  LOP3.LUT R6, R5, UR25, R10, 0x96, !PT ;  /* 0x0000001905067c12 */ /* 0x000fe2000f8e960a */
[----:B------:R-:W-:Y:S01]  /*193e0*/  IMAD.MOV.U32 R71, RZ, RZ, R72 ;  /* 0x000000ffff477224 */ /* 0x000fe200078e0048 */
[----:B------:R-:W-:Y:S01]  /*193f0*/  LOP3.LUT R4, R3, UR21, R4, 0x96, !PT ;  /* 0x0000001503047c12 */ /* 0x000fe2000f8e9604 */
[----:B------:R-:W-:Y:S01]  /*19400*/  IMAD.MOV.U32 R72, RZ, RZ, R141 ;  /* 0x000000ffff487224 */ /* 0x000fe200078e008d */
[----:B------:R-:W-:Y:S02]  /*19410*/  SHF.R.U32.HI R5, RZ, 0x10, R2 ;  /* 0x00000010ff057819 */ /* 0x000fe40000011602 */
[----:B------:R-:W-:Y:S02]  /*19420*/  LOP3.LUT R3, R2, 0xffff, RZ, 0xc0, !PT ;  /* 0x0000ffff02037812 */ /* 0x000fe400078ec0ff */
[----:B------:R-:W-:-:S02]  /*19430*/  PRMT R141, R198, 0x5410, R197 ;  /* 0x00005410c68d7816 */ /* 0x000fc400000000c5 */
[----:B------:R-:W-:Y:S02]  /*19440*/  @!P6 PRMT R198, R101, 0x5410, RZ ;  /* 0x0000541065c6e816 */ /* 0x000fe400000000ff */
[----:B------:R-:W-:Y:S01]  /*19450*/  ISETP.LE.U32.AND P6, PT, R0, UR12, PT ;  /* 0x0000000c00007c0c */ /* 0x000fe2000bfc3070 */
[----:B------:R-:W-:Y:S01]  /*19460*/  @!P1 HFMA2.BF16_V2 R99, -RZ.H0_H0, RZ.H0_H0, -R199.H0_H0 ;  /* 0x200000ffff639231 */ /* 0x000fe200003409c7 */
[----:B------:R-:W-:Y:S01]  /*19470*/  SHF.R.U32.HI R0, RZ, 0x8, R3 ;  /* 0x00000008ff007819 */ /* 0x000fe20000011603 */
[----:B------:R-:W-:Y:S01]  /*19480*/  @!P4 HFMA2.BF16_V2 R102, -RZ.H0_H0, RZ.H0_H0, -R197.H0_H0 ;  /* 0x200000ffff66c231 */ /* 0x000fe200003409c5 */
[----:B------:R-:W-:Y:S01]  /*19490*/  LOP3.LUT R2, R5, 0xff, RZ, 0xc0, !PT ;  /* 0x000000ff05027812 */ /* 0x000fe200078ec0ff */
[----:B------:R-:W-:Y:S01]  /*194a0*/  MUFU.EX2 R7, R249 ;  /* 0x000000f900077308 */ /* 0x000fe20000000800 */
[----:B------:R-:W-:Y:S02]  /*194b0*/  LOP3.LUT R0, R0, 0xffff, RZ, 0xc0, !PT ;  /* 0x0000ffff00007812 */ /* 0x000fe400078ec0ff */
[----:B------:R-:W-:-:S05]  /*194c0*/  @!P1 PRMT R199, R99, 0x5410, RZ ;  /* 0x0000541063c79816 */ /* 0x000fca00000000ff */
[----:B------:R-:W1:Y:S01]  /*194d0*/  MUFU.EX2 R5, R248 ;  /* 0x000000f800057308 */ /* 0x000e620000000800 */
[----:B------:R-:W-:Y:S02]  /*194e0*/  ISETP.LE.U32.AND P1, PT, R8, UR12, PT ;  /* 0x0000000c08007c0c */ /* 0x000fe4000bf23070 */
[----:B------:R-:W-:Y:S02]  /*194f0*/  @!P4 PRMT R197, R102, 0x5410, RZ ;  /* 0x0000541066c5c816 */ /* 0x000fe400000000ff */
[----:B------:R-:W-:Y:S02]  /*19500*/  ISETP.LE.U32.AND P4, PT, R0, UR12, PT ;  /* 0x0000000c00007c0c */ /* 0x000fe4000bf83070 */
[----:B------:R-:W-:Y:S02]  /*19510*/  LOP3.LUT R0, R4, 0xffff, RZ, 0xc0, !PT ;  /* 0x0000ffff04007812 */ /* 0x000fe400078ec0ff */
[C---:B------:R-:W-:Y:S02]  /*19520*/  PRMT R196, R132.reuse, 0x7610, R196 ;  /* 0x0000761084c47816 */ /* 0x040fe400000000c4 */
[----:B------:R-:W-:Y:S01]  /*19530*/  SHF.R.U32.HI R0, RZ, 0x8, R0 ;  /* 0x00000008ff007819 */ /* 0x000fe20000011600 */
[----:B------:R-:W-:Y:S01]  /*19540*/  @!P3 HFMA2.BF16_V2 R98, -RZ.H0_H0, RZ.H0_H0, -R201.H0_H0 ;  /* 0x200000ffff62b231 */ /* 0x000fe200003409c9 */
[----:B------:R-:W-:Y:S01]  /*19550*/  PRMT R194, R132, 0x7632, R194 ;  /* 0x0000763284c27816 */ /* 0x000fe200000000c2 */
[----:B------:R-:W-:-:S02]  /*19560*/  @!P6 HFMA2.BF16_V2 R103, -RZ.H0_H0, RZ.H0_H0, -R196.H0_H0 ;  /* 0x200000ffff67e231 */ /* 0x000fc400003409c4 */
[----:B------:R-:W-:Y:S01]  /*19570*/  IMAD.MOV.U32 R88, RZ, RZ, R86 ;  /* 0x000000ffff587224 */ /* 0x000fe200078e0056 */
[----:B------:R-:W-:Y:S01]  /*19580*/  LOP3.LUT R0, R0, 0xffff, RZ, 0xc0, !PT ;  /* 0x0000ffff00007812 */ /* 0x000fe200078ec0ff */
[----:B------:R-:W-:Y:S02]  /*19590*/  IMAD.MOV.U32 R86, RZ, RZ, R28 ;  /* 0x000000ffff567224 */ /* 0x000fe400078e001c */
[----:B-1----:R-:W-:Y:S01]  /*195a0*/  FADD.FTZ R9, R5, R18 ;  /* 0x0000001205097221 */ /* 0x002fe20000010000 */
[----:B------:R-:W-:Y:S01]  /*195b0*/  IMAD.MOV.U32 R28, RZ, RZ, R140 ;  /* 0x000000ffff1c7224 */ /* 0x000fe200078e008c */
[----:B------:R-:W-:Y:S01]  /*195c0*/  PRMT R140, R196, 0x5410, R194 ;  /* 0x00005410c48c7816 */ /* 0x000fe200000000c2 */
[----:B------:R-:W-:Y:S01]  /*195d0*/  IMAD.MOV.U32 R33, RZ, RZ, R129 ;  /* 0x000000ffff217224 */ /* 0x000fe200078e0081 */
[----:B------:R-:W-:Y:S01]  /*195e0*/  @!P3 PRMT R201, R98, 0x5410, RZ ;  /* 0x0000541062c9b816 */ /* 0x000fe200000000ff */
[----:B------:R-:W-:Y:S02]  /*195f0*/  IMAD.MOV.U32 R90, RZ, RZ, R252 ;  /* 0x000000ffff5a7224 */ /* 0x000fe400078e00fc */
[----:B------:R-:W-:Y:S01]  /*19600*/  @!P1 HFMA2.BF16_V2 R104, -RZ.H0_H0, RZ.H0_H0, -R194.H0_H0 ;  /* 0x200000ffff689231 */ /* 0x000fe200003409c2 */
[----:B------:R-:W-:Y:S01]  /*19610*/  @!P6 PRMT R196, R103, 0x5410, RZ ;  /* 0x0000541067c4e816 */ /* 0x000fe200000000ff */
[----:B------:R-:W-:Y:S01]  /*19620*/  MUFU.EX2 R129, R250 ;  /* 0x000000fa00817308 */ /* 0x000fe20000000800 */
[----:B------:R-:W-:-:S02]  /*19630*/  F2FP.BF16.F32.PACK_AB R5, R7, R5 ;  /* 0x000000050705723e */ /* 0x000fc400000010ff */
[----:B------:R-:W-:Y:S01]  /*19640*/  ISETP.LE.U32.AND P3, PT, R2, UR12, PT ;  /* 0x0000000c02007c0c */ /* 0x000fe2000bf63070 */
[----:B------:R-:W-:Y:S01]  /*19650*/  IMAD.WIDE.U32 R2, R6, -0x2daee0ad, RZ ;  /* 0xd2511f5306027825 */ /* 0x000fe200078e00ff */
[----:B------:R-:W-:Y:S02]  /*19660*/  ISETP.LE.U32.AND P6, PT, R0, UR12, PT ;  /* 0x0000000c00007c0c */ /* 0x000fe4000bfc3070 */
[----:B------:R-:W-:Y:S01]  /*19670*/  LOP3.LUT R0, R4, 0xff, RZ, 0xc0, !PT ;  /* 0x000000ff04007812 */ /* 0x000fe200078ec0ff */
[----:B------:R-:W1:Y:S01]  /*19680*/  MUFU.EX2 R252, R251 ;  /* 0x000000fb00fc7308 */ /* 0x000e620000000800 */
[----:B------:R-:W-:Y:S02]  /*19690*/  PRMT R185, R5, 0x7610, R185 ;  /* 0x0000761005b97816 */ /* 0x000fe400000000b9 */
[----:B------:R-:W-:Y:S02]  /*196a0*/  @!P1 PRMT R194, R104, 0x5410, RZ ;  /* 0x0000541068c29816 */ /* 0x000fe400000000ff */
[----:B------:R-:W-:-:S02]  /*196b0*/  ISETP.LE.U32.AND P1, PT, R0, UR12, PT ;  /* 0x0000000c00007c0c */ /* 0x000fc4000bf23070 */
[----:B------:R-:W-:Y:S01]  /*196c0*/  LOP3.LUT R0, R3, UR33, R12, 0x96, !PT ;  /* 0x0000002103007c12 */ /* 0x000fe2000f8e960c */
[----:B------:R-:W-:Y:S01]  /*196d0*/  @!P5 HFMA2.BF16_V2 R106, -RZ.H0_H0, RZ.H0_H0, -R185.H0_H0 ;  /* 0x200000ffff6ad231 */ /* 0x000fe200003409b9 */
[----:B------:R-:W-:Y:S01]  /*196e0*/  PRMT R183, R5, 0x7632, R183 ;  /* 0x0000763205b77816 */ /* 0x000fe200000000b7 */
[----:B------:R-:W-:Y:S01]  /*196f0*/  IMAD.MOV.U32 R32, RZ, RZ, R246 ;  /* 0x000000ffff207224 */ /* 0x000fe200078e00f6 */
[----:B------:R-:W-:Y:S02]  /*19700*/  LOP3.LUT R5, R0, 0xff, RZ, 0xc0, !PT ;  /* 0x000000ff00057812 */ /* 0x000fe400078ec0ff */
[----:B------:R-:W-:Y:S02]  /*19710*/  PRMT R246, R185, 0x5410, R183 ;  /* 0x00005410b9f67816 */ /* 0x000fe400000000b7 */
[----:B------:R-:W-:Y:S02]  /*19720*/  @!P5 PRMT R185, R106, 0x5410, RZ ;  /* 0x000054106ab9d816 */ /* 0x000fe400000000ff */
[----:B------:R-:W-:-:S02]  /*19730*/  ISETP.LE.U32.AND P5, PT, R5, UR12, PT ;  /* 0x0000000c05007c0c */ /* 0x000fc4000bfa3070 */
[----:B------:R-:W-:Y:S02]  /*19740*/  LOP3.LUT R6, R0, 0xffff, RZ, 0xc0, !PT ;  /* 0x0000ffff00067812 */ /* 0x000fe400078ec0ff */
[C---:B------:R-:W-:Y:S02]  /*19750*/  PRMT R187, R19.reuse, 0x7610, R187 ;  /* 0x0000761013bb7816 */ /* 0x040fe400000000bb */
[----:B-1----:R-:W-:Y:S01]  /*19760*/  F2FP.BF16.F32.PACK_AB R5, R252, R129 ;  /* 0x00000081fc05723e */ /* 0x002fe200000010ff */
[----:B------:R-:W-:Y:S01]  /*19770*/  @!P4 HFMA2.BF16_V2 R109, -RZ.H0_H0, RZ.H0_H0, -R183.H0_H0 ;  /* 0x200000ffff6dc231 */ /* 0x000fe200003409b7 */
[----:B------:R-:W-:Y:S01]  /*19780*/  SHF.R.U32.HI R6, RZ, 0x8, R6 ;  /* 0x00000008ff067819 */ /* 0x000fe20000011606 */
[----:B------:R-:W-:Y:S01]  /*19790*/  @!P1 HFMA2.BF16_V2 R105, -RZ.H0_H0, RZ.H0_H0, -R187.H0_H0 ;  /* 0x200000ffff699231 */ /* 0x000fe200003409bb */
[----:B------:R-:W-:Y:S02]  /*197a0*/  PRMT R186, R19, 0x7632, R186 ;  /* 0x0000763213ba7816 */ /* 0x000fe400000000ba */
[----:B------:R-:W-:-:S02]  /*197b0*/  PRMT R181, R5, 0x7610, R181 ;  /* 0x0000761005b57816 */ /* 0x000fc400000000b5 */
[----:B------:R-:W-:Y:S02]  /*197c0*/  PRMT R180, R5, 0x7632, R180 ;  /* 0x0000763205b47816 */ /* 0x000fe400000000b4 */
[----:B------:R-:W-:Y:S01]  /*197d0*/  LOP3.LUT R5, R2, 0xff, RZ, 0xc0, !PT ;  /* 0x000000ff02057812 */ /* 0x000fe200078ec0ff */
[----:B------:R-:W-:Y:S01]  /*197e0*/  IMAD.MOV.U32 R84, RZ, RZ, R128 ;  /* 0x000000ffff547224 */ /* 0x000fe200078e0080 */
[----:B------:R-:W-:Y:S02]  /*197f0*/  LOP3.LUT R6, R6, 0xffff, RZ, 0xc0, !PT ;  /* 0x0000ffff06067812 */ /* 0x000fe400078ec0ff */
[----:B------:R-:W-:Y:S02]  /*19800*/  PRMT R128, R187, 0x5410, R186 ;  /* 0x00005410bb807816 */ /* 0x000fe400000000ba */
[----:B------:R-:W-:Y:S01]  /*19810*/  @!P4 PRMT R183, R109, 0x5410, RZ ;  /* 0x000054106db7c816 */ /* 0x000fe200000000ff */
[----:B------:R-:W-:Y:S01]  /*19820*/  @!P5 HFMA2.BF16_V2 R111, -RZ.H0_H0, RZ.H0_H0, -R181.H0_H0 ;  /* 0x200000ffff6fd231 */ /* 0x000fe200003409b5 */
[----:B------:R-:W-:-:S02]  /*19830*/  @!P1 PRMT R187, R105, 0x5410, RZ ;  /* 0x0000541069bb9816 */ /* 0x000fc400000000ff */
[----:B------:R-:W-:Y:S01]  /*19840*/  ISETP.LE.U32.AND P4, PT, R5, UR12, PT ;  /* 0x0000000c05007c0c */ /* 0x000fe2000bf83070 */
[----:B------:R-:W-:Y:S01]  /*19850*/  IMAD.MOV.U32 R89, RZ, RZ, R87 ;  /* 0x000000ffff597224 */ /* 0x000fe200078e0057 */
[----:B------:R-:W-:Y:S02]  /*19860*/  ISETP.LE.U32.AND P1, PT, R6, UR12, PT ;  /* 0x0000000c06007c0c */ /* 0x000fe4000bf23070 */
[----:B------:R-:W-:Y:S01]  /*19870*/  LOP3.LUT R5, R2, 0xffff, RZ, 0xc0, !PT ;  /* 0x0000ffff02057812 */ /* 0x000fe200078ec0ff */
[----:B------:R-:W-:Y:S01]  /*19880*/  IMAD.MOV.U32 R87, RZ, RZ, R131 ;  /* 0x000000ffff577224 */ /* 0x000fe200078e0083 */
[--C-:B------:R-:W-:Y:S02]  /*19890*/  SHF.R.U32.HI R6, RZ, 0x10, R2.reuse ;  /* 0x00000010ff067819 */ /* 0x100fe40000011602 */
[----:B------:R-:W-:Y:S01]  /*198a0*/  SHF.R.U32.HI R3, RZ, 0x18, R2 ;  /* 0x00000018ff037819 */ /* 0x000fe20000011602 */
[----:B------:R-:W-:Y:S01]  /*198b0*/  IMAD.MOV.U32 R131, RZ, RZ, R80 ;  /* 0x000000ffff837224 */ /* 0x000fe200078e0050 */
[----:B------:R-:W-:-:S02]  /*198c0*/  SHF.R.U32.HI R2, RZ, 0x18, R4 ;  /* 0x00000018ff027819 */ /* 0x000fc40000011604 */
[----:B------:R-:W-:Y:S02]  /*198d0*/  PRMT R80, R181, 0x5410, R180 ;  /* 0x00005410b5507816 */ /* 0x000fe400000000b4 */
[----:B------:R-:W-:Y:S02]  /*198e0*/  @!P5 PRMT R181, R111, 0x5410, RZ ;  /* 0x000054106fb5d816 */ /* 0x000fe400000000ff */
[----:B------:R-:W-:Y:S02]  /*198f0*/  ISETP.LE.U32.AND P5, PT, R2, UR12, PT ;  /* 0x0000000c02007c0c */ /* 0x000fe4000bfa3070 */
[----:B------:R-:W-:Y:S01]  /*19900*/  SHF.R.U32.HI R2, RZ, 0x10, R4 ;  /* 0x00000010ff027819 */ /* 0x000fe20000011604 */
[----:B------:R-:W-:Y:S01]  /*19910*/  @!P6 HFMA2.BF16_V2 R107, -RZ.H0_H0, RZ.H0_H0, -R186.H0_H0 ;  /* 0x200000ffff6be231 */ /* 0x000fe200003409ba */
[----:B------:R1:W-:Y:S02]  /*19920*/  MUFU.EX2 R250, R90 ;  /* 0x0000005a00fa7308 */ /* 0x0003e40000000800 */
[----:B------:R-:W-:-:S02]  /*19930*/  LOP3.LUT R2, R2, 0xff, RZ, 0xc0, !PT ;  /* 0x000000ff02027812 */ /* 0x000fc400078ec0ff */
[----:B------:R-:W-:-:S04]  /*19940*/  PRMT R184, R51, 0x7610, R184 ;  /* 0x0000761033b87816 */ /* 0x000fc800000000b8 */
[----:B------:R2:W3:Y:S01]  /*19950*/  MUFU.EX2 R251, R32 ;  /* 0x0000002000fb7308 */ /* 0x0004e20000000800 */
[----:B------:R-:W-:Y:S02]  /*19960*/  @!P6 PRMT R186, R107, 0x5410, RZ ;  /* 0x000054106bbae816 */ /* 0x000fe400000000ff */
[----:B------:R-:W-:Y:S02]  /*19970*/  ISETP.LE.U32.AND P6, PT, R2, UR12, PT ;  /* 0x0000000c02007c0c */ /* 0x000fe4000bfc3070 */
[----:B------:R-:W-:Y:S01]  /*19980*/  SHF.R.U32.HI R2, RZ, 0x8, R5 ;  /* 0x00000008ff027819 */ /* 0x000fe20000011605 */
[----:B-1----:R-:W-:Y:S02]  /*19990*/  IMAD.MOV.U32 R90, RZ, RZ, R88 ;  /* 0x000000ffff5a7224 */ /* 0x002fe400078e0058 */
[----:B------:R-:W-:Y:S02]  /*199a0*/  IMAD.MOV.U32 R88, RZ, RZ, R69 ;  /* 0x000000ffff587224 */ /* 0x000fe400078e0045 */
[----:B------:R-:W-:Y:S01]  /*199b0*/  @!P3 HFMA2.BF16_V2 R108, -RZ.H0_H0, RZ.H0_H0, -R184.H0_H0 ;  /* 0x200000ffff6cb231 */ /* 0x000fe200003409b8 */
[----:B------:R-:W-:-:S02]  /*199c0*/  PRMT R182, R51, 0x7632, R182 ;  /* 0x0000763233b67816 */ /* 0x000fc400000000b6 */
[----:B------:R-:W-:Y:S01]  /*199d0*/  MOV R69, R56 ;  /* 0x0000003800457202 */ /* 0x000fe20000000f00 */
[----:B--2---:R-:W-:Y:S02]  /*199e0*/  IMAD.MOV.U32 R32, RZ, RZ, R85 ;  /* 0x000000ffff207224 */ /* 0x004fe400078e0055 */
[----:B------:R-:W-:Y:S01]  /*199f0*/  IMAD.MOV.U32 R85, RZ, RZ, R86 ;  /* 0x000000ffff557224 */ /* 0x000fe200078e0056 */
[----:B------:R-:W-:Y:S01]  /*19a00*/  LOP3.LUT R2, R2, 0xffff, RZ, 0xc0, !PT ;  /* 0x0000ffff02027812 */ /* 0x000fe200078ec0ff */
[----:B------:R-:W-:Y:S02]  /*19a10*/  IMAD.MOV.U32 R86, RZ, RZ, R88 ;  /* 0x000000ffff567224 */ /* 0x000fe400078e0058 */
[----:B------:R-:W-:Y:S01]  /*19a20*/  IMAD.MOV.U32 R56, RZ, RZ, R237 ;  /* 0x000000ffff387224 */ /* 0x000fe200078e00ed */
[----:B------:R1:W-:Y:S01]  /*19a30*/  MUFU.EX2 R249, R32 ;  /* 0x0000002000f97308 */ /* 0x0003e20000000800 */
[----:B------:R-:W-:Y:S01]  /*19a40*/  IMAD.MOV.U32 R75, RZ, RZ, R189 ;  /* 0x000000ffff4b7224 */ /* 0x000fe200078e00bd */
[----:B------:R-:W-:Y:S01]  /*19a50*/  PRMT R189, R184, 0x5410, R182 ;  /* 0x00005410b8bd7816 */ /* 0x000fe200000000b6 */
[----:B------:R-:W-:Y:S01]  /*19a60*/  IMAD.MOV.U32 R237, RZ, RZ, R36 ;  /* 0x000000ffffed7224 */ /* 0x000fe200078e0024 */
[----:B------:R-:W-:Y:S01]  /*19a70*/  @!P3 PRMT R184, R108, 0x5410, RZ ;  /* 0x000054106cb8b816 */ /* 0x000fe200000000ff */
[----:B------:R-:W-:Y:S01]  /*19a80*/  IMAD.MOV.U32 R91, RZ, RZ, R89 ;  /* 0x000000ffff5b7224 */ /* 0x000fe200078e0059 */
[----:B------:R-:W-:Y:S01]  /*19a90*/  ISETP.LE.U32.AND P3, PT, R2, UR12, PT ;  /* 0x0000000c02007c0c */ /* 0x000fe2000bf63070 */
[----:B------:R-:W-:Y:S01]  /*19aa0*/  @!P1 HFMA2.BF16_V2 R110, -RZ.H0_H0, RZ.H0_H0, -R180.H0_H0 ;  /* 0x200000ffff6e9231 */ /* 0x000fe200003409b4 */
[----:B---3--:R-:W-:Y:S01]  /*19ab0*/  F2FP.BF16.F32.PACK_AB R2, R251, R250 ;  /* 0x000000fafb02723e */ /* 0x008fe200000010ff */
[----:B------:R-:W-:Y:S01]  /*19ac0*/  MUFU.EX2 R237, R237 ;  /* 0x000000ed00ed7308 */ /* 0x000fe20000000800 */
[----:B-1----:R-:W-:-:S02]  /*19ad0*/  IMAD.MOV.U32 R32, RZ, RZ, R86 ;  /* 0x000000ffff207224 */ /* 0x002fc400078e0056 */
[----:B------:R-:W-:Y:S02]  /*19ae0*/  @!P2 HFMA2.BF16_V2 R112, -RZ.H0_H0, RZ.H0_H0, -R182.H0_H0 ;  /* 0x200000ffff70a231 */ /* 0x000fe400003409b6 */
[----:B------:R-:W-:Y:S01]  /*19af0*/  FADD.FTZ R10, R22, R17 ;  /* 0x00000011160a7221 */ /* 0x000fe20000010000 */
[----:B------:R-:W-:Y:S02]  /*19b00*/  IMAD.MOV.U32 R92, RZ, RZ, R90 ;  /* 0x000000ffff5c7224 */ /* 0x000fe400078e005a */
[----:B------:R-:W1:Y:S01]  /*19b10*/  MUFU.EX2 R233, R32 ;  /* 0x0000002000e97308 */ /* 0x000e620000000800 */
[C---:B------:R-:W-:Y:S01]  /*19b20*/  PRMT R178, R2.reuse, 0x7632, R178 ;  /* 0x0000763202b27816 */ /* 0x040fe200000000b2 */
[----:B------:R-:W-:Y:S01]  /*19b30*/  IMAD.MOV.U32 R89, RZ, RZ, R85 ;  /* 0x000000ffff597224 */ /* 0x000fe200078e0055 */
[----:B------:R-:W-:Y:S01]  /*19b40*/  PRMT R179, R2, 0x7610, R179 ;  /* 0x0000761002b37816 */ /* 0x000fe200000000b3 */
[----:B------:R-:W-:Y:S01]  /*19b50*/  IMAD.MOV.U32 R86, RZ, RZ, R72 ;  /* 0x000000ffff567224 */ /* 0x000fe200078e0048 */
[----:B------:R-:W-:Y:S01]  /*19b60*/  SHF.R.U32.HI R2, RZ, 0x18, R0 ;  /* 0x00000018ff027819 */ /* 0x000fe20000011600 */
[----:B------:R-:W-:Y:S01]  /*19b70*/  IMAD.MOV.U32 R72, RZ, RZ, R46 ;  /* 0x000000ffff487224 */ /* 0x000fe200078e002e */
[----:B------:R-:W-:Y:S01]  /*19b80*/  SHF.R.U32.HI R0, RZ, 0x10, R0 ;  /* 0x00000010ff007819 */ /* 0x000fe20000011600 */
[----:B------:R-:W-:Y:S01]  /*19b90*/  IMAD.MOV.U32 R93, RZ, RZ, R91 ;  /* 0x000000ffff5d7224 */ /* 0x000fe200078e005b */
[----:B------:R-:W2:Y:S01]  /*19ba0*/  MUFU.EX2 R248, R89 ;  /* 0x0000005900f87308 */ /* 0x000ea20000000800 */
[----:B------:R-:W-:-:S02]  /*19bb0*/  IMAD.MOV.U32 R91, RZ, RZ, R213 ;  /* 0x000000ffff5b7224 */ /* 0x000fc400078e00d5 */
[----:B------:R-:W-:Y:S02]  /*19bc0*/  @!P3 HFMA2.BF16_V2 R114, -RZ.H0_H0, RZ.H0_H0, -R178.H0_H0 ;  /* 0x200000ffff72b231 */ /* 0x000fe400003409b2 */
[----:B------:R-:W-:Y:S01]  /*19bd0*/  IMAD.MOV.U32 R213, RZ, RZ, R72 ;  /* 0x000000ffffd57224 */ /* 0x000fe200078e0048 */
[----:B------:R-:W-:Y:S01]  /*19be0*/  LOP3.LUT R0, R0, 0xff, RZ, 0xc0, !PT ;  /* 0x000000ff00007812 */ /* 0x000fe200078ec0ff */
[----:B------:R-:W-:Y:S02]  /*19bf0*/  IMAD.MOV.U32 R72, RZ, RZ, R31 ;  /* 0x000000ffff487224 */ /* 0x000fe400078e001f */
[----:B------:R-:W-:Y:S01]  /*19c00*/  FADD.FTZ R16, R20, R16 ;  /* 0x0000001014107221 */ /* 0x000fe20000010000 */
[----:B------:R-:W-:Y:S01]  /*19c10*/  IMAD.MOV.U32 R31, RZ, RZ, R239 ;  /* 0x000000ffff1f7224 */ /* 0x000fe200078e00ef */
[----:B------:R-:W-:Y:S01]  /*19c20*/  PRMT R239, R179, 0x5410, R178 ;  /* 0x00005410b3ef7816 */ /* 0x000fe200000000b2 */
[----:B------:R-:W3:Y:S01]  /*19c30*/  LDL.LU R36, [R1+0x260] ;  /* 0x0002600001247983 */ /* 0x000ee20000300800 */
[----:B------:R-:W-:-:S02]  /*19c40*/  @!P3 PRMT R178, R114, 0x5410, RZ ;  /* 0x0000541072b2b816 */ /* 0x000fc400000000ff */
[----:B------:R-:W-:Y:S02]  /*19c50*/  ISETP.LE.U32.AND P3, PT, R0, UR12, PT ;  /* 0x0000000c00007c0c */ /* 0x000fe4000bf63070 */
[----:B-1----:R-:W-:Y:S01]  /*19c60*/  F2FP.BF16.F32.PACK_AB R0, R237, R233 ;  /* 0x000000e9ed00723e */ /* 0x002fe200000010ff */
[----:B------:R-:W-:Y:S01]  /*19c70*/  @!P4 HFMA2.BF16_V2 R113, -RZ.H0_H0, RZ.H0_H0, -R179.H0_H0 ;  /* 0x200000ffff71c231 */ /* 0x000fe200003409b3 */
[----:B------:R-:W-:Y:S01]  /*19c80*/  @!P1 PRMT R180, R110, 0x5410, RZ ;  /* 0x000054106eb49816 */ /* 0x000fe200000000ff */
[----:B------:R-:W-:Y:S01]  /*19c90*/  IMAD.MOV.U32 R32, RZ, RZ, R72 ;  /* 0x000000ffff207224 */ /* 0x000fe200078e0048 */
[----:B------:R-:W-:Y:S01]  /*19ca0*/  ISETP.LE.U32.AND P1, PT, R3, UR12, PT ;  /* 0x0000000c03007c0c */ /* 0x000fe2000bf23070 */
[----:B------:R-:W-:Y:S01]  /*19cb0*/  IMAD.MOV.U32 R72, RZ, RZ, R31 ;  /* 0x000000ffff487224 */ /* 0x000fe200078e001f */
[----:B------:R-:W-:Y:S01]  /*19cc0*/  LOP3.LUT R3, R6, 0xff, RZ, 0xc0, !PT ;  /* 0x000000ff06037812 */ /* 0x000fe200078ec0ff */
[----:B------:R-:W-:Y:S01]  /*19cd0*/  IMAD.MOV.U32 R31, RZ, RZ, R63 ;  /* 0x000000ffff1f7224 */ /* 0x000fe200078e003f */
[----:B------:R-:W-:-:S02]  /*19ce0*/  PRMT R173, R0, 0x7610, R173 ;  /* 0x0000761000ad7816 */ /* 0x000fc400000000ad */
[----:B------:R-:W-:Y:S01]  /*19cf0*/  PRMT R172, R0, 0x7632, R172 ;  /* 0x0000763200ac7816 */ /* 0x000fe200000000ac */
[----:B------:R-:W-:Y:S01]  /*19d00*/  IMAD.MOV.U32 R90, RZ, RZ, R212 ;  /* 0x000000ffff5a7224 */ /* 0x000fe200078e00d4 */
[----:B------:R-:W-:Y:S01]  /*19d10*/  LOP3.LUT R0, R83, UR4, R38, 0x96, !PT ;  /* 0x0000000453007c12 */ /* 0x000fe2000f8e9626 */
[----:B------:R-:W-:Y:S01]  /*19d20*/  IMAD.MOV.U32 R58, RZ, RZ, R72 ;  /* 0x000000ffff3a7224 */ /* 0x000fe200078e0048 */
[----:B------:R-:W-:Y:S01]  /*19d30*/  @!P2 PRMT R182, R112, 0x5410, RZ ;  /* 0x0000541070b6a816 */ /* 0x000fe200000000ff */
[----:B------:R-:W-:Y:S01]  /*19d40*/  IMAD.MOV.U32 R72, RZ, RZ, R31 ;  /* 0x000000ffff487224 */ /* 0x000fe200078e001f */
[----:B------:R-:W-:Y:S01]  /*19d50*/  ISETP.LE.U32.AND P2, PT, R3, UR12, PT ;  /* 0x0000000c03007c0c */ /* 0x000fe2000bf43070 */
[----:B------:R-:W-:Y:S01]  /*19d60*/  FADD.FTZ R3, R30, R10 ;  /* 0x0000000a1e037221 */ /* 0x000fe20000010000 */
[----:B------:R-:W-:Y:S01]  /*19d70*/  @!P4 PRMT R179, R113, 0x5410, RZ ;  /* 0x0000541071b3c816 */ /* 0x000fe200000000ff */
[----:B------:R-:W-:Y:S01]  /*19d80*/  IMAD.MOV.U32 R96, RZ, RZ, R90 ;  /* 0x000000ffff607224 */ /* 0x000fe200078e005a */
[----:B------:R-:W-:Y:S01]  /*19d90*/  ISETP.LE.U32.AND P4, PT, R2, UR12, PT ;  /* 0x0000000c02007c0c */ /* 0x000fe2000bf83070 */
[----:B------:R-:W-:Y:S01]  /*19da0*/  IMAD.WIDE.U32 R30, R0, -0x326172a9, RZ ;  /* 0xcd9e8d57001e7825 */ /* 0x000fe200078e00ff */
[----:B--2---:R-:W-:-:S02]  /*19db0*/  F2FP.BF16.F32.PACK_AB R2, R248, R249 ;  /* 0x000000f9f802723e */ /* 0x004fc400000010ff */
[----:B------:R-:W-:Y:S02]  /*19dc0*/  LOP3.LUT R0, R49, UR38, R82, 0x96, !PT ;  /* 0x0000002631007c12 */ /* 0x000fe4000f8e9652 */
[C---:B------:R-:W-:Y:S02]  /*19dd0*/  PRMT R177, R2.reuse, 0x7610, R177 ;  /* 0x0000761002b17816 */ /* 0x040fe400000000b1 */
[----:B------:R-:W-:Y:S01]  /*19de0*/  PRMT R176, R2, 0x7632, R176 ;  /* 0x0000763202b07816 */ /* 0x000fe200000000b0 */
[----:B------:R-:W-:Y:S01]  /*19df0*/  IMAD.WIDE.U32 R4, R0, -0x326172a9, RZ ;  /* 0xcd9e8d5700047825 */ /* 0x000fe200078e00ff */
[----:B------:R-:W-:-:S03]  /*19e00*/  LOP3.LUT R2, R31, UR39, R96, 0x96, !PT ;  /* 0x000000271f027c12 */ /* 0x000fc6000f8e9660 */
[----:B------:R-:W-:Y:S02]  /*19e10*/  FADD.FTZ R110, R7, R9 ;  /* 0x00000009076e7221 */ /* 0x000fe40000010000 */
[----:B------:R-:W-:Y:S01]  /*19e20*/  IMAD.WIDE.U32 R6, R2, -0x2daee0ad, RZ ;  /* 0xd2511f5302067825 */ /* 0x000fe200078e00ff */
[----:B------:R-:W-:-:S03]  /*19e30*/  LOP3.LUT R2, R5, UR37, R30, 0x96, !PT ;  /* 0x0000002505027c12 */ /* 0x000fc6000f8e961e */
[----:B------:R-:W-:Y:S01]  /*19e40*/  FADD.FTZ R51, R25, R3 ;  /* 0x0000000319337221 */ /* 0x000fe20000010000 */
        /* <DEDUP_REMOVED lines=9> */
[----:B------:R-:W-:Y:S02]  /*19ee0*/  LOP3.LUT R23, R5, UR25, R6, 0x96, !PT ;  /* 0x0000001905177c12 */ /* 0x000fe4000f8e9606 */
[C---:B------:R-:W-:Y:S02]  /*19ef0*/  LOP3.LUT R0, R2.reuse, 0xffff, RZ, 0xc0, !PT ;  /* 0x0000ffff02007812 */ /* 0x040fe400078ec0ff */
[----:B------:R-:W-:Y:S02]  /*19f00*/  SHF.R.U32.HI R5, RZ, 0x10, R2 ;  /* 0x00000010ff057819 */ /* 0x000fe40000011602 */
[----:B------:R-:W-:Y:S02]  /*19f10*/  LOP3.LUT R4, R3, UR21, R4, 0x96, !PT ;  /* 0x0000001503047c12 */ /* 0x000fe4000f8e9604 */
[----:B------:R-:W-:Y:S02]  /*19f20*/  LOP3.LUT R6, R2, 0xff, RZ, 0xc0, !PT ;  /* 0x000000ff02067812 */ /* 0x000fe400078ec0ff */
[----:B------:R-:W-:-:S02]  /*19f30*/  SHF.R.U32.HI R3, RZ, 0x18, R2 ;  /* 0x00000018ff037819 */ /* 0x000fc40000011602 */
[----:B------:R-:W-:Y:S02]  /*19f40*/  SHF.R.U32.HI R2, RZ, 0x8, R0 ;  /* 0x00000008ff027819 */ /* 0x000fe40000011600 */
[----:B------:R-:W-:Y:S02]  /*19f50*/  LOP3.LUT R0, R5, 0xff, RZ, 0xc0, !PT ;  /* 0x000000ff05007812 */ /* 0x000fe400078ec0ff */
[----:B------:R-:W-:Y:S01]  /*19f60*/  PRMT R6, R6, 0x5410, R2 ;  /* 0x0000541006067816 */ /* 0x000fe20000000002 */
[----:B------:R-:W-:Y:S01]  /*19f70*/  IMAD.MOV.U32 R2, RZ, RZ, 0x7054 ;  /* 0x00007054ff027424 */ /* 0x000fe200078e00ff */
[----:B------:R-:W-:Y:S01]  /*19f80*/  PRMT R7, R0, 0x5410, R3 ;  /* 0x0000541000077816 */ /* 0x000fe20000000003 */
[----:B------:R-:W-:-:S05]  /*19f90*/  IMAD.U32 R0, RZ, RZ, UR12 ;  /* 0x0000000cff007e24 */ /* 0x000fca000f8e00ff */
[----:B------:R-:W-:Y:S02]  /*19fa0*/  PRMT R0, R0, R2, UR12 ;  /* 0x0000000c00007e16 */ /* 0x000fe40008000002 */
[----:B------:R-:W-:-:S04]  /*19fb0*/  LOP3.LUT R2, R4, 0xffff, RZ, 0xc0, !PT ;  /* 0x0000ffff04027812 */ /* 0x000fc800078ec0ff */
[----:B------:R-:W-:Y:S02]  /*19fc0*/  SHF.R.U32.HI R3, RZ, 0x8, R2 ;  /* 0x00000008ff037819 */ /* 0x000fe40000011602 */
[----:B------:R-:W-:Y:S01]  /*19fd0*/  LOP3.LUT R2, R4, 0xff, RZ, 0xc0, !PT ;  /* 0x000000ff04027812 */ /* 0x000fe200078ec0ff */
[----:B------:R-:W-:Y:S02]  /*19fe0*/  IMAD.MOV.U32 R85, RZ, RZ, R75 ;  /* 0x000000ffff557224 */ /* 0x000fe400078e004b */
[----:B------:R-:W-:Y:S01]  /*19ff0*/  IMAD.MOV.U32 R75, RZ, RZ, R131 ;  /* 0x000000ffff4b7224 */ /* 0x000fe200078e0083 */
[----:B------:R-:W-:Y:S02]  /*1a000*/  PRMT R5, R2, 0x5410, R3 ;  /* 0x0000541002057816 */ /* 0x000fe40000000003 */
[--C-:B------:R-:W-:Y:S01]  /*1a010*/  SHF.R.U32.HI R3, RZ, 0x10, R4.reuse ;  /* 0x00000010ff037819 */ /* 0x100fe20000011604 */
[----:B------:R-:W-:Y:S01]  /*1a020*/  IMAD.MOV.U32 R212, RZ, RZ, R85 ;  /* 0x000000ffffd47224 */ /* 0x000fe200078e0055 */
[----:B------:R-:W-:Y:S01]  /*1a030*/  SHF.R.U32.HI R4, RZ, 0x18, R4 ;  /* 0x00000018ff047819 */ /* 0x000fe20000011604 */
[----:B------:R-:W-:Y:S01]  /*1a040*/  IMAD.MOV.U32 R85, RZ, RZ, R86 ;  /* 0x000000ffff557224 */ /* 0x000fe200078e0056 */
[----:B------:R-:W-:Y:S01]  /*1a050*/  LOP3.LUT R3, R3, 0xff, RZ, 0xc0, !PT ;  /* 0x000000ff03037812 */ /* 0x000fe200078ec0ff */
[----:B------:R-:W-:-:S02]  /*1a060*/  IMAD.MOV.U32 R86, RZ, RZ, R75 ;  /* 0x000000ffff567224 */ /* 0x000fc400078e004b */
[----:B------:R-:W-:Y:S02]  /*1a070*/  IMAD.MOV.U32 R75, RZ, RZ, R74 ;  /* 0x000000ffff4b7224 */ /* 0x000fe400078e004a */
[----:B------:R-:W-:Y:S01]  /*1a080*/  IMAD.MOV.U32 R74, RZ, RZ, R70 ;  /* 0x000000ffff4a7224 */ /* 0x000fe200078e0046 */
[----:B------:R-:W-:Y:S01]  /*1a090*/  PRMT R4, R3, 0x5410, R4 ;  /* 0x0000541003047816 */ /* 0x000fe20000000004 */
[----:B------:R-:W-:Y:S02]  /*1a0a0*/  IMAD.MOV.U32 R70, RZ, RZ, R47 ;  /* 0x000000ffff467224 */ /* 0x000fe400078e002f */
[----:B------:R-:W-:Y:S01]  /*1a0b0*/  FADD.FTZ R8, R29, R16 ;  /* 0x000000101d087221 */ /* 0x000fe20000010000 */
[----:B------:R-:W-:Y:S01]  /*1a0c0*/  IMAD.MOV.U32 R97, RZ, RZ, R91 ;  /* 0x000000ffff617224 */ /* 0x000fe200078e005b */
[----:B------:R-:W-:Y:S01]  /*1a0d0*/  HSET2.LE.AND R3, R5, R0, PT ;  /* 0x0000000005037233 */ /* 0x000fe20003803000 */
[----:B------:R-:W-:Y:S02]  /*1a0e0*/  IMAD.MOV.U32 R88, RZ, RZ, R37 ;  /* 0x000000ffff587224 */ /* 0x000fe400078e0025 */
[----:B------:R-:W-:Y:S01]  /*1a0f0*/  IMAD.MOV.U32 R89, RZ, RZ, R75 ;  /* 0x000000ffff597224 */ /* 0x000fe200078e004b */
[----:B------:R-:W3:Y:S01]  /*1a100*/  LDL.LU R37, [R1+0x25c] ;  /* 0x00025c0001257983 */ /* 0x000ee20000300800 */
[----:B------:R-:W-:-:S02]  /*1a110*/  IMAD.MOV.U32 R91, RZ, RZ, R193 ;  /* 0x000000ffff5b7224 */ /* 0x000fc400078e00c1 */
[----:B------:R-:W-:Y:S01]  /*1a120*/  IMAD.MOV.U32 R75, RZ, RZ, R74 ;  /* 0x000000ffff4b7224 */ /* 0x000fe200078e004a */
[----:B------:R-:W2:Y:S01]  /*1a130*/  LDL.LU R46, [R1+0x258] ;  /* 0x00025800012e7983 */ /* 0x000ea20000300800 */
[----:B------:R-:W-:Y:S02]  /*1a140*/  IMAD.MOV.U32 R74, RZ, RZ, R70 ;  /* 0x000000ffff4a7224 */ /* 0x000fe400078e0046 */
[----:B------:R-:W-:Y:S01]  /*1a150*/  FADD.FTZ R131, R24, R8 ;  /* 0x0000000818837221 */ /* 0x000fe20000010000 */
[----:B------:R-:W-:Y:S01]  /*1a160*/  IMAD.MOV.U32 R70, RZ, RZ, R59 ;  /* 0x000000ffff467224 */ /* 0x000fe200078e003b */
[----:B------:R-:W2:Y:S01]  /*1a170*/  LDL.LU R47, [R1+0x254] ;  /* 0x00025400012f7983 */ /* 0x000ea20000300800 */
[----:B------:R-:W-:Y:S01]  /*1a180*/  IMAD.MOV.U32 R63, RZ, RZ, R44 ;  /* 0x000000ffff3f7224 */ /* 0x000fe200078e002c */
[----:B------:R-:W-:Y:S01]  /*1a190*/  LOP3.LUT R8, R3, R91, RZ, 0xc0, !PT ;  /* 0x0000005b03087212 */ /* 0x000fe200078ec0ff */
[----:B------:R-:W-:Y:S01]  /*1a1a0*/  IMAD.MOV.U32 R59, RZ, RZ, R45 ;  /* 0x000000ffff3b7224 */ /* 0x000fe200078e002d */
[----:B------:R-:W4:Y:S04]  /*1a1b0*/  LDL.LU R44, [R1+0x250] ;  /* 0x00025000012c7983 */ /* 0x000f280000300800 */
[----:B------:R-:W4:Y:S04]  /*1a1c0*/  LDL.LU R45, [R1+0x24c] ;  /* 0x00024c00012d7983 */ /* 0x000f280000300800 */
[----:B------:R-:W3:Y:S01]  /*1a1d0*/  LDL.LU R91, [R1+0x34] ;  /* 0x00003400015b7983 */ /* 0x000ee20000300800 */
[----:B------:R-:W-:-:S02]  /*1a1e0*/  HSET2.LE.AND R4, R4, R0, PT ;  /* 0x0000000004047233 */ /* 0x000fc40003803000 */
[----:B------:R-:W-:Y:S01]  /*1a1f0*/  MOV R90, R89 ;  /* 0x00000059005a7202 */ /* 0x000fe20000000f00 */
[----:B------:R-:W-:Y:S02]  /*1a200*/  IMAD.MOV.U32 R89, RZ, RZ, R32 ;  /* 0x000000ffff597224 */ /* 0x000fe400078e0020 */
[----:B------:R-:W-:Y:S02]  /*1a210*/  IMAD.MOV.U32 R32, RZ, RZ, R75 ;  /* 0x000000ffff207224 */ /* 0x000fe400078e004b */
[----:B------:R-:W-:Y:S02]  /*1a220*/  IMAD.MOV.U32 R20, RZ, RZ, R58 ;  /* 0x000000ffff147224 */ /* 0x000fe400078e003a */
[----:B------:R-:W-:Y:S02]  /*1a230*/  IMAD.MOV.U32 R58, RZ, RZ, R89 ;  /* 0x000000ffff3a7224 */ /* 0x000fe400078e0059 */
[----:B------:R-:W-:Y:S02]  /*1a240*/  IMAD.MOV.U32 R89, RZ, RZ, R213 ;  /* 0x000000ffff597224 */ /* 0x000fe400078e00d5 */
[----:B------:R-:W-:-:S02]  /*1a250*/  IMAD.MOV.U32 R75, RZ, RZ, R74 ;  /* 0x000000ffff4b7224 */ /* 0x000fc400078e004a */
[----:B------:R-:W-:Y:S01]  /*1a260*/  IMAD.MOV.U32 R74, RZ, RZ, R70 ;  /* 0x000000ffff4a7224 */ /* 0x000fe200078e0046 */
[----:B---3--:R-:W-:Y:S01]  /*1a270*/  LOP3.LUT R9, R4, R91, RZ, 0xc0, !PT ;  /* 0x0000005b04097212 */ /* 0x008fe200078ec0ff */
[----:B------:R-:W-:Y:S02]  /*1a280*/  IMAD.MOV.U32 R91, RZ, RZ, R90 ;  /* 0x000000ffff5b7224 */ /* 0x000fe400078e005a */
[----:B------:R-:W-:Y:S02]  /*1a290*/  IMAD.MOV.U32 R90, RZ, RZ, R32 ;  /* 0x000000ffff5a7224 */ /* 0x000fe400078e0020 */
[----:B------:R-:W-:Y:S02]  /*1a2a0*/  IMAD.MOV.U32 R32, RZ, RZ, R212 ;  /* 0x000000ffff207224 */ /* 0x000fe400078e00d4 */
[----:B------:R-:W-:Y:S02]  /*1a2b0*/  IMAD.WIDE.U32 R212, R228, -0x326172a9, RZ ;  /* 0xcd9e8d57e4d47825 */ /* 0x000fe400078e00ff */
[----:B------:R-:W3:Y:S04]  /*1a2c0*/  LDL.LU R228, [R1+0x248] ;  /* 0x0002480001e47983 */ /* 0x000ee80000300800 */
[----:B------:R-:W2:Y:S01]  /*1a2d0*/  LDL R94, [R1+0x194] ;  /* 0x00019400015e7983 */ /* 0x000ea20000100800 */
[----:B------:R-:W-:-:S04]  /*1a2e0*/  IMAD.MOV.U32 R70, RZ, RZ, R69 ;  /* 0x000000ffff467224 */ /* 0x000fc800078e0045 */
[----:B------:R-:W-:Y:S02]  /*1a2f0*/  IMAD.MOV.U32 R109, RZ, RZ, R70 ;  /* 0x000000ffff6d7224 */ /* 0x000fe400078e0046 */
[----:B------:R-:W-:Y:S02]  /*1a300*/  IMAD.MOV.U32 R70, RZ, RZ, R188 ;  /* 0x000000ffff467224 */ /* 0x000fe400078e00bc */
[----:B------:R-:W3:Y:S01]  /*1a310*/  LDL.LU R188, [R1+0x244] ;  /* 0x0002440001bc7983 */ /* 0x000ee20000300800 */
[----:B------:R-:W-:-:S05]  /*1a320*/  HSET2.LE.AND R2, R6, R0, PT ;  /* 0x0000000006027233 */ /* 0x000fca0003803000 */
[----:B------:R-:W-:Y:S02]  /*1a330*/  LOP3.LUT R10, R2, R215, RZ, 0xc0, !PT ;  /* 0x000000d7020a7212 */ /* 0x000fe400078ec0ff */
[----:B------:R-:W-:Y:S01]  /*1a340*/  HSET2.LE.AND R2, R7, R0, PT ;  /* 0x0000000007027233 */ /* 0x000fe20003803000 */
[----:B------:R-:W-:-:S04]  /*1a350*/  IMAD.MOV.U32 R133, RZ, RZ, R90 ;  /* 0x000000ffff857224 */ /* 0x000fc800078e005a */
[----:B------:R-:W-:Y:S01]  /*1a360*/  LOP3.LUT R11, R2, R214, RZ, 0xc0, !PT ;  /* 0x000000d6020b7212 */ /* 0x000fe200078ec0ff */
        /* <DEDUP_REMOVED lines=10> */
[----:B------:R-:W-:Y:S01]  /*1a410*/  LOP3.LUT R3, R97, UR40, R212, 0x96, !PT ;  /* 0x0000002861037c12 */ /* 0x000fe2000f8e96d4 */
[----:B------:R-:W-:Y:S01]  /*1a420*/  IMAD.MOV.U32 R107, RZ, RZ, R86 ;  /* 0x000000ffff6b7224 */ /* 0x000fe200078e0056 */
[----:B------:R-:W-:Y:S01]  /*1a430*/  MOV R132, R85 ;  /* 0x0000005500847202 */ /* 0x000fe20000000f00 */
[----:B------:R-:W-:Y:S01]  /*1a440*/  IMAD.MOV.U32 R106, RZ, RZ, R84 ;  /* 0x000000ffff6a7224 */ /* 0x000fe200078e0054 */
[----:B------:R-:W-:Y:S01]  /*1a450*/  PRMT R175, R67, 0x7610, R175 ;  /* 0x0000761043af7816 */ /* 0x000fe200000000af */
[----:B------:R-:W-:-:S02]  /*1a460*/  IMAD.MOV.U32 R99, RZ, RZ, R89 ;  /* 0x000000ffff637224 */ /* 0x000fc400078e0059 */
[----:B------:R-:W-:Y:S02]  /*1a470*/  IMAD.MOV.U32 R105, RZ, RZ, R87 ;  /* 0x000000ffff697224 */ /* 0x000fe400078e0057 */
[----:B------:R-:W-:Y:S01]  /*1a480*/  IMAD.MOV.U32 R104, RZ, RZ, R88 ;  /* 0x000000ffff687224 */ /* 0x000fe200078e0058 */
[----:B------:R-:W-:Y:S01]  /*1a490*/  PRMT R174, R67, 0x7632, R174 ;  /* 0x0000763243ae7816 */ /* 0x000fe200000000ae */
        /* <DEDUP_REMOVED lines=8> */
[----:B------:R-:W-:Y:S02]  /*1a520*/  @!P6 HFMA2.BF16_V2 R117, -RZ.H0_H0, RZ.H0_H0, -R175.H0_H0 ;  /* 0x200000ffff75e231 */ /* 0x000fe400003409af */
[----:B------:R-:W-:-:S02]  /*1a530*/  IMAD.MOV.U32 R104, RZ, RZ, R132 ;  /* 0x000000ffff687224 */ /* 0x000fc400078e0084 */
[----:B------:R-:W-:Y:S02]  /*1a540*/  IMAD.MOV.U32 R105, RZ, RZ, R98 ;  /* 0x000000ffff697224 */ /* 0x000fe400078e0062 */
[----:B------:R-:W-:Y:S02]  /*1a550*/  IMAD.MOV.U32 R99, RZ, RZ, R97 ;  /* 0x000000ffff637224 */ /* 0x000fe400078e0061 */
[----:B------:R-:W-:Y:S02]  /*1a560*/  @!P1 HFMA2.BF16_V2 R116, -RZ.H0_H0, RZ.H0_H0, -R176.H0_H0 ;  /* 0x200000ffff749231 */ /* 0x000fe400003409b0 */
[----:B------:R-:W-:Y:S01]  /*1a570*/  IMAD.MOV.U32 R69, RZ, RZ, R195 ;  /* 0x000000ffff457224 */ /* 0x000fe200078e00c3 */
[----:B------:R-:W-:Y:S01]  /*1a580*/  PRMT R232, R175, 0x5410, R174 ;  /* 0x00005410afe87816 */ /* 0x000fe200000000ae */
[----:B------:R-:W-:Y:S01]  /*1a590*/  IMAD.MOV.U32 R114, RZ, RZ, R105 ;  /* 0x000000ffff727224 */ /* 0x000fe200078e0069 */
[----:B------:R-:W-:Y:S01]  /*1a5a0*/  PRMT R195, R177, 0x5410, R176 ;  /* 0x00005410b1c37816 */ /* 0x000fe200000000b0 */
[----:B------:R-:W-:Y:S01]  /*1a5b0*/  IMAD.MOV.U32 R111, RZ, RZ, R99 ;  /* 0x000000ffff6f7224 */ /* 0x000fe200078e0063 */
[----:B------:R-:W-:Y:S01]  /*1a5c0*/  @!P6 PRMT R175, R117, 0x5410, RZ ;  /* 0x0000541075afe816 */ /* 0x000fe200000000ff */
[----:B------:R-:W-:Y:S01]  /*1a5d0*/  IMAD.MOV.U32 R117, RZ, RZ, R108 ;  /* 0x000000ffff757224 */ /* 0x000fe200078e006c */
[----:B------:R-:W-:Y:S01]  /*1a5e0*/  @!P1 PRMT R176, R116, 0x5410, RZ ;  /* 0x0000541074b09816 */ /* 0x000fe200000000ff */
[----:B------:R-:W-:-:S02]  /*1a5f0*/  IMAD.MOV.U32 R116, RZ, RZ, R112 ;  /* 0x000000ffff747224 */ /* 0x000fc400078e0070 */
[----:B------:R-:W-:Y:S01]  /*1a600*/  IMAD.WIDE.U32 R6, R3, -0x2daee0ad, RZ ;  /* 0xd2511f5303067825 */ /* 0x000fe200078e00ff */
[----:B--2---:R-:W-:-:S03]  /*1a610*/  LOP3.LUT R2, R213, R94, RZ, 0x3c, !PT ;  /* 0x0000005ed5027212 */ /* 0x004fc600078e3cff */
[----:B------:R-:W-:Y:S02]  /*1a620*/  IMAD.MOV.U32 R94, RZ, RZ, R92 ;  /* 0x000000ffff5e7224 */ /* 0x000fe400078e005c */
[----:B------:R-:W-:Y:S02]  /*1a630*/  IMAD.MOV.U32 R92, RZ, RZ, R91 ;  /* 0x000000ffff5c7224 */ /* 0x000fe400078e005b */
[----:B------:R-:W-:Y:S02]  /*1a640*/  IMAD.MOV.U32 R91, RZ, RZ, R32 ;  /* 0x000000ffff5b7224 */ /* 0x000fe400078e0020 */
[----:B------:R-:W-:-:S05]  /*1a650*/  IMAD.WIDE.U32 R32, R2, -0x2daee0ad, RZ ;  /* 0xd2511f5302207825 */ /* 0x000fca00078e00ff */
[----:B------:R-:W-:-:S05]  /*1a660*/  LOP3.LUT R2, R33, UR4, R38, 0x96, !PT ;  /* 0x0000000421027c12 */ /* 0x000fca000f8e9626 */
[----:B------:R-:W-:-:S05]  /*1a670*/  IMAD.WIDE.U32 R28, R2, -0x326172a9, RZ ;  /* 0xcd9e8d57021c7825 */ /* 0x000fca00078e00ff */
[----:B------:R-:W-:Y:S01]  /*1a680*/  LOP3.LUT R2, R29, UR39, R96, 0x96, !PT ;  /* 0x000000271d027c12 */ /* 0x000fe2000f8e9660 */
[----:B------:R-:W-:Y:S02]  /*1a690*/  IMAD.MOV.U32 R96, RZ, RZ, R133 ;  /* 0x000000ffff607224 */ /* 0x000fe400078e0085 */
[----:B------:R-:W-:Y:S02]  /*1a6a0*/  IMAD.MOV.U32 R133, RZ, RZ, R71 ;  /* 0x000000ffff857224 */ /* 0x000fe400078e0047 */
[----:B------:R-:W-:Y:S02]  /*1a6b0*/  IMAD.MOV.U32 R71, RZ, RZ, R190 ;  /* 0x000000ffff477224 */ /* 0x000fe400078e00be */
[----:B------:R-:W2:Y:S01]  /*1a6c0*/  LDL.LU R190, [R1+0x240] ;  /* 0x0002400001be7983 */ /* 0x000ea20000300800 */
        /* <DEDUP_REMOVED lines=14> */
[----:B------:R-:W-:Y:S01]  /*1a7b0*/  IMAD.MOV.U32 R63, RZ, RZ, R62 ;  /* 0x000000ffff3f7224 */ /* 0x000fe200078e003e */
[----:B------:R-:W2:Y:S01]  /*1a7c0*/  LDL.LU R61, [R1+0x114] ;  /* 0x00011400013d7983 */ /* 0x000ea20000300800 */
[----:B------:R-:W-:Y:S02]  /*1a7d0*/  IMAD.MOV.U32 R59, RZ, RZ, R56 ;  /* 0x000000ffff3b7224 */ /* 0x000fe400078e0038 */
[----:B------:R-:W-:Y:S02]  /*1a7e0*/  IMAD.MOV.U32 R62, RZ, RZ, R139 ;  /* 0x000000ffff3e7224 */ /* 0x000fe400078e008b */
[----:B------:R-:W2:Y:S01]  /*1a7f0*/  LDL.LU R139, [R1+0x23c] ;  /* 0x00023c00018b7983 */ /* 0x000ea20000300800 */
[----:B------:R-:W-:Y:S02]  /*1a800*/  IMAD.MOV.U32 R56, RZ, RZ, R138 ;  /* 0x000000ffff387224 */ /* 0x000fe400078e008a */
[----:B------:R-:W-:Y:S01]  /*1a810*/  IMAD.MOV.U32 R105, RZ, RZ, R96 ;  /* 0x000000ffff697224 */ /* 0x000fe200078e0060 */
[----:B------:R-:W2:Y:S01]  /*1a820*/  LDL.LU R138, [R1+0x238] ;  /* 0x00023800018a7983 */ /* 0x000ea20000300800 */
[----:B------:R-:W-:-:S02]  /*1a830*/  IMAD.MOV.U32 R108, RZ, RZ, R50 ;  /* 0x000000ffff6c7224 */ /* 0x000fc400078e0032 */
[----:B------:R-:W-:Y:S02]  /*1a840*/  IMAD.MOV.U32 R96, RZ, RZ, R92 ;  /* 0x000000ffff607224 */ /* 0x000fe400078e005c */
[----:B------:R-:W-:Y:S02]  /*1a850*/  IMAD.MOV.U32 R99, RZ, RZ, R72 ;  /* 0x000000ffff637224 */ /* 0x000fe400078e0048 */
[----:B------:R-:W-:Y:S01]  /*1a860*/  IMAD.MOV.U32 R112, RZ, RZ, R98 ;  /* 0x000000ffff707224 */ /* 0x000fe200078e0062 */
[----:B------:R-:W2:Y:S01]  /*1a870*/  LDL.LU R72, [R1+0x140] ;  /* 0x0001400001487983 */ /* 0x000ea20000300800 */
[----:B------:R-:W-:Y:S02]  /*1a880*/  IMAD.MOV.U32 R50, RZ, RZ, R73 ;  /* 0x000000ffff327224 */ /* 0x000fe400078e0049 */
[----:B------:R-:W-:Y:S01]  /*1a890*/  IMAD.MOV.U32 R92, RZ, RZ, R74 ;  /* 0x000000ffff5c7224 */ /* 0x000fe200078e004a */
[----:B------:R-:W2:Y:S01]  /*1a8a0*/  LDL.LU R73, [R1+0x144] ;  /* 0x0001440001497983 */ /* 0x000ea20000300800 */
[----:B------:R-:W-:-:S02]  /*1a8b0*/  IMAD.MOV.U32 R98, RZ, RZ, R75 ;  /* 0x000000ffff627224 */ /* 0x000fc400078e004b */
[----:B------:R-:W-:Y:S02]  /*1a8c0*/  IMAD.MOV.U32 R74, RZ, RZ, R137 ;  /* 0x000000ffff4a7224 */ /* 0x000fe400078e0089 */
[----:B------:R-:W2:Y:S01]  /*1a8d0*/  LDL.LU R137, [R1+0x234] ;  /* 0x0002340001897983 */ /* 0x000ea20000300800 */
[----:B------:R-:W-:-:S03]  /*1a8e0*/  IMAD.MOV.U32 R75, RZ, RZ, R136 ;  /* 0x000000ffff4b7224 */ /* 0x000fc600078e0088 */
[----:B------:R-:W2:Y:S01]  /*1a8f0*/  LDL.LU R136, [R1+0x230] ;  /* 0x0002300001887983 */ /* 0x000ea20000300800 */
[----:B------:R-:W-:Y:S01]  /*1a900*/  IMAD.WIDE.U32 R4, R2, -0x2daee0ad, RZ ;  /* 0xd2511f5302047825 */ /* 0x000fe200078e00ff */
[----:B------:R-:W-:-:S04]  /*1a910*/  LOP3.LUT R2, R7, UR38, R32, 0x96, !PT ;  /* 0x0000002607027c12 */ /* 0x000fc8000f8e9620 */
[----:B------:R-:W-:Y:S01]  /*1a920*/  LOP3.LUT R5, R5, UR36, R6, 0x96, !PT ;  /* 0x0000002405057c12 */ /* 0x000fe2000f8e9606 */
[----:B------:R-:W-:-:S05]  /*1a930*/  IMAD.WIDE.U32 R6, R2, -0x326172a9, RZ ;  /* 0xcd9e8d5702067825 */ /* 0x000fca00078e00ff */
[----:B------:R-:W-:Y:S01]  /*1a940*/  LOP3.LUT R2, R7, UR37, R28, 0x96, !PT ;  /* 0x0000002507027c12 */ /* 0x000fe2000f8e961c */
[----:B------:R-:W-:-:S04]  /*1a950*/  IMAD.WIDE.U32 R18, R5, -0x326172a9, RZ ;  /* 0xcd9e8d5705127825 */ /* 0x000fc800078e00ff */
[----:B------:R-:W-:-:S05]  /*1a960*/  IMAD.WIDE.U32 R2, R2, -0x2daee0ad, RZ ;  /* 0xd2511f5302027825 */ /* 0x000fca00078e00ff */
[----:B------:R-:W-:Y:S02]  /*1a970*/  LOP3.LUT R7, R3, UR34, R4, 0x96, !PT ;  /* 0x0000002203077c12 */ /* 0x000fe4000f8e9604 */
[----:B------:R-:W-:-:S05]  /*1a980*/  LOP3.LUT R3, R19, UR35, R6, 0x96, !PT ;  /* 0x0000002313037c12 */ /* 0x000fca000f8e9606 */
[----:B------:R-:W-:-:S05]  /*1a990*/  IMAD.WIDE.U32 R20, R3, -0x2daee0ad, RZ ;  /* 0xd2511f5303147825 */ /* 0x000fca00078e00ff */
[----:B------:R-:W-:-:S05]  /*1a9a0*/  LOP3.LUT R2, R21, UR17, R2, 0x96, !PT ;  /* 0x0000001115027c12 */ /* 0x000fca000f8e9602 */
[----:B------:R-:W-:-:S03]  /*1a9b0*/  IMAD.WIDE.U32 R2, R2, -0x326172a9, RZ ;  /* 0xcd9e8d5702027825 */ /* 0x000fc600078e00ff */
[C---:B------:R-:W-:Y:S02]  /*1a9c0*/  LOP3.LUT R4, R2.reuse, 0xffff, RZ, 0xc0, !PT ;  /* 0x0000ffff02047812 */ /* 0x040fe400078ec0ff */
[----:B------:R-:W-:Y:S02]  /*1a9d0*/  LOP3.LUT R6, R2, 0xff, RZ, 0xc0, !PT ;  /* 0x000000ff02067812 */ /* 0x000fe400078ec0ff */
[----:B------:R-:W-:Y:S02]  /*1a9e0*/  SHF.R.U32.HI R4, RZ, 0x8, R4 ;  /* 0x00000008ff047819 */ /* 0x000fe40000011604 */
[----:B------:R-:W-:Y:S02]  /*1a9f0*/  SHF.R.U32.HI R5, RZ, 0x10, R2 ;  /* 0x00000010ff057819 */ /* 0x000fe40000011602 */
[----:B------:R-:W-:Y:S02]  /*1aa00*/  PRMT R6, R6, 0x5410, R4 ;  /* 0x0000541006067816 */ /* 0x000fe40000000004 */
[----:B------:R-:W-:-:S02]  /*1aa10*/  SHF.R.U32.HI R4, RZ, 0x18, R2 ;  /* 0x00000018ff047819 */ /* 0x000fc40000011602 */
[----:B------:R-:W-:Y:S01]  /*1aa20*/  LOP3.LUT R2, R5, 0xff, RZ, 0xc0, !PT ;  /* 0x000000ff05027812 */ /* 0x000fe200078ec0ff */
[----:B------:R-:W-:-:S03]  /*1aa30*/  IMAD.WIDE.U32 R16, R7, -0x326172a9, RZ ;  /* 0xcd9e8d5707107825 */ /* 0x000fc600078e00ff */
[----:B------:R-:W-:Y:S02]  /*1aa40*/  PRMT R2, R2, 0x5410, R4 ;  /* 0x0000541002027816 */ /* 0x000fe40000000004 */
[----:B------:R-:W-:-:S03]  /*1aa50*/  LOP3.LUT R3, R3, UR21, R16, 0x96, !PT ;  /* 0x0000001503037c12 */ /* 0x000fc6000f8e9610 */
[----:B------:R-:W-:Y:S01]  /*1aa60*/  HSET2.LE.AND R2, R2, R0, PT ;  /* 0x0000000002027233 */ /* 0x000fe20003803000 */
[----:B------:R-:W-:Y:S04]  /*1aa70*/  STG.E.U16 desc[UR22][R36.64+-0x100], R42 ;  /* 0xffff002a24007986 */ /* 0x000fe8000c101516 */
[----:B------:R-:W-:Y:S02]  /*1aa80*/  LOP3.LUT R7, R2, R27, RZ, 0xc0, !PT ;  /* 0x0000001b02077212 */ /* 0x000fe400078ec0ff */
[C---:B------:R-:W-:Y:S01]  /*1aa90*/  LOP3.LUT R2, R3.reuse, 0xffff, RZ, 0xc0, !PT ;  /* 0x0000ffff03027812 */ /* 0x040fe200078ec0ff */
[----:B------:R-:W-:Y:S03]  /*1aaa0*/  STG.E.U16 desc[UR22][R36.64+-0xfe], R41 ;  /* 0xffff022924007986 */ /* 0x000fe6000c101516 */
[----:B------:R-:W-:Y:S01]  /*1aab0*/  SHF.R.U32.HI R4, RZ, 0x8, R2 ;  /* 0x00000008ff047819 */ /* 0x000fe20000011602 */
[----:B------:R-:W-:Y:S01]  /*1aac0*/  STG.E.U16 desc[UR22][R46.64+-0x100], R35 ;  /* 0xffff00232e007986 */ /* 0x000fe2000c101516 */
[----:B------:R-:W-:-:S03]  /*1aad0*/  LOP3.LUT R2, R3, 0xff, RZ, 0xc0, !PT ;  /* 0x000000ff03027812 */ /* 0x000fc600078ec0ff */
[----:B------:R-:W-:Y:S04]  /*1aae0*/  STG.E.U16 desc[UR22][R46.64+-0xfe], R40 ;  /* 0xffff02282e007986 */ /* 0x000fe8000c101516 */
[----:B----4-:R-:W-:Y:S04]  /*1aaf0*/  STG.E.U16 desc[UR22][R44.64+-0x100], R14 ;  /* 0xffff000e2c007986 */ /* 0x010fe8000c101516 */
[----:B------:R-:W-:Y:S04]  /*1ab00*/  STG.E.U16 desc[UR22][R44.64+-0xfe], R15 ;  /* 0xffff020f2c007986 */ /* 0x000fe8000c101516 */
[----:B---3--:R-:W1:Y:S01]  /*1ab10*/  LDSM.16.MT88.4 R12, [R188+0x9000] ;  /* 0x00900000bc0c783b */ /* 0x008e620000004200 */
[----:B------:R-:W-:-:S05]  /*1ab20*/  PRMT R2, R2, 0x5410, R4 ;  /* 0x0000541002027816 */ /* 0x000fca0000000004 */
[----:B------:R-:W-:-:S05]  /*1ab30*/  HSET2.LE.AND R2, R2, R0, PT ;  /* 0x0000000002027233 */ /* 0x000fca0003803000 */
[----:B------:R-:W-:Y:S02]  /*1ab40*/  LOP3.LUT R4, R2, R43, RZ, 0xc0, !PT ;  /* 0x0000002b02047212 */ /* 0x000fe400078ec0ff */
[--C-:B------:R-:W-:Y:S02]  /*1ab50*/  SHF.R.U32.HI R2, RZ, 0x10, R3.reuse ;  /* 0x00000010ff027819 */ /* 0x100fe40000011603 */
[----:B------:R-:W-:Y:S02]  /*1ab60*/  SHF.R.U32.HI R3, RZ, 0x18, R3 ;  /* 0x00000018ff037819 */ /* 0x000fe40000011603 */
[----:B------:R-:W-:-:S04]  /*1ab70*/  LOP3.LUT R2, R2, 0xff, RZ, 0xc0, !PT ;  /* 0x000000ff02027812 */ /* 0x000fc800078ec0ff */
[----:B------:R-:W-:Y:S02]  /*1ab80*/  PRMT R2, R2, 0x5410, R3 ;  /* 0x0000541002027816 */ /* 0x000fe40000000003 */
[----:B------:R-:W-:-:S03]  /*1ab90*/  HSET2.LE.AND R6, R6, R0, PT ;  /* 0x0000000006067233 */ /* 0x000fc60003803000 */
[----:B------:R-:W-:Y:S02]  /*1aba0*/  HSET2.LE.AND R2, R2, R0, PT ;  /* 0x0000000002027233 */ /* 0x000fe40003803000 */
[----:B------:R-:W-:-:S03]  /*1abb0*/  LOP3.LUT R6, R6, R26, RZ, 0xc0, !PT ;  /* 0x0000001a06067212 */ /* 0x000fc600078ec0ff */
[----:B------:R-:W-:Y:S01]  /*1abc0*/  LOP3.LUT R5, R2, R34, RZ, 0xc0, !PT ;  /* 0x0000002202057212 */ /* 0x000fe200078ec0ff */
[-C--:B-1----:R-:W-:Y:S06]  /*1abd0*/  HMMA.16816.F32.BF16 R100, R8, R12.reuse, R228 ;  /* 0x0000000c0864723c */ /* 0x082fec00000418e4 */
[C---:B------:R-:W-:Y:S06]  /*1abe0*/  HMMA.16816.F32.BF16 R88, R4.reuse, R12, R168 ;  /* 0x0000000c0458723c */ /* 0x040fec00000418a8 */
[-C--:B------:R-:W-:Y:S06]  /*1abf0*/  HMMA.16816.F32.BF16 R84, R4, R14.reuse, R164 ;  /* 0x0000000e0454723c */ /* 0x080fec00000418a4 */
[----:B------:R-:W-:Y:S01]  /*1ac00*/  HMMA.16816.F32.BF16 R68, R8, R14, R68 ;  /* 0x0000000e0844723c */ /* 0x000fe20000041844 */
[----:B------:R-:W-:-:S02]  /*1ac10*/  @!P3 HFMA2.BF16_V2 R119, -RZ.H0_H0, RZ.H0_H0, -R173.H0_H0 ;  /* 0x200000ffff77b231 */ /* 0x000fc400003409ad */
[----:B------:R-:W-:Y:S01]  /*1ac20*/  @!P4 HFMA2.BF16_V2 R118, -RZ.H0_H0, RZ.H0_H0, -R172.H0_H0 ;  /* 0x200000ffff76c231 */ /* 0x000fe200003409ac */
[----:B------:R-:W-:Y:S01]  /*1ac30*/  PRMT R193, R173, 0x5410, R172 ;  /* 0x00005410adc17816 */ /* 0x000fe200000000ac */
[----:B------:R-:W-:Y:S01]  /*1ac40*/  @!P2 HFMA2.BF16_V2 R115, -RZ.H0_H0, RZ.H0_H0, -R177.H0_H0 ;  /* 0x200000ffff73a231 */ /* 0x000fe200003409b1 */
[----:B------:R-:W-:Y:S01]  /*1ac50*/  @!P3 PRMT R173, R119, 0x5410, RZ ;  /* 0x0000541077adb816 */ /* 0x000fe200000000ff */
[----:B------:R-:W-:Y:S01]  /*1ac60*/  IMAD.MOV.U32 R119, RZ, RZ, R106 ;  /* 0x000000ffff777224 */ /* 0x000fe200078e006a */
[----:B------:R-:W-:Y:S02]  /*1ac70*/  @!P4 PRMT R172, R118, 0x5410, RZ ;  /* 0x0000541076acc816 */ /* 0x000fe400000000ff */
[----:B------:R-:W-:Y:S01]  /*1ac80*/  MOV R118, R109 ;  /* 0x0000006d00767202 */ /* 0x000fe20000000f00 */
[----:B------:R-:W-:Y:S01]  /*1ac90*/  IMAD.MOV.U32 R113, RZ, RZ, R132 ;  /* 0x000000ffff717224 */ /* 0x000fe200078e0084 */
[----:B------:R-:W-:Y:S01]  /*1aca0*/  @!P2 PRMT R177, R115, 0x5410, RZ ;  /* 0x0000541073b1a816 */ /* 0x000fe200000000ff */
        /* <DEDUP_REMOVED lines=11> */
[----:B--2---:R-:W1:Y:S01]  /*1ad60*/  LDSM.16.MT88.4 R12, [R190+0x9000] ;  /* 0x00900000be0c783b */ /* 0x004e620000004200 */
[----:B------:R-:W-:Y:S02]  /*1ad70*/  @!P5 HFMA2.BF16_V2 R120, -RZ.H0_H0, RZ.H0_H0, -R174.H0_H0 ;  /* 0x200000ffff78d231 */ /* 0x000fe400003409ae */
[----:B------:R-:W-:-:S02]  /*1ad80*/  IMAD.MOV.U32 R40, RZ, RZ, R106 ;  /* 0x000000ffff287224 */ /* 0x000fc400078e006a */
[----:B------:R-:W-:Y:S02]  /*1ad90*/  IMAD.MOV.U32 R41, RZ, RZ, R107 ;  /* 0x000000ffff297224 */ /* 0x000fe400078e006b */
[----:B------:R-:W-:Y:S01]  /*1ada0*/  IMAD.MOV.U32 R107, RZ, RZ, R235 ;  /* 0x000000ffff6b7224 */ /* 0x000fe200078e00eb */
[----:B------:R-:W-:Y:S01]  /*1adb0*/  @!P5 PRMT R174, R120, 0x5410, RZ ;  /* 0x0000541078aed816 */ /* 0x000fe200000000ff */
[----:B------:R-:W2:Y:S01]  /*1adc0*/  LDL.LU R235, [R1+0x22c] ;  /* 0x00022c0001eb7983 */ /* 0x000ea20000300800 */
[----:B------:R-:W-:Y:S01]  /*1add0*/  IMAD.MOV.U32 R230, RZ, RZ, R40 ;  /* 0x000000ffffe67224 */ /* 0x000fe200078e0028 */
[-C--:B-1----:R-:W-:Y:S06]  /*1ade0*/  HMMA.16816.F32.BF16 R64, R8, R12.reuse, R64 ;  /* 0x0000000c0840723c */ /* 0x082fec0000041840 */
[C---:B------:R-:W-:Y:S06]  /*1adf0*/  HMMA.16816.F32.BF16 R56, R4.reuse, R12, R160 ;  /* 0x0000000c0438723c */ /* 0x040fec00000418a0 */
[-C--:B------:R-:W-:Y:S06]  /*1ae00*/  HMMA.16816.F32.BF16 R52, R4, R14.reuse, R52 ;  /* 0x0000000e0434723c */ /* 0x080fec0000041834 */
[----:B------:R-:W-:Y:S01]  /*1ae10*/  HMMA.16816.F32.BF16 R24, R8, R14, R116 ;  /* 0x0000000e0818723c */ /* 0x000fe20000041874 */
[----:B------:R-:W1:Y:S01]  /*1ae20*/  LDSM.16.MT88.4 R12, [R188+0xa000] ;  /* 0x00a00000bc0c783b */ /* 0x000e620000004200 */
[----:B------:R-:W-:-:S05]  /*1ae30*/  IMAD.MOV.U32 R231, RZ, RZ, R41 ;  /* 0x000000ffffe77224 */ /* 0x000fca00078e0029 */
[----:B------:R-:W-:Y:S02]  /*1ae40*/  IMAD.MOV.U32 R117, RZ, RZ, R114 ;  /* 0x000000ffff757224 */ /* 0x000fe400078e0072 */
[----:B------:R-:W-:Y:S02]  /*1ae50*/  IMAD.MOV.U32 R114, RZ, RZ, R109 ;  /* 0x000000ffff727224 */ /* 0x000fe400078e006d */
[----:B------:R-:W-:Y:S02]  /*1ae60*/  IMAD.MOV.U32 R109, RZ, RZ, R50 ;  /* 0x000000ffff6d7224 */ /* 0x000fe400078e0032 */
[----:B------:R-:W-:Y:S02]  /*1ae70*/  IMAD.MOV.U32 R50, RZ, RZ, R236 ;  /* 0x000000ffff327224 */ /* 0x000fe400078e00ec */
[----:B------:R-:W3:Y:S01]  /*1ae80*/  LDL.LU R236, [R1+0x228] ;  /* 0x0002280001ec7983 */ /* 0x000ee20000300800 */
[----:B------:R-:W-:Y:S02]  /*1ae90*/  IMAD.MOV.U32 R41, RZ, RZ, R121 ;  /* 0x000000ffff297224 */ /* 0x000fe400078e0079 */
[----:B------:R-:W-:Y:S01]  /*1aea0*/  IMAD.MOV.U32 R116, RZ, RZ, R115 ;  /* 0x000000ffff747224 */ /* 0x000fe200078e0073 */
[----:B------:R-:W4:Y:S01]  /*1aeb0*/  LDL.LU R120, [R1+0x148] ;  /* 0x0001480001787983 */ /* 0x000f220000300800 */
[----:B------:R-:W-:-:S02]  /*1aec0*/  IMAD.MOV.U32 R118, RZ, RZ, R113 ;  /* 0x000000ffff767224 */ /* 0x000fc400078e0071 */
[----:B------:R-:W-:Y:S01]  /*1aed0*/  IMAD.MOV.U32 R119, RZ, RZ, R111 ;  /* 0x000000ffff777224 */ /* 0x000fe200078e006f */
[----:B------:R-:W4:Y:S01]  /*1aee0*/  LDL.LU R121, [R1+0x14c] ;  /* 0x00014c0001797983 */ /* 0x000f220000300800 */
[----:B------:R-:W-:Y:S02]  /*1aef0*/  IMAD.MOV.U32 R42, RZ, RZ, R122 ;  /* 0x000000ffff2a7224 */ /* 0x000fe400078e007a */
[----:B------:R-:W-:Y:S01]  /*1af00*/  IMAD.MOV.U32 R43, RZ, RZ, R123 ;  /* 0x000000ffff2b7224 */ /* 0x000fe200078e007b */
[----:B------:R-:W4:Y:S01]  /*1af10*/  LDL.LU R122, [R1+0x150] ;  /* 0x00015000017a7983 */ /* 0x000f220000300800 */
[----:B------:R-:W-:Y:S02]  /*1af20*/  IMAD.MOV.U32 R170, RZ, RZ, R230 ;  /* 0x000000ffffaa7224 */ /* 0x000fe400078e00e6 */
[----:B------:R-:W-:Y:S01]  /*1af30*/  IMAD.MOV.U32 R230, RZ, RZ, R131 ;  /* 0x000000ffffe67224 */ /* 0x000fe200078e0083 */
[----:B------:R-:W4:Y:S01]  /*1af40*/  LDL.LU R123, [R1+0x154] ;  /* 0x00015400017b7983 */ /* 0x000f220000300800 */
[----:B------:R-:W-:-:S03]  /*1af50*/  IMAD.MOV.U32 R113, RZ, RZ, R108 ;  /* 0x000000ffff717224 */ /* 0x000fc600078e006c */
[----:B------:R-:W2:Y:S01]  /*1af60*/  LDL.LU R131, [R1+0x224] ;  /* 0x0002240001837983 */ /* 0x000ea20000300800 */
[----:B------:R-:W-:Y:S01]  /*1af70*/  IMAD.MOV.U32 R115, RZ, RZ, R105 ;  /* 0x000000ffff737224 */ /* 0x000fe200078e0069 */
[----:B------:R-:W-:Y:S01]  /*1af80*/  MOV R108, R133 ;  /* 0x00000085006c7202 */ /* 0x000fe20000000f00 */
[----:B------:R-:W-:Y:S02]  /*1af90*/  IMAD.MOV.U32 R111, RZ, RZ, R132 ;  /* 0x000000ffff6f7224 */ /* 0x000fe400078e0084 */
[----:B------:R-:W-:Y:S01]  /*1afa0*/  IMAD.MOV.U32 R106, RZ, RZ, R134 ;  /* 0x000000ffff6a7224 */ /* 0x000fe200078e0086 */
[----:B-1----:R-:W-:Y:S01]  /*1afb0*/  HMMA.16816.F32.BF16 R136, R8, R12, R136 ;  /* 0x0000000c0888723c */ /* 0x002fe20000041888 */
[----:B------:R-:W-:-:S05]  /*1afc0*/  IMAD.MOV.U32 R105, RZ, RZ, R135 ;  /* 0x000000ffff697224 */ /* 0x000fca00078e0087 */
[C---:B------:R-:W-:Y:S06]  /*1afd0*/  HMMA.16816.F32.BF16 R132, R4.reuse, R12, R76 ;  /* 0x0000000c0484723c */ /* 0x040fec000004184c */
[-C--:B------:R-:W-:Y:S06]  /*1afe0*/  HMMA.16816.F32.BF16 R124, R4, R14.reuse, R124 ;  /* 0x0000000e047c723c */ /* 0x080fec000004187c */
[----:B------:R-:W-:Y:S01]  /*1aff0*/  HMMA.16816.F32.BF16 R116, R8, R14, R116 ;  /* 0x0000000e0874723c */ /* 0x000fe20000041874 */
[----:B------:R-:W1:Y:S01]  /*1b000*/  LDSM.16.MT88.4 R12, [R190+0xa000] ;  /* 0x00a00000be0c783b */ /* 0x000e620000004200 */
[----:B------:R-:W-:-:S02]  /*1b010*/  IMAD.MOV.U32 R34, RZ, RZ, R111 ;  /* 0x000000ffff227224 */ /* 0x000fc400078e006f */
[----:B------:R-:W-:Y:S02]  /*1b020*/  IMAD.MOV.U32 R171, RZ, RZ, R231 ;  /* 0x000000ffffab7224 */ /* 0x000fe400078e00e7 */
[----:B------:R-:W-:Y:S02]  /*1b030*/  IMAD.MOV.U32 R229, RZ, RZ, R34 ;  /* 0x000000ffffe57224 */ /* 0x000fe400078e0022 */
[----:B------:R-:W-:Y:S02]  /*1b040*/  IMAD.MOV.U32 R3, RZ, RZ, R110 ;  /* 0x000000ffff037224 */ /* 0x000fe400078e006e */
[----:B------:R-:W-:Y:S02]  /*1b050*/  IMAD.MOV.U32 R34, RZ, RZ, R189 ;  /* 0x000000ffff227224 */ /* 0x000fe400078e00bd */
[----:B------:R-:W-:Y:S02]  /*1b060*/  IMAD.MOV.U32 R231, RZ, RZ, R238 ;  /* 0x000000ffffe77224 */ /* 0x000fe400078e00ee */
[----:B------:R-:W-:Y:S01]  /*1b070*/  IMAD.MOV.U32 R166, RZ, RZ, R170 ;  /* 0x000000ffffa67224 */ /* 0x000fe200078e00aa */
[----:B------:R-:W3:Y:S01]  /*1b080*/  LDL.LU R238, [R1+0x220] ;  /* 0x0002200001ee7983 */ /* 0x000ee20000300800 */
[----:B------:R-:W-:-:S02]  /*1b090*/  IMAD.MOV.U32 R167, RZ, RZ, R171 ;  /* 0x000000ffffa77224 */ /* 0x000fc400078e00ab */
[----:B------:R-:W-:Y:S02]  /*1b0a0*/  IMAD.MOV.U32 R2, RZ, RZ, R239 ;  /* 0x000000ffff027224 */ /* 0x000fe400078e00ef */
[----:B------:R-:W-:Y:S01]  /*1b0b0*/  IMAD.MOV.U32 R171, RZ, RZ, R229 ;  /* 0x000000ffffab7224 */ /* 0x000fe200078e00e5 */
[----:B------:R-:W3:Y:S01]  /*1b0c0*/  LDL.LU R239, [R1+0x21c] ;  /* 0x00021c0001ef7983 */ /* 0x000ee20000300800 */
[----:B------:R-:W-:Y:S02]  /*1b0d0*/  IMAD.MOV.U32 R170, RZ, RZ, R230 ;  /* 0x000000ffffaa7224 */ /* 0x000fe400078e00e6 */
[----:B------:R-:W-:Y:S01]  /*1b0e0*/  IMAD.MOV.U32 R228, RZ, RZ, R34 ;  /* 0x000000ffffe47224 */ /* 0x000fe200078e0022 */
[----:B------:R-:W-:Y:S01]  /*1b0f0*/  MOV R34, R80 ;  /* 0x0000005000227202 */ /* 0x000fe20000000f00 */
[----:B------:R-:W-:Y:S01]  /*1b100*/  IMAD.MOV.U32 R229, RZ, RZ, R3 ;  /* 0x000000ffffe57224 */ /* 0x000fe200078e0003 */
        /* <DEDUP_REMOVED lines=9> */
[----:B------:R-:W3:Y:S01]  /*1b1a0*/  LDL.LU R240, [R1+0x214] ;  /* 0x0002140001f07983 */ /* 0x000ee20000300800 */
[----:B------:R-:W-:Y:S02]  /*1b1b0*/  IMAD.MOV.U32 R215, RZ, RZ, R108 ;  /* 0x000000ffffd77224 */ /* 0x000fe400078e006c */
[----:B------:R-:W-:Y:S01]  /*1b1c0*/  IMAD.MOV.U32 R230, RZ, RZ, R3 ;  /* 0x000000ffffe67224 */ /* 0x000fe200078e0003 */
[----:B-1----:R-:W-:Y:S01]  /*1b1d0*/  HMMA.16816.F32.BF16 R108, R4, R12, R144 ;  /* 0x0000000c046c723c */ /* 0x002fe20000041890 */
[----:B------:R-:W-:Y:S02]  /*1b1e0*/  IMAD.MOV.U32 R165, RZ, RZ, R34 ;  /* 0x000000ffffa57224 */ /* 0x000fe400078e0022 */
[----:B------:R-:W-:Y:S02]  /*1b1f0*/  IMAD.MOV.U32 R3, RZ, RZ, R191 ;  /* 0x000000ffff037224 */ /* 0x000fe400078e00bf */
[----:B------:R-:W-:-:S02]  /*1b200*/  IMAD.MOV.U32 R164, RZ, RZ, R229 ;  /* 0x000000ffffa47224 */ /* 0x000fc400078e00e5 */
[----:B------:R-:W-:Y:S02]  /*1b210*/  IMAD.MOV.U32 R163, RZ, RZ, R231 ;  /* 0x000000ffffa37224 */ /* 0x000fe400078e00e7 */
[----:B------:R-:W-:Y:S02]  /*1b220*/  IMAD.MOV.U32 R34, RZ, RZ, R241 ;  /* 0x000000ffff227224 */ /* 0x000fe400078e00f1 */
[----:B------:R-:W-:Y:S01]  /*1b230*/  IMAD.MOV.U32 R229, RZ, RZ, R2 ;  /* 0x000000ffffe57224 */ /* 0x000fe200078e0002 */
[----:B------:R-:W3:Y:S01]  /*1b240*/  LDL.LU R241, [R1+0x210] ;  /* 0x0002100001f17983 */ /* 0x000ee20000300800 */
        /* <DEDUP_REMOVED lines=9> */
[----:B------:R-:W3:Y:S01]  /*1b2e0*/  LDL.LU R243, [R1+0x204] ;  /* 0x0002040001f37983 */ /* 0x000ee20000300800 */
[----:B------:R-:W-:-:S03]  /*1b2f0*/  IMAD.MOV.U32 R3, RZ, RZ, R192 ;  /* 0x000000ffff037224 */ /* 0x000fc600078e00c0 */
[----:B------:R-:W3:Y:S01]  /*1b300*/  LDL.LU R192, [R1+0x200] ;  /* 0x0002000001c07983 */ /* 0x000ee20000300800 */
[----:B------:R-:W-:Y:S01]  /*1b310*/  IMAD.MOV.U32 R35, RZ, RZ, R51 ;  /* 0x000000ffff237224 */ /* 0x000fe200078e0033 */
[C---:B------:R-:W-:Y:S01]  /*1b320*/  HMMA.16816.F32.BF16 R112, R8.reuse, R12, R112 ;  /* 0x0000000c0870723c */ /* 0x040fe20000041870 */
[----:B------:R-:W-:Y:S02]  /*1b330*/  IMAD.MOV.U32 R48, RZ, RZ, R106 ;  /* 0x000000ffff307224 */ /* 0x000fe400078e006a */
[----:B------:R-:W-:Y:S02]  /*1b340*/  IMAD.MOV.U32 R49, RZ, RZ, R107 ;  /* 0x000000ffff317224 */ /* 0x000fe400078e006b */
[----:B------:R-:W-:Y:S01]  /*1b350*/  IMAD.MOV.U32 R51, RZ, RZ, R105 ;  /* 0x000000ffff337224 */ /* 0x000fe200078e0069 */
[----:B------:R-:W-:Y:S01]  /*1b360*/  HMMA.16816.F32.BF16 R96, R8, R14, R96 ;  /* 0x0000000e0860723c */ /* 0x000fe20000041860 */
[----:B------:R-:W-:-:S05]  /*1b370*/  IMAD.MOV.U32 R40, RZ, RZ, R104 ;  /* 0x000000ffff287224 */ /* 0x000fca00078e0068 */
[----:B------:R-:W-:Y:S01]  /*1b380*/  HMMA.16816.F32.BF16 R104, R4, R14, R148 ;  /* 0x0000000e0468723c */ /* 0x000fe20000041894 */
[----:B------:R-:W1:Y:S01]  /*1b390*/  LDSM.16.MT88.4 R12, [R188+0xb000] ;  /* 0x00b00000bc0c783b */ /* 0x000e620000004200 */
[----:B------:R-:W-:Y:S02]  /*1b3a0*/  IMAD.MOV.U32 R161, RZ, RZ, R164 ;  /* 0x000000ffffa17224 */ /* 0x000fe400078e00a4 */
[----:B------:R-:W-:Y:S02]  /*1b3b0*/  IMAD.MOV.U32 R147, RZ, RZ, R163 ;  /* 0x000000ffff937224 */ /* 0x000fe400078e00a3 */
[----:B------:R-:W-:Y:S02]  /*1b3c0*/  IMAD.MOV.U32 R164, RZ, RZ, R2 ;  /* 0x000000ffffa47224 */ /* 0x000fe400078e0002 */
[----:B------:R-:W-:Y:S02]  /*1b3d0*/  IMAD.MOV.U32 R160, RZ, RZ, R165 ;  /* 0x000000ffffa07224 */ /* 0x000fe400078e00a5 */
[----:B------:R-:W-:-:S02]  /*1b3e0*/  IMAD.MOV.U32 R163, RZ, RZ, R231 ;  /* 0x000000ffffa37224 */ /* 0x000fc400078e00e7 */
[----:B------:R-:W-:Y:S02]  /*1b3f0*/  IMAD.MOV.U32 R2, RZ, RZ, R215 ;  /* 0x000000ffff027224 */ /* 0x000fe400078e00d7 */
[----:B------:R-:W-:Y:S02]  /*1b400*/  IMAD.MOV.U32 R165, RZ, RZ, R34 ;  /* 0x000000ffffa57224 */ /* 0x000fe400078e0022 */
[----:B------:R-:W-:Y:S01]  /*1b410*/  IMAD.MOV.U32 R231, RZ, RZ, R214 ;  /* 0x000000ffffe77224 */ /* 0x000fe200078e00d6 */
[-C--:B-1----:R-:W-:Y:S06]  /*1b420*/  HMMA.16816.F32.BF16 R92, R8, R12.reuse, R92 ;  /* 0x0000000c085c723c */ /* 0x082fec000004185c */
        /* <DEDUP_REMOVED lines=33> */
[----:B-1----:R-:W-:Y:S01]  /*1b640*/  HMMA.16816.F32.BF16 R48, R4, R12, R48 ;  /* 0x0000000c0430723c */ /* 0x002fe20000041830 */
[----:B------:R-:W-:-:S05]  /*1b650*/  IMAD.MOV.U32 R164, RZ, RZ, R2 ;  /* 0x000000ffffa47224 */ /* 0x000fca00078e0002 */
[----:B------:R-:W-:Y:S07]  /*1b660*/  HMMA.16816.F32.BF16 R40, R4, R14, R40 ;  /* 0x0000000e0428723c */ /* 0x000fee0000041828 */
[----:B------:R-:W-:Y:S01]  /*1b670*/  LOP3.LUT R4, R17, UR25, R18, 0x96, !PT ;  /* 0x0000001911047c12 */ /* 0x000fe2000f8e9612 */
[----:B------:R-:W-:Y:S01]  /*1b680*/  HMMA.16816.F32.BF16 R72, R8, R12, R72 ;  /* 0x0000000c0848723c */ /* 0x000fe20000041848 */
[----:B------:R-:W-:Y:S01]  /*1b690*/  IMAD.MOV.U32 R214, RZ, RZ, R244 ;  /* 0x000000ffffd67224 */ /* 0x000fe200078e00f4 */
[----:B------:R-:W1:Y:S01]  /*1b6a0*/  LDSM.16.MT88.4 R16, [R188+0x9400] ;  /* 0x00940000bc10783b */ /* 0x000e620000004200 */
[----:B------:R-:W-:-:S03]  /*1b6b0*/  IMAD.MOV.U32 R35, RZ, RZ, R245 ;  /* 0x000000ffff237224 */ /* 0x000fc600078e00f5 */
[----:B------:R-:W3:Y:S01]  /*1b6c0*/  LDL.LU R244, [R1+0x1fc] ;  /* 0x0001fc0001f47983 */ /* 0x000ee20000300800 */
[----:B------:R-:W-:-:S03]  /*1b6d0*/  IMAD.MOV.U32 R34, RZ, RZ, R214 ;  /* 0x000000ffff227224 */ /* 0x000fc600078e00d6 */
[----:B------:R-:W3:Y:S01]  /*1b6e0*/  LDL.LU R245, [R1+0x1f8] ;  /* 0x0001f80001f57983 */ /* 0x000ee20000300800 */
[----:B------:R-:W-:-:S03]  /*1b6f0*/  IMAD.MOV.U32 R214, RZ, RZ, R128 ;  /* 0x000000ffffd67224 */ /* 0x000fc600078e0080 */
[----:B------:R-:W3:Y:S01]  /*1b700*/  LDL.LU R246, [R1+0x1f4] ;  /* 0x0001f40001f67983 */ /* 0x000ee20000300800 */
[----:B------:R-:W-:-:S03]  /*1b710*/  IMAD.MOV.U32 R215, RZ, RZ, R130 ;  /* 0x000000ffffd77224 */ /* 0x000fc600078e0082 */
[----:B------:R-:W3:Y:S04]  /*1b720*/  LDL.LU R247, [R1+0x1f0] ;  /* 0x0001f00001f77983 */ /* 0x000ee80000300800 */
[----:B------:R1:W5:Y:S04]  /*1b730*/  LDL.LU R129, [R1+0x1ec] ;  /* 0x0001ec0001817983 */ /* 0x0003680000300800 */
[----:B------:R1:W5:Y:S04]  /*1b740*/  LDL.LU R128, [R1+0x1e8] ;  /* 0x0001e80001807983 */ /* 0x0003680000300800 */
[----:B------:R1:W5:Y:S01]  /*1b750*/  LDL.LU R130, [R1+0x1e4] ;  /* 0x0001e40001827983 */ /* 0x0003620000300800 */
[----:B--2---:R-:W-:Y:S01]  /*1b760*/  IMAD.MOV.U32 R163, RZ, RZ, R131 ;  /* 0x000000ffffa37224 */ /* 0x004fe200078e0083 */
[----:B----4-:R-:W-:Y:S02]  /*1b770*/  HMMA.16816.F32.BF16 R120, R8, R14, R120 ;  /* 0x0000000e0878723c */ /* 0x010fe40000041878 */
[----:B------:R2:W5:Y:S01]  /*1b780*/  LDL.LU R131, [R1+0x1e0] ;  /* 0x0001e00001837983 */ /* 0x0005620000300800 */
[----:B------:R-:W-:-:S02]  /*1b790*/  IMAD.MOV.U32 R159, RZ, RZ, R163 ;  /* 0x000000ffff9f7224 */ /* 0x000fc400078e00a3 */
[----:B------:R-:W-:Y:S01]  /*1b7a0*/  IMAD.MOV.U32 R163, RZ, RZ, R165 ;  /* 0x000000ffffa37224 */ /* 0x000fe200078e00a5 */
[----:B------:R2:W5:Y:S01]  /*1b7b0*/  LDL.LU R195, [R1+0x1dc] ;  /* 0x0001dc0001c37983 */ /* 0x0005620000300800 */
[----:B------:R-:W-:Y:S02]  /*1b7c0*/  IMAD.MOV.U32 R165, RZ, RZ, R3 ;  /* 0x000000ffffa57224 */ /* 0x000fe400078e0003 */
[----:B------:R-:W-:Y:S01]  /*1b7d0*/  IMAD.WIDE.U32 R2, R23, -0x2daee0ad, RZ ;  /* 0xd2511f5317027825 */ /* 0x000fe200078e00ff */
[----:B------:R2:W5:Y:S04]  /*1b7e0*/  LDL.LU R193, [R1+0x1d8] ;  /* 0x0001d80001c17983 */ /* 0x0005680000300800 */
[----:B------:R-:W-:Y:S01]  /*1b7f0*/  LOP3.LUT R5, R3, UR33, R22, 0x96, !PT ;  /* 0x0000002103057c12 */ /* 0x000fe2000f8e9616 */
[----:B------:R-:W4:Y:S01]  /*1b800*/  LDL.LU.64 R38, [R1+0x1d0] ;  /* 0x0001d00001267983 */ /* 0x000f220000300a00 */
[----:B------:R-:W-:-:S02]  /*1b810*/  LOP3.LUT R6, R2, 0xffff, RZ, 0xc0, !PT ;  /* 0x0000ffff02067812 */ /* 0x000fc400078ec0ff */
[----:B------:R-:W-:Y:S02]  /*1b820*/  LOP3.LUT R11, R2, 0xff, RZ, 0xc0, !PT ;  /* 0x000000ff020b7812 */ /* 0x000fe400078ec0ff */
[--C-:B------:R-:W-:Y:S02]  /*1b830*/  SHF.R.U32.HI R10, RZ, 0x10, R2.reuse ;  /* 0x00000010ff0a7819 */ /* 0x100fe40000011602 */
[----:B------:R-:W-:Y:S01]  /*1b840*/  SHF.R.U32.HI R12, RZ, 0x18, R2 ;  /* 0x00000018ff0c7819 */ /* 0x000fe20000011602 */
[----:B------:R-:W-:-:S03]  /*1b850*/  IMAD.WIDE.U32 R2, R4, -0x2daee0ad, RZ ;  /* 0xd2511f5304027825 */ /* 0x000fc600078e00ff */
[----:B------:R-:W-:Y:S02]  /*1b860*/  SHF.R.U32.HI R8, RZ, 0x10, R2 ;  /* 0x00000010ff087819 */ /* 0x000fe40000011602 */
[----:B------:R-:W-:Y:S02]  /*1b870*/  LOP3.LUT R4, R3, UR33, R20, 0x96, !PT ;  /* 0x0000002103047c12 */ /* 0x000fe4000f8e9614 */
[C---:B------:R-:W-:Y:S02]  /*1b880*/  LOP3.LUT R3, R2.reuse, 0xffff, RZ, 0xc0, !PT ;  /* 0x0000ffff02037812 */ /* 0x040fe400078ec0ff */
[----:B------:R-:W-:Y:S02]  /*1b890*/  LOP3.LUT R9, R2, 0xff, RZ, 0xc0, !PT ;  /* 0x000000ff02097812 */ /* 0x000fe400078ec0ff */
[----:B------:R-:W-:Y:S02]  /*1b8a0*/  SHF.R.U32.HI R7, RZ, 0x18, R2 ;  /* 0x00000018ff077819 */ /* 0x000fe40000011602 */
[----:B------:R-:W-:-:S02]  /*1b8b0*/  LOP3.LUT R2, R8, 0xff, RZ, 0xc0, !PT ;  /* 0x000000ff08027812 */ /* 0x000fc400078ec0ff */
[----:B------:R-:W-:Y:S02]  /*1b8c0*/  SHF.R.U32.HI R3, RZ, 0x8, R3 ;  /* 0x00000008ff037819 */ /* 0x000fe40000011603 */
[----:B------:R-:W-:Y:S02]  /*1b8d0*/  PRMT R21, R2, 0x5410, R7 ;  /* 0x0000541002157816 */ /* 0x000fe40000000007 */
[----:B------:R-:W-:Y:S02]  /*1b8e0*/  LOP3.LUT R2, R5, 0xffff, RZ, 0xc0, !PT ;  /* 0x0000ffff05027812 */ /* 0x000fe400078ec0ff */
[----:B------:R-:W-:Y:S02]  /*1b8f0*/  SHF.R.U32.HI R6, RZ, 0x8, R6 ;  /* 0x00000008ff067819 */ /* 0x000fe40000011606 */
[----:B------:R-:W-:Y:S02]  /*1b900*/  PRMT R20, R9, 0x5410, R3 ;  /* 0x0000541009147816 */ /* 0x000fe40000000003 */
[----:B------:R-:W-:-:S02]  /*1b910*/  SHF.R.U32.HI R3, RZ, 0x8, R2 ;  /* 0x00000008ff037819 */ /* 0x000fc40000011602 */
[----:B------:R-:W-:Y:S02]  /*1b920*/  LOP3.LUT R2, R5, 0xff, RZ, 0xc0, !PT ;  /* 0x000000ff05027812 */ /* 0x000fe400078ec0ff */
[----:B------:R-:W-:Y:S02]  /*1b930*/  PRMT R11, R11, 0x5410, R6 ;  /* 0x000054100b0b7816 */ /* 0x000fe40000000006 */
[----:B------:R-:W-:Y:S02]  /*1b940*/  LOP3.LUT R6, R10, 0xff, RZ, 0xc0, !PT ;  /* 0x000000ff0a067812 */ /* 0x000fe400078ec0ff */
[----:B------:R-:W-:Y:S02]  /*1b950*/  PRMT R9, R2, 0x5410, R3 ;  /* 0x0000541002097816 */ /* 0x000fe40000000003 */
[----:B------:R-:W-:Y:S02]  /*1b960*/  SHF.R.U32.HI R3, RZ, 0x10, R5 ;  /* 0x00000010ff037819 */ /* 0x000fe40000011605 */
[----:B------:R-:W-:-:S02]  /*1b970*/  PRMT R22, R6, 0x5410, R12 ;  /* 0x0000541006167816 */ /* 0x000fc4000000000c */
[----:B------:R-:W-:Y:S01]  /*1b980*/  SHF.R.U32.HI R7, RZ, 0x18, R5 ;  /* 0x00000018ff077819 */ /* 0x000fe20000011605 */
[----:B------:R-:W2:Y:S01]  /*1b990*/  LDSM.16.MT88.4 R12, [R190+0x9400] ;  /* 0x00940000be0c783b */ /* 0x000ea20000004200 */
[C---:B------:R-:W-:Y:S02]  /*1b9a0*/  LOP3.LUT R2, R4.reuse, 0xffff, RZ, 0xc0, !PT ;  /* 0x0000ffff04027812 */ /* 0x040fe400078ec0ff */
[----:B------:R-:W-:Y:S02]  /*1b9b0*/  LOP3.LUT R8, R4, 0xff, RZ, 0xc0, !PT ;  /* 0x000000ff04087812 */ /* 0x000fe400078ec0ff */
[--C-:B------:R-:W-:Y:S02]  /*1b9c0*/  SHF.R.U32.HI R5, RZ, 0x10, R4.reuse ;  /* 0x00000010ff057819 */ /* 0x100fe40000011604 */
[----:B------:R-:W-:Y:S02]  /*1b9d0*/  SHF.R.U32.HI R6, RZ, 0x18, R4 ;  /* 0x00000018ff067819 */ /* 0x000fe40000011604 */
[----:B------:R-:W-:-:S02]  /*1b9e0*/  LOP3.LUT R4, R3, 0xff, RZ, 0xc0, !PT ;  /* 0x000000ff03047812 */ /* 0x000fc400078ec0ff */
[----:B------:R-:W-:Y:S02]  /*1b9f0*/  SHF.R.U32.HI R3, RZ, 0x8, R2 ;  /* 0x00000008ff037819 */ /* 0x000fe40000011602 */
[----:B------:R-:W-:Y:S02]  /*1ba00*/  LOP3.LUT R2, R5, 0xff, RZ, 0xc0, !PT ;  /* 0x000000ff05027812 */ /* 0x000fe400078ec0ff */
[----:B------:R-:W-:Y:S02]  /*1ba10*/  PRMT R4, R4, 0x5410, R7 ;  /* 0x0000541004047816 */ /* 0x000fe40000000007 */
[----:B------:R-:W-:Y:S02]  /*1ba20*/  PRMT R7, R8, 0x5410, R3 ;  /* 0x0000541008077816 */ /* 0x000fe40000000003 */
[----:B------:R-:W-:Y:S02]  /*1ba30*/  PRMT R5, R2, 0x5410, R6 ;  /* 0x0000541002057816 */ /* 0x000fe40000000006 */
[----:B------:R-:W-:-:S02]  /*1ba40*/  HSET2.LE.AND R2, R9, R0, PT ;  /* 0x0000000009027233 */ /* 0x000fc40003803000 */
[----:B------:R-:W-:-:S05]  /*1ba50*/  HSET2.LE.AND R3, R4, R0, PT ;  /* 0x0000000004037233 */ /* 0x000fca0003803000 */
[----:B---3--:R-:W-:Y:S01]  /*1ba60*/  LOP3.LUT R9, R3, R191, RZ, 0xc0, !PT ;  /* 0x000000bf03097212 */ /* 0x008fe200078ec0ff */
[----:B------:R-:W-:Y:S01]  /*1ba70*/  IMAD.MOV.U32 R158, RZ, RZ, R192 ;  /* 0x000000ffff9e7224 */ /* 0x000fe200078e00c0 */
[--C-:B------:R-:W-:Y:S01]  /*1ba80*/  HSET2.LE.AND R3, R20, R0.reuse, PT ;  /* 0x0000000014037233 */ /* 0x100fe20003803000 */
[----:B------:R-:W-:Y:S01]  /*1ba90*/  IMAD.MOV.U32 R23, RZ, RZ, R145 ;  /* 0x000000ffff177224 */ /* 0x000fe200078e0091 */
[--C-:B------:R-:W-:Y:S01]  /*1baa0*/  HSET2.LE.AND R4, R11, R0.reuse, PT ;  /* 0x000000000b047233 */ /* 0x100fe20003803000 */
[----:B------:R3:W5:Y:S01]  /*1bab0*/  LDL.LU R192, [R1+0x1c8] ;  /* 0x0001c80001c07983 */ /* 0x0007620000300800 */
[----:B------:R-:W-:Y:S02]  /*1bac0*/  LOP3.LUT R8, R2, R158, RZ, 0xc0, !PT ;  /* 0x0000009e02087212 */ /* 0x000fe400078ec0ff */
[----:B------:R-:W-:Y:S01]  /*1bad0*/  HSET2.LE.AND R2, R22, R0, PT ;  /* 0x0000000016027233 */ /* 0x000fe20003803000 */
[----:B------:R3:W5:Y:S01]  /*1bae0*/  LDL.LU R191, [R1+0x1c4] ;  /* 0x0001c40001bf7983 */ /* 0x0007620000300800 */
[----:B------:R-:W-:-:S02]  /*1baf0*/  LOP3.LUT R6, R3, R141, RZ, 0xc0, !PT ;  /* 0x0000008d03067212 */ /* 0x000fc400078ec0ff */
[--C-:B------:R-:W-:Y:S02]  /*1bb00*/  HSET2.LE.AND R3, R7, R0.reuse, PT ;  /* 0x0000000007037233 */ /* 0x100fe40003803000 */
[----:B------:R-:W-:Y:S02]  /*1bb10*/  LOP3.LUT R11, R2, R159, RZ, 0xc0, !PT ;  /* 0x0000009f020b7212 */ /* 0x000fe400078ec0ff */
[--C-:B------:R-:W-:Y:S02]  /*1bb20*/  HSET2.LE.AND R2, R21, R0.reuse, PT ;  /* 0x0000000015027233 */ /* 0x100fe40003803000 */
[----:B------:R-:W-:Y:S02]  /*1bb30*/  HSET2.LE.AND R5, R5, R0, PT ;  /* 0x0000000005057233 */ /* 0x000fe40003803000 */
[----:B------:R-:W-:Y:S02]  /*1bb40*/  LOP3.LUT R10, R4, R189, RZ, 0xc0, !PT ;  /* 0x000000bd040a7212 */ /* 0x000fe400078ec0ff */
[----:B------:R-:W-:-:S02]  /*1bb50*/  LOP3.LUT R7, R2, R140, RZ, 0xc0, !PT ;  /* 0x0000008c02077212 */ /* 0x000fc400078ec0ff */
[----:B------:R-:W-:Y:S02]  /*1bb60*/  LOP3.LUT R4, R3, R143, RZ, 0xc0, !PT ;  /* 0x0000008f03047212 */ /* 0x000fe400078ec0ff */
[----:B------:R-:W-:Y:S01]  /*1bb70*/  LOP3.LUT R5, R5, R142, RZ, 0xc0, !PT ;  /* 0x0000008e05057212 */ /* 0x000fe200078ec0ff */
[----:B------:R-:W-:Y:S01]  /*1bb80*/  IMAD.MOV.U32 R3, RZ, RZ, R152 ;  /* 0x000000ffff037224 */ /* 0x000fe200078e0098 */
[----:B------:R-:W-:Y:S01]  /*1bb90*/  MOV R20, R150 ;  /* 0x0000009600147202 */ /* 0x000fe20000000f00 */
[----:B------:R-:W-:Y:S01]  /*1bba0*/  IMAD.MOV.U32 R143, RZ, RZ, R153 ;  /* 0x000000ffff8f7224 */ /* 0x000fe200078e0099 */
[----:B------:R3:W5:Y:S01]  /*1bbb0*/  LDL.LU R189, [R1+0x1c0] ;  /* 0x0001c00001bd7983 */ /* 0x0007620000300800 */
[----:B------:R-:W-:Y:S02]  /*1bbc0*/  IMAD.MOV.U32 R2, RZ, RZ, R154 ;  /* 0x000000ffff027224 */ /* 0x000fe400078e009a */
[----:B------:R-:W-:Y:S02]  /*1bbd0*/  IMAD.MOV.U32 R140, RZ, RZ, R155 ;  /* 0x000000ffff8c7224 */ /* 0x000fe400078e009b */
[----:B-1----:R-:W-:Y:S01]  /*1bbe0*/  HMMA.16816.F32.BF16 R152, R8, R16, R100 ;  /* 0x000000100898723c */ /* 0x002fe20000041864 */
[----:B------:R-:W-:-:S06]  /*1bbf0*/  IMAD.MOV.U32 R21, RZ, RZ, R148 ;  /* 0x000000ffff157224 */ /* 0x000fcc00078e0094 */
[----:B------:R-:W-:Y:S02]  /*1bc00*/  IMAD.MOV.U32 R100, RZ, RZ, R168 ;  /* 0x000000ffff647224 */ /* 0x000fe400078e00a8 */
        /* <DEDUP_REMOVED lines=8> */
[----:B------:R-:W-:Y:S02]  /*1bc90*/  IMAD.MOV.U32 R90, RZ, RZ, R166 ;  /* 0x000000ffff5a7224 */ /* 0x000fe400078e00a6 */
[----:B------:R-:W-:Y:S02]  /*1bca0*/  IMAD.MOV.U32 R91, RZ, RZ, R167 ;  /* 0x000000ffff5b7224 */ /* 0x000fe400078e00a7 */
[----:B------:R-:W-:Y:S01]  /*1bcb0*/  HMMA.16816.F32.BF16 R164, R4, R18, R84 ;  /* 0x0000001204a4723c */ /* 0x000fe20000041854 */
[----:B------:R-:W-:Y:S02]  /*1bcc0*/  IMAD.MOV.U32 R148, RZ, RZ, R146 ;  /* 0x000000ffff947224 */ /* 0x000fe400078e0092 */
[----:B------:R-:W-:-:S04]  /*1bcd0*/  IMAD.MOV.U32 R149, RZ, RZ, R147 ;  /* 0x000000ffff957224 */ /* 0x000fc800078e0093 */
[----:B------:R-:W-:Y:S01]  /*1bce0*/  IMAD.MOV.U32 R84, RZ, RZ, R228 ;  /* 0x000000ffff547224 */ /* 0x000fe200078e00e4 */
[----:B--2---:R-:W-:Y:S01]  /*1bcf0*/  HMMA.16816.F32.BF16 R156, R4, R14, R52 ;  /* 0x0000000e049c723c */ /* 0x004fe20000041834 */
[----:B------:R-:W-:Y:S02]  /*1bd00*/  IMAD.MOV.U32 R85, RZ, RZ, R229 ;  /* 0x000000ffff557224 */ /* 0x000fe400078e00e5 */
[----:B------:R-:W-:Y:S02]  /*1bd10*/  IMAD.MOV.U32 R86, RZ, RZ, R230 ;  /* 0x000000ffff567224 */ /* 0x000fe400078e00e6 */
[----:B------:R-:W-:Y:S01]  /*1bd20*/  IMAD.MOV.U32 R16, RZ, RZ, R162 ;  /* 0x000000ffff107224 */ /* 0x000fe200078e00a2 */
[----:B------:R-:W-:Y:S01]  /*1bd30*/  HMMA.16816.F32.BF16 R144, R8, R12, R64 ;  /* 0x0000000c0890723c */ /* 0x000fe20000041840 */
[----:B------:R-:W-:Y:S02]  /*1bd40*/  IMAD.MOV.U32 R17, RZ, RZ, R163 ;  /* 0x000000ffff117224 */ /* 0x000fe400078e00a3 */
[----:B------:R-:W-:-:S02]  /*1bd50*/  IMAD.MOV.U32 R87, RZ, RZ, R231 ;  /* 0x000000ffff577224 */ /* 0x000fc400078e00e7 */
[----:B------:R-:W-:Y:S02]  /*1bd60*/  IMAD.MOV.U32 R53, RZ, RZ, R100 ;  /* 0x000000ffff357224 */ /* 0x000fe400078e0064 */
        /* <DEDUP_REMOVED lines=15> */
[----:B------:R-:W-:Y:S01]  /*1be60*/  HMMA.16816.F32.BF16 R228, R8, R18, R68 ;  /* 0x0000001208e4723c */ /* 0x000fe20000041844 */
[----:B------:R-:W-:Y:S01]  /*1be70*/  IMAD.MOV.U32 R86, RZ, RZ, R87 ;  /* 0x000000ffff567224 */ /* 0x000fe200078e0057 */
[----:B------:R-:W1:Y:S01]  /*1be80*/  LDSM.16.MT88.4 R20, [R188+0xa400] ;  /* 0x00a40000bc14783b */ /* 0x000e620000004200 */
[----:B------:R-:W-:Y:S02]  /*1be90*/  IMAD.MOV.U32 R87, RZ, RZ, R16 ;  /* 0x000000ffff577224 */ /* 0x000fe400078e0010 */
[----:B------:R-:W-:Y:S01]  /*1bea0*/  IMAD.MOV.U32 R54, RZ, RZ, R17 ;  /* 0x000000ffff367224 */ /* 0x000fe200078e0011 */
[----:B------:R-:W-:Y:S01]  /*1beb0*/  MOV R58, R141 ;  /* 0x0000008d003a7202 */ /* 0x000fe20000000f00 */
[----:B------:R-:W2:Y:S01]  /*1bec0*/  LDSM.16.MT88.4 R16, [R190+0xa400] ;  /* 0x00a40000be10783b */ /* 0x000ea20000004200 */
[----:B------:R-:W-:-:S02]  /*1bed0*/  IMAD.MOV.U32 R66, RZ, RZ, R142 ;  /* 0x000000ffff427224 */ /* 0x000fc400078e008e */
[----:B------:R-:W-:Y:S02]  /*1bee0*/  IMAD.MOV.U32 R67, RZ, RZ, R143 ;  /* 0x000000ffff437224 */ /* 0x000fe400078e008f */
[----:B------:R-:W-:Y:S02]  /*1bef0*/  IMAD.MOV.U32 R52, RZ, RZ, R150 ;  /* 0x000000ffff347224 */ /* 0x000fe400078e0096 */
[----:B------:R-:W-:Y:S02]  /*1bf00*/  IMAD.MOV.U32 R142, RZ, RZ, R148 ;  /* 0x000000ffff8e7224 */ /* 0x000fe400078e0094 */
[----:B------:R-:W-:Y:S02]  /*1bf10*/  IMAD.MOV.U32 R143, RZ, RZ, R149 ;  /* 0x000000ffff8f7224 */ /* 0x000fe400078e0095 */
[----:B------:R-:W-:Y:S02]  /*1bf20*/  IMAD.MOV.U32 R141, RZ, RZ, R151 ;  /* 0x000000ffff8d7224 */ /* 0x000fe400078e0097 */
[----:B------:R-:W-:Y:S01]  /*1bf30*/  HMMA.16816.F32.BF16 R148, R8, R14, R24 ;  /* 0x0000000e0894723c */ /* 0x000fe20000041818 */
[----:B------:R-:W3:Y:S04]  /*1bf40*/  LDSM.16.MT88.4 R24, [R190+0xb400] ;  /* 0x00b40000be18783b */ /* 0x000ee80000004200 */
[----:B------:R-:W3:Y:S01]  /*1bf50*/  LDSM.16.MT88.4 R12, [R188+0xb400] ;  /* 0x00b40000bc0c783b */ /* 0x000ee20000004200 */
[----:B-1----:R-:W-:Y:S07]  /*1bf60*/  HMMA.16816.F32.BF16 R68, R4, R20, R132 ;  /* 0x000000140444723c */ /* 0x002fee0000041884 */
[----:B------:R-:W-:-:S02]  /*1bf70*/  IMAD.MOV.U32 R132, RZ, RZ, R84 ;  /* 0x000000ffff847224 */ /* 0x000fc400078e0054 */
[----:B------:R-:W-:Y:S02]  /*1bf80*/  IMAD.MOV.U32 R133, RZ, RZ, R85 ;  /* 0x000000ffff857224 */ /* 0x000fe400078e0055 */
[----:B------:R-:W-:Y:S02]  /*1bf90*/  IMAD.MOV.U32 R134, RZ, RZ, R86 ;  /* 0x000000ffff867224 */ /* 0x000fe400078e0056 */
[----:B------:R-:W-:Y:S02]  /*1bfa0*/  IMAD.MOV.U32 R135, RZ, RZ, R87 ;  /* 0x000000ffff877224 */ /* 0x000fe400078e0057 */
[----:B--2---:R-:W-:Y:S07]  /*1bfb0*/  HMMA.16816.F32.BF16 R84, R4, R16, R108 ;  /* 0x000000100454723c */ /* 0x004fee000004186c */
[----:B------:R-:W-:-:S02]  /*1bfc0*/  IMAD.MOV.U32 R108, RZ, RZ, R88 ;  /* 0x000000ffff6c7224 */ /* 0x000fc400078e0058 */
[----:B------:R-:W-:Y:S02]  /*1bfd0*/  IMAD.MOV.U32 R109, RZ, RZ, R89 ;  /* 0x000000ffff6d7224 */ /* 0x000fe400078e0059 */
[----:B------:R-:W-:Y:S02]  /*1bfe0*/  IMAD.MOV.U32 R110, RZ, RZ, R90 ;  /* 0x000000ffff6e7224 */ /* 0x000fe400078e005a */
[----:B------:R-:W-:Y:S02]  /*1bff0*/  IMAD.MOV.U32 R111, RZ, RZ, R91 ;  /* 0x000000ffff6f7224 */ /* 0x000fe400078e005b */
[----:B------:R-:W-:Y:S07]  /*1c000*/  HMMA.16816.F32.BF16 R88, R4, R18, R104 ;  /* 0x000000120458723c */ /* 0x000fee0000041868 */
[----:B------:R-:W-:-:S02]  /*1c010*/  IMAD.MOV.U32 R104, RZ, RZ, R64 ;  /* 0x000000ffff687224 */ /* 0x000fc400078e0040 */
[----:B------:R-:W-:Y:S02]  /*1c020*/  IMAD.MOV.U32 R105, RZ, RZ, R65 ;  /* 0x000000ffff697224 */ /* 0x000fe400078e0041 */
[----:B------:R-:W-:Y:S02]  /*1c030*/  IMAD.MOV.U32 R107, RZ, RZ, R66 ;  /* 0x000000ffff6b7224 */ /* 0x000fe400078e0042 */
[----:B------:R-:W-:Y:S02]  /*1c040*/  IMAD.MOV.U32 R106, RZ, RZ, R67 ;  /* 0x000000ffff6a7224 */ /* 0x000fe400078e0043 */
[C---:B---3--:R-:W-:Y:S06]  /*1c050*/  HMMA.16816.F32.BF16 R64, R4.reuse, R24, R48 ;  /* 0x000000180440723c */ /* 0x048fec0000041830 */
[----:B------:R-:W-:Y:S01]  /*1c060*/  HMMA.16816.F32.BF16 R124, R4, R22, R124 ;  /* 0x00000016047c723c */ /* 0x000fe2000004187c */
[----:B------:R-:W-:-:S02]  /*1c070*/  IMAD.MOV.U32 R48, RZ, RZ, R58 ;  /* 0x000000ffff307224 */ /* 0x000fc400078e003a */
[----:B------:R-:W-:-:S03]  /*1c080*/  IMAD.MOV.U32 R49, RZ, RZ, R59 ;  /* 0x000000ffff317224 */ /* 0x000fc600078e003b */
[----:B------:R-:W-:Y:S01]  /*1c090*/  HMMA.16816.F32.BF16 R80, R4, R12, R80 ;  /* 0x0000000c0450723c */ /* 0x000fe20000041850 */
[----:B------:R-:W-:-:S05]  /*1c0a0*/  IMAD.MOV.U32 R50, RZ, RZ, R2 ;  /* 0x000000ffff327224 */ /* 0x000fca00078e0002 */
[C---:B------:R-:W-:Y:S06]  /*1c0b0*/  HMMA.16816.F32.BF16 R76, R4.reuse, R14, R76 ;  /* 0x0000000e044c723c */ /* 0x040fec000004184c */
[----:B------:R-:W-:Y:S07]  /*1c0c0*/  HMMA.16816.F32.BF16 R56, R4, R26, R40 ;  /* 0x0000001a0438723c */ /* 0x000fee0000041828 */
[----:B------:R-:W-:-:S02]  /*1c0d0*/  IMAD.MOV.U32 R5, RZ, RZ, R109 ;  /* 0x000000ffff057224 */ /* 0x000fc400078e006d */
[----:B------:R-:W-:Y:S02]  /*1c0e0*/  IMAD.MOV.U32 R41, RZ, RZ, R143 ;  /* 0x000000ffff297224 */ /* 0x000fe400078e008f */
[----:B------:R-:W-:Y:S01]  /*1c0f0*/  IMAD.MOV.U32 R6, RZ, RZ, R110 ;  /* 0x000000ffff067224 */ /* 0x000fe200078e006e */
[----:B------:R-:W-:Y:S01]  /*1c100*/  LOP3.LUT R2, R5, UR6, RZ, 0x3c, !PT ;  /* 0x0000000605027c12 */ /* 0x000fe2000f8e3cff */
[----:B------:R-:W-:Y:S01]  /*1c110*/  IMAD.MOV.U32 R51, RZ, RZ, R140 ;  /* 0x000000ffff337224 */ /* 0x000fe200078e008c */
[----:B------:R-:W-:Y:S01]  /*1c120*/  HMMA.16816.F32.BF16 R136, R8, R20, R136 ;  /* 0x000000140888723c */ /* 0x000fe20000041888 */
[----:B------:R-:W-:Y:S01]  /*1c130*/  IMAD.MOV.U32 R5, RZ, RZ, R41 ;  /* 0x000000ffff057224 */ /* 0x000fe200078e0029 */
[----:B------:R-:W-:Y:S01]  /*1c140*/  MOV R41, R48 ;  /* 0x0000003000297202 */ /* 0x000fe20000000f00 */
[----:B------:R-:W-:-:S03]  /*1c150*/  IMAD.MOV.U32 R48, RZ, RZ, R51 ;  /* 0x000000ffff307224 */ /* 0x000fc600078e0033 */
[----:B------:R-:W-:Y:S01]  /*1c160*/  HMMA.16816.F32.BF16 R92, R8, R12, R92 ;  /* 0x0000000c085c723c */ /* 0x000fe2000004185c */
[----:B------:R-:W-:Y:S02]  /*1c170*/  IMAD.MOV.U32 R20, RZ, RZ, R6 ;  /* 0x000000ffff147224 */ /* 0x000fe400078e0006 */
[----:B------:R-:W-:-:S04]  /*1c180*/  IMAD.MOV.U32 R51, RZ, RZ, R134 ;  /* 0x000000ffff337224 */ /* 0x000fc800078e0086 */
[----:B------:R-:W-:-:S04]  /*1c190*/  IMAD.WIDE.U32 R12, R2, -0x326172a9, RZ ;  /* 0xcd9e8d57020c7825 */ /* 0x000fc800078e00ff */
[----:B------:R-:W-:Y:S02]  /*1c1a0*/  IMAD.MOV.U32 R7, RZ, RZ, R111 ;  /* 0x000000ffff077224 */ /* 0x000fe400078e006f */
[----:B------:R-:W-:Y:S02]  /*1c1b0*/  IMAD.MOV.U32 R40, RZ, RZ, R142 ;  /* 0x000000ffff287224 */ /* 0x000fe400078e008e */
[----:B------:R-:W-:Y:S02]  /*1c1c0*/  IMAD.MOV.U32 R134, RZ, RZ, R53 ;  /* 0x000000ffff867224 */ /* 0x000fe400078e0035 */
[----:B------:R-:W-:Y:S01]  /*1c1d0*/  IMAD.MOV.U32 R53, RZ, RZ, R3 ;  /* 0x000000ffff357224 */ /* 0x000fe200078e0003 */
[----:B------:R-:W-:Y:S01]  /*1c1e0*/  LOP3.LUT R3, R13, UR40, R20, 0x96, !PT ;  /* 0x000000280d037c12 */ /* 0x000fe2000f8e9614 */
[----:B------:R-:W-:Y:S01]  /*1c1f0*/  IMAD.MOV.U32 R6, RZ, RZ, R212 ;  /* 0x000000ffff067224 */ /* 0x000fe200078e00d4 */
[----:B------:R-:W-:Y:S01]  /*1c200*/  LOP3.LUT R2, R31, UR39, R12, 0x96, !PT ;  /* 0x000000271f027c12 */ /* 0x000fe2000f8e960c */
[----:B------:R-:W-:-:S02]  /*1c210*/  IMAD.MOV.U32 R4, RZ, RZ, R108 ;  /* 0x000000ffff047224 */ /* 0x000fc400078e006c */
[----:B------:R-:W-:Y:S02]  /*1c220*/  IMAD.MOV.U32 R21, RZ, RZ, R7 ;  /* 0x000000ffff157224 */ /* 0x000fe400078e0007 */
[----:B------:R-:W-:Y:S02]  /*1c230*/  IMAD.MOV.U32 R4, RZ, RZ, R40 ;  /* 0x000000ffff047224 */ /* 0x000fe400078e0028 */
[----:B------:R-:W-:Y:S01]  /*1c240*/  IMAD.MOV.U32 R21, RZ, RZ, R5 ;  /* 0x000000ffff157224 */ /* 0x000fe200078e0005 */
[----:B------:R-:W-:Y:S01]  /*1c250*/  LOP3.LUT R5, R13, UR40, R6, 0x96, !PT ;  /* 0x000000280d057c12 */ /* 0x000fe2000f8e9606 */
[----:B------:R-:W-:Y:S02]  /*1c260*/  IMAD.MOV.U32 R7, RZ, RZ, R213 ;  /* 0x000000ffff077224 */ /* 0x000fe400078e00d5 */
[----:B------:R-:W-:Y:S02]  /*1c270*/  IMAD.MOV.U32 R43, RZ, RZ, R141 ;  /* 0x000000ffff2b7224 */ /* 0x000fe400078e008d */
[----:B------:R-:W-:-:S04]  /*1c280*/  IMAD.WIDE.U32 R6, R3, -0x2daee0ad, RZ ;  /* 0xd2511f5303067825 */ /* 0x000fc800078e00ff */
[----:B------:R-:W-:Y:S02]  /*1c290*/  IMAD.MOV.U32 R20, RZ, RZ, R4 ;  /* 0x000000ffff147224 */ /* 0x000fe400078e0004 */
[----:B------:R-:W-:-:S04]  /*1c2a0*/  IMAD.WIDE.U32 R2, R2, -0x2daee0ad, RZ ;  /* 0xd2511f5302027825 */ /* 0x000fc800078e00ff */
[----:B------:R-:W-:Y:S01]  /*1c2b0*/  IMAD.MOV.U32 R40, RZ, RZ, R43 ;  /* 0x000000ffff287224 */ /* 0x000fe200078e002b */
[----:B------:R-:W-:Y:S01]  /*1c2c0*/  LOP3.LUT R4, R7, UR38, R20, 0x96, !PT ;  /* 0x0000002607047c12 */ /* 0x000fe2000f8e9614 */
[----:B------:R-:W-:Y:S01]  /*1c2d0*/  IMAD.MOV.U32 R43, RZ, RZ, R50 ;  /* 0x000000ffff2b7224 */ /* 0x000fe200078e0032 */
[----:B------:R-:W-:Y:S01]  /*1c2e0*/  LOP3.LUT R6, R3, UR36, R6, 0x96, !PT ;  /* 0x0000002403067c12 */ /* 0x000fe2000f8e9606 */
[----:B------:R-:W-:Y:S01]  /*1c2f0*/  IMAD.MOV.U32 R50, RZ, RZ, R105 ;  /* 0x000000ffff327224 */ /* 0x000fe200078e0069 */
[----:B------:R-:W-:Y:S01]  /*1c300*/  HMMA.16816.F32.BF16 R108, R8, R22, R116 ;  /* 0x00000016086c723c */ /* 0x000fe20000041874 */
[----:B------:R-:W-:Y:S01]  /*1c310*/  IMAD.MOV.U32 R42, RZ, RZ, R49 ;  /* 0x000000ffff2a7224 */ /* 0x000fe200078e0031 */
[----:B------:R-:W-:Y:S01]  /*1c320*/  LOP3.LUT R3, R29, UR39, R12, 0x96, !PT ;  /* 0x000000271d037c12 */ /* 0x000fe2000f8e960c */
[----:B------:R-:W-:-:S03]  /*1c330*/  IMAD.MOV.U32 R49, RZ, RZ, R104 ;  /* 0x000000ffff317224 */ /* 0x000fc600078e0068 */
[----:B------:R-:W-:Y:S01]  /*1c340*/  HMMA.16816.F32.BF16 R140, R8, R14, R60 ;  /* 0x0000000e088c723c */ /* 0x000fe2000004183c */
[----:B------:R-:W-:Y:S02]  /*1c350*/  IMAD.MOV.U32 R23, RZ, RZ, R50 ;  /* 0x000000ffff177224 */ /* 0x000fe400078e0032 */
[----:B------:R-:W-:Y:S02]  /*1c360*/  IMAD.MOV.U32 R22, RZ, RZ, R51 ;  /* 0x000000ffff167224 */ /* 0x000fe400078e0033 */
[----:B------:R-:W-:-:S04]  /*1c370*/  IMAD.WIDE.U32 R50, R6, -0x326172a9, RZ ;  /* 0xcd9e8d5706327825 */ /* 0x000fc800078e00ff */
[----:B------:R-:W-:-:S04]  /*1c380*/  IMAD.WIDE.U32 R14, R5, -0x2daee0ad, RZ ;  /* 0xd2511f53050e7825 */ /* 0x000fc800078e00ff */
[----:B------:R-:W-:Y:S01]  /*1c390*/  IMAD.WIDE.U32 R4, R4, -0x326172a9, RZ ;  /* 0xcd9e8d5704047825 */ /* 0x000fe200078e00ff */
[----:B------:R-:W-:-:S03]  /*1c3a0*/  LOP3.LUT R7, R15, UR38, R32, 0x96, !PT ;  /* 0x000000260f077c12 */ /* 0x000fc6000f8e9620 */
[----:B------:R-:W-:Y:S02]  /*1c3b0*/  IMAD.MOV.U32 R105, RZ, RZ, R132 ;  /* 0x000000ffff697224 */ /* 0x000fe400078e0084 */
[----:B------:R-:W-:Y:S02]  /*1c3c0*/  IMAD.MOV.U32 R104, RZ, RZ, R133 ;  /* 0x000000ffff687224 */ /* 0x000fe400078e0085 */
[----:B------:R-:W-:Y:S02]  /*1c3d0*/  IMAD.MOV.U32 R132, RZ, RZ, R135 ;  /* 0x000000ffff847224 */ /* 0x000fe400078e0087 */
[----:B------:R-:W-:Y:S02]  /*1c3e0*/  IMAD.MOV.U32 R133, RZ, RZ, R52 ;  /* 0x000000ffff857224 */ /* 0x000fe400078e0034 */
[----:B------:R-:W-:Y:S01]  /*1c3f0*/  IMAD.MOV.U32 R135, RZ, RZ, R54 ;  /* 0x000000ffff877224 */ /* 0x000fe200078e0036 */
[----:B------:R-:W-:Y:S01]  /*1c400*/  LOP3.LUT R6, R5, UR37, R30, 0x96, !PT ;  /* 0x0000002505067c12 */ /* 0x000fe2000f8e961e */
[----:B------:R-:W-:Y:S01]  /*1c410*/  IMAD.MOV.U32 R52, RZ, RZ, R55 ;  /* 0x000000ffff347224 */ /* 0x000fe200078e0037 */
[----:B------:R-:W-:Y:S01]  /*1c420*/  LOP3.LUT R12, R51, UR35, R4, 0x96, !PT ;  /* 0x00000023330c7c12 */ /* 0x000fe2000f8e9604 */
[----:B------:R-:W-:Y:S01]  /*1c430*/  HMMA.16816.F32.BF16 R112, R8, R16, R112 ;  /* 0x000000100870723c */ /* 0x000fe20000041870 */
[----:B------:R-:W-:-:S04]  /*1c440*/  IMAD.WIDE.U32 R4, R3, -0x2daee0ad, RZ ;  /* 0xd2511f5303047825 */ /* 0x000fc800078e00ff */
[----:B------:R-:W-:Y:S01]  /*1c450*/  IMAD.MOV.U32 R54, RZ, RZ, R214 ;  /* 0x000000ffff367224 */ /* 0x000fe200078e00d6 */
[C---:B------:R-:W-:Y:S01]  /*1c460*/  HMMA.16816.F32.BF16 R96, R8.reuse, R18, R96 ;  /* 0x000000120860723c */ /* 0x040fe20000041860 */
[----:B------:R-:W-:Y:S02]  /*1c470*/  IMAD.MOV.U32 R55, RZ, RZ, R215 ;  /* 0x000000ffff377224 */ /* 0x000fe400078e00d7 */
[----:B------:R-:W-:Y:S02]  /*1c480*/  IMAD.MOV.U32 R17, RZ, RZ, R132 ;  /* 0x000000ffff117224 */ /* 0x000fe400078e0084 */
[----:B------:R-:W-:Y:S01]  /*1c490*/  IMAD.MOV.U32 R16, RZ, RZ, R133 ;  /* 0x000000ffff107224 */ /* 0x000fe200078e0085 */
[----:B------:R-:W-:Y:S01]  /*1c4a0*/  HMMA.16816.F32.BF16 R212, R8, R24, R72 ;  /* 0x0000001808d4723c */ /* 0x000fe20000041848 */
[----:B------:R-:W-:Y:S02]  /*1c4b0*/  IMAD.MOV.U32 R19, RZ, RZ, R134 ;  /* 0x000000ffff137224 */ /* 0x000fe400078e0086 */
[----:B------:R-:W-:-:S02]  /*1c4c0*/  IMAD.MOV.U32 R18, RZ, RZ, R135 ;  /* 0x000000ffff127224 */ /* 0x000fc400078e0087 */
[----:B------:R-:W-:Y:S01]  /*1c4d0*/  IMAD.MOV.U32 R63, RZ, RZ, R52 ;  /* 0x000000ffff3f7224 */ /* 0x000fe200078e0034 */
[----:B------:R-:W-:Y:S01]  /*1c4e0*/  HMMA.16816.F32.BF16 R132, R8, R26, R120 ;  /* 0x0000001a0884723c */ /* 0x000fe20000041878 */
[----:B------:R-:W-:Y:S01]  /*1c4f0*/  IMAD.MOV.U32 R62, RZ, RZ, R53 ;  /* 0x000000ffff3e7224 */ /* 0x000fe200078e0035 */
[----:B------:R-:W-:Y:S01]  /*1c500*/  LOP3.LUT R3, R5, UR36, R14, 0x96, !PT ;  /* 0x0000002405037c12 */ /* 0x000fe2000f8e960e */
[----:B------:R-:W-:-:S04]  /*1c510*/  IMAD.WIDE.U32 R52, R12, -0x2daee0ad, RZ ;  /* 0xd2511f530c347825 */ /* 0x000fc800078e00ff */
[----:B------:R-:W-:Y:S02]  /*1c520*/  IMAD.MOV.U32 R117, RZ, RZ, R48 ;  /* 0x000000ffff757224 */ /* 0x000fe400078e0030 */
[----:B------:R-:W-:Y:S01]  /*1c530*/  IMAD.MOV.U32 R116, RZ, RZ, R49 ;  /* 0x000000ffff747224 */ /* 0x000fe200078e0031 */
[----:B------:R-:W-:Y:S01]  /*1c540*/  MOV R60, R55 ;  /* 0x00000037003c7202 */ /* 0x000fe20000000f00 */
[----:B------:R-:W-:Y:S01]  /*1c550*/  IMAD.WIDE.U32 R8, R7, -0x326172a9, RZ ;  /* 0xcd9e8d5707087825 */ /* 0x000fe200078e00ff */
[----:B------:R-:W1:Y:S03]  /*1c560*/  LDSM.16.MT88.4 R12, [R188+0xa800] ;  /* 0x00a80000bc0c783b */ /* 0x000e660000004200 */
[----:B------:R-:W-:Y:S01]  /*1c570*/  IMAD.WIDE.U32 R6, R6, -0x2daee0ad, RZ ;  /* 0xd2511f5306067825 */ /* 0x000fe200078e00ff */
[----:B------:R-:W-:Y:S01]  /*1c580*/  LOP3.LUT R5, R9, UR37, R28, 0x96, !PT ;  /* 0x0000002509057c12 */ /* 0x000fe2000f8e961c */
[----:B------:R-:W-:Y:S02]  /*1c590*/  LDSM.16.MT88.4 R24, [R190+0xa800] ;  /* 0x00a80000be18783b */ /* 0x000fe40000004200 */
[----:B------:R-:W-:Y:S01]  /*1c5a0*/  IMAD.WIDE.U32 R48, R3, -0x326172a9, RZ ;  /* 0xcd9e8d5703307825 */ /* 0x000fe200078e00ff */
[----:B------:R-:W-:Y:S01]  /*1c5b0*/  LOP3.LUT R10, R53, UR17, R6, 0x96, !PT ;  /* 0x00000011350a7c12 */ /* 0x000fe2000f8e9606 */
[----:B------:R-:W2:Y:S01]  /*1c5c0*/  LDSM.16.MT88.4 R28, [R188+0xb800] ;  /* 0x00b80000bc1c783b */ /* 0x000ea20000004200 */
[----:B------:R-:W-:Y:S01]  /*1c5d0*/  LOP3.LUT R9, R7, UR34, R2, 0x96, !PT ;  /* 0x0000002207097c12 */ /* 0x000fe2000f8e9602 */
[----:B------:R-:W-:Y:S01]  /*1c5e0*/  IMAD.MOV.U32 R61, RZ, RZ, R54 ;  /* 0x000000ffff3d7224 */ /* 0x000fe200078e0036 */
[----:B------:R-:W-:Y:S01]  /*1c5f0*/  LOP3.LUT R8, R49, UR35, R8, 0x96, !PT ;  /* 0x0000002331087c12 */ /* 0x000fe2000f8e9608 */
[----:B------:R-:W-:-:S04]  /*1c600*/  IMAD.WIDE.U32 R6, R5, -0x2daee0ad, RZ ;  /* 0xd2511f5305067825 */ /* 0x000fc800078e00ff */
[----:B------:R-:W-:-:S04]  /*1c610*/  IMAD.WIDE.U32 R2, R10, -0x326172a9, RZ ;  /* 0xcd9e8d570a027825 */ /* 0x000fc800078e00ff */
[----:B------:R-:W-:Y:S01]  /*1c620*/  IMAD.WIDE.U32 R54, R9, -0x326172a9, RZ ;  /* 0xcd9e8d5709367825 */ /* 0x000fe200078e00ff */
[----:B------:R-:W-:Y:S02]  /*1c630*/  LOP3.LUT R10, R7, UR34, R4, 0x96, !PT ;  /* 0x00000022070a7c12 */ /* 0x000fe4000f8e9604 */
[----:B------:R-:W-:Y:S01]  /*1c640*/  LOP3.LUT R5, R2, 0xffff, RZ, 0xc0, !PT ;  /* 0x0000ffff02057812 */ /* 0x000fe200078ec0ff */
[----:B------:R-:W-:Y:S01]  /*1c650*/  IMAD.MOV.U32 R119, RZ, RZ, R42 ;  /* 0x000000ffff777224 */ /* 0x000fe200078e002a */
[----:B------:R-:W-:Y:S01]  /*1c660*/  LOP3.LUT R4, R3, UR21, R54, 0x96, !PT ;  /* 0x0000001503047c12 */ /* 0x000fe2000f8e9636 */
[----:B------:R-:W-:Y:S01]  /*1c670*/  IMAD.MOV.U32 R118, RZ, RZ, R43 ;  /* 0x000000ffff767224 */ /* 0x000fe200078e002b */
[----:B------:R-:W-:Y:S01]  /*1c680*/  SHF.R.U32.HI R3, RZ, 0x10, R2 ;  /* 0x00000010ff037819 */ /* 0x000fe20000011602 */
[----:B------:R-:W-:Y:S01]  /*1c690*/  IMAD.WIDE.U32 R42, R8, -0x2daee0ad, RZ ;  /* 0xd2511f53082a7825 */ /* 0x000fe200078e00ff */
[----:B------:R-:W-:Y:S02]  /*1c6a0*/  SHF.R.U32.HI R7, RZ, 0x8, R5 ;  /* 0x00000008ff077819 */ /* 0x000fe40000011605 */
[----:B------:R-:W-:-:S02]  /*1c6b0*/  LOP3.LUT R9, R2, 0xff, RZ, 0xc0, !PT ;  /* 0x000000ff02097812 */ /* 0x000fc400078ec0ff */
[----:B------:R-:W-:Y:S02]  /*1c6c0*/  SHF.R.U32.HI R5, RZ, 0x18, R2 ;  /* 0x00000018ff057819 */ /* 0x000fe40000011602 */
[----:B------:R-:W-:Y:S02]  /*1c6d0*/  LOP3.LUT R8, R43, UR17, R6, 0x96, !PT ;  /* 0x000000112b087c12 */ /* 0x000fe4000f8e9606 */
[C---:B------:R-:W-:Y:S02]  /*1c6e0*/  LOP3.LUT R2, R4.reuse, 0xffff, RZ, 0xc0, !PT ;  /* 0x0000ffff04027812 */ /* 0x040fe400078ec0ff */
[----:B------:R-:W-:Y:S02]  /*1c6f0*/  LOP3.LUT R3, R3, 0xff, RZ, 0xc0, !PT ;  /* 0x000000ff03037812 */ /* 0x000fe400078ec0ff */
[----:B------:R-:W-:Y:S02]  /*1c700*/  PRMT R49, R9, 0x5410, R7 ;  /* 0x0000541009317816 */ /* 0x000fe40000000007 */
[----:B------:R-:W-:-:S02]  /*1c710*/  LOP3.LUT R7, R4, 0xff, RZ, 0xc0, !PT ;  /* 0x000000ff04077812 */ /* 0x000fc400078ec0ff */
[----:B------:R-:W-:Y:S02]  /*1c720*/  SHF.R.U32.HI R6, RZ, 0x8, R2 ;  /* 0x00000008ff067819 */ /* 0x000fe40000011602 */
[----:B------:R-:W-:Y:S01]  /*1c730*/  PRMT R43, R3, 0x5410, R5 ;  /* 0x00005410032b7816 */ /* 0x000fe20000000005 */
[----:B------:R-:W-:Y:S01]  /*1c740*/  IMAD.WIDE.U32 R2, R8, -0x326172a9, RZ ;  /* 0xcd9e8d5708027825 */ /* 0x000fe200078e00ff */
[----:B------:R-:W-:Y:S02]  /*1c750*/  PRMT R11, R7, 0x5410, R6 ;  /* 0x00005410070b7816 */ /* 0x000fe40000000006 */
[--C-:B------:R-:W-:Y:S02]  /*1c760*/  SHF.R.U32.HI R6, RZ, 0x10, R4.reuse ;  /* 0x00000010ff067819 */ /* 0x100fe40000011604 */
[----:B------:R-:W-:Y:S01]  /*1c770*/  SHF.R.U32.HI R9, RZ, 0x18, R4 ;  /* 0x00000018ff097819 */ /* 0x000fe20000011604 */
[----:B------:R-:W-:Y:S01]  /*1c780*/  IMAD.MOV.U32 R21, RZ, RZ, R40 ;  /* 0x000000ffff157224 */ /* 0x000fe200078e0028 */
[----:B------:R-:W-:Y:S01]  /*1c790*/  LOP3.LUT R4, R2, 0xffff, RZ, 0xc0, !PT ;  /* 0x0000ffff02047812 */ /* 0x000fe200078ec0ff */
[----:B------:R-:W-:Y:S01]  /*1c7a0*/  IMAD.MOV.U32 R20, RZ, RZ, R41 ;  /* 0x000000ffff147224 */ /* 0x000fe200078e0029 */
[----:B------:R-:W-:Y:S01]  /*1c7b0*/  SHF.R.U32.HI R5, RZ, 0x10, R2 ;  /* 0x00000010ff057819 */ /* 0x000fe20000011602 */
[----:B------:R-:W-:Y:S01]  /*1c7c0*/  IMAD.WIDE.U32 R40, R10, -0x326172a9, RZ ;  /* 0xcd9e8d570a287825 */ /* 0x000fe200078e00ff */
[----:B------:R-:W-:-:S02]  /*1c7d0*/  SHF.R.U32.HI R7, RZ, 0x8, R4 ;  /* 0x00000008ff077819 */ /* 0x000fc40000011604 */
[----:B------:R-:W-:Y:S02]  /*1c7e0*/  LOP3.LUT R8, R6, 0xff, RZ, 0xc0, !PT ;  /* 0x000000ff06087812 */ /* 0x000fe400078ec0ff */
[----:B------:R-:W-:Y:S02]  /*1c7f0*/  LOP3.LUT R4, R5, 0xff, RZ, 0xc0, !PT ;  /* 0x000000ff05047812 */ /* 0x000fe400078ec0ff */
[----:B------:R-:W-:Y:S02]  /*1c800*/  LOP3.LUT R6, R2, 0xff, RZ, 0xc0, !PT ;  /* 0x000000ff02067812 */ /* 0x000fe400078ec0ff */
[----:B------:R-:W-:Y:S02]  /*1c810*/  SHF.R.U32.HI R5, RZ, 0x18, R2 ;  /* 0x00000018ff057819 */ /* 0x000fe40000011602 */
[----:B------:R-:W-:Y:S02]  /*1c820*/  LOP3.LUT R2, R3, UR21, R40, 0x96, !PT ;  /* 0x0000001503027c12 */ /* 0x000fe4000f8e9628 */
[----:B------:R-:W-:-:S02]  /*1c830*/  PRMT R40, R8, 0x5410, R9 ;  /* 0x0000541008287816 */ /* 0x000fc40000000009 */
[----:B------:R-:W-:Y:S02]  /*1c840*/  PRMT R9, R4, 0x5410, R5 ;  /* 0x0000541004097816 */ /* 0x000fe40000000005 */
[----:B------:R-:W-:Y:S02]  /*1c850*/  LOP3.LUT R3, R2, 0xffff, RZ, 0xc0, !PT ;  /* 0x0000ffff02037812 */ /* 0x000fe400078ec0ff */
[----:B------:R-:W-:Y:S02]  /*1c860*/  SHF.R.U32.HI R4, RZ, 0x10, R2 ;  /* 0x00000010ff047819 */ /* 0x000fe40000011602 */
[----:B------:R-:W-:Y:S02]  /*1c870*/  PRMT R10, R6, 0x5410, R7 ;  /* 0x00005410060a7816 */ /* 0x000fe40000000007 */
[----:B------:R-:W-:Y:S02]  /*1c880*/  SHF.R.U32.HI R5, RZ, 0x8, R3 ;  /* 0x00000008ff057819 */ /* 0x000fe40000011603 */
[----:B------:R-:W-:-:S02]  /*1c890*/  LOP3.LUT R7, R2, 0xff, RZ, 0xc0, !PT ;  /* 0x000000ff02077812 */ /* 0x000fc400078ec0ff */
[----:B------:R-:W-:Y:S02]  /*1c8a0*/  SHF.R.U32.HI R6, RZ, 0x18, R2 ;  /* 0x00000018ff067819 */ /* 0x000fe40000011602 */
[----:B------:R-:W-:Y:S02]  /*1c8b0*/  LOP3.LUT R3, R4, 0xff, RZ, 0xc0, !PT ;  /* 0x000000ff04037812 */ /* 0x000fe400078ec0ff */
[----:B------:R-:W-:Y:S02]  /*1c8c0*/  HSET2.LE.AND R2, R11, R0, PT ;  /* 0x000000000b027233 */ /* 0x000fe40003803000 */
[----:B------:R-:W-:Y:S02]  /*1c8d0*/  PRMT R5, R7, 0x5410, R5 ;  /* 0x0000541007057816 */ /* 0x000fe40000000005 */
[----:B------:R-:W-:Y:S02]  /*1c8e0*/  PRMT R3, R3, 0x5410, R6 ;  /* 0x0000541003037816 */ /* 0x000fe40000000006 */
[----:B------:R-:W-:-:S02]  /*1c8f0*/  LOP3.LUT R8, R2, R60, RZ, 0xc0, !PT ;  /* 0x0000003c02087212 */ /* 0x000fc400078ec0ff */
[--C-:B------:R-:W-:Y:S02]  /*1c900*/  HSET2.LE.AND R2, R5, R0.reuse, PT ;  /* 0x0000000005027233 */ /* 0x100fe40003803000 */
[--C-:B------:R-:W-:Y:S02]  /*1c910*/  HSET2.LE.AND R3, R3, R0.reuse, PT ;  /* 0x0000000003037233 */ /* 0x100fe40003803000 */
[--C-:B------:R-:W-:Y:S02]  /*1c920*/  HSET2.LE.AND R6, R10, R0.reuse, PT ;  /* 0x000000000a067233 */ /* 0x100fe40003803000 */
[----:B------:R-:W-:Y:S02]  /*1c930*/  HSET2.LE.AND R7, R9, R0, PT ;  /* 0x0000000009077233 */ /* 0x000fe40003803000 */
[----:B------:R-:W-:Y:S02]  /*1c940*/  LOP3.LUT R4, R2, R61, RZ, 0xc0, !PT ;  /* 0x0000003d02047212 */ /* 0x000fe400078ec0ff */
[----:B------:R-:W-:-:S02]  /*1c950*/  LOP3.LUT R5, R3, R232, RZ, 0xc0, !PT ;  /* 0x000000e803057212 */ /* 0x000fc400078ec0ff */
[----:B------:R-:W-:Y:S02]  /*1c960*/  LOP3.LUT R6, R6, R62, RZ, 0xc0, !PT ;  /* 0x0000003e06067212 */ /* 0x000fe400078ec0ff */
[----:B------:R-:W-:Y:S01]  /*1c970*/  LOP3.LUT R7, R7, R63, RZ, 0xc0, !PT ;  /* 0x0000003f07077212 */ /* 0x000fe200078ec0ff */
[----:B------:R-:W-:-:S06]  /*1c980*/  IMAD.MOV.U32 R121, RZ, RZ, R18 ;  /* 0x000000ffff797224 */ /* 0x000fcc00078e0012 */
[----:B-1----:R-:W-:Y:S01]  /*1c990*/  HMMA.16816.F32.BF16 R72, R4, R14, R124 ;  /* 0x0000000e0448723c */ /* 0x002fe2000004187c */
[----:B------:R-:W-:Y:S02]  /*1c9a0*/  IMAD.MOV.U32 R122, RZ, RZ, R19 ;  /* 0x000000ffff7a7224 */ /* 0x000fe400078e0013 */
[----:B------:R-:W-:-:S04]  /*1c9b0*/  IMAD.MOV.U32 R120, RZ, RZ, R16 ;  /* 0x000000ffff787224 */ /* 0x000fc800078e0010 */
[----:B------:R-:W-:Y:S02]  /*1c9c0*/  IMAD.MOV.U32 R124, RZ, RZ, R100 ;  /* 0x000000ffff7c7224 */ /* 0x000fe400078e0064 */
[----:B------:R-:W-:Y:S02]  /*1c9d0*/  IMAD.MOV.U32 R125, RZ, RZ, R101 ;  /* 0x000000ffff7d7224 */ /* 0x000fe400078e0065 */
[----:B------:R-:W-:Y:S02]  /*1c9e0*/  IMAD.MOV.U32 R126, RZ, RZ, R102 ;  /* 0x000000ffff7e7224 */ /* 0x000fe400078e0066 */
[----:B------:R-:W-:Y:S02]  /*1c9f0*/  IMAD.MOV.U32 R127, RZ, RZ, R103 ;  /* 0x000000ffff7f7224 */ /* 0x000fe400078e0067 */
[----:B--2---:R-:W-:Y:S01]  /*1ca00*/  HMMA.16816.F32.BF16 R100, R4, R28, R80 ;  /* 0x0000001c0464723c */ /* 0x004fe20000041850 */
[----:B------:R-:W-:Y:S02]  /*1ca10*/  IMAD.MOV.U32 R123, RZ, RZ, R17 ;  /* 0x000000ffff7b7224 */ /* 0x000fe400078e0011 */
[----:B------:R-:W-:Y:S01]  /*1ca20*/  IMAD.MOV.U32 R63, RZ, RZ, R22 ;  /* 0x000000ffff3f7224 */ /* 0x000fe200078e0016 */
[----:B------:R-:W1:Y:S01]  /*1ca30*/  LDSM.16.MT88.4 R16, [R190+0x9800] ;  /* 0x00980000be10783b */ /* 0x000e620000004200 */
[----:B------:R-:W-:-:S02]  /*1ca40*/  IMAD.MOV.U32 R62, RZ, RZ, R23 ;  /* 0x000000ffff3e7224 */ /* 0x000fc400078e0017 */
[----:B------:R-:W-:Y:S02]  /*1ca50*/  IMAD.MOV.U32 R80, RZ, RZ, R104 ;  /* 0x000000ffff507224 */ /* 0x000fe400078e0068 */
[----:B------:R-:W-:Y:S02]  /*1ca60*/  IMAD.MOV.U32 R81, RZ, RZ, R105 ;  /* 0x000000ffff517224 */ /* 0x000fe400078e0069 */
[----:B------:R-:W-:Y:S02]  /*1ca70*/  IMAD.MOV.U32 R82, RZ, RZ, R106 ;  /* 0x000000ffff527224 */ /* 0x000fe400078e006a */
[----:B------:R-:W-:Y:S02]  /*1ca80*/  IMAD.MOV.U32 R83, RZ, RZ, R107 ;  /* 0x000000ffff537224 */ /* 0x000fe400078e006b */
[----:B------:R-:W-:Y:S01]  /*1ca90*/  HMMA.16816.F32.BF16 R104, R4, R30, R76 ;  /* 0x0000001e0468723c */ /* 0x000fe2000004184c */
[----:B------:R-:W-:Y:S02]  /*1caa0*/  IMAD.MOV.U32 R9, RZ, RZ, R20 ;  /* 0x000000ffff097224 */ /* 0x000fe400078e0014 */
[----:B------:R-:W-:-:S02]  /*1cab0*/  IMAD.MOV.U32 R10, RZ, RZ, R21 ;  /* 0x000000ffff0a7224 */ /* 0x000fc400078e0015 */
[----:B------:R-:W2:Y:S02]  /*1cac0*/  LDSM.16.MT88.4 R20, [R188+0x9800] ;  /* 0x00980000bc14783b */ /* 0x000ea40000004200 */
[----:B------:R-:W-:Y:S02]  /*1cad0*/  IMAD.MOV.U32 R78, RZ, RZ, R34 ;  /* 0x000000ffff4e7224 */ /* 0x000fe400078e0022 */
[----:B------:R-:W-:Y:S02]  /*1cae0*/  IMAD.MOV.U32 R79, RZ, RZ, R35 ;  /* 0x000000ffff4f7224 */ /* 0x000fe400078e0023 */
[----:B------:R-:W3:Y:S01]  /*1caf0*/  LDSM.16.MT88.4 R32, [R190+0xb800] ;  /* 0x00b80000be20783b */ /* 0x000ee20000004200 */
[----:B------:R-:W-:-:S05]  /*1cb00*/  HSET2.LE.AND R2, R40, R0, PT ;  /* 0x0000000028027233 */ /* 0x000fca0003803000 */
[----:B------:R-:W-:Y:S02]  /*1cb10*/  LOP3.LUT R9, R2, R9, RZ, 0xc0, !PT ;  /* 0x0000000902097212 */ /* 0x000fe400078ec0ff */
[--C-:B------:R-:W-:Y:S01]  /*1cb20*/  HSET2.LE.AND R2, R49, R0.reuse, PT ;  /* 0x0000000031027233 */ /* 0x100fe20003803000 */
[----:B------:R-:W-:Y:S01]  /*1cb30*/  IMAD.MOV.U32 R11, RZ, RZ, R119 ;  /* 0x000000ffff0b7224 */ /* 0x000fe200078e0077 */
[----:B------:R-:W-:-:S03]  /*1cb40*/  HSET2.LE.AND R3, R43, R0, PT ;  /* 0x000000002b037233 */ /* 0x000fc60003803000 */
[----:B------:R-:W-:Y:S02]  /*1cb50*/  LOP3.LUT R10, R2, R10, RZ, 0xc0, !PT ;  /* 0x0000000a020a7212 */ /* 0x000fe400078ec0ff */
[----:B------:R-:W-:Y:S02]  /*1cb60*/  LOP3.LUT R2, R41, UR25, R48, 0x96, !PT ;  /* 0x0000001929027c12 */ /* 0x000fe4000f8e9630 */
[----:B------:R-:W-:-:S03]  /*1cb70*/  LOP3.LUT R11, R3, R11, RZ, 0xc0, !PT ;  /* 0x0000000b030b7212 */ /* 0x000fc600078ec0ff */
[----:B------:R-:W-:Y:S01]  /*1cb80*/  IMAD.WIDE.U32 R2, R2, -0x2daee0ad, RZ ;  /* 0xd2511f5302027825 */ /* 0x000fe200078e00ff */
[C---:B-1----:R-:W-:Y:S03]  /*1cb90*/  HMMA.16816.F32.BF16 R160, R4.reuse, R16, R160 ;  /* 0x0000001004a0723c */ /* 0x042fe600000418a0 */
[----:B------:R-:W-:Y:S02]  /*1cba0*/  IMAD.MOV.U32 R61, RZ, RZ, R116 ;  /* 0x000000ffff3d7224 */ /* 0x000fe400078e0074 */
[----:B------:R-:W-:Y:S01]  /*1cbb0*/  IMAD.MOV.U32 R60, RZ, RZ, R117 ;  /* 0x000000ffff3c7224 */ /* 0x000fe200078e0075 */
[----:B------:R-:W-:Y:S01]  /*1cbc0*/  HMMA.16816.F32.BF16 R156, R4, R18, R156 ;  /* 0x00000012049c723c */ /* 0x000fe2000004189c */
[----:B------:R-:W-:-:S05]  /*1cbd0*/  IMAD.MOV.U32 R232, RZ, RZ, R118 ;  /* 0x000000ffffe87224 */ /* 0x000fca00078e0076 */
[C---:B------:R-:W-:Y:S06]  /*1cbe0*/  HMMA.16816.F32.BF16 R68, R4.reuse, R12, R68 ;  /* 0x0000000c0444723c */ /* 0x040fec0000041844 */
[C---:B--2---:R-:W-:Y:S06]  /*1cbf0*/  HMMA.16816.F32.BF16 R168, R4.reuse, R20, R168 ;  /* 0x0000001404a8723c */ /* 0x044fec00000418a8 */
[C---:B------:R-:W-:Y:S06]  /*1cc00*/  HMMA.16816.F32.BF16 R164, R4.reuse, R22, R164 ;  /* 0x0000001604a4723c */ /* 0x040fec00000418a4 */
[C---:B------:R-:W-:Y:S06]  /*1cc10*/  HMMA.16816.F32.BF16 R84, R4.reuse, R24, R84 ;  /* 0x000000180454723c */ /* 0x040fec0000041854 */
[C---:B------:R-:W-:Y:S06]  /*1cc20*/  HMMA.16816.F32.BF16 R88, R4.reuse, R26, R88 ;  /* 0x0000001a0458723c */ /* 0x040fec0000041858 */
[C---:B---3--:R-:W-:Y:S06]  /*1cc30*/  HMMA.16816.F32.BF16 R116, R4.reuse, R32, R64 ;  /* 0x000000200474723c */ /* 0x048fec0000041840 */
[----:B------:R-:W-:Y:S06]  /*1cc40*/  HMMA.16816.F32.BF16 R56, R4, R34, R56 ;  /* 0x000000220438723c */ /* 0x000fec0000041838 */
[----:B------:R-:W-:Y:S01]  /*1cc50*/  HMMA.16816.F32.BF16 R136, R8, R12, R136 ;  /* 0x0000000c0888723c */ /* 0x000fe20000041888 */
[----:B------:R-:W-:-:S02]  /*1cc60*/  LOP3.LUT R4, R2, 0xffff, RZ, 0xc0, !PT ;  /* 0x0000ffff02047812 */ /* 0x000fc400078ec0ff */
[--C-:B------:R-:W-:Y:S02]  /*1cc70*/  SHF.R.U32.HI R5, RZ, 0x10, R2.reuse ;  /* 0x00000010ff057819 */ /* 0x100fe40000011602 */
[----:B------:R-:W-:Y:S02]  /*1cc80*/  SHF.R.U32.HI R7, RZ, 0x18, R2 ;  /* 0x00000018ff077819 */ /* 0x000fe40000011602 */
[----:B------:R-:W-:Y:S02]  /*1cc90*/  LOP3.LUT R12, R2, 0xff, RZ, 0xc0, !PT ;  /* 0x000000ff020c7812 */ /* 0x000fe400078ec0ff */
[----:B------:R-:W-:Y:S02]  /*1cca0*/  LOP3.LUT R2, R3, UR33, R42, 0x96, !PT ;  /* 0x0000002103027c12 */ /* 0x000fe4000f8e962a */
[----:B------:R-:W-:Y:S02]  /*1ccb0*/  SHF.R.U32.HI R6, RZ, 0x8, R4 ;  /* 0x00000008ff067819 */ /* 0x000fe40000011604 */
[----:B------:R-:W-:-:S02]  /*1ccc0*/  LOP3.LUT R4, R5, 0xff, RZ, 0xc0, !PT ;  /* 0x000000ff05047812 */ /* 0x000fc400078ec0ff */
[----:B------:R-:W-:Y:S02]  /*1ccd0*/  LOP3.LUT R3, R2, 0xffff, RZ, 0xc0, !PT ;  /* 0x0000ffff02037812 */ /* 0x000fe400078ec0ff */
[----:B------:R-:W-:Y:S02]  /*1cce0*/  PRMT R12, R12, 0x5410, R6 ;  /* 0x000054100c0c7816 */ /* 0x000fe40000000006 */
[----:B------:R-:W-:Y:S02]  /*1ccf0*/  PRMT R7, R4, 0x5410, R7 ;  /* 0x0000541004077816 */ /* 0x000fe40000000007 */
[--C-:B------:R-:W-:Y:S02]  /*1cd00*/  SHF.R.U32.HI R4, RZ, 0x10, R2.reuse ;  /* 0x00000010ff047819 */ /* 0x100fe40000011602 */
[----:B------:R-:W-:Y:S02]  /*1cd10*/  LOP3.LUT R6, R2, 0xff, RZ, 0xc0, !PT ;  /* 0x000000ff02067812 */ /* 0x000fe400078ec0ff */
[----:B------:R-:W-:-:S02]  /*1cd20*/  SHF.R.U32.HI R5, RZ, 0x18, R2 ;  /* 0x00000018ff057819 */ /* 0x000fc40000011602 */
[----:B------:R-:W-:Y:S02]  /*1cd30*/  SHF.R.U32.HI R2, RZ, 0x8, R3 ;  /* 0x00000008ff027819 */ /* 0x000fe40000011603 */
[----:B------:R-:W-:Y:S02]  /*1cd40*/  LOP3.LUT R3, R4, 0xff, RZ, 0xc0, !PT ;  /* 0x000000ff04037812 */ /* 0x000fe400078ec0ff */
[----:B------:R-:W-:Y:S02]  /*1cd50*/  PRMT R2, R6, 0x5410, R2 ;  /* 0x0000541006027816 */ /* 0x000fe40000000002 */
[----:B------:R-:W-:-:S03]  /*1cd60*/  PRMT R3, R3, 0x5410, R5 ;  /* 0x0000541003037816 */ /* 0x000fc60000000005 */
[----:B------:R-:W-:-:S05]  /*1cd70*/  HSET2.LE.AND R2, R2, R0, PT ;  /* 0x0000000002027233 */ /* 0x000fca0003803000 */
[----:B------:R-:W-:Y:S02]  /*1cd80*/  LOP3.LUT R120, R2, R120, RZ, 0xc0, !PT ;  /* 0x0000007802787212 */ /* 0x000fe400078ec0ff */
[--C-:B------:R-:W-:Y:S02]  /*1cd90*/  HSET2.LE.AND R2, R3, R0.reuse, PT ;  /* 0x0000000003027233 */ /* 0x100fe40003803000 */
[----:B------:R-:W-:-:S03]  /*1cda0*/  HSET2.LE.AND R3, R12, R0, PT ;  /* 0x000000000c037233 */ /* 0x000fc60003803000 */
[----:B------:R-:W-:Y:S02]  /*1cdb0*/  LOP3.LUT R121, R2, R121, RZ, 0xc0, !PT ;  /* 0x0000007902797212 */ /* 0x000fe400078ec0ff */
[----:B------:R-:W-:Y:S02]  /*1cdc0*/  LOP3.LUT R2, R55, UR25, R50, 0x96, !PT ;  /* 0x0000001937027c12 */ /* 0x000fe4000f8e9632 */
[----:B------:R-:W-:Y:S02]  /*1cdd0*/  HSET2.LE.AND R4, R7, R0, PT ;  /* 0x0000000007047233 */ /* 0x000fe40003803000 */
[----:B------:R-:W-:Y:S01]  /*1cde0*/  LOP3.LUT R122, R3, R122, RZ, 0xc0, !PT ;  /* 0x0000007a037a7212 */ /* 0x000fe200078ec0ff */
[----:B------:R-:W-:Y:S01]  /*1cdf0*/  IMAD.WIDE.U32 R2, R2, -0x2daee0ad, RZ ;  /* 0xd2511f5302027825 */ /* 0x000fe200078e00ff */
[----:B------:R-:W-:Y:S01]  /*1ce00*/  HMMA.16816.F32.BF16 R152, R8, R20, R152 ;  /* 0x000000140898723c */ /* 0x000fe20000041898 */
[----:B------:R-:W-:-:S03]  /*1ce10*/  LOP3.LUT R123, R4, R123, RZ, 0xc0, !PT ;  /* 0x0000007b047b7212 */ /* 0x000fc600078ec0ff */
[----:B------:R-:W-:Y:S01]  /*1ce20*/  LOP3.LUT R4, R3, UR33, R52, 0x96, !PT ;  /* 0x0000002103047c12 */ /* 0x000fe2000f8e9634 */
[----:B------:R-:W-:Y:S01]  /*1ce30*/  IMAD.MOV.U32 R13, RZ, RZ, R63 ;  /* 0x000000ffff0d7224 */ /* 0x000fe200078e003f */
[----:B------:R-:W-:Y:S01]  /*1ce40*/  HMMA.16816.F32.BF16 R20, R8, R22, R228 ;  /* 0x000000160814723c */ /* 0x000fe200000418e4 */
[C---:B------:R-:W-:Y:S01]  /*1ce50*/  LOP3.LUT R3, R2.reuse, 0xffff, RZ, 0xc0, !PT ;  /* 0x0000ffff02037812 */ /* 0x040fe200078ec0ff */
[----:B------:R-:W-:Y:S01]  /*1ce60*/  IMAD.MOV.U32 R65, RZ, RZ, R80 ;  /* 0x000000ffff417224 */ /* 0x000fe200078e0050 */
[----:B------:R-:W-:Y:S01]  /*1ce70*/  LOP3.LUT R5, R2, 0xff, RZ, 0xc0, !PT ;  /* 0x000000ff02057812 */ /* 0x000fe200078ec0ff */
[----:B------:R-:W-:-:S03]  /*1ce80*/  IMAD.MOV.U32 R64, RZ, RZ, R81 ;  /* 0x000000ffff407224 */ /* 0x000fc600078e0051 */
[----:B------:R-:W-:Y:S02]  /*1ce90*/  IMAD.MOV.U32 R230, RZ, RZ, R60 ;  /* 0x000000ffffe67224 */ /* 0x000fe400078e003c */
[----:B------:R-:W-:Y:S02]  /*1cea0*/  IMAD.MOV.U32 R229, RZ, RZ, R61 ;  /* 0x000000ffffe57224 */ /* 0x000fe400078e003d */
[----:B------:R-:W-:Y:S02]  /*1ceb0*/  IMAD.MOV.U32 R228, RZ, RZ, R62 ;  /* 0x000000ffffe47224 */ /* 0x000fe400078e003e */
[----:B------:R-:W-:Y:S01]  /*1cec0*/  HMMA.16816.F32.BF16 R60, R8, R14, R108 ;  /* 0x0000000e083c723c */ /* 0x000fe2000004186c */
[----:B------:R-:W-:Y:S01]  /*1ced0*/  IMAD.MOV.U32 R231, RZ, RZ, R82 ;  /* 0x000000ffffe77224 */ /* 0x000fe200078e0052 */
[----:B------:R-:W-:-:S05]  /*1cee0*/  SHF.R.U32.HI R3, RZ, 0x8, R3 ;  /* 0x00000008ff037819 */ /* 0x000fca0000011603 */
[----:B------:R-:W-:Y:S02]  /*1cef0*/  IMAD.MOV.U32 R111, RZ, RZ, R83 ;  /* 0x000000ffff6f7224 */ /* 0x000fe400078e0053 */
[C---:B------:R-:W-:Y:S01]  /*1cf00*/  HMMA.16816.F32.BF16 R80, R8.reuse, R24, R112 ;  /* 0x000000180850723c */ /* 0x040fe20000041870 */
[----:B----4-:R-:W-:Y:S05]  /*1cf10*/  STG.E.U16 desc[UR22][R38.64+-0x100], R208 ;  /* 0xffff00d026007986 */ /* 0x010fea000c101516 */
[C---:B------:R-:W-:Y:S01]  /*1cf20*/  HMMA.16816.F32.BF16 R24, R8.reuse, R26, R96 ;  /* 0x0000001a0818723c */ /* 0x040fe20000041860 */
[----:B------:R-:W-:Y:S05]  /*1cf30*/  STG.E.U16 desc[UR22][R38.64+-0xfe], R207 ;  /* 0xffff02cf26007986 */ /* 0x000fea000c101516 */
[C---:B------:R-:W-:Y:S01]  /*1cf40*/  HMMA.16816.F32.BF16 R144, R8.reuse, R16, R144 ;  /* 0x000000100890723c */ /* 0x040fe20000041890 */
[----:B------:R-:W-:Y:S05]  /*1cf50*/  STG.E.U16 desc[UR22][R36.64+-0xf0], R247 ;  /* 0xffff10f724007986 */ /* 0x000fea000c101516 */
[C---:B------:R-:W-:Y:S01]  /*1cf60*/  HMMA.16816.F32.BF16 R96, R8.reuse, R28, R92 ;  /* 0x0000001c0860723c */ /* 0x040fe2000004185c */
[----:B------:R-:W-:Y:S05]  /*1cf70*/  STG.E.U16 desc[UR22][R36.64+-0xee], R246 ;  /* 0xffff12f624007986 */ /* 0x000fea000c101516 */
[----:B------:R-:W-:Y:S01]  /*1cf80*/  HMMA.16816.F32.BF16 R112, R8, R32, R212 ;  /* 0x000000200870723c */ /* 0x000fe200000418d4 */
[----:B------:R-:W-:Y:S01]  /*1cf90*/  IMAD.MOV.U32 R67, RZ, RZ, R78 ;  /* 0x000000ffff437224 */ /* 0x000fe200078e004e */
[----:B------:R-:W-:Y:S01]  /*1cfa0*/  SHF.R.U32.HI R6, RZ, 0x10, R2 ;  /* 0x00000010ff067819 */ /* 0x000fe20000011602 */
[----:B------:R-:W-:-:S03]  /*1cfb0*/  IMAD.MOV.U32 R66, RZ, RZ, R79 ;  /* 0x000000ffff427224 */ /* 0x000fc600078e004f */
[----:B------:R-:W-:Y:S01]  /*1cfc0*/  HMMA.16816.F32.BF16 R16, R8, R18, R148 ;  /* 0x000000120810723c */ /* 0x000fe20000041894 */
[----:B------:R-:W-:Y:S01]  /*1cfd0*/  IMAD.MOV.U32 R48, RZ, RZ, R111 ;  /* 0x000000ffff307224 */ /* 0x000fe200078e006f */
[----:B------:R-:W-:-:S04]  /*1cfe0*/  SHF.R.U32.HI R7, RZ, 0x18, R2 ;  /* 0x00000018ff077819 */ /* 0x000fc80000011602 */
[----:B------:R-:W-:Y:S01]  /*1cff0*/  HMMA.16816.F32.BF16 R28, R8, R30, R140 ;  /* 0x0000001e081c723c */ /* 0x000fe2000004188c */
[----:B------:R-:W-:Y:S01]  /*1d000*/  STG.E.U16 desc[UR22][R46.64+-0xf0], R244 ;  /* 0xffff10f42e007986 */ /* 0x000fe2000c101516 */
[----:B------:R-:W-:-:S03]  /*1d010*/  IMAD.MOV.U32 R49, RZ, RZ, R13 ;  /* 0x000000ffff317224 */ /* 0x000fc600078e000d */
[----:B------:R-:W-:Y:S01]  /*1d020*/  LDSM.16.MT88.4 R92, [R190+0xac00] ;  /* 0x00ac0000be5c783b */ /* 0x000fe20000004200 */
[----:B------:R-:W-:Y:S01]  /*1d030*/  HMMA.16816.F32.BF16 R32, R8, R34, R132 ;  /* 0x000000220820723c */ /* 0x000fe20000041884 */
[----:B------:R-:W-:Y:S02]  /*1d040*/  LOP3.LUT R2, R4, 0xffff, RZ, 0xc0, !PT ;  /* 0x0000ffff04027812 */ /* 0x000fe400078ec0ff */
[----:B------:R-:W-:Y:S04]  /*1d050*/  STG.E.U16 desc[UR22][R46.64+-0xee], R245 ;  /* 0xffff12f52e007986 */ /* 0x000fe8000c101516 */
[----:B------:R-:W-:Y:S01]  /*1d060*/  PRMT R8, R5, 0x5410, R3 ;  /* 0x0000541005087816 */ /* 0x000fe20000000003 */
[----:B------:R-:W1:Y:S01]  /*1d070*/  LDSM.16.MT88.4 R148, [R188+0x9c00] ;  /* 0x009c0000bc94783b */ /* 0x000e620000004200 */
[----:B------:R-:W-:-:S02]  /*1d080*/  SHF.R.U32.HI R3, RZ, 0x10, R4 ;  /* 0x00000010ff037819 */ /* 0x000fc40000011604 */
[----:B------:R-:W-:Y:S01]  /*1d090*/  LOP3.LUT R5, R4, 0xff, RZ, 0xc0, !PT ;  /* 0x000000ff04057812 */ /* 0x000fe200078ec0ff */
[----:B------:R-:W2:Y:S01]  /*1d0a0*/  LDSM.16.MT88.4 R140, [R190+0x9c00] ;  /* 0x009c0000be8c783b */ /* 0x000ea20000004200 */
[----:B------:R-:W-:Y:S02]  /*1d0b0*/  SHF.R.U32.HI R4, RZ, 0x18, R4 ;  /* 0x00000018ff047819 */ /* 0x000fe40000011604 */
[----:B------:R-:W-:Y:S01]  /*1d0c0*/  LOP3.LUT R3, R3, 0xff, RZ, 0xc0, !PT ;  /* 0x000000ff03037812 */ /* 0x000fe200078ec0ff */
[----:B------:R-:W3:Y:S04]  /*1d0d0*/  LDSM.16.MT88.4 R76, [R188+0xac00] ;  /* 0x00ac0000bc4c783b */ /* 0x000ee80000004200 */
[----:B------:R-:W4:Y:S04]  /*1d0e0*/  LDSM.16.MT88.4 R108, [R188+0xbc00] ;  /* 0x00bc0000bc6c783b */ /* 0x000f280000004200 */
[----:B------:R-:W-:Y:S04]  /*1d0f0*/  STG.E.U16 desc[UR22][R44.64+-0xf0], R206 ;  /* 0xffff10ce2c007986 */ /* 0x000fe8000c101516 */
[----:B------:R-:W-:Y:S04]  /*1d100*/  STG.E.U16 desc[UR22][R44.64+-0xee], R205 ;  /* 0xffff12cd2c007986 */ /* 0x000fe8000c101516 */
[----:B------:R-:W4:Y:S04]  /*1d110*/  LDSM.16.MT88.4 R12, [R190+0xbc00] ;  /* 0x00bc0000be0c783b */ /* 0x000f280000004200 */
[----:B------:R-:W-:Y:S04]  /*1d120*/  STG.E.U16 desc[UR22][R38.64+-0xf0], R204 ;  /* 0xffff10cc26007986 */ /* 0x000fe8000c101516 */
[----:B------:R-:W-:Y:S01]  /*1d130*/  STG.E.U16 desc[UR22][R38.64+-0xee], R203 ;  /* 0xffff12cb26007986 */ /* 0x000fe2000c101516 */
[----:B------:R-:W-:-:S03]  /*1d140*/  PRMT R3, R3, 0x5410, R4 ;  /* 0x0000541003037816 */ /* 0x000fc60000000004 */
[----:B------:R-:W-:Y:S04]  /*1d150*/  STG.E.U16 desc[UR22][R36.64+-0xe0], R243 ;  /* 0xffff20f324007986 */ /* 0x000fe8000c101516 */
[----:B------:R-:W-:Y:S01]  /*1d160*/  STG.E.U16 desc[UR22][R36.64+-0xde], R242 ;  /* 0xffff22f224007986 */ /* 0x000fe2000c101516 */
[----:B------:R-:W-:-:S03]  /*1d170*/  HSET2.LE.AND R4, R8, R0, PT ;  /* 0x0000000008047233 */ /* 0x000fc60003803000 */
[----:B------:R-:W-:Y:S04]  /*1d180*/  STG.E.U16 desc[UR22][R46.64+-0xe0], R240 ;  /* 0xffff20f02e007986 */ /* 0x000fe8000c101516 */
[----:B------:R-:W-:Y:S04]  /*1d190*/  STG.E.U16 desc[UR22][R46.64+-0xde], R241 ;  /* 0xffff22f12e007986 */ /* 0x000fe8000c101516 */
[----:B------:R-:W-:Y:S04]  /*1d1a0*/  STG.E.U16 desc[UR22][R44.64+-0xe0], R202 ;  /* 0xffff20ca2c007986 */ /* 0x000fe8000c101516 */
[----:B------:R-:W-:Y:S04]  /*1d1b0*/  STG.E.U16 desc[UR22][R44.64+-0xde], R201 ;  /* 0xffff22c92c007986 */ /* 0x000fe8000c101516 */
[----:B------:R-:W-:Y:S04]  /*1d1c0*/  STG.E.U16 desc[UR22][R38.64+-0xe0], R200 ;  /* 0xffff20c826007986 */ /* 0x000fe8000c101516 */
[----:B------:R-:W-:Y:S04]  /*1d1d0*/  STG.E.U16 desc[UR22][R38.64+-0xde], R199 ;  /* 0xffff22c726007986 */ /* 0x000fe8000c101516 */
[----:B------:R-:W-:Y:S04]  /*1d1e0*/  STG.E.U16 desc[UR22][R36.64+-0xd0], R239 ;  /* 0xffff30ef24007986 */ /* 0x000fe8000c101516 */
[----:B------:R-:W-:Y:S04]  /*1d1f0*/  STG.E.U16 desc[UR22][R36.64+-0xce], R238 ;  /* 0xffff32ee24007986 */ /* 0x000fe8000c101516 */
[----:B------:R2:W-:Y:S04]  /*1d200*/  STG.E.U16 desc[UR22][R46.64+-0xd0], R236 ;  /* 0xffff30ec2e007986 */ /* 0x0005e8000c101516 */
[----:B------:R-:W-:Y:S01]  /*1d210*/  STG.E.U16 desc[UR22][R46.64+-0xce], R235 ;  /* 0xffff32eb2e007986 */ /* 0x000fe2000c101516 */
[----:B------:R-:W-:-:S03]  /*1d220*/  LOP3.LUT R126, R4, R126, RZ, 0xc0, !PT ;  /* 0x0000007e047e7212 */ /* 0x000fc600078ec0ff */
[----:B------:R-:W-:Y:S04]  /*1d230*/  STG.E.U16 desc[UR22][R44.64+-0xd0], R198 ;  /* 0xffff30c62c007986 */ /* 0x000fe8000c101516 */
[----:B------:R-:W-:Y:S01]  /*1d240*/  STG.E.U16 desc[UR22][R44.64+-0xce], R197 ;  /* 0xffff32c52c007986 */ /* 0x000fe2000c101516 */
[----:B------:R-:W-:-:S03]  /*1d250*/  FADD.FTZ R4, R230, R229 ;  /* 0x000000e5e6047221 */ /* 0x000fc60000010000 */
[----:B------:R-:W-:Y:S04]  /*1d260*/  STG.E.U16 desc[UR22][R38.64+-0xd0], R196 ;  /* 0xffff30c426007986 */ /* 0x000fe8000c101516 */
[----:B------:R-:W-:Y:S04]  /*1d270*/  STG.E.U16 desc[UR22][R38.64+-0xce], R194 ;  /* 0xffff32c226007986 */ /* 0x000fe8000c101516 */
[----:B------:R3:W-:Y:S04]  /*1d280*/  STG.E.U16 desc[UR22][R36.64+-0xc0], R234 ;  /* 0xffff40ea24007986 */ /* 0x0007e8000c101516 */
[----:B------:R1:W-:Y:S04]  /*1d290*/  STG.E.U16 desc[UR22][R36.64+-0xbe], R227 ;  /* 0xffff42e324007986 */ /* 0x0003e8000c101516 */
[----:B------:R1:W-:Y:S04]  /*1d2a0*/  STG.E.U16 desc[UR22][R46.64+-0xc0], R225 ;  /* 0xffff40e12e007986 */ /* 0x0003e8000c101516 */
[----:B------:R1:W-:Y:S04]  /*1d2b0*/  STG.E.U16 desc[UR22][R46.64+-0xbe], R226 ;  /* 0xffff42e22e007986 */ /* 0x0003e8000c101516 */
[----:B------:R1:W-:Y:S04]  /*1d2c0*/  STG.E.U16 desc[UR22][R44.64+-0xc0], R187 ;  /* 0xffff40bb2c007986 */ /* 0x0003e8000c101516 */
[----:B------:R1:W-:Y:S01]  /*1d2d0*/  STG.E.U16 desc[UR22][R44.64+-0xbe], R186 ;  /* 0xffff42ba2c007986 */ /* 0x0003e2000c101516 */
[----:B------:R-:W-:-:S03]  /*1d2e0*/  FADD.FTZ R4, R65, R4 ;  /* 0x0000000441047221 */ /* 0x000fc60000010000 */
[----:B------:R1:W-:Y:S04]  /*1d2f0*/  STG.E.U16 desc[UR22][R38.64+-0xc0], R175 ;  /* 0xffff40af26007986 */ /* 0x0003e8000c101516 */
[----:B------:R1:W-:Y:S01]  /*1d300*/  STG.E.U16 desc[UR22][R38.64+-0xbe], R174 ;  /* 0xffff42ae26007986 */ /* 0x0003e2000c101516 */
[----:B------:R-:W-:-:S03]  /*1d310*/  SHF.R.U32.HI R2, RZ, 0x8, R2 ;  /* 0x00000008ff027819 */ /* 0x000fc60000011602 */
[----:B------:R1:W-:Y:S04]  /*1d320*/  STG.E.U16 desc[UR22][R36.64+-0xb0], R224 ;  /* 0xffff50e024007986 */ /* 0x0003e8000c101516 */
[----:B------:R1:W-:Y:S01]  /*1d330*/  STG.E.U16 desc[UR22][R36.64+-0xae], R223 ;  /* 0xffff52df24007986 */ /* 0x0003e2000c101516 */
[----:B------:R-:W-:-:S03]  /*1d340*/  LOP3.LUT R6, R6, 0xff, RZ, 0xc0, !PT ;  /* 0x000000ff06067812 */ /* 0x000fc600078ec0ff */
[----:B------:R1:W-:Y:S04]  /*1d350*/  STG.E.U16 desc[UR22][R46.64+-0xb0], R222 ;  /* 0xffff50de2e007986 */ /* 0x0003e8000c101516 */
[----:B------:R1:W-:Y:S04]  /*1d360*/  STG.E.U16 desc[UR22][R46.64+-0xae], R221 ;  /* 0xffff52dd2e007986 */ /* 0x0003e8000c101516 */
[----:B------:R1:W-:Y:S04]  /*1d370*/  STG.E.U16 desc[UR22][R44.64+-0xb0], R185 ;  /* 0xffff50b92c007986 */ /* 0x0003e8000c101516 */
[----:B------:R1:W-:Y:S01]  /*1d380*/  STG.E.U16 desc[UR22][R44.64+-0xae], R183 ;  /* 0xffff52b72c007986 */ /* 0x0003e2000c101516 */
[----:B------:R-:W-:-:S03]  /*1d390*/  FADD.FTZ R4, R67, R4 ;  /* 0x0000000443047221 */ /* 0x000fc60000010000 */
[----:B------:R1:W-:Y:S04]  /*1d3a0*/  STG.E.U16 desc[UR22][R38.64+-0xb0], R184 ;  /* 0xffff50b826007986 */ /* 0x0003e8000c101516 */
[----:B------:R1:W-:Y:S01]  /*1d3b0*/  STG.E.U16 desc[UR22][R38.64+-0xae], R182 ;  /* 0xffff52b626007986 */ /* 0x0003e2000c101516 */
[----:B------:R-:W-:-:S03]  /*1d3c0*/  PRMT R2, R5, 0x5410, R2 ;  /* 0x0000541005027816 */ /* 0x000fc60000000002 */
[----:B------:R1:W-:Y:S04]  /*1d3d0*/  STG.E.U16 desc[UR22][R36.64+-0xa0], R220 ;  /* 0xffff60dc24007986 */ /* 0x0003e8000c101516 */
[----:B------:R1:W-:Y:S01]  /*1d3e0*/  STG.E.U16 desc[UR22][R36.64+-0x9e], R219 ;  /* 0xffff62db24007986 */ /* 0x0003e2000c101516 */
[----:B------:R-:W-:-:S03]  /*1d3f0*/  PRMT R6, R6, 0x5410, R7 ;  /* 0x0000541006067816 */ /* 0x000fc60000000007 */
[----:B------:R1:W-:Y:S04]  /*1d400*/  STG.E.U16 desc[UR22][R46.64+-0xa0], R218 ;  /* 0xffff60da2e007986 */ /* 0x0003e8000c101516 */
[----:B------:R1:W-:Y:S04]  /*1d410*/  STG.E.U16 desc[UR22][R46.64+-0x9e], R217 ;  /* 0xffff62d92e007986 */ /* 0x0003e8000c101516 */
[----:B------:R1:W-:Y:S04]  /*1d420*/  STG.E.U16 desc[UR22][R44.64+-0xa0], R181 ;  /* 0xffff60b52c007986 */ /* 0x0003e8000c101516 */
[----:B------:R1:W-:Y:S04]  /*1d430*/  STG.E.U16 desc[UR22][R44.64+-0x9e], R180 ;  /* 0xffff62b42c007986 */ /* 0x0003e8000c101516 */
[----:B------:R1:W-:Y:S04]  /*1d440*/  STG.E.U16 desc[UR22][R38.64+-0xa0], R173 ;  /* 0xffff60ad26007986 */ /* 0x0003e8000c101516 */
[----:B------:R1:W-:Y:S04]  /*1d450*/  STG.E.U16 desc[UR22][R38.64+-0x9e], R172 ;  /* 0xffff62ac26007986 */ /* 0x0003e8000c101516 */
[----:B------:R1:W-:Y:S04]  /*1d460*/  STG.E.U16 desc[UR22][R36.64+-0x90], R216 ;  /* 0xffff70d824007986 */ /* 0x0003e8000c101516 */
[----:B------:R1:W-:Y:S01]  /*1d470*/  STG.E.U16 desc[UR22][R36.64+-0x8e], R211 ;  /* 0xffff72d324007986 */ /* 0x0003e2000c101516 */
[----:B------:R-:W-:-:S03]  /*1d480*/  HSET2.LE.AND R2, R2, R0, PT ;  /* 0x0000000002027233 */ /* 0x000fc60003803000 */
[----:B------:R1:W-:Y:S01]  /*1d490*/  STG.E.U16 desc[UR22][R46.64+-0x90], R210 ;  /* 0xffff70d22e007986 */ /* 0x0003e2000c101516 */
[----:B------:R-:W-:-:S03]  /*1d4a0*/  HSET2.LE.AND R3, R3, R0, PT ;  /* 0x0000000003037233 */ /* 0x000fc60003803000 */
[----:B------:R1:W-:Y:S01]  /*1d4b0*/  STG.E.U16 desc[UR22][R46.64+-0x8e], R209 ;  /* 0xffff72d12e007986 */ /* 0x0003e2000c101516 */
[----:B------:R-:W-:-:S03]  /*1d4c0*/  HSET2.LE.AND R0, R6, R0, PT ;  /* 0x0000000006007233 */ /* 0x000fc60003803000 */
[----:B------:R2:W-:Y:S04]  /*1d4d0*/  STG.E.U16 desc[UR22][R44.64+-0x90], R179 ;  /* 0xffff70b32c007986 */ /* 0x0005e8000c101516 */
[----:B------:R3:W-:Y:S04]  /*1d4e0*/  STG.E.U16 desc[UR22][R44.64+-0x8e], R178 ;  /* 0xffff72b22c007986 */ /* 0x0007e8000c101516 */
[----:B------:R3:W-:Y:S04]  /*1d4f0*/  STG.E.U16 desc[UR22][R38.64+-0x90], R177 ;  /* 0xffff70b126007986 */ /* 0x0007e8000c101516 */
[----:B------:R4:W-:Y:S04]  /*1d500*/  STG.E.U16 desc[UR22][R38.64+-0x8e], R176 ;  /* 0xffff72b026007986 */ /* 0x0009e8000c101516 */
[----:B------:R4:W-:Y:S01]  /*1d510*/  STL [R1+0x6c], R4 ;  /* 0x00006c0401007387 */ /* 0x0009e20000100800 */
[----:B------:R-:W-:Y:S01]  /*1d520*/  LOP3.LUT R124, R2, R124, RZ, 0xc0, !PT ;  /* 0x0000007c027c7212 */ /* 0x000fe200078ec0ff */
[----:B------:R-:W-:Y:S01]  /*1d530*/  FADD.FTZ R2, R49, R48 ;  /* 0x0000003031027221 */ /* 0x000fe20000010000 */
[----:B------:R-:W-:Y:S01]  /*1d540*/  LOP3.LUT R127, R0, R127, RZ, 0xc0, !PT ;  /* 0x0000007f007f7212 */ /* 0x000fe200078ec0ff */
[----:B------:R-:W-:Y:S01]  /*1d550*/  FADD.FTZ R0, R233, R228 ;  /* 0x000000e4e9007221 */ /* 0x000fe20000010000 */
[----:B------:R-:W-:Y:S01]  /*1d560*/  LOP3.LUT R125, R3, R125, RZ, 0xc0, !PT ;  /* 0x0000007d037d7212 */ /* 0x000fe200078ec0ff */
[----:B------:R-:W-:Y:S01]  /*1d570*/  FADD.FTZ R3, R64, R231 ;  /* 0x000000e740037221 */ /* 0x000fe20000010000 */
[----:B------:R-:W-:Y:S01]  /*1d580*/  FADD.FTZ R2, R252, R2 ;  /* 0x00000002fc027221 */ /* 0x000fe20000010000 */
[----:B------:R-:W-:Y:S01]  /*1d590*/  FADD.FTZ R0, R237, R0 ;  /* 0x00000000ed007221 */ /* 0x000fe20000010000 */
[----:B-1----:R-:W-:Y:S01]  /*1d5a0*/  HMMA.16816.F32.BF16 R168, R120, R148, R168 ;  /* 0x0000009478a8723c */ /* 0x002fe200000418a8 */
[----:B------:R-:W-:Y:S01]  /*1d5b0*/  FADD.FTZ R3, R66, R3 ;  /* 0x0000000342037221 */ /* 0x000fe20000010000 */
[----:B------:R-:W-:Y:S01]  /*1d5c0*/  FADD.FTZ R2, R250, R2 ;  /* 0x00000002fa027221 */ /* 0x000fe20000010000 */
[----:B------:R-:W-:Y:S01]  /*1d5d0*/  FADD.FTZ R0, R249, R0 ;  /* 0x00000000f9007221 */ /* 0x000fe20000010000 */
[----:B--2---:R-:W-:-:S02]  /*1d5e0*/  IADD3 R236, P1, R36, -0x180, RZ ;  /* 0xfffffe8024ec7810 */ /* 0x004fc40007f3e0ff */
[----:B------:R-:W-:Y:S01]  /*1d5f0*/  HMMA.16816.F32.BF16 R164, R120, R150, R164 ;  /* 0x0000009678a4723c */ /* 0x000fe200000418a4 */
[----:B------:R-:W-:-:S05]  /*1d600*/  @UP0 UIADD3 UR44, UR18, -0x4, URZ ;  /* 0xfffffffc122c0890 */ /* 0x000fca000fffe03f */
[----:B------:R-:W-:Y:S01]  /*1d610*/  HMMA.16816.F32.BF16 R160, R120, R140, R160 ;  /* 0x0000008c78a0723c */ /* 0x000fe200000418a0 */
[----:B---3--:R-:W-:-:S05]  /*1d620*/  FADD.FTZ R234, R232, R3 ;  /* 0x00000003e8ea7221 */ /* 0x008fca0000010000 */
        /* <DEDUP_REMOVED lines=8> */
[C---:B----4-:R-:W-:Y:S06]  /*1d6b0*/  HMMA.16816.F32.BF16 R100, R120.reuse, R108, R100 ;  /* 0x0000006c7864723c */ /* 0x050fec0000041864 */
[----:B------:R-:W-:Y:S06]  /*1d6c0*/  HMMA.16816.F32.BF16 R104, R120, R110, R104 ;  /* 0x0000006e7868723c */ /* 0x000fec0000041868 */
[C---:B------:R-:W-:Y:S06]  /*1d6d0*/  HMMA.16816.F32.BF16 R152, R124.reuse, R148, R152 ;  /* 0x000000947c98723c */ /* 0x040fec0000041898 */
[C---:B------:R-:W-:Y:S06]  /*1d6e0*/  HMMA.16816.F32.BF16 R144, R124.reuse, R140, R144 ;  /* 0x0000008c7c90723c */ /* 0x040fec0000041890 */
[C---:B------:R-:W-:Y:S06]  /*1d6f0*/  HMMA.16816.F32.BF16 R136, R124.reuse, R76, R136 ;  /* 0x0000004c7c88723c */ /* 0x040fec0000041888 */
[C---:B------:R-:W-:Y:S06]  /*1d700*/  HMMA.16816.F32.BF16 R80, R124.reuse, R92, R80 ;  /* 0x0000005c7c50723c */ /* 0x040fec0000041850 */
[----:B------:R-:W-:Y:S06]  /*1d710*/  HMMA.16816.F32.BF16 R96, R124, R108, R96 ;  /* 0x0000006c7c60723c */ /* 0x000fec0000041860 */
[----:B------:R-:W-:Y:S06]  /*1d720*/  HMMA.16816.F32.BF16 R116, R120, R12, R116 ;  /* 0x0000000c7874723c */ /* 0x000fec0000041874 */
        /* <DEDUP_REMOVED lines=9> */
[----:B------:R-:W-:-:S15]  /*1d7c0*/  @P0 BRA `(.L_x_570) ;  /* 0x0000000000040947 */ /* 0x000fde0003800000 */
.L_x_563:
[----:B------:R-:W-:-:S12]  /*1d7d0*/  UIADD3 UR44, UR42, -0x1, URZ ;  /* 0xffffffff2a2c7890 */ /* 0x000fd8000fffe03f */
.L_x_570:
[----:B------:R-:W-:-:S13]  /*1d7e0*/  ISETP.LE.AND P0, PT, RZ, UR44, PT ;  /* 0x0000002cff007c0c */ /* 0x000fda000bf03270 */
[----:B------:R-:W-:Y:S05]  /*1d7f0*/  @!P0 BRA `(.L_x_571) ;  /* 0x0000007000848947 */ /* 0x000fea0003800000 */
[----:B------:R-:W2:Y:S01]  /*1d800*/  LDL.LU R6, [R1+0x158] ;  /* 0x0001580001067983 */ /* 0x000ea20000300800 */
[----:B------:R-:W-:Y:S01]  /*1d810*/  ULDC UR6, c[0x0][0x2d0] ;  /* 0x0000b40000067ab9 */ /* 0x000fe20000000800 */
[----:B------:R-:W-:Y:S01]  /*1d820*/  ULDC UR4, c[0x0][0x2d8] ;  /* 0x0000b60000047ab9 */ /* 0x000fe20000000800 */
[----:B------:R-:W1:Y:S01]  /*1d830*/  S2R R2, SR_TID.X ;  /* 0x0000000000027919 */ /* 0x000e620000002100 */
[----:B------:R-:W-:Y:S01]  /*1d840*/  MOV R194, UR12 ;  /* 0x0000000c00c27c02 */ /* 0x000fe20008000f00 */
[----:B-----5:R-:W-:Y:S01]  /*1d850*/  IMAD.MOV.U32 R133, RZ, RZ, R128 ;  /* 0x000000ffff857224 */ /* 0x020fe200078e0080 */
[----:B------:R-:W-:Y:S01]  /*1d860*/  MOV R3, R130 ;  /* 0x0000008200037202 */ /* 0x000fe20000000f00 */
[----:B------:R-:W3:Y:S01]  /*1d870*/  LDL.LU R4, [R1+0x1b0] ;  /* 0x0001b00001047983 */ /* 0x000ee20000300800 */
[----:B------:R-:W-:Y:S01]  /*1d880*/  MOV R132, R129 ;  /* 0x0000008100847202 */ /* 0x000fe20000000f00 */
[----:B------:R-:W-:Y:S02]  /*1d890*/  ULDC UR8, c[0x0][0x2d0] ;  /* 0x0000b40000087ab9 */ /* 0x000fe40000000800 */
[----:B------:R-:W4:Y:S01]  /*1d8a0*/  LDL.LU R5, [R1+0x194] ;  /* 0x0001940001057983 */ /* 0x000f220000300800 */
[----:B------:R-:W-:-:S02]  /*1d8b0*/  USHF.L.U32 UR11, UR4, 0x3, URZ ;  /* 0x00000003040b7899 */ /* 0x000fc4000800063f */
[----:B------:R-:W-:Y:S02]  /*1d8c0*/  UIMAD UR41, UR4, 0x48, URZ ;  /* 0x00000048042978a4 */ /* 0x000fe4000f8e023f */
[----:B------:R-:W-:Y:S02]  /*1d8d0*/  USHF.R.S32.HI UR19, URZ, 0x1f, UR4 ;  /* 0x0000001f3f137899 */ /* 0x000fe40008011404 */
[----:B------:R-:W-:Y:S02]  /*1d8e0*/  UIMAD.WIDE.U32 UR48, UR4, 0x70, URZ ;  /* 0x00000070043078a5 */ /* 0x000fe4000f8e003f */
[----:B------:R-:W-:Y:S02]  /*1d8f0*/  UIMAD UR4, UR4, 0x38, UR11 ;  /* 0x00000038040478a4 */ /* 0x000fe4000f8e020b */
[----:B------:R-:W-:Y:S02]  /*1d900*/  USHF.R.S32.HI UR7, URZ, 0x1f, UR11 ;  /* 0x0000001f3f077899 */ /* 0x000fe4000801140b */
[----:B------:R-:W-:-:S02]  /*1d910*/  UIADD3 UR4, UR4, 0x1, URZ ;  /* 0x0000000104047890 */ /* 0x000fc4000fffe03f */
[----:B------:R-:W-:Y:S02]  /*1d920*/  UIMAD UR19, UR19, 0x70, URZ ;  /* 0x00000070131378a4 */ /* 0x000fe4000f8e023f */
[----:B------:R-:W-:Y:S02]  /*1d930*/  USHF.R.S32.HI UR28, URZ, 0x1f, UR4 ;  /* 0x0000001f3f1c7899 */ /* 0x000fe40008011404 */
[----:B------:R-:W-:Y:S02]  /*1d940*/  USHF.L.U32 UR18, UR11, 0x1, URZ ;  /* 0x000000010b127899 */ /* 0x000fe4000800063f */
[----:B------:R-:W-:Y:S02]  /*1d950*/  USHF.L.U32 UR42, UR41, 0x1, URZ ;  /* 0x00000001292a7899 */ /* 0x000fe4000800063f */
[----:B------:R-:W-:Y:S01]  /*1d960*/  USHF.L.U64.HI UR11, UR11, 0x1, UR7 ;  /* 0x000000010b0b7899 */ /* 0x000fe20008010207 */
[----:B-1----:R-:W-:Y:S01]  /*1d970*/  SHF.R.S32.HI R0, RZ, 0x1f, R2 ;  /* 0x0000001fff007819 */ /* 0x002fe20000011402 */
[----:B------:R-:W-:-:S02]  /*1d980*/  USHF.L.U32 UR29, UR4, 0x1, URZ ;  /* 0x00000001041d7899 */ /* 0x000fc4000800063f */
[----:B------:R-:W-:Y:S01]  /*1d990*/  USHF.L.U64.HI UR28, UR4, 0x1, UR28 ;  /* 0x00000001041c7899 */ /* 0x000fe2000801021c */
[----:B------:R-:W-:Y:S01]  /*1d9a0*/  LEA.HI R0, R0, R2, RZ, 0x2 ;  /* 0x0000000200007211 */ /* 0x000fe200078f10ff */
[----:B------:R-:W-:Y:S01]  /*1d9b0*/  UIADD3 UR19, UR49, UR19, URZ ;  /* 0x0000001331137290 */ /* 0x000fe2000fffe03f */
[----:B------:R-:W-:Y:S02]  /*1d9c0*/  ULDC UR4, c[0x0][0x2ec] ;  /* 0x0000bb0000047ab9 */ /* 0x000fe40000000800 */
[----:B------:R-:W-:-:S05]  /*1d9d0*/  LOP3.LUT R0, R0, 0xfffffffc, RZ, 0xc0, !PT ;  /* 0xfffffffc00007812 */ /* 0x000fca00078ec0ff */
[----:B------:R-:W-:-:S04]  /*1d9e0*/  IMAD.IADD R0, R2, 0x1, -R0 ;  /* 0x0000000102007824 */ /* 0x000fc800078e0a00 */
[----:B------:R-:W-:-:S05]  /*1d9f0*/  IMAD.SHL.U32 R0, R0, 0x8, RZ ;  /* 0x0000000800007824 */ /* 0x000fca00078e00ff */
[----:B------:R-:W-:Y:S01]  /*1da00*/  ISETP.GE.AND P0, PT, R0, UR6, PT ;  /* 0x0000000600007c0c */ /* 0x000fe2000bf06270 */
[----:B------:R-:W-:Y:S01]  /*1da10*/  IMAD.MOV.U32 R0, RZ, RZ, 0x7054 ;  /* 0x00007054ff007424 */ /* 0x000fe200078e00ff */
[----:B------:R-:W-:-:S04]  /*1da20*/  USHF.R.S32.HI UR6, URZ, 0x1f, UR41 ;  /* 0x0000001f3f067899 */ /* 0x000fc80008011429 */
[----:B------:R-:W-:Y:S01]  /*1da30*/  PRMT R194, R194, R0, UR12 ;  /* 0x0000000cc2c27e16 */ /* 0x000fe20008000000 */
[----:B------:R-:W-:Y:S01]  /*1da40*/  IMAD.MOV.U32 R0, RZ, RZ, R131 ;  /* 0x000000ffff007224 */ /* 0x000fe200078e0083 */
[----:B------:R-:W-:-:S03]  /*1da50*/  USHF.L.U64.HI UR41, UR41, 0x1, UR6 ;  /* 0x0000000129297899 */ /* 0x000fc60008010206 */
[----:B------:R-:W-:Y:S02]  /*1da60*/  ULDC.64 UR6, c[0x0][0x248] ;  /* 0x0000920000067ab9 */ /* 0x000fe40000000a00 */
[----:B------:R-:W1:Y:S08]  /*1da70*/  @!P0 LDC.64 R10, c[0x0][0x220] ;  /* 0x00008800ff0a8b82 */ /* 0x000e700000000a00 */
[----:B------:R-:W1:Y:S02]  /*1da80*/  @!P0 LDC.64 R8, c[0x0][0x220] ;  /* 0x00008800ff088b82 */ /* 0x000e640000000a00 */
[----:B-1----:R-:W-:Y:S04]  /*1da90*/  @!P0 STL.64 [R1+0x120], R10 ;  /* 0x0001200a01008387 */ /* 0x002fe80000100a00 */
[----:B------:R1:W-:Y:S01]  /*1daa0*/  @!P0 STL.64 [R1+0x118], R8 ;  /* 0x0001180801008387 */ /* 0x0003e20000100a00 */
[C---:B--2---:R-:W-:Y:S01]  /*1dab0*/  IADD3 R2, R6.reuse, 0x4, RZ ;  /* 0x0000000406027810 */ /* 0x044fe20007ffe0ff */
[----:B-1----:R-:W-:-:S04]  /*1dac0*/  IMAD.WIDE.U32 R8, R6, -0x326172a9, RZ ;  /* 0xcd9e8d5706087825 */ /* 0x002fc800078e00ff */
[----:B------:R-:W-:Y:S01]  /*1dad0*/  IMAD.WIDE.U32 R6, R2, -0x326172a9, RZ ;  /* 0xcd9e8d5702067825 */ /* 0x000fe200078e00ff */
[----:B------:R-:W-:Y:S03]  /*1dae0*/  STL.64 [R1+0x108], R8 ;  /* 0x0001080801007387 */ /* 0x000fe60000100a00 */
[----:B---3--:R-:W-:Y:S01]  /*1daf0*/  IMAD.WIDE.U32 R238, R4, -0x2daee0ad, RZ ;  /* 0xd2511f5304ee7825 */ /* 0x008fe200078e00ff */
[----:B------:R1:W-:Y:S01]  /*1db00*/  STL.64 [R1+0x100], R6 ;  /* 0x0001000601007387 */ /* 0x0003e20000100a00 */
[-C--:B----4-:R-:W-:Y:S02]  /*1db10*/  LOP3.LUT R250, R7, R5.reuse, RZ, 0x3c, !PT ;  /* 0x0000000507fa7212 */ /* 0x090fe400078e3cff */
[----:B------:R-:W-:Y:S01]  /*1db20*/  LOP3.LUT R242, R9, R5, RZ, 0x3c, !PT ;  /* 0x0000000509f27212 */ /* 0x000fe200078e3cff */
[----:B-1----:R-:W2:Y:S04]  /*1db30*/  LDL.LU.64 R6, [R1+0x1a0] ;  /* 0x0001a00001067983 */ /* 0x002ea80000300a00 */
[----:B------:R-:W2:Y:S01]  /*1db40*/  LDL.LU.64 R4, [R1+0x1a8] ;  /* 0x0001a80001047983 */ /* 0x000ea20000300a00 */
[----:B------:R-:W-:-:S04]  /*1db50*/  IMAD.WIDE.U32 R242, R242, -0x2daee0ad, RZ ;  /* 0xd2511f53f2f27825 */ /* 0x000fc800078e00ff */
[----:B------:R-:W-:-:S04]  /*1db60*/  IMAD.WIDE.U32 R250, R250, -0x2daee0ad, RZ ;  /* 0xd2511f53fafa7825 */ /* 0x000fc800078e00ff */
[----:B--2---:R-:W-:-:S05]  /*1db70*/  IMAD.MOV.U32 R5, RZ, RZ, R7 ;  /* 0x000000ffff057224 */ /* 0x004fca00078e0007 */
[----:B------:R1:W-:Y:S01]  /*1db80*/  STL.64 [R1+0x110], R4 ;  /* 0x0001100401007387 */ /* 0x0003e20000100a00 */
[----:B------:R-:W-:Y:S05]  /*1db90*/  BRA `(.L_x_572) ;  /* 0x00000004000c7947 */ /* 0x000fea0003800000 */
.L_x_574:
[----:B------:R-:W2:Y:S01]  /*1dba0*/  LDL.64 R198, [R1+0x138] ;  /* 0x0001380001c67983 */ /* 0x000ea20000100a00 */
[----:B------:R-:W1:Y:S01]  /*1dbb0*/  @!P0 LDC.64 R130, c[0x0][0x218] ;  /* 0x00008600ff828b82 */ /* 0x000e620000000a00 */
[----:B------:R-:W-:Y:S02]  /*1dbc0*/  UIADD3 UR43, UR44, -0x1, URZ ;  /* 0xffffffff2c2b7890 */ /* 0x000fe4000fffe03f */
[----:B------:R-:W3:Y:S02]  /*1dbd0*/  LDL.64 R196, [R1+0x130] ;  /* 0x0001300001c47983 */ /* 0x000ee40000100a00 */
[----:B------:R-:W-:Y:S02]  /*1dbe0*/  USHF.R.S32.HI UR10, URZ, 0x1f, UR43 ;  /* 0x0000001f3f0a7899 */ /* 0x000fe4000801142b */
[----:B------:R4:W-:Y:S01]  /*1dbf0*/  @P0 STS [R195+0x6000], RZ ;  /* 0x006000ffc3000388 */ /* 0x0009e20000000800 */
[----:B------:R-:W5:Y:S01]  /*1dc00*/  @!P4 LDC.64 R176, c[0x0][0x218] ;  /* 0x00008600ffb0cb82 */ /* 0x000f620000000a00 */
[----:B------:R-:W-:Y:S02]  /*1dc10*/  UIMAD UR10, UR10, UR6, URZ ;  /* 0x000000060a0a72a4 */ /* 0x000fe4000f8e023f */
[----:B------:R4:W-:Y:S01]  /*1dc20*/  @P0 STS [R195+0x6004], RZ ;  /* 0x006004ffc3000388 */ /* 0x0009e20000000800 */
[----:B------:R-:W-:Y:S02]  /*1dc30*/  UIMAD.WIDE.U32 UR46, UR43, UR6, URZ ;  /* 0x000000062b2e72a5 */ /* 0x000fe4000f8e003f */
[----:B------:R-:W-:Y:S01]  /*1dc40*/  UIMAD UR10, UR43, UR7, UR10 ;  /* 0x000000072b0a72a4 */ /* 0x000fe2000f8e020a */
[----:B------:R4:W-:Y:S01]  /*1dc50*/  @P0 STS.64 [R195+0x6008], RZ ;  /* 0x006008ffc3000388 */ /* 0x0009e20000000a00 */
[----:B------:R-:W4:Y:S02]  /*1dc60*/  @!P3 LDC.64 R174, c[0x0][0x218] ;  /* 0x00008600ffaebb82 */ /* 0x000f240000000a00 */
[----:B------:R-:W-:Y:S01]  /*1dc70*/  UIADD3 UR10, UR47, UR10, URZ ;  /* 0x0000000a2f0a7290 */ /* 0x000fe2000fffe03f */
[----:B------:R-:W-:Y:S02]  /*1dc80*/  IMAD.U32 R2, RZ, RZ, UR46 ;  /* 0x0000002eff027e24 */ /* 0x000fe4000f8e00ff */
[----:B------:R-:W-:Y:S03]  /*1dc90*/  IMAD.U32 R128, RZ, RZ, UR46 ;  /* 0x0000002eff807e24 */ /* 0x000fe6000f8e00ff */
[----:B------:R-:W-:Y:S01]  /*1dca0*/  IMAD.U32 R129, RZ, RZ, UR10 ;  /* 0x0000000aff817e24 */ /* 0x000fe2000f8e00ff */
[----:B------:R-:W4:Y:S08]  /*1dcb0*/  @!P0 LDC.64 R172, c[0x0][0x218] ;  /* 0x00008600ffac8b82 */ /* 0x000f300000000a00 */
[----:B------:R-:W4:Y:S08]  /*1dcc0*/  @!P4 LDC.64 R134, c[0x0][0x218] ;  /* 0x00008600ff86cb82 */ /* 0x000f300000000a00 */
[----:B------:R-:W4:Y:S01]  /*1dcd0*/  @!P3 LDC.64 R178, c[0x0][0x218] ;  /* 0x00008600ffb2bb82 */ /* 0x000f220000000a00 */
[----:B--2---:R-:W-:Y:S04]  /*1dce0*/  LEA R2, P1, R2, R198, 0x6 ;  /* 0x000000c602027211 */ /* 0x004fe800078230ff */
[----:B---3--:R-:W-:Y:S02]  /*1dcf0*/  LEA.HI.X R129, R128, R197, R129, 0x6, P1 ;  /* 0x000000c580817211 */ /* 0x008fe400008f3481 */
[C---:B-1----:R-:W-:Y:S02]  /*1dd00*/  @!P0 LEA R130, P1, R2.reuse, R130, 0x1 ;  /* 0x0000008202828211 */ /* 0x042fe400078208ff */
[C---:B-----5:R-:W-:Y:S02]  /*1dd10*/  @!P4 LEA R176, P2, R2.reuse, R176, 0x1 ;  /* 0x000000b002b0c211 */ /* 0x060fe400078408ff */
        /* <DEDUP_REMOVED lines=10> */
[C---:B------:R-:W-:Y:S02]  /*1ddc0*/  @!P0 LEA R172, P5, R128.reuse, R172, 0x1 ;  /* 0x000000ac80ac8211 */ /* 0x040fe400078a08ff */
[C---:B------:R-:W-:Y:S01]  /*1ddd0*/  @!P4 LEA R134, P2, R128.reuse, R134, 0x1 ;  /* 0x000000868086c211 */ /* 0x040fe200078408ff */
        /* <DEDUP_REMOVED lines=17> */
[C---:B-1----:R-:W-:Y:S03]  /*1def0*/  @!P3 LEA R130, P1, R128.reuse, R178, 0x1 ;  /* 0x000000b28082b211 */ /* 0x042fe600078208ff */
        /* <DEDUP_REMOVED lines=13> */
.L_x_572:
[----:B-1----:R-:W2:Y:S01]  /*1dfd0*/  LDL R5, [R1+0xfc] ;  /* 0x0000fc0001057983 */ /* 0x002ea20000100800 */
[----:B------:R-:W-:Y:S04]  /*1dfe0*/  DEPBAR.LE SB0, 0x0 ;  /* 0x000080000000791a */ /* 0x000fe80000000000 */
[----:B---3--:R-:W3:Y:S01]  /*1dff0*/  LDL R4, [R1+0x128] ;  /* 0x0001280001047983 */ /* 0x008ee20000100800 */
[----:B------:R-:W-:Y:S02]  /*1e000*/  USHF.R.S32.HI UR10, URZ, 0x1f, UR44 ;  /* 0x0000001f3f0a7899 */ /* 0x000fe4000801142c */
[----:B------:R-:W-:Y:S02]  /*1e010*/  UIMAD UR9, UR24, UR44, URZ ;  /* 0x0000002c180972a4 */ /* 0x000fe4000f8e023f */
[----:B------:R-:W4:Y:S01]  /*1e020*/  LDL.64 R20, [R1+0x110] ;  /* 0x0001100001147983 */ /* 0x000f220000100a00 */
[----:B------:R-:W-:Y:S02]  /*1e030*/  UISETP.GE.AND UP0, UPT, UR44, 0x1, UPT ;  /* 0x000000012c00788c */ /* 0x000fe4000bf06270 */
[----:B------:R-:W-:Y:S02]  /*1e040*/  UIMAD UR9, UR10, UR32, UR9 ;  /* 0x000000200a0972a4 */ /* 0x000fe4000f8e0209 */
[----:B------:R-:W5:Y:S05]  /*1e050*/  LDL R6, [R1+0x120] ;  /* 0x0001200001067983 */ /* 0x000f6a0000100800 */
[----:B------:R-:W5:Y:S05]  /*1e060*/  LDL R2, [R1+0x124] ;  /* 0x0001240001027983 */ /* 0x000f6a0000100800 */
[----:B------:R-:W5:Y:S05]  /*1e070*/  LDL R8, [R1+0x118] ;  /* 0x0001180001087983 */ /* 0x000f6a0000100800 */
[----:B------:R-:W5:Y:S01]  /*1e080*/  LDL R18, [R1+0x11c] ;  /* 0x00011c0001127983 */ /* 0x000f620000100800 */
[----:B------:R-:W-:Y:S06]  /*1e090*/  BAR.SYNC.DEFER_BLOCKING 0x0 ;  /* 0x0000000000007b1d */ /* 0x000fec0000010000 */
[----:B------:R-:W-:Y:S05]  /*1e0a0*/  @P0 STS [R195+0x9000], RZ ;  /* 0x009000ffc3000388 */ /* 0x000fea0000000800 */
[----:B------:R-:W-:Y:S05]  /*1e0b0*/  @P0 STS [R195+0x9004], RZ ;  /* 0x009004ffc3000388 */ /* 0x000fea0000000800 */
[----:B------:R-:W-:Y:S01]  /*1e0c0*/  @P0 STS.64 [R195+0x9008], RZ ;  /* 0x009008ffc3000388 */ /* 0x000fe20000000a00 */
[----:B--2---:R-:W-:Y:S02]  /*1e0d0*/  ISETP.GE.AND P4, PT, R5, UR8, PT ;  /* 0x0000000805007c0c */ /* 0x004fe4000bf86270 */
[----:B---3--:R-:W-:Y:S01]  /*1e0e0*/  ISETP.GE.AND P3, PT, R4, UR8, PT ;  /* 0x0000000804007c0c */ /* 0x008fe2000bf66270 */
[----:B------:R-:W-:Y:S04]  /*1e0f0*/  IMAD.U32 R4, RZ, RZ, UR44 ;  /* 0x0000002cff047e24 */ /* 0x000fe8000f8e00ff */
[----:B----4-:R-:W-:Y:S06]  /*1e100*/  IMAD.WIDE.U32 R4, R4, UR32, R20 ;  /* 0x0000002004047c25 */ /* 0x010fec000f8e0014 */
[----:B------:R-:W1:Y:S01]  /*1e110*/  @!P4 LDC.64 R12, c[0x0][0x220] ;  /* 0x00008800ff0ccb82 */ /* 0x000e620000000a00 */
[----:B------:R-:W-:Y:S01]  /*1e120*/  VIADD R5, R5, UR9 ;  /* 0x0000000905057c36 */ /* 0x000fe20008000000 */
[C---:B-----5:R-:W-:Y:S01]  /*1e130*/  @!P0 LEA R6, P1, R4.reuse, R6, 0x1 ;  /* 0x0000000604068211 */ /* 0x060fe200078208ff */
[----:B------:R-:W-:Y:S03]  /*1e140*/  USHF.L.U32 UR9, UR44, 0x1, URZ ;  /* 0x000000012c097899 */ /* 0x000fe6000800063f */
[C-C-:B------:R-:W-:Y:S02]  /*1e150*/  @!P0 LEA.HI.X R7, R4.reuse, R2, R5.reuse, 0x1, P1 ;  /* 0x0000000204078211 */ /* 0x140fe400008f0c05 */
[----:B------:R-:W2:Y:S01]  /*1e160*/  @!P3 LDC.64 R10, c[0x0][0x220] ;  /* 0x00008800ff0abb82 */ /* 0x000ea20000000a00 */
[C---:B------:R-:W-:Y:S02]  /*1e170*/  IADD3 R2, P5, R4.reuse, UR20, RZ ;  /* 0x0000001404027c10 */ /* 0x040fe4000ffbe0ff */
[----:B------:R-:W-:Y:S01]  /*1e180*/  @!PT LDS RZ, [RZ] ;  /* 0x00000000fffff984 */ /* 0x000fe20000000800 */
[----:B------:R-:W-:Y:S01]  /*1e190*/  @!PT LDS RZ, [RZ] ;  /* 0x00000000fffff984 */ /* 0x000fe20000000800 */
[----:B------:R-:W-:Y:S01]  /*1e1a0*/  @!PT LDS RZ, [RZ] ;  /* 0x00000000fffff984 */ /* 0x000fe20000000800 */
[----:B------:R3:W-:Y:S05]  /*1e1b0*/  @!P0 LDGSTS.E.BYPASS.LTC128B.128 [R195+0x9000], desc[UR22][R6.64] ;  /* 0x0900000006c38fae */ /* 0x0007ea000b901d56 */
[----:B------:R-:W-:Y:S01]  /*1e1c0*/  @P4 STS.128 [R195+0xa000], RZ ;  /* 0x00a000ffc3004388 */ /* 0x000fe20000000c00 */
[----:B------:R-:W3:Y:S01]  /*1e1d0*/  @!P4 LDC.64 R14, c[0x0][0x220] ;  /* 0x00008800ff0ecb82 */ /* 0x000ee20000000a00 */
[C---:B-1----:R-:W-:Y:S07]  /*1e1e0*/  @!P4 LEA R12, P2, R4.reuse, R12, 0x1 ;  /* 0x0000000c040cc211 */ /* 0x042fee00078408ff */
[----:B------:R-:W1:Y:S01]  /*1e1f0*/  @!P3 LDC.64 R16, c[0x0][0x220] ;  /* 0x00008800ff10bb82 */ /* 0x000e620000000a00 */
[C-C-:B------:R-:W-:Y:S02]  /*1e200*/  @!P4 LEA.HI.X R13, R4.reuse, R13, R5.reuse, 0x1, P2 ;  /* 0x0000000d040dc211 */ /* 0x140fe400010f0c05 */
[C---:B--2---:R-:W-:Y:S03]  /*1e210*/  @!P3 LEA R10, P1, R4.reuse, R10, 0x1 ;  /* 0x0000000a040ab211 */ /* 0x044fe600078208ff */
[----:B------:R-:W-:Y:S01]  /*1e220*/  @!PT LDS RZ, [RZ] ;  /* 0x00000000fffff984 */ /* 0x000fe20000000800 */
[----:B------:R-:W-:Y:S01]  /*1e230*/  @!PT LDS RZ, [RZ] ;  /* 0x00000000fffff984 */ /* 0x000fe20000000800 */
[----:B------:R-:W-:Y:S01]  /*1e240*/  @!PT LDS RZ, [RZ] ;  /* 0x00000000fffff984 */ /* 0x000fe20000000800 */
[----:B------:R-:W-:Y:S01]  /*1e250*/  @!P4 LDGSTS.E.BYPASS.LTC128B.128 [R195+0xa000], desc[UR22][R12.64+0x40] ;  /* 0x0a0000400cc3cfae */ /* 0x000fe2000b901d56 */
[----:B------:R-:W-:Y:S04]  /*1e260*/  @!P3 LEA.HI.X R11, R4, R11, R5, 0x1, P1 ;  /* 0x0000000b040bb211 */ /* 0x000fe800008f0c05 */
[----:B------:R-:W-:Y:S01]  /*1e270*/  @P3 STS.128 [R195+0xb000], RZ ;  /* 0x00b000ffc3003388 */ /* 0x000fe20000000c00 */
[----:B------:R-:W-:Y:S02]  /*1e280*/  IADD3.X R5, R5, UR16, RZ, P5, !PT ;  /* 0x0000001005057c10 */ /* 0x000fe4000affe4ff */
[C---:B------:R-:W-:Y:S02]  /*1e290*/  @!P0 LEA R8, P5, R2.reuse, R8, 0x1 ;  /* 0x0000000802088211 */ /* 0x040fe400078a08ff */
[----:B------:R-:W-:Y:S01]  /*1e2a0*/  @!PT LDS RZ, [RZ] ;  /* 0x00000000fffff984 */ /* 0x000fe20000000800 */
[----:B------:R-:W-:Y:S01]  /*1e2b0*/  @!PT LDS RZ, [RZ] ;  /* 0x00000000fffff984 */ /* 0x000fe20000000800 */
[----:B------:R-:W-:Y:S01]  /*1e2c0*/  @!PT LDS RZ, [RZ] ;  /* 0x00000000fffff984 */ /* 0x000fe20000000800 */
[----:B------:R-:W-:Y:S01]  /*1e2d0*/  @!P3 LDGSTS.E.BYPASS.LTC128B.128 [R195+0xb000], desc[UR22][R10.64+0x80] ;  /* 0x0b0000800ac3bfae */ /* 0x000fe2000b901d56 */
[C---:B---3--:R-:W-:Y:S02]  /*1e2e0*/  @!P4 LEA R6, P2, R2.reuse, R14, 0x1 ;  /* 0x0000000e0206c211 */ /* 0x048fe400078408ff */
[C-C-:B------:R-:W-:Y:S02]  /*1e2f0*/  @!P0 LEA.HI.X R9, R2.reuse, R18, R5.reuse, 0x1, P5 ;  /* 0x0000001202098211 */ /* 0x140fe400028f0c05 */
[----:B------:R-:W-:Y:S01]  /*1e300*/  @P0 STS.128 [R195+0x9800], RZ ;  /* 0x009800ffc3000388 */ /* 0x000fe20000000c00 */
[C-C-:B------:R-:W-:Y:S04]  /*1e310*/  @!P4 LEA.HI.X R7, R2.reuse, R15, R5.reuse, 0x1, P2 ;  /* 0x0000000f0207c211 */ /* 0x140fe800010f0c05 */
[----:B------:R-:W-:Y:S01]  /*1e320*/  @!PT LDS RZ, [RZ] ;  /* 0x00000000fffff984 */ /* 0x000fe20000000800 */
[----:B------:R-:W-:Y:S01]  /*1e330*/  @!PT LDS RZ, [RZ] ;  /* 0x00000000fffff984 */ /* 0x000fe20000000800 */
[----:B------:R-:W-:Y:S01]  /*1e340*/  @!PT LDS RZ, [RZ] ;  /* 0x00000000fffff984 */ /* 0x000fe20000000800 */
[----:B------:R-:W-:Y:S01]  /*1e350*/  @!P0 LDGSTS.E.BYPASS.LTC128B.128 [R195+0x9800], desc[UR22][R8.64] ;  /* 0x0980000008c38fae */ /* 0x000fe2000b901d56 */
[C---:B-1----:R-:W-:Y:S04]  /*1e360*/  @!P3 LEA R4, P1, R2.reuse, R16, 0x1 ;  /* 0x000000100204b211 */ /* 0x042fe800078208ff */
[----:B------:R-:W-:Y:S01]  /*1e370*/  @P4 STS.128 [R195+0xa800], RZ ;  /* 0x00a800ffc3004388 */ /* 0x000fe20000000c00 */
[----:B------:R-:W-:Y:S02]  /*1e380*/  @!P3 LEA.HI.X R5, R2, R17, R5, 0x1, P1 ;  /* 0x000000110205b211 */ /* 0x000fe400008f0c05 */
[----:B------:R-:W-:Y:S02]  /*1e390*/  PLOP3.LUT P1, PT, PT, PT, UP0, 0x80, 0x0 ;  /* 0x000000000000781c */ /* 0x000fe40003f2f008 */
        /* <DEDUP_REMOVED lines=10> */
[----:B------:R-:W1:Y:S05]  /*1e440*/  LDSM.16.M88.4 R16, [R189+0x6000] ;  /* 0x00600000bd10783b */ /* 0x000e6a0000000200 */
[----:B------:R-:W2:Y:S05]  /*1e450*/  LDSM.16.M88.4 R60, [R192+0x1000] ;  /* 0x00100000c03c783b */ /* 0x000eaa0000000200 */
[----:B------:R-:W3:Y:S05]  /*1e460*/  LDSM.16.M88.4 R32, [R189+0x6400] ;  /* 0x00640000bd20783b */ /* 0x000eea0000000200 */
[----:B------:R-:W0:Y:S05]  /*1e470*/  LDGDEPBAR ;  /* 0x00000000000079af */ /* 0x000e2a0000000000 */
[----:B------:R-:W4:Y:S05]  /*1e480*/  LDSM.16.M88.4 R48, [R189+0x6800] ;  /* 0x00680000bd30783b */ /* 0x000f2a0000000200 */
[----:B------:R-:W5:Y:S05]  /*1e490*/  LDSM.16.M88.4 R128, [R189+0x6c00] ;  /* 0x006c0000bd80783b */ /* 0x000f6a0000000200 */
[----:B------:R-:W-:Y:S05]  /*1e4a0*/  LDSM.16.M88.4 R172, [R193] ;  /* 0x00000000c1ac783b */ /* 0x000fea0000000200 */
[----:B------:R-:W5:Y:S05]  /*1e4b0*/  LDSM.16.M88.4 R176, [R191+0x6000] ;  /* 0x00600000bfb0783b */ /* 0x000f6a0000000200 */
[----:B------:R-:W5:Y:S01]  /*1e4c0*/  LDSM.16.M88.4 R180, [R193+0x1000] ;  /* 0x00100000c1b4783b */ /* 0x000f620000000200 */
[-C--:B-1----:R-:W-:Y:S04]  /*1e4d0*/  HMMA.16816.F32.BF16 R4, R64, R16.reuse, RZ ;  /* 0x000000104004723c */ /* 0x082fe800000418ff */
[----:B------:R-:W1:Y:S02]  /*1e4e0*/  LDSM.16.M88.4 R184, [R191+0x6400] ;  /* 0x00640000bfb8783b */ /* 0x000e640000000200 */
[C---:B--2---:R-:W-:Y:S06]  /*1e4f0*/  HMMA.16816.F32.BF16 R8, R60.reuse, R16, RZ ;  /* 0x000000103c08723c */ /* 0x044fec00000418ff */
[-C--:B------:R-:W-:Y:S06]  /*1e500*/  HMMA.16816.F32.BF16 R12, R60, R18.reuse, RZ ;  /* 0x000000123c0c723c */ /* 0x080fec00000418ff */
[C---:B------:R-:W-:Y:S06]  /*1e510*/  HMMA.16816.F32.BF16 R16, R64.reuse, R18, RZ ;  /* 0x000000124010723c */ /* 0x040fec00000418ff */
[-C--:B---3--:R-:W-:Y:S06]  /*1e520*/  HMMA.16816.F32.BF16 R20, R64, R32.reuse, RZ ;  /* 0x000000204014723c */ /* 0x088fec00000418ff */
[C---:B------:R-:W-:Y:S06]  /*1e530*/  HMMA.16816.F32.BF16 R24, R60.reuse, R32, RZ ;  /* 0x000000203c18723c */ /* 0x040fec00000418ff */
[-C--:B------:R-:W-:Y:S06]  /*1e540*/  HMMA.16816.F32.BF16 R28, R60, R34.reuse, RZ ;  /* 0x000000223c1c723c */ /* 0x080fec00000418ff */
[C---:B------:R-:W-:Y:S06]  /*1e550*/  HMMA.16816.F32.BF16 R32, R64.reuse, R34, RZ ;  /* 0x000000224020723c */ /* 0x040fec00000418ff */
[-C--:B----4-:R-:W-:Y:S06]  /*1e560*/  HMMA.16816.F32.BF16 R36, R64, R48.reuse, RZ ;  /* 0x000000304024723c */ /* 0x090fec00000418ff */
[C---:B------:R-:W-:Y:S06]  /*1e570*/  HMMA.16816.F32.BF16 R40, R60.reuse, R48, RZ ;  /* 0x000000303c28723c */ /* 0x040fec00000418ff */
[-C--:B------:R-:W-:Y:S06]  /*1e580*/  HMMA.16816.F32.BF16 R44, R60, R50.reuse, RZ ;  /* 0x000000323c2c723c */ /* 0x080fec00000418ff */
[C---:B------:R-:W-:Y:S06]  /*1e590*/  HMMA.16816.F32.BF16 R48, R64.reuse, R50, RZ ;  /* 0x000000324030723c */ /* 0x040fec00000418ff */
[-C--:B-----5:R-:W-:Y:S06]  /*1e5a0*/  HMMA.16816.F32.BF16 R52, R64, R128.reuse, RZ ;  /* 0x000000804034723c */ /* 0x0a0fec00000418ff */
[C---:B------:R-:W-:Y:S06]  /*1e5b0*/  HMMA.16816.F32.BF16 R56, R60.reuse, R128, RZ ;  /* 0x000000803c38723c */ /* 0x040fec00000418ff */
[-C--:B------:R-:W-:Y:S06]  /*1e5c0*/  HMMA.16816.F32.BF16 R60, R60, R130.reuse, RZ ;  /* 0x000000823c3c723c */ /* 0x080fec00000418ff */
[----:B------:R-:W-:Y:S01]  /*1e5d0*/  HMMA.16816.F32.BF16 R64, R64, R130, RZ ;  /* 0x000000824040723c */ /* 0x000fe200000418ff */
[----:B------:R-:W2:Y:S05]  /*1e5e0*/  LDSM.16.M88.4 R128, [R191+0x6800] ;  /* 0x00680000bf80783b */ /* 0x000eaa0000000200 */
[-C--:B------:R-:W-:Y:S06]  /*1e5f0*/  HMMA.16816.F32.BF16 R4, R172, R176.reuse, R4 ;  /* 0x000000b0ac04723c */ /* 0x080fec0000041804 */
        /* <DEDUP_REMOVED lines=8> */
[----:B------:R-:W-:Y:S05]  /*1e680*/  LDSM.16.M88.4 R184, [R192+0x3000] ;  /* 0x00300000c0b8783b */ /* 0x000fea0000000200 */
        /* <DEDUP_REMOVED lines=8> */
[----:B------:R-:W1:Y:S05]  /*1e710*/  LDSM.16.M88.4 R180, [R189+0x7000] ;  /* 0x00700000bdb4783b */ /* 0x000e6a0000000200 */
[----:B------:R-:W-:Y:S01]  /*1e720*/  HMMA.16816.F32.BF16 R64, R172, R178, R64 ;  /* 0x000000b2ac40723c */ /* 0x000fe20000041840 */
[----:B------:R-:W2:Y:S05]  /*1e730*/  LDSM.16.M88.4 R172, [R189+0x7400] ;  /* 0x00740000bdac783b */ /* 0x000eaa0000000200 */
[----:B------:R-:W3:Y:S01]  /*1e740*/  LDSM.16.M88.4 R176, [R189+0x7800] ;  /* 0x00780000bdb0783b */ /* 0x000ee20000000200 */
        /* <DEDUP_REMOVED lines=14> */
[----:B------:R-:W2:Y:S05]  /*1e830*/  LDSM.16.M88.4 R176, [R191+0x7000] ;  /* 0x00700000bfb0783b */ /* 0x000eaa0000000200 */
[-C--:B-1----:R-:W-:Y:S06]  /*1e840*/  HMMA.16816.F32.BF16 R52, R128, R180.reuse, R52 ;  /* 0x000000b48034723c */ /* 0x082fec0000041834 */
[C---:B------:R-:W-:Y:S06]  /*1e850*/  HMMA.16816.F32.BF16 R56, R184.reuse, R180, R56 ;  /* 0x000000b4b838723c */ /* 0x040fec0000041838 */
[-C--:B------:R-:W-:Y:S01]  /*1e860*/  HMMA.16816.F32.BF16 R60, R184, R182.reuse, R60 ;  /* 0x000000b6b83c723c */ /* 0x080fe2000004183c */
[----:B------:R-:W1:Y:S05]  /*1e870*/  LDSM.16.M88.4 R184, [R193+0x3000] ;  /* 0x00300000c1b8783b */ /* 0x000e6a0000000200 */
[----:B------:R-:W-:Y:S01]  /*1e880*/  HMMA.16816.F32.BF16 R64, R128, R182, R64 ;  /* 0x000000b68040723c */ /* 0x000fe20000041840 */
[----:B------:R-:W3:Y:S05]  /*1e890*/  LDSM.16.M88.4 R128, [R191+0x7400] ;  /* 0x00740000bf80783b */ /* 0x000eea0000000200 */
[----:B------:R-:W-:Y:S01]  /*1e8a0*/  LDSM.16.M88.4 R180, [R191+0x7c00] ;  /* 0x007c0000bfb4783b */ /* 0x000fe20000000200 */
[-C--:B--2---:R-:W-:Y:S06]  /*1e8b0*/  HMMA.16816.F32.BF16 R4, R172, R176.reuse, R4 ;  /* 0x000000b0ac04723c */ /* 0x084fec0000041804 */
[C---:B-1----:R-:W-:Y:S06]  /*1e8c0*/  HMMA.16816.F32.BF16 R8, R184.reuse, R176, R8 ;  /* 0x000000b0b808723c */ /* 0x042fec0000041808 */
        /* <DEDUP_REMOVED lines=16> */
[----:B------:R-:W2:Y:S05]  /*1e9d0*/  LDSM.16.M88.4 R184, [R192+0x5000] ;  /* 0x00500000c0b8783b */ /* 0x000eaa0000000200 */
[----:B------:R-:W-:Y:S01]  /*1e9e0*/  HMMA.16816.F32.BF16 R64, R172, R182, R64 ;  /* 0x000000b6ac40723c */ /* 0x000fe20000041840 */
[----:B------:R-:W3:Y:S05]  /*1e9f0*/  LDSM.16.M88.4 R172, [R189+0x8400] ;  /* 0x00840000bdac783b */ /* 0x000eea0000000200 */
[----:B------:R-:W-:Y:S01]  /*1ea00*/  LDSM.16.M88.4 R180, [R189+0x8c00] ;  /* 0x008c0000bdb4783b */ /* 0x000fe20000000200 */
[-C--:B-1----:R-:W-:Y:S06]  /*1ea10*/  HMMA.16816.F32.BF16 R4, R128, R176.reuse, R4 ;  /* 0x000000b08004723c */ /* 0x082fec0000041804 */
        /* <DEDUP_REMOVED lines=23> */
[-C--:B------:R-:W-:Y:S11]  /*1eb90*/  HMMA.16816.F32.BF16 R12, R184, R178.reuse, R12 ;  /* 0x000000b2b80c723c */ /* 0x080ff6000004180c */
[----:B------:R-:W-:Y:S01]  /*1eba0*/  @!UPT UIADD3 URZ, URZ, URZ, URZ ;  /* 0x0000003f3f3ff290 */ /* 0x000fe2000fffe03f */
[----:B------:R-:W-:Y:S01]  /*1ebb0*/  FMNMX.FTZ R2, R4, R0, !PT ;  /* 0x0000000004027209 */ /* 0x000fe20007810000 */
[C---:B------:R-:W-:Y:S01]  /*1ebc0*/  HMMA.16816.F32.BF16 R16, R172.reuse, R178, R16 ;  /* 0x000000b2ac10723c */ /* 0x040fe20000041810 */
[----:B------:R-:W1:Y:S01]  /*1ebd0*/  LDSM.16.M88.4 R176, [R191+0x8800] ;  /* 0x00880000bfb0783b */ /* 0x000e620000000200 */
[----:B------:R-:W-:Y:S04]  /*1ebe0*/  DEPBAR.LE SB0, 0x0 ;  /* 0x000080000000791a */ /* 0x000fe80000000000 */
[-C--:B---3--:R-:W-:Y:S01]  /*1ebf0*/  HMMA.16816.F32.BF16 R20, R172, R128.reuse, R20 ;  /* 0x00000080ac14723c */ /* 0x088fe20000041814 */
[----:B------:R-:W-:Y:S04]  /*1ec00*/  BAR.SYNC.DEFER_BLOCKING 0x0 ;  /* 0x0000000000007b1d */ /* 0x000fe80000010000 */
[----:B------:R-:W-:Y:S01]  /*1ec10*/  FMNMX.FTZ R2, R5, R2, !PT ;  /* 0x0000000205027209 */ /* 0x000fe20007810000 */
[C---:B------:R-:W-:Y:S06]  /*1ec20*/  HMMA.16816.F32.BF16 R24, R184.reuse, R128, R24 ;  /* 0x00000080b818723c */ /* 0x040fec0000041818 */
[-C--:B------:R-:W-:Y:S06]  /*1ec30*/  HMMA.16816.F32.BF16 R28, R184, R130.reuse, R28 ;  /* 0x00000082b81c723c */ /* 0x080fec000004181c */
[C---:B------:R-:W-:Y:S05]  /*1ec40*/  HMMA.16816.F32.BF16 R32, R172.reuse, R130, R32 ;  /* 0x00000082ac20723c */ /* 0x040fea0000041820 */
[----:B------:R-:W-:Y:S01]  /*1ec50*/  FMNMX.FTZ R2, R16, R2, !PT ;  /* 0x0000000210027209 */ /* 0x000fe20007810000 */
[-C--:B-1----:R-:W-:Y:S06]  /*1ec60*/  HMMA.16816.F32.BF16 R36, R172, R176.reuse, R36 ;  /* 0x000000b0ac24723c */ /* 0x082fec0000041824 */
[C---:B------:R-:W-:Y:S06]  /*1ec70*/  HMMA.16816.F32.BF16 R40, R184.reuse, R176, R40 ;  /* 0x000000b0b828723c */ /* 0x040fec0000041828 */
[-C--:B------:R-:W-:Y:S06]  /*1ec80*/  HMMA.16816.F32.BF16 R44, R184, R178.reuse, R44 ;  /* 0x000000b2b82c723c */ /* 0x080fec000004182c */
[C---:B------:R-:W-:Y:S06]  /*1ec90*/  HMMA.16816.F32.BF16 R48, R172.reuse, R178, R48 ;  /* 0x000000b2ac30723c */ /* 0x040fec0000041830 */
[-C--:B------:R-:W-:Y:S06]  /*1eca0*/  HMMA.16816.F32.BF16 R52, R172, R180.reuse, R52 ;  /* 0x000000b4ac34723c */ /* 0x080fec0000041834 */
[C---:B------:R-:W-:Y:S06]  /*1ecb0*/  HMMA.16816.F32.BF16 R56, R184.reuse, R180, R56 ;  /* 0x000000b4b838723c */ /* 0x040fec0000041838 */
[-C--:B------:R-:W-:Y:S05]  /*1ecc0*/  HMMA.16816.F32.BF16 R60, R184, R182.reuse, R60 ;  /* 0x000000b6b83c723c */ /* 0x080fea000004183c */
[----:B------:R-:W-:Y:S01]  /*1ecd0*/  FMNMX.FTZ R181, R6, R3, !PT ;  /* 0x0000000306b57209 */ /* 0x000fe20007810000 */
[----:B------:R-:W-:Y:S05]  /*1ece0*/  HMMA.16816.F32.BF16 R64, R172, R182, R64 ;  /* 0x000000b6ac40723c */ /* 0x000fea0000041840 */
[----:B------:R-:W-:Y:S01]  /*1ecf0*/  FMNMX.FTZ R180, R17, R2, !PT ;  /* 0x0000000211b47209 */ /* 0x000fe20007810000 */
[----:B------:R-:W-:Y:S07]  /*1ed00*/  @!UPT UIADD3 URZ, URZ, URZ, URZ ;  /* 0x0000003f3f3ff290 */ /* 0x000fee000fffe03f */
[----:B------:R-:W-:Y:S11]  /*1ed10*/  @P1 BRA `(.L_x_574) ;  /* 0xffffffec00a01947 */ /* 0x000ff6000383ffff */
.L_x_573:
[----:B------:R-:W-:Y:S01]  /*1ed20*/  FMNMX.FTZ R128, R8, R132, !PT ;  /* 0x0000008408807209 */ /* 0x000fe20007810000 */
[----:B------:R-:W3:Y:S01]  /*1ed30*/  LDL.64 R186, [R1+0x108] ;  /* 0x0001080001ba7983 */ /* 0x000ee20000100a00 */
[----:B------:R-:W-:Y:S01]  /*1ed40*/  FMNMX.FTZ R129, R20, R180, !PT ;  /* 0x000000b414817209 */ /* 0x000fe20007810000 */
[----:B------:R-:W-:Y:S01]  /*1ed50*/  ULOP3.LUT UR10, UR9, UR27, URZ, 0x3c, !UPT ;  /* 0x0000001b090a7292 */ /* 0x000fe2000f8e3c3f */
[----:B------:R-:W-:Y:S01]  /*1ed60*/  FMNMX.FTZ R2, R10, R133, !PT ;  /* 0x000000850a027209 */ /* 0x000fe20007810000 */
[----:B------:R-:W-:Y:S01]  /*1ed70*/  UIADD3 UR9, UR9, 0x1, URZ ;  /* 0x0000000109097890 */ /* 0x000fe2000fffe03f */
[----:B------:R-:W-:Y:S01]  /*1ed80*/  FMNMX.FTZ R128, R9, R128, !PT ;  /* 0x0000008009807209 */ /* 0x000fe20007810000 */
[----:B------:R-:W4:Y:S01]  /*1ed90*/  LDL.64 R182, [R1+0x100] ;  /* 0x0001000001b67983 */ /* 0x000f220000100a00 */
[----:B--2---:R-:W-:Y:S01]  /*1eda0*/  FMNMX.FTZ R131, R21, R129, !PT ;  /* 0x0000008115837209 */ /* 0x004fe20007810000 */
[----:B------:R-:W-:Y:S01]  /*1edb0*/  ULOP3.LUT UR9, UR9, UR27, URZ, 0x3c, !UPT ;  /* 0x0000001b09097292 */ /* 0x000fe2000f8e3c3f */
        /* <DEDUP_REMOVED lines=42> */
[----:B------:R-:W1:Y:S01]  /*1f060*/  SHFL.BFLY PT, R175, R2, 0x2, 0x1f ;  /* 0x0c401f0002af7f89 */ /* 0x000e6200000e0000 */
        /* <DEDUP_REMOVED lines=10> */
[----:B------:R-:W-:Y:S01]  /*1f110*/  LOP3.LUT R130, R239, UR10, RZ, 0x3c, !PT ;  /* 0x0000000aef827c12 */ /* 0x000fe2000f8e3cff */
[----:B------:R-:W-:Y:S01]  /*1f120*/  UIADD3 UR10, UR27, -0x4498517b, URZ ;  /* 0xbb67ae851b0a7890 */ /* 0x000fe2000fffe03f */
[----:B------:R-:W-:Y:S01]  /*1f130*/  FMNMX.FTZ R172, R63, R128, !PT ;  /* 0x000000803fac7209 */ /* 0x000fe20007810000 */
[----:B------:R-:W2:Y:S01]  /*1f140*/  SHFL.BFLY PT, R177, R173, 0x2, 0x1f ;  /* 0x0c401f00adb17f89 */ /* 0x000ea200000e0000 */
[----:B------:R-:W-:Y:S01]  /*1f150*/  FMNMX.FTZ R174, R67, R174, !PT ;  /* 0x000000ae43ae7209 */ /* 0x000fe20007810000 */
[----:B------:R-:W-:Y:S01]  /*1f160*/  IMAD.WIDE.U32 R180, R130, -0x326172a9, RZ ;  /* 0xcd9e8d5782b47825 */ /* 0x000fe200078e00ff */
[----:B-1----:R-:W-:Y:S05]  /*1f170*/  FMNMX.FTZ R175, R2, R175, !PT ;  /* 0x000000af02af7209 */ /* 0x002fea0007810000 */
[----:B------:R-:W-:Y:S01]  /*1f180*/  SHFL.BFLY PT, R178, R172, 0x2, 0x1f ;  /* 0x0c401f00acb27f89 */ /* 0x000fe200000e0000 */
[----:B------:R-:W-:Y:S07]  /*1f190*/  LOP3.LUT R130, R243, UR10, R238, 0x96, !PT ;  /* 0x0000000af3827c12 */ /* 0x000fee000f8e96ee */
[----:B------:R-:W1:Y:S01]  /*1f1a0*/  SHFL.BFLY PT, R176, R174, 0x2, 0x1f ;  /* 0x0c401f00aeb07f89 */ /* 0x000e6200000e0000 */
[----:B------:R-:W-:Y:S07]  /*1f1b0*/  IMAD.WIDE.U32 R184, R130, -0x326172a9, RZ ;  /* 0xcd9e8d5782b87825 */ /* 0x000fee00078e00ff */
[----:B------:R-:W5:Y:S01]  /*1f1c0*/  SHFL.BFLY PT, R179, R175, 0x1, 0x1f ;  /* 0x0c201f00afb37f89 */ /* 0x000f6200000e0000 */
[----:B------:R-:W-:Y:S05]  /*1f1d0*/  LOP3.LUT R130, R185, UR39, R180, 0x96, !PT ;  /* 0x00000027b9827c12 */ /* 0x000fea000f8e96b4 */
[----:B------:R-:W-:Y:S01]  /*1f1e0*/  IMAD.WIDE.U32 R130, R130, -0x2daee0ad, RZ ;  /* 0xd2511f5382827825 */ /* 0x000fe200078e00ff */
[----:B--2---:R-:W-:Y:S02]  /*1f1f0*/  FMNMX.FTZ R2, R173, R177, !PT ;  /* 0x000000b1ad027209 */ /* 0x004fe40007810000 */
[----:B-1----:R-:W-:Y:S05]  /*1f200*/  FMNMX.FTZ R174, R174, R176, !PT ;  /* 0x000000b0aeae7209 */ /* 0x002fea0007810000 */
[----:B------:R-:W1:Y:S01]  /*1f210*/  SHFL.BFLY PT, R177, R174, 0x1, 0x1f ;  /* 0x0c201f00aeb17f89 */ /* 0x000e6200000e0000 */
[----:B---3--:R-:W-:Y:S05]  /*1f220*/  LOP3.LUT R128, R181, UR40, R186, 0x96, !PT ;  /* 0x00000028b5807c12 */ /* 0x008fea000f8e96ba */
[----:B------:R-:W-:Y:S05]  /*1f230*/  IMAD.WIDE.U32 R128, R128, -0x2daee0ad, RZ ;  /* 0xd2511f5380807825 */ /* 0x000fea00078e00ff */
[----:B------:R-:W-:Y:S02]  /*1f240*/  LOP3.LUT R134, R129, UR38, R242, 0x96, !PT ;  /* 0x0000002681867c12 */ /* 0x000fe4000f8e96f2 */
[----:B------:R-:W-:Y:S02]  /*1f250*/  LOP3.LUT R173, R131, UR36, R128, 0x96, !PT ;  /* 0x0000002483ad7c12 */ /* 0x000fe4000f8e9680 */
[----:B-----5:R-:W-:Y:S01]  /*1f260*/  FMNMX.FTZ R131, R175, R179, !PT ;  /* 0x000000b3af837209 */ /* 0x020fe20007810000 */
[----:B------:R-:W-:Y:S01]  /*1f270*/  IMAD.WIDE.U32 R134, R134, -0x326172a9, RZ ;  /* 0xcd9e8d5786867825 */ /* 0x000fe200078e00ff */
[----:B------:R-:W2:Y:S02]  /*1f280*/  LDL.LU R179, [R1+0x6c] ;  /* 0x00006c0001b37983 */ /* 0x000ea40000300800 */
[C---:B------:R-:W-:Y:S01]  /*1f290*/  FSETP.NEU.FTZ.AND P2, PT, R131.reuse, -INF , PT ;  /* 0xff8000008300780b */ /* 0x040fe20003f5d000 */
[----:B------:R-:W-:Y:S01]  /*1f2a0*/  FADD.FTZ R0, -R131, R0 ;  /* 0x0000000083007221 */ /* 0x000fe20000010100 */
[----:B------:R-:W-:Y:S02]  /*1f2b0*/  LOP3.LUT R129, R135, UR37, R184, 0x96, !PT ;  /* 0x0000002587817c12 */ /* 0x000fe4000f8e96b8 */
[----:B------:R-:W-:Y:S01]  /*1f2c0*/  FMNMX.FTZ R135, R172, R178, !PT ;  /* 0x000000b2ac877209 */ /* 0x000fe20007810000 */
[----:B------:R-:W-:Y:S01]  /*1f2d0*/  IMAD.WIDE.U32 R172, R173, -0x326172a9, RZ ;  /* 0xcd9e8d57adac7825 */ /* 0x000fe200078e00ff */
[----:B------:R-:W3:Y:S03]  /*1f2e0*/  SHFL.BFLY PT, R178, R2, 0x1, 0x1f ;  /* 0x0c201f0002b27f89 */ /* 0x000ee600000e0000 */
[----:B------:R-:W-:Y:S01]  /*1f2f0*/  IMAD.WIDE.U32 R128, R129, -0x2daee0ad, RZ ;  /* 0xd2511f5381807825 */ /* 0x000fe200078e00ff */
[----:B------:R-:W-:Y:S04]  /*1f300*/  LOP3.LUT R134, R173, UR35, R134, 0x96, !PT ;  /* 0x00000023ad867c12 */ /* 0x000fe8000f8e9686 */
[----:B------:R-:W5:Y:S01]  /*1f310*/  SHFL.BFLY PT, R175, R135, 0x1, 0x1f ;  /* 0x0c201f0087af7f89 */ /* 0x000f6200000e0000 */
[----:B------:R-:W-:Y:S01]  /*1f320*/  LOP3.LUT R176, R129, UR34, R130, 0x96, !PT ;  /* 0x0000002281b07c12 */ /* 0x000fe2000f8e9682 */
[----:B------:R-:W-:Y:S01]  /*1f330*/  IMAD.WIDE.U32 R196, R134, -0x2daee0ad, RZ ;  /* 0xd2511f5386c47825 */ /* 0x000fe200078e00ff */
[----:B-1----:R-:W-:Y:S03]  /*1f340*/  FMNMX.FTZ R130, R174, R177, !PT ;  /* 0x000000b1ae827209 */ /* 0x002fe60007810000 */
[----:B------:R-:W-:Y:S01]  /*1f350*/  IMAD.WIDE.U32 R176, R176, -0x326172a9, RZ ;  /* 0xcd9e8d57b0b07825 */ /* 0x000fe200078e00ff */
[----:B------:R-:W-:Y:S02]  /*1f360*/  LOP3.LUT R173, R197, UR17, R128, 0x96, !PT ;  /* 0x00000011c5ad7c12 */ /* 0x000fe4000f8e9680 */
[C---:B------:R-:W-:Y:S01]  /*1f370*/  FSETP.NEU.FTZ.AND P1, PT, R130.reuse, -INF , PT ;  /* 0xff8000008200780b */ /* 0x040fe20003f3d000 */
[----:B------:R-:W-:Y:S01]  /*1f380*/  FMUL.FTZ R134, R130, UR4 ;  /* 0x0000000482867c20 */ /* 0x000fe20008410000 */
[----:B------:R-:W-:Y:S01]  /*1f390*/  LOP3.LUT R218, R177, UR25, R172, 0x96, !PT ;  /* 0x00000019b1da7c12 */ /* 0x000fe2000f8e96ac */
[----:B------:R-:W-:Y:S03]  /*1f3a0*/  IMAD.WIDE.U32 R172, R173, -0x326172a9, RZ ;  /* 0xcd9e8d57adac7825 */ /* 0x000fe600078e00ff */
[----:B------:R-:W-:Y:S02]  /*1f3b0*/  FSEL R134, R134, RZ, P1 ;  /* 0x000000ff86867208 */ /* 0x000fe40000800000 */
[----:B---3--:R-:W-:Y:S01]  /*1f3c0*/  FMNMX.FTZ R129, R2, R178, !PT ;  /* 0x000000b202817209 */ /* 0x008fe20007810000 */
[----:B------:R-:W-:Y:S01]  /*1f3d0*/  FMUL.FTZ R2, R131, UR4 ;  /* 0x0000000483027c20 */ /* 0x000fe20008410000 */
[----:B------:R-:W-:Y:S02]  /*1f3e0*/  IMAD.MOV.U32 R178, RZ, RZ, R236 ;  /* 0x000000ffffb27224 */ /* 0x000fe400078e00ec */
[--C-:B------:R-:W-:Y:S01]  /*1f3f0*/  FFMA.FTZ R205, R22, UR4, -R134.reuse ;  /* 0x0000000416cd7c23 */ /* 0x100fe20008010886 */
[----:B------:R-:W-:Y:S01]  /*1f400*/  FSETP.NEU.FTZ.AND P1, PT, R129, -INF , PT ;  /* 0xff8000008100780b */ /* 0x000fe20003f3d000 */
[--C-:B------:R-:W-:Y:S01]  /*1f410*/  FFMA.FTZ R7, R7, UR4, -R134.reuse ;  /* 0x0000000407077c23 */ /* 0x100fe20008010886 */
[----:B------:R-:W-:Y:S01]  /*1f420*/  FSEL R2, R2, RZ, P2 ;  /* 0x000000ff02027208 */ /* 0x000fe20001000000 */
[--C-:B------:R-:W-:Y:S01]  /*1f430*/  FFMA.FTZ R204, R23, UR4, -R134.reuse ;  /* 0x0000000417cc7c23 */ /* 0x100fe20008010886 */
[----:B-----5:R-:W-:Y:S01]  /*1f440*/  FMNMX.FTZ R128, R135, R175, !PT ;  /* 0x000000af87807209 */ /* 0x020fe20007810000 */
        /* <DEDUP_REMOVED lines=17> */
[----:B------:R-:W-:Y:S01]  /*1f560*/  LOP3.LUT R5, R173, UR21, R176, 0x96, !PT ;  /* 0x00000015ad057c12 */ /* 0x000fe2000f8e96b0 */
[----:B------:R-:W-:Y:S01]  /*1f570*/  FFMA.FTZ R231, R53, UR4, -R2 ;  /* 0x0000000435e77c23 */ /* 0x000fe20008010802 */
[----:B------:R-:W-:Y:S01]  /*1f580*/  FMUL.FTZ R2, R0, UR4 ;  /* 0x0000000400027c20 */ /* 0x000fe20008410000 */
[----:B------:R-:W-:Y:S01]  /*1f590*/  FADD.FTZ R0, -R130, R3 ;  /* 0x0000000382007221 */ /* 0x000fe20000010100 */
[----:B------:R-:W-:Y:S01]  /*1f5a0*/  FMUL.FTZ R4, R129, UR4 ;  /* 0x0000000481047c20 */ /* 0x000fe20008410000 */
[--C-:B------:R-:W-:Y:S01]  /*1f5b0*/  FFMA.FTZ R17, R6, UR4, -R134.reuse ;  /* 0x0000000406117c23 */ /* 0x100fe20008010886 */
[----:B------:R-:W-:Y:S01]  /*1f5c0*/  LOP3.LUT R6, R5, 0xff, RZ, 0xc0, !PT ;  /* 0x000000ff05067812 */ /* 0x000fe200078ec0ff */
[----:B------:R-:W1:Y:S01]  /*1f5d0*/  MUFU.EX2 R3, R2 ;  /* 0x0000000200037308 */ /* 0x000e620000000800 */
[--C-:B------:R-:W-:Y:S01]  /*1f5e0*/  FFMA.FTZ R228, R54, UR4, -R134.reuse ;  /* 0x0000000436e47c23 */ /* 0x100fe20008010886 */
[----:B------:R-:W-:Y:S01]  /*1f5f0*/  FSEL R4, R4, RZ, P1 ;  /* 0x000000ff04047208 */ /* 0x000fe20000800000 */
[--C-:B------:R-:W-:Y:S01]  /*1f600*/  FFMA.FTZ R229, R55, UR4, -R134.reuse ;  /* 0x0000000437e57c23 */ /* 0x100fe20008010886 */
[----:B------:R-:W-:Y:S01]  /*1f610*/  FSETP.NEU.FTZ.AND P1, PT, R128, -INF , PT ;  /* 0xff8000008000780b */ /* 0x000fe20003f3d000 */
[----:B------:R-:W-:Y:S01]  /*1f620*/  FFMA.FTZ R244, R66, UR4, -R134 ;  /* 0x0000000442f47c23 */ /* 0x000fe20008010886 */
[----:B------:R-:W-:Y:S01]  /*1f630*/  ISETP.LE.U32.AND P5, PT, R6, UR12, PT ;  /* 0x0000000c06007c0c */ /* 0x000fe2000bfa3070 */
[--C-:B------:R-:W-:Y:S01]  /*1f640*/  FFMA.FTZ R248, R61, UR4, -R4.reuse ;  /* 0x000000043df87c23 */ /* 0x100fe20008010804 */
[--C-:B------:R-:W-:Y:S01]  /*1f650*/  FFMA.FTZ R203, R28, UR4, -R4.reuse ;  /* 0x000000041ccb7c23 */ /* 0x100fe20008010804 */
[----:B------:R3:W5:Y:S01]  /*1f660*/  LDL.S16 R61, [R1+0x68] ;  /* 0x00006800013d7983 */ /* 0x0007620000100600 */
[----:B------:R-:W-:Y:S01]  /*1f670*/  FMUL.FTZ R28, R128, UR4 ;  /* 0x00000004801c7c20 */ /* 0x000fe20008410000 */
[--C-:B------:R-:W-:Y:S01]  /*1f680*/  FFMA.FTZ R8, R8, UR4, -R4.reuse ;  /* 0x0000000408087c23 */ /* 0x100fe20008010804 */
[----:B------:R-:W-:Y:S01]  /*1f690*/  FFMA.FTZ R226, R56, UR4, -R4 ;  /* 0x0000000438e27c23 */ /* 0x000fe20008010804 */
[--C-:B------:R-:W-:Y:S01]  /*1f6a0*/  FFMA.FTZ R247, R67, UR4, -R134.reuse ;  /* 0x0000000443f77c23 */ /* 0x100fe20008010886 */
[----:B------:R-:W-:Y:S01]  /*1f6b0*/  FFMA.FTZ R202, R18, UR4, -R134 ;  /* 0x0000000412ca7c23 */ /* 0x000fe20008010886 */
[----:B------:R-:W-:Y:S01]  /*1f6c0*/  FSEL R28, R28, RZ, P1 ;  /* 0x000000ff1c1c7208 */ /* 0x000fe20000800000 */
[----:B------:R4:W-:Y:S01]  /*1f6d0*/  MUFU.EX2 R56, R8 ;  /* 0x0000000800387308 */ /* 0x0009e20000000800 */
[C---:B-1----:R-:W-:Y:S01]  /*1f6e0*/  FMUL.FTZ R32, R3.reuse, R144 ;  /* 0x0000009003207220 */ /* 0x042fe20000410000 */
[C---:B------:R-:W-:Y:S01]  /*1f6f0*/  FMUL.FTZ R52, R3.reuse, R140 ;  /* 0x0000008c03347220 */ /* 0x040fe20000410000 */
[----:B------:R3:W3:Y:S01]  /*1f700*/  LDL.S16 R144, [R1+0x60] ;  /* 0x0000600001907983 */ /* 0x0006e20000100600 */
[C---:B------:R-:W-:Y:S01]  /*1f710*/  FMUL.FTZ R65, R3.reuse, R137 ;  /* 0x0000008903417220 */ /* 0x040fe20000410000 */
[----:B------:R-:W-:Y:S01]  /*1f720*/  FMUL.FTZ R64, R3, R136 ;  /* 0x0000008803407220 */ /* 0x000fe20000410000 */
[----:B------:R-:W-:Y:S01]  /*1f730*/  FMUL.FTZ R2, R0, UR4 ;  /* 0x0000000400027c20 */ /* 0x000fe20008410000 */
[----:B------:R1:W5:Y:S01]  /*1f740*/  LDL.S16 R140, [R1+0x5c] ;  /* 0x00005c00018c7983 */ /* 0x0003620000100600 */
[----:B------:R-:W-:Y:S01]  /*1f750*/  FADD.FTZ R0, -R129, R132 ;  /* 0x0000008481007221 */ /* 0x000fe20000010100 */
[--C-:B------:R-:W-:Y:S01]  /*1f760*/  FFMA.FTZ R9, R9, UR4, -R4.reuse ;  /* 0x0000000409097c23 */ /* 0x100fe20008010804 */
[----:B------:R1:W1:Y:S01]  /*1f770*/  MUFU.EX2 R16, R2 ;  /* 0x0000000200107308 */ /* 0x0002620000000800 */
[----:B------:R2:W5:Y:S01]  /*1f780*/  LDL.S16 R137, [R1+0x58] ;  /* 0x0000580001897983 */ /* 0x0005620000100600 */
[--C-:B------:R-:W-:Y:S01]  /*1f790*/  FFMA.FTZ R198, R12, UR4, -R4.reuse ;  /* 0x000000040cc67c23 */ /* 0x100fe20008010804 */
[--C-:B------:R-:W-:Y:S01]  /*1f7a0*/  FFMA.FTZ R206, R29, UR4, -R4.reuse ;  /* 0x000000041dce7c23 */ /* 0x100fe20008010804 */
[--C-:B------:R-:W-:Y:S01]  /*1f7b0*/  FFMA.FTZ R213, R40, UR4, -R4.reuse ;  /* 0x0000000428d57c23 */ /* 0x100fe20008010804 */
[----:B------:R2:W5:Y:S01]  /*1f7c0*/  LDL.S16 R136, [R1+0x64] ;  /* 0x0000640001887983 */ /* 0x0005620000100600 */
[----:B------:R-:W-:Y:S01]  /*1f7d0*/  FFMA.FTZ R214, R41, UR4, -R4 ;  /* 0x0000000429d67c23 */ /* 0x000fe20008010804 */
[----:B----4-:R-:W-:Y:S01]  /*1f7e0*/  LOP3.LUT R8, R181, UR40, R182, 0x96, !PT ;  /* 0x00000028b5087c12 */ /* 0x010fe2000f8e96b6 */
[--C-:B------:R-:W-:Y:S01]  /*1f7f0*/  FFMA.FTZ R197, R13, UR4, -R4.reuse ;  /* 0x000000040dc57c23 */ /* 0x100fe20008010804 */
[--C-:B------:R-:W-:Y:S01]  /*1f800*/  FFMA.FTZ R200, R24, UR4, -R4.reuse ;  /* 0x0000000418c87c23 */ /* 0x100fe20008010804 */
[--C-:B------:R-:W-:Y:S01]  /*1f810*/  FFMA.FTZ R199, R25, UR4, -R4.reuse ;  /* 0x0000000419c77c23 */ /* 0x100fe20008010804 */
[--C-:B------:R-:W-:Y:S01]  /*1f820*/  FFMA.FTZ R221, R45, UR4, -R4.reuse ;  /* 0x000000042ddd7c23 */ /* 0x100fe20008010804 */
[--C-:B------:R-:W-:Y:S01]  /*1f830*/  FFMA.FTZ R227, R57, UR4, -R4.reuse ;  /* 0x0000000439e37c23 */ /* 0x100fe20008010804 */
[--C-:B------:R-:W-:Y:S01]  /*1f840*/  FFMA.FTZ R245, R60, UR4, -R4.reuse ;  /* 0x000000043cf57c23 */ /* 0x100fe20008010804 */
[----:B------:R-:W-:Y:S01]  /*1f850*/  FFMA.FTZ R220, R44, UR4, -R4 ;  /* 0x000000042cdc7c23 */ /* 0x000fe20008010804 */
[----:B------:R-:W-:Y:S01]  /*1f860*/  LOP3.LUT R4, R5, 0xffff, RZ, 0xc0, !PT ;  /* 0x0000ffff05047812 */ /* 0x000fe200078ec0ff */
[----:B------:R-:W4:Y:S01]  /*1f870*/  MUFU.EX2 R25, R17 ;  /* 0x0000001100197308 */ /* 0x000f220000000800 */
[----:B-1----:R-:W-:Y:S01]  /*1f880*/  FMUL.FTZ R2, R0, UR4 ;  /* 0x0000000400027c20 */ /* 0x002fe20008410000 */
[----:B------:R-:W-:Y:S01]  /*1f890*/  FADD.FTZ R0, -R128, R133 ;  /* 0x0000008580007221 */ /* 0x000fe20000010100 */
[----:B------:R-:W-:Y:S01]  /*1f8a0*/  SHF.R.U32.HI R4, RZ, 0x8, R4 ;  /* 0x00000008ff047819 */ /* 0x000fe20000011604 */
[--C-:B------:R-:W-:Y:S01]  /*1f8b0*/  FFMA.FTZ R10, R10, UR4, -R28.reuse ;  /* 0x000000040a0a7c23 */ /* 0x100fe2000801081c */
[--C-:B------:R-:W-:Y:S01]  /*1f8c0*/  FFMA.FTZ R11, R11, UR4, -R28.reuse ;  /* 0x000000040b0b7c23 */ /* 0x100fe2000801081c */
[----:B------:R-:W-:Y:S01]  /*1f8d0*/  FMUL.FTZ R0, R0, UR4 ;  /* 0x0000000400007c20 */ /* 0x000fe20008410000 */
[----:B------:R-:W-:Y:S03]  /*1f8e0*/  LOP3.LUT R4, R4, 0xffff, RZ, 0xc0, !PT ;  /* 0x0000ffff04047812 */ /* 0x000fe600078ec0ff */
[----:B------:R1:W4:Y:S01]  /*1f8f0*/  MUFU.EX2 R60, R7 ;  /* 0x00000007003c7308 */ /* 0x0003220000000800 */
[C---:B------:R-:W-:Y:S01]  /*1f900*/  FMUL.FTZ R22, R16.reuse, R150 ;  /* 0x0000009610167220 */ /* 0x040fe20000410000 */
[----:B------:R-:W-:Y:S01]  /*1f910*/  FMUL.FTZ R6, R16, R154 ;  /* 0x0000009a10067220 */ /* 0x000fe20000410000 */
[----:B------:R-:W-:Y:S01]  /*1f920*/  ISETP.LE.U32.AND P4, PT, R4, UR12, PT ;  /* 0x0000000c04007c0c */ /* 0x000fe2000bf83070 */
[C---:B------:R-:W-:Y:S01]  /*1f930*/  FMUL.FTZ R23, R16.reuse, R151 ;  /* 0x0000009710177220 */ /* 0x040fe20000410000 */
[--C-:B------:R-:W-:Y:S01]  /*1f940*/  SHF.R.U32.HI R4, RZ, 0x18, R5.reuse ;  /* 0x00000018ff047819 */ /* 0x100fe20000011605 */
[----:B------:R-:W-:Y:S01]  /*1f950*/  FMUL.FTZ R34, R16, R146 ;  /* 0x0000009210227220 */ /* 0x000fe20000410000 */
[----:B------:R-:W-:Y:S03]  /*1f960*/  SHF.R.U32.HI R5, RZ, 0x10, R5 ;  /* 0x00000010ff057819 */ /* 0x000fe60000011605 */
[----:B------:R-:W4:Y:S01]  /*1f970*/  MUFU.EX2 R2, R2 ;  /* 0x0000000200027308 */ /* 0x000f220000000800 */
[----:B------:R-:W-:Y:S01]  /*1f980*/  ISETP.LE.U32.AND P2, PT, R4, UR12, PT ;  /* 0x0000000c04007c0c */ /* 0x000fe2000bf43070 */
[----:B------:R-:W-:Y:S01]  /*1f990*/  FFMA.FTZ R146, R59, UR4, -R28 ;  /* 0x000000043b927c23 */ /* 0x000fe2000801081c */
[----:B------:R-:W-:Y:S01]  /*1f9a0*/  LOP3.LUT R5, R5, 0xff, RZ, 0xc0, !PT ;  /* 0x000000ff05057812 */ /* 0x000fe200078ec0ff */
[C---:B------:R-:W-:Y:S01]  /*1f9b0*/  FMUL.FTZ R35, R16.reuse, R147 ;  /* 0x0000009310237220 */ /* 0x040fe20000410000 */
[----:B------:R-:W-:Y:S01]  /*1f9c0*/  LOP3.LUT R4, R251, UR10, R238, 0x96, !PT ;  /* 0x0000000afb047c12 */ /* 0x000fe2000f8e96ee */
[C---:B------:R-:W-:Y:S01]  /*1f9d0*/  FMUL.FTZ R66, R16.reuse, R138 ;  /* 0x0000008a10427220 */ /* 0x040fe20000410000 */
[----:B------:R-:W-:Y:S03]  /*1f9e0*/  ISETP.LE.U32.AND P3, PT, R5, UR12, PT ;  /* 0x0000000c05007c0c */ /* 0x000fe6000bf63070 */
[----:B------:R4:W-:Y:S01]  /*1f9f0*/  MUFU.EX2 R132, R9 ;  /* 0x0000000900847308 */ /* 0x0009e20000000800 */
[C---:B------:R-:W-:Y:S01]  /*1fa00*/  FMUL.FTZ R78, R16.reuse, R78 ;  /* 0x0000004e104e7220 */ /* 0x040fe20000410000 */
        /* <DEDUP_REMOVED lines=8> */
[C---:B-1----:R-:W-:Y:S01]  /*1fa90*/  FMUL.FTZ R7, R16.reuse, R155 ;  /* 0x0000009b10077220 */ /* 0x042fe20000410000 */
        /* <DEDUP_REMOVED lines=10> */
[----:B----4-:R-:W-:Y:S01]  /*1fb40*/  FFMA.FTZ R24, R16, R234, R25 ;  /* 0x000000ea10187223 */ /* 0x010fe20000010019 */
[----:B------:R-:W-:Y:S01]  /*1fb50*/  F2FP.BF16.F32.PACK_AB R25, R60, R25 ;  /* 0x000000193c19723e */ /* 0x000fe200000010ff */
[----:B------:R-:W-:Y:S03]  /*1fb60*/  IMAD.WIDE.U32 R40, R8, -0x2daee0ad, RZ ;  /* 0xd2511f5308287825 */ /* 0x000fe600078e00ff */
[----:B------:R-:W1:Y:S01]  /*1fb70*/  MUFU.EX2 R0, R0 ;  /* 0x0000000000007308 */ /* 0x000e620000000800 */
[C---:B------:R-:W-:Y:S01]  /*1fb80*/  FMUL.FTZ R48, R2.reuse, R156 ;  /* 0x0000009c02307220 */ /* 0x040fe20000410000 */
[C---:B------:R-:W-:Y:S01]  /*1fb90*/  FMUL.FTZ R8, R2.reuse, R168 ;  /* 0x000000a802087220 */ /* 0x040fe20000410000 */
[----:B------:R-:W-:Y:S01]  /*1fba0*/  LOP3.LUT R44, R41, UR38, R250, 0x96, !PT ;  /* 0x00000026292c7c12 */ /* 0x000fe2000f8e96fa */
[C---:B------:R-:W-:Y:S01]  /*1fbb0*/  FMUL.FTZ R9, R2.reuse, R169 ;  /* 0x000000a902097220 */ /* 0x040fe20000410000 */
[C---:B------:R-:W-:Y:S01]  /*1fbc0*/  FMUL.FTZ R16, R2.reuse, R164 ;  /* 0x000000a402107220 */ /* 0x040fe20000410000 */
[C---:B------:R-:W-:Y:S04]  /*1fbd0*/  FMUL.FTZ R17, R2.reuse, R165 ;  /* 0x000000a502117220 */ /* 0x040fe80000410000 */
[----:B------:R4:W4:Y:S01]  /*1fbe0*/  MUFU.EX2 R57, R10 ;  /* 0x0000000a00397308 */ /* 0x0009220000000800 */
[C---:B------:R-:W-:Y:S01]  /*1fbf0*/  FMUL.FTZ R36, R2.reuse, R160 ;  /* 0x000000a002247220 */ /* 0x040fe20000410000 */
[C---:B------:R-:W-:Y:S01]  /*1fc00*/  FMUL.FTZ R37, R2.reuse, R161 ;  /* 0x000000a102257220 */ /* 0x040fe20000410000 */
[C---:B------:R-:W-:Y:S01]  /*1fc10*/  FMUL.FTZ R49, R2.reuse, R157 ;  /* 0x0000009d02317220 */ /* 0x040fe20000410000 */
[C---:B------:R-:W-:Y:S01]  /*1fc20*/  FMUL.FTZ R68, R2.reuse, R68 ;  /* 0x0000004402447220 */ /* 0x040fe20000410000 */
[C---:B------:R-:W-:Y:S01]  /*1fc30*/  FMUL.FTZ R69, R2.reuse, R69 ;  /* 0x0000004502457220 */ /* 0x040fe20000410000 */
[C---:B------:R-:W-:Y:S01]  /*1fc40*/  FMUL.FTZ R72, R2.reuse, R72 ;  /* 0x0000004802487220 */ /* 0x040fe20000410000 */
[C---:B------:R-:W-:Y:S03]  /*1fc50*/  FMUL.FTZ R73, R2.reuse, R73 ;  /* 0x0000004902497220 */ /* 0x040fe60000410000 */
[----:B------:R4:W2:Y:S01]  /*1fc60*/  MUFU.EX2 R135, R11 ;  /* 0x0000000b00877308 */ /* 0x0008a20000000800 */
        /* <DEDUP_REMOVED lines=12> */
[----:B------:R-:W-:Y:S01]  /*1fd30*/  FFMA.FTZ R2, R2, R237, R56 ;  /* 0x000000ed02027223 */ /* 0x000fe20000010038 */
[--C-:B------:R-:W-:Y:S01]  /*1fd40*/  FFMA.FTZ R201, R19, UR4, -R134.reuse ;  /* 0x0000000413c97c23 */ /* 0x100fe20008010886 */
[--C-:B------:R-:W-:Y:S01]  /*1fd50*/  FFMA.FTZ R215, R38, UR4, -R134.reuse ;  /* 0x0000000426d77c23 */ /* 0x100fe20008010886 */
[--C-:B------:R-:W-:Y:S01]  /*1fd60*/  FFMA.FTZ R216, R39, UR4, -R134.reuse ;  /* 0x0000000427d87c23 */ /* 0x100fe20008010886 */
[--C-:B------:R-:W-:Y:S01]  /*1fd70*/  FFMA.FTZ R222, R50, UR4, -R134.reuse ;  /* 0x0000000432de7c23 */ /* 0x100fe20008010886 */
[----:B------:R-:W-:Y:S01]  /*1fd80*/  FFMA.FTZ R223, R51, UR4, -R134 ;  /* 0x0000000433df7c23 */ /* 0x000fe20008010886 */
[C---:B-1----:R-:W-:Y:S01]  /*1fd90*/  FMUL.FTZ R39, R0.reuse, R163 ;  /* 0x000000a300277220 */ /* 0x042fe20000410000 */
[C---:B------:R-:W-:Y:S01]  /*1fda0*/  FMUL.FTZ R50, R0.reuse, R158 ;  /* 0x0000009e00327220 */ /* 0x040fe20000410000 */
[C---:B------:R-:W-:Y:S01]  /*1fdb0*/  FMUL.FTZ R51, R0.reuse, R159 ;  /* 0x0000009f00337220 */ /* 0x040fe20000410000 */
        /* <DEDUP_REMOVED lines=22> */
[C---:B------:R-:W-:Y:S01]  /*1ff20*/  F2FP.BF16.F32.PACK_AB R0, R132.reuse, R56 ;  /* 0x000000388400723e */ /* 0x040fe200000010ff */
[----:B------:R-:W-:Y:S01]  /*1ff30*/  FADD.FTZ R132, R132, R2 ;  /* 0x0000000284847221 */ /* 0x000fe20000010000 */
[--C-:B------:R-:W-:Y:S01]  /*1ff40*/  FADD.FTZ R60, R60, R24.reuse ;  /* 0x000000183c3c7221 */ /* 0x100fe20000010000 */
[----:B------:R-:W-:Y:S01]  /*1ff50*/  PRMT R24, R25, 0x7632, R24 ;  /* 0x0000763219187816 */ /* 0x000fe20000000018 */
[----:B------:R-:W-:Y:S04]  /*1ff60*/  IMAD.WIDE.U32 R232, R4, -0x326172a9, RZ ;  /* 0xcd9e8d5704e87825 */ /* 0x000fe800078e00ff */
[C---:B------:R-:W-:Y:S01]  /*1ff70*/  FMUL.FTZ R5, R3.reuse, R153 ;  /* 0x0000009903057220 */ /* 0x040fe20000410000 */
[----:B------:R-:W-:Y:S01]  /*1ff80*/  MUFU.EX2 R45, R175 ;  /* 0x000000af002d7308 */ /* 0x000fe20000000800 */
        /* <DEDUP_REMOVED lines=19> */
[----:B------:R-:W1:Y:S01]  /*200c0*/  MUFU.EX2 R41, R177 ;  /* 0x000000b100297308 */ /* 0x000e620000000800 */
[--C-:B------:R-:W-:Y:S01]  /*200d0*/  FFMA.FTZ R139, R46, UR4, -R28.reuse ;  /* 0x000000042e8b7c23 */ /* 0x100fe2000801081c */
[--C-:B------:R-:W-:Y:S01]  /*200e0*/  FFMA.FTZ R26, R26, UR4, -R28.reuse ;  /* 0x000000041a1a7c23 */ /* 0x100fe2000801081c */
[--C-:B------:R-:W-:Y:S01]  /*200f0*/  FFMA.FTZ R27, R27, UR4, -R28.reuse ;  /* 0x000000041b1b7c23 */ /* 0x100fe2000801081c */
[----:B------:R-:W-:Y:S01]  /*20100*/  FFMA.FTZ R234, R62, UR4, -R28 ;  /* 0x000000043eea7c23 */ /* 0x000fe2000801081c */
[----:B------:R-:W-:Y:S02]  /*20110*/  IMAD.MOV.U32 R160, RZ, RZ, R186 ;  /* 0x000000ffffa07224 */ /* 0x000fe400078e00ba */
[----:B------:R-:W-:Y:S03]  /*20120*/  IMAD.MOV.U32 R161, RZ, RZ, R187 ;  /* 0x000000ffffa17224 */ /* 0x000fe600078e00bb */
[----:B------:R-:W-:Y:S01]  /*20130*/  MUFU.EX2 R46, R199 ;  /* 0x000000c7002e7308 */ /* 0x000fe20000000800 */
[----:B------:R-:W-:Y:S02]  /*20140*/  IMAD.MOV.U32 R168, RZ, RZ, R182 ;  /* 0x000000ffffa87224 */ /* 0x000fe400078e00b6 */
[----:B------:R-:W-:Y:S07]  /*20150*/  IMAD.MOV.U32 R169, RZ, RZ, R183 ;  /* 0x000000ffffa97224 */ /* 0x000fee00078e00b7 */
[----:B------:R-:W-:Y:S01]  /*20160*/  MUFU.EX2 R199, R245 ;  /* 0x000000f500c77308 */ /* 0x000fe20000000800 */
[----:B--2---:R-:W-:Y:S01]  /*20170*/  FFMA.FTZ R29, R3, R179, R12 ;  /* 0x000000b3031d7223 */ /* 0x004fe2000001000c */
[----:B------:R-:W-:Y:S01]  /*20180*/  F2FP.BF16.F32.PACK_AB R12, R174, R12 ;  /* 0x0000000cae0c723e */ /* 0x000fe200000010ff */
[----:B------:R-:W-:Y:S01]  /*20190*/  IMAD.MOV.U32 R179, RZ, RZ, R235 ;  /* 0x000000ffffb37224 */ /* 0x000fe200078e00eb */
[----:B------:R-:W-:Y:S01]  /*201a0*/  LOP3.LUT R3, R233, UR39, R180, 0x96, !PT ;  /* 0x00000027e9037c12 */ /* 0x000fe2000f8e96b4 */
[----:B------:R-:W-:Y:S01]  /*201b0*/  FFMA.FTZ R235, R63, UR4, -R28 ;  /* 0x000000043feb7c23 */ /* 0x000fe2000801081c */
[----:B------:R-:W-:Y:S04]  /*201c0*/  PRMT R2, R12, 0x7632, R2 ;  /* 0x000076320c027816 */ /* 0x000fe80000000002 */
[----:B------:R-:W-:Y:S01]  /*201d0*/  MUFU.EX2 R63, R212 ;  /* 0x000000d4003f7308 */ /* 0x000fe20000000800 */
[----:B------:R-:W-:Y:S01]  /*201e0*/  IADD3 R180, P1, R178, UR18, RZ ;  /* 0x00000012b2b47c10 */ /* 0x000fe2000ff3e0ff */
[----:B------:R-:W-:Y:S01]  /*201f0*/  IMAD.WIDE.U32 R142, R3, -0x2daee0ad, RZ ;  /* 0xd2511f53038e7825 */ /* 0x000fe200078e00ff */
[----:B------:R-:W-:Y:S02]  /*20200*/  F2FP.BF16.F32.PACK_AB R3, R135, R57 ;  /* 0x000000398703723e */ /* 0x000fe400000010ff */
[----:B------:R-:W-:Y:S01]  /*20210*/  IADD3.X R181, R179, UR11, RZ, P1, !PT ;  /* 0x0000000bb3b57c10 */ /* 0x000fe20008ffe4ff */
[----:B------:R-:W-:Y:S01]  /*20220*/  FADD.FTZ R29, R174, R29 ;  /* 0x0000001dae1d7221 */ /* 0x000fe20000010000 */
[----:B------:R-:W-:Y:S01]  /*20230*/  LOP3.LUT R40, R143, UR36, R40, 0x96, !PT ;  /* 0x000000248f287c12 */ /* 0x000fe2000f8e9628 */
[----:B------:R-:W-:Y:S01]  /*20240*/  FADD.FTZ R135, R135, R13 ;  /* 0x0000000d87877221 */ /* 0x000fe20000010000 */
[----:B-1----:R-:W-:Y:S01]  /*20250*/  F2FP.BF16.F32.PACK_AB R13, R41, R45 ;  /* 0x0000002d290d723e */ /* 0x002fe200000010ff */
[----:B------:R-:W-:Y:S01]  /*20260*/  FADD.FTZ R29, R45, R29 ;  /* 0x0000001d2d1d7221 */ /* 0x000fe20000010000 */
[----:B------:R-:W-:Y:S04]  /*20270*/  IMAD.WIDE.U32 R44, R44, -0x326172a9, RZ ;  /* 0xcd9e8d572c2c7825 */ /* 0x000fe800078e00ff */
[----:B------:R-:W-:Y:S01]  /*20280*/  FADD.FTZ R29, R41, R29 ;  /* 0x0000001d291d7221 */ /* 0x000fe20000010000 */
[----:B------:R-:W-:Y:S04]  /*20290*/  IMAD.WIDE.U32 R40, R40, -0x326172a9, RZ ;  /* 0xcd9e8d5728287825 */ /* 0x000fe800078e00ff */
[----:B---3--:R-:W-:Y:S02]  /*202a0*/  @!P5 HFMA2.BF16_V2 R144, -RZ.H0_H0, RZ.H0_H0, -R12.H0_H0 ;  /* 0x200000ffff90d231 */ /* 0x008fe4000034090c */
[----:B-----5:R-:W-:Y:S03]  /*202b0*/  @!P4 HFMA2.BF16_V2 R140, -RZ.H0_H0, RZ.H0_H0, -R2.H0_H0 ;  /* 0x200000ffff8cc231 */ /* 0x020fe60000340902 */
[----:B------:R-:W-:Y:S01]  /*202c0*/  PRMT R134, R144, 0x7610, R134 ;  /* 0x0000761090867816 */ /* 0x000fe20000000086 */
[----:B------:R-:W-:Y:S01]  /*202d0*/  @!P5 STL.S16 [R1+0x60], R144 ;  /* 0x000060900100d387 */ /* 0x000fe20000100600 */
[----:B------:R-:W-:Y:S01]  /*202e0*/  @!P3 HFMA2.BF16_V2 R137, -RZ.H0_H0, RZ.H0_H0, -R25.H0_H0 ;  /* 0x200000ffff89b231 */ /* 0x000fe20000340919 */
[----:B------:R-:W-:Y:S02]  /*202f0*/  PRMT R133, R140, 0x7610, R133 ;  /* 0x000076108c857816 */ /* 0x000fe40000000085 */
[----:B------:R1:W-:Y:S01]  /*20300*/  @!P4 STL.S16 [R1+0x5c], R140 ;  /* 0x00005c8c0100c387 */ /* 0x0003e20000100600 */
[----:B------:R-:W-:Y:S01]  /*20310*/  @!P2 HFMA2.BF16_V2 R136, -RZ.H0_H0, RZ.H0_H0, -R24.H0_H0 ;  /* 0x200000ffff88a231 */ /* 0x000fe20000340918 */
[----:B------:R-:W-:Y:S02]  /*20320*/  PRMT R57, R137, 0x7610, R57 ;  /* 0x0000761089397816 */ /* 0x000fe40000000039 */
[----:B------:R-:W-:Y:S02]  /*20330*/  @!P3 STL.S16 [R1+0x58], R137 ;  /* 0x000058890100b387 */ /* 0x000fe40000100600 */
[----:B------:R-:W-:Y:S02]  /*20340*/  PRMT R56, R136, 0x7610, R56 ;  /* 0x0000761088387816 */ /* 0x000fe40000000038 */
[----:B------:R2:W-:Y:S01]  /*20350*/  @!P2 STL.S16 [R1+0x64], R136 ;  /* 0x000064880100a387 */ /* 0x0005e20000100600 */
[----:B-1----:R-:W-:Y:S02]  /*20360*/  FFMA.FTZ R140, R47, UR4, -R28 ;  /* 0x000000042f8c7c23 */ /* 0x002fe4000801081c */
[----:B------:R-:W-:Y:S01]  /*20370*/  MUFU.EX2 R47, R27 ;  /* 0x0000001b002f7308 */ /* 0x000fe20000000800 */
[----:B--2---:R-:W-:Y:S02]  /*20380*/  PRMT R136, R12, 0x5410, R2 ;  /* 0x000054100c887816 */ /* 0x004fe40000000002 */
[----:B------:R-:W-:Y:S02]  /*20390*/  @!P5 PRMT R12, R134, 0x5410, RZ ;  /* 0x00005410860cd816 */ /* 0x000fe400000000ff */
[----:B------:R-:W-:Y:S01]  /*203a0*/  @!P4 PRMT R2, R133, 0x5410, RZ ;  /* 0x000054108502c816 */ /* 0x000fe200000000ff */
[----:B------:R-:W-:Y:S01]  /*203b0*/  FFMA.FTZ R133, R43, UR4, -R28 ;  /* 0x000000042b857c23 */ /* 0x000fe2000801081c */
[----:B------:R-:W-:Y:S01]  /*203c0*/  PRMT R134, R25, 0x5410, R24 ;  /* 0x0000541019867816 */ /* 0x000fe20000000018 */
[----:B------:R-:W-:Y:S01]  /*203d0*/  STG.E.U16 desc[UR22][R178.64], R12 ;  /* 0x0000000cb2007986 */ /* 0x000fe2000c101516 */
[----:B------:R-:W-:Y:S01]  /*203e0*/  @!P3 PRMT R25, R57, 0x5410, RZ ;  /* 0x000054103919b816 */ /* 0x000fe200000000ff */
[----:B------:R-:W-:Y:S01]  /*203f0*/  MUFU.EX2 R43, R200 ;  /* 0x000000c8002b7308 */ /* 0x000fe20000000800 */
[----:B------:R-:W-:Y:S01]  /*20400*/  @!P2 PRMT R24, R56, 0x5410, RZ ;  /* 0x000054103818a816 */ /* 0x000fe200000000ff */
[----:B------:R1:W-:Y:S01]  /*20410*/  STG.E.U16 desc[UR22][R178.64+0x2], R2 ;  /* 0x00000202b2007986 */ /* 0x0003e2000c101516 */
[----:B------:R-:W-:Y:S03]  /*20420*/  LOP3.LUT R56, R172, 0xff, RZ, 0xc0, !PT ;  /* 0x000000ffac387812 */ /* 0x000fe600078ec0ff */
[----:B------:R2:W-:Y:S04]  /*20430*/  STG.E.U16 desc[UR22][R180.64], R25 ;  /* 0x00000019b4007986 */ /* 0x0005e8000c101516 */
[----:B------:R-:W-:Y:S01]  /*20440*/  MUFU.EX2 R133, R133 ;  /* 0x0000008500857308 */ /* 0x000fe20000000800 */
[----:B------:R3:W-:Y:S09]  /*20450*/  STG.E.U16 desc[UR22][R180.64+0x2], R24 ;  /* 0x00000218b4007986 */ /* 0x0007f2000c101516 */
[----:B------:R-:W-:Y:S01]  /*20460*/  MUFU.EX2 R200, R247 ;  /* 0x000000f700c87308 */ /* 0x000fe20000000800 */
[----:B-1----:R-:W-:Y:S01]  /*20470*/  LOP3.LUT R2, R41, UR35, R44, 0x96, !PT ;  /* 0x0000002329027c12 */ /* 0x002fe2000f8e962c */
[----:B------:R-:W-:Y:S08]  /*20480*/  FFMA.FTZ R44, R30, UR4, -R28 ;  /* 0x000000041e2c7c23 */ /* 0x000ff0000801081c */
[----:B------:R-:W-:Y:S01]  /*20490*/  MUFU.EX2 R30, R198 ;  /* 0x000000c6001e7308 */ /* 0x000fe20000000800 */
[----:B--2---:R-:W-:Y:S01]  /*204a0*/  LOP3.LUT R25, R45, UR37, R232, 0x96, !PT ;  /* 0x000000252d197c12 */ /* 0x004fe2000f8e96e8 */
[----:B------:R-:W-:Y:S04]  /*204b0*/  IMAD.WIDE.U32 R164, R2, -0x2daee0ad, RZ ;  /* 0xd2511f5302a47825 */ /* 0x000fe800078e00ff */
[----:B------:R-:W-:Y:S01]  /*204c0*/  FFMA.FTZ R45, R31, UR4, -R28 ;  /* 0x000000041f2d7c23 */ /* 0x000fe2000801081c */
[----:B---3--:R-:W-:Y:S05]  /*204d0*/  IMAD.WIDE.U32 R24, R25, -0x2daee0ad, RZ ;  /* 0xd2511f5319187825 */ /* 0x008fea00078e00ff */
[----:B------:R-:W-:Y:S02]  /*204e0*/  LOP3.LUT R142, R25, UR34, R142, 0x96, !PT ;  /* 0x00000022198e7c12 */ /* 0x000fe4000f8e968e */
[----:B------:R-:W-:Y:S02]  /*204f0*/  LOP3.LUT R148, R165, UR17, R24, 0x96, !PT ;  /* 0x00000011a5947c12 */ /* 0x000fe4000f8e9618 */
[----:B------:R-:W-:Y:S01]  /*20500*/  PRMT R25, R0, 0x7632, R25 ;  /* 0x0000763200197816 */ /* 0x000fe20000000019 */
[----:B------:R-:W-:Y:S03]  /*20510*/  IMAD.WIDE.U32 R142, R142, -0x326172a9, RZ ;  /* 0xcd9e8d578e8e7825 */ /* 0x000fe600078e00ff */
[----:B------:R-:W-:Y:S01]  /*20520*/  PRMT R137, R0, 0x5410, R25 ;  /* 0x0000541000897816 */ /* 0x000fe20000000019 */
[----:B------:R-:W-:Y:S01]  /*20530*/  IMAD.WIDE.U32 R148, R148, -0x326172a9, RZ ;  /* 0xcd9e8d5794947825 */ /* 0x000fe200078e00ff */
[----:B------:R-:W-:Y:S02]  /*20540*/  LOP3.LUT R152, R143, UR25, R40, 0x96, !PT ;  /* 0x000000198f987c12 */ /* 0x000fe4000f8e9628 */
[----:B------:R-:W-:Y:S01]  /*20550*/  IADD3 R40, P1, R180, UR48, RZ ;  /* 0x00000030b4287c10 */ /* 0x000fe2000ff3e0ff */
[----:B------:R-:W-:Y:S01]  /*20560*/  FFMA.FTZ R143, R58, UR4, -R28 ;  /* 0x000000043a8f7c23 */ /* 0x000fe2000801081c */
[----:B------:R-:W-:Y:S02]  /*20570*/  LOP3.LUT R2, R149, UR21, R142, 0x96, !PT ;  /* 0x0000001595027c12 */ /* 0x000fe4000f8e968e */
[----:B------:R-:W-:Y:S02]  /*20580*/  IADD3.X R41, R181, UR19, RZ, P1, !PT ;  /* 0x00000013b5297c10 */ /* 0x000fe40008ffe4ff */
[----:B------:R-:W-:Y:S02]  /*20590*/  LOP3.LUT R12, R2, 0xff, RZ, 0xc0, !PT ;  /* 0x000000ff020c7812 */ /* 0x000fe400078ec0ff */
[----:B------:R-:W-:Y:S02]  /*205a0*/  IADD3 R186, P1, R178, UR29, RZ ;  /* 0x0000001db2ba7c10 */ /* 0x000fe4000ff3e0ff */
[----:B------:R-:W-:Y:S02]  /*205b0*/  ISETP.LE.U32.AND P2, PT, R12, UR12, PT ;  /* 0x0000000c0c007c0c */ /* 0x000fe4000bf43070 */
[C---:B------:R-:W-:Y:S02]  /*205c0*/  IADD3.X R187, R179.reuse, UR28, RZ, P1, !PT ;  /* 0x0000001cb3bb7c10 */ /* 0x040fe40008ffe4ff */
[----:B------:R-:W-:Y:S04]  /*205d0*/  IADD3 R182, P1, R178, UR42, RZ ;  /* 0x0000002ab2b67c10 */ /* 0x000fe8000ff3e0ff */
[----:B------:R-:W-:Y:S05]  /*205e0*/  IADD3.X R183, R179, UR41, RZ, P1, !PT ;  /* 0x00000029b3b77c10 */ /* 0x000fea0008ffe4ff */
[----:B------:R-:W-:Y:S05]  /*205f0*/  @!P2 HFMA2.BF16_V2 R61, -RZ.H0_H0, RZ.H0_H0, -R0.H0_H0 ;  /* 0x200000ffff3da231 */ /* 0x000fea0000340900 */
[----:B------:R-:W-:Y:S01]  /*20600*/  PRMT R24, R61, 0x7610, R24 ;  /* 0x000076103d187816 */ /* 0x000fe20000000018 */
[----:B------:R1:W-:Y:S03]  /*20610*/  @!P2 STL.S16 [R1+0x68], R61 ;  /* 0x0000683d0100a387 */ /* 0x0003e60000100600 */
[----:B------:R-:W-:Y:S02]  /*20620*/  @!P2 PRMT R0, R24, 0x5410, RZ ;  /* 0x000054101800a816 */ /* 0x000fe400000000ff */
[----:B------:R2:W3:Y:S04]  /*20630*/  LDL.S16 R24, [R1+0x74] ;  /* 0x0000740001187983 */ /* 0x0004e80000100600 */
[----:B------:R4:W-:Y:S01]  /*20640*/  STG.E.U16 desc[UR22][R40.64], R0 ;  /* 0x0000000028007986 */ /* 0x0009e2000c101516 */
[----:B-1----:R-:W-:Y:S02]  /*20650*/  FFMA.FTZ R61, R42, UR4, -R28 ;  /* 0x000000042a3d7c23 */ /* 0x002fe4000801081c */
[----:B------:R-:W-:Y:S10]  /*20660*/  MUFU.EX2 R42, R204 ;  /* 0x000000cc002a7308 */ /* 0x000ff40000000800 */
[----:B------:R-:W1:Y:S01]  /*20670*/  MUFU.EX2 R61, R61 ;  /* 0x0000003d003d7308 */ /* 0x000e620000000800 */
[----:B----4-:R-:W-:Y:S04]  /*20680*/  LOP3.LUT R0, R172, 0xffff, RZ, 0xc0, !PT ;  /* 0x0000ffffac007812 */ /* 0x010fe800078ec0ff */
[----:B------:R-:W-:Y:S05]  /*20690*/  SHF.R.U32.HI R0, RZ, 0x8, R0 ;  /* 0x00000008ff007819 */ /* 0x000fea0000011600 */
[----:B------:R-:W4:Y:S01]  /*206a0*/  MUFU.EX2 R41, R205 ;  /* 0x000000cd00297308 */ /* 0x000f220000000800 */
[----:B------:R-:W-:Y:S02]  /*206b0*/  LOP3.LUT R57, R0, 0xffff, RZ, 0xc0, !PT ;  /* 0x0000ffff00397812 */ /* 0x000fe400078ec0ff */
[--C-:B------:R-:W-:Y:S04]  /*206c0*/  SHF.R.U32.HI R0, RZ, 0x10, R172.reuse ;  /* 0x00000010ff007819 */ /* 0x100fe800000116ac */
[----:B------:R-:W-:Y:S03]  /*206d0*/  LOP3.LUT R0, R0, 0xff, RZ, 0xc0, !PT ;  /* 0x000000ff00007812 */ /* 0x000fe600078ec0ff */
[----:B------:R-:W-:Y:S01]  /*206e0*/  MUFU.EX2 R40, R209 ;  /* 0x000000d100287308 */ /* 0x000fe20000000800 */
[----:B-1----:R-:W-:Y:S02]  /*206f0*/  F2FP.BF16.F32.PACK_AB R166, R133, R61 ;  /* 0x0000003d85a6723e */ /* 0x002fe400000010ff */
[----:B------:R-:W-:Y:S02]  /*20700*/  ISETP.LE.U32.AND P6, PT, R0, UR12, PT ;  /* 0x0000000c00007c0c */ /* 0x000fe4000bfc3070 */
[----:B------:R-:W-:Y:S04]  /*20710*/  SHF.R.U32.HI R0, RZ, 0x18, R172 ;  /* 0x00000018ff007819 */ /* 0x000fe800000116ac */
[----:B------:R-:W-:Y:S02]  /*20720*/  ISETP.LE.U32.AND P5, PT, R0, UR12, PT ;  /* 0x0000000c00007c0c */ /* 0x000fe4000bfa3070 */
[----:B------:R-:W-:Y:S02]  /*20730*/  LOP3.LUT R0, R2, 0xffff, RZ, 0xc0, !PT ;  /* 0x0000ffff02007812 */ /* 0x000fe400078ec0ff */
[----:B----4-:R-:W-:Y:S02]  /*20740*/  F2FP.BF16.F32.PACK_AB R27, R42, R41 ;  /* 0x000000292a1b723e */ /* 0x010fe400000010ff */
[----:B------:R-:W-:Y:S04]  /*20750*/  SHF.R.U32.HI R0, RZ, 0x8, R0 ;  /* 0x00000008ff007819 */ /* 0x000fe80000011600 */
[----:B------:R-:W-:Y:S04]  /*20760*/  LOP3.LUT R0, R0, 0xffff, RZ, 0xc0, !PT ;  /* 0x0000ffff00007812 */ /* 0x000fe800078ec0ff */
[----:B------:R-:W-:Y:S02]  /*20770*/  ISETP.LE.U32.AND P4, PT, R0, UR12, PT ;  /* 0x0000000c00007c0c */ /* 0x000fe4000bf83070 */
[--C-:B------:R-:W-:Y:S02]  /*20780*/  SHF.R.U32.HI R0, RZ, 0x10, R2.reuse ;  /* 0x00000010ff007819 */ /* 0x100fe40000011602 */
[----:B------:R-:W-:Y:S02]  /*20790*/  SHF.R.U32.HI R2, RZ, 0x18, R2 ;  /* 0x00000018ff027819 */ /* 0x000fe40000011602 */
[----:B------:R-:W-:Y:S02]  /*207a0*/  LOP3.LUT R0, R0, 0xff, RZ, 0xc0, !PT ;  /* 0x000000ff00007812 */ /* 0x000fe400078ec0ff */
[----:B------:R-:W-:Y:S01]  /*207b0*/  ISETP.LE.U32.AND P2, PT, R2, UR12, PT ;  /* 0x0000000c02007c0c */ /* 0x000fe2000bf43070 */
[--C-:B------:R-:W-:Y:S01]  /*207c0*/  FFMA.FTZ R2, R14, UR4, -R28.reuse ;  /* 0x000000040e027c23 */ /* 0x100fe2000801081c */
[----:B------:R-:W-:Y:S01]  /*207d0*/  ISETP.LE.U32.AND P3, PT, R0, UR12, PT ;  /* 0x0000000c00007c0c */ /* 0x000fe2000bf63070 */
[----:B------:R-:W-:Y:S01]  /*207e0*/  MUFU.EX2 R14, R202 ;  /* 0x000000ca000e7308 */ /* 0x000fe20000000800 */
[----:B------:R-:W-:Y:S09]  /*207f0*/  FFMA.FTZ R0, R15, UR4, -R28 ;  /* 0x000000040f007c23 */ /* 0x000ff2000801081c */
[----:B------:R-:W-:Y:S10]  /*20800*/  MUFU.EX2 R15, R201 ;  /* 0x000000c9000f7308 */ /* 0x000ff40000000800 */
[----:B------:R-:W1:Y:S10]  /*20810*/  MUFU.EX2 R2, R2 ;  /* 0x0000000200027308 */ /* 0x000e740000000800 */
[----:B------:R-:W4:Y:S10]  /*20820*/  MUFU.EX2 R0, R0 ;  /* 0x0000000000007308 */ /* 0x000f340000000800 */
[----:B------:R-:W5:Y:S01]  /*20830*/  MUFU.EX2 R28, R210 ;  /* 0x000000d2001c7308 */ /* 0x000f620000000800 */
[----:B-1----:R-:W-:Y:S09]  /*20840*/  FADD.FTZ R31, R2, R135 ;  /* 0x00000087021f7221 */ /* 0x002ff20000010000 */
[----:B------:R-:W-:Y:S01]  /*20850*/  MUFU.EX2 R135, R207 ;  /* 0x000000cf00877308 */ /* 0x000fe20000000800 */
[----:B----4-:R-:W-:Y:S09]  /*20860*/  FADD.FTZ R31, R0, R31 ;  /* 0x0000001f001f7221 */ /* 0x010ff20000010000 */
[----:B------:R-:W-:Y:S01]  /*20870*/  MUFU.EX2 R201, R246 ;  /* 0x000000f600c97308 */ /* 0x000fe20000000800 */
[----:B---3--:R-:W-:Y:S05]  /*20880*/  @!P4 HFMA2.BF16_V2 R24, -RZ.H0_H0, RZ.H0_H0, -R25.H0_H0 ;  /* 0x200000ffff18c231 */ /* 0x008fea0000340919 */
[----:B------:R-:W-:Y:S01]  /*20890*/  PRMT R12, R24, 0x7610, R12 ;  /* 0x00007610180c7816 */ /* 0x000fe2000000000c */
[----:B------:R1:W-:Y:S03]  /*208a0*/  @!P4 STL.S16 [R1+0x74], R24 ;  /* 0x000074180100c387 */ /* 0x0003e60000100600 */
[----:B------:R-:W-:Y:S01]  /*208b0*/  @!P4 PRMT R25, R12, 0x5410, RZ ;  /* 0x000054100c19c816 */ /* 0x000fe200000000ff */
[----:B------:R2:W3:Y:S01]  /*208c0*/  LDL.S16 R59, [R1+0x70] ;  /* 0x00007000013b7983 */ /* 0x0004e20000100600 */
[----:B------:R-:W-:Y:S01]  /*208d0*/  ISETP.LE.U32.AND P4, PT, R57, UR12, PT ;  /* 0x0000000c39007c0c */ /* 0x000fe2000bf83070 */
[----:B------:R-:W-:Y:S01]  /*208e0*/  FADD.FTZ R12, R14, R60 ;  /* 0x0000003c0e0c7221 */ /* 0x000fe20000010000 */
[C---:B------:R-:W-:Y:S01]  /*208f0*/  F2FP.BF16.F32.PACK_AB R14, R15.reuse, R14 ;  /* 0x0000000e0f0e723e */ /* 0x040fe200000010ff */
[----:B------:R2:W4:Y:S01]  /*20900*/  LDL.S16 R58, [R1+0x98] ;  /* 0x00009800013a7983 */ /* 0x0005220000100600 */
[----:B------:R5:W-:Y:S01]  /*20910*/  MUFU.EX2 R60, R26 ;  /* 0x0000001a003c7308 */ /* 0x000be20000000800 */
[----:B------:R-:W-:Y:S01]  /*20920*/  FADD.FTZ R12, R15, R12 ;  /* 0x0000000c0f0c7221 */ /* 0x000fe20000010000 */
[----:B------:R-:W-:Y:S01]  /*20930*/  FADD.FTZ R15, R30, R132 ;  /* 0x000000841e0f7221 */ /* 0x000fe20000010000 */
[----:B------:R2:W2:Y:S04]  /*20940*/  LDL.S16 R153, [R1+0xa0] ;  /* 0x0000a00001997983 */ /* 0x0004a80000100600 */
[----:B------:R-:W-:Y:S03]  /*20950*/  STG.E.U16 desc[UR22][R186.64], R25 ;  /* 0x00000019ba007986 */ /* 0x000fe6000c101516 */
[----:B------:R-:W-:Y:S10]  /*20960*/  MUFU.EX2 R132, R211 ;  /* 0x000000d300847308 */ /* 0x000ff40000000800 */
[----:B-1----:R-:W1:Y:S01]  /*20970*/  MUFU.EX2 R24, R197 ;  /* 0x000000c500187308 */ /* 0x002e620000000800 */
[----:B-----5:R-:W-:Y:S09]  /*20980*/  F2FP.BF16.F32.PACK_AB R26, R40, R28 ;  /* 0x0000001c281a723e */ /* 0x020ff200000010ff */
[----:B------:R-:W-:Y:S01]  /*20990*/  MUFU.EX2 R57, R219 ;  /* 0x000000db00397308 */ /* 0x000fe20000000800 */
[C---:B-1----:R-:W-:Y:S01]  /*209a0*/  F2FP.BF16.F32.PACK_AB R30, R24.reuse, R30 ;  /* 0x0000001e181e723e */ /* 0x042fe200000010ff */
[----:B------:R-:W-:Y:S01]  /*209b0*/  FADD.FTZ R15, R24, R15 ;  /* 0x0000000f180f7221 */ /* 0x000fe20000010000 */
[----:B------:R-:W-:Y:S01]  /*209c0*/  F2FP.BF16.F32.PACK_AB R24, R0, R2 ;  /* 0x000000020018723e */ /* 0x000fe200000010ff */
[----:B------:R-:W-:Y:S01]  /*209d0*/  FADD.FTZ R2, R28, R29 ;  /* 0x0000001d1c027221 */ /* 0x000fe20000010000 */
[----:B------:R-:W-:Y:S03]  /*209e0*/  PRMT R0, R3, 0x7632, R0 ;  /* 0x0000763203007816 */ /* 0x000fe60000000000 */
[----:B------:R-:W-:Y:S01]  /*209f0*/  FADD.FTZ R28, R40, R2 ;  /* 0x00000002281c7221 */ /* 0x000fe20000010000 */
[----:B------:R-:W-:Y:S01]  /*20a00*/  FADD.FTZ R2, R41, R12 ;  /* 0x0000000c29027221 */ /* 0x000fe20000010000 */
[----:B------:R-:W-:Y:S02]  /*20a10*/  PRMT R41, R3, 0x5410, R0 ;  /* 0x0000541003297816 */ /* 0x000fe40000000000 */
[----:B------:R-:W-:Y:S01]  /*20a20*/  LOP3.LUT R12, R148, 0xff, RZ, 0xc0, !PT ;  /* 0x000000ff940c7812 */ /* 0x000fe200078ec0ff */
[----:B------:R-:W-:Y:S01]  /*20a30*/  FADD.FTZ R29, R42, R2 ;  /* 0x000000022a1d7221 */ /* 0x000fe20000010000 */
[----:B------:R-:W-:Y:S02]  /*20a40*/  LOP3.LUT R2, R148, 0xffff, RZ, 0xc0, !PT ;  /* 0x0000ffff94027812 */ /* 0x000fe400078ec0ff */
[----:B------:R-:W-:Y:S01]  /*20a50*/  ISETP.LE.U32.AND P1, PT, R12, UR12, PT ;  /* 0x0000000c0c007c0c */ /* 0x000fe2000bf23070 */
[----:B------:R-:W-:Y:S01]  /*20a60*/  FADD.FTZ R12, R43, R15 ;  /* 0x0000000f2b0c7221 */ /* 0x000fe20000010000 */
[----:B------:R-:W-:Y:S02]  /*20a70*/  SHF.R.U32.HI R15, RZ, 0x8, R2 ;  /* 0x00000008ff0f7819 */ /* 0x000fe40000011602 */
[C---:B------:R-:W-:Y:S01]  /*20a80*/  F2FP.BF16.F32.PACK_AB R2, R46.reuse, R43 ;  /* 0x0000002b2e02723e */ /* 0x040fe200000010ff */
[----:B------:R-:W-:Y:S01]  /*20a90*/  FADD.FTZ R40, R46, R12 ;  /* 0x0000000c2e287221 */ /* 0x000fe20000010000 */
[----:B------:R-:W-:Y:S01]  /*20aa0*/  LOP3.LUT R12, R15, 0xffff, RZ, 0xc0, !PT ;  /* 0x0000ffff0f0c7812 */ /* 0x000fe200078ec0ff */
[----:B------:R-:W-:Y:S01]  /*20ab0*/  FADD.FTZ R15, R60, R31 ;  /* 0x0000001f3c0f7221 */ /* 0x000fe20000010000 */
[----:B------:R-:W-:Y:S01]  /*20ac0*/  SHF.R.U32.HI R43, RZ, 0x10, R148 ;  /* 0x00000010ff2b7819 */ /* 0x000fe20000011694 */
[----:B------:R-:W-:Y:S01]  /*20ad0*/  MUFU.EX2 R46, R206 ;  /* 0x000000ce002e7308 */ /* 0x000fe20000000800 */
[----:B------:R-:W-:Y:S02]  /*20ae0*/  F2FP.BF16.F32.PACK_AB R60, R47, R60 ;  /* 0x0000003c2f3c723e */ /* 0x000fe400000010ff */
[----:B------:R-:W-:Y:S01]  /*20af0*/  LOP3.LUT R43, R43, 0xff, RZ, 0xc0, !PT ;  /* 0x000000ff2b2b7812 */ /* 0x000fe200078ec0ff */
[----:B---3--:R-:W-:Y:S02]  /*20b00*/  @!P3 HFMA2.BF16_V2 R59, -RZ.H0_H0, RZ.H0_H0, -R3.H0_H0 ;  /* 0x200000ffff3bb231 */ /* 0x008fe40000340903 */
[----:B----4-:R-:W-:Y:S03]  /*20b10*/  @!P2 HFMA2.BF16_V2 R58, -RZ.H0_H0, RZ.H0_H0, -R0.H0_H0 ;  /* 0x200000ffff3aa231 */ /* 0x010fe60000340900 */
[----:B------:R-:W-:Y:S01]  /*20b20*/  PRMT R62, R59, 0x7610, R62 ;  /* 0x000076103b3e7816 */ /* 0x000fe2000000003e */
[----:B------:R1:W-:Y:S03]  /*20b30*/  @!P3 STL.S16 [R1+0x70], R59 ;  /* 0x0000703b0100b387 */ /* 0x0003e60000100600 */
[----:B------:R-:W-:Y:S01]  /*20b40*/  @!P3 PRMT R3, R62, 0x5410, RZ ;  /* 0x000054103e03b816 */ /* 0x000fe200000000ff */
[----:B------:R3:W4:Y:S01]  /*20b50*/  LDL.S16 R144, [R1+0x80] ;  /* 0x0000800001907983 */ /* 0x0007220000100600 */
[----:B------:R-:W-:Y:S01]  /*20b60*/  ISETP.LE.U32.AND P3, PT, R56, UR12, PT ;  /* 0x0000000c38007c0c */ /* 0x000fe2000bf63070 */
[----:B------:R-:W5:Y:S01]  /*20b70*/  MUFU.EX2 R62, R203 ;  /* 0x000000cb003e7308 */ /* 0x000f620000000800 */
[----:B------:R-:W-:Y:S01]  /*20b80*/  PRMT R42, R58, 0x7610, R42 ;  /* 0x000076103a2a7816 */ /* 0x000fe2000000002a */
[----:B------:R3:W-:Y:S03]  /*20b90*/  @!P2 STL.S16 [R1+0x98], R58 ;  /* 0x0000983a0100a387 */ /* 0x0007e60000100600 */
[----:B------:R-:W-:Y:S01]  /*20ba0*/  @!P2 PRMT R0, R42, 0x5410, RZ ;  /* 0x000054102a00a816 */ /* 0x000fe200000000ff */
[----:B------:R3:W4:Y:S01]  /*20bb0*/  LDL.S16 R150, [R1+0x7c] ;  /* 0x00007c0001967983 */ /* 0x0007220000100600 */
[----:B------:R-:W-:Y:S01]  /*20bc0*/  ISETP.LE.U32.AND P2, PT, R12, UR12, PT ;  /* 0x0000000c0c007c0c */ /* 0x000fe2000bf43070 */
[----:B------:R-:W-:Y:S01]  /*20bd0*/  FADD.FTZ R42, R47, R15 ;  /* 0x0000000f2f2a7221 */ /* 0x000fe20000010000 */
[----:B------:R-:W-:Y:S01]  /*20be0*/  PRMT R12, R13, 0x7632, R12 ;  /* 0x000076320d0c7816 */ /* 0x000fe2000000000c */
[----:B------:R-:W-:Y:S01]  /*20bf0*/  STG.E.U16 desc[UR22][R182.64], R3 ;  /* 0x00000003b6007986 */ /* 0x000fe2000c101516 */
[----:B------:R-:W-:Y:S01]  /*20c00*/  FADD.FTZ R15, R63, R28 ;  /* 0x0000001c3f0f7221 */ /* 0x000fe20000010000 */
[----:B------:R-:W-:Y:S01]  /*20c10*/  SHF.R.U32.HI R28, RZ, 0x18, R148 ;  /* 0x00000018ff1c7819 */ /* 0x000fe20000011694 */
[----:B--2---:R-:W-:Y:S01]  /*20c20*/  @!P3 HFMA2.BF16_V2 R153, -RZ.H0_H0, RZ.H0_H0, -R13.H0_H0 ;  /* 0x200000ffff99b231 */ /* 0x004fe2000034090d */
[----:B------:R-:W-:Y:S01]  /*20c30*/  PRMT R31, R13, 0x5410, R12 ;  /* 0x000054100d1f7816 */ /* 0x000fe2000000000c */
[----:B------:R-:W-:Y:S01]  /*20c40*/  STG.E.U16 desc[UR22][R182.64+0x2], R0 ;  /* 0x00000200b6007986 */ /* 0x000fe2000c101516 */
[----:B------:R2:W-:Y:S01]  /*20c50*/  MUFU.EX2 R47, R45 ;  /* 0x0000002d002f7308 */ /* 0x0005e20000000800 */
[----:B-----5:R-:W-:Y:S01]  /*20c60*/  FADD.FTZ R40, R62, R40 ;  /* 0x000000283e287221 */ /* 0x020fe20000010000 */
[----:B------:R-:W-:Y:S01]  /*20c70*/  PRMT R151, R153, 0x7610, R151 ;  /* 0x0000761099977816 */ /* 0x000fe20000000097 */
[----:B------:R5:W-:Y:S03]  /*20c80*/  @!P3 STL.S16 [R1+0xa0], R153 ;  /* 0x0000a0990100b387 */ /* 0x000be60000100600 */
[----:B------:R-:W-:Y:S02]  /*20c90*/  @!P3 PRMT R13, R151, 0x5410, RZ ;  /* 0x00005410970db816 */ /* 0x000fe400000000ff */
[----:B------:R-:W-:Y:S02]  /*20ca0*/  ISETP.LE.U32.AND P3, PT, R43, UR12, PT ;  /* 0x0000000c2b007c0c */ /* 0x000fe4000bf63070 */
[----:B-1----:R-:W1:Y:S01]  /*20cb0*/  MUFU.EX2 R59, R208 ;  /* 0x000000d0003b7308 */ /* 0x002e620000000800 */
[----:B------:R5:W-:Y:S09]  /*20cc0*/  STG.E.U16 desc[UR22][R178.64+0x10], R13 ;  /* 0x0000100db2007986 */ /* 0x000bf2000c101516 */
[----:B---3--:R3:W3:Y:S01]  /*20cd0*/  MUFU.EX2 R58, R44 ;  /* 0x0000002c003a7308 */ /* 0x0086e20000000800 */
[C---:B--2---:R-:W-:Y:S01]  /*20ce0*/  FADD.FTZ R45, R132.reuse, R15 ;  /* 0x0000000f842d7221 */ /* 0x044fe20000010000 */
[----:B------:R-:W-:Y:S01]  /*20cf0*/  FADD.FTZ R15, R135, R29 ;  /* 0x0000001d870f7221 */ /* 0x000fe20000010000 */
[----:B-1----:R-:W-:Y:S01]  /*20d00*/  F2FP.BF16.F32.PACK_AB R56, R59, R135 ;  /* 0x000000873b38723e */ /* 0x002fe200000010ff */
[----:B-----5:R2:W5:Y:S06]  /*20d10*/  LDL.S16 R153, [R1+0xdc] ;  /* 0x0000dc0001997983 */ /* 0x02056c0000100600 */
[----:B------:R-:W-:Y:S01]  /*20d20*/  MUFU.EX2 R135, R215 ;  /* 0x000000d700877308 */ /* 0x000fe20000000800 */
[----:B---3--:R-:W-:Y:S01]  /*20d30*/  F2FP.BF16.F32.PACK_AB R44, R132, R63 ;  /* 0x0000003f842c723e */ /* 0x008fe200000010ff */
[----:B------:R-:W-:Y:S01]  /*20d40*/  FADD.FTZ R29, R58, R42 ;  /* 0x0000002a3a1d7221 */ /* 0x000fe20000010000 */
[----:B------:R-:W-:Y:S01]  /*20d50*/  F2FP.BF16.F32.PACK_AB R162, R47, R58 ;  /* 0x0000003a2fa2723e */ /* 0x000fe200000010ff */
[----:B------:R-:W-:Y:S01]  /*20d60*/  FADD.FTZ R42, R46, R40 ;  /* 0x000000282e2a7221 */ /* 0x000fe20000010000 */
[----:B------:R-:W-:Y:S01]  /*20d70*/  PRMT R13, R27, 0x7632, R13 ;  /* 0x000076321b0d7816 */ /* 0x000fe2000000000d */
[----:B------:R-:W-:Y:S04]  /*20d80*/  FADD.FTZ R47, R47, R29 ;  /* 0x0000001d2f2f7221 */ /* 0x000fe80000010000 */
[----:B------:R-:W1:Y:S10]  /*20d90*/  MUFU.EX2 R132, R217 ;  /* 0x000000d900847308 */ /* 0x000e740000000800 */
[----:B------:R-:W3:Y:S01]  /*20da0*/  MUFU.EX2 R58, R216 ;  /* 0x000000d8003a7308 */ /* 0x000ee20000000800 */
[----:B----4-:R-:W-:Y:S05]  /*20db0*/  @!P4 HFMA2.BF16_V2 R144, -RZ.H0_H0, RZ.H0_H0, -R12.H0_H0 ;  /* 0x200000ffff90c231 */ /* 0x010fea000034090c */
[----:B------:R-:W-:Y:S01]  /*20dc0*/  PRMT R43, R144, 0x7610, R43 ;  /* 0x00007610902b7816 */ /* 0x000fe2000000002b */
[----:B------:R4:W-:Y:S01]  /*20dd0*/  @!P4 STL.S16 [R1+0x80], R144 ;  /* 0x000080900100c387 */ /* 0x0009e20000100600 */
[----:B------:R-:W-:Y:S02]  /*20de0*/  @!P6 HFMA2.BF16_V2 R150, -RZ.H0_H0, RZ.H0_H0, -R14.H0_H0 ;  /* 0x200000ffff96e231 */ /* 0x000fe4000034090e */
[----:B------:R-:W-:Y:S01]  /*20df0*/  @!P4 PRMT R12, R43, 0x5410, RZ ;  /* 0x000054102b0cc816 */ /* 0x000fe200000000ff */
[----:B------:R2:W3:Y:S01]  /*20e00*/  LDL.S16 R63, [R1+0xb0] ;  /* 0x0000b000013f7983 */ /* 0x0004e20000100600 */
[----:B------:R-:W-:Y:S01]  /*20e10*/  ISETP.LE.U32.AND P4, PT, R28, UR12, PT ;  /* 0x0000000c1c007c0c */ /* 0x000fe2000bf83070 */
[----:B------:R-:W-:Y:S01]  /*20e20*/  FADD.FTZ R43, R59, R15 ;  /* 0x0000000f3b2b7221 */ /* 0x000fe20000010000 */
[----:B------:R-:W-:Y:S01]  /*20e30*/  PRMT R28, R14, 0x7632, R28 ;  /* 0x000076320e1c7816 */ /* 0x000fe2000000001c */
[----:B------:R-:W-:Y:S01]  /*20e40*/  STG.E.U16 desc[UR22][R178.64+0x12], R12 ;  /* 0x0000120cb2007986 */ /* 0x000fe2000c101516 */
[----:B------:R-:W-:Y:S02]  /*20e50*/  PRMT R154, R150, 0x7610, R154 ;  /* 0x00007610969a7816 */ /* 0x000fe4000000009a */
[----:B------:R-:W-:Y:S02]  /*20e60*/  PRMT R40, R14, 0x5410, R28 ;  /* 0x000054100e287816 */ /* 0x000fe4000000001c */
[----:B------:R-:W-:Y:S02]  /*20e70*/  @!P6 PRMT R14, R154, 0x5410, RZ ;  /* 0x000054109a0ee816 */ /* 0x000fe400000000ff */
[----:B------:R-:W-:Y:S03]  /*20e80*/  F2FP.BF16.F32.PACK_AB R59, R46, R62 ;  /* 0x0000003e2e3b723e */ /* 0x000fe600000010ff */
[----:B------:R-:W-:Y:S04]  /*20e90*/  STG.E.U16 desc[UR22][R180.64+0x10], R14 ;  /* 0x0000100eb4007986 */ /* 0x000fe8000c101516 */
[----:B----4-:R2:W4:Y:S04]  /*20ea0*/  LDL.S16 R144, [R1+0xb4] ;  /* 0x0000b40001907983 */ /* 0x0105280000100600 */
[----:B------:R1:W-:Y:S04]  /*20eb0*/  @!P6 STL.S16 [R1+0x7c], R150 ;  /* 0x00007c960100e387 */ /* 0x0003e80000100600 */
[----:B------:R2:W2:Y:S01]  /*20ec0*/  LDL.S16 R156, [R1+0x94] ;  /* 0x00009400019c7983 */ /* 0x0004a20000100600 */
[----:B-----5:R-:W-:Y:S05]  /*20ed0*/  @!P5 HFMA2.BF16_V2 R153, -RZ.H0_H0, RZ.H0_H0, -R28.H0_H0 ;  /* 0x200000ffff99d231 */ /* 0x020fea000034091c */
[----:B------:R-:W-:Y:S01]  /*20ee0*/  PRMT R46, R153, 0x7610, R46 ;  /* 0x00007610992e7816 */ /* 0x000fe2000000002e */
[----:B------:R5:W-:Y:S03]  /*20ef0*/  @!P5 STL.S16 [R1+0xdc], R153 ;  /* 0x0000dc990100d387 */ /* 0x000be60000100600 */
[----:B------:R-:W-:Y:S01]  /*20f00*/  @!P5 PRMT R28, R46, 0x5410, RZ ;  /* 0x000054102e1cd816 */ /* 0x000fe200000000ff */
[----:B------:R2:W2:Y:S01]  /*20f10*/  LDL.S16 R154, [R1+0xc8] ;  /* 0x0000c800019a7983 */ /* 0x0004a20000100600 */
[----:B-1----:R-:W-:Y:S03]  /*20f20*/  IMAD.WIDE.U32 R150, R218, -0x2daee0ad, RZ ;  /* 0xd2511f53da967825 */ /* 0x002fe600078e00ff */
[----:B------:R1:W-:Y:S02]  /*20f30*/  STG.E.U16 desc[UR22][R180.64+0x12], R28 ;  /* 0x0000121cb4007986 */ /* 0x0003e4000c101516 */
[----:B------:R-:W-:Y:S02]  /*20f40*/  LOP3.LUT R15, R151, UR33, R196, 0x96, !PT ;  /* 0x00000021970f7c12 */ /* 0x000fe4000f8e96c4 */
[----:B------:R-:W-:Y:S02]  /*20f50*/  LOP3.LUT R12, R150, 0xffff, RZ, 0xc0, !PT ;  /* 0x0000ffff960c7812 */ /* 0x000fe400078ec0ff */
[----:B------:R-:W-:Y:S04]  /*20f60*/  LOP3.LUT R29, R15, 0xff, RZ, 0xc0, !PT ;  /* 0x000000ff0f1d7812 */ /* 0x000fe800078ec0ff */
[----:B------:R-:W-:Y:S02]  /*20f70*/  ISETP.LE.U32.AND P6, PT, R29, UR12, PT ;  /* 0x0000000c1d007c0c */ /* 0x000fe4000bfc3070 */
[----:B------:R-:W-:Y:S01]  /*20f80*/  LOP3.LUT R29, R15, 0xffff, RZ, 0xc0, !PT ;  /* 0x0000ffff0f1d7812 */ /* 0x000fe200078ec0ff */
[----:B-----5:R-:W-:Y:S03]  /*20f90*/  IMAD.WIDE.U32 R152, R152, -0x2daee0ad, RZ ;  /* 0xd2511f5398987825 */ /* 0x020fe600078e00ff */
[----:B------:R-:W-:Y:S02]  /*20fa0*/  SHF.R.U32.HI R29, RZ, 0x8, R29 ;  /* 0x00000008ff1d7819 */ /* 0x000fe4000001161d */
[----:B------:R-:W-:Y:S02]  /*20fb0*/  LOP3.LUT R0, R153, UR33, R164, 0x96, !PT ;  /* 0x0000002199007c12 */ /* 0x000fe4000f8e96a4 */
[----:B------:R-:W-:Y:S02]  /*20fc0*/  LOP3.LUT R25, R29, 0xffff, RZ, 0xc0, !PT ;  /* 0x0000ffff1d197812 */ /* 0x000fe400078ec0ff */
[C---:B------:R-:W-:Y:S02]  /*20fd0*/  PRMT R29, R30.reuse, 0x7632, R29 ;  /* 0x000076321e1d7816 */ /* 0x040fe4000000001d */
[----:B------:R-:W-:Y:S02]  /*20fe0*/  ISETP.LE.U32.AND P5, PT, R25, UR12, PT ;  /* 0x0000000c19007c0c */ /* 0x000fe4000bfa3070 */
[----:B------:R-:W-:Y:S02]  /*20ff0*/  PRMT R46, R30, 0x5410, R29 ;  /* 0x000054101e2e7816 */ /* 0x000fe4000000001d */
[--C-:B------:R-:W-:Y:S02]  /*21000*/  SHF.R.U32.HI R25, RZ, 0x10, R15.reuse ;  /* 0x00000010ff197819 */ /* 0x100fe4000001160f */
[----:B------:R-:W-:Y:S02]  /*21010*/  SHF.R.U32.HI R15, RZ, 0x18, R15 ;  /* 0x00000018ff0f7819 */ /* 0x000fe4000001160f */
[----:B------:R-:W-:Y:S02]  /*21020*/  LOP3.LUT R3, R25, 0xff, RZ, 0xc0, !PT ;  /* 0x000000ff19037812 */ /* 0x000fe400078ec0ff */
[----:B------:R-:W-:Y:S02]  /*21030*/  LOP3.LUT R25, R0, 0xff, RZ, 0xc0, !PT ;  /* 0x000000ff00197812 */ /* 0x000fe400078ec0ff */
[----:B-1----:R-:W-:Y:S01]  /*21040*/  LOP3.LUT R28, R152, 0xff, RZ, 0xc0, !PT ;  /* 0x000000ff981c7812 */ /* 0x002fe200078ec0ff */
[----:B---3--:R-:W-:Y:S05]  /*21050*/  @!P2 HFMA2.BF16_V2 R63, -RZ.H0_H0, RZ.H0_H0, -R29.H0_H0 ;  /* 0x200000ffff3fa231 */ /* 0x008fea000034091d */
[----:B------:R-:W-:Y:S04]  /*21060*/  PRMT R62, R63, 0x7610, R62 ;  /* 0x000076103f3e7816 */ /* 0x000fe8000000003e */
[----:B------:R-:W-:Y:S02]  /*21070*/  @!P2 PRMT R29, R62, 0x5410, RZ ;  /* 0x000054103e1da816 */ /* 0x000fe400000000ff */
[----:B------:R-:W-:Y:S03]  /*21080*/  MUFU.EX2 R62, R214 ;  /* 0x000000d6003e7308 */ /* 0x000fe60000000800 */
[----:B------:R-:W-:Y:S01]  /*21090*/  STG.E.U16 desc[UR22][R186.64+0x10], R29 ;  /* 0x0000101dba007986 */ /* 0x000fe2000c101516 */
[----:B----4-:R-:W-:Y:S05]  /*210a0*/  @!P1 HFMA2.BF16_V2 R144, -RZ.H0_H0, RZ.H0_H0, -R30.H0_H0 ;  /* 0x200000ffff909231 */ /* 0x010fea000034091e */
[----:B------:R-:W-:Y:S01]  /*210b0*/  PRMT R138, R144, 0x7610, R138 ;  /* 0x00007610908a7816 */ /* 0x000fe2000000008a */
[----:B------:R1:W-:Y:S01]  /*210c0*/  @!P1 STL.S16 [R1+0xb4], R144 ;  /* 0x0000b49001009387 */ /* 0x0003e20000100600 */
[----:B--2---:R-:W-:Y:S02]  /*210d0*/  @!P3 HFMA2.BF16_V2 R156, -RZ.H0_H0, RZ.H0_H0, -R24.H0_H0 ;  /* 0x200000ffff9cb231 */ /* 0x004fe40000340918 */
[----:B------:R-:W-:Y:S01]  /*210e0*/  @!P1 PRMT R30, R138, 0x5410, RZ ;  /* 0x000054108a1e9816 */ /* 0x000fe200000000ff */
[----:B------:R2:W-:Y:S01]  /*210f0*/  @!P2 STL.S16 [R1+0xb0], R63 ;  /* 0x0000b03f0100a387 */ /* 0x0005e20000100600 */
[----:B------:R-:W-:Y:S02]  /*21100*/  ISETP.LE.U32.AND P1, PT, R15, UR12, PT ;  /* 0x0000000c0f007c0c */ /* 0x000fe4000bf23070 */
[----:B------:R-:W-:Y:S01]  /*21110*/  PRMT R15, R24, 0x7632, R15 ;  /* 0x00007632180f7816 */ /* 0x000fe2000000000f */
[----:B------:R3:W4:Y:S01]  /*21120*/  LDL.S16 R138, [R1+0xd4] ;  /* 0x0000d400018a7983 */ /* 0x0007220000100600 */
[----:B------:R-:W-:Y:S02]  /*21130*/  PRMT R147, R156, 0x7610, R147 ;  /* 0x000076109c937816 */ /* 0x000fe40000000093 */
[----:B------:R-:W-:Y:S01]  /*21140*/  ISETP.LE.U32.AND P2, PT, R3, UR12, PT ;  /* 0x0000000c03007c0c */ /* 0x000fe2000bf43070 */
[----:B------:R-:W-:Y:S01]  /*21150*/  FADD.FTZ R3, R132, R45 ;  /* 0x0000002d84037221 */ /* 0x000fe20000010000 */
[----:B------:R-:W-:Y:S01]  /*21160*/  PRMT R45, R24, 0x5410, R15 ;  /* 0x00005410182d7816 */ /* 0x000fe2000000000f */
[----:B------:R5:W-:Y:S01]  /*21170*/  STG.E.U16 desc[UR22][R186.64+0xe], R30 ;  /* 0x00000e1eba007986 */ /* 0x000be2000c101516 */
[----:B------:R-:W-:Y:S02]  /*21180*/  @!P3 PRMT R24, R147, 0x5410, RZ ;  /* 0x000054109318b816 */ /* 0x000fe400000000ff */
[C---:B------:R-:W-:Y:S01]  /*21190*/  F2FP.BF16.F32.PACK_AB R132, R57.reuse, R132 ;  /* 0x000000843984723e */ /* 0x040fe200000010ff */
[----:B------:R-:W-:Y:S01]  /*211a0*/  FADD.FTZ R57, R57, R3 ;  /* 0x0000000339397221 */ /* 0x000fe20000010000 */
[----:B------:R-:W-:Y:S02]  /*211b0*/  @!P4 HFMA2.BF16_V2 R154, -RZ.H0_H0, RZ.H0_H0, -R15.H0_H0 ;  /* 0x200000ffff9ac231 */ /* 0x000fe4000034090f */
[--C-:B------:R-:W-:Y:S01]  /*211c0*/  FADD.FTZ R3, R135, R43.reuse ;  /* 0x0000002b87037221 */ /* 0x100fe20000010000 */
[----:B------:R-:W-:Y:S01]  /*211d0*/  F2FP.BF16.F32.PACK_AB R135, R58, R135 ;  /* 0x000000873a87723e */ /* 0x000fe200000010ff */
[----:B------:R3:W-:Y:S01]  /*211e0*/  STG.E.U16 desc[UR22][R182.64+0x10], R24 ;  /* 0x00001018b6007986 */ /* 0x0007e2000c101516 */
[----:B------:R-:W-:Y:S01]  /*211f0*/  PRMT R43, R154, 0x7610, R43 ;  /* 0x000076109a2b7816 */ /* 0x000fe2000000002b */
[----:B------:R-:W-:Y:S01]  /*21200*/  FADD.FTZ R58, R58, R3 ;  /* 0x000000033a3a7221 */ /* 0x000fe20000010000 */
[----:B------:R-:W-:Y:S01]  /*21210*/  LOP3.LUT R3, R0, 0xffff, RZ, 0xc0, !PT ;  /* 0x0000ffff00037812 */ /* 0x000fe200078ec0ff */
[----:B-1----:R1:W4:Y:S01]  /*21220*/  LDL.S16 R144, [R1+0xd8] ;  /* 0x0000d80001907983 */ /* 0x0023220000100600 */
[----:B------:R-:W-:Y:S01]  /*21230*/  @!P4 PRMT R15, R43, 0x5410, RZ ;  /* 0x000054102b0fc816 */ /* 0x000fe200000000ff */
[----:B--2---:R-:W2:Y:S01]  /*21240*/  MUFU.EX2 R63, R213 ;  /* 0x000000d5003f7308 */ /* 0x004ea20000000800 */
[----:B------:R-:W-:Y:S01]  /*21250*/  SHF.R.U32.HI R3, RZ, 0x8, R3 ;  /* 0x00000008ff037819 */ /* 0x000fe20000011603 */
[----:B------:R-:W-:Y:S01]  /*21260*/  @!P3 STL.S16 [R1+0x94], R156 ;  /* 0x0000949c0100b387 */ /* 0x000fe20000100600 */
[----:B------:R-:W-:Y:S02]  /*21270*/  ISETP.LE.U32.AND P3, PT, R25, UR12, PT ;  /* 0x0000000c19007c0c */ /* 0x000fe4000bf63070 */
[----:B------:R-:W-:Y:S01]  /*21280*/  LOP3.LUT R3, R3, 0xffff, RZ, 0xc0, !PT ;  /* 0x0000ffff03037812 */ /* 0x000fe200078ec0ff */
[----:B------:R1:W4:Y:S04]  /*21290*/  LDL.S16 R147, [R1+0xd0] ;  /* 0x0000d00001937983 */ /* 0x0003280000100600 */
[----:B------:R-:W-:Y:S01]  /*212a0*/  @!P4 STL.S16 [R1+0xc8], R154 ;  /* 0x0000c89a0100c387 */ /* 0x000fe20000100600 */
[----:B------:R-:W-:Y:S01]  /*212b0*/  ISETP.LE.U32.AND P4, PT, R3, UR12, PT ;  /* 0x0000000c03007c0c */ /* 0x000fe2000bf83070 */
[----:B-----5:R-:W-:Y:S01]  /*212c0*/  MUFU.EX2 R30, R143 ;  /* 0x0000008f001e7308 */ /* 0x020fe20000000800 */
[----:B------:R-:W-:Y:S01]  /*212d0*/  FADD.FTZ R3, R61, R47 ;  /* 0x0000002f3d037221 */ /* 0x000fe20000010000 */
[----:B------:R1:W5:Y:S01]  /*212e0*/  LDL.S16 R43, [R1+0xc0] ;  /* 0x0000c000012b7983 */ /* 0x0003620000100600 */
[C---:B--2---:R-:W-:Y:S01]  /*212f0*/  F2FP.BF16.F32.PACK_AB R165, R62.reuse, R63 ;  /* 0x0000003f3ea5723e */ /* 0x044fe200000010ff */
[----:B------:R-:W-:Y:S01]  /*21300*/  FADD.FTZ R25, R63, R42 ;  /* 0x0000002a3f197221 */ /* 0x000fe20000010000 */
[----:B------:R-:W-:Y:S01]  /*21310*/  FADD.FTZ R47, R133, R3 ;  /* 0x00000003852f7221 */ /* 0x000fe20000010000 */
[--C-:B------:R-:W-:Y:S01]  /*21320*/  SHF.R.U32.HI R3, RZ, 0x18, R0.reuse ;  /* 0x00000018ff037819 */ /* 0x100fe20000011600 */
[----:B------:R-:W-:Y:S01]  /*21330*/  STG.E.U16 desc[UR22][R182.64+0x12], R15 ;  /* 0x0000120fb6007986 */ /* 0x000fe2000c101516 */
[----:B------:R-:W-:Y:S01]  /*21340*/  SHF.R.U32.HI R0, RZ, 0x10, R0 ;  /* 0x00000010ff007819 */ /* 0x000fe20000011600 */
[--C-:B------:R-:W-:Y:S01]  /*21350*/  FADD.FTZ R42, R62, R25.reuse ;  /* 0x000000193e2a7221 */ /* 0x100fe20000010000 */
[----:B------:R-:W-:Y:S01]  /*21360*/  PRMT R25, R26, 0x7632, R25 ;  /* 0x000076321a197816 */ /* 0x000fe20000000019 */
[----:B------:R-:W-:Y:S01]  /*21370*/  MUFU.EX2 R133, R224 ;  /* 0x000000e000857308 */ /* 0x000fe20000000800 */
[----:B------:R-:W-:Y:S09]  /*21380*/  LOP3.LUT R0, R0, 0xff, RZ, 0xc0, !PT ;  /* 0x000000ff00007812 */ /* 0x000ff200078ec0ff */
[----:B---3--:R-:W2:Y:S02]  /*21390*/  MUFU.EX2 R24, R146 ;  /* 0x0000009200187308 */ /* 0x008ea40000000800 */
[----:B--2---:R-:W-:Y:S01]  /*213a0*/  F2FP.BF16.F32.PACK_AB R197, R24, R30 ;  /* 0x0000001e18c5723e */ /* 0x004fe200000010ff */
[----:B----4-:R-:W-:Y:S05]  /*213b0*/  @!P5 HFMA2.BF16_V2 R138, -RZ.H0_H0, RZ.H0_H0, -R25.H0_H0 ;  /* 0x200000ffff8ad231 */ /* 0x010fea0000340919 */
[----:B------:R-:W-:Y:S01]  /*213c0*/  PRMT R141, R138, 0x7610, R141 ;  /* 0x000076108a8d7816 */ /* 0x000fe2000000008d */
[----:B------:R-:W-:Y:S05]  /*213d0*/  @!P6 HFMA2.BF16_V2 R144, -RZ.H0_H0, RZ.H0_H0, -R26.H0_H0 ;  /* 0x200000ffff90e231 */ /* 0x000fea000034091a */
[----:B------:R-:W-:Y:S01]  /*213e0*/  PRMT R63, R144, 0x7610, R63 ;  /* 0x00007610903f7816 */ /* 0x000fe2000000003f */
[----:B------:R2:W-:Y:S01]  /*213f0*/  @!P6 STL.S16 [R1+0xd8], R144 ;  /* 0x0000d8900100e387 */ /* 0x0005e20000100600 */
[----:B------:R-:W-:Y:S03]  /*21400*/  @!P2 HFMA2.BF16_V2 R147, -RZ.H0_H0, RZ.H0_H0, -R27.H0_H0 ;  /* 0x200000ffff93a231 */ /* 0x000fe6000034091b */
[----:B------:R3:W-:Y:S02]  /*21410*/  @!P5 STL.S16 [R1+0xd4], R138 ;  /* 0x0000d48a0100d387 */ /* 0x0007e40000100600 */
[----:B------:R-:W-:Y:S01]  /*21420*/  PRMT R62, R147, 0x7610, R62 ;  /* 0x00007610933e7816 */ /* 0x000fe2000000003e */
[----:B-----5:R-:W-:Y:S05]  /*21430*/  @!P1 HFMA2.BF16_V2 R43, -RZ.H0_H0, RZ.H0_H0, -R13.H0_H0 ;  /* 0x200000ffff2b9231 */ /* 0x020fea000034090d */
[----:B------:R-:W-:Y:S01]  /*21440*/  PRMT R145, R43, 0x7610, R145 ;  /* 0x000076102b917816 */ /* 0x000fe20000000091 */
[----:B--2---:R1:W2:Y:S01]  /*21450*/  LDL.S16 R144, [R1+0xa8] ;  /* 0x0000a80001907983 */ /* 0x0042a20000100600 */
[----:B---3--:R-:W-:Y:S02]  /*21460*/  PRMT R138, R26, 0x5410, R25 ;  /* 0x000054101a8a7816 */ /* 0x008fe40000000019 */
[----:B------:R-:W-:Y:S02]  /*21470*/  @!P6 PRMT R26, R63, 0x5410, RZ ;  /* 0x000054103f1ae816 */ /* 0x000fe400000000ff */
[----:B------:R-:W-:Y:S01]  /*21480*/  @!P5 PRMT R25, R141, 0x5410, RZ ;  /* 0x000054108d19d816 */ /* 0x000fe200000000ff */
[----:B------:R1:W3:Y:S01]  /*21490*/  LDL.S16 R63, [R1+0xac] ;  /* 0x0000ac00013f7983 */ /* 0x0002e20000100600 */
[----:B------:R-:W-:Y:S02]  /*214a0*/  PRMT R141, R27, 0x5410, R13 ;  /* 0x000054101b8d7816 */ /* 0x000fe4000000000d */
[----:B------:R-:W-:Y:S01]  /*214b0*/  @!P2 PRMT R27, R62, 0x5410, RZ ;  /* 0x000054103e1ba816 */ /* 0x000fe200000000ff */
[----:B------:R-:W-:Y:S01]  /*214c0*/  @!P2 STL.S16 [R1+0xd0], R147 ;  /* 0x0000d0930100a387 */ /* 0x000fe20000100600 */
[----:B------:R-:W-:Y:S02]  /*214d0*/  ISETP.LE.U32.AND P6, PT, R3, UR12, PT ;  /* 0x0000000c03007c0c */ /* 0x000fe4000bfc3070 */
[----:B------:R-:W-:Y:S01]  /*214e0*/  LOP3.LUT R3, R150, 0xff, RZ, 0xc0, !PT ;  /* 0x000000ff96037812 */ /* 0x000fe200078ec0ff */
[----:B------:R1:W4:Y:S01]  /*214f0*/  LDL.S16 R62, [R1+0x90] ;  /* 0x00009000013e7983 */ /* 0x0003220000100600 */
[----:B------:R-:W-:Y:S02]  /*21500*/  ISETP.LE.U32.AND P2, PT, R0, UR12, PT ;  /* 0x0000000c00007c0c */ /* 0x000fe4000bf43070 */
[----:B------:R-:W-:Y:S01]  /*21510*/  SHF.R.U32.HI R0, RZ, 0x10, R150 ;  /* 0x00000010ff007819 */ /* 0x000fe20000011696 */
[----:B------:R5:W-:Y:S01]  /*21520*/  @!P1 STL.S16 [R1+0xc0], R43 ;  /* 0x0000c02b01009387 */ /* 0x000be20000100600 */
[----:B------:R-:W-:Y:S02]  /*21530*/  ISETP.LE.U32.AND P5, PT, R3, UR12, PT ;  /* 0x0000000c03007c0c */ /* 0x000fe4000bfa3070 */
[----:B------:R-:W-:Y:S01]  /*21540*/  LOP3.LUT R3, R0, 0xff, RZ, 0xc0, !PT ;  /* 0x000000ff00037812 */ /* 0x000fe200078ec0ff */
[----:B------:R1:W4:Y:S01]  /*21550*/  LDL.S16 R156, [R1+0xa4] ;  /* 0x0000a400019c7983 */ /* 0x0003220000100600 */
[----:B------:R-:W-:Y:S02]  /*21560*/  PRMT R0, R2, 0x7632, R0 ;  /* 0x0000763202007816 */ /* 0x000fe40000000000 */
[----:B------:R-:W-:Y:S01]  /*21570*/  @!P1 PRMT R13, R145, 0x5410, RZ ;  /* 0x00005410910d9816 */ /* 0x000fe200000000ff */
[----:B------:R-:W-:Y:S01]  /*21580*/  STG.E.U16 desc[UR22][R178.64+0x20], R26 ;  /* 0x0000201ab2007986 */ /* 0x000fe2000c101516 */
[----:B------:R-:W-:Y:S02]  /*21590*/  ISETP.LE.U32.AND P1, PT, R3, UR12, PT ;  /* 0x0000000c03007c0c */ /* 0x000fe4000bf23070 */
[--C-:B------:R-:W-:Y:S01]  /*215a0*/  SHF.R.U32.HI R3, RZ, 0x8, R12.reuse ;  /* 0x00000008ff037819 */ /* 0x100fe2000001160c */
[----:B------:R-:W-:Y:S01]  /*215b0*/  STG.E.U16 desc[UR22][R178.64+0x22], R25 ;  /* 0x00002219b2007986 */ /* 0x000fe2000c101516 */
[----:B------:R-:W-:Y:S02]  /*215c0*/  PRMT R12, R60, 0x7610, R12 ;  /* 0x000076103c0c7816 */ /* 0x000fe4000000000c */
[----:B------:R-:W-:Y:S01]  /*215d0*/  LOP3.LUT R3, R3, 0xffff, RZ, 0xc0, !PT ;  /* 0x0000ffff03037812 */ /* 0x000fe200078ec0ff */
[----:B------:R-:W-:Y:S04]  /*215e0*/  STG.E.U16 desc[UR22][R180.64+0x20], R27 ;  /* 0x0000201bb4007986 */ /* 0x000fe8000c101516 */
[----:B------:R-:W-:Y:S01]  /*215f0*/  STG.E.U16 desc[UR22][R180.64+0x22], R13 ;  /* 0x0000220db4007986 */ /* 0x000fe2000c101516 */
[----:B-----5:R-:W5:Y:S02]  /*21600*/  MUFU.EX2 R43, R225 ;  /* 0x000000e1002b7308 */ /* 0x020f640000000800 */
[----:B-----5:R-:W-:Y:S01]  /*21610*/  F2FP.BF16.F32.PACK_AB R170, R43, R133 ;  /* 0x000000852baa723e */ /* 0x020fe200000010ff */
[----:B--2---:R-:W-:Y:S05]  /*21620*/  @!P4 HFMA2.BF16_V2 R144, -RZ.H0_H0, RZ.H0_H0, -R0.H0_H0 ;  /* 0x200000ffff90c231 */ /* 0x004fea0000340900 */
[----:B------:R-:W-:Y:S01]  /*21630*/  PRMT R14, R144, 0x7610, R14 ;  /* 0x00007610900e7816 */ /* 0x000fe2000000000e */
[----:B---3--:R-:W-:Y:S05]  /*21640*/  @!P3 HFMA2.BF16_V2 R63, -RZ.H0_H0, RZ.H0_H0, -R2.H0_H0 ;  /* 0x200000ffff3fb231 */ /* 0x008fea0000340902 */
[----:B------:R-:W-:Y:S01]  /*21650*/  PRMT R61, R63, 0x7610, R61 ;  /* 0x000076103f3d7816 */ /* 0x000fe2000000003d */
[----:B------:R2:W-:Y:S01]  /*21660*/  @!P3 STL.S16 [R1+0xac], R63 ;  /* 0x0000ac3f0100b387 */ /* 0x0005e20000100600 */
[----:B----4-:R-:W-:Y:S03]  /*21670*/  @!P2 HFMA2.BF16_V2 R62, -RZ.H0_H0, RZ.H0_H0, -R12.H0_H0 ;  /* 0x200000ffff3ea231 */ /* 0x010fe6000034090c */
[----:B------:R3:W-:Y:S04]  /*21680*/  @!P4 STL.S16 [R1+0xa8], R144 ;  /* 0x0000a8900100c387 */ /* 0x0007e80000100600 */
[----:B------:R1:W4:Y:S04]  /*21690*/  LDL.S16 R154, [R1+0xbc] ;  /* 0x0000bc00019a7983 */ /* 0x0003280000100600 */
[----:B------:R1:W5:Y:S04]  /*216a0*/  LDL.S16 R147, [R1+0xb8] ;  /* 0x0000b80001937983 */ /* 0x0003680000100600 */
[----:B------:R1:W-:Y:S01]  /*216b0*/  @!P2 STL.S16 [R1+0x90], R62 ;  /* 0x0000903e0100a387 */ /* 0x0003e20000100600 */
[----:B--2---:R-:W2:Y:S01]  /*216c0*/  MUFU.EX2 R63, R222 ;  /* 0x000000de003f7308 */ /* 0x004ea20000000800 */
[----:B---3--:R-:W-:Y:S02]  /*216d0*/  PRMT R144, R2, 0x5410, R0 ;  /* 0x0000541002907816 */ /* 0x008fe40000000000 */
[----:B------:R-:W-:Y:S02]  /*216e0*/  @!P3 PRMT R2, R61, 0x5410, RZ ;  /* 0x000054103d02b816 */ /* 0x000fe400000000ff */
[----:B------:R-:W-:Y:S05]  /*216f0*/  ISETP.LE.U32.AND P3, PT, R3, UR12, PT ;  /* 0x0000000c03007c0c */ /* 0x000fea000bf63070 */
[----:B------:R-:W3:Y:S01]  /*21700*/  MUFU.EX2 R61, R223 ;  /* 0x000000df003d7308 */ /* 0x000ee20000000800 */
[----:B------:R-:W-:Y:S01]  /*21710*/  SHF.R.U32.HI R3, RZ, 0x18, R150 ;  /* 0x00000018ff037819 */ /* 0x000fe20000011696 */
[----:B------:R3:W-:Y:S01]  /*21720*/  STG.E.U16 desc[UR22][R186.64+0x1e], R2 ;  /* 0x00001e02ba007986 */ /* 0x0007e2000c101516 */
[----:B------:R-:W-:Y:S01]  /*21730*/  @!P4 PRMT R0, R14, 0x5410, RZ ;  /* 0x000054100e00c816 */ /* 0x000fe200000000ff */
[----:B------:R-:W-:Y:S01]  /*21740*/  FADD.FTZ R14, R133, R57 ;  /* 0x00000039850e7221 */ /* 0x000fe20000010000 */
[----:B------:R-:W-:Y:S02]  /*21750*/  ISETP.LE.U32.AND P4, PT, R3, UR12, PT ;  /* 0x0000000c03007c0c */ /* 0x000fe4000bf83070 */
[----:B------:R-:W-:Y:S01]  /*21760*/  PRMT R3, R60, 0x7632, R3 ;  /* 0x000076323c037816 */ /* 0x000fe20000000003 */
[----:B------:R-:W-:Y:S01]  /*21770*/  STG.E.U16 desc[UR22][R186.64+0x20], R0 ;  /* 0x00002000ba007986 */ /* 0x000fe2000c101516 */
[----:B------:R-:W-:Y:S01]  /*21780*/  PRMT R60, R62, 0x7610, R60 ;  /* 0x000076103e3c7816 */ /* 0x000fe2000000003c */
[----:B------:R-:W-:Y:S01]  /*21790*/  FADD.FTZ R43, R43, R14 ;  /* 0x0000000e2b2b7221 */ /* 0x000fe20000010000 */
[----:B------:R-:W-:Y:S01]  /*217a0*/  PRMT R145, R12, 0x5410, R3 ;  /* 0x000054100c917816 */ /* 0x000fe20000000003 */
[----:B-1----:R-:W1:Y:S01]  /*217b0*/  MUFU.EX2 R62, R220 ;  /* 0x000000dc003e7308 */ /* 0x002e620000000800 */
[----:B------:R-:W-:Y:S01]  /*217c0*/  @!P2 PRMT R12, R60, 0x5410, RZ ;  /* 0x000054103c0ca816 */ /* 0x000fe200000000ff */
[----:B------:R-:W-:Y:S01]  /*217d0*/  @!P6 HFMA2.BF16_V2 R156, -RZ.H0_H0, RZ.H0_H0, -R3.H0_H0 ;  /* 0x200000ffff9ce231 */ /* 0x000fe20000340903 */
[----:B------:R-:W-:Y:S01]  /*217e0*/  ISETP.LE.U32.AND P2, PT, R28, UR12, PT ;  /* 0x0000000c1c007c0c */ /* 0x000fe2000bf43070 */
[----:B--2---:R-:W-:Y:S01]  /*217f0*/  FADD.FTZ R28, R63, R58 ;  /* 0x0000003a3f1c7221 */ /* 0x004fe20000010000 */
[C---:B---3--:R-:W-:Y:S01]  /*21800*/  F2FP.BF16.F32.PACK_AB R171, R61.reuse, R63 ;  /* 0x0000003f3dab723e */ /* 0x048fe200000010ff */
[----:B------:R-:W-:Y:S01]  /*21810*/  STG.E.U16 desc[UR22][R182.64+0x20], R12 ;  /* 0x0000200cb6007986 */ /* 0x000fe2000c101516 */
[----:B------:R-:W-:Y:S01]  /*21820*/  PRMT R57, R44, 0x7632, R57 ;  /* 0x000076322c397816 */ /* 0x000fe20000000039 */
[----:B------:R-:W-:Y:S01]  /*21830*/  FADD.FTZ R58, R61, R28 ;  /* 0x0000001c3d3a7221 */ /* 0x000fe20000010000 */
[----:B------:R-:W-:Y:S01]  /*21840*/  LOP3.LUT R14, R152, 0xffff, RZ, 0xc0, !PT ;  /* 0x0000ffff980e7812 */ /* 0x000fe200078ec0ff */
[----:B------:R-:W-:Y:S01]  /*21850*/  MUFU.EX2 R61, R139 ;  /* 0x0000008b003d7308 */ /* 0x000fe20000000800 */
[----:B------:R-:W-:Y:S01]  /*21860*/  PRMT R155, R156, 0x7610, R155 ;  /* 0x000076109c9b7816 */ /* 0x000fe2000000009b */
[----:B------:R-:W-:Y:S01]  /*21870*/  @!P6 STL.S16 [R1+0xa4], R156 ;  /* 0x0000a49c0100e387 */ /* 0x000fe20000100600 */
[----:B------:R-:W-:Y:S02]  /*21880*/  SHF.R.U32.HI R14, RZ, 0x8, R14 ;  /* 0x00000008ff0e7819 */ /* 0x000fe4000001160e */
[----:B------:R-:W-:Y:S02]  /*21890*/  @!P6 PRMT R3, R155, 0x5410, RZ ;  /* 0x000054109b03e816 */ /* 0x000fe400000000ff */
[----:B------:R-:W-:Y:S01]  /*218a0*/  LOP3.LUT R14, R14, 0xffff, RZ, 0xc0, !PT ;  /* 0x0000ffff0e0e7812 */ /* 0x000fe200078ec0ff */
[----:B-1----:R-:W-:Y:S01]  /*218b0*/  FADD.FTZ R28, R62, R42 ;  /* 0x0000002a3e1c7221 */ /* 0x002fe20000010000 */
[----:B------:R-:W-:Y:S01]  /*218c0*/  PRMT R2, R162, 0x7610, R2 ;  /* 0x00007610a2027816 */ /* 0x000fe20000000002 */
[----:B------:R1:W2:Y:S01]  /*218d0*/  MUFU.EX2 R42, R140 ;  /* 0x0000008c002a7308 */ /* 0x0002a20000000800 */
[----:B------:R-:W-:Y:S01]  /*218e0*/  ISETP.LE.U32.AND P6, PT, R14, UR12, PT ;  /* 0x0000000c0e007c0c */ /* 0x000fe2000bfc3070 */
[----:B------:R-:W-:Y:S01]  /*218f0*/  STG.E.U16 desc[UR22][R182.64+0x22], R3 ;  /* 0x00002203b6007986 */ /* 0x000fe2000c101516 */
[----:B------:R-:W-:Y:S02]  /*21900*/  SHF.R.U32.HI R14, RZ, 0x10, R152 ;  /* 0x00000010ff0e7819 */ /* 0x000fe40000011698 */
[----:B------:R-:W-:Y:S02]  /*21910*/  PRMT R133, R162, 0x7632, R133 ;  /* 0x00007632a2857816 */ /* 0x000fe40000000085 */
[----:B------:R-:W-:Y:S03]  /*21920*/  LOP3.LUT R14, R14, 0xff, RZ, 0xc0, !PT ;  /* 0x000000ff0e0e7812 */ /* 0x000fe600078ec0ff */
[----:B------:R-:W3:Y:S01]  /*21930*/  MUFU.EX2 R60, R221 ;  /* 0x000000dd003c7308 */ /* 0x000ee20000000800 */
[----:B-1----:R-:W-:Y:S02]  /*21940*/  PRMT R140, R44, 0x5410, R57 ;  /* 0x000054102c8c7816 */ /* 0x002fe40000000039 */
[----:B--2---:R-:W-:Y:S02]  /*21950*/  F2FP.BF16.F32.PACK_AB R175, R42, R61 ;  /* 0x0000003d2aaf723e */ /* 0x004fe400000010ff */
[C---:B---3--:R-:W-:Y:S01]  /*21960*/  F2FP.BF16.F32.PACK_AB R174, R60.reuse, R62 ;  /* 0x0000003e3cae723e */ /* 0x048fe200000010ff */
[----:B------:R-:W-:Y:S04]  /*21970*/  FADD.FTZ R60, R60, R28 ;  /* 0x0000001c3c3c7221 */ /* 0x000fe80000010000 */
[----:B------:R-:W-:Y:S01]  /*21980*/  MUFU.EX2 R62, R230 ;  /* 0x000000e6003e7308 */ /* 0x000fe20000000800 */
[----:B------:R-:W-:Y:S04]  /*21990*/  FADD.FTZ R28, R61, R47 ;  /* 0x0000002f3d1c7221 */ /* 0x000fe80000010000 */
[----:B------:R-:W-:Y:S05]  /*219a0*/  FADD.FTZ R47, R42, R28 ;  /* 0x0000001c2a2f7221 */ /* 0x000fea0000010000 */
[----:B------:R-:W1:Y:S02]  /*219b0*/  MUFU.EX2 R61, R231 ;  /* 0x000000e7003d7308 */ /* 0x000e640000000800 */
[----:B-1----:R-:W-:Y:S01]  /*219c0*/  F2FP.BF16.F32.PACK_AB R177, R61, R62 ;  /* 0x0000003e3db1723e */ /* 0x002fe200000010ff */
[----:B----4-:R-:W-:Y:S02]  /*219d0*/  @!P5 HFMA2.BF16_V2 R154, -RZ.H0_H0, RZ.H0_H0, -R44.H0_H0 ;  /* 0x200000ffff9ad231 */ /* 0x010fe4000034092c */
[----:B-----5:R-:W-:Y:S03]  /*219e0*/  @!P3 HFMA2.BF16_V2 R147, -RZ.H0_H0, RZ.H0_H0, -R57.H0_H0 ;  /* 0x200000ffff93b231 */ /* 0x020fe60000340939 */
[----:B------:R-:W-:Y:S01]  /*219f0*/  PRMT R139, R154, 0x7610, R139 ;  /* 0x000076109a8b7816 */ /* 0x000fe2000000008b */
[----:B------:R1:W-:Y:S03]  /*21a00*/  @!P5 STL.S16 [R1+0xbc], R154 ;  /* 0x0000bc9a0100d387 */ /* 0x0003e60000100600 */
[----:B------:R-:W-:Y:S01]  /*21a10*/  @!P5 PRMT R44, R139, 0x5410, RZ ;  /* 0x000054108b2cd816 */ /* 0x000fe200000000ff */
[----:B------:R-:W-:Y:S01]  /*21a20*/  @!P3 STL.S16 [R1+0xb8], R147 ;  /* 0x0000b8930100b387 */ /* 0x000fe20000100600 */
[----:B------:R-:W-:Y:S02]  /*21a30*/  PRMT R63, R147, 0x7610, R63 ;  /* 0x00007610933f7816 */ /* 0x000fe4000000003f */
[----:B------:R-:W-:Y:S01]  /*21a40*/  ISETP.LE.U32.AND P5, PT, R14, UR12, PT ;  /* 0x0000000c0e007c0c */ /* 0x000fe2000bfa3070 */
[----:B------:R2:W3:Y:S01]  /*21a50*/  LDL.S16 R139, [R1+0xf0] ;  /* 0x0000f000018b7983 */ /* 0x0004e20000100600 */
[----:B------:R-:W-:Y:S02]  /*21a60*/  SHF.R.U32.HI R14, RZ, 0x18, R152 ;  /* 0x00000018ff0e7819 */ /* 0x000fe40000011698 */
[----:B------:R-:W-:Y:S01]  /*21a70*/  @!P3 PRMT R57, R63, 0x5410, RZ ;  /* 0x000054103f39b816 */ /* 0x000fe200000000ff */
[----:B------:R2:W4:Y:S01]  /*21a80*/  LDL.S16 R163, [R1+0xf8] ;  /* 0x0000f80001a37983 */ /* 0x0005220000100600 */
[----:B------:R-:W-:Y:S01]  /*21a90*/  ISETP.LE.U32.AND P3, PT, R14, UR12, PT ;  /* 0x0000000c0e007c0c */ /* 0x000fe2000bf63070 */
[----:B------:R-:W5:Y:S01]  /*21aa0*/  MUFU.EX2 R63, R228 ;  /* 0x000000e4003f7308 */ /* 0x000f620000000800 */
[----:B------:R-:W-:Y:S01]  /*21ab0*/  LOP3.LUT R14, R239, UR9, RZ, 0x3c, !PT ;  /* 0x00000009ef0e7c12 */ /* 0x000fe2000f8e3cff */
[----:B------:R2:W2:Y:S04]  /*21ac0*/  LDL.S16 R159, [R1+0xf4] ;  /* 0x0000f400019f7983 */ /* 0x0004a80000100600 */
[----:B------:R2:W2:Y:S04]  /*21ad0*/  LDL.S16 R158, [R1+0xec] ;  /* 0x0000ec00019e7983 */ /* 0x0004a80000100600 */
[----:B------:R-:W-:Y:S01]  /*21ae0*/  STG.E.U16 desc[UR22][R178.64+0x30], R44 ;  /* 0x0000302cb2007986 */ /* 0x000fe2000c101516 */
[----:B-1----:R-:W-:Y:S04]  /*21af0*/  IMAD.WIDE.U32 R154, R14, -0x326172a9, RZ ;  /* 0xcd9e8d570e9a7825 */ /* 0x002fe800078e00ff */
[----:B------:R-:W-:Y:S01]  /*21b00*/  FADD.FTZ R14, R62, R43 ;  /* 0x0000002b3e0e7221 */ /* 0x000fe20000010000 */
[----:B------:R-:W-:Y:S01]  /*21b10*/  PRMT R62, R165, 0x7632, R62 ;  /* 0x00007632a53e7816 */ /* 0x000fe2000000003e */
[----:B------:R1:W-:Y:S01]  /*21b20*/  STG.E.U16 desc[UR22][R178.64+0x32], R57 ;  /* 0x00003239b2007986 */ /* 0x0003e2000c101516 */
[----:B------:R-:W-:Y:S01]  /*21b30*/  LOP3.LUT R28, R155, UR40, R160, 0x96, !PT ;  /* 0x000000289b1c7c12 */ /* 0x000fe2000f8e96a0 */
[----:B------:R-:W-:Y:S01]  /*21b40*/  FADD.FTZ R198, R61, R14 ;  /* 0x0000000e3dc67221 */ /* 0x000fe20000010000 */
[----:B------:R-:W-:Y:S01]  /*21b50*/  LOP3.LUT R14, R185, UR39, R154, 0x96, !PT ;  /* 0x00000027b90e7c12 */ /* 0x000fe2000f8e969a */
[----:B------:R-:W5:Y:S02]  /*21b60*/  MUFU.EX2 R61, R226 ;  /* 0x000000e2003d7308 */ /* 0x000f640000000800 */
[----:B------:R-:W-:Y:S04]  /*21b70*/  IMAD.WIDE.U32 R28, R28, -0x2daee0ad, RZ ;  /* 0xd2511f531c1c7825 */ /* 0x000fe800078e00ff */
[----:B------:R-:W-:Y:S01]  /*21b80*/  IMAD.WIDE.U32 R14, R14, -0x2daee0ad, RZ ;  /* 0xd2511f530e0e7825 */ /* 0x000fe200078e00ff */
[----:B------:R-:W-:Y:S04]  /*21b90*/  LOP3.LUT R42, R29, UR38, R242, 0x96, !PT ;  /* 0x000000261d2a7c12 */ /* 0x000fe8000f8e96f2 */
[----:B------:R-:W-:Y:S01]  /*21ba0*/  LOP3.LUT R15, R15, UR36, R28, 0x96, !PT ;  /* 0x000000240f0f7c12 */ /* 0x000fe2000f8e961c */
[----:B------:R-:W-:Y:S05]  /*21bb0*/  IMAD.WIDE.U32 R42, R42, -0x326172a9, RZ ;  /* 0xcd9e8d572a2a7825 */ /* 0x000fea00078e00ff */
[----:B------:R-:W-:Y:S02]  /*21bc0*/  LOP3.LUT R29, R43, UR37, R184, 0x96, !PT ;  /* 0x000000252b1d7c12 */ /* 0x000fe4000f8e96b8 */
[----:B------:R-:W5:Y:S03]  /*21bd0*/  MUFU.EX2 R43, R229 ;  /* 0x000000e5002b7308 */ /* 0x000f660000000800 */
[----:B------:R-:W-:Y:S01]  /*21be0*/  IMAD.WIDE.U32 R28, R29, -0x2daee0ad, RZ ;  /* 0xd2511f531d1c7825 */ /* 0x000fe200078e00ff */
[----:B-1----:R-:W-:Y:S04]  /*21bf0*/  SHF.R.U32.HI R57, RZ, 0x10, R150 ;  /* 0x00000010ff397819 */ /* 0x002fe80000011696 */
[----:B------:R-:W-:Y:S01]  /*21c00*/  LOP3.LUT R156, R29, UR34, R14, 0x96, !PT ;  /* 0x000000221d9c7c12 */ /* 0x000fe2000f8e960e */
[----:B------:R-:W-:Y:S01]  /*21c10*/  IMAD.WIDE.U32 R14, R15, -0x326172a9, RZ ;  /* 0xcd9e8d570f0e7825 */ /* 0x000fe200078e00ff */
[----:B------:R-:W1:Y:S03]  /*21c20*/  MUFU.EX2 R29, R227 ;  /* 0x000000e3001d7308 */ /* 0x000e660000000800 */
[----:B------:R-:W-:Y:S01]  /*21c30*/  IMAD.WIDE.U32 R156, R156, -0x326172a9, RZ ;  /* 0xcd9e8d579c9c7825 */ /* 0x000fe200078e00ff */
[----:B------:R-:W-:Y:S03]  /*21c40*/  LOP3.LUT R42, R15, UR35, R42, 0x96, !PT ;  /* 0x000000230f2a7c12 */ /* 0x000fe6000f8e962a */
[--C-:B-----5:R-:W-:Y:S01]  /*21c50*/  FADD.FTZ R15, R63, R58.reuse ;  /* 0x0000003a3f0f7221 */ /* 0x120fe20000010000 */
[----:B------:R-:W-:Y:S02]  /*21c60*/  PRMT R58, R56, 0x7632, R58 ;  /* 0x00007632383a7816 */ /* 0x000fe4000000003a */
[----:B------:R-:W-:Y:S01]  /*21c70*/  LOP3.LUT R167, R157, UR25, R14, 0x96, !PT ;  /* 0x000000199da77c12 */ /* 0x000fe2000f8e960e */
[--C-:B------:R-:W-:Y:S01]  /*21c80*/  FADD.FTZ R14, R61, R60.reuse ;  /* 0x0000003c3d0e7221 */ /* 0x100fe20000010000 */
[----:B------:R-:W-:Y:S01]  /*21c90*/  PRMT R60, R59, 0x7632, R60 ;  /* 0x000076323b3c7816 */ /* 0x000fe2000000003c */
[----:B------:R-:W-:Y:S01]  /*21ca0*/  IMAD.WIDE.U32 R160, R42, -0x2daee0ad, RZ ;  /* 0xd2511f532aa07825 */ /* 0x000fe200078e00ff */
[----:B------:R-:W-:Y:S02]  /*21cb0*/  F2FP.BF16.F32.PACK_AB R63, R43, R63 ;  /* 0x0000003f2b3f723e */ /* 0x000fe400000010ff */
[----:B------:R-:W-:Y:S01]  /*21cc0*/  PRMT R143, R59, 0x5410, R60 ;  /* 0x000054103b8f7816 */ /* 0x000fe2000000003c */
[----:B------:R-:W-:Y:S01]  /*21cd0*/  FADD.FTZ R202, R43, R15 ;  /* 0x0000000f2bca7221 */ /* 0x000fe20000010000 */
[----:B------:R-:W-:Y:S01]  /*21ce0*/  LOP3.LUT R146, R161, UR17, R28, 0x96, !PT ;  /* 0x00000011a1927c12 */ /* 0x000fe2000f8e961c */
[C---:B-1----:R-:W-:Y:S01]  /*21cf0*/  FADD.FTZ R204, R29.reuse, R14 ;  /* 0x0000000e1dcc7221 */ /* 0x042fe20000010000 */
[----:B------:R-:W-:Y:S01]  /*21d00*/  F2FP.BF16.F32.PACK_AB R61, R29, R61 ;  /* 0x0000003d1d3d723e */ /* 0x000fe200000010ff */
[----:B------:R-:W-:Y:S01]  /*21d10*/  FADD.FTZ R15, R30, R47 ;  /* 0x0000002f1e0f7221 */ /* 0x000fe20000010000 */
[----:B------:R-:W-:Y:S01]  /*21d20*/  SHF.R.U32.HI R47, RZ, 0x10, R148 ;  /* 0x00000010ff2f7819 */ /* 0x000fe20000011694 */
[----:B------:R-:W-:Y:S01]  /*21d30*/  IMAD.WIDE.U32 R146, R146, -0x326172a9, RZ ;  /* 0xcd9e8d5792927825 */ /* 0x000fe200078e00ff */
[----:B------:R-:W-:Y:S02]  /*21d40*/  LOP3.LUT R157, R151, UR33, R196, 0x96, !PT ;  /* 0x00000021979d7c12 */ /* 0x000fe4000f8e96c4 */
[----:B------:R-:W-:Y:S01]  /*21d50*/  LOP3.LUT R47, R47, 0xff, RZ, 0xc0, !PT ;  /* 0x000000ff2f2f7812 */ /* 0x000fe200078ec0ff */
[----:B------:R-:W-:Y:S01]  /*21d60*/  FADD.FTZ R203, R24, R15 ;  /* 0x0000000f18cb7221 */ /* 0x000fe20000010000 */
[C-C-:B------:R-:W-:Y:S01]  /*21d70*/  LOP3.LUT R14, R147.reuse, UR21, R156.reuse, 0x96, !PT ;  /* 0x00000015930e7c12 */ /* 0x140fe2000f8e969c */
[----:B------:R-:W-:Y:S01]  /*21d80*/  MUFU.EX2 R196, R235 ;  /* 0x000000eb00c47308 */ /* 0x000fe20000000800 */
[----:B------:R-:W-:Y:S02]  /*21d90*/  LOP3.LUT R156, R147, UR21, R156, 0x96, !PT ;  /* 0x00000015939c7c12 */ /* 0x000fe4000f8e969c */
[----:B------:R-:W-:Y:S01]  /*21da0*/  LOP3.LUT R15, R14, 0xff, RZ, 0xc0, !PT ;  /* 0x000000ff0e0f7812 */ /* 0x000fe200078ec0ff */
[----:B---3--:R-:W-:Y:S02]  /*21db0*/  @!P1 HFMA2.BF16_V2 R139, -RZ.H0_H0, RZ.H0_H0, -R56.H0_H0 ;  /* 0x200000ffff8b9231 */ /* 0x008fe40000340938 */
[----:B----4-:R-:W-:Y:S03]  /*21dc0*/  @!P4 HFMA2.BF16_V2 R163, -RZ.H0_H0, RZ.H0_H0, -R58.H0_H0 ;  /* 0x200000ffffa3c231 */ /* 0x010fe6000034093a */
[----:B------:R-:W-:Y:S01]  /*21dd0*/  PRMT R28, R139, 0x7610, R28 ;  /* 0x000076108b1c7816 */ /* 0x000fe2000000001c */
[----:B------:R1:W-:Y:S01]  /*21de0*/  @!P1 STL.S16 [R1+0xf0], R139 ;  /* 0x0000f08b01009387 */ /* 0x0003e20000100600 */
[----:B--2---:R-:W-:Y:S01]  /*21df0*/  @!P2 HFMA2.BF16_V2 R159, -RZ.H0_H0, RZ.H0_H0, -R59.H0_H0 ;  /* 0x200000ffff9fa231 */ /* 0x004fe2000034093b */
[----:B------:R-:W-:Y:S02]  /*21e00*/  PRMT R26, R163, 0x7610, R26 ;  /* 0x00007610a31a7816 */ /* 0x000fe4000000001a */
[----:B------:R-:W-:Y:S01]  /*21e10*/  @!P4 STL.S16 [R1+0xf8], R163 ;  /* 0x0000f8a30100c387 */ /* 0x000fe20000100600 */
[----:B------:R-:W-:Y:S01]  /*21e20*/  @!P6 HFMA2.BF16_V2 R158, -RZ.H0_H0, RZ.H0_H0, -R60.H0_H0 ;  /* 0x200000ffff9ee231 */ /* 0x000fe2000034093c */
[----:B------:R-:W-:Y:S02]  /*21e30*/  PRMT R25, R159, 0x7610, R25 ;  /* 0x000076109f197816 */ /* 0x000fe40000000019 */
[----:B------:R-:W-:Y:S02]  /*21e40*/  @!P2 STL.S16 [R1+0xf4], R159 ;  /* 0x0000f49f0100a387 */ /* 0x000fe40000100600 */
[----:B------:R-:W-:Y:S02]  /*21e50*/  @!P2 PRMT R59, R25, 0x5410, RZ ;  /* 0x00005410193ba816 */ /* 0x000fe400000000ff */
[----:B------:R-:W-:Y:S01]  /*21e60*/  @!P6 STL.S16 [R1+0xec], R158 ;  /* 0x0000ec9e0100e387 */ /* 0x000fe20000100600 */
[----:B------:R-:W-:Y:S03]  /*21e70*/  PRMT R24, R158, 0x7610, R24 ;  /* 0x000076109e187816 */ /* 0x000fe60000000018 */
[----:B------:R2:W3:Y:S01]  /*21e80*/  LDL.S16 R42, [R1+0xe8] ;  /* 0x0000e800012a7983 */ /* 0x0004e20000100600 */
[----:B------:R-:W-:Y:S02]  /*21e90*/  @!P6 PRMT R60, R24, 0x5410, RZ ;  /* 0x00005410183ce816 */ /* 0x000fe400000000ff */
[----:B-1----:R-:W-:Y:S02]  /*21ea0*/  PRMT R139, R56, 0x5410, R58 ;  /* 0x00005410388b7816 */ /* 0x002fe4000000003a */
[----:B------:R-:W-:Y:S02]  /*21eb0*/  @!P1 PRMT R56, R28, 0x5410, RZ ;  /* 0x000054101c389816 */ /* 0x000fe400000000ff */
[----:B------:R-:W-:Y:S02]  /*21ec0*/  ISETP.LE.U32.AND P1, PT, R15, UR12, PT ;  /* 0x0000000c0f007c0c */ /* 0x000fe4000bf23070 */
[----:B------:R-:W-:Y:S01]  /*21ed0*/  LOP3.LUT R15, R14, 0xffff, RZ, 0xc0, !PT ;  /* 0x0000ffff0e0f7812 */ /* 0x000fe200078ec0ff */
[----:B------:R1:W-:Y:S01]  /*21ee0*/  STG.E.U16 desc[UR22][R180.64+0x30], R56 ;  /* 0x00003038b4007986 */ /* 0x0003e2000c101516 */
[----:B------:R-:W-:Y:S02]  /*21ef0*/  @!P4 PRMT R58, R26, 0x5410, RZ ;  /* 0x000054101a3ac816 */ /* 0x000fe400000000ff */
[----:B------:R-:W-:Y:S02]  /*21f00*/  SHF.R.U32.HI R15, RZ, 0x8, R15 ;  /* 0x00000008ff0f7819 */ /* 0x000fe4000001160f */
[----:B------:R-:W-:Y:S01]  /*21f10*/  LOP3.LUT R26, R233, UR39, R154, 0x96, !PT ;  /* 0x00000027e91a7c12 */ /* 0x000fe2000f8e969a */
[----:B------:R4:W-:Y:S01]  /*21f20*/  STG.E.U16 desc[UR22][R180.64+0x32], R58 ;  /* 0x0000323ab4007986 */ /* 0x0009e2000c101516 */
[----:B------:R-:W-:Y:S03]  /*21f30*/  LOP3.LUT R15, R15, 0xffff, RZ, 0xc0, !PT ;  /* 0x0000ffff0f0f7812 */ /* 0x000fe600078ec0ff */
[----:B------:R5:W-:Y:S01]  /*21f40*/  STG.E.U16 desc[UR22][R186.64+0x2e], R59 ;  /* 0x00002e3bba007986 */ /* 0x000be2000c101516 */
[----:B------:R-:W-:Y:S01]  /*21f50*/  ISETP.LE.U32.AND P4, PT, R15, UR12, PT ;  /* 0x0000000c0f007c0c */ /* 0x000fe2000bf83070 */
[----:B------:R-:W-:Y:S01]  /*21f60*/  IMAD.WIDE.U32 R26, R26, -0x2daee0ad, RZ ;  /* 0xd2511f531a1a7825 */ /* 0x000fe200078e00ff */
[--C-:B------:R-:W-:Y:S01]  /*21f70*/  SHF.R.U32.HI R15, RZ, 0x18, R14.reuse ;  /* 0x00000018ff0f7819 */ /* 0x100fe2000001160e */
[----:B------:R2:W-:Y:S01]  /*21f80*/  STG.E.U16 desc[UR22][R186.64+0x30], R60 ;  /* 0x0000303cba007986 */ /* 0x0005e2000c101516 */
[----:B------:R-:W-:Y:S02]  /*21f90*/  SHF.R.U32.HI R14, RZ, 0x10, R14 ;  /* 0x00000010ff0e7819 */ /* 0x000fe4000001160e */
[----:B------:R-:W-:Y:S02]  /*21fa0*/  ISETP.LE.U32.AND P2, PT, R15, UR12, PT ;  /* 0x0000000c0f007c0c */ /* 0x000fe4000bf43070 */
[----:B------:R-:W-:Y:S02]  /*21fb0*/  LOP3.LUT R15, R155, UR40, R168, 0x96, !PT ;  /* 0x000000289b0f7c12 */ /* 0x000fe4000f8e96a8 */
[----:B------:R-:W-:Y:S03]  /*21fc0*/  LOP3.LUT R14, R14, 0xff, RZ, 0xc0, !PT ;  /* 0x000000ff0e0e7812 */ /* 0x000fe600078ec0ff */
[----:B------:R-:W-:Y:S01]  /*21fd0*/  IMAD.WIDE.U32 R28, R15, -0x2daee0ad, RZ ;  /* 0xd2511f530f1c7825 */ /* 0x000fe200078e00ff */
[----:B------:R-:W-:Y:S02]  /*21fe0*/  ISETP.LE.U32.AND P6, PT, R14, UR12, PT ;  /* 0x0000000c0e007c0c */ /* 0x000fe4000bfc3070 */
[C---:B-1----:R-:W-:Y:S02]  /*21ff0*/  LOP3.LUT R56, R150.reuse, 0xffff, RZ, 0xc0, !PT ;  /* 0x0000ffff96387812 */ /* 0x042fe400078ec0ff */
[----:B------:R-:W-:Y:S02]  /*22000*/  LOP3.LUT R24, R29, UR38, R250, 0x96, !PT ;  /* 0x000000261d187c12 */ /* 0x000fe4000f8e96fa */
[----:B------:R-:W-:Y:S02]  /*22010*/  LOP3.LUT R13, R27, UR36, R28, 0x96, !PT ;  /* 0x000000241b0d7c12 */ /* 0x000fe4000f8e961c */
[----:B----4-:R-:W-:Y:S01]  /*22020*/  LOP3.LUT R58, R150, 0xff, RZ, 0xc0, !PT ;  /* 0x000000ff963a7812 */ /* 0x010fe200078ec0ff */
[----:B------:R-:W-:Y:S01]  /*22030*/  IMAD.WIDE.U32 R24, R24, -0x326172a9, RZ ;  /* 0xcd9e8d5718187825 */ /* 0x000fe200078e00ff */
[----:B------:R-:W-:Y:S02]  /*22040*/  SHF.R.U32.HI R150, RZ, 0x18, R150 ;  /* 0x00000018ff967819 */ /* 0x000fe40000011696 */
[----:B-----5:R-:W-:Y:S02]  /*22050*/  PRMT R59, R166, 0x7610, R59 ;  /* 0x00007610a63b7816 */ /* 0x020fe4000000003b */
[----:B------:R-:W-:Y:S02]  /*22060*/  LOP3.LUT R14, R25, UR37, R232, 0x96, !PT ;  /* 0x00000025190e7c12 */ /* 0x000fe4000f8e96e8 */
[----:B------:R-:W-:Y:S02]  /*22070*/  LOP3.LUT R25, R172, 0xff, RZ, 0xc0, !PT ;  /* 0x000000ffac197812 */ /* 0x000fe400078ec0ff */
[----:B--2---:R-:W-:Y:S01]  /*22080*/  PRMT R60, R166, 0x7632, R60 ;  /* 0x00007632a63c7816 */ /* 0x004fe2000000003c */
[----:B------:R-:W-:Y:S05]  /*22090*/  IMAD.WIDE.U32 R14, R14, -0x2daee0ad, RZ ;  /* 0xd2511f530e0e7825 */ /* 0x000fea00078e00ff */
[----:B------:R-:W-:Y:S01]  /*220a0*/  LOP3.LUT R15, R15, UR34, R26, 0x96, !PT ;  /* 0x000000220f0f7c12 */ /* 0x000fe2000f8e961a */
[----:B------:R-:W-:Y:S01]  /*220b0*/  IMAD.WIDE.U32 R26, R13, -0x326172a9, RZ ;  /* 0xcd9e8d570d1a7825 */ /* 0x000fe200078e00ff */
[----:B------:R-:W-:Y:S02]  /*220c0*/  LOP3.LUT R13, R149, UR21, R142, 0x96, !PT ;  /* 0x00000015950d7c12 */ /* 0x000fe4000f8e968e */
[----:B------:R-:W-:Y:S01]  /*220d0*/  PRMT R142, R2, 0x5410, R133 ;  /* 0x00005410028e7816 */ /* 0x000fe20000000085 */
[----:B------:R-:W-:Y:S01]  /*220e0*/  IMAD.WIDE.U32 R158, R15, -0x326172a9, RZ ;  /* 0xcd9e8d570f9e7825 */ /* 0x000fe200078e00ff */
[----:B------:R-:W-:Y:S02]  /*220f0*/  LOP3.LUT R24, R27, UR35, R24, 0x96, !PT ;  /* 0x000000231b187c12 */ /* 0x000fe4000f8e9618 */
[----:B------:R-:W-:Y:S02]  /*22100*/  SHF.R.U32.HI R15, RZ, 0x10, R172 ;  /* 0x00000010ff0f7819 */ /* 0x000fe400000116ac */
[----:B------:R-:W-:Y:S01]  /*22110*/  LOP3.LUT R184, R159, UR25, R26, 0x96, !PT ;  /* 0x000000199fb87c12 */ /* 0x000fe2000f8e961a */
[----:B------:R-:W-:Y:S01]  /*22120*/  IMAD.WIDE.U32 R168, R24, -0x2daee0ad, RZ ;  /* 0xd2511f5318a87825 */ /* 0x000fe200078e00ff */
[----:B------:R-:W-:Y:S02]  /*22130*/  LOP3.LUT R26, R148, 0xffff, RZ, 0xc0, !PT ;  /* 0x0000ffff941a7812 */ /* 0x000fe400078ec0ff */
[----:B------:R-:W-:Y:S02]  /*22140*/  LOP3.LUT R24, R172, 0xffff, RZ, 0xc0, !PT ;  /* 0x0000ffffac187812 */ /* 0x000fe400078ec0ff */
[----:B------:R-:W-:Y:S02]  /*22150*/  LOP3.LUT R154, R169, UR17, R14, 0x96, !PT ;  /* 0x00000011a99a7c12 */ /* 0x000fe4000f8e960e */
[----:B------:R-:W-:Y:S02]  /*22160*/  SHF.R.U32.HI R24, RZ, 0x8, R24 ;  /* 0x00000008ff187819 */ /* 0x000fe40000011618 */
[----:B------:R-:W-:Y:S01]  /*22170*/  SHF.R.U32.HI R172, RZ, 0x18, R172 ;  /* 0x00000018ffac7819 */ /* 0x000fe200000116ac */
[----:B------:R-:W-:Y:S01]  /*22180*/  IMAD.WIDE.U32 R154, R154, -0x326172a9, RZ ;  /* 0xcd9e8d579a9a7825 */ /* 0x000fe200078e00ff */
[----:B------:R-:W-:Y:S02]  /*22190*/  LOP3.LUT R15, R15, 0xff, RZ, 0xc0, !PT ;  /* 0x000000ff0f0f7812 */ /* 0x000fe400078ec0ff */
[----:B------:R-:W-:Y:S02]  /*221a0*/  LOP3.LUT R14, R173, UR21, R176, 0x96, !PT ;  /* 0x00000015ad0e7c12 */ /* 0x000fe4000f8e96b0 */
[----:B------:R-:W-:Y:S02]  /*221b0*/  PRMT R29, R25, 0x5410, R24 ;  /* 0x00005410191d7816 */ /* 0x000fe40000000018 */
[----:B------:R-:W-:Y:S02]  /*221c0*/  LOP3.LUT R25, R148, 0xff, RZ, 0xc0, !PT ;  /* 0x000000ff94197812 */ /* 0x000fe400078ec0ff */
[----:B------:R-:W-:Y:S02]  /*221d0*/  SHF.R.U32.HI R24, RZ, 0x8, R26 ;  /* 0x00000008ff187819 */ /* 0x000fe4000001161a */
[----:B------:R-:W-:Y:S02]  /*221e0*/  PRMT R172, R15, 0x5410, R172 ;  /* 0x000054100fac7816 */ /* 0x000fe400000000ac */
[C---:B------:R-:W-:Y:S02]  /*221f0*/  LOP3.LUT R15, R14.reuse, 0xffff, RZ, 0xc0, !PT ;  /* 0x0000ffff0e0f7812 */ /* 0x040fe400078ec0ff */
[----:B------:R-:W-:Y:S02]  /*22200*/  PRMT R30, R25, 0x5410, R24 ;  /* 0x00005410191e7816 */ /* 0x000fe40000000018 */
[----:B------:R-:W-:Y:S02]  /*22210*/  LOP3.LUT R24, R14, 0xff, RZ, 0xc0, !PT ;  /* 0x000000ff0e187812 */ /* 0x000fe400078ec0ff */
[----:B------:R-:W-:Y:S02]  /*22220*/  SHF.R.U32.HI R15, RZ, 0x8, R15 ;  /* 0x00000008ff0f7819 */ /* 0x000fe4000001160f */
[----:B------:R-:W-:Y:S02]  /*22230*/  LOP3.LUT R0, R155, UR21, R158, 0x96, !PT ;  /* 0x000000159b007c12 */ /* 0x000fe4000f8e969e */
[----:B------:R-:W-:Y:S02]  /*22240*/  PRMT R26, R24, 0x5410, R15 ;  /* 0x00005410181a7816 */ /* 0x000fe4000000000f */
[--C-:B------:R-:W-:Y:S02]  /*22250*/  SHF.R.U32.HI R25, RZ, 0x10, R14.reuse ;  /* 0x00000010ff197819 */ /* 0x100fe4000001160e */
[----:B------:R-:W-:Y:S02]  /*22260*/  LOP3.LUT R12, R0, 0xff, RZ, 0xc0, !PT ;  /* 0x000000ff000c7812 */ /* 0x000fe400078ec0ff */
[----:B------:R-:W-:Y:S02]  /*22270*/  SHF.R.U32.HI R15, RZ, 0x18, R14 ;  /* 0x00000018ff0f7819 */ /* 0x000fe4000001160e */
[----:B------:R-:W-:Y:S02]  /*22280*/  LOP3.LUT R14, R25, 0xff, RZ, 0xc0, !PT ;  /* 0x000000ff190e7812 */ /* 0x000fe400078ec0ff */
[----:B------:R-:W-:Y:S02]  /*22290*/  LOP3.LUT R3, R13, 0xffff, RZ, 0xc0, !PT ;  /* 0x0000ffff0d037812 */ /* 0x000fe400078ec0ff */
[----:B------:R-:W-:Y:S02]  /*222a0*/  PRMT R25, R14, 0x5410, R15 ;  /* 0x000054100e197816 */ /* 0x000fe4000000000f */
[----:B------:R-:W-:Y:S02]  /*222b0*/  SHF.R.U32.HI R14, RZ, 0x8, R3 ;  /* 0x00000008ff0e7819 */ /* 0x000fe40000011603 */
[--C-:B------:R-:W-:Y:S02]  /*222c0*/  SHF.R.U32.HI R15, RZ, 0x18, R13.reuse ;  /* 0x00000018ff0f7819 */ /* 0x100fe4000001160d */
[----:B------:R-:W-:Y:S02]  /*222d0*/  SHF.R.U32.HI R148, RZ, 0x18, R148 ;  /* 0x00000018ff947819 */ /* 0x000fe40000011694 */
[----:B------:R-:W-:Y:S02]  /*222e0*/  HSET2.LE.AND R30, R30, R194, PT ;  /* 0x000000c21e1e7233 */ /* 0x000fe40003803000 */
[----:B------:R-:W-:Y:S03]  /*222f0*/  PRMT R47, R47, 0x5410, R148 ;  /* 0x000054102f2f7816 */ /* 0x000fe60000000094 */
[----:B------:R-:W-:Y:S01]  /*22300*/  LOP3.LUT R30, R30, R46, RZ, 0xc0, !PT ;  /* 0x0000002e1e1e7212 */ /* 0x000fe200078ec0ff */
[----:B---3--:R-:W-:Y:S05]  /*22310*/  @!P5 HFMA2.BF16_V2 R42, -RZ.H0_H0, RZ.H0_H0, -R2.H0_H0 ;  /* 0x200000ffff2ad231 */ /* 0x008fea0000340902 */
[----:B------:R-:W-:Y:S01]  /*22320*/  PRMT R24, R42, 0x7610, R24 ;  /* 0x000076102a187816 */ /* 0x000fe20000000018 */
[----:B------:R-:W-:Y:S03]  /*22330*/  @!P5 STL.S16 [R1+0xe8], R42 ;  /* 0x0000e82a0100d387 */ /* 0x000fe60000100600 */
[----:B------:R-:W-:Y:S01]  /*22340*/  @!P5 PRMT R2, R24, 0x5410, RZ ;  /* 0x000054101802d816 */ /* 0x000fe200000000ff */
[----:B------:R2:W3:Y:S01]  /*22350*/  LDL.S16 R163, [R1+0xe0] ;  /* 0x0000e00001a37983 */ /* 0x0004e20000100600 */
[----:B------:R-:W-:Y:S02]  /*22360*/  ISETP.LE.U32.AND P5, PT, R12, UR12, PT ;  /* 0x0000000c0c007c0c */ /* 0x000fe4000bfa3070 */
[----:B------:R-:W-:Y:S01]  /*22370*/  SHF.R.U32.HI R12, RZ, 0x10, R13 ;  /* 0x00000010ff0c7819 */ /* 0x000fe2000001160d */
[----:B------:R2:W4:Y:S01]  /*22380*/  LDL.S16 R149, [R1+0xe4] ;  /* 0x0000e40001957983 */ /* 0x0005220000100600 */
[----:B------:R-:W-:Y:S02]  /*22390*/  LOP3.LUT R24, R13, 0xff, RZ, 0xc0, !PT ;  /* 0x000000ff0d187812 */ /* 0x000fe400078ec0ff */
[----:B------:R-:W-:Y:S01]  /*223a0*/  LOP3.LUT R3, R12, 0xff, RZ, 0xc0, !PT ;  /* 0x000000ff0c037812 */ /* 0x000fe200078ec0ff */
[----:B------:R2:W5:Y:S01]  /*223b0*/  LDL.S16 R162, [R1+0xcc] ;  /* 0x0000cc0001a27983 */ /* 0x0005620000100600 */
[--C-:B------:R-:W-:Y:S02]  /*223c0*/  HSET2.LE.AND R12, R26, R194.reuse, PT ;  /* 0x000000c21a0c7233 */ /* 0x100fe40003803000 */
[----:B------:R-:W-:Y:S01]  /*223d0*/  PRMT R28, R24, 0x5410, R14 ;  /* 0x00005410181c7816 */ /* 0x000fe2000000000e */
[----:B------:R2:W2:Y:S01]  /*223e0*/  LDL.S16 R161, [R1+0x9c] ;  /* 0x00009c0001a17983 */ /* 0x0004a20000100600 */
[--C-:B------:R-:W-:Y:S02]  /*223f0*/  HSET2.LE.AND R13, R25, R194.reuse, PT ;  /* 0x000000c2190d7233 */ /* 0x100fe40003803000 */
[----:B------:R-:W-:Y:S01]  /*22400*/  LOP3.LUT R12, R12, R136, RZ, 0xc0, !PT ;  /* 0x000000880c0c7212 */ /* 0x000fe200078ec0ff */
[----:B------:R1:W2:Y:S01]  /*22410*/  LDL.S16 R159, [R1+0x78] ;  /* 0x00007800019f7983 */ /* 0x0002a20000100600 */
[----:B------:R-:W-:Y:S02]  /*22420*/  PRMT R136, R132, 0x7632, R136 ;  /* 0x0000763284887816 */ /* 0x000fe40000000088 */
[--C-:B------:R-:W-:Y:S01]  /*22430*/  HSET2.LE.AND R28, R28, R194.reuse, PT ;  /* 0x000000c21c1c7233 */ /* 0x100fe20003803000 */
[----:B------:R-:W1:Y:S01]  /*22440*/  LDSM.16.MT88.4 R24, [R188+0x9000] ;  /* 0x00900000bc18783b */ /* 0x000e620000004200 */
[----:B------:R-:W-:Y:S02]  /*22450*/  PRMT R3, R3, 0x5410, R15 ;  /* 0x0000541003037816 */ /* 0x000fe4000000000f */
[--C-:B------:R-:W-:Y:S02]  /*22460*/  HSET2.LE.AND R14, R29, R194.reuse, PT ;  /* 0x000000c21d0e7233 */ /* 0x100fe40003803000 */
[----:B------:R-:W-:Y:S02]  /*22470*/  LOP3.LUT R28, R28, R137, RZ, 0xc0, !PT ;  /* 0x000000891c1c7212 */ /* 0x000fe400078ec0ff */
[--C-:B------:R-:W-:Y:S01]  /*22480*/  HSET2.LE.AND R15, R172, R194.reuse, PT ;  /* 0x000000c2ac0f7233 */ /* 0x100fe20003803000 */
[----:B------:R1:W-:Y:S01]  /*22490*/  STG.E.U16 desc[UR22][R182.64+0x30], R2 ;  /* 0x00003002b6007986 */ /* 0x0003e2000c101516 */
[--C-:B------:R-:W-:Y:S02]  /*224a0*/  HSET2.LE.AND R29, R3, R194.reuse, PT ;  /* 0x000000c2031d7233 */ /* 0x100fe40003803000 */
[----:B------:R-:W-:Y:S02]  /*224b0*/  LOP3.LUT R13, R13, R134, RZ, 0xc0, !PT ;  /* 0x000000860d0d7212 */ /* 0x000fe400078ec0ff */
[----:B------:R-:W-:Y:S02]  /*224c0*/  LOP3.LUT R15, R15, R40, RZ, 0xc0, !PT ;  /* 0x000000280f0f7212 */ /* 0x000fe400078ec0ff */
[----:B------:R-:W-:Y:S02]  /*224d0*/  LOP3.LUT R29, R29, R41, RZ, 0xc0, !PT ;  /* 0x000000291d1d7212 */ /* 0x000fe400078ec0ff */
[----:B------:R-:W-:Y:S01]  /*224e0*/  LOP3.LUT R14, R14, R31, RZ, 0xc0, !PT ;  /* 0x0000001f0e0e7212 */ /* 0x000fe200078ec0ff */
[----:B------:R-:W1:Y:S01]  /*224f0*/  LDSM.16.MT88.4 R40, [R190+0x9000] ;  /* 0x00900000be28783b */ /* 0x000e620000004200 */
[----:B------:R-:W-:Y:S02]  /*22500*/  HSET2.LE.AND R31, R47, R194, PT ;  /* 0x000000c22f1f7233 */ /* 0x000fe40003803000 */
[----:B------:R-:W-:Y:S02]  /*22510*/  LOP3.LUT R3, R0, 0xffff, RZ, 0xc0, !PT ;  /* 0x0000ffff00037812 */ /* 0x000fe400078ec0ff */
[----:B------:R-:W-:Y:S02]  /*22520*/  PRMT R134, R135, 0x7632, R134 ;  /* 0x0000763287867816 */ /* 0x000fe40000000086 */
[----:B------:R-:W-:Y:S02]  /*22530*/  LOP3.LUT R31, R31, R45, RZ, 0xc0, !PT ;  /* 0x0000002d1f1f7212 */ /* 0x000fe400078ec0ff */
[----:B------:R-:W-:Y:S02]  /*22540*/  SHF.R.U32.HI R3, RZ, 0x8, R3 ;  /* 0x00000008ff037819 */ /* 0x000fe40000011603 */
[----:B------:R-:W-:Y:S02]  /*22550*/  PRMT R148, R135, 0x5410, R134 ;  /* 0x0000541087947816 */ /* 0x000fe40000000086 */
[----:B------:R-:W-:Y:S02]  /*22560*/  LOP3.LUT R3, R3, 0xffff, RZ, 0xc0, !PT ;  /* 0x0000ffff03037812 */ /* 0x000fe400078ec0ff */
[----:B-1----:R-:W-:Y:S02]  /*22570*/  LOP3.LUT R2, R57, 0xff, RZ, 0xc0, !PT ;  /* 0x000000ff39027812 */ /* 0x002fe400078ec0ff */
[----:B------:R-:W-:Y:S02]  /*22580*/  PRMT R57, R171, 0x7610, R57 ;  /* 0x00007610ab397816 */ /* 0x000fe40000000039 */
[----:B------:R-:W-:Y:S01]  /*22590*/  PRMT R150, R2, 0x5410, R150 ;  /* 0x0000541002967816 */ /* 0x000fe20000000096 */
[-C--:B------:R-:W-:Y:S06]  /*225a0*/  HMMA.16816.F32.BF16 R4, R12, R24.reuse, R4 ;  /* 0x000000180c04723c */ /* 0x080fec0000041804 */
[C---:B------:R-:W-:Y:S06]  /*225b0*/  HMMA.16816.F32.BF16 R8, R28.reuse, R24, R8 ;  /* 0x000000181c08723c */ /* 0x040fec0000041808 */
[-C--:B------:R-:W-:Y:S06]  /*225c0*/  HMMA.16816.F32.BF16 R16, R28, R26.reuse, R16 ;  /* 0x0000001a1c10723c */ /* 0x080fec0000041810 */
[C---:B------:R-:W-:Y:S06]  /*225d0*/  HMMA.16816.F32.BF16 R20, R12.reuse, R26, R20 ;  /* 0x0000001a0c14723c */ /* 0x040fec0000041814 */
[-C--:B------:R-:W-:Y:S06]  /*225e0*/  HMMA.16816.F32.BF16 R32, R12, R40.reuse, R32 ;  /* 0x000000280c20723c */ /* 0x080fec0000041820 */
[C---:B------:R-:W-:Y:S06]  /*225f0*/  HMMA.16816.F32.BF16 R36, R28.reuse, R40, R36 ;  /* 0x000000281c24723c */ /* 0x040fec0000041824 */
[-C--:B------:R-:W-:Y:S05]  /*22600*/  HMMA.16816.F32.BF16 R48, R28, R42.reuse, R48 ;  /* 0x0000002a1c30723c */ /* 0x080fea0000041830 */
[----:B------:R-:W-:Y:S01]  /*22610*/  LOP3.LUT R40, R146, 0xffff, RZ, 0xc0, !PT ;  /* 0x0000ffff92287812 */ /* 0x000fe200078ec0ff */
[C---:B------:R-:W-:Y:S05]  /*22620*/  HMMA.16816.F32.BF16 R52, R12.reuse, R42, R52 ;  /* 0x0000002a0c34723c */ /* 0x040fea0000041834 */
[----:B------:R-:W-:Y:S02]  /*22630*/  SHF.R.U32.HI R40, RZ, 0x8, R40 ;  /* 0x00000008ff287819 */ /* 0x000fe40000011628 */
[----:B------:R-:W-:Y:S04]  /*22640*/  SHF.R.U32.HI R41, RZ, 0x18, R146 ;  /* 0x00000018ff297819 */ /* 0x000fe80000011692 */
[----:B------:R-:W-:Y:S01]  /*22650*/  LOP3.LUT R40, R40, 0xffff, RZ, 0xc0, !PT ;  /* 0x0000ffff28287812 */ /* 0x000fe200078ec0ff */
[----:B---3--:R-:W-:Y:S02]  /*22660*/  @!P3 HFMA2.BF16_V2 R163, -RZ.H0_H0, RZ.H0_H0, -R133.H0_H0 ;  /* 0x200000ffffa3b231 */ /* 0x008fe40000340985 */
[----:B----4-:R-:W-:Y:S03]  /*22670*/  @!P1 HFMA2.BF16_V2 R149, -RZ.H0_H0, RZ.H0_H0, -R132.H0_H0 ;  /* 0x200000ffff959231 */ /* 0x010fe60000340984 */
[----:B------:R-:W-:Y:S01]  /*22680*/  PRMT R45, R163, 0x7610, R45 ;  /* 0x00007610a32d7816 */ /* 0x000fe2000000002d */
[----:B------:R1:W-:Y:S01]  /*22690*/  @!P3 STL.S16 [R1+0xe0], R163 ;  /* 0x0000e0a30100b387 */ /* 0x0003e20000100600 */
[----:B-----5:R-:W-:Y:S01]  /*226a0*/  @!P4 HFMA2.BF16_V2 R162, -RZ.H0_H0, RZ.H0_H0, -R136.H0_H0 ;  /* 0x200000ffffa2c231 */ /* 0x020fe20000340988 */
[----:B------:R-:W-:Y:S02]  /*226b0*/  PRMT R137, R149, 0x7610, R137 ;  /* 0x0000761095897816 */ /* 0x000fe40000000089 */
[----:B------:R3:W-:Y:S01]  /*226c0*/  @!P1 STL.S16 [R1+0xe4], R149 ;  /* 0x0000e49501009387 */ /* 0x0007e20000100600 */
[----:B------:R-:W-:Y:S01]  /*226d0*/  @!P3 PRMT R133, R45, 0x5410, RZ ;  /* 0x000054102d85b816 */ /* 0x000fe200000000ff */
[----:B--2---:R-:W-:Y:S01]  /*226e0*/  @!P6 HFMA2.BF16_V2 R161, -RZ.H0_H0, RZ.H0_H0, -R135.H0_H0 ;  /* 0x200000ffffa1e231 */ /* 0x004fe20000340987 */
[----:B------:R-:W-:Y:S01]  /*226f0*/  ISETP.LE.U32.AND P3, PT, R3, UR12, PT ;  /* 0x0000000c03007c0c */ /* 0x000fe2000bf63070 */
[----:B------:R2:W-:Y:S01]  /*22700*/  @!P4 STL.S16 [R1+0xcc], R162 ;  /* 0x0000cca20100c387 */ /* 0x0005e20000100600 */
[--C-:B------:R-:W-:Y:S01]  /*22710*/  SHF.R.U32.HI R3, RZ, 0x18, R0.reuse ;  /* 0x00000018ff037819 */ /* 0x100fe20000011600 */
[----:B------:R-:W-:Y:S01]  /*22720*/  @!P2 HFMA2.BF16_V2 R159, -RZ.H0_H0, RZ.H0_H0, -R134.H0_H0 ;  /* 0x200000ffff9fa231 */ /* 0x000fe20000340986 */
[----:B------:R-:W-:Y:S01]  /*22730*/  SHF.R.U32.HI R0, RZ, 0x10, R0 ;  /* 0x00000010ff007819 */ /* 0x000fe20000011600 */
[----:B------:R-:W4:Y:S01]  /*22740*/  LDSM.16.MT88.4 R44, [R188+0xa000] ;  /* 0x00a00000bc2c783b */ /* 0x000f220000004200 */
[----:B------:R-:W-:Y:S02]  /*22750*/  PRMT R26, R162, 0x7610, R26 ;  /* 0x00007610a21a7816 */ /* 0x000fe4000000001a */
[----:B------:R-:W-:Y:S02]  /*22760*/  PRMT R24, R159, 0x7610, R24 ;  /* 0x000076109f187816 */ /* 0x000fe40000000018 */
[----:B------:R-:W-:Y:S02]  /*22770*/  LOP3.LUT R0, R0, 0xff, RZ, 0xc0, !PT ;  /* 0x000000ff00007812 */ /* 0x000fe400078ec0ff */
[----:B------:R-:W-:Y:S01]  /*22780*/  @!P2 PRMT R134, R24, 0x5410, RZ ;  /* 0x000054101886a816 */ /* 0x000fe200000000ff */
[----:B------:R5:W-:Y:S01]  /*22790*/  STG.E.U16 desc[UR22][R182.64+0x32], R133 ;  /* 0x00003285b6007986 */ /* 0x000be2000c101516 */
[----:B------:R-:W-:Y:S04]  /*227a0*/  PRMT R25, R161, 0x7610, R25 ;  /* 0x00007610a1197816 */ /* 0x000fe80000000019 */
[----:B------:R-:W-:Y:S02]  /*227b0*/  @!P6 PRMT R135, R25, 0x5410, RZ ;  /* 0x000054101987e816 */ /* 0x000fe400000000ff */
[----:B-1----:R-:W-:Y:S02]  /*227c0*/  LOP3.LUT R163, R146, 0xff, RZ, 0xc0, !PT ;  /* 0x000000ff92a37812 */ /* 0x002fe400078ec0ff */
[----:B---3--:R-:W-:Y:S02]  /*227d0*/  PRMT R149, R132, 0x5410, R136 ;  /* 0x0000541084957816 */ /* 0x008fe40000000088 */
[----:B------:R-:W-:Y:S02]  /*227e0*/  @!P1 PRMT R132, R137, 0x5410, RZ ;  /* 0x0000541089849816 */ /* 0x000fe400000000ff */
[----:B------:R-:W-:Y:S01]  /*227f0*/  @!P4 PRMT R136, R26, 0x5410, RZ ;  /* 0x000054101a88c816 */ /* 0x000fe200000000ff */
[----:B------:R3:W3:Y:S01]  /*22800*/  LDL.S16 R137, [R1+0xc4] ;  /* 0x0000c40001897983 */ /* 0x0006e20000100600 */
[----:B------:R-:W-:Y:S02]  /*22810*/  ISETP.LE.U32.AND P1, PT, R3, UR12, PT ;  /* 0x0000000c03007c0c */ /* 0x000fe4000bf23070 */
[----:B------:R-:W-:Y:S01]  /*22820*/  LOP3.LUT R3, R146, 0xff, RZ, 0xc0, !PT ;  /* 0x000000ff92037812 */ /* 0x000fe200078ec0ff */
[----:B------:R1:W-:Y:S01]  /*22830*/  @!P6 STL.S16 [R1+0x9c], R161 ;  /* 0x00009ca10100e387 */ /* 0x0003e20000100600 */
[----:B--2---:R-:W-:Y:S02]  /*22840*/  SHF.R.U32.HI R162, RZ, 0x18, R146 ;  /* 0x00000018ffa27819 */ /* 0x004fe40000011692 */
[----:B------:R-:W-:Y:S01]  /*22850*/  ISETP.LE.U32.AND P4, PT, R3, UR12, PT ;  /* 0x0000000c03007c0c */ /* 0x000fe2000bf83070 */
[----:B------:R2:W-:Y:S01]  /*22860*/  @!P2 STL.S16 [R1+0x78], R159 ;  /* 0x0000789f0100a387 */ /* 0x0005e20000100600 */
[----:B------:R-:W-:Y:S02]  /*22870*/  ISETP.LE.U32.AND P2, PT, R0, UR12, PT ;  /* 0x0000000c00007c0c */ /* 0x000fe4000bf43070 */
[----:B------:R-:W-:Y:S01]  /*22880*/  PRMT R0, R165, 0x7610, R0 ;  /* 0x00007610a5007816 */ /* 0x000fe20000000000 */
[----:B------:R2:W3:Y:S01]  /*22890*/  LDL.S16 R185, [R1+0x8c] ;  /* 0x00008c0001b97983 */ /* 0x0004e20000100600 */
[----:B------:R-:W-:Y:S02]  /*228a0*/  SHF.R.U32.HI R3, RZ, 0x10, R146 ;  /* 0x00000010ff037819 */ /* 0x000fe40000011692 */
[----:B-----5:R-:W-:Y:S01]  /*228b0*/  LOP3.LUT R133, R154, 0xff, RZ, 0xc0, !PT ;  /* 0x000000ff9a857812 */ /* 0x020fe200078ec0ff */
[----:B------:R2:W5:Y:S01]  /*228c0*/  LDL.S16 R172, [R1+0x88] ;  /* 0x0000880001ac7983 */ /* 0x0005620000100600 */
[----:B------:R-:W-:Y:S01]  /*228d0*/  LOP3.LUT R3, R3, 0xff, RZ, 0xc0, !PT ;  /* 0x000000ff03037812 */ /* 0x000fe200078ec0ff */
[-C--:B----4-:R-:W-:Y:S02]  /*228e0*/  HMMA.16816.F32.BF16 R64, R12, R44.reuse, R64 ;  /* 0x0000002c0c40723c */ /* 0x090fe40000041840 */
[----:B------:R-:W4:Y:S01]  /*228f0*/  LDSM.16.MT88.4 R24, [R190+0xa000] ;  /* 0x00a00000be18783b */ /* 0x000f220000004200 */
[----:B------:R-:W-:Y:S02]  /*22900*/  ISETP.LE.U32.AND P6, PT, R3, UR12, PT ;  /* 0x0000000c03007c0c */ /* 0x000fe4000bfc3070 */
[----:B------:R-:W-:Y:S01]  /*22910*/  LOP3.LUT R3, R153, UR33, R164, 0x96, !PT ;  /* 0x0000002199037c12 */ /* 0x000fe2000f8e96a4 */
[C---:B------:R-:W-:Y:S04]  /*22920*/  HMMA.16816.F32.BF16 R68, R28.reuse, R44, R68 ;  /* 0x0000002c1c44723c */ /* 0x040fe80000041844 */
[----:B------:R4:W-:Y:S01]  /*22930*/  STG.E.U16 desc[UR22][R178.64+0x40], R132 ;  /* 0x00004084b2007986 */ /* 0x0009e2000c101516 */
[----:B-1----:R-:W-:Y:S01]  /*22940*/  SHF.R.U32.HI R161, RZ, 0x10, R146 ;  /* 0x00000010ffa17819 */ /* 0x002fe20000011692 */
[-C--:B------:R-:W-:Y:S02]  /*22950*/  HMMA.16816.F32.BF16 R72, R28, R46.reuse, R72 ;  /* 0x0000002e1c48723c */ /* 0x080fe40000041848 */
[----:B------:R-:W-:Y:S03]  /*22960*/  STG.E.U16 desc[UR22][R178.64+0x42], R136 ;  /* 0x00004288b2007986 */ /* 0x000fe6000c101516 */
[C---:B------:R-:W-:Y:S01]  /*22970*/  LOP3.LUT R44, R152.reuse, 0xffff, RZ, 0xc0, !PT ;  /* 0x0000ffff982c7812 */ /* 0x040fe200078ec0ff */
[C---:B------:R-:W-:Y:S01]  /*22980*/  HMMA.16816.F32.BF16 R76, R12.reuse, R46, R76 ;  /* 0x0000002e0c4c723c */ /* 0x040fe2000004184c */
[----:B------:R-:W-:Y:S04]  /*22990*/  STG.E.U16 desc[UR22][R180.64+0x40], R135 ;  /* 0x00004087b4007986 */ /* 0x000fe8000c101516 */
[----:B------:R-:W-:Y:S01]  /*229a0*/  LOP3.LUT R45, R152, 0xff, RZ, 0xc0, !PT ;  /* 0x000000ff982d7812 */ /* 0x000fe200078ec0ff */
[----:B------:R1:W-:Y:S01]  /*229b0*/  STG.E.U16 desc[UR22][R180.64+0x42], R134 ;  /* 0x00004286b4007986 */ /* 0x0003e2000c101516 */
[----:B------:R-:W-:Y:S04]  /*229c0*/  SHF.R.U32.HI R2, RZ, 0x8, R44 ;  /* 0x00000008ff027819 */ /* 0x000fe8000001162c */
[----:B--2---:R-:W-:Y:S02]  /*229d0*/  LOP3.LUT R159, R146, 0xffff, RZ, 0xc0, !PT ;  /* 0x0000ffff929f7812 */ /* 0x004fe400078ec0ff */
[----:B------:R-:W-:Y:S02]  /*229e0*/  PRMT R147, R0, 0x5410, R62 ;  /* 0x0000541000937816 */ /* 0x000fe4000000003e */
[----:B------:R-:W-:Y:S02]  /*229f0*/  PRMT R146, R59, 0x5410, R60 ;  /* 0x000054103b927816 */ /* 0x000fe4000000003c */
[--C-:B------:R-:W-:Y:S02]  /*22a00*/  SHF.R.U32.HI R46, RZ, 0x10, R152.reuse ;  /* 0x00000010ff2e7819 */ /* 0x100fe40000011698 */
[----:B------:R-:W-:Y:S02]  /*22a10*/  SHF.R.U32.HI R152, RZ, 0x18, R152 ;  /* 0x00000018ff987819 */ /* 0x000fe40000011698 */
[----:B------:R-:W-:Y:S02]  /*22a20*/  LOP3.LUT R44, R154, 0xffff, RZ, 0xc0, !PT ;  /* 0x0000ffff9a2c7812 */ /* 0x000fe400078ec0ff */
[----:B----4-:R-:W-:Y:S01]  /*22a30*/  SHF.R.U32.HI R132, RZ, 0x10, R154 ;  /* 0x00000010ff847819 */ /* 0x010fe2000001169a */
[-C--:B------:R-:W-:Y:S03]  /*22a40*/  HMMA.16816.F32.BF16 R80, R12, R24.reuse, R80 ;  /* 0x000000180c50723c */ /* 0x080fe60000041850 */
[----:B------:R-:W-:Y:S03]  /*22a50*/  SHF.R.U32.HI R44, RZ, 0x8, R44 ;  /* 0x00000008ff2c7819 */ /* 0x000fe6000001162c */
[C---:B------:R-:W-:Y:S05]  /*22a60*/  HMMA.16816.F32.BF16 R84, R28.reuse, R24, R84 ;  /* 0x000000181c54723c */ /* 0x040fea0000041854 */
[----:B------:R-:W-:Y:S01]  /*22a70*/  LOP3.LUT R44, R44, 0xffff, RZ, 0xc0, !PT ;  /* 0x0000ffff2c2c7812 */ /* 0x000fe200078ec0ff */
[-C--:B------:R-:W-:Y:S05]  /*22a80*/  HMMA.16816.F32.BF16 R88, R28, R26.reuse, R88 ;  /* 0x0000001a1c58723c */ /* 0x080fea0000041858 */
[----:B------:R-:W-:Y:S01]  /*22a90*/  SHF.R.U32.HI R24, RZ, 0x8, R56 ;  /* 0x00000008ff187819 */ /* 0x000fe20000011638 */
[C---:B------:R-:W-:Y:S05]  /*22aa0*/  HMMA.16816.F32.BF16 R92, R12.reuse, R26, R92 ;  /* 0x0000001a0c5c723c */ /* 0x040fea000004185c */
[----:B------:R-:W-:Y:S02]  /*22ab0*/  PRMT R56, R45, 0x5410, R2 ;  /* 0x000054102d387816 */ /* 0x000fe40000000002 */
[----:B------:R-:W-:Y:S02]  /*22ac0*/  PRMT R58, R58, 0x5410, R24 ;  /* 0x000054103a3a7816 */ /* 0x000fe40000000018 */
[----:B------:R-:W-:Y:S02]  /*22ad0*/  LDSM.16.MT88.4 R24, [R190+0xb000] ;  /* 0x00b00000be18783b */ /* 0x000fe40000004200 */
[----:B------:R-:W-:Y:S02]  /*22ae0*/  LOP3.LUT R2, R157, 0xffff, RZ, 0xc0, !PT ;  /* 0x0000ffff9d027812 */ /* 0x000fe400078ec0ff */
[----:B-1----:R-:W-:Y:S02]  /*22af0*/  LOP3.LUT R134, R156, 0xff, RZ, 0xc0, !PT ;  /* 0x000000ff9c867812 */ /* 0x002fe400078ec0ff */
[----:B------:R-:W-:Y:S01]  /*22b00*/  SHF.R.U32.HI R2, RZ, 0x8, R2 ;  /* 0x00000008ff027819 */ /* 0x000fe20000011602 */
[----:B---3--:R-:W-:Y:S05]  /*22b10*/  @!P5 HFMA2.BF16_V2 R137, -RZ.H0_H0, RZ.H0_H0, -R0.H0_H0 ;  /* 0x200000ffff89d231 */ /* 0x008fea0000340900 */
[----:B------:R-:W-:Y:S01]  /*22b20*/  PRMT R43, R137, 0x7610, R43 ;  /* 0x00007610892b7816 */ /* 0x000fe2000000002b */
[----:B------:R1:W-:Y:S03]  /*22b30*/  @!P5 STL.S16 [R1+0xc4], R137 ;  /* 0x0000c4890100d387 */ /* 0x0003e60000100600 */
[----:B------:R-:W-:Y:S02]  /*22b40*/  @!P5 PRMT R0, R43, 0x5410, RZ ;  /* 0x000054102b00d816 */ /* 0x000fe400000000ff */
[----:B------:R-:W-:Y:S01]  /*22b50*/  ISETP.LE.U32.AND P5, PT, R40, UR12, PT ;  /* 0x0000000c28007c0c */ /* 0x000fe2000bfa3070 */
[----:B------:R-:W-:Y:S02]  /*22b60*/  @!P3 HFMA2.BF16_V2 R185, -RZ.H0_H0, RZ.H0_H0, -R62.H0_H0 ;  /* 0x200000ffffb9b231 */ /* 0x000fe4000034093e */
[----:B------:R-:W-:Y:S01]  /*22b70*/  STG.E.U16 desc[UR22][R186.64+0x3e], R0 ;  /* 0x00003e00ba007986 */ /* 0x000fe2000c101516 */
[----:B-----5:R-:W-:Y:S02]  /*22b80*/  @!P2 HFMA2.BF16_V2 R172, -RZ.H0_H0, RZ.H0_H0, -R59.H0_H0 ;  /* 0x200000ffffaca231 */ /* 0x020fe4000034093b */
[----:B------:R-:W-:Y:S03]  /*22b90*/  PRMT R40, R185, 0x7610, R40 ;  /* 0x00007610b9287816 */ /* 0x000fe60000000028 */
[----:B------:R-:W-:Y:S02]  /*22ba0*/  PRMT R42, R172, 0x7610, R42 ;  /* 0x00007610ac2a7816 */ /* 0x000fe4000000002a */
[----:B------:R-:W-:Y:S02]  /*22bb0*/  @!P3 PRMT R62, R40, 0x5410, RZ ;  /* 0x00005410283eb816 */ /* 0x000fe400000000ff */
[----:B------:R-:W-:Y:S02]  /*22bc0*/  LOP3.LUT R40, R154, 0xff, RZ, 0xc0, !PT ;  /* 0x000000ff9a287812 */ /* 0x000fe400078ec0ff */
[----:B------:R-:W-:Y:S01]  /*22bd0*/  @!P2 PRMT R59, R42, 0x5410, RZ ;  /* 0x000054102a3ba816 */ /* 0x000fe200000000ff */
[----:B------:R2:W-:Y:S04]  /*22be0*/  STG.E.U16 desc[UR22][R186.64+0x40], R62 ;  /* 0x0000403eba007986 */ /* 0x0005e8000c101516 */
[----:B-1----:R3:W4:Y:S04]  /*22bf0*/  LDL.S16 R137, [R1+0x84] ;  /* 0x0000840001897983 */ /* 0x0027280000100600 */
[----:B------:R1:W-:Y:S01]  /*22c00*/  @!P3 STL.S16 [R1+0x8c], R185 ;  /* 0x00008cb90100b387 */ /* 0x0003e20000100600 */
[----:B------:R-:W-:Y:S03]  /*22c10*/  ISETP.LE.U32.AND P3, PT, R41, UR12, PT ;  /* 0x0000000c29007c0c */ /* 0x000fe6000bf63070 */
[----:B------:R5:W-:Y:S01]  /*22c20*/  @!P2 STL.S16 [R1+0x88], R172 ;  /* 0x000088ac0100a387 */ /* 0x000be20000100600 */
[----:B------:R-:W-:Y:S03]  /*22c30*/  ISETP.LE.U32.AND P2, PT, R40, UR12, PT ;  /* 0x0000000c28007c0c */ /* 0x000fe6000bf43070 */
[----:B------:R-:W3:Y:S08]  /*22c40*/  LDSM.16.MT88.4 R40, [R188+0xb000] ;  /* 0x00b00000bc28783b */ /* 0x000ef00000004200 */
[----:B------:R3:W-:Y:S01]  /*22c50*/  STG.E.U16 desc[UR22][R182.64+0x40], R59 ;  /* 0x0000403bb6007986 */ /* 0x0007e2000c101516 */
[----:B--2---:R-:W-:Y:S01]  /*22c60*/  PRMT R62, R175, 0x7632, R62 ;  /* 0x00007632af3e7816 */ /* 0x004fe2000000003e */
[----:B-1----:R-:W-:Y:S01]  /*22c70*/  IMAD.WIDE.U32 R184, R184, -0x2daee0ad, RZ ;  /* 0xd2511f53b8b87825 */ /* 0x002fe200078e00ff */
[----:B-----5:R-:W1:Y:S04]  /*22c80*/  MUFU.EX2 R172, R244 ;  /* 0x000000f400ac7308 */ /* 0x020e680000000800 */
[----:B---3--:R-:W-:Y:S01]  /*22c90*/  LOP3.LUT R59, R185, UR33, R168, 0x96, !PT ;  /* 0x00000021b93b7c12 */ /* 0x008fe2000f8e96a8 */
[-C--:B------:R-:W-:Y:S06]  /*22ca0*/  HMMA.16816.F32.BF16 R96, R12, R40.reuse, R96 ;  /* 0x000000280c60723c */ /* 0x080fec0000041860 */
[C---:B------:R-:W-:Y:S06]  /*22cb0*/  HMMA.16816.F32.BF16 R100, R28.reuse, R40, R100 ;  /* 0x000000281c64723c */ /* 0x040fec0000041864 */
[-C--:B------:R-:W-:Y:S05]  /*22cc0*/  HMMA.16816.F32.BF16 R104, R28, R42.reuse, R104 ;  /* 0x0000002a1c68723c */ /* 0x080fea0000041868 */
[----:B------:R-:W-:Y:S01]  /*22cd0*/  LOP3.LUT R40, R46, 0xff, RZ, 0xc0, !PT ;  /* 0x000000ff2e287812 */ /* 0x000fe200078ec0ff */
[C---:B------:R-:W-:Y:S05]  /*22ce0*/  HMMA.16816.F32.BF16 R108, R12.reuse, R42, R108 ;  /* 0x0000002a0c6c723c */ /* 0x040fea000004186c */
[----:B------:R-:W-:Y:S01]  /*22cf0*/  LOP3.LUT R41, R157, 0xff, RZ, 0xc0, !PT ;  /* 0x000000ff9d297812 */ /* 0x000fe200078ec0ff */
[-C--:B------:R-:W-:Y:S05]  /*22d00*/  HMMA.16816.F32.BF16 R112, R12, R24.reuse, R112 ;  /* 0x000000180c70723c */ /* 0x080fea0000041870 */
[----:B------:R-:W-:Y:S01]  /*22d10*/  PRMT R152, R40, 0x5410, R152 ;  /* 0x0000541028987816 */ /* 0x000fe20000000098 */
[C---:B------:R-:W-:Y:S05]  /*22d20*/  HMMA.16816.F32.BF16 R116, R28.reuse, R24, R116 ;  /* 0x000000181c74723c */ /* 0x040fea0000041874 */
[----:B------:R-:W-:Y:S01]  /*22d30*/  PRMT R40, R41, 0x5410, R2 ;  /* 0x0000541029287816 */ /* 0x000fe20000000002 */
[-C--:B------:R-:W-:Y:S01]  /*22d40*/  HMMA.16816.F32.BF16 R120, R28, R26.reuse, R120 ;  /* 0x0000001a1c78723c */ /* 0x080fe20000041878 */
[----:B------:R-:W-:Y:S04]  /*22d50*/  LDSM.16.MT88.4 R28, [R190+0x9400] ;  /* 0x00940000be1c783b */ /* 0x000fe80000004200 */
[--C-:B------:R-:W-:Y:S01]  /*22d60*/  SHF.R.U32.HI R2, RZ, 0x10, R157.reuse ;  /* 0x00000010ff027819 */ /* 0x100fe2000001169d */
[----:B------:R-:W-:Y:S05]  /*22d70*/  HMMA.16816.F32.BF16 R124, R12, R26, R124 ;  /* 0x0000001a0c7c723c */ /* 0x000fea000004187c */
[----:B------:R-:W-:Y:S02]  /*22d80*/  SHF.R.U32.HI R157, RZ, 0x18, R157 ;  /* 0x00000018ff9d7819 */ /* 0x000fe4000001169d */
[----:B------:R-:W-:Y:S04]  /*22d90*/  LOP3.LUT R2, R2, 0xff, RZ, 0xc0, !PT ;  /* 0x000000ff02027812 */ /* 0x000fe800078ec0ff */
[----:B------:R-:W-:Y:S02]  /*22da0*/  PRMT R157, R2, 0x5410, R157 ;  /* 0x00005410029d7816 */ /* 0x000fe4000000009d */
[C---:B------:R-:W-:Y:S02]  /*22db0*/  LOP3.LUT R2, R3.reuse, 0xffff, RZ, 0xc0, !PT ;  /* 0x0000ffff03027812 */ /* 0x040fe400078ec0ff */
[--C-:B------:R-:W-:Y:S02]  /*22dc0*/  SHF.R.U32.HI R24, RZ, 0x10, R3.reuse ;  /* 0x00000010ff187819 */ /* 0x100fe40000011603 */
[----:B------:R-:W-:Y:S02]  /*22dd0*/  LOP3.LUT R41, R3, 0xff, RZ, 0xc0, !PT ;  /* 0x000000ff03297812 */ /* 0x000fe400078ec0ff */
[----:B------:R-:W-:Y:S02]  /*22de0*/  SHF.R.U32.HI R25, RZ, 0x18, R3 ;  /* 0x00000018ff197819 */ /* 0x000fe40000011603 */
[----:B------:R-:W-:Y:S02]  /*22df0*/  SHF.R.U32.HI R3, RZ, 0x8, R2 ;  /* 0x00000008ff037819 */ /* 0x000fe40000011602 */
[--C-:B------:R-:W-:Y:S02]  /*22e00*/  HSET2.LE.AND R42, R58, R194.reuse, PT ;  /* 0x000000c23a2a7233 */ /* 0x100fe40003803000 */
[----:B------:R-:W-:Y:S02]  /*22e10*/  PRMT R3, R41, 0x5410, R3 ;  /* 0x0000541029037816 */ /* 0x000fe40000000003 */
[C---:B------:R-:W-:Y:S02]  /*22e20*/  PRMT R58, R170.reuse, 0x7632, R58 ;  /* 0x00007632aa3a7816 */ /* 0x040fe4000000003a */
[--C-:B------:R-:W-:Y:S02]  /*22e30*/  HSET2.LE.AND R15, R152, R194.reuse, PT ;  /* 0x000000c2980f7233 */ /* 0x100fe40003803000 */
[--C-:B------:R-:W-:Y:S02]  /*22e40*/  HSET2.LE.AND R12, R3, R194.reuse, PT ;  /* 0x000000c2030c7233 */ /* 0x100fe40003803000 */
[----:B------:R-:W-:Y:S02]  /*22e50*/  PRMT R3, R170, 0x7610, R3 ;  /* 0x00007610aa037816 */ /* 0x000fe40000000003 */
[--C-:B------:R-:W-:Y:S02]  /*22e60*/  HSET2.LE.AND R43, R150, R194.reuse, PT ;  /* 0x000000c2962b7233 */ /* 0x100fe40003803000 */
[--C-:B------:R-:W-:Y:S02]  /*22e70*/  HSET2.LE.AND R14, R56, R194.reuse, PT ;  /* 0x000000c2380e7233 */ /* 0x100fe40003803000 */
[----:B------:R-:W-:Y:S02]  /*22e80*/  LOP3.LUT R15, R15, R142, RZ, 0xc0, !PT ;  /* 0x0000008e0f0f7212 */ /* 0x000fe400078ec0ff */
[----:B------:R-:W-:Y:S02]  /*22e90*/  LOP3.LUT R43, R43, R139, RZ, 0xc0, !PT ;  /* 0x0000008b2b2b7212 */ /* 0x000fe400078ec0ff */
[----:B------:R-:W-:Y:S02]  /*22ea0*/  LOP3.LUT R14, R14, R143, RZ, 0xc0, !PT ;  /* 0x0000008f0e0e7212 */ /* 0x000fe400078ec0ff */
[----:B------:R-:W-:Y:S02]  /*22eb0*/  LOP3.LUT R2, R24, 0xff, RZ, 0xc0, !PT ;  /* 0x000000ff18027812 */ /* 0x000fe400078ec0ff */
[--C-:B------:R-:W-:Y:S02]  /*22ec0*/  HSET2.LE.AND R40, R40, R194.reuse, PT ;  /* 0x000000c228287233 */ /* 0x100fe40003803000 */
[--C-:B------:R-:W-:Y:S02]  /*22ed0*/  HSET2.LE.AND R41, R157, R194.reuse, PT ;  /* 0x000000c29d297233 */ /* 0x100fe40003803000 */
[----:B------:R-:W-:Y:S02]  /*22ee0*/  PRMT R2, R2, 0x5410, R25 ;  /* 0x0000541002027816 */ /* 0x000fe40000000019 */
[----:B------:R-:W-:Y:S02]  /*22ef0*/  LOP3.LUT R40, R40, R138, RZ, 0xc0, !PT ;  /* 0x0000008a28287212 */ /* 0x000fe400078ec0ff */
[----:B------:R-:W-:Y:S02]  /*22f00*/  LOP3.LUT R41, R41, R141, RZ, 0xc0, !PT ;  /* 0x0000008d29297212 */ /* 0x000fe400078ec0ff */
[----:B------:R-:W-:Y:S01]  /*22f10*/  LOP3.LUT R42, R42, R140, RZ, 0xc0, !PT ;  /* 0x0000008c2a2a7212 */ /* 0x000fe200078ec0ff */
[----:B------:R-:W-:Y:S01]  /*22f20*/  IMAD.WIDE.U32 R140, R167, -0x2daee0ad, RZ ;  /* 0xd2511f53a78c7825 */ /* 0x000fe200078e00ff */
[----:B------:R-:W-:Y:S02]  /*22f30*/  HSET2.LE.AND R13, R2, R194, PT ;  /* 0x000000c2020d7233 */ /* 0x000fe40003803000 */
[----:B------:R-:W-:Y:S02]  /*22f40*/  LOP3.LUT R12, R12, R144, RZ, 0xc0, !PT ;  /* 0x000000900c0c7212 */ /* 0x000fe400078ec0ff */
[----:B------:R-:W-:Y:S02]  /*22f50*/  SHF.R.U32.HI R2, RZ, 0x10, R154 ;  /* 0x00000010ff027819 */ /* 0x000fe4000001169a */
[----:B------:R-:W-:Y:S02]  /*22f60*/  LOP3.LUT R13, R13, R145, RZ, 0xc0, !PT ;  /* 0x000000910d0d7212 */ /* 0x000fe400078ec0ff */
[----:B------:R-:W-:Y:S02]  /*22f70*/  LOP3.LUT R2, R2, 0xff, RZ, 0xc0, !PT ;  /* 0x000000ff02027812 */ /* 0x000fe400078ec0ff */
[----:B------:R-:W-:Y:S02]  /*22f80*/  PRMT R56, R171, 0x7632, R56 ;  /* 0x00007632ab387816 */ /* 0x000fe40000000038 */
[----:B------:R-:W-:Y:S02]  /*22f90*/  LOP3.LUT R138, R155, UR21, R158, 0x96, !PT ;  /* 0x000000159b8a7c12 */ /* 0x000fe4000f8e969e */
[----:B------:R-:W-:Y:S01]  /*22fa0*/  PRMT R136, R57, 0x5410, R56 ;  /* 0x0000541039887816 */ /* 0x000fe20000000038 */
[----:B----4-:R-:W-:Y:S05]  /*22fb0*/  @!P1 HFMA2.BF16_V2 R137, -RZ.H0_H0, RZ.H0_H0, -R60.H0_H0 ;  /* 0x200000ffff899231 */ /* 0x010fea000034093c */
[----:B------:R-:W-:Y:S01]  /*22fc0*/  PRMT R45, R137, 0x7610, R45 ;  /* 0x00007610892d7816 */ /* 0x000fe2000000002d */
[----:B------:R2:W-:Y:S03]  /*22fd0*/  @!P1 STL.S16 [R1+0x84], R137 ;  /* 0x0000848901009387 */ /* 0x0005e60000100600 */
[----:B------:R-:W-:Y:S01]  /*22fe0*/  @!P1 PRMT R60, R45, 0x5410, RZ ;  /* 0x000054102d3c9816 */ /* 0x000fe200000000ff */
[----:B------:R3:W4:Y:S01]  /*22ff0*/  LDL.S16 R151, [R1+0x48] ;  /* 0x0000480001977983 */ /* 0x0007220000100600 */
[----:B------:R-:W-:Y:S03]  /*23000*/  ISETP.LE.U32.AND P1, PT, R44, UR12, PT ;  /* 0x0000000c2c007c0c */ /* 0x000fe6000bf23070 */
[----:B------:R3:W5:Y:S04]  /*23010*/  LDL.S16 R153, [R1+0x50] ;  /* 0x0000500001997983 */ /* 0x0007680000100600 */
[----:B------:R-:W1:Y:S08]  /*23020*/  LDSM.16.MT88.4 R44, [R188+0x9400] ;  /* 0x00940000bc2c783b */ /* 0x000e700000004200 */
[----:B------:R3:W-:Y:S04]  /*23030*/  STG.E.U16 desc[UR22][R182.64+0x42], R60 ;  /* 0x0000423cb6007986 */ /* 0x0007e8000c101516 */
[----:B--2---:R2:W2:Y:S01]  /*23040*/  LDL.S16 R137, [R1+0x54] ;  /* 0x0000540001897983 */ /* 0x0044a20000100600 */
[----:B---3--:R-:W-:Y:S01]  /*23050*/  PRMT R60, R175, 0x7610, R60 ;  /* 0x00007610af3c7816 */ /* 0x008fe2000000003c */
[-C--:B-1----:R-:W-:Y:S06]  /*23060*/  HMMA.16816.F32.BF16 R4, R40, R44.reuse, R4 ;  /* 0x0000002c2804723c */ /* 0x082fec0000041804 */
[C---:B------:R-:W-:Y:S06]  /*23070*/  HMMA.16816.F32.BF16 R8, R12.reuse, R44, R8 ;  /* 0x0000002c0c08723c */ /* 0x040fec0000041808 */
[-C--:B------:R-:W-:Y:S05]  /*23080*/  HMMA.16816.F32.BF16 R16, R12, R46.reuse, R16 ;  /* 0x0000002e0c10723c */ /* 0x080fea0000041810 */
[----:B------:R-:W-:Y:S01]  /*23090*/  LOP3.LUT R45, R154, 0xffff, RZ, 0xc0, !PT ;  /* 0x0000ffff9a2d7812 */ /* 0x000fe200078ec0ff */
[C---:B------:R-:W-:Y:S05]  /*230a0*/  HMMA.16816.F32.BF16 R20, R40.reuse, R46, R20 ;  /* 0x0000002e2814723c */ /* 0x040fea0000041814 */
[--C-:B------:R-:W-:Y:S01]  /*230b0*/  SHF.R.U32.HI R44, RZ, 0x18, R154.reuse ;  /* 0x00000018ff2c7819 */ /* 0x100fe2000001169a */
[-C--:B------:R-:W-:Y:S05]  /*230c0*/  HMMA.16816.F32.BF16 R32, R40, R28.reuse, R32 ;  /* 0x0000001c2820723c */ /* 0x080fea0000041820 */
[----:B------:R-:W-:Y:S01]  /*230d0*/  SHF.R.U32.HI R154, RZ, 0x18, R154 ;  /* 0x00000018ff9a7819 */ /* 0x000fe2000001169a */
[C---:B------:R-:W-:Y:S06]  /*230e0*/  HMMA.16816.F32.BF16 R36, R12.reuse, R28, R36 ;  /* 0x0000001c0c24723c */ /* 0x040fec0000041824 */
[-C--:B------:R-:W-:Y:S05]  /*230f0*/  HMMA.16816.F32.BF16 R48, R12, R30.reuse, R48 ;  /* 0x0000001e0c30723c */ /* 0x080fea0000041830 */
[----:B------:R-:W-:Y:S01]  /*23100*/  LOP3.LUT R28, R141, UR33, R160, 0x96, !PT ;  /* 0x000000218d1c7c12 */ /* 0x000fe2000f8e96a0 */
[C---:B------:R-:W-:Y:S05]  /*23110*/  HMMA.16816.F32.BF16 R52, R40.reuse, R30, R52 ;  /* 0x0000001e2834723c */ /* 0x040fea0000041834 */
[----:B------:R-:W-:Y:S02]  /*23120*/  LOP3.LUT R0, R28, 0xff, RZ, 0xc0, !PT ;  /* 0x000000ff1c007812 */ /* 0x000fe400078ec0ff */
[----:B------:R-:W-:Y:S04]  /*23130*/  SHF.R.U32.HI R29, RZ, 0x8, R45 ;  /* 0x00000008ff1d7819 */ /* 0x000fe8000001162d */
[----:B------:R-:W-:Y:S02]  /*23140*/  PRMT R145, R133, 0x5410, R29 ;  /* 0x0000541085917816 */ /* 0x000fe4000000001d */
[----:B------:R-:W-:Y:S01]  /*23150*/  LOP3.LUT R133, R138, 0xff, RZ, 0xc0, !PT ;  /* 0x000000ff8a857812 */ /* 0x000fe200078ec0ff */
[----:B----4-:R-:W-:Y:S02]  /*23160*/  @!P5 HFMA2.BF16_V2 R151, -RZ.H0_H0, RZ.H0_H0, -R58.H0_H0 ;  /* 0x200000ffff97d231 */ /* 0x010fe4000034093a */
[----:B-----5:R-:W-:Y:S03]  /*23170*/  @!P6 HFMA2.BF16_V2 R153, -RZ.H0_H0, RZ.H0_H0, -R57.H0_H0 ;  /* 0x200000ffff99e231 */ /* 0x020fe60000340939 */
[----:B------:R-:W-:Y:S02]  /*23180*/  PRMT R139, R151, 0x7610, R139 ;  /* 0x00007610978b7816 */ /* 0x000fe4000000008b */
[----:B------:R-:W-:Y:S04]  /*23190*/  PRMT R144, R153, 0x7610, R144 ;  /* 0x0000761099907816 */ /* 0x000fe80000000090 */
[----:B------:R-:W-:Y:S01]  /*231a0*/  @!P6 PRMT R57, R144, 0x5410, RZ ;  /* 0x000054109039e816 */ /* 0x000fe200000000ff */
[----:B--2---:R-:W-:Y:S05]  /*231b0*/  @!P4 HFMA2.BF16_V2 R137, -RZ.H0_H0, RZ.H0_H0, -R3.H0_H0 ;  /* 0x200000ffff89c231 */ /* 0x004fea0000340903 */
[----:B------:R-:W-:Y:S01]  /*231c0*/  PRMT R24, R137, 0x7610, R24 ;  /* 0x0000761089187816 */ /* 0x000fe20000000018 */
[----:B------:R1:W-:Y:S04]  /*231d0*/  @!P4 STL.S16 [R1+0x54], R137 ;  /* 0x000054890100c387 */ /* 0x0003e80000100600 */
[----:B------:R2:W-:Y:S04]  /*231e0*/  @!P5 STL.S16 [R1+0x48], R151 ;  /* 0x000048970100d387 */ /* 0x0005e80000100600 */
[----:B------:R3:W4:Y:S04]  /*231f0*/  LDL.S16 R142, [R1+0x44] ;  /* 0x00004400018e7983 */ /* 0x0007280000100600 */
[----:B------:R3:W5:Y:S01]  /*23200*/  LDL.S16 R143, [R1+0x40] ;  /* 0x00004000018f7983 */ /* 0x0007620000100600 */
[----:B-1----:R-:W-:Y:S02]  /*23210*/  PRMT R137, R3, 0x5410, R58 ;  /* 0x0000541003897816 */ /* 0x002fe4000000003a */
[----:B------:R-:W-:Y:S02]  /*23220*/  @!P5 PRMT R58, R139, 0x5410, RZ ;  /* 0x000054108b3ad816 */ /* 0x000fe400000000ff */
[----:B------:R-:W-:Y:S01]  /*23230*/  @!P4 PRMT R3, R24, 0x5410, RZ ;  /* 0x000054101803c816 */ /* 0x000fe200000000ff */
[----:B------:R3:W3:Y:S01]  /*23240*/  LDL.S16 R139, [R1+0x28] ;  /* 0x00002800018b7983 */ /* 0x0006e20000100600 */
[----:B------:R-:W-:Y:S02]  /*23250*/  ISETP.LE.U32.AND P4, PT, R2, UR12, PT ;  /* 0x0000000c02007c0c */ /* 0x000fe4000bf83070 */
[----:B------:R-:W-:Y:S01]  /*23260*/  SHF.R.U32.HI R2, RZ, 0x8, R159 ;  /* 0x00000008ff027819 */ /* 0x000fe2000001169f */
[----:B------:R-:W-:Y:S01]  /*23270*/  @!P6 STL.S16 [R1+0x50], R153 ;  /* 0x000050990100e387 */ /* 0x000fe20000100600 */
[----:B------:R-:W-:Y:S02]  /*23280*/  ISETP.LE.U32.AND P6, PT, R0, UR12, PT ;  /* 0x0000000c00007c0c */ /* 0x000fe4000bfc3070 */
[----:B------:R-:W-:Y:S01]  /*23290*/  PRMT R150, R163, 0x5410, R2 ;  /* 0x00005410a3967816 */ /* 0x000fe20000000002 */
[----:B------:R-:W1:Y:S01]  /*232a0*/  LDSM.16.MT88.4 R24, [R188+0xa400] ;  /* 0x00a40000bc18783b */ /* 0x000e620000004200 */
[----:B------:R-:W-:Y:S02]  /*232b0*/  LOP3.LUT R2, R132, 0xff, RZ, 0xc0, !PT ;  /* 0x000000ff84027812 */ /* 0x000fe400078ec0ff */
[----:B------:R-:W-:Y:S02]  /*232c0*/  LOP3.LUT R0, R28, 0xffff, RZ, 0xc0, !PT ;  /* 0x0000ffff1c007812 */ /* 0x000fe400078ec0ff */
[----:B------:R-:W-:Y:S02]  /*232d0*/  PRMT R154, R2, 0x5410, R154 ;  /* 0x00005410029a7816 */ /* 0x000fe4000000009a */
[--C-:B------:R-:W-:Y:S01]  /*232e0*/  SHF.R.U32.HI R29, RZ, 0x8, R0.reuse ;  /* 0x00000008ff1d7819 */ /* 0x100fe20000011600 */
[----:B------:R1:W3:Y:S01]  /*232f0*/  LDL.S16 R132, [R1+0x30] ;  /* 0x0000300001847983 */ /* 0x0002e20000100600 */
[C---:B------:R-:W-:Y:S02]  /*23300*/  PRMT R0, R174.reuse, 0x7610, R0 ;  /* 0x00007610ae007816 */ /* 0x040fe40000000000 */
[----:B------:R-:W-:Y:S01]  /*23310*/  PRMT R2, R174, 0x7632, R2 ;  /* 0x00007632ae027816 */ /* 0x000fe20000000002 */
[----:B------:R1:W-:Y:S01]  /*23320*/  STG.E.U16 desc[UR22][R178.64+0x50], R3 ;  /* 0x00005003b2007986 */ /* 0x0003e2000c101516 */
[----:B------:R-:W-:Y:S02]  /*23330*/  LOP3.LUT R29, R29, 0xffff, RZ, 0xc0, !PT ;  /* 0x0000ffff1d1d7812 */ /* 0x000fe400078ec0ff */
[----:B------:R-:W-:Y:S01]  /*23340*/  ISETP.LE.U32.AND P5, PT, R44, UR12, PT ;  /* 0x0000000c2c007c0c */ /* 0x000fe2000bfa3070 */
[----:B------:R-:W-:Y:S01]  /*23350*/  STG.E.U16 desc[UR22][R178.64+0x52], R58 ;  /* 0x0000523ab2007986 */ /* 0x000fe2000c101516 */
[----:B------:R-:W-:Y:S02]  /*23360*/  LOP3.LUT R44, R161, 0xff, RZ, 0xc0, !PT ;  /* 0x000000ffa12c7812 */ /* 0x000fe400078ec0ff */
[----:B------:R-:W-:Y:S01]  /*23370*/  PRMT R135, R0, 0x5410, R2 ;  /* 0x0000541000877816 */ /* 0x000fe20000000002 */
[----:B------:R-:W-:Y:S01]  /*23380*/  STG.E.U16 desc[UR22][R180.64+0x50], R57 ;  /* 0x00005039b4007986 */ /* 0x000fe2000c101516 */
[----:B--2---:R-:W-:Y:S03]  /*23390*/  PRMT R151, R44, 0x5410, R162 ;  /* 0x000054102c977816 */ /* 0x004fe600000000a2 */
[----:B------:R-:W2:Y:S01]  /*233a0*/  LDSM.16.MT88.4 R44, [R190+0xa400] ;  /* 0x00a40000be2c783b */ /* 0x000ea20000004200 */
[----:B-1----:R-:W-:Y:S01]  /*233b0*/  LOP3.LUT R3, R59, 0xff, RZ, 0xc0, !PT ;  /* 0x000000ff3b037812 */ /* 0x002fe200078ec0ff */
[-C--:B------:R-:W-:Y:S06]  /*233c0*/  HMMA.16816.F32.BF16 R64, R40, R24.reuse, R64 ;  /* 0x000000182840723c */ /* 0x080fec0000041840 */
[C---:B------:R-:W-:Y:S06]  /*233d0*/  HMMA.16816.F32.BF16 R68, R12.reuse, R24, R68 ;  /* 0x000000180c44723c */ /* 0x040fec0000041844 */
[-C--:B------:R-:W-:Y:S05]  /*233e0*/  HMMA.16816.F32.BF16 R72, R12, R26.reuse, R72 ;  /* 0x0000001a0c48723c */ /* 0x080fea0000041848 */
[--C-:B------:R-:W-:Y:S01]  /*233f0*/  SHF.R.U32.HI R24, RZ, 0x18, R28.reuse ;  /* 0x00000018ff187819 */ /* 0x100fe2000001161c */
[C---:B------:R-:W-:Y:S05]  /*23400*/  HMMA.16816.F32.BF16 R76, R40.reuse, R26, R76 ;  /* 0x0000001a284c723c */ /* 0x040fea000004184c */
[----:B------:R-:W-:Y:S01]  /*23410*/  SHF.R.U32.HI R28, RZ, 0x10, R28 ;  /* 0x00000010ff1c7819 */ /* 0x000fe2000001161c */
[-C--:B--2---:R-:W-:Y:S05]  /*23420*/  HMMA.16816.F32.BF16 R80, R40, R44.reuse, R80 ;  /* 0x0000002c2850723c */ /* 0x084fea0000041850 */
[----:B------:R-:W-:Y:S01]  /*23430*/  LOP3.LUT R28, R28, 0xff, RZ, 0xc0, !PT ;  /* 0x000000ff1c1c7812 */ /* 0x000fe200078ec0ff */
[C---:B------:R-:W-:Y:S06]  /*23440*/  HMMA.16816.F32.BF16 R84, R12.reuse, R44, R84 ;  /* 0x0000002c0c54723c */ /* 0x040fec0000041854 */
[-C--:B------:R-:W-:Y:S06]  /*23450*/  HMMA.16816.F32.BF16 R88, R12, R46.reuse, R88 ;  /* 0x0000002e0c58723c */ /* 0x080fec0000041858 */
[C---:B------:R-:W-:Y:S05]  /*23460*/  HMMA.16816.F32.BF16 R92, R40.reuse, R46, R92 ;  /* 0x0000002e285c723c */ /* 0x040fea000004185c */
[----:B----4-:R-:W-:Y:S02]  /*23470*/  @!P3 HFMA2.BF16_V2 R142, -RZ.H0_H0, RZ.H0_H0, -R56.H0_H0 ;  /* 0x200000ffff8eb231 */ /* 0x010fe40000340938 */
[----:B-----5:R-:W-:Y:S04]  /*23480*/  @!P2 HFMA2.BF16_V2 R143, -RZ.H0_H0, RZ.H0_H0, -R0.H0_H0 ;  /* 0x200000ffff8fa231 */ /* 0x020fe80000340900 */
[----:B------:R-:W-:Y:S01]  /*23490*/  PRMT R31, R142, 0x7610, R31 ;  /* 0x000076108e1f7816 */ /* 0x000fe2000000001f */
[----:B------:R1:W-:Y:S01]  /*234a0*/  @!P3 STL.S16 [R1+0x44], R142 ;  /* 0x0000448e0100b387 */ /* 0x0003e20000100600 */
[----:B------:R-:W-:Y:S03]  /*234b0*/  PRMT R30, R143, 0x7610, R30 ;  /* 0x000076108f1e7816 */ /* 0x000fe6000000001e */
[----:B------:R2:W-:Y:S01]  /*234c0*/  @!P2 STL.S16 [R1+0x40], R143 ;  /* 0x0000408f0100a387 */ /* 0x0005e20000100600 */
[----:B------:R-:W-:Y:S02]  /*234d0*/  @!P3 PRMT R56, R31, 0x5410, RZ ;  /* 0x000054101f38b816 */ /* 0x000fe400000000ff */
[----:B------:R-:W-:Y:S02]  /*234e0*/  ISETP.LE.U32.AND P3, PT, R29, UR12, PT ;  /* 0x0000000c1d007c0c */ /* 0x000fe4000bf63070 */
[----:B------:R-:W-:Y:S01]  /*234f0*/  @!P2 PRMT R0, R30, 0x5410, RZ ;  /* 0x000054101e00a816 */ /* 0x000fe200000000ff */
[----:B------:R-:W-:Y:S01]  /*23500*/  STG.E.U16 desc[UR22][R180.64+0x52], R56 ;  /* 0x00005238b4007986 */ /* 0x000fe2000c101516 */
[----:B------:R-:W-:Y:S03]  /*23510*/  ISETP.LE.U32.AND P2, PT, R24, UR12, PT ;  /* 0x0000000c18007c0c */ /* 0x000fe6000bf43070 */
[----:B------:R-:W4:Y:S01]  /*23520*/  LDSM.16.MT88.4 R24, [R188+0xb400] ;  /* 0x00b40000bc18783b */ /* 0x000f220000004200 */
[----:B---3--:R-:W-:Y:S05]  /*23530*/  @!P1 HFMA2.BF16_V2 R139, -RZ.H0_H0, RZ.H0_H0, -R2.H0_H0 ;  /* 0x200000ffff8b9231 */ /* 0x008fea0000340902 */
[----:B------:R-:W-:Y:S02]  /*23540*/  PRMT R29, R139, 0x7610, R29 ;  /* 0x000076108b1d7816 */ /* 0x000fe4000000001d */
[----:B------:R3:W-:Y:S02]  /*23550*/  @!P1 STL.S16 [R1+0x28], R139 ;  /* 0x0000288b01009387 */ /* 0x0007e40000100600 */
[----:B------:R-:W-:Y:S02]  /*23560*/  @!P1 PRMT R2, R29, 0x5410, RZ ;  /* 0x000054101d029816 */ /* 0x000fe400000000ff */
[----:B------:R3:W5:Y:S01]  /*23570*/  LDL.S16 R157, [R1+0x4c] ;  /* 0x00004c00019d7983 */ /* 0x0007620000100600 */
[----:B------:R-:W-:Y:S02]  /*23580*/  ISETP.LE.U32.AND P1, PT, R28, UR12, PT ;  /* 0x0000000c1c007c0c */ /* 0x000fe4000bf23070 */
[----:B------:R-:W-:Y:S01]  /*23590*/  SHF.R.U32.HI R29, RZ, 0x10, R156 ;  /* 0x00000010ff1d7819 */ /* 0x000fe2000001169c */
[----:B------:R4:W-:Y:S01]  /*235a0*/  STG.E.U16 desc[UR22][R186.64+0x4e], R0 ;  /* 0x00004e00ba007986 */ /* 0x0009e2000c101516 */
[----:B-1----:R-:W-:Y:S01]  /*235b0*/  LOP3.LUT R142, R141, UR33, R160, 0x96, !PT ;  /* 0x000000218d8e7c12 */ /* 0x002fe2000f8e96a0 */
[----:B------:R-:W-:Y:S01]  /*235c0*/  @!P4 HFMA2.BF16_V2 R132, -RZ.H0_H0, RZ.H0_H0, -R60.H0_H0 ;  /* 0x200000ffff84c231 */ /* 0x000fe2000034093c */
[----:B------:R-:W-:Y:S01]  /*235d0*/  LOP3.LUT R45, R29, 0xff, RZ, 0xc0, !PT ;  /* 0x000000ff1d2d7812 */ /* 0x000fe200078ec0ff */
[----:B------:R-:W-:Y:S03]  /*235e0*/  STG.E.U16 desc[UR22][R186.64+0x50], R2 ;  /* 0x00005002ba007986 */ /* 0x000fe6000c101516 */
[----:B------:R-:W-:Y:S01]  /*235f0*/  PRMT R28, R132, 0x7610, R28 ;  /* 0x00007610841c7816 */ /* 0x000fe2000000001c */
[----:B------:R1:W-:Y:S04]  /*23600*/  @!P4 STL.S16 [R1+0x30], R132 ;  /* 0x000030840100c387 */ /* 0x0003e80000100600 */
[----:B--2---:R2:W2:Y:S04]  /*23610*/  LDL.S16 R143, [R1+0x3c] ;  /* 0x00003c00018f7983 */ /* 0x0044a80000100600 */
[----:B------:R2:W2:Y:S04]  /*23620*/  LDL.S16 R153, [R1+0x34] ;  /* 0x0000340001997983 */ /* 0x0004a80000100600 */
[----:B---3--:R3:W3:Y:S01]  /*23630*/  LDL.S16 R139, [R1+0x38] ;  /* 0x00003800018b7983 */ /* 0x0086e20000100600 */
[-C--:B----4-:R-:W-:Y:S03]  /*23640*/  HMMA.16816.F32.BF16 R96, R40, R24.reuse, R96 ;  /* 0x000000182860723c */ /* 0x090fe60000041860 */
[----:B------:R-:W-:Y:S03]  /*23650*/  SHF.R.U32.HI R0, RZ, 0x10, R140 ;  /* 0x00000010ff007819 */ /* 0x000fe6000001168c */
[C---:B------:R-:W-:Y:S05]  /*23660*/  HMMA.16816.F32.BF16 R100, R12.reuse, R24, R100 ;  /* 0x000000180c64723c */ /* 0x040fea0000041864 */
[----:B-1----:R-:W-:Y:S01]  /*23670*/  PRMT R132, R60, 0x5410, R62 ;  /* 0x000054103c847816 */ /* 0x002fe2000000003e */
[-C--:B------:R-:W-:Y:S05]  /*23680*/  HMMA.16816.F32.BF16 R104, R12, R26.reuse, R104 ;  /* 0x0000001a0c68723c */ /* 0x080fea0000041868 */
[----:B------:R-:W-:Y:S01]  /*23690*/  @!P4 PRMT R60, R28, 0x5410, RZ ;  /* 0x000054101c3cc816 */ /* 0x000fe200000000ff */
[C---:B------:R-:W-:Y:S04]  /*236a0*/  HMMA.16816.F32.BF16 R108, R40.reuse, R26, R108 ;  /* 0x0000001a286c723c */ /* 0x040fe8000004186c */
[----:B------:R-:W-:Y:S01]  /*236b0*/  ISETP.LE.U32.AND P4, PT, R3, UR12, PT ;  /* 0x0000000c03007c0c */ /* 0x000fe2000bf83070 */
[----:B------:R1:W-:Y:S01]  /*236c0*/  STG.E.U16 desc[UR22][R182.64+0x50], R60 ;  /* 0x0000503cb6007986 */ /* 0x0003e2000c101516 */
[----:B------:R-:W-:Y:S02]  /*236d0*/  LOP3.LUT R3, R138, 0xffff, RZ, 0xc0, !PT ;  /* 0x0000ffff8a037812 */ /* 0x000fe400078ec0ff */
[----:B------:R-:W-:Y:S03]  /*236e0*/  LOP3.LUT R28, R156, 0xffff, RZ, 0xc0, !PT ;  /* 0x0000ffff9c1c7812 */ /* 0x000fe600078ec0ff */
[----:B------:R-:W-:Y:S02]  /*236f0*/  SHF.R.U32.HI R44, RZ, 0x8, R3 ;  /* 0x00000008ff2c7819 */ /* 0x000fe40000011603 */
[----:B------:R-:W-:Y:S02]  /*23700*/  LOP3.LUT R3, R59, 0xffff, RZ, 0xc0, !PT ;  /* 0x0000ffff3b037812 */ /* 0x000fe400078ec0ff */
[----:B------:R-:W-:Y:S02]  /*23710*/  SHF.R.U32.HI R58, RZ, 0x8, R28 ;  /* 0x00000008ff3a7819 */ /* 0x000fe4000001161c */
[----:B------:R-:W-:Y:S01]  /*23720*/  SHF.R.U32.HI R3, RZ, 0x8, R3 ;  /* 0x00000008ff037819 */ /* 0x000fe20000011603 */
[----:B------:R-:W4:Y:S01]  /*23730*/  LDSM.16.MT88.4 R28, [R190+0xb400] ;  /* 0x00b40000be1c783b */ /* 0x000f220000004200 */
[----:B------:R-:W-:Y:S02]  /*23740*/  PRMT R144, R133, 0x5410, R44 ;  /* 0x0000541085907816 */ /* 0x000fe4000000002c */
[----:B------:R-:W-:Y:S02]  /*23750*/  LOP3.LUT R44, R3, 0xffff, RZ, 0xc0, !PT ;  /* 0x0000ffff032c7812 */ /* 0x000fe400078ec0ff */
[C---:B------:R-:W-:Y:S02]  /*23760*/  PRMT R3, R177.reuse, 0x7610, R3 ;  /* 0x00007610b1037816 */ /* 0x040fe40000000003 */
[----:B------:R-:W-:Y:S01]  /*23770*/  PRMT R133, R177, 0x7632, R133 ;  /* 0x00007632b1857816 */ /* 0x000fe20000000085 */
[----:B------:R-:W-:Y:S01]  /*23780*/  FADD.FTZ R177, R172, R202 ;  /* 0x000000caacb17221 */ /* 0x000fe20000010000 */
[----:B------:R-:W-:Y:S02]  /*23790*/  PRMT R58, R134, 0x5410, R58 ;  /* 0x00005410863a7816 */ /* 0x000fe4000000003a */
[----:B------:R-:W-:Y:S02]  /*237a0*/  PRMT R134, R63, 0x7632, R134 ;  /* 0x000076323f867816 */ /* 0x000fe40000000086 */
[----:B------:R-:W-:Y:S02]  /*237b0*/  SHF.R.U32.HI R156, RZ, 0x18, R156 ;  /* 0x00000018ff9c7819 */ /* 0x000fe4000001169c */
[--C-:B------:R-:W-:Y:S02]  /*237c0*/  SHF.R.U32.HI R24, RZ, 0x18, R59.reuse ;  /* 0x00000018ff187819 */ /* 0x100fe4000001163b */
[--C-:B------:R-:W-:Y:S02]  /*237d0*/  HSET2.LE.AND R26, R150, R194.reuse, PT ;  /* 0x000000c2961a7233 */ /* 0x100fe40003803000 */
[--C-:B------:R-:W-:Y:S02]  /*237e0*/  HSET2.LE.AND R27, R151, R194.reuse, PT ;  /* 0x000000c2971b7233 */ /* 0x100fe40003803000 */
[----:B------:R-:W-:Y:S02]  /*237f0*/  PRMT R156, R45, 0x5410, R156 ;  /* 0x000054102d9c7816 */ /* 0x000fe4000000009c */
[----:B------:R-:W-:Y:S02]  /*23800*/  LOP3.LUT R2, R0, 0xff, RZ, 0xc0, !PT ;  /* 0x000000ff00027812 */ /* 0x000fe400078ec0ff */
[----:B------:R-:W-:Y:S02]  /*23810*/  SHF.R.U32.HI R0, RZ, 0x10, R59 ;  /* 0x00000010ff007819 */ /* 0x000fe4000001163b */
[C---:B-1----:R-:W-:Y:S02]  /*23820*/  PRMT R60, R61.reuse, 0x7632, R60 ;  /* 0x000076323d3c7816 */ /* 0x042fe4000000003c */
[----:B------:R-:W-:Y:S02]  /*23830*/  LOP3.LUT R0, R0, 0xff, RZ, 0xc0, !PT ;  /* 0x000000ff00007812 */ /* 0x000fe400078ec0ff */
[----:B------:R-:W-:Y:S02]  /*23840*/  LOP3.LUT R26, R26, R137, RZ, 0xc0, !PT ;  /* 0x000000891a1a7212 */ /* 0x000fe400078ec0ff */
[----:B------:R-:W-:Y:S02]  /*23850*/  PRMT R137, R61, 0x5410, R60 ;  /* 0x000054103d897816 */ /* 0x000fe4000000003c */
[----:B------:R-:W-:Y:S02]  /*23860*/  LOP3.LUT R27, R27, R136, RZ, 0xc0, !PT ;  /* 0x000000881b1b7212 */ /* 0x000fe400078ec0ff */
[----:B------:R-:W-:Y:S01]  /*23870*/  F2FP.BF16.F32.PACK_AB R172, R200, R172 ;  /* 0x000000acc8ac723e */ /* 0x000fe200000010ff */
[-C--:B----4-:R-:W-:Y:S03]  /*23880*/  HMMA.16816.F32.BF16 R112, R40, R28.reuse, R112 ;  /* 0x0000001c2870723c */ /* 0x090fe60000041870 */
[----:B------:R-:W-:Y:S03]  /*23890*/  PRMT R176, R172, 0x7632, R176 ;  /* 0x00007632acb07816 */ /* 0x000fe600000000b0 */
[C---:B------:R-:W-:Y:S06]  /*238a0*/  HMMA.16816.F32.BF16 R116, R12.reuse, R28, R116 ;  /* 0x0000001c0c74723c */ /* 0x040fec0000041874 */
[-C--:B------:R-:W-:Y:S06]  /*238b0*/  HMMA.16816.F32.BF16 R120, R12, R30.reuse, R120 ;  /* 0x0000001e0c78723c */ /* 0x080fec0000041878 */
[----:B------:R-:W-:Y:S05]  /*238c0*/  HMMA.16816.F32.BF16 R124, R40, R30, R124 ;  /* 0x0000001e287c723c */ /* 0x000fea000004187c */
[--C-:B------:R-:W-:Y:S02]  /*238d0*/  HSET2.LE.AND R12, R144, R194.reuse, PT ;  /* 0x000000c2900c7233 */ /* 0x100fe40003803000 */
[--C-:B------:R-:W-:Y:S04]  /*238e0*/  HSET2.LE.AND R14, R145, R194.reuse, PT ;  /* 0x000000c2910e7233 */ /* 0x100fe80003803000 */
[----:B------:R-:W-:Y:S02]  /*238f0*/  HSET2.LE.AND R15, R154, R194, PT ;  /* 0x000000c29a0f7233 */ /* 0x000fe40003803000 */
[----:B------:R-:W-:Y:S02]  /*23900*/  LOP3.LUT R12, R12, R147, RZ, 0xc0, !PT ;  /* 0x000000930c0c7212 */ /* 0x000fe400078ec0ff */
[----:B------:R-:W-:Y:S02]  /*23910*/  LOP3.LUT R14, R14, R135, RZ, 0xc0, !PT ;  /* 0x000000870e0e7212 */ /* 0x000fe400078ec0ff */
[----:B------:R-:W-:Y:S02]  /*23920*/  LOP3.LUT R15, R15, R132, RZ, 0xc0, !PT ;  /* 0x000000840f0f7212 */ /* 0x000fe400078ec0ff */
[----:B------:R-:W-:Y:S02]  /*23930*/  PRMT R132, R197, 0x7632, R132 ;  /* 0x00007632c5847816 */ /* 0x000fe40000000084 */
[----:B------:R-:W-:Y:S02]  /*23940*/  LOP3.LUT R40, R140, 0xffff, RZ, 0xc0, !PT ;  /* 0x0000ffff8c287812 */ /* 0x000fe400078ec0ff */
[----:B------:R-:W-:Y:S01]  /*23950*/  LOP3.LUT R135, R185, UR33, R168, 0x96, !PT ;  /* 0x00000021b9877c12 */ /* 0x000fe2000f8e96a8 */
[----:B-----5:R-:W-:Y:S05]  /*23960*/  @!P5 HFMA2.BF16_V2 R157, -RZ.H0_H0, RZ.H0_H0, -R62.H0_H0 ;  /* 0x200000ffff9dd231 */ /* 0x020fea000034093e */
[----:B------:R-:W-:Y:S01]  /*23970*/  @!P5 STL.S16 [R1+0x4c], R157 ;  /* 0x00004c9d0100d387 */ /* 0x000fe20000100600 */
[----:B------:R-:W-:Y:S03]  /*23980*/  PRMT R155, R157, 0x7610, R155 ;  /* 0x000076109d9b7816 */ /* 0x000fe6000000009b */
[----:B------:R4:W5:Y:S01]  /*23990*/  LDL.S16 R57, [R1+0x2c] ;  /* 0x00002c0001397983 */ /* 0x0009620000100600 */
[----:B------:R-:W-:Y:S02]  /*239a0*/  @!P5 PRMT R62, R155, 0x5410, RZ ;  /* 0x000054109b3ed816 */ /* 0x000fe400000000ff */
[----:B------:R-:W-:Y:S02]  /*239b0*/  ISETP.LE.U32.AND P5, PT, R44, UR12, PT ;  /* 0x0000000c2c007c0c */ /* 0x000fe4000bfa3070 */
[--C-:B------:R-:W-:Y:S01]  /*239c0*/  SHF.R.U32.HI R44, RZ, 0x10, R138.reuse ;  /* 0x00000010ff2c7819 */ /* 0x100fe2000001168a */
[----:B------:R1:W-:Y:S01]  /*239d0*/  STG.E.U16 desc[UR22][R182.64+0x52], R62 ;  /* 0x0000523eb6007986 */ /* 0x0003e2000c101516 */
[----:B--2---:R-:W-:Y:S01]  /*239e0*/  @!P6 HFMA2.BF16_V2 R143, -RZ.H0_H0, RZ.H0_H0, -R3.H0_H0 ;  /* 0x200000ffff8fe231 */ /* 0x004fe20000340903 */
[----:B------:R-:W-:Y:S02]  /*239f0*/  SHF.R.U32.HI R138, RZ, 0x18, R138 ;  /* 0x00000018ff8a7819 */ /* 0x000fe4000001168a */
[----:B------:R-:W-:Y:S01]  /*23a00*/  LOP3.LUT R25, R44, 0xff, RZ, 0xc0, !PT ;  /* 0x000000ff2c197812 */ /* 0x000fe200078ec0ff */
[----:B------:R-:W-:Y:S01]  /*23a10*/  @!P1 HFMA2.BF16_V2 R153, -RZ.H0_H0, RZ.H0_H0, -R63.H0_H0 ;  /* 0x200000ffff999231 */ /* 0x000fe2000034093f */
[----:B------:R2:W-:Y:S01]  /*23a20*/  @!P6 STL.S16 [R1+0x3c], R143 ;  /* 0x00003c8f0100e387 */ /* 0x0005e20000100600 */
[----:B------:R-:W-:Y:S01]  /*23a30*/  PRMT R46, R143, 0x7610, R46 ;  /* 0x000076108f2e7816 */ /* 0x000fe2000000002e */
[----:B---3--:R-:W-:Y:S05]  /*23a40*/  @!P3 HFMA2.BF16_V2 R139, -RZ.H0_H0, RZ.H0_H0, -R133.H0_H0 ;  /* 0x200000ffff8bb231 */ /* 0x008fea0000340985 */
[----:B------:R3:W-:Y:S01]  /*23a50*/  @!P3 STL.S16 [R1+0x38], R139 ;  /* 0x0000388b0100b387 */ /* 0x0007e20000100600 */
[----:B------:R-:W-:Y:S03]  /*23a60*/  PRMT R45, R139, 0x7610, R45 ;  /* 0x000076108b2d7816 */ /* 0x000fe6000000002d */
[----:B------:R-:W-:Y:S01]  /*23a70*/  @!P1 STL.S16 [R1+0x34], R153 ;  /* 0x0000349901009387 */ /* 0x000fe20000100600 */
[----:B-1----:R-:W-:Y:S01]  /*23a80*/  MUFU.EX2 R62, R241 ;  /* 0x000000f1003e7308 */ /* 0x002fe20000000800 */
[----:B--2---:R-:W-:Y:S02]  /*23a90*/  PRMT R143, R25, 0x5410, R138 ;  /* 0x00005410198f7816 */ /* 0x004fe4000000008a */
[----:B------:R-:W-:Y:S02]  /*23aa0*/  PRMT R138, R63, 0x5410, R134 ;  /* 0x000054103f8a7816 */ /* 0x000fe40000000086 */
[--C-:B------:R-:W-:Y:S02]  /*23ab0*/  HSET2.LE.AND R25, R156, R194.reuse, PT ;  /* 0x000000c29c197233 */ /* 0x100fe40003803000 */
[--C-:B------:R-:W-:Y:S02]  /*23ac0*/  HSET2.LE.AND R13, R143, R194.reuse, PT ;  /* 0x000000c28f0d7233 */ /* 0x100fe40003803000 */
[----:B---3--:R-:W-:Y:S02]  /*23ad0*/  PRMT R139, R3, 0x5410, R133 ;  /* 0x00005410038b7816 */ /* 0x008fe40000000085 */
[----:B------:R-:W-:Y:S02]  /*23ae0*/  @!P6 PRMT R3, R46, 0x5410, RZ ;  /* 0x000054102e03e816 */ /* 0x000fe400000000ff */
[----:B------:R-:W-:Y:S02]  /*23af0*/  ISETP.LE.U32.AND P6, PT, R24, UR12, PT ;  /* 0x0000000c18007c0c */ /* 0x000fe4000bfc3070 */
[----:B------:R-:W-:Y:S01]  /*23b00*/  LOP3.LUT R24, R140, 0xff, RZ, 0xc0, !PT ;  /* 0x000000ff8c187812 */ /* 0x000fe200078ec0ff */
[----:B------:R1:W-:Y:S01]  /*23b10*/  STG.E.U16 desc[UR22][R178.64+0x60], R3 ;  /* 0x00006003b2007986 */ /* 0x0003e2000c101516 */
[----:B------:R-:W-:Y:S02]  /*23b20*/  @!P3 PRMT R133, R45, 0x5410, RZ ;  /* 0x000054102d85b816 */ /* 0x000fe400000000ff */
[----:B------:R-:W-:Y:S01]  /*23b30*/  ISETP.LE.U32.AND P3, PT, R24, UR12, PT ;  /* 0x0000000c18007c0c */ /* 0x000fe2000bf63070 */
[----:B------:R-:W2:Y:S01]  /*23b40*/  LDSM.16.MT88.4 R44, [R188+0x9800] ;  /* 0x00980000bc2c783b */ /* 0x000ea20000004200 */
[----:B------:R-:W-:Y:S02]  /*23b50*/  PRMT R24, R153, 0x7610, R24 ;  /* 0x0000761099187816 */ /* 0x000fe40000000018 */
[----:B------:R-:W-:Y:S02]  /*23b60*/  LOP3.LUT R25, R25, R148, RZ, 0xc0, !PT ;  /* 0x0000009419197212 */ /* 0x000fe400078ec0ff */
[----:B------:R-:W-:Y:S02]  /*23b70*/  @!P1 PRMT R63, R24, 0x5410, RZ ;  /* 0x00005410183f9816 */ /* 0x000fe400000000ff */
[----:B------:R-:W-:Y:S01]  /*23b80*/  ISETP.LE.U32.AND P1, PT, R2, UR12, PT ;  /* 0x0000000c02007c0c */ /* 0x000fe2000bf23070 */
[----:B------:R-:W-:Y:S01]  /*23b90*/  STG.E.U16 desc[UR22][R178.64+0x62], R133 ;  /* 0x00006285b2007986 */ /* 0x000fe2000c101516 */
[----:B------:R-:W-:Y:S02]  /*23ba0*/  HSET2.LE.AND R24, R58, R194, PT ;  /* 0x000000c23a187233 */ /* 0x000fe40003803000 */
[----:B------:R-:W-:Y:S01]  /*23bb0*/  LOP3.LUT R13, R13, R146, RZ, 0xc0, !PT ;  /* 0x000000920d0d7212 */ /* 0x000fe200078ec0ff */
[----:B------:R-:W-:Y:S01]  /*23bc0*/  STG.E.U16 desc[UR22][R180.64+0x60], R63 ;  /* 0x0000603fb4007986 */ /* 0x000fe2000c101516 */
[----:B------:R-:W-:Y:S02]  /*23bd0*/  LOP3.LUT R143, R140, 0xff, RZ, 0xc0, !PT ;  /* 0x000000ff8c8f7812 */ /* 0x000fe400078ec0ff */
[----:B------:R-:W-:Y:S02]  /*23be0*/  LOP3.LUT R24, R24, R149, RZ, 0xc0, !PT ;  /* 0x0000009518187212 */ /* 0x000fe400078ec0ff */
[--C-:B-1----:R-:W-:Y:S05]  /*23bf0*/  SHF.R.U32.HI R3, RZ, 0x10, R184.reuse ;  /* 0x00000010ff037819 */ /* 0x102fea00000116b8 */
[-C--:B--2---:R-:W-:Y:S06]  /*23c00*/  HMMA.16816.F32.BF16 R4, R24, R44.reuse, R4 ;  /* 0x0000002c1804723c */ /* 0x084fec0000041804 */
[C---:B------:R-:W-:Y:S06]  /*23c10*/  HMMA.16816.F32.BF16 R8, R12.reuse, R44, R8 ;  /* 0x0000002c0c08723c */ /* 0x040fec0000041808 */
[-C--:B------:R-:W-:Y:S05]  /*23c20*/  HMMA.16816.F32.BF16 R16, R12, R46.reuse, R16 ;  /* 0x0000002e0c10723c */ /* 0x080fea0000041810 */
[----:B------:R-:W-:Y:S01]  /*23c30*/  SHF.R.U32.HI R45, RZ, 0x18, R184 ;  /* 0x00000018ff2d7819 */ /* 0x000fe200000116b8 */
[C---:B------:R-:W-:Y:S07]  /*23c40*/  HMMA.16816.F32.BF16 R20, R24.reuse, R46, R20 ;  /* 0x0000002e1814723c */ /* 0x040fee0000041814 */
[----:B------:R-:W-:Y:S04]  /*23c50*/  SHF.R.U32.HI R47, RZ, 0x8, R40 ;  /* 0x00000008ff2f7819 */ /* 0x000fe80000011628 */
[----:B------:R-:W-:Y:S01]  /*23c60*/  PRMT R144, R143, 0x5410, R47 ;  /* 0x000054108f907816 */ /* 0x000fe2000000002f */
[----:B-----5:R-:W-:Y:S05]  /*23c70*/  @!P2 HFMA2.BF16_V2 R57, -RZ.H0_H0, RZ.H0_H0, -R134.H0_H0 ;  /* 0x200000ffff39a231 */ /* 0x020fea0000340986 */
[----:B------:R-:W-:Y:S01]  /*23c80*/  @!P2 STL.S16 [R1+0x2c], R57 ;  /* 0x00002c390100a387 */ /* 0x000fe20000100600 */
[----:B------:R-:W-:Y:S03]  /*23c90*/  PRMT R2, R57, 0x7610, R2 ;  /* 0x0000761039027816 */ /* 0x000fe60000000002 */
[----:B------:R4:W2:Y:S01]  /*23ca0*/  LDL.S16 R28, [R1+0x14] ;  /* 0x00001400011c7983 */ /* 0x0008a20000100600 */
[----:B------:R-:W-:Y:S02]  /*23cb0*/  @!P2 PRMT R134, R2, 0x5410, RZ ;  /* 0x000054100286a816 */ /* 0x000fe400000000ff */
[----:B------:R-:W-:Y:S01]  /*23cc0*/  ISETP.LE.U32.AND P2, PT, R0, UR12, PT ;  /* 0x0000000c00007c0c */ /* 0x000fe2000bf43070 */
[----:B------:R4:W3:Y:S01]  /*23cd0*/  LDL.S16 R153, [R1+0x20] ;  /* 0x0000200001997983 */ /* 0x0008e20000100600 */
[----:B------:R-:W-:Y:S02]  /*23ce0*/  LOP3.LUT R0, R140, 0xffff, RZ, 0xc0, !PT ;  /* 0x0000ffff8c007812 */ /* 0x000fe400078ec0ff */
[----:B------:R-:W-:Y:S01]  /*23cf0*/  SHF.R.U32.HI R2, RZ, 0x18, R140 ;  /* 0x00000018ff027819 */ /* 0x000fe2000001168c */
[----:B------:R4:W5:Y:S01]  /*23d00*/  LDL.S16 R150, [R1+0x10] ;  /* 0x0000100001967983 */ /* 0x0009620000100600 */
[----:B------:R-:W-:Y:S02]  /*23d10*/  SHF.R.U32.HI R0, RZ, 0x8, R0 ;  /* 0x00000008ff007819 */ /* 0x000fe40000011600 */
[--C-:B------:R-:W-:Y:S01]  /*23d20*/  SHF.R.U32.HI R141, RZ, 0x10, R140.reuse ;  /* 0x00000010ff8d7819 */ /* 0x100fe2000001168c */
[----:B------:R-:W1:Y:S01]  /*23d30*/  LDSM.16.MT88.4 R56, [R190+0x9800] ;  /* 0x00980000be38783b */ /* 0x000e620000004200 */
[----:B------:R-:W-:Y:S02]  /*23d40*/  LOP3.LUT R0, R0, 0xffff, RZ, 0xc0, !PT ;  /* 0x0000ffff00007812 */ /* 0x000fe400078ec0ff */
[----:B------:R-:W-:Y:S02]  /*23d50*/  SHF.R.U32.HI R140, RZ, 0x18, R140 ;  /* 0x00000018ff8c7819 */ /* 0x000fe4000001168c */
[----:B------:R-:W-:Y:S03]  /*23d60*/  LOP3.LUT R46, R141, 0xff, RZ, 0xc0, !PT ;  /* 0x000000ff8d2e7812 */ /* 0x000fe600078ec0ff */
[----:B------:R-:W-:Y:S01]  /*23d70*/  STG.E.U16 desc[UR22][R180.64+0x62], R134 ;  /* 0x00006286b4007986 */ /* 0x000fe2000c101516 */
[----:B------:R-:W-:Y:S01]  /*23d80*/  PRMT R145, R46, 0x5410, R140 ;  /* 0x000054102e917816 */ /* 0x000fe2000000008c */
[-C--:B-1----:R-:W-:Y:S06]  /*23d90*/  HMMA.16816.F32.BF16 R32, R24, R56.reuse, R32 ;  /* 0x000000381820723c */ /* 0x082fec0000041820 */
[C---:B------:R-:W-:Y:S06]  /*23da0*/  HMMA.16816.F32.BF16 R36, R12.reuse, R56, R36 ;  /* 0x000000380c24723c */ /* 0x040fec0000041824 */
[-C--:B------:R-:W-:Y:S05]  /*23db0*/  HMMA.16816.F32.BF16 R48, R12, R58.reuse, R48 ;  /* 0x0000003a0c30723c */ /* 0x080fea0000041830 */
[----:B------:R-:W-:Y:S01]  /*23dc0*/  LOP3.LUT R56, R184, 0xff, RZ, 0xc0, !PT ;  /* 0x000000ffb8387812 */ /* 0x000fe200078ec0ff */
[C---:B------:R-:W-:Y:S05]  /*23dd0*/  HMMA.16816.F32.BF16 R52, R24.reuse, R58, R52 ;  /* 0x0000003a1834723c */ /* 0x040fea0000041834 */
[----:B--2---:R-:W-:Y:S02]  /*23de0*/  @!P4 HFMA2.BF16_V2 R28, -RZ.H0_H0, RZ.H0_H0, -R61.H0_H0 ;  /* 0x200000ffff1cc231 */ /* 0x004fe4000034093d */
[----:B---3--:R-:W-:Y:S04]  /*23df0*/  @!P5 HFMA2.BF16_V2 R153, -RZ.H0_H0, RZ.H0_H0, -R60.H0_H0 ;  /* 0x200000ffff99d231 */ /* 0x008fe8000034093c */
[----:B------:R-:W-:Y:S01]  /*23e00*/  PRMT R43, R28, 0x7610, R43 ;  /* 0x000076101c2b7816 */ /* 0x000fe2000000002b */
[----:B------:R-:W-:Y:S03]  /*23e10*/  @!P4 STL.S16 [R1+0x14], R28 ;  /* 0x0000141c0100c387 */ /* 0x000fe60000100600 */
[----:B------:R-:W-:Y:S01]  /*23e20*/  @!P4 PRMT R61, R43, 0x5410, RZ ;  /* 0x000054102b3dc816 */ /* 0x000fe200000000ff */
[----:B------:R-:W-:Y:S01]  /*23e30*/  @!P5 STL.S16 [R1+0x20], R153 ;  /* 0x000020990100d387 */ /* 0x000fe20000100600 */
[----:B------:R-:W-:Y:S02]  /*23e40*/  ISETP.LE.U32.AND P4, PT, R0, UR12, PT ;  /* 0x0000000c00007c0c */ /* 0x000fe4000bf83070 */
[----:B------:R-:W-:Y:S01]  /*23e50*/  PRMT R0, R197, 0x7610, R0 ;  /* 0x00007610c5007816 */ /* 0x000fe20000000000 */
[----:B------:R4:W2:Y:S01]  /*23e60*/  LDL.S16 R149, [R1+0x18] ;  /* 0x0000180001957983 */ /* 0x0008a20000100600 */
[----:B------:R-:W-:Y:S01]  /*23e70*/  PRMT R42, R153, 0x7610, R42 ;  /* 0x00007610992a7816 */ /* 0x000fe2000000002a */
[----:B------:R-:W1:Y:S01]  /*23e80*/  MUFU.EX2 R197, R234 ;  /* 0x000000ea00c57308 */ /* 0x000e620000000800 */
[----:B------:R-:W-:Y:S01]  /*23e90*/  PRMT R136, R0, 0x5410, R132 ;  /* 0x0000541000887816 */ /* 0x000fe20000000084 */
[----:B-----5:R-:W-:Y:S01]  /*23ea0*/  @!P2 HFMA2.BF16_V2 R150, -RZ.H0_H0, RZ.H0_H0, -R0.H0_H0 ;  /* 0x200000ffff96a231 */ /* 0x020fe20000340900 */
[----:B------:R-:W-:Y:S01]  /*23eb0*/  @!P5 PRMT R60, R42, 0x5410, RZ ;  /* 0x000054102a3cd816 */ /* 0x000fe200000000ff */
[----:B------:R-:W3:Y:S01]  /*23ec0*/  LDSM.16.MT88.4 R28, [R188+0xa800] ;  /* 0x00a80000bc1c783b */ /* 0x000ee20000004200 */
[----:B------:R-:W-:Y:S02]  /*23ed0*/  ISETP.LE.U32.AND P5, PT, R2, UR12, PT ;  /* 0x0000000c02007c0c */ /* 0x000fe4000bfa3070 */
[----:B------:R-:W-:Y:S02]  /*23ee0*/  PRMT R41, R150, 0x7610, R41 ;  /* 0x0000761096297816 */ /* 0x000fe40000000029 */
[----:B------:R-:W-:Y:S02]  /*23ef0*/  LOP3.LUT R2, R184, 0xff, RZ, 0xc0, !PT ;  /* 0x000000ffb8027812 */ /* 0x000fe400078ec0ff */
[----:B------:R-:W-:Y:S01]  /*23f00*/  @!P2 PRMT R0, R41, 0x5410, RZ ;  /* 0x000054102900a816 */ /* 0x000fe200000000ff */
[----:B------:R-:W-:Y:S01]  /*23f10*/  @!P2 STL.S16 [R1+0x10], R150 ;  /* 0x000010960100a387 */ /* 0x000fe20000100600 */
[----:B------:R-:W-:Y:S02]  /*23f20*/  ISETP.LE.U32.AND P2, PT, R2, UR12, PT ;  /* 0x0000000c02007c0c */ /* 0x000fe4000bf43070 */
[----:B------:R-:W-:Y:S01]  /*23f30*/  LOP3.LUT R2, R184, 0xffff, RZ, 0xc0, !PT ;  /* 0x0000ffffb8027812 */ /* 0x000fe200078ec0ff */
[----:B------:R4:W5:Y:S01]  /*23f40*/  LDL.S16 R148, [R1+0x1c] ;  /* 0x00001c0001947983 */ /* 0x0009620000100600 */
[----:B-1----:R-:W-:Y:S01]  /*23f50*/  F2FP.BF16.F32.PACK_AB R175, R196, R197 ;  /* 0x000000c5c4af723e */ /* 0x002fe200000010ff */
[----:B------:R-:W-:Y:S01]  /*23f60*/  FADD.FTZ R234, R200, R177 ;  /* 0x000000b1c8ea7221 */ /* 0x000fe20000010000 */
[----:B------:R-:W-:Y:S01]  /*23f70*/  SHF.R.U32.HI R44, RZ, 0x8, R2 ;  /* 0x00000008ff2c7819 */ /* 0x000fe20000011602 */
[----:B------:R-:W1:Y:S01]  /*23f80*/  LDSM.16.MT88.4 R40, [R190+0xa800] ;  /* 0x00a80000be28783b */ /* 0x000e620000004200 */
[----:B------:R-:W-:Y:S02]  /*23f90*/  LOP3.LUT R2, R3, 0xff, RZ, 0xc0, !PT ;  /* 0x000000ff03027812 */ /* 0x000fe400078ec0ff */
[----:B------:R-:W-:Y:S02]  /*23fa0*/  PRMT R146, R56, 0x5410, R44 ;  /* 0x0000541038927816 */ /* 0x000fe4000000002c */
[----:B------:R-:W-:Y:S02]  /*23fb0*/  PRMT R147, R2, 0x5410, R45 ;  /* 0x0000541002937816 */ /* 0x000fe4000000002d */
[----:B------:R-:W-:Y:S01]  /*23fc0*/  F2FP.BF16.F32.PACK_AB R2, R201, R62 ;  /* 0x0000003ec902723e */ /* 0x000fe200000010ff */
[----:B------:R-:W-:Y:S01]  /*23fd0*/  STG.E.U16 desc[UR22][R186.64+0x5e], R61 ;  /* 0x00005e3dba007986 */ /* 0x000fe2000c101516 */
[----:B------:R-:W-:Y:S02]  /*23fe0*/  LOP3.LUT R56, R142, 0xff, RZ, 0xc0, !PT ;  /* 0x000000ff8e387812 */ /* 0x000fe400078ec0ff */
[----:B------:R-:W-:Y:S01]  /*23ff0*/  PRMT R174, R175, 0x7632, R174 ;  /* 0x00007632afae7816 */ /* 0x000fe200000000ae */
[----:B------:R-:W-:Y:S01]  /*24000*/  STG.E.U16 desc[UR22][R186.64+0x60], R60 ;  /* 0x0000603cba007986 */ /* 0x000fe2000c101516 */
[----:B------:R-:W-:Y:S01]  /*24010*/  LOP3.LUT R3, R184, 0xffff, RZ, 0xc0, !PT ;  /* 0x0000ffffb8037812 */ /* 0x000fe200078ec0ff */
[----:B------:R-:W-:Y:S02]  /*24020*/  FADD.FTZ R185, R62, R198 ;  /* 0x000000c63eb97221 */ /* 0x000fe40000010000 */
[----:B------:R4:W-:Y:S01]  /*24030*/  STG.E.U16 desc[UR22][R182.64+0x60], R0 ;  /* 0x00006000b6007986 */ /* 0x0009e2000c101516 */
[----:B------:R-:W4:Y:S01]  /*24040*/  MUFU.EX2 R198, R248 ;  /* 0x000000f800c67308 */ /* 0x000f220000000800 */
[----:B------:R-:W-:Y:S04]  /*24050*/  SHF.R.U32.HI R3, RZ, 0x8, R3 ;  /* 0x00000008ff037819 */ /* 0x000fe80000011603 */
[----:B------:R-:W-:Y:S01]  /*24060*/  LOP3.LUT R3, R3, 0xffff, RZ, 0xc0, !PT ;  /* 0x0000ffff03037812 */ /* 0x000fe200078ec0ff */
[-C--:B---3--:R-:W-:Y:S06]  /*24070*/  HMMA.16816.F32.BF16 R64, R24, R28.reuse, R64 ;  /* 0x0000001c1840723c */ /* 0x088fec0000041840 */
[C---:B------:R-:W-:Y:S06]  /*24080*/  HMMA.16816.F32.BF16 R68, R12.reuse, R28, R68 ;  /* 0x0000001c0c44723c */ /* 0x040fec0000041844 */
        /* <DEDUP_REMOVED lines=9> */
[----:B------:R-:W-:Y:S01]  /*24120*/  SHF.R.U32.HI R30, RZ, 0x8, R28 ;  /* 0x00000008ff1e7819 */ /* 0x000fe2000001161c */
[C---:B------:R-:W-:Y:S05]  /*24130*/  HMMA.16816.F32.BF16 R92, R24.reuse, R42, R92 ;  /* 0x0000002a185c723c */ /* 0x040fea000004185c */
[----:B------:R-:W-:Y:S02]  /*24140*/  SHF.R.U32.HI R142, RZ, 0x18, R142 ;  /* 0x00000018ff8e7819 */ /* 0x000fe4000001168e */
[----:B------:R-:W-:Y:S04]  /*24150*/  LOP3.LUT R28, R29, 0xff, RZ, 0xc0, !PT ;  /* 0x000000ff1d1c7812 */ /* 0x000fe800078ec0ff */
[----:B------:R-:W-:Y:S02]  /*24160*/  PRMT R58, R56, 0x5410, R30 ;  /* 0x00005410383a7816 */ /* 0x000fe4000000001e */
[----:B------:R-:W-:Y:S02]  /*24170*/  PRMT R59, R28, 0x5410, R142 ;  /* 0x000054101c3b7816 */ /* 0x000fe4000000008e */
[----:B------:R-:W-:Y:S01]  /*24180*/  LDSM.16.MT88.4 R140, [R190+0x9c00] ;  /* 0x009c0000be8c783b */ /* 0x000fe20000004200 */
[----:B------:R-:W-:Y:S02]  /*24190*/  LOP3.LUT R40, R135, 0xffff, RZ, 0xc0, !PT ;  /* 0x0000ffff87287812 */ /* 0x000fe400078ec0ff */
[----:B------:R-:W-:Y:S02]  /*241a0*/  SHF.R.U32.HI R41, RZ, 0x10, R135 ;  /* 0x00000010ff297819 */ /* 0x000fe40000011687 */
[----:B------:R-:W-:Y:S02]  /*241b0*/  SHF.R.U32.HI R56, RZ, 0x8, R40 ;  /* 0x00000008ff387819 */ /* 0x000fe40000011628 */
[----:B------:R-:W-:Y:S02]  /*241c0*/  LOP3.LUT R40, R41, 0xff, RZ, 0xc0, !PT ;  /* 0x000000ff29287812 */ /* 0x000fe400078ec0ff */
[--C-:B------:R-:W-:Y:S02]  /*241d0*/  HSET2.LE.AND R41, R59, R194.reuse, PT ;  /* 0x000000c23b297233 */ /* 0x100fe40003803000 */
[--C-:B------:R-:W-:Y:S02]  /*241e0*/  HSET2.LE.AND R42, R144, R194.reuse, PT ;  /* 0x000000c2902a7233 */ /* 0x100fe40003803000 */
[----:B------:R-:W-:Y:S02]  /*241f0*/  SHF.R.U32.HI R184, RZ, 0x18, R184 ;  /* 0x00000018ffb87819 */ /* 0x000fe400000116b8 */
[----:B------:R-:W-:Y:S02]  /*24200*/  LOP3.LUT R41, R41, R138, RZ, 0xc0, !PT ;  /* 0x0000008a29297212 */ /* 0x000fe400078ec0ff */
[----:B------:R-:W-:Y:S01]  /*24210*/  HSET2.LE.AND R43, R145, R194, PT ;  /* 0x000000c2912b7233 */ /* 0x000fe20003803000 */
[----:B--2---:R-:W-:Y:S05]  /*24220*/  @!P6 HFMA2.BF16_V2 R149, -RZ.H0_H0, RZ.H0_H0, -R132.H0_H0 ;  /* 0x200000ffff95e231 */ /* 0x004fea0000340984 */
[----:B------:R-:W-:Y:S01]  /*24230*/  @!P6 STL.S16 [R1+0x18], R149 ;  /* 0x000018950100e387 */ /* 0x000fe20000100600 */
[----:B------:R-:W-:Y:S04]  /*24240*/  PRMT R44, R149, 0x7610, R44 ;  /* 0x00007610952c7816 */ /* 0x000fe8000000002c */
[----:B------:R-:W-:Y:S02]  /*24250*/  @!P6 PRMT R132, R44, 0x5410, RZ ;  /* 0x000054102c84e816 */ /* 0x000fe400000000ff */
[----:B------:R-:W1:Y:S01]  /*24260*/  LDSM.16.MT88.4 R44, [R188+0xb800] ;  /* 0x00b80000bc2c783b */ /* 0x000e620000004200 */
[----:B------:R-:W-:Y:S02]  /*24270*/  ISETP.LE.U32.AND P6, PT, R3, UR12, PT ;  /* 0x0000000c03007c0c */ /* 0x000fe4000bfc3070 */
[C---:B------:R-:W-:Y:S01]  /*24280*/  PRMT R3, R2.reuse, 0x7632, R3 ;  /* 0x0000763202037816 */ /* 0x040fe20000000003 */
[----:B-----5:R-:W-:Y:S03]  /*24290*/  @!P3 HFMA2.BF16_V2 R148, -RZ.H0_H0, RZ.H0_H0, -R2.H0_H0 ;  /* 0x200000ffff94b231 */ /* 0x020fe60000340902 */
[----:B------:R-:W-:Y:S01]  /*242a0*/  PRMT R62, R2, 0x5410, R3 ;  /* 0x00005410023e7816 */ /* 0x000fe20000000003 */
[----:B------:R-:W-:Y:S01]  /*242b0*/  STG.E.U16 desc[UR22][R182.64+0x62], R132 ;  /* 0x00006284b6007986 */ /* 0x000fe2000c101516 */
[----:B------:R-:W-:Y:S03]  /*242c0*/  PRMT R57, R148, 0x7610, R57 ;  /* 0x0000761094397816 */ /* 0x000fe60000000039 */
[----:B------:R-:W-:Y:S01]  /*242d0*/  @!P3 STL.S16 [R1+0x1c], R148 ;  /* 0x00001c940100b387 */ /* 0x000fe20000100600 */
[----:B------:R-:W-:Y:S02]  /*242e0*/  LOP3.LUT R42, R42, R62, RZ, 0xc0, !PT ;  /* 0x0000003e2a2a7212 */ /* 0x000fe400078ec0ff */
[----:B------:R-:W-:Y:S01]  /*242f0*/  @!P3 PRMT R2, R57, 0x5410, RZ ;  /* 0x000054103902b816 */ /* 0x000fe200000000ff */
[----:B------:R2:W3:Y:S01]  /*24300*/  LDL.S16 R63, [R1+0x24] ;  /* 0x00002400013f7983 */ /* 0x0004e20000100600 */
[----:B------:R-:W-:Y:S02]  /*24310*/  ISETP.LE.U32.AND P3, PT, R31, UR12, PT ;  /* 0x0000000c1f007c0c */ /* 0x000fe4000bf63070 */
[----:B------:R-:W-:Y:S01]  /*24320*/  LOP3.LUT R57, R135, 0xff, RZ, 0xc0, !PT ;  /* 0x000000ff87397812 */ /* 0x000fe200078ec0ff */
[----:B------:R-:W5:Y:S01]  /*24330*/  LDSM.16.MT88.4 R28, [R190+0xb800] ;  /* 0x00b80000be1c783b */ /* 0x000f620000004200 */
[----:B------:R-:W-:Y:S02]  /*24340*/  SHF.R.U32.HI R135, RZ, 0x18, R135 ;  /* 0x00000018ff877819 */ /* 0x000fe40000011687 */
[----:B------:R-:W-:Y:S02]  /*24350*/  PRMT R133, R57, 0x5410, R56 ;  /* 0x0000541039857816 */ /* 0x000fe40000000038 */
[----:B------:R-:W-:Y:S02]  /*24360*/  PRMT R135, R40, 0x5410, R135 ;  /* 0x0000541028877816 */ /* 0x000fe40000000087 */
[----:B----4-:R-:W-:Y:S01]  /*24370*/  F2FP.BF16.F32.PACK_AB R40, R198, R199 ;  /* 0x000000c7c628723e */ /* 0x010fe200000010ff */
[----:B------:R2:W4:Y:S02]  /*24380*/  LDL.S16 R205, [R1+0xc] ;  /* 0x00000c0001cd7983 */ /* 0x0005240000100600 */
[----:B------:R-:W-:Y:S01]  /*24390*/  @!P3 HFMA2.BF16_V2 R252, -RZ.H0_H0, RZ.H0_H0, -R175.H0_H0 ;  /* 0x200000fffffcb231 */ /* 0x000fe200003409af */
[C---:B------:R-:W-:Y:S01]  /*243a0*/  PRMT R0, R40.reuse, 0x7610, R0 ;  /* 0x0000761028007816 */ /* 0x040fe20000000000 */
[----:B------:R-:W2:Y:S01]  /*243b0*/  LDSM.16.MT88.4 R148, [R188+0x9c00] ;  /* 0x009c0000bc94783b */ /* 0x000ea20000004200 */
[----:B------:R-:W-:Y:S02]  /*243c0*/  PRMT R173, R40, 0x7632, R173 ;  /* 0x0000763228ad7816 */ /* 0x000fe400000000ad */
[--C-:B------:R-:W-:Y:S01]  /*243d0*/  HSET2.LE.AND R40, R58, R194.reuse, PT ;  /* 0x000000c23a287233 */ /* 0x100fe20003803000 */
[-C--:B-1----:R-:W-:Y:S04]  /*243e0*/  HMMA.16816.F32.BF16 R96, R24, R44.reuse, R96 ;  /* 0x0000002c1860723c */ /* 0x082fe80000041860 */
[----:B------:R-:W1:Y:S01]  /*243f0*/  LDSM.16.MT88.4 R56, [R188+0xac00] ;  /* 0x00ac0000bc38783b */ /* 0x000e620000004200 */
[----:B------:R-:W-:Y:S01]  /*24400*/  LOP3.LUT R40, R40, R139, RZ, 0xc0, !PT ;  /* 0x0000008b28287212 */ /* 0x000fe200078ec0ff */
[C---:B------:R-:W-:Y:S06]  /*24410*/  HMMA.16816.F32.BF16 R100, R12.reuse, R44, R100 ;  /* 0x0000002c0c64723c */ /* 0x040fec0000041864 */
[----:B------:R2:W-:Y:S01]  /*24420*/  STG.E.U16 desc[UR22][R178.64+0x70], R2 ;  /* 0x00007002b2007986 */ /* 0x0005e2000c101516 */
[-C--:B------:R-:W-:Y:S04]  /*24430*/  HMMA.16816.F32.BF16 R104, R12, R46.reuse, R104 ;  /* 0x0000002e0c68723c */ /* 0x080fe80000041868 */
[--C-:B------:R-:W-:Y:S02]  /*24440*/  HSET2.LE.AND R44, R133, R194.reuse, PT ;  /* 0x000000c2852c7233 */ /* 0x100fe40003803000 */
[C---:B------:R-:W-:Y:S05]  /*24450*/  HMMA.16816.F32.BF16 R108, R24.reuse, R46, R108 ;  /* 0x0000002e186c723c */ /* 0x040fea000004186c */
[--C-:B------:R-:W-:Y:S01]  /*24460*/  HSET2.LE.AND R45, R135, R194.reuse, PT ;  /* 0x000000c2872d7233 */ /* 0x100fe20003803000 */
[-C--:B-----5:R-:W-:Y:S01]  /*24470*/  HMMA.16816.F32.BF16 R112, R24, R28.reuse, R112 ;  /* 0x0000001c1870723c */ /* 0x0a0fe20000041870 */
[----:B------:R-:W-:Y:S04]  /*24480*/  LDSM.16.MT88.4 R132, [R188+0xbc00] ;  /* 0x00bc0000bc84783b */ /* 0x000fe80000004200 */
[----:B------:R-:W-:Y:S01]  /*24490*/  PRMT R46, R172, 0x5410, R176 ;  /* 0x00005410ac2e7816 */ /* 0x000fe200000000b0 */
[C---:B------:R-:W-:Y:S05]  /*244a0*/  HMMA.16816.F32.BF16 R116, R12.reuse, R28, R116 ;  /* 0x0000001c0c74723c */ /* 0x040fea0000041874 */
[----:B------:R-:W-:Y:S01]  /*244b0*/  LOP3.LUT R43, R43, R46, RZ, 0xc0, !PT ;  /* 0x0000002e2b2b7212 */ /* 0x000fe200078ec0ff */
[-C--:B------:R-:W-:Y:S01]  /*244c0*/  HMMA.16816.F32.BF16 R120, R12, R30.reuse, R120 ;  /* 0x0000001e0c78723c */ /* 0x080fe20000041878 */
[----:B------:R-:W-:Y:S04]  /*244d0*/  LDSM.16.MT88.4 R12, [R190+0xbc00] ;  /* 0x00bc0000be0c783b */ /* 0x000fe80000004200 */
[--C-:B------:R-:W-:Y:S01]  /*244e0*/  HSET2.LE.AND R46, R146, R194.reuse, PT ;  /* 0x000000c2922e7233 */ /* 0x100fe20003803000 */
[----:B------:R-:W-:Y:S05]  /*244f0*/  HMMA.16816.F32.BF16 R124, R24, R30, R124 ;  /* 0x0000001e187c723c */ /* 0x000fea000004187c */
[----:B--2---:R-:W-:Y:S02]  /*24500*/  PRMT R2, R0, 0x5410, R173 ;  /* 0x0000541000027816 */ /* 0x004fe400000000ad */
[----:B------:R-:W-:Y:S04]  /*24510*/  HSET2.LE.AND R47, R147, R194, PT ;  /* 0x000000c2932f7233 */ /* 0x000fe80003803000 */
[----:B------:R-:W-:Y:S02]  /*24520*/  LOP3.LUT R46, R46, R2, RZ, 0xc0, !PT ;  /* 0x000000022e2e7212 */ /* 0x000fe400078ec0ff */
[----:B------:R-:W-:Y:S02]  /*24530*/  PRMT R2, R175, 0x5410, R174 ;  /* 0x00005410af027816 */ /* 0x000fe400000000ae */
[----:B------:R-:W-:Y:S02]  /*24540*/  LOP3.LUT R44, R44, R137, RZ, 0xc0, !PT ;  /* 0x000000892c2c7212 */ /* 0x000fe400078ec0ff */
[----:B------:R-:W-:Y:S02]  /*24550*/  LOP3.LUT R47, R47, R2, RZ, 0xc0, !PT ;  /* 0x000000022f2f7212 */ /* 0x000fe400078ec0ff */
[----:B------:R-:W-:Y:S02]  /*24560*/  LOP3.LUT R45, R45, R136, RZ, 0xc0, !PT ;  /* 0x000000882d2d7212 */ /* 0x000fe400078ec0ff */
[----:B------:R-:W-:Y:S01]  /*24570*/  @!P3 PRMT R175, R252, 0x5410, RZ ;  /* 0x00005410fcafb816 */ /* 0x000fe200000000ff */
[----:B---3--:R-:W-:Y:S05]  /*24580*/  @!P4 HFMA2.BF16_V2 R63, -RZ.H0_H0, RZ.H0_H0, -R3.H0_H0 ;  /* 0x200000ffff3fc231 */ /* 0x008fea0000340903 */
[----:B------:R-:W-:Y:S01]  /*24590*/  @!P4 STL.S16 [R1+0x24], R63 ;  /* 0x0000243f0100c387 */ /* 0x000fe20000100600 */
[----:B------:R-:W-:Y:S03]  /*245a0*/  PRMT R152, R63, 0x7610, R152 ;  /* 0x000076103f987816 */ /* 0x000fe60000000098 */
[----:B------:R2:W3:Y:S01]  /*245b0*/  LDL.S16 R202, [R1+0x8] ;  /* 0x0000080001ca7983 */ /* 0x0004e20000100600 */
[----:B------:R-:W-:Y:S02]  /*245c0*/  @!P4 PRMT R3, R152, 0x5410, RZ ;  /* 0x000054109803c816 */ /* 0x000fe400000000ff */
[-C--:B------:R-:W-:Y:S01]  /*245d0*/  HMMA.16816.F32.BF16 R152, R40, R148.reuse, R4 ;  /* 0x000000942898723c */ /* 0x080fe20000041804 */
[----:B------:R2:W5:Y:S04]  /*245e0*/  LDL.S16 R29, [R1+0x4] ;  /* 0x00000400011d7983 */ /* 0x0005680000100600 */
[----:B------:R2:W2:Y:S01]  /*245f0*/  LDL.S16 R28, [R1] ;  /* 0x00000000011c7983 */ /* 0x0004a20000100600 */
[C---:B------:R-:W-:Y:S03]  /*24600*/  HMMA.16816.F32.BF16 R168, R44.reuse, R148, R8 ;  /* 0x000000942ca8723c */ /* 0x040fe60000041808 */
[----:B------:R-:W1:Y:S02]  /*24610*/  LDSM.16.MT88.4 R60, [R190+0xac00] ;  /* 0x00ac0000be3c783b */ /* 0x000e640000004200 */
[----:B----4-:R-:W-:Y:S01]  /*24620*/  @!P1 HFMA2.BF16_V2 R205, -RZ.H0_H0, RZ.H0_H0, -R172.H0_H0 ;  /* 0x200000ffffcd9231 */ /* 0x010fe200003409ac */
[-C--:B------:R-:W-:Y:S05]  /*24630*/  HMMA.16816.F32.BF16 R164, R44, R150.reuse, R16 ;  /* 0x000000962ca4723c */ /* 0x080fea0000041810 */
[----:B------:R4:W-:Y:S01]  /*24640*/  STG.E.U16 desc[UR22][R178.64+0x72], R3 ;  /* 0x00007203b2007986 */ /* 0x0009e2000c101516 */
[C---:B------:R-:W-:Y:S03]  /*24650*/  HMMA.16816.F32.BF16 R148, R40.reuse, R150, R20 ;  /* 0x000000962894723c */ /* 0x040fe60000041814 */
[----:B------:R-:W-:Y:S02]  /*24660*/  @!P1 STL.S16 [R1+0xc], R205 ;  /* 0x00000ccd01009387 */ /* 0x000fe40000100600 */
[----:B------:R-:W-:Y:S01]  /*24670*/  PRMT R5, R205, 0x7610, R5 ;  /* 0x00007610cd057816 */ /* 0x000fe20000000005 */
[-C--:B------:R-:W-:Y:S05]  /*24680*/  HMMA.16816.F32.BF16 R144, R40, R140.reuse, R32 ;  /* 0x0000008c2890723c */ /* 0x080fea0000041820 */
[----:B------:R-:W-:Y:S01]  /*24690*/  @!P1 PRMT R172, R5, 0x5410, RZ ;  /* 0x0000541005ac9816 */ /* 0x000fe200000000ff */
[C---:B------:R-:W-:Y:S04]  /*246a0*/  HMMA.16816.F32.BF16 R160, R44.reuse, R140, R36 ;  /* 0x0000008c2ca0723c */ /* 0x040fe80000041824 */
[----:B------:R-:W-:Y:S01]  /*246b0*/  STG.E.U16 desc[UR22][R180.64+0x70], R172 ;  /* 0x000070acb4007986 */ /* 0x000fe2000c101516 */
[----:B------:R-:W-:Y:S01]  /*246c0*/  ISETP.LE.U32.AND P1, PT, R184, UR12, PT ;  /* 0x0000000cb8007c0c */ /* 0x000fe2000bf23070 */
[-C--:B------:R-:W-:Y:S06]  /*246d0*/  HMMA.16816.F32.BF16 R156, R44, R142.reuse, R48 ;  /* 0x0000008e2c9c723c */ /* 0x080fec0000041830 */
[C---:B------:R-:W-:Y:S06]  /*246e0*/  HMMA.16816.F32.BF16 R140, R40.reuse, R142, R52 ;  /* 0x0000008e288c723c */ /* 0x040fec0000041834 */
[-C--:B-1----:R-:W-:Y:S05]  /*246f0*/  HMMA.16816.F32.BF16 R136, R40, R56.reuse, R64 ;  /* 0x000000382888723c */ /* 0x082fea0000041840 */
[----:B------:R-:W-:Y:S01]  /*24700*/  @!P1 HFMA2.BF16_V2 R249, -RZ.H0_H0, RZ.H0_H0, -R174.H0_H0 ;  /* 0x200000fffff99231 */ /* 0x000fe200003409ae */
[C---:B------:R-:W-:Y:S05]  /*24710*/  HMMA.16816.F32.BF16 R68, R44.reuse, R56, R68 ;  /* 0x000000382c44723c */ /* 0x040fea0000041844 */
[----:B------:R-:W-:Y:S01]  /*24720*/  @!P1 PRMT R174, R249, 0x5410, RZ ;  /* 0x00005410f9ae9816 */ /* 0x000fe200000000ff */
[-C--:B------:R-:W-:Y:S05]  /*24730*/  HMMA.16816.F32.BF16 R72, R44, R58.reuse, R72 ;  /* 0x0000003a2c48723c */ /* 0x080fea0000041848 */
[----:B------:R-:W-:Y:S01]  /*24740*/  IADD3 R236, P1, R178, -0x80, RZ ;  /* 0xffffff80b2ec7810 */ /* 0x000fe20007f3e0ff */
[C---:B------:R-:W-:Y:S05]  /*24750*/  HMMA.16816.F32.BF16 R76, R40.reuse, R58, R76 ;  /* 0x0000003a284c723c */ /* 0x040fea000004184c */
[----:B------:R-:W-:Y:S01]  /*24760*/  IADD3.X R235, R179, -0x1, RZ, P1, !PT ;  /* 0xffffffffb3eb7810 */ /* 0x000fe20000ffe4ff */
[-C--:B------:R-:W-:Y:S01]  /*24770*/  HMMA.16816.F32.BF16 R80, R40, R60.reuse, R80 ;  /* 0x0000003c2850723c */ /* 0x080fe20000041850 */
[----:B------:R-:W-:Y:S01]  /*24780*/  ISETP.LT.AND P1, PT, RZ, UR44, PT ;  /* 0x0000002cff007c0c */ /* 0x000fe2000bf21270 */
[----:B------:R-:W-:Y:S04]  /*24790*/  UIADD3 UR44, UR44, -0x1, URZ ;  /* 0xffffffff2c2c7890 */ /* 0x000fe8000fffe03f */
[C---:B------:R-:W-:Y:S06]  /*247a0*/  HMMA.16816.F32.BF16 R84, R44.reuse, R60, R84 ;  /* 0x0000003c2c54723c */ /* 0x040fec0000041854 */
[-C--:B------:R-:W-:Y:S06]  /*247b0*/  HMMA.16816.F32.BF16 R88, R44, R62.reuse, R88 ;  /* 0x0000003e2c58723c */ /* 0x080fec0000041858 */
[C---:B------:R-:W-:Y:S06]  /*247c0*/  HMMA.16816.F32.BF16 R92, R40.reuse, R62, R92 ;  /* 0x0000003e285c723c */ /* 0x040fec000004185c */
[-C--:B------:R-:W-:Y:S06]  /*247d0*/  HMMA.16816.F32.BF16 R96, R40, R132.reuse, R96 ;  /* 0x000000842860723c */ /* 0x080fec0000041860 */
[C---:B------:R-:W-:Y:S06]  /*247e0*/  HMMA.16816.F32.BF16 R100, R44.reuse, R132, R100 ;  /* 0x000000842c64723c */ /* 0x040fec0000041864 */
[-C--:B------:R-:W-:Y:S05]  /*247f0*/  HMMA.16816.F32.BF16 R104, R44, R134.reuse, R104 ;  /* 0x000000862c68723c */ /* 0x080fea0000041868 */
[----:B------:R-:W-:Y:S01]  /*24800*/  IMAD.MOV.U32 R133, RZ, RZ, R128 ;  /* 0x000000ffff857224 */ /* 0x000fe200078e0080 */
[C---:B------:R-:W-:Y:S05]  /*24810*/  HMMA.16816.F32.BF16 R108, R40.reuse, R134, R108 ;  /* 0x00000086286c723c */ /* 0x040fea000004186c */
[----:B------:R-:W-:Y:S01]  /*24820*/  IMAD.MOV.U32 R132, RZ, RZ, R129 ;  /* 0x000000ffff847224 */ /* 0x000fe200078e0081 */
[-C--:B------:R-:W-:Y:S06]  /*24830*/  HMMA.16816.F32.BF16 R112, R40, R12.reuse, R112 ;  /* 0x0000000c2870723c */ /* 0x080fec0000041870 */
[C---:B------:R-:W-:Y:S06]  /*24840*/  HMMA.16816.F32.BF16 R116, R44.reuse, R12, R116 ;  /* 0x0000000c2c74723c */ /* 0x040fec0000041874 */
[-C--:B------:R-:W-:Y:S06]  /*24850*/  HMMA.16816.F32.BF16 R120, R44, R14.reuse, R120 ;  /* 0x0000000e2c78723c */ /* 0x080fec0000041878 */
[----:B------:R-:W-:Y:S05]  /*24860*/  HMMA.16816.F32.BF16 R124, R40, R14, R124 ;  /* 0x0000000e287c723c */ /* 0x000fea000004187c */
[----:B---3--:R-:W-:Y:S02]  /*24870*/  @!P5 HFMA2.BF16_V2 R202, -RZ.H0_H0, RZ.H0_H0, -R176.H0_H0 ;  /* 0x200000ffffcad231 */ /* 0x008fe400003409b0 */
[----:B-----5:R-:W-:Y:S03]  /*24880*/  @!P2 HFMA2.BF16_V2 R29, -RZ.H0_H0, RZ.H0_H0, -R0.H0_H0 ;  /* 0x200000ffff1da231 */ /* 0x020fe60000340900 */
[----:B------:R-:W-:Y:S01]  /*24890*/  @!P5 STL.S16 [R1+0x8], R202 ;  /* 0x000008ca0100d387 */ /* 0x000fe20000100600 */
[----:B------:R-:W-:Y:S01]  /*248a0*/  PRMT R4, R202, 0x7610, R4 ;  /* 0x00007610ca047816 */ /* 0x000fe20000000004 */
[----:B--2---:R-:W-:Y:S02]  /*248b0*/  @!P6 HFMA2.BF16_V2 R28, -RZ.H0_H0, RZ.H0_H0, -R173.H0_H0 ;  /* 0x200000ffff1ce231 */ /* 0x004fe400003409ad */
[----:B------:R-:W-:Y:S01]  /*248c0*/  @!P2 STL.S16 [R1+0x4], R29 ;  /* 0x0000041d0100a387 */ /* 0x000fe20000100600 */
[----:B------:R-:W-:Y:S02]  /*248d0*/  @!P5 PRMT R176, R4, 0x5410, RZ ;  /* 0x0000541004b0d816 */ /* 0x000fe400000000ff */
[----:B----4-:R-:W-:Y:S01]  /*248e0*/  PRMT R3, R29, 0x7610, R3 ;  /* 0x000076101d037816 */ /* 0x010fe20000000003 */
[----:B------:R-:W-:Y:S01]  /*248f0*/  @!P6 STL.S16 [R1], R28 ;  /* 0x0000001c0100e387 */ /* 0x000fe20000100600 */
[----:B------:R-:W-:Y:S02]  /*24900*/  PRMT R2, R28, 0x7610, R2 ;  /* 0x000076101c027816 */ /* 0x000fe40000000002 */
[----:B------:R-:W-:Y:S01]  /*24910*/  @!P2 PRMT R0, R3, 0x5410, RZ ;  /* 0x000054100300a816 */ /* 0x000fe200000000ff */
[----:B------:R-:W-:Y:S01]  /*24920*/  STG.E.U16 desc[UR22][R180.64+0x72], R176 ;  /* 0x000072b0b4007986 */ /* 0x000fe2000c101516 */
[----:B------:R-:W-:Y:S01]  /*24930*/  FADD.FTZ R3, R201, R185 ;  /* 0x000000b9c9037221 */ /* 0x000fe20000010000 */
[----:B------:R-:W-:Y:S01]  /*24940*/  @!P6 PRMT R173, R2, 0x5410, RZ ;  /* 0x0000541002ade816 */ /* 0x000fe200000000ff */
[----:B------:R-:W-:Y:S01]  /*24950*/  FADD.FTZ R2, R199, R204 ;  /* 0x000000ccc7027221 */ /* 0x000fe20000010000 */
[----:B------:R1:W-:Y:S03]  /*24960*/  STG.E.U16 desc[UR22][R186.64+0x6e], R0 ;  /* 0x00006e00ba007986 */ /* 0x0003e6000c101516 */
[----:B------:R-:W-:Y:S01]  /*24970*/  FADD.FTZ R237, R198, R2 ;  /* 0x00000002c6ed7221 */ /* 0x000fe20000010000 */
[----:B------:R2:W-:Y:S04]  /*24980*/  STL [R1+0x6c], R3 ;  /* 0x00006c0301007387 */ /* 0x0005e80000100800 */
[----:B------:R3:W-:Y:S04]  /*24990*/  STG.E.U16 desc[UR22][R186.64+0x70], R173 ;  /* 0x000070adba007986 */ /* 0x0007e8000c101516 */
[----:B------:R3:W-:Y:S04]  /*249a0*/  STG.E.U16 desc[UR22][R182.64+0x70], R175 ;  /* 0x000070afb6007986 */ /* 0x0007e8000c101516 */
[----:B------:R3:W-:Y:S01]  /*249b0*/  STG.E.U16 desc[UR22][R182.64+0x72], R174 ;  /* 0x000072aeb6007986 */ /* 0x0007e2000c101516 */
[----:B-1----:R-:W-:Y:S01]  /*249c0*/  FADD.FTZ R0, R197, R203 ;  /* 0x000000cbc5007221 */ /* 0x002fe20000010000 */
[----:B--2---:R-:W-:Y:S03]  /*249d0*/  IMAD.MOV.U32 R3, RZ, RZ, R130 ;  /* 0x000000ffff037224 */ /* 0x004fe600078e0082 */
[----:B------:R-:W-:Y:S01]  /*249e0*/  FADD.FTZ R240, R196, R0 ;  /* 0x00000000c4f07221 */ /* 0x000fe20000010000 */
[----:B------:R-:W-:Y:S01]  /*249f0*/  IMAD.MOV.U32 R0, RZ, RZ, R131 ;  /* 0x000000ffff007224 */ /* 0x000fe200078e0083 */
[----:B------:R-:W-:Y:S06]  /*24a00*/  @P1 BRA `(.L_x_572) ;  /* 0xffffff9400701947 */ /* 0x000fec000383ffff */
.L_x_571:
[----:B------:R-:W2:Y:S01]  /*24a10*/  LDL.LU R4, [R1+0x6c] ;  /* 0x00006c0001047983 */ /* 0x000ea20000300800 */
[----:B------:R-:W1:Y:S01]  /*24a20*/  S2UR UR4, SR_CgaCtaId ;  /* 0x00000000000479c3 */ /* 0x000e620000008800 */
[----:B------:R-:W-:Y:S01]  /*24a30*/  UISETP.NE.AND UP0, UPT, UR13, -0x1, UPT ;  /* 0xffffffff0d00788c */ /* 0x000fe2000bf05270 */
[----:B-----5:R-:W4:Y:S01]  /*24a40*/  S2R R59, SR_TID.X ;  /* 0x00000000003b7919 */ /* 0x020f220000002100 */
[----:B------:R-:W3:Y:S04]  /*24a50*/  SHFL.BFLY PT, R2, R234, 0x2, 0x1f ;  /* 0x0c401f00ea027f89 */ /* 0x000ee800000e0000 */
[----:B------:R-:W-:Y:S01]  /*24a60*/  PLOP3.LUT P1, PT, PT, PT, UP0, 0x80, 0x0 ;  /* 0x000000000000781c */ /* 0x000fe20003f2f008 */
[----:B------:R-:W4:Y:S04]  /*24a70*/  SHFL.BFLY PT, R3, R237, 0x2, 0x1f ;  /* 0x0c401f00ed037f89 */ /* 0x000f2800000e0000 */
[----:B------:R-:W-:-:S02]  /*24a80*/  @UP0 ULDC.64 UR6, c[0x0][0x298] ;  /* 0x0000a60000060ab9 */ /* 0x000fc40000000a00 */
[----:B------:R-:W-:Y:S01]  /*24a90*/  @UP0 UIMAD.WIDE.U32 UR10, UR13, UR6, URZ ;  /* 0x000000060d0a02a5 */ /* 0x000fe2000f8e003f */
[----:B------:R-:W4:Y:S02]  /*24aa0*/  SHFL.BFLY PT, R5, R240, 0x2, 0x1f ;  /* 0x0c401f00f0057f89 */ /* 0x000f2400000e0000 */
[----:B------:R-:W-:Y:S01]  /*24ab0*/  UMOV UR6, 0x400 ;  /* 0x0000040000067882 */ /* 0x000fe20000000000 */
[----:B------:R-:W-:-:S03]  /*24ac0*/  @UP0 UIMAD UR8, UR13, UR7, UR11 ;  /* 0x000000070d0802a4 */ /* 0x000fc6000f8e020b */
[----:B------:R-:W-:Y:S01]  /*24ad0*/  ULDC UR7, c[0x0][0x38c] ;  /* 0x0000e30000077ab9 */ /* 0x000fe20000000800 */
[----:B-1----:R-:W-:Y:S01]  /*24ae0*/  ULEA UR4, UR4, UR6, 0x18 ;  /* 0x0000000604047291 */ /* 0x002fe2000f8ec03f */
[----:B---3--:R-:W-:Y:S01]  /*24af0*/  FADD.FTZ R234, R2, R234 ;  /* 0x000000ea02ea7221 */ /* 0x008fe20000010000 */
[----:B----4-:R-:W-:Y:S01]  /*24b00*/  FADD.FTZ R237, R3, R237 ;  /* 0x000000ed03ed7221 */ /* 0x010fe20000010000 */
[----:B------:R-:W-:Y:S01]  /*24b10*/  SHF.R.S32.HI R10, RZ, 0x1f, R59 ;  /* 0x0000001fff0a7819 */ /* 0x000fe2000001143b */
[----:B------:R-:W-:-:S03]  /*24b20*/  FADD.FTZ R240, R5, R240 ;  /* 0x000000f005f07221 */ /* 0x000fc60000010000 */
[----:B------:R-:W1:Y:S01]  /*24b30*/  SHFL.BFLY PT, R2, R237, 0x1, 0x1f ;  /* 0x0c201f00ed027f89 */ /* 0x000e6200000e0000 */
[CC--:B------:R-:W-:Y:S02]  /*24b40*/  LEA.HI R58, R10.reuse, R59.reuse, RZ, 0x2 ;  /* 0x0000003b0a3a7211 */ /* 0x0c0fe400078f10ff */
[----:B------:R-:W-:Y:S01]  /*24b50*/  LEA.HI R10, R10, R59, RZ, 0x5 ;  /* 0x0000003b0a0a7211 */ /* 0x000fe200078f28ff */
[----:B------:R-:W3:Y:S01]  /*24b60*/  SHFL.BFLY PT, R3, R240, 0x1, 0x1f ;  /* 0x0c201f00f0037f89 */ /* 0x000ee200000e0000 */
[----:B------:R-:W-:Y:S02]  /*24b70*/  SHF.R.S32.HI R60, RZ, 0x2, R58 ;  /* 0x00000002ff3c7819 */ /* 0x000fe4000001143a */
[----:B------:R-:W-:Y:S02]  /*24b80*/  LOP3.LUT R6, R58, 0xfffffffc, RZ, 0xc0, !PT ;  /* 0xfffffffc3a067812 */ /* 0x000fe400078ec0ff */
[----:B------:R-:W-:-:S03]  /*24b90*/  SHF.R.S32.HI R7, RZ, 0x5, R10 ;  /* 0x00000005ff077819 */ /* 0x000fc6000001140a */
[----:B------:R-:W-:-:S05]  /*24ba0*/  IMAD.IADD R6, R59, 0x1, -R6 ;  /* 0x000000013b067824 */ /* 0x000fca00078e0a06 */
[----:B------:R-:W-:Y:S01]  /*24bb0*/  LEA R9, R7, R6, 0x8 ;  /* 0x0000000607097211 */ /* 0x000fe200078e40ff */
[----:B------:R-:W-:Y:S02]  /*24bc0*/  IMAD.MOV.U32 R6, RZ, RZ, 0x3f800000 ;  /* 0x3f800000ff067424 */ /* 0x000fe400078e00ff */
[----:B-1----:R-:W-:Y:S01]  /*24bd0*/  FADD.FTZ R54, R237, R2 ;  /* 0x00000002ed367221 */ /* 0x002fe20000010000 */
[----:B------:R-:W-:Y:S02]  /*24be0*/  IMAD.MOV.U32 R2, RZ, RZ, 0x3f800000 ;  /* 0x3f800000ff027424 */ /* 0x000fe400078e00ff */
[----:B---3--:R-:W-:Y:S02]  /*24bf0*/  FADD.FTZ R55, R240, R3 ;  /* 0x00000003f0377221 */ /* 0x008fe40000010000 */
[----:B------:R-:W-:Y:S01]  /*24c00*/  FSETP.NE.FTZ.AND P4, PT, R54, RZ, PT ;  /* 0x000000ff3600720b */ /* 0x000fe20003f95000 */
[----:B------:R-:W-:Y:S02]  /*24c10*/  IMAD.MOV.U32 R3, RZ, RZ, 0x3f800000 ;  /* 0x3f800000ff037424 */ /* 0x000fe400078e00ff */
[----:B------:R-:W-:-:S10]  /*24c20*/  FSETP.NE.FTZ.AND P3, PT, R55, RZ, PT ;  /* 0x000000ff3700720b */ /* 0x000fd40003f75000 */
[----:B------:R-:W1:Y:S08]  /*24c30*/  @P4 MUFU.RCP R2, R54 ;  /* 0x0000003600024308 */ /* 0x000e700000001000 */
[----:B------:R-:W-:Y:S01]  /*24c40*/  @P3 MUFU.RCP R6, R55 ;  /* 0x0000003700063308 */ /* 0x000fe20000001000 */
[----:B-1----:R-:W-:Y:S01]  /*24c50*/  FMUL.FTZ R2, R2, UR7 ;  /* 0x0000000702027c20 */ /* 0x002fe20008410000 */
[----:B--2---:R-:W1:Y:S02]  /*24c60*/  SHFL.BFLY PT, R0, R4, 0x2, 0x1f ;  /* 0x0c401f0004007f89 */ /* 0x004e6400000e0000 */
[----:B-1----:R-:W-:-:S02]  /*24c70*/  FADD.FTZ R0, R0, R4 ;  /* 0x0000000400007221 */ /* 0x002fc40000010000 */
[----:B------:R-:W1:Y:S04]  /*24c80*/  SHFL.BFLY PT, R4, R234, 0x1, 0x1f ;  /* 0x0c201f00ea047f89 */ /* 0x000e6800000e0000 */
[----:B------:R-:W2:Y:S01]  /*24c90*/  SHFL.BFLY PT, R51, R0, 0x1, 0x1f ;  /* 0x0c201f0000337f89 */ /* 0x000ea200000e0000 */
[----:B-1----:R-:W-:Y:S01]  /*24ca0*/  FADD.FTZ R234, R234, R4 ;  /* 0x00000004eaea7221 */ /* 0x002fe20000010000 */
[----:B------:R-:W-:Y:S02]  /*24cb0*/  IMAD.MOV.U32 R4, RZ, RZ, 0x3f800000 ;  /* 0x3f800000ff047424 */ /* 0x000fe400078e00ff */
[----:B--2---:R-:W-:Y:S01]  /*24cc0*/  FADD.FTZ R51, R0, R51 ;  /* 0x0000003300337221 */ /* 0x004fe20000010000 */
[----:B------:R-:W-:Y:S02]  /*24cd0*/  SHF.R.S32.HI R0, RZ, 0x1f, R60 ;  /* 0x0000001fff007819 */ /* 0x000fe4000001143c */
[----:B------:R-:W-:-:S02]  /*24ce0*/  FSETP.NE.FTZ.AND P5, PT, R234, RZ, PT ;  /* 0x000000ffea00720b */ /* 0x000fc40003fb5000 */
[----:B------:R-:W-:Y:S02]  /*24cf0*/  LEA.HI R0, R0, R60, RZ, 0x3 ;  /* 0x0000003c00007211 */ /* 0x000fe400078f18ff */
[----:B------:R-:W-:Y:S02]  /*24d00*/  FSETP.NE.FTZ.AND P6, PT, R51, RZ, PT ;  /* 0x000000ff3300720b */ /* 0x000fe40003fd5000 */
[----:B------:R-:W-:-:S05]  /*24d10*/  LOP3.LUT R0, R0, 0xfffffff8, RZ, 0xc0, !PT ;  /* 0xfffffff800007812 */ /* 0x000fca00078ec0ff */
[----:B------:R-:W-:Y:S02]  /*24d20*/  IMAD.IADD R0, R60, 0x1, -R0 ;  /* 0x000000013c007824 */ /* 0x000fe400078e0a00 */
[----:B------:R-:W1:Y:S03]  /*24d30*/  @P5 MUFU.RCP R3, R234 ;  /* 0x000000ea00035308 */ /* 0x000e660000001000 */
[----:B------:R-:W-:-:S04]  /*24d40*/  LEA.HI R5, R0, R0, RZ, 0x1 ;  /* 0x0000000000057211 */ /* 0x000fc800078f08ff */
[----:B------:R-:W-:Y:S01]  /*24d50*/  LOP3.LUT R8, R5, 0x3fffffe, RZ, 0xc0, !PT ;  /* 0x03fffffe05087812 */ /* 0x000fe200078ec0ff */
[----:B------:R-:W2:Y:S01]  /*24d60*/  @P6 MUFU.RCP R4, R51 ;  /* 0x0000003300046308 */ /* 0x000ea20000001000 */
[----:B------:R-:W-:-:S03]  /*24d70*/  SHF.R.S32.HI R5, RZ, 0x1, R5 ;  /* 0x00000001ff057819 */ /* 0x000fc60000011405 */
[----:B------:R-:W-:Y:S01]  /*24d80*/  IMAD.IADD R0, R0, 0x1, -R8 ;  /* 0x0000000100007824 */ /* 0x000fe200078e0a08 */
[C---:B------:R-:W-:Y:S01]  /*24d90*/  LOP3.LUT R8, R5.reuse, 0x1, RZ, 0xc0, !PT ;  /* 0x0000000105087812 */ /* 0x040fe200078ec0ff */
[----:B------:R-:W-:-:S03]  /*24da0*/  IMAD.SHL.U32 R7, R5, 0x40, RZ ;  /* 0x0000004005077824 */ /* 0x000fc600078e00ff */
[----:B------:R-:W-:Y:S01]  /*24db0*/  LEA R0, R0, R9, 0x4 ;  /* 0x0000000900007211 */ /* 0x000fe200078e20ff */
[----:B-1----:R-:W-:Y:S01]  /*24dc0*/  FMUL.FTZ R3, R3, UR7 ;  /* 0x0000000703037c20 */ /* 0x002fe20008410000 */
[----:B------:R-:W-:Y:S02]  /*24dd0*/  LOP3.LUT R7, R7, 0xc0, RZ, 0xc0, !PT ;  /* 0x000000c007077812 */ /* 0x000fe400078ec0ff */
[----:B------:R-:W-:Y:S02]  /*24de0*/  ISETP.NE.U32.AND P0, PT, R8, 0x1, PT ;  /* 0x000000010800780c */ /* 0x000fe40003f05070 */
[----:B------:R-:W-:Y:S01]  /*24df0*/  LEA.HI R7, R7, R7, RZ, 0x1d ;  /* 0x0000000707077211 */ /* 0x000fe200078fe8ff */
[----:B--2---:R-:W-:-:S04]  /*24e00*/  FMUL.FTZ R4, R4, UR7 ;  /* 0x0000000704047c20 */ /* 0x004fc80008410000 */
[----:B------:R-:W-:Y:S02]  /*24e10*/  IMAD.U32 R7, R0, 0x2, R7 ;  /* 0x0000000200077824 */ /* 0x000fe400078e0007 */
[----:B------:R-:W-:-:S03]  /*24e20*/  FMUL.FTZ R0, R6, UR7 ;  /* 0x0000000706007c20 */ /* 0x000fc60008410000 */
[----:B------:R-:W-:Y:S01]  /*24e30*/  LEA R16, R7, UR4, 0x1 ;  /* 0x0000000407107c11 */ /* 0x000fe2000f8e08ff */
[----:B------:R-:W-:Y:S06]  /*24e40*/  @P1 BRA `(.L_x_575) ;  /* 0x00000000001c1947 */ /* 0x000fec0003800000 */
[----:B------:R-:W1:Y:S01]  /*24e50*/  S2UR UR8, SR_CTAID.Y ;  /* 0x00000000000879c3 */ /* 0x000e620000002600 */
[----:B------:R-:W-:Y:S01]  /*24e60*/  ULDC.64 UR6, c[0x0][0x290] ;  /* 0x0000a40000067ab9 */ /* 0x000fe20000000a00 */
[----:B-1----:R-:W-:Y:S02]  /*24e70*/  USHF.R.S32.HI UR4, URZ, 0x1f, UR8 ;  /* 0x0000001f3f047899 */ /* 0x002fe40008011408 */
[----:B------:R-:W-:Y:S02]  /*24e80*/  UIMAD.WIDE.U32 UR10, UR8, UR6, URZ ;  /* 0x00000006080a72a5 */ /* 0x000fe4000f8e003f */
[----:B------:R-:W-:-:S04]  /*24e90*/  UIMAD UR4, UR4, UR6, URZ ;  /* 0x00000006040472a4 */ /* 0x000fc8000f8e023f */
[----:B------:R-:W-:-:S04]  /*24ea0*/  UIMAD UR4, UR8, UR7, UR4 ;  /* 0x00000007080472a4 */ /* 0x000fc8000f8e0204 */
[----:B------:R-:W-:-:S12]  /*24eb0*/  UIADD3 UR8, UR11, UR4, URZ ;  /* 0x000000040b087290 */ /* 0x000fd8000fffe03f */
.L_x_575:
[----:B------:R-:W-:Y:S01]  /*24ec0*/  ULDC.U8 UR4, c[0x0][0x3d8] ;  /* 0x0000f60000047ab9 */ /* 0x000fe20000000000 */
[C---:B------:R-:W-:Y:S01]  /*24ed0*/  VIADD R18, R16.reuse, 0xfffffff0 ;  /* 0xfffffff010127836 */ /* 0x040fe20000000000 */
[----:B------:R-:W-:Y:S01]  /*24ee0*/  ISETP.NE.AND P2, PT, RZ, UR4, PT ;  /* 0x00000004ff007c0c */ /* 0x000fe2000bf45270 */
[----:B------:R-:W-:Y:S01]  /*24ef0*/  ULDC.U8 UR7, c[0x0][0x3d9] ;  /* 0x0000f64000077ab9 */ /* 0x000fe20000000000 */
[----:B------:R-:W-:Y:S01]  /*24f00*/  @P0 VIADD R18, R16, 0x10 ;  /* 0x0000001010120836 */ /* 0x000fe20000000000 */
[----:B------:R-:W-:Y:S01]  /*24f10*/  LOP3.LUT P1, RZ, R5, 0x2, RZ, 0xc0, !PT ;  /* 0x0000000205ff7812 */ /* 0x000fe2000782c0ff */
[----:B------:R-:W-:Y:S01]  /*24f20*/  IMAD.MOV.U32 R56, RZ, RZ, 0x20 ;  /* 0x00000020ff387424 */ /* 0x000fe200078e00ff */
[----:B------:R-:W-:Y:S02]  /*24f30*/  ISETP.NE.OR P0, PT, RZ, UR7, !P2 ;  /* 0x00000007ff007c0c */ /* 0x000fe4000d705670 */
[----:B------:R-:W-:Y:S02]  /*24f40*/  CS2R R52, SRZ ;  /* 0x0000000000347805 */ /* 0x000fe4000001ff00 */
[----:B------:R-:W-:-:S02]  /*24f50*/  SEL R56, R56, 0xffffffe0, !P1 ;  /* 0xffffffe038387807 */ /* 0x000fc40004800000 */
[----:B------:R-:W-:-:S04]  /*24f60*/  PLOP3.LUT P1, PT, PT, PT, PT, 0x8, 0x0 ;  /* 0x000000000000781c */ /* 0x000fc80003f2e170 */
[----:B------:R-:W-:-:S03]  /*24f70*/  P2R R57, PR, RZ, 0x2 ;  /* 0x00000002ff397803 */ /* 0x000fc60000000000 */
[----:B------:R-:W-:Y:S06]  /*24f80*/  @P0 BRA `(.L_x_576) ;  /* 0x0000000000240947 */ /* 0x000fec0003800000 */
[----:B------:R-:W1:Y:S01]  /*24f90*/  S2UR UR4, SR_CTAID.Y ;  /* 0x00000000000479c3 */ /* 0x000e620000002600 */
[----:B------:R-:W-:Y:S01]  /*24fa0*/  ULDC UR6, c[0x0][0x2c4] ;  /* 0x0000b10000067ab9 */ /* 0x000fe20000000800 */
[----:B------:R-:W-:-:S04]  /*24fb0*/  PLOP3.LUT P0, PT, PT, PT, PT, 0x80, 0x0 ;  /* 0x000000000000781c */ /* 0x000fc80003f0f070 */
[----:B------:R-:W-:Y:S01]  /*24fc0*/  P2R R57, PR, RZ, 0x1 ;  /* 0x00000001ff397803 */ /* 0x000fe20000000000 */
[----:B-1----:R-:W-:-:S04]  /*24fd0*/  UIMAD UR4, UR4, UR6, URZ ;  /* 0x00000006040472a4 */ /* 0x002fc8000f8e023f */
[----:B------:R-:W-:-:S04]  /*24fe0*/  USEL UR13, UR4, UR13, !UP0 ;  /* 0x0000000d040d7287 */ /* 0x000fc8000c000000 */
[----:B------:R-:W-:Y:S02]  /*24ff0*/  USHF.R.S32.HI UR4, URZ, 0x1f, UR13 ;  /* 0x0000001f3f047899 */ /* 0x000fe4000801140d */
[----:B------:R-:W-:-:S04]  /*25000*/  IMAD.U32 R52, RZ, RZ, UR13 ;  /* 0x0000000dff347e24 */ /* 0x000fc8000f8e00ff */
[----:B------:R-:W-:-:S07]  /*25010*/  IMAD.U32 R53, RZ, RZ, UR4 ;  /* 0x00000004ff357e24 */ /* 0x000fce000f8e00ff */
.L_x_576:
[----:B------:R-:W-:Y:S01]  /*25020*/  LOP3.LUT R10, R10, 0xffffffe0, RZ, 0xc0, !PT ;  /* 0xffffffe00a0a7812 */ /* 0x000fe200078ec0ff */
        /* <DEDUP_REMOVED lines=24> */
[C---:B------:R-:W-:Y:S01]  /*251b0*/  FMUL.FTZ R154, R3.reuse, R154 ;  /* 0x0000009a039a7220 */ /* 0x040fe20000410000 */
[C---:B------:R-:W-:Y:S01]  /*251c0*/  FMUL.FTZ R4, R3.reuse, R155 ;  /* 0x0000009b03047220 */ /* 0x040fe20000410000 */
[C---:B------:R-:W-:Y:S01]  /*251d0*/  FMUL.FTZ R150, R3.reuse, R150 ;  /* 0x0000009603967220 */ /* 0x040fe20000410000 */
[C---:B------:R-:W-:Y:S01]  /*251e0*/  FMUL.FTZ R151, R3.reuse, R151 ;  /* 0x0000009703977220 */ /* 0x040fe20000410000 */
[----:B------:R-:W-:Y:S01]  /*251f0*/  IADD3 R59, -R10, R59, RZ ;  /* 0x0000003b0a3b7210 */ /* 0x000fe20007ffe1ff */
        /* <DEDUP_REMOVED lines=46> */
[----:B------:R-:W-:Y:S01]  /*254e0*/  F2FP.BF16.F32.PACK_AB R5, R5, R152 ;  /* 0x000000980505723e */ /* 0x000fe200000010ff */
        /* <DEDUP_REMOVED lines=24> */
[----:B------:R1:W-:Y:S01]  /*25670*/  STS [R16], R5 ;  /* 0x0000000510007388 */ /* 0x0003e20000000800 */
[----:B------:R-:W-:Y:S01]  /*25680*/  F2FP.BF16.F32.PACK_AB R0, R151, R150 ;  /* 0x000000969700723e */ /* 0x000fe200000010ff */
[----:B------:R-:W2:Y:S01]  /*25690*/  S2UR UR4, SR_CTAID.X ;  /* 0x00000000000479c3 */ /* 0x000ea20000002500 */
[----:B------:R-:W-:Y:S01]  /*256a0*/  F2FP.BF16.F32.PACK_AB R3, R3, R168 ;  /* 0x000000a80303723e */ /* 0x000fe200000010ff */
[----:B------:R3:W-:Y:S01]  /*256b0*/  STS [R16+0x200], R4 ;  /* 0x0002000410007388 */ /* 0x0007e20000000800 */
[----:B------:R-:W-:Y:S01]  /*256c0*/  F2FP.BF16.F32.PACK_AB R6, R6, R170 ;  /* 0x000000aa0606723e */ /* 0x000fe200000010ff */
[----:B------:R-:W-:Y:S01]  /*256d0*/  BSSY B0, `(.L_x_577) ;  /* 0x00000ca000007945 */ /* 0x000fe20003800000 */
[----:B------:R-:W-:Y:S01]  /*256e0*/  F2FP.BF16.F32.PACK_AB R31, R31, R164 ;  /* 0x000000a41f1f723e */ /* 0x000fe200000010ff */
[----:B------:R4:W-:Y:S01]  /*256f0*/  STS [R18], R2 ;  /* 0x0000000212007388 */ /* 0x0009e20000000800 */
[----:B------:R-:W-:-:S02]  /*25700*/  F2FP.BF16.F32.PACK_AB R30, R30, R166 ;  /* 0x000000a61e1e723e */ /* 0x000fc400000010ff */
[----:B------:R-:W-:Y:S01]  /*25710*/  ISETP.NE.AND P1, PT, RZ, UR7, PT ;  /* 0x00000007ff007c0c */ /* 0x000fe2000bf25270 */
[----:B------:R5:W-:Y:S01]  /*25720*/  STS [R18+0x200], R0 ;  /* 0x0002000012007388 */ /* 0x000be20000000800 */
        /* <DEDUP_REMOVED lines=8> */
[----:B------:R-:W-:Y:S01]  /*257b0*/  STS [R18+0x1000], R31 ;  /* 0x0010001f12007388 */ /* 0x000fe20000000800 */
[----:B------:R-:W-:Y:S01]  /*257c0*/  F2FP.BF16.F32.PACK_AB R23, R23, R156 ;  /* 0x0000009c1717723e */ /* 0x000fe200000010ff */
[----:B-1----:R-:W1:Y:S01]  /*257d0*/  @P6 LDC R5, c[0x0][0x2e8] ;  /* 0x0000ba00ff056b82 */ /* 0x002e620000000800 */
[----:B------:R-:W-:Y:S01]  /*257e0*/  F2FP.BF16.F32.PACK_AB R22, R22, R158 ;  /* 0x0000009e1616723e */ /* 0x000fe200000010ff */
[----:B------:R-:W-:Y:S01]  /*257f0*/  STS [R18+0x1200], R30 ;  /* 0x0012001e12007388 */ /* 0x000fe20000000800 */
[----:B------:R-:W-:Y:S01]  /*25800*/  F2FP.BF16.F32.PACK_AB R21, R21, R136 ;  /* 0x000000881515723e */ /* 0x000fe200000010ff */
[----:B---3--:R-:W3:Y:S01]  /*25810*/  @P6 MUFU.LG2 R4, R51 ;  /* 0x0000003300046308 */ /* 0x008ee20000000c00 */
[----:B------:R-:W-:Y:S01]  /*25820*/  F2FP.BF16.F32.PACK_AB R20, R20, R138 ;  /* 0x0000008a1414723e */ /* 0x000fe200000010ff */
[----:B--2---:R-:W-:Y:S01]  /*25830*/  UIMAD UR6, UR4, -0x80, UR15 ;  /* 0xffffff80040678a4 */ /* 0x004fe2000f8e020f */
[----:B----4-:R-:W-:-:S02]  /*25840*/  IADD3 R2, R16, R56, RZ ;  /* 0x0000003810027210 */ /* 0x010fc40007ffe0ff */
[----:B------:R-:W-:Y:S02]  /*25850*/  F2FP.BF16.F32.PACK_AB R15, R15, R76 ;  /* 0x0000004c0f0f723e */ /* 0x000fe400000010ff */
[----:B-----5:R-:W-:Y:S01]  /*25860*/  IADD3 R0, R56, R18, RZ ;  /* 0x0000001238007210 */ /* 0x020fe20007ffe0ff */
[----:B------:R-:W-:Y:S01]  /*25870*/  STS [R2], R29 ;  /* 0x0000001d02007388 */ /* 0x000fe20000000800 */
[----:B------:R-:W-:Y:S02]  /*25880*/  F2FP.BF16.F32.PACK_AB R14, R14, R78 ;  /* 0x0000004e0e0e723e */ /* 0x000fe400000010ff */
[----:B------:R-:W-:Y:S01]  /*25890*/  F2FP.BF16.F32.PACK_AB R19, R19, R68 ;  /* 0x000000441313723e */ /* 0x000fe200000010ff */
[----:B------:R-:W-:Y:S01]  /*258a0*/  STS [R2+0x200], R28 ;  /* 0x0002001c02007388 */ /* 0x000fe20000000800 */
[----:B------:R-:W-:Y:S01]  /*258b0*/  F2FP.BF16.F32.PACK_AB R17, R17, R70 ;  /* 0x000000461111723e */ /* 0x000fe200000010ff */
[----:B------:R-:W2:Y:S01]  /*258c0*/  @!P1 LDC R3, c[0x0][0x2c4] ;  /* 0x0000b100ff039b82 */ /* 0x000ea20000000800 */
[----:B------:R-:W-:Y:S01]  /*258d0*/  F2FP.BF16.F32.PACK_AB R13, R13, R72 ;  /* 0x000000480d0d723e */ /* 0x000fe200000010ff */
[----:B------:R-:W-:Y:S01]  /*258e0*/  STS [R0], R25 ;  /* 0x0000001900007388 */ /* 0x000fe20000000800 */
[----:B------:R-:W-:-:S02]  /*258f0*/  F2FP.BF16.F32.PACK_AB R12, R12, R74 ;  /* 0x0000004a0c0c723e */ /* 0x000fc400000010ff */
[----:B------:R-:W-:Y:S01]  /*25900*/  F2FP.BF16.F32.PACK_AB R11, R11, R80 ;  /* 0x000000500b0b723e */ /* 0x000fe200000010ff */
[----:B------:R-:W-:Y:S01]  /*25910*/  STS [R0+0x200], R24 ;  /* 0x0002001800007388 */ /* 0x000fe20000000800 */
[----:B------:R-:W-:Y:S02]  /*25920*/  F2FP.BF16.F32.PACK_AB R10, R10, R82 ;  /* 0x000000520a0a723e */ /* 0x000fe400000010ff */
        /* <DEDUP_REMOVED lines=31> */
[----:B------:R1:W-:Y:S01]  /*25b20*/  STS [R18+0x3000], R13 ;  /* 0x0030000d12007388 */ /* 0x0003e20000000800 */
[----:B------:R-:W-:-:S02]  /*25b30*/  F2FP.BF16.F32.PACK_AB R50, R50, R122 ;  /* 0x0000007a3232723e */ /* 0x000fc400000010ff */
[----:B------:R-:W-:Y:S01]  /*25b40*/  PLOP3.LUT P0, PT, PT, PT, PT, 0x8, 0x0 ;  /* 0x000000000000781c */ /* 0x000fe20003f0e170 */
[----:B------:R1:W-:Y:S01]  /*25b50*/  STS [R18+0x3200], R12 ;  /* 0x0032000c12007388 */ /* 0x0003e20000000800 */
[----:B------:R-:W-:Y:S02]  /*25b60*/  @!P1 PLOP3.LUT P0, PT, P2, PT, PT, 0x80, 0x0 ;  /* 0x000000000000981c */ /* 0x000fe4000170f070 */
[----:B----4-:R-:W-:Y:S01]  /*25b70*/  MOV R22, 0x7f800000 ;  /* 0x7f80000000167802 */ /* 0x010fe20000000f00 */
[----:B------:R4:W-:Y:S01]  /*25b80*/  STS [R2+0x2000], R11 ;  /* 0x0020000b02007388 */ /* 0x0009e20000000800 */
[----:B-----5:R-:W-:Y:S02]  /*25b90*/  MOV R21, 0x7f800000 ;  /* 0x7f80000000157802 */ /* 0x020fe40000000f00 */
[----:B---3--:R-:W-:Y:S01]  /*25ba0*/  MOV R20, 0x7f800000 ;  /* 0x7f80000000147802 */ /* 0x008fe20000000f00 */
[----:B------:R-:W-:Y:S01]  /*25bb0*/  STS [R2+0x2200], R10 ;  /* 0x0022000a02007388 */ /* 0x000fe20000000800 */
[----:B------:R-:W-:-:S03]  /*25bc0*/  ISETP.GE.AND P2, PT, R60, UR6, PT ;  /* 0x000000063c007c0c */ /* 0x000fc6000bf46270 */
[----:B------:R3:W-:Y:S02]  /*25bd0*/  STS [R0+0x2000], R8 ;  /* 0x0020000800007388 */ /* 0x0007e40000000800 */
[----:B--2---:R-:W2:Y:S02]  /*25be0*/  @P0 LDC R3, c[0x0][0x2e4] ;  /* 0x0000b900ff030b82 */ /* 0x004ea40000000800 */
[----:B------:R5:W-:Y:S04]  /*25bf0*/  STS [R0+0x2200], R7 ;  /* 0x0022000700007388 */ /* 0x000be80000000800 */
[----:B------:R5:W-:Y:S01]  /*25c00*/  STS [R2+0x3000], R9 ;  /* 0x0030000902007388 */ /* 0x000be20000000800 */
[----:B-1----:R-:W1:Y:S01]  /*25c10*/  S2R R13, SR_TID.X ;  /* 0x00000000000d7919 */ /* 0x002e620000002100 */
[----:B------:R-:W2:Y:S02]  /*25c20*/  @!P1 LDC R12, c[0x0][0x270] ;  /* 0x00009c00ff0c9b82 */ /* 0x000ea40000000800 */
[----:B------:R-:W-:Y:S04]  /*25c30*/  STS [R2+0x3200], R40 ;  /* 0x0032002802007388 */ /* 0x000fe80000000800 */
[----:B------:R-:W-:Y:S02]  /*25c40*/  STS [R0+0x3000], R39 ;  /* 0x0030002700007388 */ /* 0x000fe40000000800 */
[----:B----4-:R-:W4:Y:S02]  /*25c50*/  @P1 LDC R11, c[0x0][0x2c0] ;  /* 0x0000b000ff0b1b82 */ /* 0x010f240000000800 */
[----:B------:R-:W-:Y:S01]  /*25c60*/  STS [R0+0x3200], R38 ;  /* 0x0032002600007388 */ /* 0x000fe20000000800 */
[----:B---3--:R-:W3:Y:S03]  /*25c70*/  @P4 MUFU.LG2 R8, R54 ;  /* 0x0000003600084308 */ /* 0x008ee60000000c00 */
[----:B------:R-:W-:Y:S02]  /*25c80*/  STS [R16+0x4000], R37 ;  /* 0x0040002510007388 */ /* 0x000fe40000000800 */
[----:B-----5:R-:W5:Y:S02]  /*25c90*/  @P1 LDC.64 R6, c[0x0][0x2c0] ;  /* 0x0000b000ff061b82 */ /* 0x020f640000000a00 */
[----:B------:R-:W-:Y:S04]  /*25ca0*/  STS [R16+0x4200], R36 ;  /* 0x0042002410007388 */ /* 0x000fe80000000800 */
[----:B------:R-:W-:Y:S02]  /*25cb0*/  STS [R18+0x4000], R33 ;  /* 0x0040002112007388 */ /* 0x000fe40000000800 */
[----:B------:R-:W4:Y:S02]  /*25cc0*/  @P5 LDC R9, c[0x0][0x2e8] ;  /* 0x0000ba00ff095b82 */ /* 0x000f240000000800 */
[----:B------:R-:W-:Y:S04]  /*25cd0*/  STS [R18+0x4200], R32 ;  /* 0x0042002012007388 */ /* 0x000fe80000000800 */
[----:B------:R-:W-:Y:S01]  /*25ce0*/  STS [R16+0x5000], R35 ;  /* 0x0050002310007388 */ /* 0x000fe20000000800 */
[----:B-1----:R-:W-:Y:S01]  /*25cf0*/  SHF.R.S32.HI R23, RZ, 0x1f, R13 ;  /* 0x0000001fff177819 */ /* 0x002fe2000001140d */
[----:B------:R-:W1:Y:S01]  /*25d00*/  @P4 LDC R10, c[0x0][0x2e8] ;  /* 0x0000ba00ff0a4b82 */ /* 0x000e620000000800 */
[----:B------:R-:W-:Y:S01]  /*25d10*/  @!P1 MOV R11, 0x1 ;  /* 0x00000001000b9802 */ /* 0x000fe20000000f00 */
[----:B------:R3:W-:Y:S01]  /*25d20*/  STS [R16+0x5200], R34 ;  /* 0x0052002210007388 */ /* 0x0007e20000000800 */
[----:B------:R-:W-:-:S03]  /*25d30*/  LEA.HI R23, R23, R13, RZ, 0x2 ;  /* 0x0000000d17177211 */ /* 0x000fc600078f10ff */
[----:B------:R-:W-:Y:S04]  /*25d40*/  STS [R18+0x5000], R41 ;  /* 0x0050002912007388 */ /* 0x000fe80000000800 */
[----:B------:R-:W-:Y:S04]  /*25d50*/  STS [R18+0x5200], R49 ;  /* 0x0052003112007388 */ /* 0x000fe80000000800 */
[----:B------:R-:W-:Y:S04]  /*25d60*/  STS [R2+0x4000], R48 ;  /* 0x0040003002007388 */ /* 0x000fe80000000800 */
[----:B------:R-:W-:Y:S04]  /*25d70*/  STS [R2+0x4200], R47 ;  /* 0x0042002f02007388 */ /* 0x000fe80000000800 */
[----:B------:R-:W-:Y:S04]  /*25d80*/  STS [R0+0x4000], R44 ;  /* 0x0040002c00007388 */ /* 0x000fe80000000800 */
[----:B------:R-:W-:Y:S01]  /*25d90*/  STS [R0+0x4200], R43 ;  /* 0x0042002b00007388 */ /* 0x000fe20000000800 */
[----:B---3--:R-:W-:-:S03]  /*25da0*/  MOV R16, 0x7f800000 ;  /* 0x7f80000000107802 */ /* 0x008fc60000000f00 */
[----:B------:R-:W-:Y:S04]  /*25db0*/  STS [R2+0x5000], R46 ;  /* 0x0050002e02007388 */ /* 0x000fe80000000800 */
[----:B------:R3:W-:Y:S04]  /*25dc0*/  STS [R2+0x5200], R45 ;  /* 0x0052002d02007388 */ /* 0x0007e80000000800 */
[----:B------:R-:W-:Y:S04]  /*25dd0*/  STS [R0+0x5000], R42 ;  /* 0x0050002a00007388 */ /* 0x000fe80000000800 */
[----:B------:R4:W-:Y:S01]  /*25de0*/  STS [R0+0x5200], R50 ;  /* 0x0052003200007388 */ /* 0x0009e20000000800 */
[----:B------:R-:W-:Y:S06]  /*25df0*/  BAR.SYNC.DEFER_BLOCKING 0x0 ;  /* 0x0000000000007b1d */ /* 0x000fec0000010000 */
[----:B------:R-:W1:Y:S01]  /*25e00*/  S2R R14, SR_CTAID.Y ;  /* 0x00000000000e7919 */ /* 0x000e620000002600 */
[----:B------:R-:W1:Y:S01]  /*25e10*/  S2R R25, SR_CTAID.Z ;  /* 0x0000000000197919 */ /* 0x000e620000002700 */
[----:B---3--:R-:W-:-:S04]  /*25e20*/  LOP3.LUT R2, R23, 0xfffffffc, RZ, 0xc0, !PT ;  /* 0xfffffffc17027812 */ /* 0x008fc800078ec0ff */
[----:B------:R-:W-:Y:S01]  /*25e30*/  IADD3 R13, -R2, R13, RZ ;  /* 0x0000000d020d7210 */ /* 0x000fe20007ffe1ff */
[----:B-----5:R-:W-:Y:S01]  /*25e40*/  @P1 IMAD R2, R7, R6, RZ ;  /* 0x0000000607021224 */ /* 0x020fe200078e02ff */
[----:B--2---:R-:W-:Y:S01]  /*25e50*/  @!P1 MOV R2, R3 ;  /* 0x0000000300029202 */ /* 0x004fe20000000f00 */
[----:B------:R-:W2:Y:S01]  /*25e60*/  @P3 LDC R6, c[0x0][0x2e8] ;  /* 0x0000ba00ff063b82 */ /* 0x000ea20000000800 */
[----:B----4-:R-:W-:Y:S01]  /*25e70*/  @P6 FMUL.FTZ R0, R4, 0.69314718246459960938 ;  /* 0x3f31721804006820 */ /* 0x010fe20000410000 */
[C---:B------:R-:W-:Y:S01]  /*25e80*/  LEA.HI.SX32 R7, R58.reuse, 0x40, 0x1e ;  /* 0x000000403a077811 */ /* 0x040fe200078ff2ff */
[----:B------:R-:W3:Y:S01]  /*25e90*/  @P5 MUFU.LG2 R4, R234 ;  /* 0x000000ea00045308 */ /* 0x000ee20000000c00 */
[----:B------:R4:W2:Y:S01]  /*25ea0*/  LDS.128 R32, [R195+0x1800] ;  /* 0x00180000c3207984 */ /* 0x0008a20000000c00 */
[----:B------:R-:W-:Y:S01]  /*25eb0*/  @P6 FFMA.FTZ R16, R131, R5, R0 ;  /* 0x0000000583106223 */ /* 0x000fe20000010000 */
[----:B------:R-:W-:Y:S02]  /*25ec0*/  LEA.HI.SX32 R5, R58, 0x20, 0x1e ;  /* 0x000000203a057811 */ /* 0x000fe400078ff2ff */
[----:B------:R4:W2:Y:S01]  /*25ed0*/  LDS.128 R28, [R195+0x3800] ;  /* 0x00380000c31c7984 */ /* 0x0008a20000000c00 */
[----:B------:R-:W-:Y:S01]  /*25ee0*/  @P1 MOV R0, 0x1 ;  /* 0x0000000100001802 */ /* 0x000fe20000000f00 */
[----:B------:R-:W-:Y:S01]  /*25ef0*/  @!P1 IMAD R0, R3, R12, RZ ;  /* 0x0000000c03009224 */ /* 0x000fe200078e02ff */
[----:B------:R-:W-:Y:S01]  /*25f00*/  ISETP.GE.AND P0, PT, R5, UR6, PT ;  /* 0x0000000605007c0c */ /* 0x000fe2000bf06270 */
[----:B------:R-:W-:Y:S01]  /*25f10*/  @P4 FMUL.FTZ R3, R8, 0.69314718246459960938 ;  /* 0x3f31721808034820 */ /* 0x000fe20000410000 */
[----:B------:R-:W5:Y:S01]  /*25f20*/  @P3 MUFU.LG2 R5, R55 ;  /* 0x0000003700053308 */ /* 0x000f620000000c00 */
[----:B------:R-:W-:-:S02]  /*25f30*/  ISETP.NE.AND P6, PT, R57, RZ, PT ;  /* 0x000000ff3900720c */ /* 0x000fc40003fc5270 */
[----:B-1----:R-:W-:Y:S01]  /*25f40*/  @P4 FFMA.FTZ R21, R129, R10, R3 ;  /* 0x0000000a81154223 */ /* 0x002fe20000010003 */
[----:B------:R-:W-:Y:S02]  /*25f50*/  ISETP.GE.AND P1, PT, R7, UR6, PT ;  /* 0x0000000607007c0c */ /* 0x000fe4000bf26270 */
[----:B------:R-:W-:Y:S01]  /*25f60*/  SHF.L.U32 R24, R13, 0x3, RZ ;  /* 0x000000030d187819 */ /* 0x000fe200000006ff */
[----:B---3--:R-:W-:Y:S01]  /*25f70*/  @P5 FMUL.FTZ R4, R4, 0.69314718246459960938 ;  /* 0x3f31721804045820 */ /* 0x008fe20000410000 */
[----:B------:R-:W-:-:S03]  /*25f80*/  IMAD R0, R14, R0, RZ ;  /* 0x000000000e007224 */ /* 0x000fc600078e02ff */
[----:B------:R-:W-:Y:S01]  /*25f90*/  @P5 FFMA.FTZ R22, R130, R9, R4 ;  /* 0x0000000982165223 */ /* 0x000fe20000010004 */
[----:B------:R-:W-:Y:S02]  /*25fa0*/  LOP3.LUT P5, RZ, R59, 0x3, RZ, 0xc0, !PT ;  /* 0x000000033bff7812 */ /* 0x000fe400078ac0ff */
[----:B------:R-:W-:Y:S01]  /*25fb0*/  SEL R4, R0, RZ, !P6 ;  /* 0x000000ff00047207 */ /* 0x000fe20007000000 */
[----:B------:R-:W-:-:S04]  /*25fc0*/  IMAD R0, R11, UR4, RZ ;  /* 0x000000040b007c24 */ /* 0x000fc8000f8e02ff */
[----:B------:R-:W-:Y:S01]  /*25fd0*/  IMAD R2, R25, R2, R4 ;  /* 0x0000000219027224 */ /* 0x000fe200078e0204 */
[----:B------:R-:W-:Y:S01]  /*25fe0*/  SHF.L.U32 R0, R0, 0x7, RZ ;  /* 0x0000000700007819 */ /* 0x000fe200000006ff */
[----:B-----5:R-:W-:-:S03]  /*25ff0*/  @P3 FMUL.FTZ R4, R5, 0.69314718246459960938 ;  /* 0x3f31721805043820 */ /* 0x020fc60000410000 */
[----:B------:R-:W-:Y:S01]  /*26000*/  IADD3 R12, P6, P4, R0, R52, R2 ;  /* 0x00000034000c7210 */ /* 0x000fe20007cde002 */
[----:B--2---:R-:W-:Y:S01]  /*26010*/  @P3 FFMA.FTZ R20, R128, R6, R4 ;  /* 0x0000000680143223 */ /* 0x004fe20000010004 */
[----:B------:R-:W-:Y:S02]  /*26020*/  SHF.R.S32.HI R3, RZ, 0x1f, R0 ;  /* 0x0000001fff037819 */ /* 0x000fe40000011400 */
[----:B------:R-:W-:-:S04]  /*26030*/  SHF.R.S32.HI R2, RZ, 0x1f, R2 ;  /* 0x0000001fff027819 */ /* 0x000fc80000011402 */
[----:B------:R-:W-:Y:S01]  /*26040*/  IADD3.X R10, R3, R53, R2, P6, P4 ;  /* 0x00000035030a7210 */ /* 0x000fe200037e8402 */
[----:B----4-:R-:W-:Y:S06]  /*26050*/  @P5 BRA `(.L_x_578) ;  /* 0x0000000000c45947 */ /* 0x010fec0003800000 */
[----:B------:R-:W1:Y:S02]  /*26060*/  S2R R4, SR_TID.X ;  /* 0x0000000000047919 */ /* 0x000e640000002100 */
[----:B-1----:R-:W-:-:S04]  /*26070*/  SHF.R.S32.HI R2, RZ, 0x1f, R4 ;  /* 0x0000001fff027819 */ /* 0x002fc80000011404 */
[----:B------:R-:W-:-:S04]  /*26080*/  LEA.HI R2, R2, R4, RZ, 0x5 ;  /* 0x0000000402027211 */ /* 0x000fc800078f28ff */
[----:B------:R-:W-:Y:S02]  /*26090*/  LOP3.LUT R0, R2, 0xffffffe0, RZ, 0xc0, !PT ;  /* 0xffffffe002007812 */ /* 0x000fe400078ec0ff */
[--C-:B------:R-:W-:Y:S02]  /*260a0*/  SHF.R.S32.HI R3, RZ, 0x5, R2.reuse ;  /* 0x00000005ff037819 */ /* 0x100fe40000011402 */
[----:B------:R-:W-:Y:S01]  /*260b0*/  SHF.R.S32.HI R2, RZ, 0x1f, R2 ;  /* 0x0000001fff027819 */ /* 0x000fe20000011402 */
[----:B------:R-:W-:-:S03]  /*260c0*/  IMAD.IADD R0, R4, 0x1, -R0 ;  /* 0x0000000104007824 */ /* 0x000fc600078e0a00 */
[----:B------:R-:W-:Y:S02]  /*260d0*/  LEA.HI R2, R2, R3, RZ, 0x2 ;  /* 0x0000000302027211 */ /* 0x000fe400078f10ff */
        /* <DEDUP_REMOVED lines=11> */
[----:B------:R-:W-:-:S07]  /*26190*/  ISETP.GE.AND P5, PT, R5, UR5, PT ;  /* 0x0000000505007c0c */ /* 0x000fce000bfa6270 */
[----:B------:R-:W1:Y:S01]  /*261a0*/  @!P3 LDC.64 R6, c[0x0][0x2b0] ;  /* 0x0000ac00ff06bb82 */ /* 0x000e620000000a00 */
[----:B------:R-:W-:-:S03]  /*261b0*/  @!P3 IMAD R2, R0, R11, RZ ;  /* 0x0000000b0002b224 */ /* 0x000fc600078e02ff */
[----:B------:R-:W-:Y:S02]  /*261c0*/  @!P6 IMAD R4, R4, R11, RZ ;  /* 0x0000000b0404e224 */ /* 0x000fe400078e02ff */
[C---:B------:R-:W-:Y:S02]  /*261d0*/  @!P3 IADD3 R3, P4, R2.reuse, R12, RZ ;  /* 0x0000000c0203b210 */ /* 0x040fe40007f9e0ff */
[----:B------:R-:W2:Y:S02]  /*261e0*/  @!P6 LDC.64 R18, c[0x0][0x2b0] ;  /* 0x0000ac00ff12eb82 */ /* 0x000ea40000000a00 */
[----:B------:R-:W-:-:S06]  /*261f0*/  @!P3 LEA.HI.X.SX32 R9, R2, R10, 0x1, P4 ;  /* 0x0000000a0209b211 */ /* 0x000fcc00020f0eff */
[----:B------:R-:W3:Y:S01]  /*26200*/  @!P5 LDC.64 R14, c[0x0][0x2b0] ;  /* 0x0000ac00ff0edb82 */ /* 0x000ee20000000a00 */
[----:B-1----:R-:W-:-:S04]  /*26210*/  @!P3 LEA R2, P4, R3, R6, 0x2 ;  /* 0x000000060302b211 */ /* 0x002fc800078810ff */
[----:B------:R-:W-:Y:S02]  /*26220*/  @!P3 LEA.HI.X R3, R3, R7, R9, 0x2, P4 ;  /* 0x000000070303b211 */ /* 0x000fe400020f1409 */
[----:B------:R-:W-:-:S03]  /*26230*/  ISETP.GE.AND P4, PT, R8, UR5, PT ;  /* 0x0000000508007c0c */ /* 0x000fc6000bf86270 */
[----:B------:R1:W-:Y:S01]  /*26240*/  @!P3 STG.E desc[UR22][R2.64], R16 ;  /* 0x000000100200b986 */ /* 0x0003e2000c101916 */
[----:B------:R-:W-:-:S09]  /*26250*/  @!P6 IADD3 R0, P3, R4, R12, RZ ;  /* 0x0000000c0400e210 */ /* 0x000fd20007f7e0ff */
[----:B-1----:R-:W1:Y:S01]  /*26260*/  @!P4 LDC.64 R16, c[0x0][0x2b0] ;  /* 0x0000ac00ff10cb82 */ /* 0x002e620000000a00 */
[----:B------:R-:W-:Y:S01]  /*26270*/  @!P6 LEA.HI.X.SX32 R2, R4, R10, 0x1, P3 ;  /* 0x0000000a0402e211 */ /* 0x000fe200018f0eff */
[----:B------:R-:W-:Y:S01]  /*26280*/  @!P5 IMAD R3, R5, R11, RZ ;  /* 0x0000000b0503d224 */ /* 0x000fe200078e02ff */
[----:B--2---:R-:W-:-:S04]  /*26290*/  @!P6 LEA R6, P3, R0, R18, 0x2 ;  /* 0x000000120006e211 */ /* 0x004fc800078610ff */
[----:B------:R-:W-:Y:S01]  /*262a0*/  @!P6 LEA.HI.X R7, R0, R19, R2, 0x2, P3 ;  /* 0x000000130007e211 */ /* 0x000fe200018f1402 */
[----:B------:R-:W-:Y:S01]  /*262b0*/  @!P4 IMAD R2, R8, R11, RZ ;  /* 0x0000000b0802c224 */ /* 0x000fe200078e02ff */
        /* <DEDUP_REMOVED lines=11> */
.L_x_578:
[----:B------:R-:W-:Y:S05]  /*26370*/  BSYNC B0 ;  /* 0x0000000000007941 */ /* 0x000fea0003800000 */
.L_x_577:
[----:B------:R1:W5:Y:S04]  /*26380*/  LDL R27, [R1+0xfc] ;  /* 0x0000fc00011b7983 */ /* 0x0003680000100800 */
[----:B------:R1:W5:Y:S01]  /*26390*/  LDL R26, [R1+0x128] ;  /* 0x00012800011a7983 */ /* 0x0003620000100800 */
[----:B--2---:R-:W-:Y:S01]  /*263a0*/  SHF.R.S32.HI R2, RZ, 0x2, R23 ;  /* 0x00000002ff027819 */ /* 0x004fe20000011417 */
[----:B------:R-:W-:Y:S01]  /*263b0*/  ULDC.64 UR4, c[0x0][0x2a0] ;  /* 0x0000a80000047ab9 */ /* 0x000fe20000000a00 */
[----:B------:R-:W-:Y:S01]  /*263c0*/  SHF.R.S32.HI R6, RZ, 0x1f, R25 ;  /* 0x0000001fff067819 */ /* 0x000fe20000011419 */
[----:B------:R1:W2:Y:S01]  /*263d0*/  LDS.128 R20, [R195] ;  /* 0x00000000c3147984 */ /* 0x0002a20000000c00 */
[----:B------:R-:W-:Y:S01]  /*263e0*/  SHF.R.S32.HI R0, RZ, 0x1f, R24 ;  /* 0x0000001fff007819 */ /* 0x000fe20000011418 */
[----:B------:R-:W-:Y:S01]  /*263f0*/  BSSY B0, `(.L_x_579) ;  /* 0x000001f000007945 */ /* 0x000fe20003800000 */
[----:B------:R-:W-:Y:S01]  /*26400*/  IADD3 R4, P3, R24, UR10, RZ ;  /* 0x0000000a18047c10 */ /* 0x000fe2000ff7e0ff */
[----:B------:R1:W3:Y:S01]  /*26410*/  LDS.128 R16, [R195+0x2000] ;  /* 0x00200000c3107984 */ /* 0x0002e20000000c00 */
[----:B------:R-:W-:-:S02]  /*26420*/  LEA.HI.SX32 R3, R58, 0x60, 0x1e ;  /* 0x000000603a037811 */ /* 0x000fc400078ff2ff */
[----:B------:R-:W-:Y:S01]  /*26430*/  IADD3.X R5, R0, UR8, RZ, P3, !PT ;  /* 0x0000000800057c10 */ /* 0x000fe20009ffe4ff */
[----:B------:R1:W4:Y:S01]  /*26440*/  LDS.128 R12, [R195+0x4000] ;  /* 0x00400000c30c7984 */ /* 0x0003220000000c00 */
[----:B------:R-:W-:Y:S01]  /*26450*/  IMAD R0, R6, UR4, RZ ;  /* 0x0000000406007c24 */ /* 0x000fe2000f8e02ff */
[----:B------:R-:W-:Y:S01]  /*26460*/  ISETP.GE.AND P3, PT, R3, UR6, PT ;  /* 0x0000000603007c0c */ /* 0x000fe2000bf66270 */
[----:B------:R-:W-:Y:S01]  /*26470*/  IMAD.U32 R6, RZ, RZ, UR14 ;  /* 0x0000000eff067e24 */ /* 0x000fe2000f8e00ff */
[----:B------:R-:W-:Y:S01]  /*26480*/  SHF.R.S32.HI R3, RZ, 0x1f, R2 ;  /* 0x0000001fff037819 */ /* 0x000fe20000011402 */
[C---:B------:R-:W-:Y:S02]  /*26490*/  IMAD R0, R25.reuse, UR5, R0 ;  /* 0x0000000519007c24 */ /* 0x040fe4000f8e0200 */
[----:B------:R-:W-:-:S04]  /*264a0*/  IMAD.WIDE.U32 R10, R25, UR4, R4 ;  /* 0x00000004190a7c25 */ /* 0x000fc8000f8e0004 */
[----:B------:R-:W-:-:S04]  /*264b0*/  IMAD.WIDE R2, R6, 0x80, R2 ;  /* 0x0000008006027825 */ /* 0x000fc800078e0202 */
[----:B------:R-:W-:Y:S01]  /*264c0*/  IMAD.IADD R9, R11, 0x1, R0 ;  /* 0x000000010b097824 */ /* 0x000fe200078e0200 */
[----:B------:R-:W-:Y:S06]  /*264d0*/  @P2 BRA `(.L_x_580) ;  /* 0x0000000000402947 */ /* 0x000fec0003800000 */
[----:B------:R-:W-:Y:S01]  /*264e0*/  ULDC.64 UR4, c[0x0][0x298] ;  /* 0x0000a60000047ab9 */ /* 0x000fe20000000a00 */
[----:B------:R-:W-:Y:S01]  /*264f0*/  IMAD.MOV.U32 R8, RZ, RZ, R10 ;  /* 0x000000ffff087224 */ /* 0x000fe200078e000a */
[----:B------:R-:W-:Y:S01]  /*26500*/  ULDC UR7, c[0x0][0x2d0] ;  /* 0x0000b40000077ab9 */ /* 0x000fe20000000800 */
[----:B------:R-:W-:Y:S01]  /*26510*/  IMAD R0, R3, UR4, RZ ;  /* 0x0000000403007c24 */ /* 0x000fe2000f8e02ff */
[----:B------:R-:W-:Y:S01]  /*26520*/  ISETP.GE.AND P6, PT, R24, UR7, PT ;  /* 0x0000000718007c0c */ /* 0x000fe2000bfc6270 */
[----:B------:R-:W-:Y:S01]  /*26530*/  IMAD.WIDE.U32 R6, R2, UR4, R8 ;  /* 0x0000000402067c25 */ /* 0x000fe2000f8e0008 */
[----:B-----5:R-:W-:Y:S02]  /*26540*/  ISETP.GE.AND P5, PT, R27, UR7, PT ;  /* 0x000000071b007c0c */ /* 0x020fe4000bfa6270 */
        /* <DEDUP_REMOVED lines=9> */
.L_x_580:
[----:B------:R-:W-:Y:S05]  /*265e0*/  BSYNC B0 ;  /* 0x0000000000007941 */ /* 0x000fea0003800000 */
.L_x_579:
[----:B--2---:R2:W1:Y:S01]  /*265f0*/  LDS.128 R20, [R195+0x800] ;  /* 0x00080000c3147984 */ /* 0x0044620000000c00 */
[----:B------:R-:W-:Y:S03]  /*26600*/  BSSY B0, `(.L_x_581) ;  /* 0x0000017000007945 */ /* 0x000fe60003800000 */
[----:B---3--:R2:W3:Y:S04]  /*26610*/  LDS.128 R16, [R195+0x2800] ;  /* 0x00280000c3107984 */ /* 0x0084e80000000c00 */
        /* <DEDUP_REMOVED lines=10> */
[----:B-----5:R-:W-:Y:S02]  /*266c0*/  ISETP.GE.AND P2, PT, R27, UR7, PT ;  /* 0x000000071b007c0c */ /* 0x020fe4000bf46270 */
        /* <DEDUP_REMOVED lines=8> */
[----:B---3--:R1:W-:Y:S04]  /*26750*/  @!P2 STG.E.128 desc[UR22][R4.64+0x40], R16 ;  /* 0x000040100400a986 */ /* 0x0083e8000c101d16 */
[----:B----4-:R1:W-:Y:S02]  /*26760*/  @!P0 STG.E.128 desc[UR22][R4.64+0x80], R12 ;  /* 0x0000800c04008986 */ /* 0x0103e4000c101d16 */
.L_x_582:
[----:B------:R-:W-:Y:S05]  /*26770*/  BSYNC B0 ;  /* 0x0000000000007941 */ /* 0x000fea0003800000 */
.L_x_581:
        /* <DEDUP_REMOVED lines=24> */
.L_x_584:
[----:B------:R-:W-:Y:S05]  /*26900*/  BSYNC B0 ;  /* 0x0000000000007941 */ /* 0x000fea0003800000 */
.L_x_583:
[----:B-1--4-:R1:W4:Y:S01]  /*26910*/  LDS.128 R12, [R195+0x5800] ;  /* 0x00580000c30c7984 */ /* 0x0123220000000c00 */
[----:B------:R-:W-:Y:S05]  /*26920*/  @P3 EXIT ;  /* 0x000000000000394d */ /* 0x000fea0003800000 */
[----:B------:R-:W-:Y:S01]  /*26930*/  IADD3 R0, P0, R2, 0x60, RZ ;  /* 0x0000006002007810 */ /* 0x000fe20007f1e0ff */
[----:B------:R-:W-:Y:S01]  /*26940*/  ULDC.64 UR4, c[0x0][0x298] ;  /* 0x0000a60000047ab9 */ /* 0x000fe20000000a00 */
[----:B------:R-:W-:Y:S02]  /*26950*/  ULDC UR6, c[0x0][0x2d0] ;  /* 0x0000b40000067ab9 */ /* 0x000fe40000000800 */
[----:B------:R-:W-:Y:S01]  /*26960*/  ISETP.GE.AND P2, PT, R24, UR6, PT ;  /* 0x0000000618007c0c */ /* 0x000fe2000bf46270 */
[----:B------:R-:W-:Y:S01]  /*26970*/  IMAD.X R2, RZ, RZ, R3, P0 ;  /* 0x000000ffff027224 */ /* 0x000fe200000e0603 */
[----:B------:R-:W-:Y:S02]  /*26980*/  MOV R3, R9 ;  /* 0x0000000900037202 */ /* 0x000fe40000000f00 */
[----:B-----5:R-:W-:Y:S01]  /*26990*/  ISETP.GE.AND P1, PT, R27, UR6, PT ;  /* 0x000000061b007c0c */ /* 0x020fe2000bf26270 */
[----:B------:R-:W-:Y:S01]  /*269a0*/  IMAD R6, R2, UR4, RZ ;  /* 0x0000000402067c24 */ /* 0x000fe2000f8e02ff */
[----:B------:R-:W-:Y:S01]  /*269b0*/  ISETP.GE.AND P0, PT, R26, UR6, PT ;  /* 0x000000061a007c0c */ /* 0x000fe2000bf06270 */
[----:B------:R-:W-:-:S04]  /*269c0*/  IMAD.MOV.U32 R2, RZ, RZ, R10 ;  /* 0x000000ffff027224 */ /* 0x000fc800078e000a */
[----:B------:R-:W-:-:S04]  /*269d0*/  IMAD.WIDE.U32 R4, R0, UR4, R2 ;  /* 0x0000000400047c25 */ /* 0x000fc8000f8e0002 */
        /* <DEDUP_REMOVED lines=10> */
.L_x_541:
[----:B------:R-:W-:Y:S01]  /*26a80*/  UISETP.NE.AND UP2, UPT, UR13, -0x1, UPT ;  /* 0xffffffff0d00788c */ /* 0x000fe2000bf45270 */
[----:B------:R-:W-:Y:S01]  /*26a90*/  LEA.HI R10, R24, R151, RZ, 0x2 ;  /* 0x00000097180a7211 */ /* 0x000fe200078f10ff */
[----:B------:R-:W-:Y:S01]  /*26aa0*/  ULDC.U8 UR8, c[0x0][0x3d8] ;  /* 0x0000f60000087ab9 */ /* 0x000fe20000000000 */
[----:B------:R-:W-:Y:S01]  /*26ab0*/  ULDC.U8 UR9, c[0x0][0x3d9] ;  /* 0x0000f64000097ab9 */ /* 0x000fe20000000000 */
[----:B------:R-:W-:Y:S01]  /*26ac0*/  UISETP.NE.AND UP3, UPT, UR8, URZ, UPT ;  /* 0x0000003f0800728c */ /* 0x000fe2000bf65270 */
[----:B------:R-:W-:Y:S01]  /*26ad0*/  LOP3.LUT R0, R10, 0xfffffffc, RZ, 0xc0, !PT ;  /* 0xfffffffc0a007812 */ /* 0x000fe200078ec0ff */
[----:B------:R-:W-:Y:S01]  /*26ae0*/  UISETP.NE.AND UP1, UPT, UR9, URZ, UPT ;  /* 0x0000003f0900728c */ /* 0x000fe2000bf25270 */
[----:B------:R-:W-:Y:S01]  /*26af0*/  IMAD.U32 R6, RZ, RZ, UR14 ;  /* 0x0000000eff067e24 */ /* 0x000fe2000f8e00ff */
[----:B------:R-:W-:Y:S01]  /*26b00*/  UISETP.EQ.AND UP3, UPT, UR9, URZ, UP3 ;  /* 0x0000003f0900728c */ /* 0x000fe20009f62270 */
[----:B------:R-:W-:Y:S02]  /*26b10*/  SHF.R.S32.HI R10, RZ, 0x2, R10 ;  /* 0x00000002ff0a7819 */ /* 0x000fe4000001140a */
[----:B------:R-:W-:Y:S01]  /*26b20*/  @UP2 ULDC.64 UR6, c[0x0][0x298] ;  /* 0x0000a60000062ab9 */ /* 0x000fe20000000a00 */
[----:B------:R-:W-:Y:S01]  /*26b30*/  UISETP.NE.OR UP0, UPT, UR13, -0x1, !UP3 ;  /* 0xffffffff0d00788c */ /* 0x000fe2000df05670 */
[----:B------:R-:W-:Y:S01]  /*26b40*/  PLOP3.LUT P0, PT, PT, PT, UP1, 0x80, 0x0 ;  /* 0x000000000000781c */ /* 0x000fe20003f0f018 */
[----:B------:R-:W-:Y:S01]  /*26b50*/  @UP2 UIMAD.WIDE.U32 UR10, UR13, UR6, URZ ;  /* 0x000000060d0a22a5 */ /* 0x000fe2000f8e003f */
[----:B------:R-:W-:-:S02]  /*26b60*/  SHF.R.S32.HI R11, RZ, 0x1f, R10 ;  /* 0x0000001fff0b7819 */ /* 0x000fc4000001140a */
[----:B------:R-:W-:Y:S01]  /*26b70*/  @UP1 ULDC UR14, c[0x0][0x2c0] ;  /* 0x0000b000000e1ab9 */ /* 0x000fe20000000800 */
[----:B------:R-:W-:Y:S02]  /*26b80*/  @UP2 UIMAD UR5, UR13, UR7, UR11 ;  /* 0x000000070d0522a4 */ /* 0x000fe4000f8e020b */
[----:B------:R-:W-:Y:S01]  /*26b90*/  @!UP2 USHF.R.S32.HI UR11, URZ, 0x1f, UR17 ;  /* 0x0000001f3f0ba899 */ /* 0x000fe20008011411 */
[----:B------:R-:W-:Y:S01]  /*26ba0*/  @!UP2 ULDC.64 UR6, c[0x0][0x290] ;  /* 0x0000a4000006aab9 */ /* 0x000fe20000000a00 */
[----:B------:R-:W-:Y:S02]  /*26bb0*/  @!UP3 UMOV UR20, URZ ;  /* 0x0000003f0014bc82 */ /* 0x000fe40008000000 */
[----:B------:R-:W-:Y:S02]  /*26bc0*/  @!UP2 UIMAD UR9, UR11, UR6, URZ ;  /* 0x000000060b09a2a4 */ /* 0x000fe4000f8e023f */
[----:B------:R-:W-:Y:S02]  /*26bd0*/  @!UP2 UIMAD.WIDE.U32 UR18, UR17, UR6, URZ ;  /* 0x000000061112a2a5 */ /* 0x000fe4000f8e003f */
[----:B------:R-:W-:Y:S01]  /*26be0*/  @!UP2 UIMAD UR9, UR17, UR7, UR9 ;  /* 0x000000071109a2a4 */ /* 0x000fe2000f8e0209 */
[----:B------:R-:W-:-:S02]  /*26bf0*/  @!UP3 UMOV UR21, URZ ;  /* 0x0000003f0015bc82 */ /* 0x000fc40008000000 */
[----:B------:R-:W-:Y:S01]  /*26c00*/  @UP1 ULDC.64 UR6, c[0x0][0x2c0] ;  /* 0x0000b00000061ab9 */ /* 0x000fe20000000a00 */
[----:B------:R-:W-:Y:S01]  /*26c10*/  @UP1 UMOV UR12, 0x1 ;  /* 0x00000001000c1882 */ /* 0x000fe20000000000 */
[----:B------:R-:W-:Y:S02]  /*26c20*/  @UP1 UIMAD UR11, UR7, UR6, URZ ;  /* 0x00000006070b12a4 */ /* 0x000fe4000f8e023f */
[----:B------:R-:W-:Y:S01]  /*26c30*/  @!UP2 UIADD3 UR5, UR19, UR9, URZ ;  /* 0x000000091305a290 */ /* 0x000fe2000fffe03f */
[----:B------:R-:W-:Y:S01]  /*26c40*/  @UP3 ULDC UR6, c[0x0][0x2c4] ;  /* 0x0000b10000063ab9 */ /* 0x000fe20000000800 */
[----:B------:R-:W-:Y:S01]  /*26c50*/  @!UP2 UMOV UR10, UR18 ;  /* 0x00000012000aac82 */ /* 0x000fe20008000000 */
[----:B------:R-:W-:-:S04]  /*26c60*/  @!UP0 UIMAD UR13, UR17, UR6, URZ ;  /* 0x00000006110d82a4 */ /* 0x000fc8000f8e023f */
[----:B------:R-:W-:-:S03]  /*26c70*/  @UP3 USHF.R.S32.HI UR6, URZ, 0x1f, UR13 ;  /* 0x0000001f3f063899 */ /* 0x000fc6000801140d */
[----:B------:R-:W-:-:S04]  /*26c80*/  @UP3 UMOV UR20, UR13 ;  /* 0x0000000d00143c82 */ /* 0x000fc80008000000 */
[----:B------:R-:W-:Y:S01]  /*26c90*/  @UP3 UMOV UR21, UR6 ;  /* 0x0000000600153c82 */ /* 0x000fe20008000000 */
[----:B------:R-:W-:Y:S05]  /*26ca0*/  @P0 BRA `(.L_x_585) ;  /* 0x0000000000180947 */ /* 0x000fea0003800000 */
[----:B------:R-:W-:Y:S01]  /*26cb0*/  UISETP.NE.AND UP0, UPT, UR8, URZ, UPT ;  /* 0x0000003f0800728c */ /* 0x000fe2000bf05270 */
[----:B------:R-:W-:Y:S01]  /*26cc0*/  ULDC UR11, c[0x0][0x2c4] ;  /* 0x0000b100000b7ab9 */ /* 0x000fe20000000800 */
[----:B------:R-:W-:Y:S01]  /*26cd0*/  ULDC UR12, c[0x0][0x270] ;  /* 0x00009c00000c7ab9 */ /* 0x000fe20000000800 */
[----:B------:R-:W-:-:S08]  /*26ce0*/  UMOV UR14, 0x1 ;  /* 0x00000001000e7882 */ /* 0x000fd00000000000 */
[----:B------:R-:W-:Y:S02]  /*26cf0*/  @UP0 ULDC UR11, c[0x0][0x2e4] ;  /* 0x0000b900000b0ab9 */ /* 0x000fe40000000800 */
[----:B------:R-:W-:-:S12]  /*26d00*/  UIMAD UR12, UR11, UR12, URZ ;  /* 0x0000000c0b0c72a4 */ /* 0x000fd8000f8e023f */
.L_x_585:
[----:B------:R-:W-:Y:S01]  /*26d10*/  IMAD.IADD R0, R151, 0x1, -R0 ;  /* 0x0000000197007824 */ /* 0x000fe200078e0a00 */
[----:B------:R-:W-:Y:S01]  /*26d20*/  UIADD3 UR15, -UR24, UR15, URZ ;  /* 0x0000000f180f7290 */ /* 0x000fe2000fffe13f */
[C---:B------:R-:W-:Y:S01]  /*26d30*/  VIADD R14, R10.reuse, 0x20 ;  /* 0x000000200a0e7836 */ /* 0x040fe20000000000 */
[----:B------:R-:W-:Y:S01]  /*26d40*/  UIMAD UR12, UR17, UR12, URZ ;  /* 0x0000000c110c72a4 */ /* 0x000fe2000f8e023f */
[----:B------:R-:W-:Y:S01]  /*26d50*/  IADD3 R15, R10, 0x40, RZ ;  /* 0x000000400a0f7810 */ /* 0x000fe20007ffe0ff */
[----:B------:R-:W-:Y:S01]  /*26d60*/  USHF.R.S32.HI UR8, URZ, 0x1f, UR4 ;  /* 0x0000001f3f087899 */ /* 0x000fe20008011404 */
[C---:B------:R-:W-:Y:S01]  /*26d70*/  ISETP.NE.AND P3, PT, R0.reuse, RZ, PT ;  /* 0x000000ff0000720c */ /* 0x040fe20003f65270 */
[----:B------:R-:W-:Y:S01]  /*26d80*/  ULDC.64 UR6, c[0x0][0x2a0] ;  /* 0x0000a80000067ab9 */ /* 0x000fe20000000a00 */
[----:B------:R-:W-:Y:S01]  /*26d90*/  SHF.L.U32 R0, R0, 0x3, RZ ;  /* 0x0000000300007819 */ /* 0x000fe200000006ff */
[----:B------:R-:W-:Y:S01]  /*26da0*/  USEL UR12, UR12, URZ, !UP3 ;  /* 0x0000003f0c0c7287 */ /* 0x000fe2000d800000 */
[----:B------:R-:W-:Y:S01]  /*26db0*/  ISETP.GE.AND P0, PT, R10, UR15, PT ;  /* 0x0000000f0a007c0c */ /* 0x000fe2000bf06270 */
[----:B------:R-:W-:Y:S01]  /*26dc0*/  UIMAD UR8, UR8, UR6, URZ ;  /* 0x00000006080872a4 */ /* 0x000fe2000f8e023f */
[C---:B------:R-:W-:Y:S01]  /*26dd0*/  IADD3 R2, P1, R0.reuse, UR10, RZ ;  /* 0x0000000a00027c10 */ /* 0x040fe2000ff3e0ff */
[----:B------:R-:W-:Y:S01]  /*26de0*/  IMAD.U32 R12, RZ, RZ, UR6 ;  /* 0x00000006ff0c7e24 */ /* 0x000fe2000f8e00ff */
[----:B------:R-:W-:Y:S01]  /*26df0*/  UIMAD UR6, UR24, UR14, URZ ;  /* 0x0000000e180672a4 */ /* 0x000fe2000f8e023f */
[----:B------:R-:W-:Y:S01]  /*26e00*/  BSSY B0, `(.L_x_586) ;  /* 0x0000021000007945 */ /* 0x000fe20003800000 */
[----:B------:R-:W-:Y:S01]  /*26e10*/  LEA.HI.X.SX32 R3, R0, UR5, 0x1, P1 ;  /* 0x0000000500037c11 */ /* 0x000fe200088f0eff */
[----:B------:R-:W-:Y:S01]  /*26e20*/  UIMAD UR12, UR4, UR11, UR12 ;  /* 0x0000000b040c72a4 */ /* 0x000fe2000f8e020c */
[----:B------:R-:W-:Y:S01]  /*26e30*/  IMAD.WIDE R6, R6, 0x80, R10 ;  /* 0x0000008006067825 */ /* 0x000fe200078e020a */
[----:B------:R-:W-:Y:S01]  /*26e40*/  UIMAD UR7, UR4, UR7, UR8 ;  /* 0x00000007040772a4 */ /* 0x000fe2000f8e0208 */
[----:B------:R-:W-:Y:S01]  /*26e50*/  ISETP.GE.AND P2, PT, R14, UR15, PT ;  /* 0x0000000f0e007c0c */ /* 0x000fe2000bf46270 */
[----:B------:R-:W-:Y:S01]  /*26e60*/  USHF.R.S32.HI UR5, URZ, 0x1f, UR6 ;  /* 0x0000001f3f057899 */ /* 0x000fe20008011406 */
[----:B------:R-:W-:Y:S01]  /*26e70*/  IMAD.WIDE.U32 R12, R12, UR4, R2 ;  /* 0x000000040c0c7c25 */ /* 0x000fe2000f8e0002 */
[----:B------:R-:W-:Y:S01]  /*26e80*/  USHF.R.S32.HI UR8, URZ, 0x1f, UR12 ;  /* 0x0000001f3f087899 */ /* 0x000fe2000801140c */
[----:B------:R-:W-:Y:S01]  /*26e90*/  ISETP.GE.AND P1, PT, R15, UR15, PT ;  /* 0x0000000f0f007c0c */ /* 0x000fe2000bf26270 */
[----:B------:R-:W-:Y:S01]  /*26ea0*/  UIADD3 UR6, UP1, UP0, UR6, UR20, UR12 ;  /* 0x0000001406067290 */ /* 0x000fe2000f83e00c */
[----:B------:R-:W-:Y:S01]  /*26eb0*/  VIADD R16, R10, 0x60 ;  /* 0x000000600a107836 */ /* 0x000fe20000000000 */
[----:B------:R-:W-:Y:S01]  /*26ec0*/  IADD3 R9, R13, UR7, RZ ;  /* 0x000000070d097c10 */ /* 0x000fe2000fffe0ff */
[C---:B------:R-:W-:Y:S01]  /*26ed0*/  VIADD R17, R0.reuse, 0x40 ;  /* 0x0000004000117836 */ /* 0x040fe20000000000 */
[----:B------:R-:W-:Y:S01]  /*26ee0*/  UIADD3.X UR20, UR5, UR21, UR8, UP1, UP0 ;  /* 0x0000001505147290 */ /* 0x000fe20008fe0408 */
[----:B------:R-:W-:Y:S01]  /*26ef0*/  IADD3 R18, R0, 0x20, RZ ;  /* 0x0000002000127810 */ /* 0x000fe20007ffe0ff */
[----:B------:R-:W-:Y:S10]  /*26f00*/  @P0 BRA `(.L_x_587) ;  /* 0x0000000000400947 */ /* 0x000ff40003800000 */
        /* <DEDUP_REMOVED lines=16> */
.L_x_587:
[----:B------:R-:W-:Y:S05]  /*27010*/  BSYNC B0 ;  /* 0x0000000000007941 */ /* 0x000fea0003800000 */
.L_x_586:
[----:B------:R-:W-:Y:S01]  /*27020*/  BSSY B0, `(.L_x_588) ;  /* 0x0000016000007945 */ /* 0x000fe20003800000 */
[----:B------:R-:W-:-:S03]  /*27030*/  ISETP.GE.AND P0, PT, R16, UR15, PT ;  /* 0x0000000f10007c0c */ /* 0x000fc6000bf06270 */
[----:B------:R-:W-:Y:S10]  /*27040*/  @P2 BRA `(.L_x_589) ;  /* 0x00000000004c2947 */ /* 0x000ff40003800000 */
[----:B-1----:R-:W-:Y:S01]  /*27050*/  IADD3 R2, P2, R6, 0x20, RZ ;  /* 0x0000002006027810 */ /* 0x002fe20007f5e0ff */
        /* <DEDUP_REMOVED lines=18> */
.L_x_589:
[----:B------:R-:W-:Y:S05]  /*27180*/  BSYNC B0 ;  /* 0x0000000000007941 */ /* 0x000fea0003800000 */
.L_x_588:
[----:B------:R-:W-:Y:S01]  /*27190*/  BSSY B0, `(.L_x_590) ;  /* 0x0000016000007945 */ /* 0x000fe20003800000 */
[----:B------:R-:W-:-:S03]  /*271a0*/  ISETP.GE.OR P6, PT, R10, UR15, P3 ;  /* 0x0000000f0a007c0c */ /* 0x000fc60009fc6670 */
[----:B------:R-:W-:Y:S10]  /*271b0*/  @P1 BRA `(.L_x_591) ;  /* 0x00000000004c1947 */ /* 0x000ff40003800000 */
[----:B-12---:R-:W-:Y:S01]  /*271c0*/  IADD3 R2, P1, R6, 0x40, RZ ;  /* 0x0000004006027810 */ /* 0x006fe20007f3e0ff */
        /* <DEDUP_REMOVED lines=18> */
.L_x_591:
[----:B------:R-:W-:Y:S05]  /*272f0*/  BSYNC B0 ;  /* 0x0000000000007941 */ /* 0x000fea0003800000 */
.L_x_590:
[----:B------:R-:W-:Y:S01]  /*27300*/  BSSY B0, `(.L_x_592) ;  /* 0x0000018000007945 */ /* 0x000fe20003800000 */
[----:B------:R-:W-:Y:S02]  /*27310*/  ISETP.GE.OR P5, PT, R14, UR15, P3 ;  /* 0x0000000f0e007c0c */ /* 0x000fe40009fa6670 */
[----:B------:R-:W-:Y:S02]  /*27320*/  ISETP.GE.OR P4, PT, R15, UR15, P3 ;  /* 0x0000000f0f007c0c */ /* 0x000fe40009f86670 */
[----:B------:R-:W-:Y:S01]  /*27330*/  ISETP.GE.OR P3, PT, R16, UR15, P3 ;  /* 0x0000000f10007c0c */ /* 0x000fe20009f66670 */
[----:B------:R-:W-:-:S12]  /*27340*/  @P0 BRA `(.L_x_593) ;  /* 0x00000000004c0947 */ /* 0x000fd80003800000 */
[----:B------:R-:W-:Y:S01]  /*27350*/  IADD3 R8, P0, R6, 0x60, RZ ;  /* 0x0000006006087810 */ /* 0x000fe20007f1e0ff */
[----:B------:R-:W-:Y:S01]  /*27360*/  ULDC.64 UR4, c[0x0][0x298] ;  /* 0x0000a60000047ab9 */ /* 0x000fe20000000a00 */
[----:B-123--:R-:W-:Y:S01]  /*27370*/  MOV R3, R9 ;  /* 0x0000000900037202 */ /* 0x00efe20000000f00 */
[----:B------:R-:W-:Y:S01]  /*27380*/  IMAD.MOV.U32 R2, RZ, RZ, R12 ;  /* 0x000000ffff027224 */ /* 0x000fe200078e000c */
[----:B------:R-:W-:Y:S01]  /*27390*/  ULDC UR7, c[0x0][0x2d0] ;  /* 0x0000b40000077ab9 */ /* 0x000fe20000000800 */
        /* <DEDUP_REMOVED lines=14> */
.L_x_593:
[----:B------:R-:W-:Y:S05]  /*27480*/  BSYNC B0 ;  /* 0x0000000000007941 */ /* 0x000fea0003800000 */
.L_x_592:
[----:B------:R-:W-:Y:S04]  /*27490*/  BSSY B0, `(.L_x_594) ;  /* 0x000000a000007945 */ /* 0x000fe80003800000 */
[----:B------:R-:W-:Y:S05]  /*274a0*/  @P6 BRA `(.L_x_595) ;  /* 0x0000000000206947 */ /* 0x000fea0003800000 */
[----:B------:R-:W-:Y:S01]  /*274b0*/  IMAD R0, R10, UR14, RZ ;  /* 0x0000000e0a007c24 */ /* 0x000fe2000f8e02ff */
[----:B------:R-:W-:-:S04]  /*274c0*/  ULDC.64 UR4, c[0x0][0x2b0] ;  /* 0x0000ac0000047ab9 */ /* 0x000fc80000000a00 */
[----:B-1234-:R-:W-:-:S04]  /*274d0*/  IADD3 R3, P0, R0, UR6, RZ ;  /* 0x0000000600037c10 */ /* 0x01efc8000ff1e0ff */
[----:B------:R-:W-:Y:S02]  /*274e0*/  LEA.HI.X.SX32 R0, R0, UR20, 0x1, P0 ;  /* 0x0000001400007c11 */ /* 0x000fe400080f0eff */
[----:B------:R-:W-:-:S04]  /*274f0*/  LEA R2, P0, R3, UR4, 0x2 ;  /* 0x0000000403027c11 */ /* 0x000fc8000f8010ff */
[----:B------:R-:W-:Y:S01]  /*27500*/  LEA.HI.X R3, R3, UR5, R0, 0x2, P0 ;  /* 0x0000000503037c11 */ /* 0x000fe200080f1400 */
[----:B------:R-:W-:-:S05]  /*27510*/  IMAD.MOV.U32 R0, RZ, RZ, 0x7f800000 ;  /* 0x7f800000ff007424 */ /* 0x000fca00078e00ff */
[----:B------:R1:W-:Y:S03]  /*27520*/  STG.E desc[UR22][R2.64], R0 ;  /* 0x0000000002007986 */ /* 0x0003e6000c101916 */
.L_x_595:
[----:B------:R-:W-:Y:S05]  /*27530*/  BSYNC B0 ;  /* 0x0000000000007941 */ /* 0x000fea0003800000 */
.L_x_594:
[----:B------:R-:W-:Y:S04]  /*27540*/  BSSY B0, `(.L_x_596) ;  /* 0x000000a000007945 */ /* 0x000fe80003800000 */
[----:B------:R-:W-:Y:S05]  /*27550*/  @P5 BRA `(.L_x_597) ;  /* 0x0000000000205947 */ /* 0x000fea0003800000 */
[----:B-1----:R-:W-:Y:S01]  /*27560*/  IMAD R0, R14, UR14, RZ ;  /* 0x0000000e0e007c24 */ /* 0x002fe2000f8e02ff */
[----:B------:R-:W-:-:S04]  /*27570*/  ULDC.64 UR4, c[0x0][0x2b0] ;  /* 0x0000ac0000047ab9 */ /* 0x000fc80000000a00 */
[----:B--234-:R-:W-:-:S04]  /*27580*/  IADD3 R3, P0, R0, UR6, RZ ;  /* 0x0000000600037c10 */ /* 0x01cfc8000ff1e0ff */
[----:B------:R-:W-:Y:S02]  /*27590*/  LEA.HI.X.SX32 R0, R0, UR20, 0x1, P0 ;  /* 0x0000001400007c11 */ /* 0x000fe400080f0eff */
[----:B------:R-:W-:-:S04]  /*275a0*/  LEA R2, P0, R3, UR4, 0x2 ;  /* 0x0000000403027c11 */ /* 0x000fc8000f8010ff */
[----:B------:R-:W-:Y:S01]  /*275b0*/  LEA.HI.X R3, R3, UR5, R0, 0x2, P0 ;  /* 0x0000000503037c11 */ /* 0x000fe200080f1400 */
[----:B------:R-:W-:-:S05]  /*275c0*/  IMAD.MOV.U32 R0, RZ, RZ, 0x7f800000 ;  /* 0x7f800000ff007424 */ /* 0x000fca00078e00ff */
[----:B------:R1:W-:Y:S03]  /*275d0*/  STG.E desc[UR22][R2.64], R0 ;  /* 0x0000000002007986 */ /* 0x0003e6000c101916 */
.L_x_597:
[----:B------:R-:W-:Y:S05]  /*275e0*/  BSYNC B0 ;  /* 0x0000000000007941 */ /* 0x000fea0003800000 */
.L_x_596:
        /* <DEDUP_REMOVED lines=10> */
.L_x_599:
[----:B------:R-:W-:Y:S05]  /*27690*/  BSYNC B0 ;  /* 0x0000000000007941 */ /* 0x000fea0003800000 */
.L_x_598:
[----:B------:R-:W-:Y:S05]  /*276a0*/  @P3 EXIT ;  /* 0x000000000000394d */ /* 0x000fea0003800000 */
[----:B-1----:R-:W-:Y:S01]  /*276b0*/  IMAD R0, R16, UR14, RZ ;  /* 0x0000000e10007c24 */ /* 0x002fe2000f8e02ff */
[----:B------:R-:W-:-:S04]  /*276c0*/  ULDC.64 UR4, c[0x0][0x2b0] ;  /* 0x0000ac0000047ab9 */ /* 0x000fc80000000a00 */
[----:B--234-:R-:W-:-:S04]  /*276d0*/  IADD3 R3, P0, R0, UR6, RZ ;  /* 0x0000000600037c10 */ /* 0x01cfc8000ff1e0ff */
[----:B------:R-:W-:Y:S02]  /*276e0*/  LEA.HI.X.SX32 R0, R0, UR20, 0x1, P0 ;  /* 0x0000001400007c11 */ /* 0x000fe400080f0eff */
[----:B------:R-:W-:-:S04]  /*276f0*/  LEA R2, P0, R3, UR4, 0x2 ;  /* 0x0000000403027c11 */ /* 0x000fc8000f8010ff */
[----:B------:R-:W-:Y:S01]  /*27700*/  LEA.HI.X R3, R3, UR5, R0, 0x2, P0 ;  /* 0x0000000503037c11 */ /* 0x000fe200080f1400 */
[----:B------:R-:W-:-:S05]  /*27710*/  IMAD.MOV.U32 R0, RZ, RZ, 0x7f800000 ;  /* 0x7f800000ff007424 */ /* 0x000fca00078e00ff */
[----:B------:R-:W-:Y:S01]  /*27720*/  STG.E desc[UR22][R2.64], R0 ;  /* 0x0000000002007986 */ /* 0x000fe2000c101916 */
[----:B------:R-:W-:Y:S05]  /*27730*/  EXIT ;  /* 0x000000000000794d */ /* 0x000fea0003800000 */
.L_x_600:
        /* <DEDUP_REMOVED lines=12> */
.L_x_1155:


//--------------------- .text._ZN5flash16flash_fwd_kernelI23Flash_fwd_kernel_traitsILi96ELi128ELi64ELi4ELb0ELb0EN7cutlass10bfloat16_tE19Flash_kernel_traitsILi96ELi128ELi64ELi4ES3_EELb0ELb1ELb0ELb0ELb0ELb0ELb1ELb0EEEvNS_16Flash_fwd_paramsE --------------------------
	.section	.text._ZN5flash16flash_fwd_kernelI23Flash_fwd_kernel_traitsILi96ELi128ELi64ELi4ELb0ELb0EN7cutlass10bfloat16_tE19Flash_kernel_traitsILi96ELi128ELi64ELi4ES3_EELb0ELb1ELb0ELb0ELb0ELb0ELb1ELb0EEEvNS_16Flash_fwd_paramsE,"ax",@progbits
	.align	128
        .global         _ZN5flash16flash_fwd_kernelI23Flash_fwd_kernel_traitsILi96ELi128ELi64ELi4ELb0ELb0EN7cutlass10bfloat16_tE19Flash_kernel_traitsILi96ELi128ELi64ELi4ES3_EELb0ELb1ELb0ELb0ELb0ELb0ELb1ELb0EEEvNS_16Flash_fwd_paramsE
        .type           _ZN5flash16flash_fwd_kernelI23Flash_fwd_kernel_traitsILi96ELi128ELi64ELi4ELb0ELb0EN7cutlass10bfloat16_tE19Flash_kernel_traitsILi96ELi128ELi64ELi4ES3_EELb0ELb1ELb0ELb0ELb0ELb0ELb1ELb0EEEvNS_16Flash_fwd_paramsE,@function
        .size           _ZN5flash16flash_fwd_kernelI23Flash_fwd_kernel_traitsILi96ELi128ELi64ELi4ELb0ELb0EN7cutlass10bfloat16_tE19Flash_kernel_traitsILi96ELi128ELi64ELi4ES3_EELb0ELb1ELb0ELb0ELb0ELb0ELb1ELb0EEEvNS_16Flash_fwd_paramsE,(.L_x_1156 - _ZN5flash16flash_fwd_kernelI23Flash_fwd_kernel_traitsILi96ELi128ELi64ELi4ELb0ELb0EN7cutlass10bfloat16_tE19Flash_kernel_traitsILi96ELi128ELi64ELi4ES3_EELb0ELb1ELb0ELb0ELb0ELb0ELb1ELb0EEEvNS_16Flash_fwd_paramsE)
        .other          _ZN5flash16flash_fwd_kernelI23Flash_fwd_kernel_traitsILi96ELi128ELi64ELi4ELb0ELb0EN7cutlass10bfloat16_tE19Flash_kernel_traitsILi96ELi128ELi64ELi4ES3_EELb0ELb1ELb0ELb0ELb0ELb0ELb1ELb0EEEvNS_16Flash_fwd_paramsE,@"STO_CUDA_ENTRY STV_DEFAULT"
_ZN5flash16flash_fwd_kernelI23Flash_fwd_kernel_traitsILi96ELi128ELi64ELi4ELb0ELb0EN7cutlass10bfloat16_tE19Flash_kernel_traitsILi96ELi128ELi64ELi4ES3_EELb0ELb1ELb0ELb0ELb0ELb0ELb1ELb0EEEvNS_16Flash_fwd_paramsE:
.text._ZN5flash16flash_fwd_kernelI23Flash_fwd_kernel_traitsILi96ELi128ELi64ELi4ELb0ELb0EN7cutlass10bfloat16_tE19Flash_kernel_traitsILi96ELi128ELi64ELi4ES3_EELb0ELb1ELb0ELb0ELb0ELb0ELb1ELb0EEEvNS_16Flash_fwd_paramsE:
[----:B------:R-:W1:Y:S08]  /*0000*/  LDC R1, c[0x0][0x28] ;  /* 0x00000a00ff017b82 */ /* 0x000e700000000800 */
[----:B------:R-:W2:Y:S01]  /*0010*/  S2UR UR11, SR_CTAID.Y ;  /* 0x00000000000b79c3 */ /* 0x000ea20000002600 */
[----:B------:R-:W-:Y:S01]  /*0020*/  ULDC.64 UR4, c[0x0][0x300] ;  /* 0x0000c00000047ab9 */ /* 0x000fe20000000a00 */
[----:B------:R-:W-:Y:S01]  /*0030*/  ULDC.64 UR6, c[0x0][0x2f0] ;  /* 0x0000bc0000067ab9 */ /* 0x000fe20000000a00 */
[----:B------:R-:W-:Y:S01]  /*0040*/  UISETP.NE.U32.AND UP1, UPT, UR4, URZ, UPT ;  /* 0x0000003f0400728c */ /* 0x000fe2000bf25070 */
[----:B-1----:R-:W-:Y:S01]  /*0050*/  VIADD R1, R1, 0xffffffb8 ;  /* 0xffffffb801017836 */ /* 0x002fe20000000000 */
[----:B------:R-:W-:-:S02]  /*0060*/  UISETP.NE.U32.AND UP2, UPT, UR6, URZ, UPT ;  /* 0x0000003f0600728c */ /* 0x000fc4000bf45070 */
[----:B------:R-:W-:Y:S01]  /*0070*/  UISETP.NE.AND.EX UP1, UPT, UR5, URZ, UPT, UP1 ;  /* 0x0000003f0500728c */ /* 0x000fe2000bf25310 */
[----:B------:R-:W-:Y:S01]  /*0080*/  ULDC.64 UR8, c[0x0][0x2f0] ;  /* 0x0000bc0000087ab9 */ /* 0x000fe20000000a00 */
[----:B------:R-:W-:Y:S01]  /*0090*/  UISETP.NE.AND.EX UP2, UPT, UR7, URZ, UPT, UP2 ;  /* 0x0000003f0700728c */ /* 0x000fe2000bf45320 */
[----:B------:R-:W-:-:S03]  /*00a0*/  ULDC.U8 UR6, c[0x0][0x3c2] ;  /* 0x0000f08000067ab9 */ /* 0x000fc60000000000 */
[----:B------:R-:W-:Y:S01]  /*00b0*/  PLOP3.LUT P0, PT, PT, PT, UP1, 0x80, 0x0 ;  /* 0x000000000000781c */ /* 0x000fe20003f0f018 */
[----:B------:R-:W-:Y:S01]  /*00c0*/  ULDC.64 UR4, c[0x0][0x2f8] ;  /* 0x0000be0000047ab9 */ /* 0x000fe20000000a00 */
[----:B------:R-:W-:Y:S01]  /*00d0*/  UISETP.NE.AND UP3, UPT, UR6, URZ, UPT ;  /* 0x0000003f0600728c */ /* 0x000fe2000bf65270 */
[----:B------:R-:W-:Y:S01]  /*00e0*/  PLOP3.LUT P2, PT, PT, PT, UP2, 0x80, 0x0 ;  /* 0x000000000000781c */ /* 0x000fe20003f4f028 */
[----:B------:R-:W-:Y:S01]  /*00f0*/  UISETP.EQ.U32.AND UP0, UPT, UR4, URZ, UPT ;  /* 0x0000003f0400728c */ /* 0x000fe2000bf02070 */
[----:B------:R-:W-:Y:S01]  /*0100*/  ULDC.64 UR22, c[0x0][0x208] ;  /* 0x0000820000167ab9 */ /* 0x000fe20000000a00 */
[----:B------:R-:W-:Y:S02]  /*0110*/  ULDC.64 UR6, c[0x0][0x2f8] ;  /* 0x0000be0000067ab9 */ /* 0x000fe40000000a00 */
[----:B------:R-:W-:Y:S02]  /*0120*/  UISETP.EQ.OR.EX UP0, UPT, UR5, URZ, !UP3, UP0 ;  /* 0x0000003f0500728c */ /* 0x000fe4000df02700 */
[----:B--2---:R-:W-:-:S06]  /*0130*/  UIMAD.WIDE UR8, UR11, 0x4, UR8 ;  /* 0x000000040b0878a5 */ /* 0x004fcc000f8e0208 */
[----:B------:R-:W-:Y:S02]  /*0140*/  IMAD.U32 R2, RZ, RZ, UR8 ;  /* 0x00000008ff027e24 */ /* 0x000fe4000f8e00ff */
[----:B------:R-:W-:Y:S01]  /*0150*/  IMAD.U32 R3, RZ, RZ, UR9 ;  /* 0x00000009ff037e24 */ /* 0x000fe2000f8e00ff */
[----:B------:R-:W-:Y:S02]  /*0160*/  @UP1 ULDC.64 UR8, c[0x0][0x300] ;  /* 0x0000c00000081ab9 */ /* 0x000fe40000000a00 */
[----:B------:R-:W-:Y:S02]  /*0170*/  @UP1 UIMAD.WIDE UR8, UR11, 0x4, UR8 ;  /* 0x000000040b0818a5 */ /* 0x000fe4000f8e0208 */
[----:B------:R-:W2:Y:S04]  /*0180*/  @P2 LDG.E R7, desc[UR22][R2.64] ;  /* 0x0000001602072981 */ /* 0x000ea8000c1e1900 */
[----:B------:R-:W-:Y:S01]  /*0190*/  IMAD.U32 R4, RZ, RZ, UR8 ;  /* 0x00000008ff047e24 */ /* 0x000fe2000f8e00ff */
[----:B------:R1:W3:Y:S01]  /*01a0*/  @P2 LDG.E R6, desc[UR22][R2.64+0x4] ;  /* 0x0000041602062981 */ /* 0x0002e2000c1e1900 */
[----:B------:R-:W-:Y:S01]  /*01b0*/  IMAD.U32 R5, RZ, RZ, UR9 ;  /* 0x00000009ff057e24 */ /* 0x000fe2000f8e00ff */
[----:B------:R-:W-:Y:S01]  /*01c0*/  PLOP3.LUT P1, PT, PT, PT, UP0, 0x80, 0x0 ;  /* 0x000000000000781c */ /* 0x000fe20003f2f008 */
[----:B------:R-:W-:-:S03]  /*01d0*/  UIMAD.WIDE UR6, UR11, 0x4, UR6 ;  /* 0x000000040b0678a5 */ /* 0x000fc6000f8e0206 */
[----:B------:R-:W4:Y:S03]  /*01e0*/  @P0 LDG.E R4, desc[UR22][R4.64] ;  /* 0x0000001604040981 */ /* 0x000f26000c1e1900 */
[----:B-1----:R-:W-:Y:S02]  /*01f0*/  IMAD.U32 R2, RZ, RZ, UR6 ;  /* 0x00000006ff027e24 */ /* 0x002fe4000f8e00ff */
        /* <DEDUP_REMOVED lines=12> */
[----:B------:R-:W-:-:S07]  /*02c0*/  @UP2 UIADD3 UR17, UR17, -UR15, URZ ;  /* 0x8000000f11112290 */ /* 0x000fce000fffe03f */
[----:B------:R-:W-:Y:S01]  /*02d0*/  @!UP2 ULDC UR17, c[0x0][0x2c4] ;  /* 0x0000b1000011aab9 */ /* 0x000fe20000000800 */
[----:B-----5:R-:W-:Y:S01]  /*02e0*/  @!P1 R2UR UR6, R0 ;  /* 0x00000000000692ca */ /* 0x020fe200000e0000 */
[----:B-1----:R-:W-:-:S14]  /*02f0*/  @!P0 BRA `(.L_x_601) ;  /* 0x00000000001c8947 */ /* 0x002fdc0003800000 */
[----:B------:R-:W-:-:S13]  /*0300*/  PLOP3.LUT P0, PT, PT, PT, UP3, 0x80, 0x0 ;  /* 0x000000000000781c */ /* 0x000fda0003f0f038 */
[----:B------:R-:W2:Y:S04]  /*0310*/  @P0 LDG.E R0, desc[UR22][R2.64+0x4] ;  /* 0x0000041602000981 */ /* 0x000ea8000c1e1900 */
[----:B------:R-:W3:Y:S01]  /*0320*/  @!P0 LDG.E R2, desc[UR22][R2.64] ;  /* 0x0000001602028981 */ /* 0x000ee2000c1e1900 */
[----:B--2---:R-:W-:-:S13]  /*0330*/  @P0 R2UR UR7, R0 ;  /* 0x00000000000702ca */ /* 0x004fda00000e0000 */
[----:B------:R-:W-:-:S07]  /*0340*/  @UP3 UIADD3 UR7, UR7, -UR6, URZ ;  /* 0x8000000607073290 */ /* 0x000fce000fffe03f */
[----:B---3--:R-:W-:Y:S01]  /*0350*/  @!P0 R2UR UR7, R2 ;  /* 0x00000000020782ca */ /* 0x008fe200000e0000 */
[----:B------:R-:W-:-:S14]  /*0360*/  BRA `(.L_x_602) ;  /* 0x0000000000047947 */ /* 0x000fdc0003800000 */
.L_x_601:
[----:B------:R-:W-:-:S05]  /*0370*/  ULDC UR7, c[0x0][0x2c8] ;  /* 0x0000b20000077ab9 */ /* 0x000fca0000000800 */
.L_x_602:
        /* <DEDUP_REMOVED lines=43> */
[CC--:B------:R-:W-:Y:S02]  /*0630*/  LEA.HI R8, R20.reuse, R153.reuse, RZ, 0x2 ;  /* 0x0000009914087211 */ /* 0x0c0fe400078f10ff */
[----:B------:R-:W-:Y:S02]  /*0640*/  LEA.HI R28, R20, R153, RZ, 0x3 ;  /* 0x00000099141c7211 */ /* 0x000fe400078f18ff */
[----:B------:R-:W-:-:S02]  /*0650*/  PLOP3.LUT P1, PT, PT, PT, UP0, 0x80, 0x0 ;  /* 0x000000000000781c */ /* 0x000fc40003f2f008 */
[----:B------:R-:W-:Y:S01]  /*0660*/  @UP1 ULDC.64 UR4, c[0x0][0x240] ;  /* 0x0000900000041ab9 */ /* 0x000fe20000000a00 */
[----:B------:R-:W-:Y:S01]  /*0670*/  @!UP1 USHF.R.S32.HI UR7, URZ, 0x1f, UR11 ;  /* 0x0000001f3f079899 */ /* 0x000fe2000801140b */
[----:B------:R-:W-:Y:S01]  /*0680*/  SHF.R.S32.HI R25, RZ, 0x3, R28 ;  /* 0x00000003ff197819 */ /* 0x000fe2000001141c */
[----:B------:R-:W-:Y:S02]  /*0690*/  @UP1 UIMAD.WIDE.U32 UR28, UR15, UR4, URZ ;  /* 0x000000040f1c12a5 */ /* 0x000fe4000f8e003f */
[----:B------:R-:W-:Y:S02]  /*06a0*/  @UP0 UIADD3 UR13, UR12, UR6, URZ ;  /* 0x000000060c0d0290 */ /* 0x000fe4000fffe03f */
[----:B------:R-:W-:Y:S01]  /*06b0*/  @UP1 UIMAD UR10, UR15, UR5, UR29 ;  /* 0x000000050f0a12a4 */ /* 0x000fe2000f8e021d */
[----:B------:R-:W-:Y:S02]  /*06c0*/  @UP0 ULDC.64 UR8, c[0x0][0x248] ;  /* 0x0000920000080ab9 */ /* 0x000fe40000000a00 */
[----:B------:R-:W-:Y:S01]  /*06d0*/  @!UP1 ULDC.64 UR4, c[0x0][0x228] ;  /* 0x00008a0000049ab9 */ /* 0x000fe20000000a00 */
[----:B-1----:R-:W-:Y:S01]  /*06e0*/  IABS R0, R12 ;  /* 0x0000000c00007213 */ /* 0x002fe20000000000 */
[----:B------:R-:W-:-:S02]  /*06f0*/  @!UP1 UIMAD UR7, UR7, UR4, URZ ;  /* 0x00000004070792a4 */ /* 0x000fc4000f8e023f */
[----:B------:R-:W-:Y:S02]  /*0700*/  @!UP1 UIMAD.WIDE.U32 UR26, UR11, UR4, URZ ;  /* 0x000000040b1a92a5 */ /* 0x000fe4000f8e003f */
[----:B------:R-:W-:Y:S01]  /*0710*/  IMAD.MOV.U32 R10, RZ, RZ, R0 ;  /* 0x000000ffff0a7224 */ /* 0x000fe200078e0000 */
[----:B------:R-:W-:Y:S02]  /*0720*/  @UP0 UIMAD.WIDE.U32 UR30, UR13, UR8, URZ ;  /* 0x000000080d1e02a5 */ /* 0x000fe4000f8e003f */
[----:B------:R-:W-:Y:S01]  /*0730*/  @!UP1 UIMAD UR5, UR11, UR5, UR7 ;  /* 0x000000050b0592a4 */ /* 0x000fe2000f8e0207 */
[----:B------:R-:W1:Y:S01]  /*0740*/  I2F.RP R2, R10 ;  /* 0x0000000a00027306 */ /* 0x000e620000209400 */
[----:B--2---:R-:W-:Y:S01]  /*0750*/  IABS R4, R4 ;  /* 0x0000000400047213 */ /* 0x004fe20000000000 */
[----:B------:R-:W-:Y:S01]  /*0760*/  @UP0 UIMAD UR13, UR13, UR9, URZ ;  /* 0x000000090d0d02a4 */ /* 0x000fe2000f8e023f */
[----:B------:R-:W-:Y:S01]  /*0770*/  @UP1 UMOV UR18, UR28 ;  /* 0x0000001c00121c82 */ /* 0x000fe20008000000 */
[----:B------:R-:W-:-:S02]  /*0780*/  @UP0 UMOV UR28, UR30 ;  /* 0x0000001e001c0c82 */ /* 0x000fc40008000000 */
        /* <DEDUP_REMOVED lines=10> */
[----:B------:R-:W-:Y:S01]  /*0830*/  IMAD.MOV.U32 R2, RZ, RZ, R4 ;  /* 0x000000ffff027224 */ /* 0x000fe200078e0004 */
[----:B------:R-:W-:-:S03]  /*0840*/  LOP3.LUT R4, R8, 0xfffffffc, RZ, 0xc0, !PT ;  /* 0xfffffffc08047812 */ /* 0x000fc600078ec0ff */
[----:B------:R-:W-:-:S04]  /*0850*/  IMAD.HI.U32 R0, R0, R2, RZ ;  /* 0x0000000200007227 */ /* 0x000fc800078e00ff */
[----:B------:R-:W-:Y:S01]  /*0860*/  IMAD.IADD R5, R153, 0x1, -R4 ;  /* 0x0000000199057824 */ /* 0x000fe200078e0a04 */
[----:B------:R-:W-:Y:S01]  /*0870*/  IADD3 R3, -R0, RZ, RZ ;  /* 0x000000ff00037210 */ /* 0x000fe20007ffe1ff */
[----:B------:R-:W-:-:S03]  /*0880*/  IMAD.SHL.U32 R4, R25, 0x40, RZ ;  /* 0x0000004019047824 */ /* 0x000fc600078e00ff */
[----:B------:R-:W-:Y:S01]  /*0890*/  SHF.L.U32 R106, R5, 0x3, RZ ;  /* 0x00000003056a7819 */ /* 0x000fe200000006ff */
[----:B------:R-:W-:Y:S01]  /*08a0*/  IMAD R3, R10, R3, R2 ;  /* 0x000000030a037224 */ /* 0x000fe200078e0202 */
[----:B------:R-:W-:Y:S02]  /*08b0*/  SHF.R.S32.HI R2, RZ, 0x2, R8 ;  /* 0x00000002ff027819 */ /* 0x000fe40000011408 */
[----:B------:R-:W-:Y:S02]  /*08c0*/  LOP3.LUT R4, R4, 0xc0, RZ, 0xc0, !PT ;  /* 0x000000c004047812 */ /* 0x000fe400078ec0ff */
[----:B------:R-:W-:Y:S01]  /*08d0*/  ISETP.GT.U32.AND P3, PT, R10, R3, PT ;  /* 0x000000030a00720c */ /* 0x000fe20003f64070 */
[----:B------:R-:W-:Y:S01]  /*08e0*/  VIADD R5, R2, 0x40 ;  /* 0x0000004002057836 */ /* 0x000fe20000000000 */
[----:B------:R-:W-:Y:S02]  /*08f0*/  LOP3.LUT R6, R4, 0x18, R106, 0xf8, !PT ;  /* 0x0000001804067812 */ /* 0x000fe400078ef86a */
[----:B------:R-:W-:Y:S01]  /*0900*/  SHF.R.U32.HI R4, RZ, 0x3, R4 ;  /* 0x00000003ff047819 */ /* 0x000fe20000011604 */
[----:B------:R-:W-:Y:S08]  /*0910*/  @P1 BRA `(.L_x_604) ;  /* 0x0000000000301947 */ /* 0x000ff00003800000 */
        /* <DEDUP_REMOVED lines=12> */
.L_x_604:
[----:B------:R-:W-:Y:S01]  /*09e0*/  @UP0 UIADD3 UR29, UR12, UR6, URZ ;  /* 0x000000060c1d0290 */ /* 0x000fe2000fffe03f */
[----:B------:R-:W-:Y:S01]  /*09f0*/  LOP3.LUT R9, R6, R4, RZ, 0x3c, !PT ;  /* 0x0000000406097212 */ /* 0x000fe200078e3cff */
[----:B------:R-:W-:Y:S01]  /*0a00*/  @!P3 IMAD.IADD R3, R3, 0x1, -R10 ;  /* 0x000000010303b824 */ /* 0x000fe200078e0a0a */
[----:B------:R-:W-:Y:S01]  /*0a10*/  @UP0 ULDC.64 UR6, c[0x0][0x250] ;  /* 0x0000940000060ab9 */ /* 0x000fe20000000a00 */
[----:B------:R-:W-:Y:S01]  /*0a20*/  LEA.HI R4, R8, R2, RZ, 0x1 ;  /* 0x0000000208047211 */ /* 0x000fe200078f08ff */
[----:B------:R-:W-:Y:S01]  /*0a30*/  @UP0 UIMAD.WIDE.U32 UR4, UR29, UR6, URZ ;  /* 0x000000061d0402a5 */ /* 0x000fe2000f8e003f */
[----:B------:R-:W-:Y:S01]  /*0a40*/  LOP3.LUT R7, R12, UR25, RZ, 0x3c, !PT ;  /* 0x000000190c077c12 */ /* 0x000fe2000f8e3cff */
[----:B------:R-:W-:Y:S01]  /*0a50*/  @UP0 UIMAD UR29, UR29, UR7, URZ ;  /* 0x000000071d1d02a4 */ /* 0x000fe2000f8e023f */
[----:B------:R-:W-:Y:S01]  /*0a60*/  LOP3.LUT R4, R4, 0x7fffffe, RZ, 0xc0, !PT ;  /* 0x07fffffe04047812 */ /* 0x000fe200078ec0ff */
[----:B------:R-:W-:Y:S01]  /*0a70*/  USHF.R.S32.HI UR26, URZ, 0x1f, UR25 ;  /* 0x0000001f3f1a7899 */ /* 0x000fe20008011419 */
[----:B------:R-:W-:Y:S01]  /*0a80*/  LEA.HI R16, R20, R153, RZ, 0x5 ;  /* 0x0000009914107211 */ /* 0x000fe200078f28ff */
[----:B------:R-:W-:Y:S01]  /*0a90*/  @UP0 UIADD3 UR29, UR5, UR29, URZ ;  /* 0x0000001d051d0290 */ /* 0x000fe2000fffe03f */
[----:B------:R-:W-:Y:S01]  /*0aa0*/  ISETP.GE.AND P2, PT, R7, RZ, PT ;  /* 0x000000ff0700720c */ /* 0x000fe20003f46270 */
[----:B------:R-:W-:Y:S01]  /*0ab0*/  IMAD.IADD R7, R2, 0x1, -R4 ;  /* 0x0000000102077824 */ /* 0x000fe200078e0a04 */
[----:B------:R-:W-:Y:S01]  /*0ac0*/  ISETP.GE.U32.AND P5, PT, R3, R10, PT ;  /* 0x0000000a0300720c */ /* 0x000fe20003fa6070 */
[----:B------:R-:W-:Y:S01]  /*0ad0*/  IMAD.U32 R10, RZ, RZ, UR16 ;  /* 0x00000010ff0a7e24 */ /* 0x000fe2000f8e00ff */
[----:B------:R-:W-:Y:S01]  /*0ae0*/  ISETP.GE.AND P0, PT, R5, UR14, PT ;  /* 0x0000000e05007c0c */ /* 0x000fe2000bf06270 */
        /* <DEDUP_REMOVED lines=19> */
.L_x_605:
[----:B------:R-:W-:Y:S01]  /*0c20*/  IMAD R6, R3, UR8, RZ ;  /* 0x0000000803067c24 */ /* 0x000fe2000f8e02ff */
[----:B------:R-:W-:Y:S01]  /*0c30*/  LEA R7, R24, R7, 0x3 ;  /* 0x0000000718077211 */ /* 0x000fe200078e18ff */
[----:B------:R-:W-:Y:S01]  /*0c40*/  IMAD.WIDE.U32 R4, R2, UR8, R106 ;  /* 0x0000000802047c25 */ /* 0x000fe2000f8e006a */
[----:B------:R-:W-:Y:S01]  /*0c50*/  @P5 IADD3 R0, R0, 0x1, RZ ;  /* 0x0000000100005810 */ /* 0x000fe20007ffe0ff */
[----:B------:R-:W1:Y:S01]  /*0c60*/  S2UR UR27, SR_CgaCtaId ;  /* 0x00000000001b79c3 */ /* 0x000e620000008800 */
[C---:B------:R-:W-:Y:S01]  /*0c70*/  IADD3 R23, R2.reuse, 0x20, RZ ;  /* 0x0000002002177810 */ /* 0x040fe20007ffe0ff */
[----:B------:R-:W-:Y:S01]  /*0c80*/  IMAD R6, R2, UR9, R6 ;  /* 0x0000000902067c24 */ /* 0x000fe2000f8e0206 */
[----:B------:R-:W-:Y:S01]  /*0c90*/  IADD3 R8, P1, R4, UR28, RZ ;  /* 0x0000001c04087c10 */ /* 0x000fe2000ff3e0ff */
[----:B------:R-:W-:Y:S01]  /*0ca0*/  IMAD.U32 R230, R7, 0x20, R9 ;  /* 0x0000002007e67824 */ /* 0x000fe200078e0009 */
[----:B------:R-:W-:Y:S01]  /*0cb0*/  @!P2 IADD3 R0, -R0, RZ, RZ ;  /* 0x000000ff0000a210 */ /* 0x000fe20007ffe1ff */
[----:B------:R-:W-:Y:S01]  /*0cc0*/  IMAD R7, R3, UR6, RZ ;  /* 0x0000000603077c24 */ /* 0x000fe2000f8e02ff */
[----:B------:R-:W-:Y:S01]  /*0cd0*/  IADD3.X R9, R5, UR13, R6, P1, !PT ;  /* 0x0000000d05097c10 */ /* 0x000fe20008ffe406 */
[----:B------:R-:W-:Y:S01]  /*0ce0*/  IMAD.WIDE.U32 R4, R2, UR6, R106 ;  /* 0x0000000602047c25 */ /* 0x000fe2000f8e006a */
[----:B------:R-:W-:Y:S01]  /*0cf0*/  @!P4 LOP3.LUT R0, RZ, R12, RZ, 0x33, !PT ;  /* 0x0000000cff00c212 */ /* 0x000fe200078e33ff */
[----:B------:R-:W-:Y:S01]  /*0d00*/  ULDC.64 UR12, c[0x0][0x260] ;  /* 0x00009800000c7ab9 */ /* 0x000fe20000000a00 */
[----:B------:R-:W-:Y:S01]  /*0d10*/  IADD3 R6, P1, R106, UR18, RZ ;  /* 0x000000126a067c10 */ /* 0x000fe2000ff3e0ff */
[----:B------:R-:W-:Y:S01]  /*0d20*/  IMAD R12, R2, UR7, R7 ;  /* 0x00000007020c7c24 */ /* 0x000fe2000f8e0207 */
[----:B------:R-:W-:Y:S01]  /*0d30*/  IADD3 R4, P2, R4, UR4, RZ ;  /* 0x0000000404047c10 */ /* 0x000fe2000ff5e0ff */
[C---:B------:R-:W-:Y:S01]  /*0d40*/  IMAD.WIDE.U32 R32, R0.reuse, UR12, R8 ;  /* 0x0000000c00207c25 */ /* 0x040fe2000f8e0008 */
[----:B------:R-:W-:Y:S01]  /*0d50*/  IADD3.X R7, R107, UR10, RZ, P1, !PT ;  /* 0x0000000a6b077c10 */ /* 0x000fe20008ffe4ff */
[----:B------:R-:W-:Y:S01]  /*0d60*/  ULDC.64 UR10, c[0x0][0x268] ;  /* 0x00009a00000a7ab9 */ /* 0x000fe20000000a00 */
[----:B------:R-:W-:Y:S01]  /*0d70*/  IADD3.X R5, R5, UR29, R12, P2, !PT ;  /* 0x0000001d05057c10 */ /* 0x000fe200097fe40c */
[----:B------:R-:W-:Y:S01]  /*0d80*/  ULDC.64 UR4, c[0x0][0x258] ;  /* 0x0000960000047ab9 */ /* 0x000fe20000000a00 */
[----:B------:R2:W-:Y:S01]  /*0d90*/  STL.64 [R1+0x40], R32 ;  /* 0x0000402001007387 */ /* 0x0005e20000100a00 */
[----:B------:R-:W-:Y:S01]  /*0da0*/  IMAD.U32 R14, RZ, RZ, UR4 ;  /* 0x00000004ff0e7e24 */ /* 0x000fe2000f8e00ff */
[----:B------:R-:W-:Y:S01]  /*0db0*/  SHF.R.S32.HI R12, RZ, 0x1f, R0 ;  /* 0x0000001fff0c7819 */ /* 0x000fe20000011400 */
[----:B------:R-:W-:Y:S01]  /*0dc0*/  IMAD.WIDE.U32 R30, R0, UR10, R4 ;  /* 0x0000000a001e7c25 */ /* 0x000fe2000f8e0004 */
[----:B------:R-:W-:Y:S01]  /*0dd0*/  ISETP.GE.AND P2, PT, R2, UR14, PT ;  /* 0x0000000e02007c0c */ /* 0x000fe2000bf46270 */
[----:B------:R-:W-:Y:S01]  /*0de0*/  UIMAD UR26, UR26, UR4, URZ ;  /* 0x000000041a1a72a4 */ /* 0x000fe2000f8e023f */
[----:B------:R-:W-:Y:S01]  /*0df0*/  BSSY B0, `(.L_x_606) ;  /* 0x000003b000007945 */ /* 0x000fe20003800000 */
[----:B------:R-:W-:Y:S01]  /*0e00*/  IMAD.WIDE.U32 R14, R14, UR25, R6 ;  /* 0x000000190e0e7c25 */ /* 0x000fe2000f8e0006 */
[----:B------:R2:W-:Y:S01]  /*0e10*/  STL.64 [R1+0x8], R30 ;  /* 0x0000081e01007387 */ /* 0x0005e20000100a00 */
[----:B------:R-:W-:Y:S01]  /*0e20*/  UIADD3 UR18, UR19, -0x1, URZ ;  /* 0xffffffff13127890 */ /* 0x000fe2000fffe03f */
[----:B------:R-:W-:Y:S01]  /*0e30*/  ISETP.GE.AND P1, PT, R23, UR14, PT ;  /* 0x0000000e17007c0c */ /* 0x000fe2000bf26270 */
[----:B------:R-:W-:Y:S01]  /*0e40*/  IMAD R6, R12, UR12, RZ ;  /* 0x0000000c0c067c24 */ /* 0x000fe2000f8e02ff */
[----:B------:R-:W-:Y:S01]  /*0e50*/  UIMAD UR5, UR25, UR5, UR26 ;  /* 0x00000005190572a4 */ /* 0x000fe2000f8e021a */
[----:B------:R-:W-:Y:S01]  /*0e60*/  IMAD.WIDE R10, R10, 0x80, R2 ;  /* 0x000000800a0a7825 */ /* 0x000fe200078e0202 */
[----:B------:R-:W-:Y:S01]  /*0e70*/  UIMAD UR12, UR18, -0x40, UR24 ;  /* 0xffffffc0120c78a4 */ /* 0x000fe2000f8e0218 */
[----:B------:R-:W-:-:S02]  /*0e80*/  LEA.HI R20, R20, R153, RZ, 0x4 ;  /* 0x0000009914147211 */ /* 0x000fc400078f20ff */
[----:B------:R-:W-:Y:S01]  /*0e90*/  IMAD R26, R0, UR13, R6 ;  /* 0x0000000d001a7c24 */ /* 0x000fe2000f8e0206 */
[----:B------:R-:W-:Y:S01]  /*0ea0*/  LOP3.LUT R16, R16, 0xffffffe0, RZ, 0xc0, !PT ;  /* 0xffffffe010107812 */ /* 0x000fe200078ec0ff */
[----:B------:R-:W-:Y:S01]  /*0eb0*/  IMAD R6, R12, UR10, RZ ;  /* 0x0000000a0c067c24 */ /* 0x000fe2000f8e02ff */
[----:B------:R-:W-:Y:S01]  /*0ec0*/  UMOV UR10, 0x400 ;  /* 0x00000400000a7882 */ /* 0x000fe20000000000 */
[----:B------:R-:W-:Y:S01]  /*0ed0*/  VIADD R13, R15, UR5 ;  /* 0x000000050f0d7c36 */ /* 0x000fe20008000000 */
[----:B-1----:R-:W-:Y:S01]  /*0ee0*/  ULEA UR4, UR27, UR10, 0x18 ;  /* 0x0000000a1b047291 */ /* 0x002fe2000f8ec03f */
[----:B------:R-:W-:Y:S01]  /*0ef0*/  IMAD R27, R0, UR11, R6 ;  /* 0x0000000b001b7c24 */ /* 0x000fe2000f8e0206 */
[----:B------:R-:W-:Y:S01]  /*0f00*/  ISETP.GE.AND P6, PT, R2, UR12, PT ;  /* 0x0000000c02007c0c */ /* 0x000fe2000bfc6270 */
[C---:B------:R-:W-:Y:S01]  /*0f10*/  VIADD R181, R106.reuse, 0x20 ;  /* 0x000000206ab57836 */ /* 0x040fe20000000000 */
[----:B------:R-:W-:Y:S02]  /*0f20*/  IADD3 R180, R106, 0x40, RZ ;  /* 0x000000406ab47810 */ /* 0x000fe40007ffe0ff */
[----:B------:R-:W-:Y:S01]  /*0f30*/  LEA R230, R230, UR4, 0x1 ;  /* 0x00000004e6e67c11 */ /* 0x000fe2000f8e08ff */
[----:B------:R-:W-:Y:S08]  /*0f40*/  @P2 BRA `(.L_x_607) ;  /* 0x0000000000942947 */ /* 0x000ff00003800000 */
        /* <DEDUP_REMOVED lines=37> */
.L_x_607:
[----:B------:R-:W-:Y:S05]  /*11a0*/  BSYNC B0 ;  /* 0x0000000000007941 */ /* 0x000fea0003800000 */
.L_x_606:
[----:B------:R-:W-:Y:S01]  /*11b0*/  SHF.R.S32.HI R19, RZ, 0x4, R20 ;  /* 0x00000004ff137819 */ /* 0x000fe20000011414 */
[----:B------:R-:W-:Y:S01]  /*11c0*/  BSSY B0, `(.L_x_608) ;  /* 0x000002c000007945 */ /* 0x000fe20003800000 */
[----:B------:R-:W-:Y:S01]  /*11d0*/  ISETP.GE.AND P5, PT, R2, UR12, PT ;  /* 0x0000000c02007c0c */ /* 0x000fe2000bfa6270 */
[----:B---3--:R-:W-:Y:S01]  /*11e0*/  IMAD.IADD R8, R153, 0x1, -R16 ;  /* 0x0000000199087824 */ /* 0x008fe200078e0a10 */
[----:B------:R-:W-:Y:S01]  /*11f0*/  LEA.HI R18, R20, R19, RZ, 0x1 ;  /* 0x0000001314127211 */ /* 0x000fe200078f08ff */
[----:B------:R-:W-:Y:S01]  /*1200*/  VIADD R9, R2, 0x60 ;  /* 0x0000006002097836 */ /* 0x000fe20000000000 */
[----:B------:R-:W-:Y:S09]  /*1210*/  @P1 BRA `(.L_x_609) ;  /* 0x0000000000981947 */ /* 0x000ff20003800000 */
[----:B------:R-:W-:Y:S01]  /*1220*/  ULDC UR5, c[0x0][0x2d0] ;  /* 0x0000b40000057ab9 */ /* 0x000fe20000000800 */
[----:B-1----:R-:W-:Y:S01]  /*1230*/  IADD3 R4, P1, R10, 0x20, RZ ;  /* 0x000000200a047810 */ /* 0x002fe20007f3e0ff */
        /* <DEDUP_REMOVED lines=36> */
.L_x_609:
[----:B------:R-:W-:Y:S05]  /*1480*/  BSYNC B0 ;  /* 0x0000000000007941 */ /* 0x000fea0003800000 */
.L_x_608:
[----:B------:R-:W-:Y:S01]  /*1490*/  LOP3.LUT R2, R18, 0xfffffffe, RZ, 0xc0, !PT ;  /* 0xfffffffe12027812 */ /* 0x000fe200078ec0ff */
[----:B------:R-:W-:Y:S01]  /*14a0*/  BSSY B0, `(.L_x_610) ;  /* 0x000002e000007945 */ /* 0x000fe20003800000 */
[----:B------:R-:W-:Y:S02]  /*14b0*/  SHF.R.S32.HI R0, RZ, 0x1f, R8 ;  /* 0x0000001fff007819 */ /* 0x000fe40000011408 */
[----:B------:R-:W-:Y:S01]  /*14c0*/  ISETP.GE.AND P4, PT, R9, UR14, PT ;  /* 0x0000000e09007c0c */ /* 0x000fe2000bf86270 */
[----:B------:R-:W-:Y:S01]  /*14d0*/  IMAD.IADD R22, R19, 0x1, -R2 ;  /* 0x0000000113167824 */ /* 0x000fe200078e0a02 */
[----:B------:R-:W-:Y:S02]  /*14e0*/  LEA.HI R21, R0, R8, RZ, 0x2 ;  /* 0x0000000800157211 */ /* 0x000fe400078f10ff */
[----:B------:R-:W-:Y:S02]  /*14f0*/  LOP3.LUT R18, R20, 0xfffffff0, RZ, 0xc0, !PT ;  /* 0xfffffff014127812 */ /* 0x000fe400078ec0ff */
[----:B------:R-:W-:Y:S01]  /*1500*/  LOP3.LUT R19, R28, 0xfffffff8, RZ, 0xc0, !PT ;  /* 0xfffffff81c137812 */ /* 0x000fe200078ec0ff */
[----:B------:R-:W-:Y:S06]  /*1510*/  @P0 BRA `(.L_x_611) ;  /* 0x0000000000980947 */ /* 0x000fec0003800000 */
        /* <DEDUP_REMOVED lines=38> */
.L_x_611:
[----:B------:R-:W-:Y:S05]  /*1780*/  BSYNC B0 ;  /* 0x0000000000007941 */ /* 0x000fea0003800000 */
.L_x_610:
        /* <DEDUP_REMOVED lines=40> */
.L_x_613:
[----:B------:R-:W-:Y:S05]  /*1a10*/  BSYNC B0 ;  /* 0x0000000000007941 */ /* 0x000fea0003800000 */
.L_x_612:
[----:B------:R-:W-:Y:S01]  /*1a20*/  IMAD.IADD R187, R33, 0x1, R26 ;  /* 0x0000000121bb7824 */ /* 0x000fe200078e021a */
[----:B------:R-:W-:Y:S01]  /*1a30*/  USHF.L.U32 UR26, UR8, 0x6, URZ ;  /* 0x00000006081a7899 */ /* 0x000fe2000800063f */
[----:B------:R-:W-:Y:S01]  /*1a40*/  IMAD.MOV.U32 R186, RZ, RZ, R32 ;  /* 0x000000ffffba7224 */ /* 0x000fe200078e0020 */
[----:B------:R-:W-:Y:S01]  /*1a50*/  USHF.L.U64.HI UR25, UR8, 0x6, UR9 ;  /* 0x0000000608197899 */ /* 0x000fe20008010209 */
[C---:B------:R-:W-:Y:S01]  /*1a60*/  IMAD.IADD R8, R153.reuse, 0x1, -R18 ;  /* 0x0000000199087824 */ /* 0x040fe200078e0a12 */
[----:B------:R-:W-:Y:S01]  /*1a70*/  USHF.R.S32.HI UR28, URZ, 0x1f, UR18 ;  /* 0x0000001f3f1c7899 */ /* 0x000fe20008011412 */
[----:B------:R-:W-:Y:S01]  /*1a80*/  IMAD.IADD R10, R153, 0x1, -R19 ;  /* 0x00000001990a7824 */ /* 0x000fe200078e0a13 */
[----:B------:R2:W-:Y:S01]  /*1a90*/  STL.64 [R1+0x38], R186 ;  /* 0x000038ba01007387 */ /* 0x0005e20000100a00 */
[----:B------:R-:W-:Y:S01]  /*1aa0*/  UIMAD UR5, UR25, UR18, URZ ;  /* 0x00000012190572a4 */ /* 0x000fe2000f8e023f */
[----:B------:R-:W-:Y:S01]  /*1ab0*/  LEA.HI R0, R8, R8, RZ, 0x1 ;  /* 0x0000000808007211 */ /* 0x000fe200078f08ff */
[----:B------:R-:W-:Y:S01]  /*1ac0*/  IMAD.U32 R155, RZ, RZ, UR26 ;  /* 0x0000001aff9b7e24 */ /* 0x000fe2000f8e00ff */
[----:B-1-3--:R-:W-:Y:S01]  /*1ad0*/  SHF.R.S32.HI R3, RZ, 0x1f, R8 ;  /* 0x0000001fff037819 */ /* 0x00afe20000011408 */
[----:B------:R-:W-:Y:S01]  /*1ae0*/  UIMAD UR5, UR28, UR26, UR5 ;  /* 0x0000001a1c0572a4 */ /* 0x000fe2000f8e0205 */
[--C-:B----4-:R-:W-:Y:S01]  /*1af0*/  SHF.R.S32.HI R4, RZ, 0x1, R0.reuse ;  /* 0x00000001ff047819 */ /* 0x110fe20000011400 */
[----:B------:R-:W-:Y:S01]  /*1b00*/  BSSY B0, `(.L_x_614) ;  /* 0x0000031000007945 */ /* 0x000fe20003800000 */
[----:B------:R-:W-:-:S02]  /*1b10*/  SHF.R.S32.HI R2, RZ, 0x1f, R0 ;  /* 0x0000001fff027819 */ /* 0x000fc40000011400 */
[----:B------:R-:W-:Y:S02]  /*1b20*/  LOP3.LUT R7, R0, 0x7fffffe, RZ, 0xc0, !PT ;  /* 0x07fffffe00077812 */ /* 0x000fe400078ec0ff */
[----:B------:R-:W-:Y:S02]  /*1b30*/  LEA.HI R9, R10, R10, RZ, 0x1 ;  /* 0x0000000a0a097211 */ /* 0x000fe400078f08ff */
[----:B------:R-:W-:Y:S01]  /*1b40*/  LEA.HI R0, R2, R4, RZ, 0x2 ;  /* 0x0000000402007211 */ /* 0x000fe200078f10ff */
[----:B------:R-:W-:Y:S01]  /*1b50*/  IMAD.IADD R152, R8, 0x1, -R7 ;  /* 0x0000000108987824 */ /* 0x000fe200078e0a07 */
[----:B------:R-:W-:Y:S01]  /*1b60*/  LEA.HI R13, R3, R8, RZ, 0x3 ;  /* 0x00000008030d7211 */ /* 0x000fe200078f18ff */
[----:B------:R-:W-:Y:S01]  /*1b70*/  IMAD.WIDE.U32 R2, R155, UR18, R186 ;  /* 0x000000129b027c25 */ /* 0x000fe2000f8e00ba */
[----:B------:R-:W-:Y:S02]  /*1b80*/  LOP3.LUT R6, R9, 0x7fffffe, RZ, 0xc0, !PT ;  /* 0x07fffffe09067812 */ /* 0x000fe400078ec0ff */
[----:B------:R-:W-:Y:S01]  /*1b90*/  LOP3.LUT R0, R0, 0xfffffffc, RZ, 0xc0, !PT ;  /* 0xfffffffc00007812 */ /* 0x000fe200078ec0ff */
[----:B------:R-:W-:Y:S01]  /*1ba0*/  VIADD R8, R3, UR5 ;  /* 0x0000000503087c36 */ /* 0x000fe20008000000 */
[----:B------:R-:W-:Y:S01]  /*1bb0*/  LEA R11, R24, UR21, 0x4 ;  /* 0x00000015180b7c11 */ /* 0x000fe2000f8e20ff */
[----:B------:R-:W-:Y:S01]  /*1bc0*/  IMAD.IADD R12, R10, 0x1, -R6 ;  /* 0x000000010a0c7824 */ /* 0x000fe200078e0a06 */
[----:B------:R-:W-:Y:S01]  /*1bd0*/  SHF.R.S32.HI R5, RZ, 0x2, R21 ;  /* 0x00000002ff057819 */ /* 0x000fe20000011415 */
[----:B------:R-:W-:Y:S01]  /*1be0*/  IMAD.IADD R15, R4, 0x1, -R0 ;  /* 0x00000001040f7824 */ /* 0x000fe200078e0a00 */
[----:B------:R-:W-:-:S02]  /*1bf0*/  ISETP.GE.AND P0, PT, R23, UR12, PT ;  /* 0x0000000c17007c0c */ /* 0x000fc4000bf06270 */
[----:B------:R-:W-:Y:S01]  /*1c00*/  IADD3 R14, R11, 0x1, R5 ;  /* 0x000000010b0e7810 */ /* 0x000fe20007ffe005 */
[----:B--2---:R-:W-:Y:S10]  /*1c10*/  @P6 BRA `(.L_x_615) ;  /* 0x00000000007c6947 */ /* 0x004ff40003800000 */
        /* <DEDUP_REMOVED lines=31> */
.L_x_615:
[----:B------:R-:W-:Y:S05]  /*1e10*/  BSYNC B0 ;  /* 0x0000000000007941 */ /* 0x000fea0003800000 */
.L_x_614:
        /* <DEDUP_REMOVED lines=9> */
[----:B--2---:R-:W-:Y:S02]  /*1eb0*/  IADD3.X R6, R8, UR5, RZ, P0, !PT ;  /* 0x0000000508067c10 */ /* 0x004fe400087fe4ff */
[----:B------:R-:W-:-:S07]  /*1ec0*/  ISETP.GE.AND P0, PT, R180, UR10, PT ;  /* 0x0000000ab4007c0c */ /* 0x000fce000bf06270 */
[----:B-1----:R-:W1:Y:S01]  /*1ed0*/  @!P3 LDC.64 R4, c[0x0][0x218] ;  /* 0x00008600ff04bb82 */ /* 0x002e620000000a00 */
[----:B------:R3:W-:Y:S07]  /*1ee0*/  @P3 STS.128 [R230+0x6800], RZ ;  /* 0x006800ffe6003388 */ /* 0x0007ee0000000c00 */
[----:B------:R-:W2:Y:S01]  /*1ef0*/  @!P2 LDC.64 R10, c[0x0][0x218] ;  /* 0x00008600ff0aab82 */ /* 0x000ea20000000a00 */
        /* <DEDUP_REMOVED lines=22> */
.L_x_617:
[----:B------:R-:W-:Y:S05]  /*2060*/  BSYNC B0 ;  /* 0x0000000000007941 */ /* 0x000fea0003800000 */
.L_x_616:
[----:B------:R-:W0:Y:S01]  /*2070*/  LDGDEPBAR ;  /* 0x00000000000079af */ /* 0x000e220000000000 */
[----:B------:R-:W-:Y:S01]  /*2080*/  IMAD.SHL.U32 R0, R9, 0x40, RZ ;  /* 0x0000004009007824 */ /* 0x000fe200078e00ff */
[----:B------:R-:W-:Y:S01]  /*2090*/  IADD3 R11, R31, R27, RZ ;  /* 0x0000001b1f0b7210 */ /* 0x000fe20007ffe0ff */
[----:B---34-:R-:W-:Y:S01]  /*20a0*/  IMAD.SHL.U32 R3, R13, 0x20, RZ ;  /* 0x000000200d037824 */ /* 0x018fe200078e00ff */
[----:B------:R-:W-:Y:S01]  /*20b0*/  MOV R10, R30 ;  /* 0x0000001e000a7202 */ /* 0x000fe20000000f00 */
[----:B------:R-:W-:Y:S01]  /*20c0*/  IMAD.SHL.U32 R2, R15, 0x40, RZ ;  /* 0x000000400f027824 */ /* 0x000fe200078e00ff */
[----:B------:R-:W-:Y:S01]  /*20d0*/  LOP3.LUT R0, R0, 0xc0, RZ, 0xc0, !PT ;  /* 0x000000c000007812 */ /* 0x000fe200078ec0ff */
[----:B-12---:R-:W-:Y:S01]  /*20e0*/  IMAD.SHL.U32 R5, R25, 0x8, RZ ;  /* 0x0000000819057824 */ /* 0x006fe200078e00ff */
[----:B------:R-:W-:Y:S01]  /*20f0*/  LOP3.LUT R105, R3, 0xffffff00, RZ, 0xc0, !PT ;  /* 0xffffff0003697812 */ /* 0x000fe200078ec0ff */
[----:B------:R-:W-:Y:S01]  /*2100*/  IMAD.SHL.U32 R4, R22, 0x8, RZ ;  /* 0x0000000816047824 */ /* 0x000fe200078e00ff */
[----:B------:R-:W-:Y:S01]  /*2110*/  LOP3.LUT R2, R2, 0xc0, RZ, 0xc0, !PT ;  /* 0x000000c002027812 */ /* 0x000fe200078ec0ff */
[----:B------:R1:W-:Y:S01]  /*2120*/  STL.64 [R1], R10 ;  /* 0x0000000a01007387 */ /* 0x0003e20000100a00 */
[----:B------:R-:W-:Y:S01]  /*2130*/  LOP3.LUT R3, R0, 0x8, R5, 0xf8, !PT ;  /* 0x0000000800037812 */ /* 0x000fe200078ef805 */
[----:B------:R-:W-:Y:S01]  /*2140*/  USHF.L.U64.HI UR21, UR6, 0x6, UR7 ;  /* 0x0000000606157899 */ /* 0x000fe20008010207 */
[----:B------:R-:W-:Y:S01]  /*2150*/  SHF.R.U32.HI R0, RZ, 0x3, R0 ;  /* 0x00000003ff007819 */ /* 0x000fe20000011600 */
[----:B------:R-:W-:Y:S01]  /*2160*/  USHF.L.U32 UR27, UR6, 0x6, URZ ;  /* 0x00000006061b7899 */ /* 0x000fe2000800063f */
[----:B------:R-:W-:Y:S01]  /*2170*/  LOP3.LUT R6, R2, 0x8, R4, 0xf8, !PT ;  /* 0x0000000802067812 */ /* 0x000fe200078ef804 */
[----:B------:R-:W-:Y:S01]  /*2180*/  IMAD R4, R24, 0x200, R105 ;  /* 0x0000020018047824 */ /* 0x000fe200078e0269 */
[----:B------:R-:W-:Y:S01]  /*2190*/  SHF.R.U32.HI R5, RZ, 0x3, R2 ;  /* 0x00000003ff057819 */ /* 0x000fe20000011602 */
[----:B------:R-:W-:Y:S01]  /*21a0*/  UIMAD UR10, UR21, UR18, URZ ;  /* 0x00000012150a72a4 */ /* 0x000fe2000f8e023f */
[----:B------:R-:W-:Y:S01]  /*21b0*/  LOP3.LUT R2, R3, R0, RZ, 0x3c, !PT ;  /* 0x0000000003027212 */ /* 0x000fe200078e3cff */
[----:B------:R-:W-:Y:S01]  /*21c0*/  IMAD.U32 R0, RZ, RZ, UR24 ;  /* 0x00000018ff007e24 */ /* 0x000fe2000f8e00ff */
[----:B------:R-:W-:Y:S01]  /*21d0*/  LEA R7, R22, R12, 0x3 ;  /* 0x0000000c16077211 */ /* 0x000fe200078e18ff */
[----:B------:R-:W-:Y:S01]  /*21e0*/  UIMAD UR10, UR28, UR27, UR10 ;  /* 0x0000001b1c0a72a4 */ /* 0x000fe2000f8e020a */
[----:B------:R-:W-:-:S04]  /*21f0*/  DEPBAR.LE SB0, 0x0 ;  /* 0x000080000000791a */ /* 0x000fc80000000000 */
[----:B------:R-:W-:Y:S01]  /*2200*/  BAR.SYNC.DEFER_BLOCKING 0x0 ;  /* 0x0000000000007b1d */ /* 0x000fe20000010000 */
[----:B------:R-:W-:Y:S02]  /*2210*/  LOP3.LUT R154, R6, R5, RZ, 0x3c, !PT ;  /* 0x00000005069a7212 */ /* 0x000fe400078e3cff */
[----:B------:R-:W-:Y:S02]  /*2220*/  LEA R3, R152, R4, 0x5 ;  /* 0x0000000498037211 */ /* 0x000fe400078e28ff */
[----:B------:R-:W-:Y:S01]  /*2230*/  IADD3 R4, R0, -UR17, R14 ;  /* 0x8000001100047c10 */ /* 0x000fe2000fffe00e */
[----:B------:R-:W-:Y:S01]  /*2240*/  IMAD.U32 R0, R7, 0x20, R2 ;  /* 0x0000002007007824 */ /* 0x000fe200078e0002 */
[----:B------:R-:W-:Y:S01]  /*2250*/  BSSY B0, `(.L_x_618) ;  /* 0x000002d000007945 */ /* 0x000fe20003800000 */
[----:B------:R-:W-:Y:S01]  /*2260*/  IMAD.IADD R2, R154, 0x1, R3 ;  /* 0x000000019a027824 */ /* 0x000fe200078e0203 */
[----:B------:R-:W-:Y:S01]  /*2270*/  ISETP.GE.AND P0, PT, R23, UR12, PT ;  /* 0x0000000c17007c0c */ /* 0x000fe2000bf06270 */
[----:B------:R-:W-:-:S02]  /*2280*/  IMAD.U32 R3, RZ, RZ, UR18 ;  /* 0x00000012ff037e24 */ /* 0x000fc4000f8e00ff */
[----:B------:R-:W-:Y:S01]  /*2290*/  VIADD R104, R4, UR20 ;  /* 0x0000001404687c36 */ /* 0x000fe20008000000 */
[----:B------:R-:W-:Y:S01]  /*22a0*/  LEA R228, R2, UR4, 0x1 ;  /* 0x0000000402e47c11 */ /* 0x000fe2000f8e08ff */
[----:B------:R-:W-:-:S04]  /*22b0*/  IMAD.WIDE.U32 R2, R3, UR27, R10 ;  /* 0x0000001b03027c25 */ /* 0x000fc8000f8e000a */
        /* <DEDUP_REMOVED lines=38> */
.L_x_619:
[----:B------:R-:W-:Y:S05]  /*2520*/  BSYNC B0 ;  /* 0x0000000000007941 */ /* 0x000fea0003800000 */
.L_x_618:
        /* <DEDUP_REMOVED lines=12> */
[----:B---3--:R-:W-:Y:S02]  /*25f0*/  IADD3.X R6, R8, UR12, RZ, P0, !PT ;  /* 0x0000000c08067c10 */ /* 0x008fe400087fe4ff */
        /* <DEDUP_REMOVED lines=26> */
.L_x_621:
[----:B------:R-:W-:Y:S05]  /*27a0*/  BSYNC B0 ;  /* 0x0000000000007941 */ /* 0x000fea0003800000 */
.L_x_620:
[----:B------:R-:W-:Y:S01]  /*27b0*/  LDSM.16.M88.4 R28, [R225+0x6000] ;  /* 0x00600000e11c783b */ /* 0x000fe20000000200 */
[----:B-1-3--:R-:W-:Y:S01]  /*27c0*/  IMAD.MOV.U32 R2, RZ, RZ, 0x10 ;  /* 0x00000010ff027424 */ /* 0x00afe200078e00ff */
[----:B------:R-:W-:Y:S01]  /*27d0*/  LOP3.LUT P0, RZ, R9, 0x2, RZ, 0xc0, !PT ;  /* 0x0000000209ff7812 */ /* 0x000fe2000780c0ff */
[----:B------:R-:W-:Y:S01]  /*27e0*/  ULDC UR28, c[0x0][0x39c] ;  /* 0x0000e700001c7ab9 */ /* 0x000fe20000000800 */
[----:B------:R-:W1:Y:S01]  /*27f0*/  LDSM.16.M88.4 R20, [R228+0x1000] ;  /* 0x00100000e414783b */ /* 0x000e620000000200 */
[----:B------:R-:W-:Y:S01]  /*2800*/  LOP3.LUT P1, RZ, R15, 0x2, RZ, 0xc0, !PT ;  /* 0x000000020fff7812 */ /* 0x000fe2000782c0ff */
[----:B------:R-:W-:Y:S01]  /*2810*/  UISETP.GE.AND UP0, UPT, UR19, 0x2, UPT ;  /* 0x000000021300788c */ /* 0x000fe2000bf06270 */
[C---:B------:R-:W-:Y:S01]  /*2820*/  SEL R0, R2.reuse, 0xfffffff0, !P0 ;  /* 0xfffffff002007807 */ /* 0x040fe20004000000 */
[----:B------:R-:W3:Y:S01]  /*2830*/  LDSM.16.M88.4 R24, [R228] ;  /* 0x00000000e418783b */ /* 0x000ee20000000200 */
[----:B------:R-:W-:-:S03]  /*2840*/  SEL R2, R2, 0xfffffff0, !P1 ;  /* 0xfffffff002027807 */ /* 0x000fc60004800000 */
[----:B------:R-:W-:Y:S01]  /*2850*/  IMAD R227, R0, 0x2, R225 ;  /* 0x0000000200e37824 */ /* 0x000fe200078e02e1 */
[----:B--2---:R-:W-:Y:S01]  /*2860*/  LDSM.16.M88.4 R4, [R228+0x3000] ;  /* 0x00300000e404783b */ /* 0x004fe20000000200 */
[----:B------:R-:W-:-:S03]  /*2870*/  IMAD R229, R2, 0x2, R228 ;  /* 0x0000000202e57824 */ /* 0x000fc600078e02e4 */
[----:B------:R-:W-:Y:S04]  /*2880*/  LDSM.16.M88.4 R44, [R227+0x6000] ;  /* 0x00600000e32c783b */ /* 0x000fe80000000200 */
[----:B------:R-:W2:Y:S04]  /*2890*/  LDSM.16.M88.4 R8, [R229+0x1000] ;  /* 0x00100000e508783b */ /* 0x000ea80000000200 */
[----:B------:R-:W5:Y:S04]  /*28a0*/  LDSM.16.M88.4 R12, [R229] ;  /* 0x00000000e50c783b */ /* 0x000f680000000200 */
[----:B------:R-:W-:Y:S04]  /*28b0*/  LDSM.16.M88.4 R60, [R225+0x7000] ;  /* 0x00700000e13c783b */ /* 0x000fe80000000200 */
[----:B------:R-:W-:Y:S04]  /*28c0*/  LDSM.16.M88.4 R16, [R228+0x2000] ;  /* 0x00200000e410783b */ /* 0x000fe80000000200 */
[----:B------:R-:W4:Y:S04]  /*28d0*/  LDSM.16.M88.4 R36, [R225+0x6400] ;  /* 0x00640000e124783b */ /* 0x000f280000000200 */
[----:B------:R-:W-:Y:S01]  /*28e0*/  LDSM.16.M88.4 R76, [R227+0x7000] ;  /* 0x00700000e34c783b */ /* 0x000fe20000000200 */
[-C--:B-1----:R-:W-:Y:S03]  /*28f0*/  HMMA.16816.F32.BF16 R40, R20, R28.reuse, RZ ;  /* 0x0000001c1428723c */ /* 0x082fe600000418ff */
[----:B------:R-:W-:Y:S04]  /*2900*/  LDSM.16.M88.4 R48, [R225+0x6800] ;  /* 0x00680000e130783b */ /* 0x000fe80000000200 */
[----:B------:R-:W-:Y:S01]  /*2910*/  LDSM.16.M88.4 R52, [R225+0x6c00] ;  /* 0x006c0000e134783b */ /* 0x000fe20000000200 */
[----:B---3--:R-:W-:Y:S03]  /*2920*/  HMMA.16816.F32.BF16 R32, R24, R28, RZ ;  /* 0x0000001c1820723c */ /* 0x008fe600000418ff */
[----:B------:R-:W-:Y:S03]  /*2930*/  LDSM.16.M88.4 R68, [R225+0x8000] ;  /* 0x00800000e144783b */ /* 0x000fe60000000200 */
[----:B------:R-:W-:Y:S01]  /*2940*/  HMMA.16816.F32.BF16 R88, R20, R30, RZ ;  /* 0x0000001e1458723c */ /* 0x000fe200000418ff */
[----:B------:R-:W-:Y:S04]  /*2950*/  LDSM.16.M88.4 R72, [R227+0x6400] ;  /* 0x00640000e348783b */ /* 0x000fe80000000200 */
[----:B------:R-:W-:Y:S04]  /*2960*/  LDSM.16.M88.4 R64, [R227+0x6800] ;  /* 0x00680000e340783b */ /* 0x000fe80000000200 */
[----:B------:R-:W-:Y:S01]  /*2970*/  LDSM.16.M88.4 R124, [R227+0x6c00] ;  /* 0x006c0000e37c783b */ /* 0x000fe20000000200 */
[-C--:B--2---:R-:W-:Y:S03]  /*2980*/  HMMA.16816.F32.BF16 R56, R8, R44.reuse, R40 ;  /* 0x0000002c0838723c */ /* 0x084fe60000041828 */
[----:B------:R-:W0:Y:S05]  /*2990*/  LDGDEPBAR ;  /* 0x00000000000079af */ /* 0x000e2a0000000000 */
[----:B-----5:R-:W-:Y:S01]  /*29a0*/  HMMA.16816.F32.BF16 R40, R12, R44, R32 ;  /* 0x0000002c0c28723c */ /* 0x020fe20000041820 */
[----:B------:R-:W1:Y:S05]  /*29b0*/  LDSM.16.M88.4 R32, [R229+0x2000] ;  /* 0x00200000e520783b */ /* 0x000e6a0000000200 */
[C---:B----4-:R-:W-:Y:S06]  /*29c0*/  HMMA.16816.F32.BF16 R92, R20.reuse, R36, RZ ;  /* 0x00000024145c723c */ /* 0x050fec00000418ff */
[----:B------:R-:W-:Y:S06]  /*29d0*/  HMMA.16816.F32.BF16 R120, R20, R38, RZ ;  /* 0x000000261478723c */ /* 0x000fec00000418ff */
[----:B------:R-:W-:Y:S06]  /*29e0*/  HMMA.16816.F32.BF16 R96, R4, R60, R56 ;  /* 0x0000003c0460723c */ /* 0x000fec0000041838 */
[----:B------:R-:W-:Y:S01]  /*29f0*/  HMMA.16816.F32.BF16 R56, R24, R30, RZ ;  /* 0x0000001e1838723c */ /* 0x000fe200000418ff */
[----:B------:R-:W-:Y:S05]  /*2a00*/  LDSM.16.M88.4 R28, [R228+0x4000] ;  /* 0x00400000e41c783b */ /* 0x000fea0000000200 */
[----:B------:R-:W-:Y:S01]  /*2a10*/  HMMA.16816.F32.BF16 R80, R16, R60, R40 ;  /* 0x0000003c1050723c */ /* 0x000fe20000041828 */
[----:B------:R-:W2:Y:S05]  /*2a20*/  LDSM.16.M88.4 R40, [R229+0x3000] ;  /* 0x00300000e528783b */ /* 0x000eaa0000000200 */
[C---:B------:R-:W-:Y:S06]  /*2a30*/  HMMA.16816.F32.BF16 R128, R24.reuse, R36, RZ ;  /* 0x000000241880723c */ /* 0x040fec00000418ff */
[----:B------:R-:W-:Y:S01]  /*2a40*/  HMMA.16816.F32.BF16 R144, R24, R38, RZ ;  /* 0x000000261890723c */ /* 0x000fe200000418ff */
[----:B------:R-:W3:Y:S05]  /*2a50*/  LDSM.16.M88.4 R36, [R228+0x5000] ;  /* 0x00500000e424783b */ /* 0x000eea0000000200 */
[----:B------:R-:W-:Y:S01]  /*2a60*/  HMMA.16816.F32.BF16 R84, R12, R46, R56 ;  /* 0x0000002e0c54723c */ /* 0x000fe20000041838 */
[----:B------:R-:W-:Y:S05]  /*2a70*/  LDSM.16.M88.4 R56, [R227+0x8000] ;  /* 0x00800000e338783b */ /* 0x000fea0000000200 */
[----:B-1----:R-:W-:Y:S06]  /*2a80*/  HMMA.16816.F32.BF16 R80, R32, R76, R80 ;  /* 0x0000004c2050723c */ /* 0x002fec0000041850 */
[----:B------:R-:W-:Y:S06]  /*2a90*/  HMMA.16816.F32.BF16 R44, R8, R46, R88 ;  /* 0x0000002e082c723c */ /* 0x000fec0000041858 */
[C---:B------:R-:W-:Y:S06]  /*2aa0*/  HMMA.16816.F32.BF16 R116, R20.reuse, R48, RZ ;  /* 0x000000301474723c */ /* 0x040fec00000418ff */
[C---:B------:R-:W-:Y:S06]  /*2ab0*/  HMMA.16816.F32.BF16 R108, R20.reuse, R52, RZ ;  /* 0x00000034146c723c */ /* 0x040fec00000418ff */
[C---:B------:R-:W-:Y:S06]  /*2ac0*/  HMMA.16816.F32.BF16 R112, R20.reuse, R50, RZ ;  /* 0x000000321470723c */ /* 0x040fec00000418ff */
[----:B------:R-:W-:Y:S01]  /*2ad0*/  HMMA.16816.F32.BF16 R100, R20, R54, RZ ;  /* 0x000000361464723c */ /* 0x000fe200000418ff */
[----:B------:R-:W1:Y:S05]  /*2ae0*/  LDSM.16.M88.4 R20, [R229+0x4000] ;  /* 0x00400000e514783b */ /* 0x000e6a0000000200 */
[C---:B------:R-:W-:Y:S06]  /*2af0*/  HMMA.16816.F32.BF16 R136, R24.reuse, R48, RZ ;  /* 0x000000301888723c */ /* 0x040fec00000418ff */
[C---:B------:R-:W-:Y:S06]  /*2b00*/  HMMA.16816.F32.BF16 R140, R24.reuse, R50, RZ ;  /* 0x00000032188c723c */ /* 0x040fec00000418ff */
[C---:B------:R-:W-:Y:S06]  /*2b10*/  HMMA.16816.F32.BF16 R132, R24.reuse, R52, RZ ;  /* 0x000000341884723c */ /* 0x040fec00000418ff */
[----:B------:R-:W-:Y:S01]  /*2b20*/  HMMA.16816.F32.BF16 R148, R24, R54, RZ ;  /* 0x000000361894723c */ /* 0x000fe200000418ff */
[----:B------:R-:W4:Y:S04]  /*2b30*/  LDSM.16.M88.4 R52, [R225+0x7400] ;  /* 0x00740000e134783b */ /* 0x000f280000000200 */
[----:B------:R-:W5:Y:S01]  /*2b40*/  LDSM.16.M88.4 R24, [R229+0x5000] ;  /* 0x00500000e518783b */ /* 0x000f620000000200 */
[----:B--2---:R-:W-:Y:S06]  /*2b50*/  HMMA.16816.F32.BF16 R48, R40, R76, R96 ;  /* 0x0000004c2830723c */ /* 0x004fec0000041860 */
[----:B------:R-:W-:Y:S06]  /*2b60*/  HMMA.16816.F32.BF16 R88, R16, R62, R84 ;  /* 0x0000003e1058723c */ /* 0x000fec0000041854 */
[----:B------:R-:W-:Y:S06]  /*2b70*/  HMMA.16816.F32.BF16 R84, R28, R68, R80 ;  /* 0x000000441c54723c */ /* 0x000fec0000041850 */
[----:B------:R-:W-:Y:S01]  /*2b80*/  HMMA.16816.F32.BF16 R80, R4, R62, R44 ;  /* 0x0000003e0450723c */ /* 0x000fe2000004182c */
[----:B------:R-:W2:Y:S05]  /*2b90*/  LDSM.16.M88.4 R44, [R227+0x7400] ;  /* 0x00740000e32c783b */ /* 0x000eaa0000000200 */
[C---:B------:R-:W-:Y:S06]  /*2ba0*/  HMMA.16816.F32.BF16 R96, R8.reuse, R72, R92 ;  /* 0x000000480860723c */ /* 0x040fec000004185c */
[C---:B------:R-:W-:Y:S06]  /*2bb0*/  HMMA.16816.F32.BF16 R116, R8.reuse, R64, R116 ;  /* 0x000000400874723c */ /* 0x040fec0000041874 */
[C---:B------:R-:W-:Y:S06]  /*2bc0*/  HMMA.16816.F32.BF16 R108, R8.reuse, R124, R108 ;  /* 0x0000007c086c723c */ /* 0x040fec000004186c */
[C---:B------:R-:W-:Y:S06]  /*2bd0*/  HMMA.16816.F32.BF16 R120, R8.reuse, R74, R120 ;  /* 0x0000004a0878723c */ /* 0x040fec0000041878 */
[C---:B------:R-:W-:Y:S06]  /*2be0*/  HMMA.16816.F32.BF16 R112, R8.reuse, R66, R112 ;  /* 0x000000420870723c */ /* 0x040fec0000041870 */
[----:B------:R-:W-:Y:S06]  /*2bf0*/  HMMA.16816.F32.BF16 R100, R8, R126, R100 ;  /* 0x0000007e0864723c */ /* 0x000fec0000041864 */
[----:B------:R-:W-:Y:S06]  /*2c00*/  HMMA.16816.F32.BF16 R8, R12, R72, R128 ;  /* 0x000000480c08723c */ /* 0x000fec0000041880 */
[----:B---3--:R-:W-:Y:S06]  /*2c10*/  HMMA.16816.F32.BF16 R48, R36, R68, R48 ;  /* 0x000000442430723c */ /* 0x008fec0000041830 */
[-C--:B------:R-:W-:Y:S06]  /*2c20*/  HMMA.16816.F32.BF16 R60, R32, R78.reuse, R88 ;  /* 0x0000004e203c723c */ /* 0x080fec0000041858 */
[----:B------:R-:W-:Y:S06]  /*2c30*/  HMMA.16816.F32.BF16 R76, R40, R78, R80 ;  /* 0x0000004e284c723c */ /* 0x000fec0000041850 */
[----:B-1----:R-:W-:Y:S06]  /*2c40*/  HMMA.16816.F32.BF16 R84, R20, R56, R84 ;  /* 0x000000381454723c */ /* 0x002fec0000041854 */
[C---:B------:R-:W-:Y:S06]  /*2c50*/  HMMA.16816.F32.BF16 R136, R12.reuse, R64, R136 ;  /* 0x000000400c88723c */ /* 0x040fec0000041888 */
[----:B------:R-:W-:Y:S06]  /*2c60*/  HMMA.16816.F32.BF16 R140, R12, R66, R140 ;  /* 0x000000420c8c723c */ /* 0x000fec000004188c */
[----:B----4-:R-:W-:Y:S06]  /*2c70*/  HMMA.16816.F32.BF16 R64, R16, R52, R8 ;  /* 0x000000341040723c */ /* 0x010fec0000041808 */
[----:B-----5:R-:W-:Y:S01]  /*2c80*/  HMMA.16816.F32.BF16 R80, R24, R56, R48 ;  /* 0x000000381850723c */ /* 0x020fe20000041830 */
[----:B------:R-:W1:Y:S01]  /*2c90*/  LDSM.16.M88.4 R48, [R225+0x8400] ;  /* 0x00840000e130783b */ /* 0x000e620000000200 */
[----:B------:R-:W-:-:S04]  /*2ca0*/  FMUL.FTZ R0, R84, UR28 ;  /* 0x0000001c54007c20 */ /* 0x000fc80008410000 */
[----:B------:R-:W-:Y:S01]  /*2cb0*/  HMMA.16816.F32.BF16 R8, R4, R52, R96 ;  /* 0x000000340408723c */ /* 0x000fe20000041860 */
[----:B------:R3:W-:Y:S05]  /*2cc0*/  MUFU.TANH R178, R0 ;  /* 0x0000000000b27308 */ /* 0x0007ea0000002400 */
[-C--:B------:R-:W-:Y:S06]  /*2cd0*/  HMMA.16816.F32.BF16 R60, R28, R70.reuse, R60 ;  /* 0x000000461c3c723c */ /* 0x080fec000004183c */
[----:B------:R-:W-:Y:S06]  /*2ce0*/  HMMA.16816.F32.BF16 R68, R36, R70, R76 ;  /* 0x000000462444723c */ /* 0x000fec000004184c */
[----:B------:R-:W-:Y:S01]  /*2cf0*/  HMMA.16816.F32.BF16 R92, R12, R74, R144 ;  /* 0x0000004a0c5c723c */ /* 0x000fe20000041890 */
[----:B---3--:R-:W-:-:S04]  /*2d00*/  FMUL.FTZ R0, R85, UR28 ;  /* 0x0000001c55007c20 */ /* 0x008fc80008410000 */
[----:B------:R3:W4:Y:S01]  /*2d10*/  MUFU.TANH R160, R0 ;  /* 0x0000000000a07308 */ /* 0x0007220000002400 */
[-C--:B--2---:R-:W-:Y:S06]  /*2d20*/  HMMA.16816.F32.BF16 R72, R32, R44.reuse, R64 ;  /* 0x0000002c2048723c */ /* 0x084fec0000041840 */
[----:B------:R-:W-:Y:S01]  /*2d30*/  HMMA.16816.F32.BF16 R64, R40, R44, R8 ;  /* 0x0000002c2840723c */ /* 0x000fe20000041808 */
[----:B------:R-:W2:Y:S05]  /*2d40*/  LDSM.16.M88.4 R8, [R227+0x8400] ;  /* 0x00840000e308783b */ /* 0x000eaa0000000200 */
[----:B------:R-:W-:Y:S01]  /*2d50*/  HMMA.16816.F32.BF16 R76, R20, R58, R60 ;  /* 0x0000003a144c723c */ /* 0x000fe2000004183c */
[----:B------:R-:W5:Y:S01]  /*2d60*/  LDSM.16.M88.4 R60, [R225+0x7800] ;  /* 0x00780000e13c783b */ /* 0x000f620000000200 */
[----:B---3--:R-:W-:-:S04]  /*2d70*/  FMUL.FTZ R0, R86, UR28 ;  /* 0x0000001c56007c20 */ /* 0x008fc80008410000 */
[----:B------:R-:W-:Y:S01]  /*2d80*/  HMMA.16816.F32.BF16 R88, R24, R58, R68 ;  /* 0x0000003a1858723c */ /* 0x000fe20000041844 */
[----:B------:R3:W-:Y:S05]  /*2d90*/  MUFU.TANH R167, R0 ;  /* 0x0000000000a77308 */ /* 0x0007ea0000002400 */
[----:B------:R-:W-:Y:S06]  /*2da0*/  HMMA.16816.F32.BF16 R56, R16, R54, R92 ;  /* 0x000000361038723c */ /* 0x000fec000004185c */
[----:B-1----:R-:W-:Y:S06]  /*2db0*/  HMMA.16816.F32.BF16 R68, R28, R48, R72 ;  /* 0x000000301c44723c */ /* 0x002fec0000041848 */
[----:B------:R-:W-:Y:S01]  /*2dc0*/  HMMA.16816.F32.BF16 R72, R4, R54, R120 ;  /* 0x000000360448723c */ /* 0x000fe20000041878 */
[----:B---3--:R-:W-:-:S04]  /*2dd0*/  FMUL.FTZ R0, R87, UR28 ;  /* 0x0000001c57007c20 */ /* 0x008fc80008410000 */
[----:B------:R1:W3:Y:S01]  /*2de0*/  MUFU.TANH R159, R0 ;  /* 0x00000000009f7308 */ /* 0x0002e20000002400 */
[----:B------:R-:W-:Y:S06]  /*2df0*/  HMMA.16816.F32.BF16 R52, R36, R48, R64 ;  /* 0x000000302434723c */ /* 0x000fec0000041840 */
[----:B------:R-:W-:Y:S01]  /*2e00*/  HMMA.16816.F32.BF16 R64, R32, R46, R56 ;  /* 0x0000002e2040723c */ /* 0x000fe20000041838 */
[----:B------:R-:W4:Y:S05]  /*2e10*/  LDSM.16.M88.4 R56, [R227+0x7800] ;  /* 0x00780000e338783b */ /* 0x000f2a0000000200 */
[----:B------:R-:W-:Y:S01]  /*2e20*/  HMMA.16816.F32.BF16 R132, R12, R124, R132 ;  /* 0x0000007c0c84723c */ /* 0x000fe20000041884 */
[----:B-1----:R-:W-:-:S05]  /*2e30*/  FMUL.FTZ R0, R80, UR28 ;  /* 0x0000001c50007c20 */ /* 0x002fca0008410000 */
[----:B------:R-:W-:Y:S01]  /*2e40*/  HMMA.16816.F32.BF16 R72, R40, R46, R72 ;  /* 0x0000002e2848723c */ /* 0x000fe20000041848 */
[----:B------:R1:W-:Y:S05]  /*2e50*/  MUFU.TANH R166, R0 ;  /* 0x0000000000a67308 */ /* 0x0003ea0000002400 */
[----:B--2---:R-:W-:Y:S01]  /*2e60*/  HMMA.16816.F32.BF16 R84, R24, R8, R52 ;  /* 0x000000081854723c */ /* 0x004fe20000041834 */
[----:B------:R-:W2:Y:S05]  /*2e70*/  LDSM.16.M88.4 R52, [R225+0x8800] ;  /* 0x00880000e134783b */ /* 0x000eaa0000000200 */
[----:B------:R-:W-:Y:S06]  /*2e80*/  HMMA.16816.F32.BF16 R44, R28, R50, R64 ;  /* 0x000000321c2c723c */ /* 0x000fec0000041840 */
[----:B------:R-:W-:Y:S01]  /*2e90*/  HMMA.16816.F32.BF16 R124, R12, R126, R148 ;  /* 0x0000007e0c7c723c */ /* 0x000fe20000041894 */
[----:B-1----:R-:W-:-:S04]  /*2ea0*/  FMUL.FTZ R0, R81, UR28 ;  /* 0x0000001c51007c20 */ /* 0x002fc80008410000 */
[----:B------:R1:W3:Y:S01]  /*2eb0*/  MUFU.TANH R158, R0 ;  /* 0x00000000009e7308 */ /* 0x0002e20000002400 */
[----:B------:R-:W-:Y:S01]  /*2ec0*/  HMMA.16816.F32.BF16 R48, R36, R50, R72 ;  /* 0x000000322430723c */ /* 0x000fe20000041848 */
[----:B-1----:R-:W-:-:S06]  /*2ed0*/  FMUL.FTZ R0, R82, UR28 ;  /* 0x0000001c52007c20 */ /* 0x002fcc0008410000 */
[----:B------:R1:W-:-:S15]  /*2ee0*/  MUFU.TANH R165, R0 ;  /* 0x0000000000a57308 */ /* 0x0003de0000002400 */
[----:B------:R-:W-:-:S02]  /*2ef0*/  NOP ;  /* 0x0000000000007918 */ /* 0x000fc40000000000 */
[----:B------:R-:W-:Y:S01]  /*2f00*/  HMMA.16816.F32.BF16 R72, R24, R10, R48 ;  /* 0x0000000a1848723c */ /* 0x000fe20000041830 */
[----:B-1----:R-:W-:-:S05]  /*2f10*/  FMUL.FTZ R0, R83, UR28 ;  /* 0x0000001c53007c20 */ /* 0x002fca0008410000 */
[----:B------:R-:W-:Y:S01]  /*2f20*/  HMMA.16816.F32.BF16 R80, R20, R8, R68 ;  /* 0x000000081450723c */ /* 0x000fe20000041844 */
[----:B------:R1:W3:Y:S05]  /*2f30*/  MUFU.TANH R147, R0 ;  /* 0x0000000000937308 */ /* 0x0002ea0000002400 */
[----:B-----5:R-:W-:Y:S01]  /*2f40*/  HMMA.16816.F32.BF16 R68, R16, R60, R136 ;  /* 0x0000003c1044723c */ /* 0x020fe20000041888 */
[----:B-1----:R-:W-:-:S04]  /*2f50*/  FMUL.FTZ R0, R76, UR28 ;  /* 0x0000001c4c007c20 */ /* 0x002fc80008410000 */
[----:B------:R1:W5:-:S15]  /*2f60*/  MUFU.TANH R145, R0 ;  /* 0x0000000000917308 */ /* 0x00035e0000002400 */
[----:B------:R-:W-:-:S04]  /*2f70*/  NOP ;  /* 0x0000000000007918 */ /* 0x000fc80000000000 */
[----:B----4-:R-:W-:Y:S06]  /*2f80*/  HMMA.16816.F32.BF16 R64, R32, R56, R68 ;  /* 0x000000382040723c */ /* 0x010fec0000041844 */
[----:B------:R-:W-:Y:S01]  /*2f90*/  HMMA.16816.F32.BF16 R68, R20, R10, R44 ;  /* 0x0000000a1444723c */ /* 0x000fe2000004182c */
[----:B------:R-:W4:Y:S01]  /*2fa0*/  LDSM.16.M88.4 R44, [R227+0x8800] ;  /* 0x00880000e32c783b */ /* 0x000f220000000200 */
[----:B-1----:R-:W-:-:S03]  /*2fb0*/  FMUL.FTZ R0, R77, UR28 ;  /* 0x0000001c4d007c20 */ /* 0x002fc60008410000 */
[----:B------:R-:W1:Y:S01]  /*2fc0*/  LDSM.16.M88.4 R8, [R225+0x7c00] ;  /* 0x007c0000e108783b */ /* 0x000e620000000200 */
[----:B------:R3:W-:-:S12]  /*2fd0*/  MUFU.TANH R157, R0 ;  /* 0x00000000009d7308 */ /* 0x0007d80000002400 */
[----:B--2---:R-:W-:Y:S06]  /*2fe0*/  HMMA.16816.F32.BF16 R48, R28, R52, R64 ;  /* 0x000000341c30723c */ /* 0x004fec0000041840 */
[----:B------:R-:W-:Y:S01]  /*2ff0*/  HMMA.16816.F32.BF16 R64, R16, R62, R140 ;  /* 0x0000003e1040723c */ /* 0x000fe2000004188c */
[----:B---3--:R-:W-:-:S04]  /*3000*/  FMUL.FTZ R0, R78, UR28 ;  /* 0x0000001c4e007c20 */ /* 0x008fc80008410000 */
[----:B------:R2:W3:Y:S02]  /*3010*/  MUFU.TANH R144, R0 ;  /* 0x0000000000907308 */ /* 0x0004e40000002400 */
[----:B--2---:R-:W-:Y:S02]  /*3020*/  FMUL.FTZ R0, R79, UR28 ;  /* 0x0000001c4f007c20 */ /* 0x004fe40008410000 */
[C---:B------:R-:W-:Y:S04]  /*3030*/  HMMA.16816.F32.BF16 R76, R4.reuse, R60, R116 ;  /* 0x0000003c044c723c */ /* 0x040fe80000041874 */
[----:B------:R2:W-:Y:S02]  /*3040*/  MUFU.TANH R146, R0 ;  /* 0x0000000000927308 */ /* 0x0005e40000002400 */
[----:B------:R-:W-:Y:S09]  /*3050*/  HMMA.16816.F32.BF16 R60, R4, R62, R112 ;  /* 0x0000003e043c723c */ /* 0x000ff20000041870 */
[----:B------:R-:W-:Y:S01]  /*3060*/  HMMA.16816.F32.BF16 R64, R32, R58, R64 ;  /* 0x0000003a2040723c */ /* 0x000fe20000041840 */
[----:B--2---:R-:W-:Y:S01]  /*3070*/  FMUL.FTZ R0, R88, UR28 ;  /* 0x0000001c58007c20 */ /* 0x004fe20008410000 */
[----:B------:R-:W-:-:S03]  /*3080*/  IMAD R88, R152, 0x20, R105 ;  /* 0x0000002098587824 */ /* 0x000fc600078e0269 */
[----:B------:R2:W3:Y:S04]  /*3090*/  MUFU.TANH R130, R0 ;  /* 0x0000000000827308 */ /* 0x0004e80000002400 */
[C---:B------:R-:W-:Y:S06]  /*30a0*/  HMMA.16816.F32.BF16 R12, R40.reuse, R56, R76 ;  /* 0x00000038280c723c */ /* 0x040fec000004184c */
[----:B------:R-:W-:Y:S01]  /*30b0*/  HMMA.16816.F32.BF16 R60, R40, R58, R60 ;  /* 0x0000003a283c723c */ /* 0x000fe2000004183c */
[----:B--2---:R-:W-:-:S04]  /*30c0*/  FMUL.FTZ R0, R89, UR28 ;  /* 0x0000001c59007c20 */ /* 0x004fc80008410000 */
[----:B------:R2:W-:-:S13]  /*30d0*/  MUFU.TANH R131, R0 ;  /* 0x0000000000837308 */ /* 0x0005da0000002400 */
[----:B------:R-:W-:Y:S01]  /*30e0*/  HMMA.16816.F32.BF16 R12, R36, R52, R12 ;  /* 0x00000034240c723c */ /* 0x000fe2000004180c */
[----:B--2---:R-:W-:-:S04]  /*30f0*/  FMUL.FTZ R0, R90, UR28 ;  /* 0x0000001c5a007c20 */ /* 0x004fc80008410000 */
[----:B------:R2:W3:-:S15]  /*3100*/  MUFU.TANH R122, R0 ;  /* 0x00000000007a7308 */ /* 0x0004de0000002400 */
[----:B------:R-:W-:-:S04]  /*3110*/  NOP ;  /* 0x0000000000007918 */ /* 0x000fc80000000000 */
[----:B----4-:R-:W-:Y:S06]  /*3120*/  HMMA.16816.F32.BF16 R56, R24, R44, R12 ;  /* 0x0000002c1838723c */ /* 0x010fec000004180c */
[----:B------:R-:W-:Y:S01]  /*3130*/  HMMA.16816.F32.BF16 R12, R28, R54, R64 ;  /* 0x000000361c0c723c */ /* 0x000fe20000041840 */
[----:B------:R-:W-:Y:S01]  /*3140*/  LDSM.16.M88.4 R64, [R225+0x8c00] ;  /* 0x008c0000e140783b */ /* 0x000fe20000000200 */
[----:B--2---:R-:W-:-:S04]  /*3150*/  FMUL.FTZ R0, R91, UR28 ;  /* 0x0000001c5b007c20 */ /* 0x004fc80008410000 */
[----:B------:R2:W4:-:S12]  /*3160*/  MUFU.TANH R129, R0 ;  /* 0x0000000000817308 */ /* 0x0005180000002400 */
[----:B------:R-:W-:-:S04]  /*3170*/  FMUL.FTZ R3, R58, UR28 ;  /* 0x0000001c3a037c20 */ /* 0x000fc80008410000 */
[----:B------:R5:W-:Y:S02]  /*3180*/  MUFU.TANH R171, R3 ;  /* 0x0000000300ab7308 */ /* 0x000be40000002400 */
[----:B------:R-:W-:Y:S01]  /*3190*/  HMMA.16816.F32.BF16 R76, R20, R46, R12 ;  /* 0x0000002e144c723c */ /* 0x000fe2000004180c */
[----:B--2---:R-:W-:-:S05]  /*31a0*/  FMUL.FTZ R0, R80, UR28 ;  /* 0x0000001c50007c20 */ /* 0x004fca0008410000 */
[----:B------:R2:W4:Y:S01]  /*31b0*/  MUFU.TANH R123, R0 ;  /* 0x00000000007b7308 */ /* 0x0005220000002400 */
[----:B------:R-:W-:Y:S01]  /*31c0*/  VIMNMX R14, R104, UR24, PT ;  /* 0x00000018680e7c48 */ /* 0x000fe2000bfe0100 */
[----:B-----5:R-:W-:Y:S01]  /*31d0*/  IMAD.U32 R3, RZ, RZ, UR24 ;  /* 0x00000018ff037e24 */ /* 0x020fe2000f8e00ff */
[----:B------:R-:W-:-:S04]  /*31e0*/  UMOV UR24, UR18 ;  /* 0x0000001200187c82 */ /* 0x000fc80008000000 */
[----:B------:R-:W-:Y:S01]  /*31f0*/  VIADDMNMX R15, R104, 0x8, R3, PT ;  /* 0x00000008680f7846 */ /* 0x000fe20003800103 */
[----:B--2---:R-:W-:-:S10]  /*3200*/  FMUL.FTZ R0, R81, UR28 ;  /* 0x0000001c51007c20 */ /* 0x004fd40008410000 */
[----:B------:R-:W-:Y:S01]  /*3210*/  FMUL.FTZ R12, R79, UR28 ;  /* 0x0000001c4f0c7c20 */ /* 0x000fe20008410000 */
[----:B------:R-:W-:Y:S01]  /*3220*/  FMUL.FTZ R13, R78, UR28 ;  /* 0x0000001c4e0d7c20 */ /* 0x000fe20008410000 */
[----:B------:R2:W-:Y:S02]  /*3230*/  MUFU.TANH R128, R0 ;  /* 0x0000000000807308 */ /* 0x0005e40000002400 */
[----:B--2---:R-:W-:-:S06]  /*3240*/  FMUL.FTZ R0, R82, UR28 ;  /* 0x0000001c52007c20 */ /* 0x004fcc0008410000 */
[----:B------:R2:W5:Y:S02]  /*3250*/  MUFU.TANH R121, R0 ;  /* 0x0000000000797308 */ /* 0x0005640000002400 */
[----:B--2---:R-:W-:Y:S02]  /*3260*/  FMUL.FTZ R0, R83, UR28 ;  /* 0x0000001c53007c20 */ /* 0x004fe40008410000 */
[----:B-1----:R-:W-:Y:S04]  /*3270*/  HMMA.16816.F32.BF16 R80, R4, R8, R108 ;  /* 0x000000080450723c */ /* 0x002fe8000004186c */
[----:B------:R1:W-:Y:S02]  /*3280*/  MUFU.TANH R156, R0 ;  /* 0x00000000009c7308 */ /* 0x0003e40000002400 */
[----:B-1----:R-:W-:-:S06]  /*3290*/  FMUL.FTZ R0, R84, UR28 ;  /* 0x0000001c54007c20 */ /* 0x002fcc0008410000 */
[----:B------:R1:W2:Y:S02]  /*32a0*/  MUFU.TANH R120, R0 ;  /* 0x0000000000787308 */ /* 0x0002a40000002400 */
[----:B-1----:R-:W-:-:S06]  /*32b0*/  FMUL.FTZ R0, R85, UR28 ;  /* 0x0000001c55007c20 */ /* 0x002fcc0008410000 */
[----:B------:R1:W-:Y:S02]  /*32c0*/  MUFU.TANH R119, R0 ;  /* 0x0000000000777308 */ /* 0x0003e40000002400 */
[----:B-1----:R-:W-:-:S06]  /*32d0*/  FMUL.FTZ R0, R86, UR28 ;  /* 0x0000001c56007c20 */ /* 0x002fcc0008410000 */
[----:B------:R1:W2:Y:S02]  /*32e0*/  MUFU.TANH R137, R0 ;  /* 0x0000000000897308 */ /* 0x0002a40000002400 */
[----:B-1----:R-:W-:Y:S02]  /*32f0*/  FMUL.FTZ R0, R87, UR28 ;  /* 0x0000001c57007c20 */ /* 0x002fe40008410000 */
[----:B------:R-:W-:Y:S04]  /*3300*/  HMMA.16816.F32.BF16 R84, R4, R10, R100 ;  /* 0x0000000a0454723c */ /* 0x000fe80000041864 */
[----:B------:R1:W2:Y:S03]  /*3310*/  MUFU.TANH R117, R0 ;  /* 0x0000000000757308 */ /* 0x0002a60000002400 */
[----:B------:R-:W-:-:S02]  /*3320*/  IMAD.SHL.U32 R4, R153, 0x2, RZ ;  /* 0x0000000299047824 */ /* 0x000fc400078e00ff */
[----:B------:R-:W-:-:S03]  /*3330*/  FMUL.FTZ R5, R59, UR28 ;  /* 0x0000001c3b057c20 */ /* 0x000fc60008410000 */
[----:B------:R-:W-:Y:S01]  /*3340*/  LOP3.LUT R4, R4, 0x6, RZ, 0xc0, !PT ;  /* 0x0000000604047812 */ /* 0x000fe200078ec0ff */
[----:B------:R3:W-:Y:S01]  /*3350*/  MUFU.TANH R91, R5 ;  /* 0x00000005005b7308 */ /* 0x0007e20000002400 */
[----:B-1----:R-:W-:-:S07]  /*3360*/  FMUL.FTZ R0, R68, UR28 ;  /* 0x0000001c44007c20 */ /* 0x002fce0008410000 */
[----:B------:R1:W2:Y:S01]  /*3370*/  MUFU.TANH R116, R0 ;  /* 0x0000000000747308 */ /* 0x0002a20000002400 */
[----:B---3--:R-:W-:-:S07]  /*3380*/  FMUL.FTZ R5, R76, UR28 ;  /* 0x0000001c4c057c20 */ /* 0x008fce0008410000 */
[----:B------:R-:W-:Y:S01]  /*3390*/  MUFU.TANH R76, R13 ;  /* 0x0000000d004c7308 */ /* 0x000fe20000002400 */
[----:B-1----:R-:W-:-:S07]  /*33a0*/  FMUL.FTZ R0, R69, UR28 ;  /* 0x0000001c45007c20 */ /* 0x002fce0008410000 */
[----:B------:R-:W-:Y:S08]  /*33b0*/  MUFU.TANH R89, R5 ;  /* 0x0000000500597308 */ /* 0x000ff00000002400 */
[----:B------:R1:W-:Y:S02]  /*33c0*/  MUFU.TANH R118, R0 ;  /* 0x0000000000767308 */ /* 0x0003e40000002400 */
[----:B-1----:R-:W-:-:S06]  /*33d0*/  FMUL.FTZ R0, R70, UR28 ;  /* 0x0000001c46007c20 */ /* 0x002fcc0008410000 */
[----:B------:R1:W3:Y:S02]  /*33e0*/  MUFU.TANH R139, R0 ;  /* 0x00000000008b7308 */ /* 0x0002e40000002400 */
[----:B-1----:R-:W-:Y:S02]  /*33f0*/  FMUL.FTZ R0, R71, UR28 ;  /* 0x0000001c47007c20 */ /* 0x002fe40008410000 */
[----:B------:R-:W-:Y:S04]  /*3400*/  HMMA.16816.F32.BF16 R68, R20, R44, R48 ;  /* 0x0000002c1444723c */ /* 0x000fe80000041830 */
[----:B------:R1:W-:Y:S02]  /*3410*/  MUFU.TANH R138, R0 ;  /* 0x00000000008a7308 */ /* 0x0003e40000002400 */
[----:B------:R-:W-:Y:S07]  /*3420*/  HMMA.16816.F32.BF16 R48, R16, R8, R132 ;  /* 0x000000081030723c */ /* 0x000fee0000041884 */
[----:B------:R-:W-:-:S02]  /*3430*/  FMUL.FTZ R8, R77, UR28 ;  /* 0x0000001c4d087c20 */ /* 0x000fc40008410000 */
[----:B------:R-:W-:Y:S01]  /*3440*/  MUFU.TANH R77, R12 ;  /* 0x0000000c004d7308 */ /* 0x000fe20000002400 */
[----:B-1----:R-:W-:-:S07]  /*3450*/  FMUL.FTZ R0, R72, UR28 ;  /* 0x0000001c48007c20 */ /* 0x002fce0008410000 */
[----:B------:R1:W3:Y:S08]  /*3460*/  MUFU.TANH R98, R0 ;  /* 0x0000000000627308 */ /* 0x0002f00000002400 */
[----:B------:R-:W-:Y:S01]  /*3470*/  MUFU.TANH R90, R8 ;  /* 0x00000008005a7308 */ /* 0x000fe20000002400 */
[----:B-1----:R-:W-:-:S07]  /*3480*/  FMUL.FTZ R0, R73, UR28 ;  /* 0x0000001c49007c20 */ /* 0x002fce0008410000 */
[----:B------:R1:W-:Y:S02]  /*3490*/  MUFU.TANH R99, R0 ;  /* 0x0000000000637308 */ /* 0x0003e40000002400 */
[----:B-1----:R-:W-:-:S06]  /*34a0*/  FMUL.FTZ R0, R74, UR28 ;  /* 0x0000001c4a007c20 */ /* 0x002fcc0008410000 */
[----:B------:R1:W3:Y:S02]  /*34b0*/  MUFU.TANH R95, R0 ;  /* 0x00000000005f7308 */ /* 0x0002e40000002400 */
[----:B-1----:R-:W-:Y:S02]  /*34c0*/  FMUL.FTZ R0, R75, UR28 ;  /* 0x0000001c4b007c20 */ /* 0x002fe40008410000 */
[----:B------:R-:W1:Y:S04]  /*34d0*/  LDSM.16.M88.4 R72, [R227+0x7c00] ;  /* 0x007c0000e348783b */ /* 0x000e680000000200 */
[----:B------:R4:W3:Y:S02]  /*34e0*/  MUFU.TANH R96, R0 ;  /* 0x0000000000607308 */ /* 0x0008e40000002400 */
[----:B----4-:R-:W-:-:S06]  /*34f0*/  FMUL.FTZ R0, R68, UR28 ;  /* 0x0000001c44007c20 */ /* 0x010fcc0008410000 */
[----:B------:R4:W3:Y:S02]  /*3500*/  MUFU.TANH R94, R0 ;  /* 0x00000000005e7308 */ /* 0x0008e40000002400 */
[----:B----4-:R-:W-:Y:S01]  /*3510*/  FMUL.FTZ R0, R69, UR28 ;  /* 0x0000001c45007c20 */ /* 0x010fe20008410000 */
[----:B-1----:R-:W-:Y:S05]  /*3520*/  HMMA.16816.F32.BF16 R48, R32, R72, R48 ;  /* 0x000000482030723c */ /* 0x002fea0000041830 */
[----:B------:R1:W-:Y:S02]  /*3530*/  MUFU.TANH R97, R0 ;  /* 0x0000000000617308 */ /* 0x0003e40000002400 */
[----:B-1----:R-:W-:-:S06]  /*3540*/  FMUL.FTZ R0, R70, UR28 ;  /* 0x0000001c46007c20 */ /* 0x002fcc0008410000 */
[----:B------:R1:W4:Y:S02]  /*3550*/  MUFU.TANH R93, R0 ;  /* 0x00000000005d7308 */ /* 0x0003240000002400 */
[----:B-1----:R-:W-:Y:S02]  /*3560*/  FMUL.FTZ R0, R71, UR28 ;  /* 0x0000001c47007c20 */ /* 0x002fe40008410000 */
[----:B------:R-:W-:Y:S01]  /*3570*/  HMMA.16816.F32.BF16 R68, R36, R54, R60 ;  /* 0x000000362444723c */ /* 0x000fe2000004183c */
[----:B------:R-:W1:Y:S03]  /*3580*/  LDSM.16.M88.4 R52, [R227+0x8c00] ;  /* 0x008c0000e334783b */ /* 0x000e660000000200 */
[----:B------:R5:W-:Y:S01]  /*3590*/  MUFU.TANH R92, R0 ;  /* 0x00000000005c7308 */ /* 0x000be20000002400 */
[----:B------:R-:W-:-:S04]  /*35a0*/  DEPBAR.LE SB0, 0x0 ;  /* 0x000080000000791a */ /* 0x000fc80000000000 */
[----:B------:R-:W-:Y:S06]  /*35b0*/  HMMA.16816.F32.BF16 R60, R16, R10, R124 ;  /* 0x0000000a103c723c */ /* 0x000fec000004187c */
[----:B------:R-:W-:Y:S01]  /*35c0*/  HMMA.16816.F32.BF16 R8, R40, R72, R80 ;  /* 0x000000482808723c */ /* 0x000fe20000041850 */
[C-C-:B------:R-:W-:Y:S02]  /*35d0*/  VIADDMNMX R16, R104.reuse, 0x40, R3.reuse, PT ;  /* 0x0000004068107846 */ /* 0x140fe40003800103 */
[----:B------:R-:W-:Y:S01]  /*35e0*/  VIADDMNMX R17, R104, 0x48, R3, PT ;  /* 0x0000004868117846 */ /* 0x000fe20003800103 */
[----:B-----5:R-:W-:-:S02]  /*35f0*/  FMUL.FTZ R0, R56, UR28 ;  /* 0x0000001c38007c20 */ /* 0x020fc40008410000 */
[-C--:B------:R-:W-:Y:S02]  /*3600*/  HMMA.16816.F32.BF16 R40, R40, R74.reuse, R84 ;  /* 0x0000004a2828723c */ /* 0x080fe40000041854 */
[----:B------:R5:W4:Y:S10]  /*3610*/  MUFU.TANH R162, R0 ;  /* 0x0000000000a27308 */ /* 0x000b340000002400 */
[----:B------:R-:W-:Y:S01]  /*3620*/  HMMA.16816.F32.BF16 R32, R32, R74, R60 ;  /* 0x0000004a2020723c */ /* 0x000fe2000004183c */
[----:B-----5:R-:W-:-:S05]  /*3630*/  FMUL.FTZ R0, R57, UR28 ;  /* 0x0000001c39007c20 */ /* 0x020fca0008410000 */
[----:B------:R-:W-:Y:S01]  /*3640*/  HMMA.16816.F32.BF16 R56, R24, R46, R68 ;  /* 0x0000002e1838723c */ /* 0x000fe20000041844 */
[----:B------:R5:W4:Y:S02]  /*3650*/  MUFU.TANH R163, R0 ;  /* 0x0000000000a37308 */ /* 0x000b240000002400 */
[----:B-----5:R-:W-:-:S04]  /*3660*/  IMAD.U32 R0, RZ, RZ, UR18 ;  /* 0x00000012ff007e24 */ /* 0x020fc8000f8e00ff */
[----:B------:R-:W-:-:S15]  /*3670*/  IMAD R0, R0, 0x40, R4 ;  /* 0x0000004000007824 */ /* 0x000fde00078e0204 */
[----:B------:R-:W-:-:S02]  /*3680*/  NOP ;  /* 0x0000000000007918 */ /* 0x000fc40000000000 */
[----:B------:R-:W-:Y:S01]  /*3690*/  FMUL.FTZ R12, R56, UR28 ;  /* 0x0000001c380c7c20 */ /* 0x000fe20008410000 */
[----:B------:R-:W-:-:S03]  /*36a0*/  VIADD R4, R0, 0x1 ;  /* 0x0000000100047836 */ /* 0x000fc60000000000 */
[----:B------:R5:W4:Y:S01]  /*36b0*/  MUFU.TANH R62, R12 ;  /* 0x0000000c003e7308 */ /* 0x000b220000002400 */
[----:B------:R-:W-:Y:S01]  /*36c0*/  VIADD R3, R0, 0x8 ;  /* 0x0000000800037836 */ /* 0x000fe20000000000 */
[C---:B------:R-:W-:Y:S02]  /*36d0*/  ISETP.GE.AND P1, PT, R4.reuse, R14, PT ;  /* 0x0000000e0400720c */ /* 0x040fe40003f26270 */
[C---:B------:R-:W-:Y:S02]  /*36e0*/  ISETP.GE.AND P0, PT, R4.reuse, R15, PT ;  /* 0x0000000f0400720c */ /* 0x040fe40003f06270 */
[C---:B------:R-:W-:Y:S01]  /*36f0*/  ISETP.GE.AND P4, PT, R4.reuse, R16, PT ;  /* 0x000000100400720c */ /* 0x040fe20003f86270 */
[----:B------:R-:W-:Y:S01]  /*3700*/  BAR.SYNC.DEFER_BLOCKING 0x0 ;  /* 0x0000000000007b1d */ /* 0x000fe20000010000 */
[----:B------:R-:W-:Y:S02]  /*3710*/  ISETP.GE.AND P2, PT, R4, R17, PT ;  /* 0x000000110400720c */ /* 0x000fe40003f46270 */
[----:B------:R-:W-:Y:S01]  /*3720*/  HMMA.16816.F32.BF16 R4, R28, R64, R48 ;  /* 0x000000401c04723c */ /* 0x000fe20000041830 */
[----:B------:R-:W-:-:S02]  /*3730*/  FSEL R69, R160, -INF , !P1 ;  /* 0xff800000a0457808 */ /* 0x000fc40004800000 */
[C---:B------:R-:W-:Y:S02]  /*3740*/  ISETP.GE.AND P6, PT, R3.reuse, R14, PT ;  /* 0x0000000e0300720c */ /* 0x040fe40003fc6270 */
[C---:B------:R-:W-:Y:S01]  /*3750*/  ISETP.GE.AND P5, PT, R3.reuse, R15, PT ;  /* 0x0000000f0300720c */ /* 0x040fe20003fa6270 */
[----:B------:R-:W-:Y:S01]  /*3760*/  HMMA.16816.F32.BF16 R28, R28, R66, R32 ;  /* 0x000000421c1c723c */ /* 0x000fe20000041820 */
[----:B------:R-:W-:Y:S01]  /*3770*/  ISETP.GE.AND P3, PT, R3, R16, PT ;  /* 0x000000100300720c */ /* 0x000fe20003f66270 */
[----:B-----5:R-:W-:Y:S01]  /*3780*/  FMUL.FTZ R12, R57, UR28 ;  /* 0x0000001c390c7c20 */ /* 0x020fe20008410000 */
[----:B------:R-:W-:Y:S01]  /*3790*/  ISETP.GE.AND P1, PT, R3, R17, PT ;  /* 0x000000110300720c */ /* 0x000fe20003f26270 */
[----:B------:R-:W-:Y:S01]  /*37a0*/  VIADD R3, R0, 0x9 ;  /* 0x0000000900037836 */ /* 0x000fe20000000000 */
[----:B------:R-:W-:Y:S01]  /*37b0*/  FSEL R71, R159, -INF , !P0 ;  /* 0xff8000009f477808 */ /* 0x000fe20004000000 */
[----:B------:R-:W-:Y:S01]  /*37c0*/  MUFU.TANH R61, R12 ;  /* 0x0000000c003d7308 */ /* 0x000fe20000002400 */
[----:B------:R-:W-:-:S02]  /*37d0*/  FSEL R50, R158, -INF , !P4 ;  /* 0xff8000009e327808 */ /* 0x000fc40006000000 */
[----:B------:R-:W-:Y:S02]  /*37e0*/  FSEL R68, R147, -INF , !P2 ;  /* 0xff80000093447808 */ /* 0x000fe40005000000 */
[----:B------:R-:W-:Y:S02]  /*37f0*/  FSEL R70, R145, -INF , !P6 ;  /* 0xff80000091467808 */ /* 0x000fe40007000000 */
[C---:B------:R-:W-:Y:S02]  /*3800*/  ISETP.GE.AND P0, PT, R3.reuse, R14, PT ;  /* 0x0000000e0300720c */ /* 0x040fe40003f06270 */
[C---:B------:R-:W-:Y:S02]  /*3810*/  ISETP.GE.AND P4, PT, R3.reuse, R15, PT ;  /* 0x0000000f0300720c */ /* 0x040fe40003f86270 */
[C---:B------:R-:W-:Y:S01]  /*3820*/  ISETP.GE.AND P2, PT, R3.reuse, R16, PT ;  /* 0x000000100300720c */ /* 0x040fe20003f46270 */
[----:B-1----:R-:W-:Y:S01]  /*3830*/  HMMA.16816.F32.BF16 R44, R20, R52, R4 ;  /* 0x00000034142c723c */ /* 0x002fe20000041804 */
[----:B------:R-:W-:Y:S01]  /*3840*/  ISETP.GE.AND P6, PT, R3, R17, PT ;  /* 0x000000110300720c */ /* 0x000fe20003fc6270 */
[----:B------:R-:W-:Y:S01]  /*3850*/  VIADD R3, R0, 0x10 ;  /* 0x0000001000037836 */ /* 0x000fe20000000000 */
[----:B------:R-:W-:-:S02]  /*3860*/  FSEL R72, R144, -INF , !P5 ;  /* 0xff80000090487808 */ /* 0x000fc40006800000 */
[----:B------:R-:W-:Y:S01]  /*3870*/  FSEL R49, R130, -INF , !P3 ;  /* 0xff80000082317808 */ /* 0x000fe20005800000 */
[C---:B------:R-:W-:Y:S01]  /*3880*/  HMMA.16816.F32.BF16 R4, R36.reuse, R64, R8 ;  /* 0x000000402404723c */ /* 0x040fe20000041808 */
[----:B------:R-:W-:Y:S02]  /*3890*/  FSEL R56, R122, -INF , !P1 ;  /* 0xff8000007a387808 */ /* 0x000fe40004800000 */
[----:B------:R-:W-:Y:S02]  /*38a0*/  FSEL R60, R157, -INF , !P0 ;  /* 0xff8000009d3c7808 */ /* 0x000fe40004000000 */
[C---:B------:R-:W-:Y:S01]  /*38b0*/  ISETP.GE.AND P5, PT, R3.reuse, R14, PT ;  /* 0x0000000e0300720c */ /* 0x040fe20003fa6270 */
[----:B------:R-:W-:Y:S01]  /*38c0*/  HMMA.16816.F32.BF16 R36, R36, R66, R40 ;  /* 0x000000422424723c */ /* 0x000fe20000041828 */
[C---:B------:R-:W-:Y:S01]  /*38d0*/  ISETP.GE.AND P3, PT, R3.reuse, R15, PT ;  /* 0x0000000f0300720c */ /* 0x040fe20003f66270 */
[----:B------:R-:W-:Y:S01]  /*38e0*/  FMUL.FTZ R8, R58, UR28 ;  /* 0x0000001c3a087c20 */ /* 0x000fe20008410000 */
[----:B------:R-:W-:-:S02]  /*38f0*/  ISETP.GE.AND P1, PT, R3, R16, PT ;  /* 0x000000100300720c */ /* 0x000fc40003f26270 */
[----:B------:R-:W-:Y:S01]  /*3900*/  ISETP.GE.AND P0, PT, R3, R17, PT ;  /* 0x000000110300720c */ /* 0x000fe20003f06270 */
[----:B------:R-:W-:Y:S01]  /*3910*/  VIADD R3, R0, 0x11 ;  /* 0x0000001100037836 */ /* 0x000fe20000000000 */
[----:B------:R-:W-:Y:S01]  /*3920*/  FSEL R64, R146, -INF , !P4 ;  /* 0xff80000092407808 */ /* 0x000fe20006000000 */
[----:B------:R1:W5:Y:S01]  /*3930*/  MUFU.TANH R57, R8 ;  /* 0x0000000800397308 */ /* 0x0003620000002400 */
[----:B------:R-:W-:Y:S01]  /*3940*/  FSEL R48, R131, -INF , !P2 ;  /* 0xff80000083307808 */ /* 0x000fe20005000000 */
[----:B------:R-:W-:Y:S01]  /*3950*/  HMMA.16816.F32.BF16 R20, R20, R54, R28 ;  /* 0x000000361414723c */ /* 0x000fe2000004181c */
[----:B------:R-:W-:Y:S01]  /*3960*/  FSEL R51, R129, -INF , !P6 ;  /* 0xff80000081337808 */ /* 0x000fe20007000000 */
[----:B------:R-:W-:Y:S01]  /*3970*/  FMUL.FTZ R47, R47, UR28 ;  /* 0x0000001c2f2f7c20 */ /* 0x000fe20008410000 */
[----:B------:R-:W-:Y:S02]  /*3980*/  FSEL R58, R123, -INF , !P5 ;  /* 0xff8000007b3a7808 */ /* 0x000fe40006800000 */
[----:B------:R-:W-:-:S02]  /*3990*/  ISETP.GE.AND P4, PT, R3, R14, PT ;  /* 0x0000000e0300720c */ /* 0x000fc40003f86270 */
[C---:B------:R-:W-:Y:S01]  /*39a0*/  ISETP.GE.AND P2, PT, R3.reuse, R15, PT ;  /* 0x0000000f0300720c */ /* 0x040fe20003f46270 */
[C---:B------:R-:W-:Y:S01]  /*39b0*/  HMMA.16816.F32.BF16 R4, R24.reuse, R52, R4 ;  /* 0x000000341804723c */ /* 0x040fe20000041804 */
[C---:B------:R-:W-:Y:S01]  /*39c0*/  ISETP.GE.AND P6, PT, R3.reuse, R16, PT ;  /* 0x000000100300720c */ /* 0x040fe20003fc6270 */
[----:B------:R-:W-:Y:S01]  /*39d0*/  MUFU.TANH R47, R47 ;  /* 0x0000002f002f7308 */ /* 0x000fe20000002400 */
[----:B------:R-:W-:Y:S01]  /*39e0*/  ISETP.GE.AND P5, PT, R3, R17, PT ;  /* 0x000000110300720c */ /* 0x000fe20003fa6270 */
[----:B------:R-:W-:Y:S01]  /*39f0*/  VIADD R3, R0, 0x18 ;  /* 0x0000001800037836 */ /* 0x000fe20000000000 */
[----:B------:R-:W-:Y:S01]  /*3a00*/  FSEL R152, R121, -INF , !P3 ;  /* 0xff80000079987808 */ /* 0x000fe20005800000 */
[----:B------:R-:W-:Y:S01]  /*3a10*/  HMMA.16816.F32.BF16 R24, R24, R54, R36 ;  /* 0x000000361818723c */ /* 0x000fe20000041824 */
[----:B--2---:R-:W-:Y:S01]  /*3a20*/  FSEL R73, R120, -INF , !P1 ;  /* 0xff80000078497808 */ /* 0x004fe20004800000 */
[----:B-1----:R-:W-:Y:S01]  /*3a30*/  FMUL.FTZ R8, R59, UR28 ;  /* 0x0000001c3b087c20 */ /* 0x002fe20008410000 */
[----:B------:R-:W-:-:S02]  /*3a40*/  FSEL R137, R137, -INF , !P0 ;  /* 0xff80000089897808 */ /* 0x000fc40004000000 */
[----:B------:R-:W-:Y:S01]  /*3a50*/  FSEL R33, R128, -INF , !P4 ;  /* 0xff80000080217808 */ /* 0x000fe20006000000 */
[----:B------:R1:W2:Y:S01]  /*3a60*/  MUFU.TANH R19, R8 ;  /* 0x0000000800137308 */ /* 0x0002a20000002400 */
[C---:B------:R-:W-:Y:S02]  /*3a70*/  ISETP.GE.AND P3, PT, R3.reuse, R14, PT ;  /* 0x0000000e0300720c */ /* 0x040fe40003f66270 */
[C---:B------:R-:W-:Y:S01]  /*3a80*/  ISETP.GE.AND P1, PT, R3.reuse, R15, PT ;  /* 0x0000000f0300720c */ /* 0x040fe20003f26270 */
[----:B------:R-:W-:Y:S01]  /*3a90*/  FMUL.FTZ R20, R20, UR28 ;  /* 0x0000001c14147c20 */ /* 0x000fe20008410000 */
[C---:B------:R-:W-:Y:S02]  /*3aa0*/  ISETP.GE.AND P0, PT, R3.reuse, R16, PT ;  /* 0x000000100300720c */ /* 0x040fe40003f06270 */
[----:B------:R-:W-:Y:S01]  /*3ab0*/  ISETP.GE.AND P4, PT, R3, R17, PT ;  /* 0x000000110300720c */ /* 0x000fe20003f86270 */
[----:B------:R-:W-:Y:S01]  /*3ac0*/  VIADD R3, R0, 0x19 ;  /* 0x0000001900037836 */ /* 0x000fe20000000000 */
[----:B------:R-:W-:Y:S01]  /*3ad0*/  FSEL R156, R156, -INF , !P2 ;  /* 0xff8000009c9c7808 */ /* 0x000fe20005000000 */
[----:B------:R-:W-:Y:S01]  /*3ae0*/  MUFU.TANH R20, R20 ;  /* 0x0000001400147308 */ /* 0x000fe20000002400 */
[----:B------:R-:W-:Y:S01]  /*3af0*/  FSEL R65, R119, -INF , !P6 ;  /* 0xff80000077417808 */ /* 0x000fe20007000000 */
[----:B------:R-:W-:Y:S01]  /*3b00*/  FMUL.FTZ R4, R4, UR28 ;  /* 0x0000001c04047c20 */ /* 0x000fe20008410000 */
[----:B------:R-:W-:Y:S01]  /*3b10*/  FSEL R105, R117, -INF , !P5 ;  /* 0xff80000075697808 */ /* 0x000fe20006800000 */
[----:B------:R-:W-:Y:S01]  /*3b20*/  FMUL.FTZ R6, R6, UR28 ;  /* 0x0000001c06067c20 */ /* 0x000fe20008410000 */
[----:B------:R-:W-:Y:S01]  /*3b30*/  FSEL R35, R116, -INF , !P3 ;  /* 0xff80000074237808 */ /* 0x000fe20005800000 */
[----:B------:R-:W-:Y:S01]  /*3b40*/  FMUL.FTZ R5, R5, UR28 ;  /* 0x0000001c05057c20 */ /* 0x000fe20008410000 */
[----:B-1----:R-:W-:Y:S01]  /*3b50*/  FMUL.FTZ R8, R44, UR28 ;  /* 0x0000001c2c087c20 */ /* 0x002fe20008410000 */
[C---:B------:R-:W-:Y:S01]  /*3b60*/  ISETP.GE.AND P2, PT, R3.reuse, R14, PT ;  /* 0x0000000e0300720c */ /* 0x040fe20003f46270 */
[----:B------:R1:W-:Y:S01]  /*3b70*/  MUFU.TANH R10, R4 ;  /* 0x00000004000a7308 */ /* 0x0003e20000002400 */
[C---:B------:R-:W-:Y:S01]  /*3b80*/  ISETP.GE.AND P6, PT, R3.reuse, R15, PT ;  /* 0x0000000f0300720c */ /* 0x040fe20003fc6270 */
[----:B------:R-:W-:Y:S01]  /*3b90*/  FMUL.FTZ R24, R24, UR28 ;  /* 0x0000001c18187c20 */ /* 0x000fe20008410000 */
[----:B------:R-:W-:Y:S01]  /*3ba0*/  ISETP.GE.AND P5, PT, R3, R16, PT ;  /* 0x000000100300720c */ /* 0x000fe20003fa6270 */
[----:B------:R-:W-:Y:S01]  /*3bb0*/  FMUL.FTZ R25, R25, UR28 ;  /* 0x0000001c19197c20 */ /* 0x000fe20008410000 */
[----:B------:R-:W-:Y:S01]  /*3bc0*/  ISETP.GE.AND P3, PT, R3, R17, PT ;  /* 0x000000110300720c */ /* 0x000fe20003f66270 */
[----:B------:R-:W-:Y:S01]  /*3bd0*/  VIADD R3, R0, 0x20 ;  /* 0x0000002000037836 */ /* 0x000fe20000000000 */
[----:B---3--:R-:W-:Y:S01]  /*3be0*/  FSEL R139, R139, -INF , !P1 ;  /* 0xff8000008b8b7808 */ /* 0x008fe20004800000 */
[----:B------:R3:W2:Y:S01]  /*3bf0*/  MUFU.TANH R18, R8 ;  /* 0x0000000800127308 */ /* 0x0006a20000002400 */
[----:B------:R-:W-:-:S02]  /*3c00*/  FSEL R63, R98, -INF , !P0 ;  /* 0xff800000623f7808 */ /* 0x000fc40004000000 */
[----:B------:R-:W-:Y:S02]  /*3c10*/  FSEL R100, R95, -INF , !P4 ;  /* 0xff8000005f647808 */ /* 0x000fe40006000000 */
[----:B------:R-:W-:Y:S02]  /*3c20*/  FSEL R34, R118, -INF , !P2 ;  /* 0xff80000076227808 */ /* 0x000fe40005000000 */
[C---:B------:R-:W-:Y:S01]  /*3c30*/  ISETP.GE.AND P1, PT, R3.reuse, R14, PT ;  /* 0x0000000e0300720c */ /* 0x040fe20003f26270 */
[----:B------:R4:W-:Y:S01]  /*3c40*/  MUFU.TANH R11, R5 ;  /* 0x00000005000b7308 */ /* 0x0009e20000002400 */
[C---:B------:R-:W-:Y:S01]  /*3c50*/  ISETP.GE.AND P0, PT, R3.reuse, R15, PT ;  /* 0x0000000f0300720c */ /* 0x040fe20003f06270 */
[C---:B-1----:R-:W-:Y:S01]  /*3c60*/  VIADD R4, R0.reuse, 0x28 ;  /* 0x0000002800047836 */ /* 0x042fe20000000000 */
[C---:B------:R-:W-:Y:S02]  /*3c70*/  ISETP.GE.AND P4, PT, R3.reuse, R16, PT ;  /* 0x000000100300720c */ /* 0x040fe40003f86270 */
[----:B------:R-:W-:Y:S01]  /*3c80*/  ISETP.GE.AND P2, PT, R3, R17, PT ;  /* 0x000000110300720c */ /* 0x000fe20003f46270 */
[----:B------:R-:W-:Y:S01]  /*3c90*/  VIADD R3, R0, 0x21 ;  /* 0x0000002100037836 */ /* 0x000fe20000000000 */
[----:B------:R-:W-:Y:S01]  /*3ca0*/  FSEL R138, R138, -INF , !P6 ;  /* 0xff8000008a8a7808 */ /* 0x000fe20007000000 */
[----:B------:R-:W-:Y:S01]  /*3cb0*/  MUFU.TANH R24, R24 ;  /* 0x0000001800187308 */ /* 0x000fe20000002400 */
[----:B---3--:R-:W-:Y:S01]  /*3cc0*/  FMUL.FTZ R8, R45, UR28 ;  /* 0x0000001c2d087c20 */ /* 0x008fe20008410000 */
[----:B------:R-:W-:-:S02]  /*3cd0*/  FSEL R59, R99, -INF , !P5 ;  /* 0xff800000633b7808 */ /* 0x000fc40006800000 */
[----:B------:R-:W-:Y:S02]  /*3ce0*/  FSEL R136, R96, -INF , !P3 ;  /* 0xff80000060887808 */ /* 0x000fe40005800000 */
[----:B------:R-:W-:Y:S02]  /*3cf0*/  FSEL R164, R94, -INF , !P1 ;  /* 0xff8000005ea47808 */ /* 0x000fe40004800000 */
[----:B------:R1:W-:Y:S01]  /*3d00*/  MUFU.TANH R13, R8 ;  /* 0x00000008000d7308 */ /* 0x0003e20000002400 */
[----:B------:R-:W-:Y:S01]  /*3d10*/  ISETP.GE.AND P6, PT, R3, R14, PT ;  /* 0x0000000e0300720c */ /* 0x000fe20003fc6270 */
[----:B----4-:R-:W-:Y:S01]  /*3d20*/  FMUL.FTZ R5, R7, UR28 ;  /* 0x0000001c07057c20 */ /* 0x010fe20008410000 */
[C---:B------:R-:W-:Y:S02]  /*3d30*/  ISETP.GE.AND P5, PT, R3.reuse, R15, PT ;  /* 0x0000000f0300720c */ /* 0x040fe40003fa6270 */
[C---:B------:R-:W-:Y:S02]  /*3d40*/  ISETP.GE.AND P3, PT, R3.reuse, R16, PT ;  /* 0x000000100300720c */ /* 0x040fe40003f66270 */
[----:B------:R-:W-:Y:S01]  /*3d50*/  ISETP.GE.AND P1, PT, R3, R17, PT ;  /* 0x000000110300720c */ /* 0x000fe20003f26270 */
[----:B------:R-:W-:Y:S01]  /*3d60*/  VIADD R3, R0, 0x29 ;  /* 0x0000002900037836 */ /* 0x000fe20000000000 */
[----:B------:R-:W-:Y:S01]  /*3d70*/  FSEL R184, R93, -INF , !P0 ;  /* 0xff8000005db87808 */ /* 0x000fe20004000000 */
[----:B------:R3:W-:Y:S01]  /*3d80*/  MUFU.TANH R9, R5 ;  /* 0x0000000500097308 */ /* 0x0007e20000002400 */
[----:B------:R-:W-:-:S02]  /*3d90*/  ISETP.GE.AND P0, PT, R4, R14, PT ;  /* 0x0000000e0400720c */ /* 0x000fc40003f06270 */
[----:B------:R-:W-:Y:S02]  /*3da0*/  FSEL R162, R162, -INF , !P4 ;  /* 0xff800000a2a27808 */ /* 0x000fe40006000000 */
[----:B------:R-:W-:Y:S01]  /*3db0*/  FSEL R171, R171, -INF , !P2 ;  /* 0xff800000abab7808 */ /* 0x000fe20005000000 */
[----:B-1----:R-:W-:Y:S01]  /*3dc0*/  FMUL.FTZ R8, R46, UR28 ;  /* 0x0000001c2e087c20 */ /* 0x002fe20008410000 */
[----:B------:R-:W-:Y:S01]  /*3dd0*/  FSEL R175, R97, -INF , !P6 ;  /* 0xff80000061af7808 */ /* 0x000fe20007000000 */
[----:B------:R-:W-:Y:S01]  /*3de0*/  MUFU.TANH R25, R25 ;  /* 0x0000001900197308 */ /* 0x000fe20000002400 */
[----:B------:R-:W-:Y:S02]  /*3df0*/  FSEL R188, R92, -INF , !P5 ;  /* 0xff8000005cbc7808 */ /* 0x000fe40006800000 */
[----:B------:R-:W-:Y:S02]  /*3e00*/  FSEL R163, R163, -INF , !P3 ;  /* 0xff800000a3a37808 */ /* 0x000fe40005800000 */
[----:B------:R-:W-:-:S02]  /*3e10*/  FSEL R170, R91, -INF , !P1 ;  /* 0xff8000005baa7808 */ /* 0x000fc40004800000 */
[----:B------:R-:W-:Y:S01]  /*3e20*/  FSEL R177, R89, -INF , !P0 ;  /* 0xff80000059b17808 */ /* 0x000fe20004000000 */
[----:B------:R-:W1:Y:S01]  /*3e30*/  MUFU.TANH R12, R8 ;  /* 0x00000008000c7308 */ /* 0x000e620000002400 */
[C---:B------:R-:W-:Y:S01]  /*3e40*/  ISETP.GE.AND P4, PT, R4.reuse, R15, PT ;  /* 0x0000000f0400720c */ /* 0x040fe20003f86270 */
[----:B---3--:R-:W-:Y:S01]  /*3e50*/  FMUL.FTZ R5, R23, UR28 ;  /* 0x0000001c17057c20 */ /* 0x008fe20008410000 */
[C---:B------:R-:W-:Y:S02]  /*3e60*/  ISETP.GE.AND P2, PT, R4.reuse, R16, PT ;  /* 0x000000100400720c */ /* 0x040fe40003f46270 */
[----:B------:R-:W-:Y:S01]  /*3e70*/  ISETP.GE.AND P6, PT, R4, R17, PT ;  /* 0x000000110400720c */ /* 0x000fe20003fc6270 */
[----:B------:R-:W-:Y:S01]  /*3e80*/  FMUL.FTZ R4, R21, UR28 ;  /* 0x0000001c15047c20 */ /* 0x000fe20008410000 */
[C---:B------:R-:W-:Y:S01]  /*3e90*/  ISETP.GE.AND P5, PT, R3.reuse, R14, PT ;  /* 0x0000000e0300720c */ /* 0x040fe20003fa6270 */
[----:B------:R3:W4:Y:S01]  /*3ea0*/  MUFU.TANH R8, R6 ;  /* 0x0000000600087308 */ /* 0x0007220000002400 */
[----:B------:R-:W-:-:S02]  /*3eb0*/  ISETP.GE.AND P3, PT, R3, R15, PT ;  /* 0x0000000f0300720c */ /* 0x000fc40003f66270 */
[C---:B------:R-:W-:Y:S02]  /*3ec0*/  ISETP.GE.AND P1, PT, R3.reuse, R16, PT ;  /* 0x000000100300720c */ /* 0x040fe40003f26270 */
[----:B------:R-:W-:Y:S01]  /*3ed0*/  ISETP.GE.AND P0, PT, R3, R17, PT ;  /* 0x000000110300720c */ /* 0x000fe20003f06270 */
[----:B------:R-:W-:Y:S01]  /*3ee0*/  VIADD R3, R0, 0x30 ;  /* 0x0000003000037836 */ /* 0x000fe20000000000 */
[----:B------:R-:W-:Y:S01]  /*3ef0*/  FSEL R182, R76, -INF , !P4 ;  /* 0xff8000004cb67808 */ /* 0x000fe20006000000 */
[----:B------:R2:W-:Y:S01]  /*3f00*/  MUFU.TANH R7, R4 ;  /* 0x0000000400077308 */ /* 0x0005e20000002400 */
[----:B------:R-:W-:Y:S02]  /*3f10*/  FSEL R161, R62, -INF , !P2 ;  /* 0xff8000003ea17808 */ /* 0x000fe40005000000 */
[----:B------:R-:W-:Y:S02]  /*3f20*/  ISETP.GE.AND P4, PT, R3, R14, PT ;  /* 0x0000000e0300720c */ /* 0x000fe40003f86270 */
[----:B-----5:R-:W-:-:S02]  /*3f30*/  FSEL R168, R57, -INF , !P6 ;  /* 0xff80000039a87808 */ /* 0x020fc40007000000 */
[----:B------:R-:W-:Y:S01]  /*3f40*/  FSEL R176, R90, -INF , !P5 ;  /* 0xff8000005ab07808 */ /* 0x000fe20006800000 */
[----:B------:R-:W-:Y:S01]  /*3f50*/  MUFU.TANH R5, R5 ;  /* 0x0000000500057308 */ /* 0x000fe20000002400 */
[C---:B------:R-:W-:Y:S01]  /*3f60*/  ISETP.GE.AND P2, PT, R3.reuse, R15, PT ;  /* 0x0000000f0300720c */ /* 0x040fe20003f46270 */
[----:B---3--:R-:W-:Y:S01]  /*3f70*/  FMUL.FTZ R6, R22, UR28 ;  /* 0x0000001c16067c20 */ /* 0x008fe20008410000 */
[C---:B------:R-:W-:Y:S02]  /*3f80*/  ISETP.GE.AND P6, PT, R3.reuse, R16, PT ;  /* 0x000000100300720c */ /* 0x040fe40003fc6270 */
[----:B------:R-:W-:Y:S01]  /*3f90*/  ISETP.GE.AND P5, PT, R3, R17, PT ;  /* 0x000000110300720c */ /* 0x000fe20003fa6270 */
[C---:B------:R-:W-:Y:S01]  /*3fa0*/  VIADD R3, R0.reuse, 0x38 ;  /* 0x0000003800037836 */ /* 0x040fe20000000000 */
[----:B------:R-:W-:Y:S01]  /*3fb0*/  FSEL R179, R77, -INF , !P3 ;  /* 0xff8000004db37808 */ /* 0x000fe20005800000 */
[----:B------:R-:W3:Y:S01]  /*3fc0*/  MUFU.TANH R6, R6 ;  /* 0x0000000600067308 */ /* 0x000ee20000002400 */
[----:B--2---:R-:W-:Y:S01]  /*3fd0*/  VIADD R4, R0, 0x31 ;  /* 0x0000003100047836 */ /* 0x004fe20000000000 */
[----:B------:R-:W-:-:S02]  /*3fe0*/  FSEL R160, R61, -INF , !P1 ;  /* 0xff8000003da07808 */ /* 0x000fc40004800000 */
[----:B------:R-:W-:Y:S02]  /*3ff0*/  FSEL R169, R19, -INF , !P0 ;  /* 0xff80000013a97808 */ /* 0x000fe40004000000 */
[----:B------:R-:W-:Y:S02]  /*4000*/  FSEL R174, R18, -INF , !P4 ;  /* 0xff80000012ae7808 */ /* 0x000fe40006000000 */
[C---:B------:R-:W-:Y:S02]  /*4010*/  ISETP.GE.AND P3, PT, R4.reuse, R14, PT ;  /* 0x0000000e0400720c */ /* 0x040fe40003f66270 */
[C---:B------:R-:W-:Y:S02]  /*4020*/  ISETP.GE.AND P1, PT, R4.reuse, R15, PT ;  /* 0x0000000f0400720c */ /* 0x040fe40003f26270 */
[C---:B------:R-:W-:Y:S02]  /*4030*/  ISETP.GE.AND P0, PT, R4.reuse, R16, PT ;  /* 0x000000100400720c */ /* 0x040fe40003f06270 */
[----:B------:R-:W-:Y:S01]  /*4040*/  ISETP.GE.AND P4, PT, R4, R17, PT ;  /* 0x000000110400720c */ /* 0x000fe20003f86270 */
[----:B------:R-:W-:Y:S01]  /*4050*/  FMUL.FTZ R4, R26, UR28 ;  /* 0x0000001c1a047c20 */ /* 0x000fe20008410000 */
[----:B-1----:R-:W-:-:S02]  /*4060*/  FSEL R183, R12, -INF , !P2 ;  /* 0xff8000000cb77808 */ /* 0x002fc40005000000 */
[----:B------:R-:W-:Y:S02]  /*4070*/  FSEL R203, R10, -INF , !P6 ;  /* 0xff8000000acb7808 */ /* 0x000fe40007000000 */
[----:B----4-:R-:W-:Y:S01]  /*4080*/  FSEL R206, R8, -INF , !P5 ;  /* 0xff80000008ce7808 */ /* 0x010fe20006800000 */
[----:B------:R-:W1:Y:S01]  /*4090*/  MUFU.TANH R4, R4 ;  /* 0x0000000400047308 */ /* 0x000e620000002400 */
[----:B------:R-:W-:Y:S02]  /*40a0*/  FSEL R173, R13, -INF , !P3 ;  /* 0xff8000000dad7808 */ /* 0x000fe40005800000 */
[C---:B------:R-:W-:Y:S02]  /*40b0*/  ISETP.GE.AND P2, PT, R3.reuse, R14, PT ;  /* 0x0000000e0300720c */ /* 0x040fe40003f46270 */
[C---:B------:R-:W-:Y:S02]  /*40c0*/  ISETP.GE.AND P6, PT, R3.reuse, R15, PT ;  /* 0x0000000f0300720c */ /* 0x040fe40003fc6270 */
[----:B------:R-:W-:-:S02]  /*40d0*/  ISETP.GE.AND P5, PT, R3, R16, PT ;  /* 0x000000100300720c */ /* 0x000fc40003fa6270 */
[----:B------:R-:W-:Y:S01]  /*40e0*/  ISETP.GE.AND P3, PT, R3, R17, PT ;  /* 0x000000110300720c */ /* 0x000fe20003f66270 */
[----:B------:R-:W-:Y:S01]  /*40f0*/  FMUL.FTZ R3, R27, UR28 ;  /* 0x0000001c1b037c20 */ /* 0x000fe20008410000 */
[----:B------:R-:W-:Y:S02]  /*4100*/  FSEL R202, R11, -INF , !P0 ;  /* 0xff8000000bca7808 */ /* 0x000fe40004000000 */
[----:B------:R-:W-:Y:S02]  /*4110*/  ISETP.GE.AND P0, PT, R0, R15, PT ;  /* 0x0000000f0000720c */ /* 0x000fe40003f06270 */
[----:B------:R-:W-:Y:S01]  /*4120*/  FSEL R208, R47, -INF , !P1 ;  /* 0xff8000002fd07808 */ /* 0x000fe20004800000 */
[----:B------:R-:W2:Y:S01]  /*4130*/  MUFU.TANH R3, R3 ;  /* 0x0000000300037308 */ /* 0x000ea20000002400 */
[----:B------:R-:W-:Y:S02]  /*4140*/  FSEL R32, R167, -INF , !P0 ;  /* 0xff800000a7207808 */ /* 0x000fe40004000000 */
[----:B------:R-:W-:-:S02]  /*4150*/  PLOP3.LUT P0, PT, PT, PT, UP0, 0x80, 0x0 ;  /* 0x000000000000781c */ /* 0x000fc40003f0f008 */
[----:B------:R-:W-:Y:S02]  /*4160*/  FSEL R204, R9, -INF , !P4 ;  /* 0xff80000009cc7808 */ /* 0x000fe40006000000 */
[----:B------:R-:W-:Y:S02]  /*4170*/  FSEL R172, R20, -INF , !P2 ;  /* 0xff80000014ac7808 */ /* 0x000fe40005000000 */
[C---:B------:R-:W-:Y:S02]  /*4180*/  ISETP.GE.AND P1, PT, R0.reuse, R14, PT ;  /* 0x0000000e0000720c */ /* 0x040fe40003f26270 */
[C---:B------:R-:W-:Y:S02]  /*4190*/  ISETP.GE.AND P4, PT, R0.reuse, R16, PT ;  /* 0x000000100000720c */ /* 0x040fe40003f86270 */
[C---:B------:R-:W-:Y:S01]  /*41a0*/  ISETP.GE.AND P2, PT, R0.reuse, R17, PT ;  /* 0x000000110000720c */ /* 0x040fe20003f46270 */
[----:B------:R-:W-:Y:S01]  /*41b0*/  VIADD R0, R0, 0x39 ;  /* 0x0000003900007836 */ /* 0x000fe20000000000 */
[----:B---3--:R-:W-:-:S02]  /*41c0*/  FSEL R209, R6, -INF , !P6 ;  /* 0xff80000006d17808 */ /* 0x008fc40007000000 */
[----:B------:R-:W-:Y:S02]  /*41d0*/  FSEL R201, R24, -INF , !P5 ;  /* 0xff80000018c97808 */ /* 0x000fe40006800000 */
[----:B-1----:R-:W-:Y:S02]  /*41e0*/  FSEL R205, R4, -INF , !P3 ;  /* 0xff80000004cd7808 */ /* 0x002fe40005800000 */
[----:B------:R-:W-:Y:S02]  /*41f0*/  FSEL R20, R178, -INF , !P1 ;  /* 0xff800000b2147808 */ /* 0x000fe40004800000 */
[C---:B------:R-:W-:Y:S02]  /*4200*/  ISETP.GE.AND P6, PT, R0.reuse, R14, PT ;  /* 0x0000000e0000720c */ /* 0x040fe40003fc6270 */
[C---:B------:R-:W-:Y:S02]  /*4210*/  ISETP.GE.AND P5, PT, R0.reuse, R15, PT ;  /* 0x0000000f0000720c */ /* 0x040fe40003fa6270 */
[----:B------:R-:W-:-:S02]  /*4220*/  ISETP.GE.AND P3, PT, R0, R16, PT ;  /* 0x000000100000720c */ /* 0x000fc40003f66270 */
[----:B------:R-:W-:Y:S01]  /*4230*/  ISETP.GE.AND P1, PT, R0, R17, PT ;  /* 0x000000110000720c */ /* 0x000fe20003f26270 */
[----:B------:R-:W-:Y:S01]  /*4240*/  IMAD.IADD R0, R154, 0x1, R88 ;  /* 0x000000019a007824 */ /* 0x000fe200078e0258 */
[----:B------:R-:W-:Y:S02]  /*4250*/  FSEL R21, R166, -INF , !P4 ;  /* 0xff800000a6157808 */ /* 0x000fe40006000000 */
[----:B------:R-:W-:Y:S02]  /*4260*/  FSEL R22, R165, -INF , !P2 ;  /* 0xff800000a5167808 */ /* 0x000fe40005000000 */
[----:B------:R-:W-:Y:S02]  /*4270*/  FSEL R178, R7, -INF , !P6 ;  /* 0xff80000007b27808 */ /* 0x000fe40007000000 */
[----:B------:R-:W-:Y:S02]  /*4280*/  FSEL R210, R5, -INF , !P5 ;  /* 0xff80000005d27808 */ /* 0x000fe40006800000 */
[----:B------:R-:W-:-:S02]  /*4290*/  FSEL R200, R25, -INF , !P3 ;  /* 0xff80000019c87808 */ /* 0x000fc40005800000 */
[----:B--2---:R-:W-:Y:S01]  /*42a0*/  FSEL R207, R3, -INF , !P1 ;  /* 0xff80000003cf7808 */ /* 0x004fe20004800000 */
        /* <DEDUP_REMOVED lines=65> */
.L_x_624:
[----:B------:R-:W-:Y:S05]  /*46c0*/  BSYNC B0 ;  /* 0x0000000000007941 */ /* 0x000fea0003800000 */
.L_x_623:
[----:B------:R-:W0:Y:S02]  /*46d0*/  LDGDEPBAR ;  /* 0x00000000000079af */ /* 0x000e240000000000 */
.L_x_622:
[----:B------:R-:W-:Y:S01]  /*46e0*/  FMNMX.FTZ R3, R20, R69, !PT ;  /* 0x0000004514037209 */ /* 0x000fe20007810000 */
[----:B------:R-:W-:Y:S01]  /*46f0*/  ULDC UR18, c[0x0][0x2ec] ;  /* 0x0000bb0000127ab9 */ /* 0x000fe20000000800 */
[----:B------:R-:W-:Y:S02]  /*4700*/  LEA R224, R0, UR4, 0x1 ;  /* 0x0000000400e07c11 */ /* 0x000fe4000f8e08ff */
        /* <DEDUP_REMOVED lines=40> */
[----:B------:R-:W3:Y:S01]  /*4990*/  SHFL.BFLY PT, R5, R3, 0x2, 0x1f ;  /* 0x0c401f0003057f89 */ /* 0x000ee200000e0000 */
[----:B------:R-:W-:Y:S02]  /*49a0*/  FMNMX.FTZ R104, R178, R104, !PT ;  /* 0x00000068b2687209 */ /* 0x000fe40007810000 */
[----:B------:R-:W-:Y:S02]  /*49b0*/  FMNMX.FTZ R4, R169, R4, !PT ;  /* 0x00000004a9047209 */ /* 0x000fe40007810000 */
[----:B------:R-:W-:Y:S01]  /*49c0*/  LEA R226, R2, R224, 0x1 ;  /* 0x000000e002e27211 */ /* 0x000fe200078e08ff */
[----:B-12---:R-:W1:Y:S01]  /*49d0*/  SHFL.BFLY PT, R6, R104, 0x2, 0x1f ;  /* 0x0c401f0068067f89 */ /* 0x006e6200000e0000 */
[----:B------:R-:W-:-:S03]  /*49e0*/  FMNMX.FTZ R4, R206, R4, !PT ;  /* 0x00000004ce047209 */ /* 0x000fc60007810000 */
[----:B------:R-:W-:Y:S01]  /*49f0*/  LDSM.16.MT88.4 R24, [R226+0x9000] ;  /* 0x00900000e218783b */ /* 0x000fe20000004200 */
[----:B------:R-:W-:-:S03]  /*4a00*/  FMNMX.FTZ R4, R204, R4, !PT ;  /* 0x00000004cc047209 */ /* 0x000fc60007810000 */
[----:B------:R-:W-:Y:S01]  /*4a10*/  LDSM.16.MT88.4 R40, [R226+0xa000] ;  /* 0x00a00000e228783b */ /* 0x000fe20000004200 */
[----:B------:R-:W-:-:S03]  /*4a20*/  FMNMX.FTZ R4, R205, R4, !PT ;  /* 0x00000004cd047209 */ /* 0x000fc60007810000 */
[----:B------:R-:W-:Y:S01]  /*4a30*/  LDSM.16.MT88.4 R52, [R226+0xb000] ;  /* 0x00b00000e234783b */ /* 0x000fe20000004200 */
[----:B------:R-:W-:-:S05]  /*4a40*/  FMNMX.FTZ R4, R207, R4, !PT ;  /* 0x00000004cf047209 */ /* 0x000fca0007810000 */
[----:B------:R-:W2:Y:S01]  /*4a50*/  SHFL.BFLY PT, R101, R4, 0x2, 0x1f ;  /* 0x0c401f0004657f89 */ /* 0x000ea200000e0000 */
[----:B---3--:R-:W-:Y:S02]  /*4a60*/  FMNMX.FTZ R3, R3, R5, !PT ;  /* 0x0000000503037209 */ /* 0x008fe40007810000 */
[----:B------:R-:W-:Y:S02]  /*4a70*/  FMNMX.FTZ R5, R32, R71, !PT ;  /* 0x0000004720057209 */ /* 0x000fe40007810000 */
[----:B-1----:R-:W-:Y:S01]  /*4a80*/  FMNMX.FTZ R104, R104, R6, !PT ;  /* 0x0000000668687209 */ /* 0x002fe20007810000 */
[----:B------:R-:W1:Y:S01]  /*4a90*/  SHFL.BFLY PT, R102, R3, 0x1, 0x1f ;  /* 0x0c201f0003667f89 */ /* 0x000e6200000e0000 */
[----:B------:R-:W-:-:S03]  /*4aa0*/  FMNMX.FTZ R5, R72, R5, !PT ;  /* 0x0000000548057209 */ /* 0x000fc60007810000 */
[----:B------:R-:W3:Y:S01]  /*4ab0*/  SHFL.BFLY PT, R6, R104, 0x1, 0x1f ;  /* 0x0c201f0068067f89 */ /* 0x000ee200000e0000 */
[----:B------:R-:W-:-:S04]  /*4ac0*/  FMNMX.FTZ R5, R64, R5, !PT ;  /* 0x0000000540057209 */ /* 0x000fc80007810000 */
[----:B------:R-:W-:-:S04]  /*4ad0*/  FMNMX.FTZ R5, R152, R5, !PT ;  /* 0x0000000598057209 */ /* 0x000fc80007810000 */
[----:B------:R-:W-:-:S04]  /*4ae0*/  FMNMX.FTZ R5, R156, R5, !PT ;  /* 0x000000059c057209 */ /* 0x000fc80007810000 */
[----:B------:R-:W-:Y:S02]  /*4af0*/  FMNMX.FTZ R5, R139, R5, !PT ;  /* 0x000000058b057209 */ /* 0x000fe40007810000 */
[----:B--2---:R-:W-:Y:S02]  /*4b00*/  FMNMX.FTZ R101, R4, R101, !PT ;  /* 0x0000006504657209 */ /* 0x004fe40007810000 */
[----:B------:R-:W-:Y:S02]  /*4b10*/  FMNMX.FTZ R4, R138, R5, !PT ;  /* 0x000000058a047209 */ /* 0x000fe40007810000 */
[----:B-1----:R-:W-:Y:S02]  /*4b20*/  FMNMX.FTZ R102, R3, R102, !PT ;  /* 0x0000006603667209 */ /* 0x002fe40007810000 */
[----:B------:R-:W-:Y:S02]  /*4b30*/  FMNMX.FTZ R4, R184, R4, !PT ;  /* 0x00000004b8047209 */ /* 0x000fe40007810000 */
[----:B---3--:R-:W-:Y:S01]  /*4b40*/  FMNMX.FTZ R104, R104, R6, !PT ;  /* 0x0000000668687209 */ /* 0x008fe20007810000 */
[----:B------:R-:W-:Y:S01]  /*4b50*/  FMUL.FTZ R13, R102, UR18 ;  /* 0x00000012660d7c20 */ /* 0x000fe20008410000 */
[----:B------:R-:W-:Y:S01]  /*4b60*/  FMNMX.FTZ R4, R188, R4, !PT ;  /* 0x00000004bc047209 */ /* 0x000fe20007810000 */
[----:B------:R-:W1:Y:S01]  /*4b70*/  SHFL.BFLY PT, R6, R101, 0x1, 0x1f ;  /* 0x0c201f0065067f89 */ /* 0x000e6200000e0000 */
[C---:B------:R-:W-:Y:S01]  /*4b80*/  FSETP.NEU.FTZ.AND P1, PT, R104.reuse, -INF , PT ;  /* 0xff8000006800780b */ /* 0x040fe20003f3d000 */
[----:B------:R-:W-:Y:S01]  /*4b90*/  FMUL.FTZ R5, R104, UR18 ;  /* 0x0000001268057c20 */ /* 0x000fe20008410000 */
[----:B------:R-:W-:-:S04]  /*4ba0*/  FMNMX.FTZ R4, R182, R4, !PT ;  /* 0x00000004b6047209 */ /* 0x000fc80007810000 */
[----:B------:R-:W-:Y:S02]  /*4bb0*/  FMNMX.FTZ R4, R179, R4, !PT ;  /* 0x00000004b3047209 */ /* 0x000fe40007810000 */
[----:B------:R-:W-:Y:S02]  /*4bc0*/  FSEL R3, R5, RZ, P1 ;  /* 0x000000ff05037208 */ /* 0x000fe40000800000 */
[----:B------:R-:W-:Y:S02]  /*4bd0*/  FMNMX.FTZ R4, R183, R4, !PT ;  /* 0x00000004b7047209 */ /* 0x000fe40007810000 */
[----:B------:R-:W-:Y:S01]  /*4be0*/  FSETP.NEU.FTZ.AND P1, PT, R102, -INF , PT ;  /* 0xff8000006600780b */ /* 0x000fe20003f3d000 */
[----:B------:R-:W-:Y:S01]  /*4bf0*/  FFMA.FTZ R5, R20, UR18, -R3 ;  /* 0x0000001214057c23 */ /* 0x000fe20008010803 */
[----:B------:R-:W-:Y:S02]  /*4c00*/  FMNMX.FTZ R4, R208, R4, !PT ;  /* 0x00000004d0047209 */ /* 0x000fe40007810000 */
[----:B------:R-:W-:Y:S01]  /*4c10*/  FSEL R13, R13, RZ, P1 ;  /* 0x000000ff0d0d7208 */ /* 0x000fe20000800000 */
[----:B------:R2:W-:Y:S01]  /*4c20*/  MUFU.EX2 R18, R5 ;  /* 0x0000000500127308 */ /* 0x0005e20000000800 */
[----:B------:R-:W-:-:S04]  /*4c30*/  FMNMX.FTZ R4, R209, R4, !PT ;  /* 0x00000004d1047209 */ /* 0x000fc80007810000 */
[----:B------:R-:W-:Y:S02]  /*4c40*/  FMNMX.FTZ R4, R210, R4, !PT ;  /* 0x00000004d2047209 */ /* 0x000fe40007810000 */
[----:B-1----:R-:W-:-:S03]  /*4c50*/  FMNMX.FTZ R101, R101, R6, !PT ;  /* 0x0000000665657209 */ /* 0x002fc60007810000 */
[----:B------:R-:W1:Y:S01]  /*4c60*/  SHFL.BFLY PT, R6, R4, 0x2, 0x1f ;  /* 0x0c401f0004067f89 */ /* 0x000e6200000e0000 */
[C---:B------:R-:W-:Y:S01]  /*4c70*/  FSETP.NEU.FTZ.AND P1, PT, R101.reuse, -INF , PT ;  /* 0xff8000006500780b */ /* 0x040fe20003f3d000 */
[----:B------:R-:W-:-:S05]  /*4c80*/  FMUL.FTZ R12, R101, UR18 ;  /* 0x00000012650c7c20 */ /* 0x000fca0008410000 */
[----:B------:R-:W-:Y:S01]  /*4c90*/  FSEL R12, R12, RZ, P1 ;  /* 0x000000ff0c0c7208 */ /* 0x000fe20000800000 */
[----:B--2---:R-:W-:-:S04]  /*4ca0*/  FFMA.FTZ R5, R21, UR18, -R13 ;  /* 0x0000001215057c23 */ /* 0x004fc8000801080d */
[--C-:B------:R-:W-:Y:S01]  /*4cb0*/  FFMA.FTZ R0, R68, UR18, -R12.reuse ;  /* 0x0000001244007c23 */ /* 0x100fe2000801080c */
[----:B------:R-:W-:Y:S01]  /*4cc0*/  FFMA.FTZ R2, R51, UR18, -R12 ;  /* 0x0000001233027c23 */ /* 0x000fe2000801080c */
[----:B------:R2:W-:Y:S08]  /*4cd0*/  MUFU.EX2 R186, R5 ;  /* 0x0000000500ba7308 */ /* 0x0005f00000000800 */
[----:B------:R3:W-:Y:S08]  /*4ce0*/  MUFU.EX2 R190, R0 ;  /* 0x0000000000be7308 */ /* 0x0007f00000000800 */
[----:B------:R4:W-:Y:S01]  /*4cf0*/  MUFU.EX2 R216, R2 ;  /* 0x0000000200d87308 */ /* 0x0009e20000000800 */
[----:B--2---:R-:W-:-:S07]  /*4d00*/  FFMA.FTZ R5, R50, UR18, -R13 ;  /* 0x0000001232057c23 */ /* 0x004fce000801080d */
[----:B------:R2:W5:Y:S01]  /*4d10*/  MUFU.EX2 R19, R5 ;  /* 0x0000000500137308 */ /* 0x0005620000000800 */
[----:B---3--:R-:W-:-:S07]  /*4d20*/  FFMA.FTZ R0, R56, UR18, -R12 ;  /* 0x0000001238007c23 */ /* 0x008fce000801080c */
[----:B------:R1:W3:Y:S01]  /*4d30*/  MUFU.EX2 R189, R0 ;  /* 0x0000000000bd7308 */ /* 0x0002e20000000800 */
[----:B----4-:R-:W-:-:S07]  /*4d40*/  FFMA.FTZ R2, R69, UR18, -R3 ;  /* 0x0000001245027c23 */ /* 0x010fce0008010803 */
[----:B------:R4:W4:Y:S01]  /*4d50*/  MUFU.EX2 R250, R2 ;  /* 0x0000000200fa7308 */ /* 0x0009220000000800 */
[----:B--2---:R-:W-:-:S07]  /*4d60*/  FFMA.FTZ R5, R49, UR18, -R13 ;  /* 0x0000001231057c23 */ /* 0x004fce000801080d */
[----:B------:R2:W-:Y:S01]  /*4d70*/  MUFU.EX2 R191, R5 ;  /* 0x0000000500bf7308 */ /* 0x0005e20000000800 */
[----:B-1----:R-:W-:Y:S02]  /*4d80*/  FMNMX.FTZ R0, R4, R6, !PT ;  /* 0x0000000604007209 */ /* 0x002fe40007810000 */
[----:B-----5:R-:W-:Y:S02]  /*4d90*/  F2FP.BF16.F32.PACK_AB R4, R19, R186 ;  /* 0x000000ba1304723e */ /* 0x020fe400000010ff */
[----:B---3--:R-:W-:Y:S01]  /*4da0*/  F2FP.BF16.F32.PACK_AB R7, R216, R189 ;  /* 0x000000bdd807723e */ /* 0x008fe200000010ff */
[----:B------:R-:W1:Y:S01]  /*4db0*/  SHFL.BFLY PT, R8, R0, 0x1, 0x1f ;  /* 0x0c201f0000087f89 */ /* 0x000e6200000e0000 */
[----:B----4-:R-:W-:-:S04]  /*4dc0*/  FFMA.FTZ R2, R70, UR18, -R3 ;  /* 0x0000001246027c23 */ /* 0x010fc80008010803 */
[----:B------:R3:W-:Y:S01]  /*4dd0*/  MUFU.EX2 R212, R2 ;  /* 0x0000000200d47308 */ /* 0x0007e20000000800 */
[----:B--2---:R-:W-:Y:S02]  /*4de0*/  FFMA.FTZ R5, R48, UR18, -R13 ;  /* 0x0000001230057c23 */ /* 0x004fe4000801080d */
[----:B------:R-:W-:Y:S05]  /*4df0*/  LDSM.16.MT88.4 R48, [R226+0xb400] ;  /* 0x00b40000e230783b */ /* 0x000fea0000004200 */
[----:B------:R2:W4:Y:S01]  /*4e00*/  MUFU.EX2 R217, R5 ;  /* 0x0000000500d97308 */ /* 0x0005220000000800 */
[----:B---3--:R-:W-:Y:S01]  /*4e10*/  FFMA.FTZ R2, R60, UR18, -R3 ;  /* 0x000000123c027c23 */ /* 0x008fe20008010803 */
[----:B-1----:R-:W-:-:S02]  /*4e20*/  FMNMX.FTZ R103, R0, R8, !PT ;  /* 0x0000000800677209 */ /* 0x002fc40007810000 */
[----:B------:R-:W-:-:S04]  /*4e30*/  F2FP.BF16.F32.PACK_AB R8, R250, R18 ;  /* 0x00000012fa08723e */ /* 0x000fc800000010ff */
[----:B------:R1:W3:Y:S01]  /*4e40*/  MUFU.EX2 R187, R2 ;  /* 0x0000000200bb7308 */ /* 0x0002e20000000800 */
[C---:B------:R-:W-:Y:S01]  /*4e50*/  FSETP.NEU.FTZ.AND P1, PT, R103.reuse, -INF , PT ;  /* 0xff8000006700780b */ /* 0x040fe20003f3d000 */
[----:B------:R-:W-:Y:S01]  /*4e60*/  FMUL.FTZ R0, R103, UR18 ;  /* 0x0000001267007c20 */ /* 0x000fe20008410000 */
[----:B--2---:R-:W-:Y:S01]  /*4e70*/  FFMA.FTZ R5, R22, UR18, -R12 ;  /* 0x0000001216057c23 */ /* 0x004fe2000801080c */
[----:B----4-:R-:W-:Y:S01]  /*4e80*/  F2FP.BF16.F32.PACK_AB R6, R217, R191 ;  /* 0x000000bfd906723e */ /* 0x010fe200000010ff */
[----:B------:R-:W2:Y:S02]  /*4e90*/  LDSM.16.MT88.4 R20, [R224+0x9000] ;  /* 0x00900000e014783b */ /* 0x000ea40000004200 */
[----:B------:R-:W-:Y:S01]  /*4ea0*/  FSEL R0, R0, RZ, P1 ;  /* 0x000000ff00007208 */ /* 0x000fe20000800000 */
[----:B------:R-:W4:Y:S01]  /*4eb0*/  MUFU.EX2 R211, R5 ;  /* 0x0000000500d37308 */ /* 0x000f220000000800 */
[----:B-1----:R-:W-:Y:S01]  /*4ec0*/  FFMA.FTZ R2, R58, UR18, -R3 ;  /* 0x000000123a027c23 */ /* 0x002fe20008010803 */
[----:B---3--:R-:W-:-:S06]  /*4ed0*/  F2FP.BF16.F32.PACK_AB R10, R187, R212 ;  /* 0x000000d4bb0a723e */ /* 0x008fcc00000010ff */
[----:B------:R1:W-:Y:S01]  /*4ee0*/  MUFU.EX2 R215, R2 ;  /* 0x0000000200d77308 */ /* 0x0003e20000000800 */
[----:B----4-:R-:W-:-:S07]  /*4ef0*/  F2FP.BF16.F32.PACK_AB R5, R190, R211 ;  /* 0x000000d3be05723e */ /* 0x010fce00000010ff */
[----:B------:R-:W-:Y:S01]  /*4f00*/  HMMA.16816.F32.BF16 R120, R4, R28, RZ ;  /* 0x0000001c0478723c */ /* 0x000fe200000418ff */
[----:B-1----:R-:W-:-:S05]  /*4f10*/  FFMA.FTZ R2, R33, UR18, -R3 ;  /* 0x0000001221027c23 */ /* 0x002fca0008010803 */
[C---:B------:R-:W-:Y:S01]  /*4f20*/  HMMA.16816.F32.BF16 R88, R4.reuse, R30, RZ ;  /* 0x0000001e0458723c */ /* 0x040fe200000418ff */
[----:B------:R1:W-:Y:S05]  /*4f30*/  MUFU.EX2 R214, R2 ;  /* 0x0000000200d67308 */ /* 0x0003ea0000000800 */
[C---:B------:R-:W-:Y:S06]  /*4f40*/  HMMA.16816.F32.BF16 R124, R4.reuse, R24, RZ ;  /* 0x00000018047c723c */ /* 0x040fec00000418ff */
[C---:B--2---:R-:W-:Y:S06]  /*4f50*/  HMMA.16816.F32.BF16 R128, R4.reuse, R20, RZ ;  /* 0x000000140480723c */ /* 0x044fec00000418ff */
[----:B------:R-:W-:Y:S01]  /*4f60*/  HMMA.16816.F32.BF16 R96, R4, R22, RZ ;  /* 0x000000160460723c */ /* 0x000fe200000418ff */
[----:B-1----:R-:W-:-:S04]  /*4f70*/  FFMA.FTZ R2, R32, UR18, -R0 ;  /* 0x0000001220027c23 */ /* 0x002fc80008010800 */
[----:B------:R1:W-:Y:S01]  /*4f80*/  MUFU.EX2 R247, R2 ;  /* 0x0000000200f77308 */ /* 0x0003e20000000800 */
[C---:B------:R-:W-:Y:S06]  /*4f90*/  HMMA.16816.F32.BF16 R92, R4.reuse, R26, RZ ;  /* 0x0000001a045c723c */ /* 0x040fec00000418ff */
[C---:B------:R-:W-:Y:S06]  /*4fa0*/  HMMA.16816.F32.BF16 R116, R4.reuse, R40, RZ ;  /* 0x000000280474723c */ /* 0x040fec00000418ff */
[----:B------:R-:W-:Y:S01]  /*4fb0*/  HMMA.16816.F32.BF16 R84, R4, R42, RZ ;  /* 0x0000002a0454723c */ /* 0x000fe200000418ff */
[----:B-1----:R-:W-:-:S05]  /*4fc0*/  FFMA.FTZ R2, R71, UR18, -R0 ;  /* 0x0000001247027c23 */ /* 0x002fca0008010800 */
[C---:B------:R-:W-:Y:S01]  /*4fd0*/  HMMA.16816.F32.BF16 R80, R4.reuse, R46, RZ ;  /* 0x0000002e0450723c */ /* 0x040fe200000418ff */
[----:B------:R1:W2:Y:S05]  /*4fe0*/  MUFU.EX2 R245, R2 ;  /* 0x0000000200f57308 */ /* 0x0002aa0000000800 */
[C---:B------:R-:W-:Y:S06]  /*4ff0*/  HMMA.16816.F32.BF16 R76, R4.reuse, R54, RZ ;  /* 0x00000036044c723c */ /* 0x040fec00000418ff */
[C---:B------:R-:W-:Y:S06]  /*5000*/  HMMA.16816.F32.BF16 R112, R4.reuse, R44, RZ ;  /* 0x0000002c0470723c */ /* 0x040fec00000418ff */
[----:B------:R-:W-:Y:S01]  /*5010*/  HMMA.16816.F32.BF16 R108, R4, R52, RZ ;  /* 0x00000034046c723c */ /* 0x000fe200000418ff */
[----:B-1----:R-:W-:Y:S01]  /*5020*/  FFMA.FTZ R2, R72, UR18, -R0 ;  /* 0x0000001248027c23 */ /* 0x002fe20008010800 */
[----:B--2---:R-:W-:-:S03]  /*5030*/  F2FP.BF16.F32.PACK_AB R9, R245, R247 ;  /* 0x000000f7f509723e */ /* 0x004fc600000010ff */
[----:B------:R1:W-:Y:S02]  /*5040*/  MUFU.EX2 R246, R2 ;  /* 0x0000000200f67308 */ /* 0x0003e40000000800 */
[----:B-1----:R-:W-:-:S06]  /*5050*/  FFMA.FTZ R2, R64, UR18, -R0 ;  /* 0x0000001240027c23 */ /* 0x002fcc0008010800 */
[----:B------:R1:W2:Y:S02]  /*5060*/  MUFU.EX2 R249, R2 ;  /* 0x0000000200f97308 */ /* 0x0002a40000000800 */
[----:B-1----:R-:W-:Y:S01]  /*5070*/  FFMA.FTZ R2, R35, UR18, -R3 ;  /* 0x0000001223027c23 */ /* 0x002fe20008010803 */
[----:B--2---:R-:W-:-:S05]  /*5080*/  F2FP.BF16.F32.PACK_AB R11, R249, R246 ;  /* 0x000000f6f90b723e */ /* 0x004fca00000010ff */
[----:B------:R1:W-:Y:S02]  /*5090*/  MUFU.EX2 R36, R2 ;  /* 0x0000000200247308 */ /* 0x0003e40000000800 */
[C---:B------:R-:W-:Y:S06]  /*50a0*/  HMMA.16816.F32.BF16 R132, R8.reuse, R22, RZ ;  /* 0x000000160884723c */ /* 0x040fec00000418ff */
[C---:B------:R-:W-:Y:S06]  /*50b0*/  HMMA.16816.F32.BF16 R144, R8.reuse, R30, RZ ;  /* 0x0000001e0890723c */ /* 0x040fec00000418ff */
[----:B------:R-:W-:Y:S01]  /*50c0*/  HMMA.16816.F32.BF16 R68, R8, R24, RZ ;  /* 0x000000180844723c */ /* 0x000fe200000418ff */
[----:B-1----:R-:W-:-:S02]  /*50d0*/  FFMA.FTZ R2, R34, UR18, -R3 ;  /* 0x0000001222027c23 */ /* 0x002fc40008010803 */
[----:B------:R-:W1:Y:S02]  /*50e0*/  LDSM.16.MT88.4 R32, [R226+0xa400] ;  /* 0x00a40000e220783b */ /* 0x000e640000004200 */
[----:B------:R2:W-:Y:S01]  /*50f0*/  MUFU.EX2 R185, R2 ;  /* 0x0000000200b97308 */ /* 0x0005e20000000800 */
[C---:B------:R-:W-:Y:S01]  /*5100*/  HMMA.16816.F32.BF16 R140, R8.reuse, R26, RZ ;  /* 0x0000001a088c723c */ /* 0x040fe200000418ff */
[----:B------:R-:W3:Y:S05]  /*5110*/  LDSM.16.MT88.4 R24, [R224+0x9400] ;  /* 0x00940000e018783b */ /* 0x000eea0000004200 */
[----:B------:R-:W-:Y:S01]  /*5120*/  HMMA.16816.F32.BF16 R148, R8, R42, RZ ;  /* 0x0000002a0894723c */ /* 0x000fe200000418ff */
[----:B--2---:R-:W-:-:S05]  /*5130*/  FFMA.FTZ R2, R73, UR18, -R13 ;  /* 0x0000001249027c23 */ /* 0x004fca000801080d */
[C---:B------:R-:W-:Y:S01]  /*5140*/  HMMA.16816.F32.BF16 R72, R8.reuse, R20, RZ ;  /* 0x000000140848723c */ /* 0x040fe200000418ff */
[----:B------:R-:W-:Y:S01]  /*5150*/  LDSM.16.MT88.4 R20, [R226+0x9400] ;  /* 0x00940000e214783b */ /* 0x000fe20000004200 */
[----:B------:R2:W-:Y:S02]  /*5160*/  MUFU.EX2 R248, R2 ;  /* 0x0000000200f87308 */ /* 0x0005e40000000800 */
[--C-:B--2---:R-:W-:Y:S02]  /*5170*/  FFMA.FTZ R2, R65, UR18, -R13.reuse ;  /* 0x0000001241027c23 */ /* 0x104fe4000801080d */
[C---:B------:R-:W-:Y:S01]  /*5180*/  HMMA.16816.F32.BF16 R64, R8.reuse, R28, RZ ;  /* 0x0000001c0840723c */ /* 0x040fe200000418ff */
[----:B------:R-:W2:Y:S03]  /*5190*/  LDSM.16.MT88.4 R28, [R224+0xa400] ;  /* 0x00a40000e01c783b */ /* 0x000ea60000004200 */
[----:B------:R4:W5:Y:S02]  /*51a0*/  MUFU.EX2 R213, R2 ;  /* 0x0000000200d57308 */ /* 0x0009640000000800 */
[--C-:B----4-:R-:W-:Y:S01]  /*51b0*/  FFMA.FTZ R2, R63, UR18, -R13.reuse ;  /* 0x000000123f027c23 */ /* 0x110fe2000801080d */
[----:B-----5:R-:W-:Y:S01]  /*51c0*/  F2FP.BF16.F32.PACK_AB R4, R213, R248 ;  /* 0x000000f8d504723e */ /* 0x020fe200000010ff */
[C---:B------:R-:W-:Y:S04]  /*51d0*/  HMMA.16816.F32.BF16 R60, R8.reuse, R40, RZ ;  /* 0x00000028083c723c */ /* 0x040fe800000418ff */
[----:B------:R4:W-:Y:S02]  /*51e0*/  MUFU.EX2 R252, R2 ;  /* 0x0000000200fc7308 */ /* 0x0009e40000000800 */
[----:B------:R-:W-:Y:S01]  /*51f0*/  HMMA.16816.F32.BF16 R40, R8, R52, RZ ;  /* 0x000000340828723c */ /* 0x000fe200000418ff */
[----:B----4-:R-:W-:-:S05]  /*5200*/  FFMA.FTZ R2, R59, UR18, -R13 ;  /* 0x000000123b027c23 */ /* 0x010fca000801080d */
[----:B------:R-:W-:Y:S01]  /*5210*/  HMMA.16816.F32.BF16 R56, R8, R44, RZ ;  /* 0x0000002c0838723c */ /* 0x000fe200000418ff */
[----:B------:R4:W5:Y:S02]  /*5220*/  MUFU.EX2 R251, R2 ;  /* 0x0000000200fb7308 */ /* 0x0009640000000800 */
[----:B----4-:R-:W-:Y:S01]  /*5230*/  FFMA.FTZ R2, R137, UR18, -R12 ;  /* 0x0000001289027c23 */ /* 0x010fe2000801080c */
[----:B-----5:R-:W-:-:S05]  /*5240*/  F2FP.BF16.F32.PACK_AB R6, R251, R252 ;  /* 0x000000fcfb06723e */ /* 0x020fca00000010ff */
[----:B------:R4:W-:Y:S02]  /*5250*/  MUFU.EX2 R241, R2 ;  /* 0x0000000200f17308 */ /* 0x0009e40000000800 */
[----:B----4-:R-:W-:Y:S01]  /*5260*/  FFMA.FTZ R2, R105, UR18, -R12 ;  /* 0x0000001269027c23 */ /* 0x010fe2000801080c */
[----:B------:R-:W-:-:S05]  /*5270*/  IMAD.MOV.U32 R105, RZ, RZ, R212 ;  /* 0x000000ffff697224 */ /* 0x000fca00078e00d4 */
[----:B------:R4:W5:Y:S02]  /*5280*/  MUFU.EX2 R244, R2 ;  /* 0x0000000200f47308 */ /* 0x0009640000000800 */
[--C-:B----4-:R-:W-:Y:S01]  /*5290*/  FFMA.FTZ R2, R100, UR18, -R12.reuse ;  /* 0x0000001264027c23 */ /* 0x110fe2000801080c */
[----:B------:R-:W-:Y:S02]  /*52a0*/  MOV R100, R36 ;  /* 0x0000002400647202 */ /* 0x000fe40000000f00 */
[----:B------:R-:W4:Y:S03]  /*52b0*/  LDSM.16.MT88.4 R36, [R224+0xb400] ;  /* 0x00b40000e024783b */ /* 0x000f260000004200 */
[----:B------:R1:W-:Y:S01]  /*52c0*/  MUFU.EX2 R243, R2 ;  /* 0x0000000200f37308 */ /* 0x0003e20000000800 */
[----:B-----5:R-:W-:Y:S01]  /*52d0*/  F2FP.BF16.F32.PACK_AB R5, R244, R241 ;  /* 0x000000f1f405723e */ /* 0x020fe200000010ff */
[----:B-1----:R-:W-:-:S06]  /*52e0*/  FFMA.FTZ R2, R136, UR18, -R12 ;  /* 0x0000001288027c23 */ /* 0x002fcc000801080c */
[----:B------:R1:W5:Y:S02]  /*52f0*/  MUFU.EX2 R242, R2 ;  /* 0x0000000200f27308 */ /* 0x0003640000000800 */
[--C-:B-1----:R-:W-:Y:S01]  /*5300*/  FFMA.FTZ R2, R152, UR18, -R0.reuse ;  /* 0x0000001298027c23 */ /* 0x102fe20008010800 */
[----:B-----5:R-:W-:Y:S01]  /*5310*/  F2FP.BF16.F32.PACK_AB R7, R242, R243 ;  /* 0x000000f3f207723e */ /* 0x020fe200000010ff */
[----:B------:R-:W-:Y:S01]  /*5320*/  HMMA.16816.F32.BF16 R152, R8, R46, RZ ;  /* 0x0000002e0898723c */ /* 0x000fe200000418ff */
[----:B------:R-:W-:Y:S03]  /*5330*/  LDSM.16.MT88.4 R44, [R226+0x9800] ;  /* 0x00980000e22c783b */ /* 0x000fe60000004200 */
[----:B------:R1:W-:Y:S02]  /*5340*/  MUFU.EX2 R239, R2 ;  /* 0x0000000200ef7308 */ /* 0x0003e40000000800 */
[C---:B------:R-:W-:Y:S06]  /*5350*/  HMMA.16816.F32.BF16 R116, R4.reuse, R32, R116 ;  /* 0x000000200474723c */ /* 0x040fec0000041874 */
[C---:B---3--:R-:W-:Y:S06]  /*5360*/  HMMA.16816.F32.BF16 R128, R4.reuse, R24, R128 ;  /* 0x000000180480723c */ /* 0x048fec0000041880 */
[----:B------:R-:W-:Y:S01]  /*5370*/  HMMA.16816.F32.BF16 R96, R4, R26, R96 ;  /* 0x0000001a0460723c */ /* 0x000fe20000041860 */
[----:B-1----:R-:W-:-:S04]  /*5380*/  FFMA.FTZ R2, R156, UR18, -R0 ;  /* 0x000000129c027c23 */ /* 0x002fc80008010800 */
[----:B------:R1:W3:Y:S01]  /*5390*/  MUFU.EX2 R240, R2 ;  /* 0x0000000200f07308 */ /* 0x0002e20000000800 */
[----:B------:R-:W-:Y:S01]  /*53a0*/  HMMA.16816.F32.BF16 R156, R8, R54, RZ ;  /* 0x00000036089c723c */ /* 0x000fe200000418ff */
[----:B------:R-:W-:Y:S05]  /*53b0*/  LDSM.16.MT88.4 R52, [R224+0x9800] ;  /* 0x00980000e034783b */ /* 0x000fea0000004200 */
[----:B--2---:R-:W-:Y:S01]  /*53c0*/  HMMA.16816.F32.BF16 R120, R4, R28, R120 ;  /* 0x0000001c0478723c */ /* 0x004fe20000041878 */
[----:B------:R-:W-:Y:S02]  /*53d0*/  F2FP.BF16.F32.PACK_AB R8, R214, R215 ;  /* 0x000000d7d608723e */ /* 0x000fe400000010ff */
[----:B------:R-:W-:-:S03]  /*53e0*/  F2FP.BF16.F32.PACK_AB R10, R185, R100 ;  /* 0x00000064b90a723e */ /* 0x000fc600000010ff */
[----:B------:R-:W-:Y:S01]  /*53f0*/  HMMA.16816.F32.BF16 R124, R4, R20, R124 ;  /* 0x00000014047c723c */ /* 0x000fe2000004187c */
[----:B-1----:R-:W-:Y:S01]  /*5400*/  FFMA.FTZ R2, R139, UR18, -R0 ;  /* 0x000000128b027c23 */ /* 0x002fe20008010800 */
[----:B---3--:R-:W-:-:S04]  /*5410*/  F2FP.BF16.F32.PACK_AB R9, R240, R239 ;  /* 0x000000eff009723e */ /* 0x008fc800000010ff */
[C---:B----4-:R-:W-:Y:S01]  /*5420*/  HMMA.16816.F32.BF16 R112, R4.reuse, R36, R112 ;  /* 0x000000240470723c */ /* 0x050fe20000041870 */
[----:B------:R1:W-:Y:S05]  /*5430*/  MUFU.EX2 R238, R2 ;  /* 0x0000000200ee7308 */ /* 0x0003ea0000000800 */
[----:B------:R-:W-:Y:S01]  /*5440*/  HMMA.16816.F32.BF16 R108, R4, R48, R108 ;  /* 0x00000030046c723c */ /* 0x000fe2000004186c */
[----:B-1----:R-:W-:-:S05]  /*5450*/  FFMA.FTZ R2, R138, UR18, -R0 ;  /* 0x000000128a027c23 */ /* 0x002fca0008010800 */
[C---:B------:R-:W-:Y:S01]  /*5460*/  HMMA.16816.F32.BF16 R136, R4.reuse, R22, R92 ;  /* 0x000000160488723c */ /* 0x040fe2000004185c */
[----:B------:R1:W2:Y:S05]  /*5470*/  MUFU.EX2 R237, R2 ;  /* 0x0000000200ed7308 */ /* 0x0002aa0000000800 */
[C---:B------:R-:W-:Y:S06]  /*5480*/  HMMA.16816.F32.BF16 R92, R4.reuse, R30, R88 ;  /* 0x0000001e045c723c */ /* 0x040fec0000041858 */
[C---:B------:R-:W-:Y:S06]  /*5490*/  HMMA.16816.F32.BF16 R88, R4.reuse, R34, R84 ;  /* 0x000000220458723c */ /* 0x040fec0000041854 */
[----:B------:R-:W-:Y:S01]  /*54a0*/  HMMA.16816.F32.BF16 R84, R4, R38, R80 ;  /* 0x000000260454723c */ /* 0x000fe20000041850 */
[----:B-1----:R-:W-:Y:S01]  /*54b0*/  FFMA.FTZ R2, R164, UR18, -R3 ;  /* 0x00000012a4027c23 */ /* 0x002fe20008010803 */
[----:B--2---:R-:W-:-:S03]  /*54c0*/  F2FP.BF16.F32.PACK_AB R11, R237, R238 ;  /* 0x000000eeed0b723e */ /* 0x004fc600000010ff */
[----:B------:R1:W-:Y:S01]  /*54d0*/  MUFU.EX2 R236, R2 ;  /* 0x0000000200ec7308 */ /* 0x0003e20000000800 */
[----:B------:R-:W-:Y:S06]  /*54e0*/  HMMA.16816.F32.BF16 R80, R4, R50, R76 ;  /* 0x000000320450723c */ /* 0x000fec000004184c */
[C---:B------:R-:W-:Y:S06]  /*54f0*/  HMMA.16816.F32.BF16 R164, R8.reuse, R32, R60 ;  /* 0x0000002008a4723c */ /* 0x040fec000004183c */
[----:B------:R-:W-:Y:S01]  /*5500*/  HMMA.16816.F32.BF16 R32, R8, R34, R148 ;  /* 0x000000220820723c */ /* 0x000fe20000041894 */
[----:B-1----:R-:W-:-:S05]  /*5510*/  FFMA.FTZ R2, R162, UR18, -R13 ;  /* 0x00000012a2027c23 */ /* 0x002fca000801080d */
[C---:B------:R-:W-:Y:S01]  /*5520*/  HMMA.16816.F32.BF16 R76, R8.reuse, R24, R72 ;  /* 0x00000018084c723c */ /* 0x040fe20000041848 */
[----:B------:R-:W-:Y:S01]  /*5530*/  MOV R149, R217 ;  /* 0x000000d900957202 */ /* 0x000fe20000000f00 */
[----:B------:R1:W-:Y:S01]  /*5540*/  MUFU.EX2 R235, R2 ;  /* 0x0000000200eb7308 */ /* 0x0003e20000000800 */
[----:B------:R-:W-:Y:S02]  /*5550*/  MOV R150, R185 ;  /* 0x000000b900967202 */ /* 0x000fe40000000f00 */
[----:B------:R-:W-:Y:S01]  /*5560*/  MOV R151, R187 ;  /* 0x000000bb00977202 */ /* 0x000fe20000000f00 */
[C---:B------:R-:W-:Y:S06]  /*5570*/  HMMA.16816.F32.BF16 R72, R8.reuse, R20, R68 ;  /* 0x000000140848723c */ /* 0x040fec0000041844 */
[C---:B------:R-:W-:Y:S06]  /*5580*/  HMMA.16816.F32.BF16 R68, R8.reuse, R28, R64 ;  /* 0x0000001c0844723c */ /* 0x040fec0000041840 */
[C---:B------:R-:W-:Y:S01]  /*5590*/  HMMA.16816.F32.BF16 R64, R8.reuse, R26, R132 ;  /* 0x0000001a0840723c */ /* 0x040fe20000041884 */
[----:B-1----:R-:W-:Y:S01]  /*55a0*/  FFMA.FTZ R2, R163, UR18, -R13 ;  /* 0x00000012a3027c23 */ /* 0x002fe2000801080d */
[----:B------:R-:W1:Y:S03]  /*55b0*/  LDSM.16.MT88.4 R24, [R226+0xa800] ;  /* 0x00a80000e218783b */ /* 0x000e660000004200 */
[----:B------:R2:W3:Y:S01]  /*55c0*/  MUFU.EX2 R234, R2 ;  /* 0x0000000200ea7308 */ /* 0x0004e20000000800 */
[----:B------:R-:W-:Y:S01]  /*55d0*/  HMMA.16816.F32.BF16 R196, R8, R48, R40 ;  /* 0x0000003008c4723c */ /* 0x000fe20000041828 */
[----:B------:R-:W-:Y:S01]  /*55e0*/  IMAD.MOV.U32 R135, RZ, RZ, R216 ;  /* 0x000000ffff877224 */ /* 0x000fe200078e00d8 */
[----:B------:R-:W-:Y:S01]  /*55f0*/  MOV R134, R215 ;  /* 0x000000d700867202 */ /* 0x000fe20000000f00 */
[----:B------:R-:W4:Y:S01]  /*5600*/  LDSM.16.MT88.4 R40, [R224+0xa800] ;  /* 0x00a80000e028783b */ /* 0x000f220000004200 */
[----:B------:R-:W-:-:S02]  /*5610*/  MOV R133, R214 ;  /* 0x000000d600857202 */ /* 0x000fc40000000f00 */
[----:B------:R-:W-:Y:S01]  /*5620*/  HMMA.16816.F32.BF16 R60, R8, R22, R140 ;  /* 0x00000016083c723c */ /* 0x000fe2000004188c */
[----:B------:R-:W5:Y:S01]  /*5630*/  LDSM.16.MT88.4 R20, [R224+0xb800] ;  /* 0x00b80000e014783b */ /* 0x000f620000004200 */
[----:B------:R-:W-:-:S04]  /*5640*/  MOV R132, R213 ;  /* 0x000000d500847202 */ /* 0x000fc80000000f00 */
[C---:B------:R-:W-:Y:S01]  /*5650*/  HMMA.16816.F32.BF16 R192, R8.reuse, R36, R56 ;  /* 0x0000002408c0723c */ /* 0x040fe20000041838 */
[----:B------:R-:W-:Y:S02]  /*5660*/  MOV R141, R211 ;  /* 0x000000d3008d7202 */ /* 0x000fe40000000f00 */
[----:B------:R-:W-:Y:S01]  /*5670*/  MOV R140, R191 ;  /* 0x000000bf008c7202 */ /* 0x000fe20000000f00 */
[--C-:B--2---:R-:W-:Y:S01]  /*5680*/  FFMA.FTZ R2, R161, UR18, -R13.reuse ;  /* 0x00000012a1027c23 */ /* 0x104fe2000801080d */
[----:B---3--:R-:W-:Y:S01]  /*5690*/  F2FP.BF16.F32.PACK_AB R4, R234, R235 ;  /* 0x000000ebea04723e */ /* 0x008fe200000010ff */
[C---:B------:R-:W-:Y:S01]  /*56a0*/  HMMA.16816.F32.BF16 R56, R8.reuse, R30, R144 ;  /* 0x0000001e0838723c */ /* 0x040fe20000041890 */
[----:B------:R-:W2:Y:S01]  /*56b0*/  LDSM.16.MT88.4 R28, [R226+0xb800] ;  /* 0x00b80000e21c783b */ /* 0x000ea20000004200 */
[----:B------:R3:W-:Y:S01]  /*56c0*/  MUFU.EX2 R233, R2 ;  /* 0x0000000200e97308 */ /* 0x0007e20000000800 */
[----:B------:R-:W-:Y:S02]  /*56d0*/  MOV R142, R190 ;  /* 0x000000be008e7202 */ /* 0x000fe40000000f00 */
[----:B------:R-:W-:Y:S01]  /*56e0*/  MOV R143, R186 ;  /* 0x000000ba008f7202 */ /* 0x000fe20000000f00 */
[C---:B------:R-:W-:Y:S06]  /*56f0*/  HMMA.16816.F32.BF16 R36, R8.reuse, R38, R152 ;  /* 0x000000260824723c */ /* 0x040fec0000041898 */
[----:B------:R-:W-:Y:S01]  /*5700*/  HMMA.16816.F32.BF16 R48, R8, R50, R156 ;  /* 0x000000320830723c */ /* 0x000fe2000004189c */
[----:B------:R-:W-:Y:S01]  /*5710*/  LDSM.16.MT88.4 R156, [R224+0xac00] ;  /* 0x00ac0000e09c783b */ /* 0x000fe20000004200 */
[----:B---3--:R-:W-:-:S04]  /*5720*/  FFMA.FTZ R2, R160, UR18, -R13 ;  /* 0x00000012a0027c23 */ /* 0x008fc8000801080d */
[----:B------:R3:W1:Y:S02]  /*5730*/  MUFU.EX2 R232, R2 ;  /* 0x0000000200e87308 */ /* 0x0006640000000800 */
[----:B---3--:R-:W-:Y:S01]  /*5740*/  FFMA.FTZ R2, R171, UR18, -R12 ;  /* 0x00000012ab027c23 */ /* 0x008fe2000801080c */
[----:B-1----:R-:W-:-:S05]  /*5750*/  F2FP.BF16.F32.PACK_AB R6, R232, R233 ;  /* 0x000000e9e806723e */ /* 0x002fca00000010ff */
        /* <DEDUP_REMOVED lines=9> */
[----:B------:R-:W-:Y:S01]  /*57f0*/  IMAD.MOV.U32 R175, RZ, RZ, R189 ;  /* 0x000000ffffaf7224 */ /* 0x000fe200078e00bd */
[----:B---3--:R-:W-:-:S04]  /*5800*/  F2FP.BF16.F32.PACK_AB R7, R221, R222 ;  /* 0x000000dedd07723e */ /* 0x008fc800000010ff */
[----:B------:R1:W3:Y:S03]  /*5810*/  MUFU.EX2 R220, R2 ;  /* 0x0000000200dc7308 */ /* 0x0002e60000000800 */
[C---:B------:R-:W-:Y:S06]  /*5820*/  HMMA.16816.F32.BF16 R168, R4.reuse, R24, R116 ;  /* 0x0000001804a8723c */ /* 0x040fec0000041874 */
[----:B------:R-:W-:Y:S01]  /*5830*/  HMMA.16816.F32.BF16 R128, R4, R52, R128 ;  /* 0x000000340480723c */ /* 0x000fe20000041880 */
[----:B-1----:R-:W-:Y:S01]  /*5840*/  FFMA.FTZ R2, R177, UR18, -R3 ;  /* 0x00000012b1027c23 */ /* 0x002fe20008010803 */
[----:B---3--:R-:W-:-:S04]  /*5850*/  F2FP.BF16.F32.PACK_AB R8, R220, R236 ;  /* 0x000000ecdc08723e */ /* 0x008fc800000010ff */
[C---:B----4-:R-:W-:Y:S01]  /*5860*/  HMMA.16816.F32.BF16 R160, R4.reuse, R40, R120 ;  /* 0x0000002804a0723c */ /* 0x050fe20000041878 */
[----:B------:R1:W-:Y:S05]  /*5870*/  MUFU.EX2 R219, R2 ;  /* 0x0000000200db7308 */ /* 0x0003ea0000000800 */
[C---:B------:R-:W-:Y:S06]  /*5880*/  HMMA.16816.F32.BF16 R120, R4.reuse, R54, R96 ;  /* 0x000000360478723c */ /* 0x040fec0000041860 */
[C---:B------:R-:W-:Y:S01]  /*5890*/  HMMA.16816.F32.BF16 R144, R4.reuse, R44, R124 ;  /* 0x0000002c0490723c */ /* 0x040fe2000004187c */
[----:B------:R-:W3:Y:S05]  /*58a0*/  LDSM.16.MT88.4 R124, [R224+0x9c00] ;  /* 0x009c0000e07c783b */ /* 0x000eea0000004200 */
[----:B------:R-:W-:Y:S01]  /*58b0*/  HMMA.16816.F32.BF16 R136, R4, R46, R136 ;  /* 0x0000002e0488723c */ /* 0x000fe20000041888 */
[----:B-1----:R-:W-:-:S04]  /*58c0*/  FFMA.FTZ R2, R176, UR18, -R3 ;  /* 0x00000012b0027c23 */ /* 0x002fc80008010803 */
[----:B------:R1:W4:Y:S01]  /*58d0*/  MUFU.EX2 R218, R2 ;  /* 0x0000000200da7308 */ /* 0x0003220000000800 */
[C---:B------:R-:W-:Y:S06]  /*58e0*/  HMMA.16816.F32.BF16 R152, R4.reuse, R42, R92 ;  /* 0x0000002a0498723c */ /* 0x040fec000004185c */
[----:B------:R-:W-:Y:S01]  /*58f0*/  HMMA.16816.F32.BF16 R88, R4, R26, R88 ;  /* 0x0000001a0458723c */ /* 0x000fe20000041858 */
[----:B-1----:R-:W-:Y:S01]  /*5900*/  FFMA.FTZ R2, R174, UR18, -R3 ;  /* 0x00000012ae027c23 */ /* 0x002fe20008010803 */
[----:B----4-:R-:W-:-:S03]  /*5910*/  F2FP.BF16.F32.PACK_AB R10, R218, R219 ;  /* 0x000000dbda0a723e */ /* 0x010fc600000010ff */
[----:B------:R1:W-:Y:S02]  /*5920*/  MUFU.EX2 R217, R2 ;  /* 0x0000000200d97308 */ /* 0x0003e40000000800 */
[----:B-1----:R-:W-:-:S06]  /*5930*/  FFMA.FTZ R2, R173, UR18, -R3 ;  /* 0x00000012ad027c23 */ /* 0x002fcc0008010803 */
[----:B------:R1:W4:Y:S02]  /*5940*/  MUFU.EX2 R216, R2 ;  /* 0x0000000200d87308 */ /* 0x0003240000000800 */
[--C-:B-1----:R-:W-:Y:S01]  /*5950*/  FFMA.FTZ R2, R172, UR18, -R3.reuse ;  /* 0x00000012ac027c23 */ /* 0x102fe20008010803 */
[----:B------:R-:W-:Y:S01]  /*5960*/  FFMA.FTZ R3, R178, UR18, -R3 ;  /* 0x00000012b2037c23 */ /* 0x000fe20008010803 */
[----:B----4-:R-:W-:-:S04]  /*5970*/  F2FP.BF16.F32.PACK_AB R96, R216, R217 ;  /* 0x000000d9d860723e */ /* 0x010fc800000010ff */
[----:B------:R1:W-:Y:S08]  /*5980*/  MUFU.EX2 R215, R2 ;  /* 0x0000000200d77308 */ /* 0x0003f00000000800 */
[----:B------:R4:W2:Y:S01]  /*5990*/  MUFU.EX2 R213, R3 ;  /* 0x0000000300d57308 */ /* 0x0008a20000000800 */
[----:B-1----:R-:W-:Y:S02]  /*59a0*/  FFMA.FTZ R2, R184, UR18, -R0 ;  /* 0x00000012b8027c23 */ /* 0x002fe40008010800 */
[----:B-----5:R-:W-:Y:S05]  /*59b0*/  HMMA.16816.F32.BF16 R184, R4, R20, R112 ;  /* 0x0000001404b8723c */ /* 0x020fea0000041870 */
[----:B------:R1:W-:Y:S01]  /*59c0*/  MUFU.EX2 R214, R2 ;  /* 0x0000000200d67308 */ /* 0x0003e20000000800 */
[----:B----4-:R-:W-:-:S02]  /*59d0*/  MOV R3, R18 ;  /* 0x0000001200037202 */ /* 0x010fc40000000f00 */
[----:B--2---:R-:W-:-:S03]  /*59e0*/  F2FP.BF16.F32.PACK_AB R98, R213, R215 ;  /* 0x000000d7d562723e */ /* 0x004fc600000010ff */
[----:B------:R-:W-:Y:S01]  /*59f0*/  FADD.FTZ R3, R3, R250 ;  /* 0x000000fa03037221 */ /* 0x000fe20000010000 */
[--C-:B-1----:R-:W-:Y:S02]  /*5a00*/  FFMA.FTZ R2, R188, UR18, -R0.reuse ;  /* 0x00000012bc027c23 */ /* 0x102fe40008010800 */
[C---:B------:R-:W-:Y:S02]  /*5a10*/  HMMA.16816.F32.BF16 R188, R4.reuse, R28, R108 ;  /* 0x0000001c04bc723c */ /* 0x040fe4000004186c */
[----:B------:R1:W2:Y:S04]  /*5a20*/  MUFU.EX2 R212, R2 ;  /* 0x0000000200d47308 */ /* 0x0002a80000000800 */
[----:B------:R-:W-:Y:S01]  /*5a30*/  HMMA.16816.F32.BF16 R108, R4, R30, R80 ;  /* 0x0000001e046c723c */ /* 0x000fe20000041850 */
[----:B------:R-:W-:Y:S01]  /*5a40*/  LDSM.16.MT88.4 R80, [R224+0xbc00] ;  /* 0x00bc0000e050783b */ /* 0x000fe20000004200 */
[----:B-1----:R-:W-:Y:S01]  /*5a50*/  FFMA.FTZ R2, R182, UR18, -R0 ;  /* 0x00000012b6027c23 */ /* 0x002fe20008010800 */
[----:B--2---:R-:W-:-:S03]  /*5a60*/  F2FP.BF16.F32.PACK_AB R9, R212, R214 ;  /* 0x000000d6d409723e */ /* 0x004fc600000010ff */
[----:B------:R1:W-:Y:S02]  /*5a70*/  MUFU.EX2 R211, R2 ;  /* 0x0000000200d37308 */ /* 0x0003e40000000800 */
[--C-:B-1----:R-:W-:Y:S02]  /*5a80*/  FFMA.FTZ R2, R179, UR18, -R0.reuse ;  /* 0x00000012b3027c23 */ /* 0x102fe40008010800 */
[----:B------:R-:W-:Y:S01]  /*5a90*/  HMMA.16816.F32.BF16 R176, R4, R22, R84 ;  /* 0x0000001604b0723c */ /* 0x000fe20000041854 */
[----:B------:R-:W-:Y:S03]  /*5aa0*/  LDSM.16.MT88.4 R4, [R226+0xbc00] ;  /* 0x00bc0000e204783b */ /* 0x000fe60000004200 */
[----:B------:R1:W2:Y:S02]  /*5ab0*/  MUFU.EX2 R182, R2 ;  /* 0x0000000200b67308 */ /* 0x0002a40000000800 */
[----:B-1----:R-:W-:Y:S01]  /*5ac0*/  FFMA.FTZ R2, R183, UR18, -R0 ;  /* 0x00000012b7027c23 */ /* 0x002fe20008010800 */
[----:B------:R-:W-:Y:S01]  /*5ad0*/  IMAD.MOV.U32 R183, RZ, RZ, R150 ;  /* 0x000000ffffb77224 */ /* 0x000fe200078e0096 */
[----:B------:R-:W-:-:S02]  /*5ae0*/  MOV R150, R151 ;  /* 0x0000009700967202 */ /* 0x000fc40000000f00 */
[----:B------:R-:W-:Y:S02]  /*5af0*/  MOV R151, R175 ;  /* 0x000000af00977202 */ /* 0x000fe40000000f00 */
[----:B------:R-:W-:Y:S01]  /*5b00*/  MOV R175, R140 ;  /* 0x0000008c00af7202 */ /* 0x000fe20000000f00 */
[----:B------:R-:W-:Y:S01]  /*5b10*/  IMAD.MOV.U32 R140, RZ, RZ, R105 ;  /* 0x000000ffff8c7224 */ /* 0x000fe200078e0069 */
[----:B--2---:R-:W-:Y:S01]  /*5b20*/  F2FP.BF16.F32.PACK_AB R11, R182, R211 ;  /* 0x000000d3b60b723e */ /* 0x004fe200000010ff */
[----:B------:R1:W-:Y:S06]  /*5b30*/  MUFU.EX2 R105, R2 ;  /* 0x0000000200697308 */ /* 0x0003ec0000000800 */
[C---:B------:R-:W-:Y:S06]  /*5b40*/  HMMA.16816.F32.BF16 R116, R8.reuse, R52, R76 ;  /* 0x000000340874723c */ /* 0x040fec000004184c */
[----:B------:R-:W-:Y:S01]  /*5b50*/  HMMA.16816.F32.BF16 R64, R8, R54, R64 ;  /* 0x000000360840723c */ /* 0x000fe20000041840 */
[----:B-1----:R-:W-:Y:S01]  /*5b60*/  FFMA.FTZ R2, R203, UR18, -R13 ;  /* 0x00000012cb027c23 */ /* 0x002fe2000801080d */
[----:B------:R-:W-:-:S05]  /*5b70*/  MOV R203, R100 ;  /* 0x0000006400cb7202 */ /* 0x000fca0000000f00 */
[----:B------:R-:W-:Y:S01]  /*5b80*/  IMAD.MOV.U32 R54, RZ, RZ, R134 ;  /* 0x000000ffff367224 */ /* 0x000fe200078e0086 */
[----:B------:R-:W-:Y:S01]  /*5b90*/  MOV R55, R133 ;  /* 0x0000008500377202 */ /* 0x000fe20000000f00 */
[----:B------:R1:W-:Y:S01]  /*5ba0*/  MUFU.EX2 R100, R2 ;  /* 0x0000000200647308 */ /* 0x0003e20000000800 */
[C---:B------:R-:W-:Y:S06]  /*5bb0*/  HMMA.16816.F32.BF16 R60, R8.reuse, R46, R60 ;  /* 0x0000002e083c723c */ /* 0x040fec000004183c */
[----:B------:R-:W-:Y:S01]  /*5bc0*/  HMMA.16816.F32.BF16 R56, R8, R42, R56 ;  /* 0x0000002a0838723c */ /* 0x000fe20000041838 */
[----:B------:R-:W-:Y:S01]  /*5bd0*/  MOV R47, R150 ;  /* 0x00000096002f7202 */ /* 0x000fe20000000f00 */
[----:B------:R-:W-:-:S04]  /*5be0*/  IMAD.MOV.U32 R46, RZ, RZ, R151 ;  /* 0x000000ffff2e7224 */ /* 0x000fc800078e0097 */
[C---:B------:R-:W-:Y:S01]  /*5bf0*/  HMMA.16816.F32.BF16 R84, R8.reuse, R28, R196 ;  /* 0x0000001c0854723c */ /* 0x040fe200000418c4 */
[----:B------:R-:W-:Y:S01]  /*5c00*/  IMAD.MOV.U32 R43, RZ, RZ, R142 ;  /* 0x000000ffff2b7224 */ /* 0x000fe200078e008e */
[----:B------:R-:W-:Y:S01]  /*5c10*/  MOV R42, R143 ;  /* 0x0000008f002a7202 */ /* 0x000fe20000000f00 */
[--C-:B-1----:R-:W-:Y:S01]  /*5c20*/  FFMA.FTZ R2, R202, UR18, -R13.reuse ;  /* 0x00000012ca027c23 */ /* 0x102fe2000801080d */
[----:B------:R-:W-:Y:S02]  /*5c30*/  MOV R202, R132 ;  /* 0x0000008400ca7202 */ /* 0x000fe40000000f00 */
[C---:B------:R-:W-:Y:S01]  /*5c40*/  HMMA.16816.F32.BF16 R164, R8.reuse, R24, R164 ;  /* 0x0000001808a4723c */ /* 0x040fe200000418a4 */
[----:B------:R1:W2:Y:S05]  /*5c50*/  MUFU.EX2 R53, R2 ;  /* 0x0000000200357308 */ /* 0x0002aa0000000800 */
[C---:B------:R-:W-:Y:S06]  /*5c60*/  HMMA.16816.F32.BF16 R32, R8.reuse, R26, R32 ;  /* 0x0000001a0820723c */ /* 0x040fec0000041820 */
[C---:B------:R-:W-:Y:S06]  /*5c70*/  HMMA.16816.F32.BF16 R36, R8.reuse, R22, R36 ;  /* 0x000000160824723c */ /* 0x040fec0000041824 */
[----:B------:R-:W-:Y:S01]  /*5c80*/  HMMA.16816.F32.BF16 R28, R8, R30, R48 ;  /* 0x0000001e081c723c */ /* 0x000fe20000041830 */
[----:B-1----:R-:W-:Y:S01]  /*5c90*/  FFMA.FTZ R2, R201, UR18, -R13 ;  /* 0x00000012c9027c23 */ /* 0x002fe2000801080d */
[----:B------:R-:W-:-:S02]  /*5ca0*/  MOV R201, R135 ;  /* 0x0000008700c97202 */ /* 0x000fc40000000f00 */
[----:B--2---:R-:W-:Y:S01]  /*5cb0*/  F2FP.BF16.F32.PACK_AB R92, R53, R100 ;  /* 0x00000064355c723e */ /* 0x004fe200000010ff */
[----:B------:R1:W-:Y:S01]  /*5cc0*/  MUFU.EX2 R52, R2 ;  /* 0x0000000200347308 */ /* 0x0003e20000000800 */
[----:B------:R-:W-:Y:S01]  /*5cd0*/  HMMA.16816.F32.BF16 R132, R8, R44, R72 ;  /* 0x0000002c0884723c */ /* 0x000fe20000041848 */
[----:B-1----:R-:W-:Y:S01]  /*5ce0*/  FFMA.FTZ R2, R200, UR18, -R13 ;  /* 0x00000012c8027c23 */ /* 0x002fe2000801080d */
[----:B------:R-:W-:-:S04]  /*5cf0*/  MOV R200, R149 ;  /* 0x0000009500c87202 */ /* 0x000fc80000000f00 */
[C---:B------:R-:W-:Y:S01]  /*5d00*/  HMMA.16816.F32.BF16 R148, R8.reuse, R40, R68 ;  /* 0x000000280894723c */ /* 0x040fe20000041844 */
[----:B------:R1:W2:Y:S05]  /*5d10*/  MUFU.EX2 R45, R2 ;  /* 0x00000002002d7308 */ /* 0x0002aa0000000800 */
[----:B------:R-:W-:Y:S01]  /*5d20*/  HMMA.16816.F32.BF16 R68, R8, R20, R192 ;  /* 0x000000140844723c */ /* 0x000fe200000418c0 */
[----:B------:R-:W-:-:S05]  /*5d30*/  MOV R41, R140 ;  /* 0x0000008c00297202 */ /* 0x000fca0000000f00 */
[----:B------:R-:W-:-:S04]  /*5d40*/  FADD.FTZ R3, R41, R3 ;  /* 0x0000000329037221 */ /* 0x000fc80000010000 */
[----:B------:R-:W-:Y:S01]  /*5d50*/  FADD.FTZ R3, R47, R3 ;  /* 0x000000032f037221 */ /* 0x000fe20000010000 */
[--C-:B-1----:R-:W-:Y:S01]  /*5d60*/  FFMA.FTZ R2, R206, UR18, -R12.reuse ;  /* 0x00000012ce027c23 */ /* 0x102fe2000801080c */
[----:B------:R-:W-:Y:S02]  /*5d70*/  MOV R206, R175 ;  /* 0x000000af00ce7202 */ /* 0x000fe40000000f00 */
[----:B------:R-:W-:Y:S01]  /*5d80*/  FADD.FTZ R3, R54, R3 ;  /* 0x0000000336037221 */ /* 0x000fe20000010000 */
[----:B------:R-:W-:Y:S01]  /*5d90*/  LDSM.16.MT88.4 R172, [R226+0xac00] ;  /* 0x00ac0000e2ac783b */ /* 0x000fe20000004200 */
[----:B------:R1:W-:Y:S01]  /*5da0*/  MUFU.EX2 R44, R2 ;  /* 0x00000002002c7308 */ /* 0x0003e20000000800 */
[----:B--2---:R-:W-:Y:S01]  /*5db0*/  F2FP.BF16.F32.PACK_AB R94, R45, R52 ;  /* 0x000000342d5e723e */ /* 0x004fe200000010ff */
[----:B------:R-:W-:Y:S01]  /*5dc0*/  FADD.FTZ R3, R55, R3 ;  /* 0x0000000337037221 */ /* 0x000fe20000010000 */
[----:B-1----:R-:W-:Y:S01]  /*5dd0*/  FFMA.FTZ R2, R204, UR18, -R12 ;  /* 0x00000012cc027c23 */ /* 0x002fe2000801080c */
[----:B------:R-:W-:-:S02]  /*5de0*/  MOV R204, R141 ;  /* 0x0000008d00cc7202 */ /* 0x000fc40000000f00 */
[----:B------:R-:W1:Y:S02]  /*5df0*/  LDSM.16.MT88.4 R140, [R226+0x9c00] ;  /* 0x009c0000e28c783b */ /* 0x000e640000004200 */
[----:B------:R2:W4:Y:S01]  /*5e00*/  MUFU.EX2 R40, R2 ;  /* 0x0000000200287308 */ /* 0x0005220000000800 */
[----:B------:R-:W-:-:S04]  /*5e10*/  FADD.FTZ R8, R204, R43 ;  /* 0x0000002bcc087221 */ /* 0x000fc80000010000 */
[----:B------:R-:W-:Y:S01]  /*5e20*/  FADD.FTZ R8, R46, R8 ;  /* 0x000000082e087221 */ /* 0x000fe20000010000 */
[--C-:B--2---:R-:W-:Y:S01]  /*5e30*/  FFMA.FTZ R2, R205, UR18, -R12.reuse ;  /* 0x00000012cd027c23 */ /* 0x104fe2000801080c */
[----:B------:R-:W-:Y:S02]  /*5e40*/  MOV R205, R19 ;  /* 0x0000001300cd7202 */ /* 0x000fe40000000f00 */
[----:B----4-:R-:W-:Y:S01]  /*5e50*/  F2FP.BF16.F32.PACK_AB R93, R40, R44 ;  /* 0x0000002c285d723e */ /* 0x010fe200000010ff */
[----:B------:R2:W-:Y:S02]  /*5e60*/  MUFU.EX2 R19, R2 ;  /* 0x0000000200137308 */ /* 0x0005e40000000800 */
[----:B--2---:R-:W-:-:S06]  /*5e70*/  FFMA.FTZ R2, R207, UR18, -R12 ;  /* 0x00000012cf027c23 */ /* 0x004fcc000801080c */
[----:B------:R2:W4:Y:S02]  /*5e80*/  MUFU.EX2 R18, R2 ;  /* 0x0000000200127308 */ /* 0x0005240000000800 */
[----:B--2---:R-:W-:Y:S01]  /*5e90*/  FFMA.FTZ R2, R208, UR18, -R0 ;  /* 0x00000012d0027c23 */ /* 0x004fe20008010800 */
[----:B----4-:R-:W-:-:S05]  /*5ea0*/  F2FP.BF16.F32.PACK_AB R95, R18, R19 ;  /* 0x00000013125f723e */ /* 0x010fca00000010ff */
[----:B------:R2:W4:Y:S02]  /*5eb0*/  MUFU.EX2 R13, R2 ;  /* 0x00000002000d7308 */ /* 0x0005240000000800 */
[C---:B---3--:R-:W-:Y:S06]  /*5ec0*/  HMMA.16816.F32.BF16 R112, R92.reuse, R124, R128 ;  /* 0x0000007c5c70723c */ /* 0x048fec0000041880 */
[C---:B-1----:R-:W-:Y:S06]  /*5ed0*/  HMMA.16816.F32.BF16 R128, R92.reuse, R140, R144 ;  /* 0x0000008c5c80723c */ /* 0x042fec0000041890 */
[----:B------:R-:W-:Y:S01]  /*5ee0*/  HMMA.16816.F32.BF16 R144, R92, R156, R160 ;  /* 0x0000009c5c90723c */ /* 0x000fe200000418a0 */
[--C-:B--2---:R-:W-:Y:S01]  /*5ef0*/  FFMA.FTZ R2, R209, UR18, -R0.reuse ;  /* 0x00000012d1027c23 */ /* 0x104fe20008010800 */
[----:B------:R-:W-:Y:S01]  /*5f00*/  FFMA.FTZ R0, R210, UR18, -R0 ;  /* 0x00000012d2007c23 */ /* 0x000fe20008010800 */
[----:B----4-:R-:W-:-:S02]  /*5f10*/  F2FP.BF16.F32.PACK_AB R97, R13, R105 ;  /* 0x000000690d61723e */ /* 0x010fc400000010ff */
[----:B------:R1:W-:Y:S01]  /*5f20*/  MUFU.EX2 R12, R2 ;  /* 0x00000002000c7308 */ /* 0x0003e20000000800 */
[C---:B------:R-:W-:Y:S06]  /*5f30*/  HMMA.16816.F32.BF16 R160, R92.reuse, R172, R168 ;  /* 0x000000ac5ca0723c */ /* 0x040fec00000418a8 */
[C---:B------:R-:W-:Y:S01]  /*5f40*/  HMMA.16816.F32.BF16 R168, R92.reuse, R174, R88 ;  /* 0x000000ae5ca8723c */ /* 0x040fe20000041858 */
[----:B------:R2:W3:Y:S05]  /*5f50*/  MUFU.EX2 R9, R0 ;  /* 0x0000000000097308 */ /* 0x0004ea0000000800 */
[----:B------:R-:W-:Y:S01]  /*5f60*/  HMMA.16816.F32.BF16 R88, R92, R4, R188 ;  /* 0x000000045c58723c */ /* 0x000fe200000418bc */
[----:B-1----:R-:W-:-:S05]  /*5f70*/  FADD.FTZ R2, R247, R245 ;  /* 0x000000f5f7027221 */ /* 0x002fca0000010000 */
[C---:B------:R-:W-:Y:S01]  /*5f80*/  HMMA.16816.F32.BF16 R120, R92.reuse, R126, R120 ;  /* 0x0000007e5c78723c */ /* 0x040fe20000041878 */
[----:B------:R-:W-:Y:S01]  /*5f90*/  FADD.FTZ R2, R246, R2 ;  /* 0x00000002f6027221 */ /* 0x000fe20000010000 */
[----:B--2---:R-:W-:Y:S01]  /*5fa0*/  FADD.FTZ R0, R42, R205 ;  /* 0x000000cd2a007221 */ /* 0x004fe20000010000 */
[----:B---3--:R-:W-:Y:S02]  /*5fb0*/  F2FP.BF16.F32.PACK_AB R99, R9, R12 ;  /* 0x0000000c0963723e */ /* 0x008fe400000010ff */
[----:B------:R-:W-:Y:S01]  /*5fc0*/  FADD.FTZ R2, R249, R2 ;  /* 0x00000002f9027221 */ /* 0x000fe20000010000 */
[----:B------:R-:W-:Y:S01]  /*5fd0*/  HMMA.16816.F32.BF16 R136, R92, R142, R136 ;  /* 0x0000008e5c88723c */ /* 0x000fe20000041888 */
[----:B------:R-:W-:Y:S02]  /*5fe0*/  FADD.FTZ R0, R206, R0 ;  /* 0x00000000ce007221 */ /* 0x000fe40000010000 */
[----:B------:R-:W-:Y:S02]  /*5ff0*/  FADD.FTZ R2, R239, R2 ;  /* 0x00000002ef027221 */ /* 0x000fe40000010000 */
[----:B------:R-:W-:Y:S01]  /*6000*/  FADD.FTZ R0, R200, R0 ;  /* 0x00000000c8007221 */ /* 0x000fe20000010000 */
[----:B------:R-:W-:Y:S01]  /*6010*/  HMMA.16816.F32.BF16 R84, R96, R4, R84 ;  /* 0x000000046054723c */ /* 0x000fe20000041854 */
[----:B------:R-:W-:-:S02]  /*6020*/  FADD.FTZ R2, R240, R2 ;  /* 0x00000002f0027221 */ /* 0x000fc40000010000 */
[----:B------:R-:W-:-:S03]  /*6030*/  FADD.FTZ R0, R248, R0 ;  /* 0x00000000f8007221 */ /* 0x000fc60000010000 */
[C---:B------:R-:W-:Y:S01]  /*6040*/  HMMA.16816.F32.BF16 R152, R92.reuse, R158, R152 ;  /* 0x0000009e5c98723c */ /* 0x040fe20000041898 */
        /* <DEDUP_REMOVED lines=45> */
[----:B------:R1:W-:Y:S02]  /*6320*/  STL [R1+0x14], R3 ;  /* 0x0000140301007387 */ /* 0x0003e40000100800 */
[----:B------:R-:W-:Y:S01]  /*6330*/  FADD.FTZ R0, R18, R0 ;  /* 0x0000000012007221 */ /* 0x000fe20000010000 */
[C---:B------:R-:W-:Y:S01]  /*6340*/  HMMA.16816.F32.BF16 R116, R96.reuse, R124, R116 ;  /* 0x0000007c6074723c */ /* 0x040fe20000041874 */
[----:B------:R1:W-:Y:S04]  /*6350*/  STL [R1+0x18], R252 ;  /* 0x000018fc01007387 */ /* 0x0003e80000100800 */
[----:B------:R1:W-:Y:S01]  /*6360*/  STL [R1+0x10], R2 ;  /* 0x0000100201007387 */ /* 0x0003e20000100800 */
[C---:B------:R-:W-:Y:S03]  /*6370*/  HMMA.16816.F32.BF16 R132, R96.reuse, R140, R132 ;  /* 0x0000008c6084723c */ /* 0x040fe60000041884 */
[----:B------:R1:W-:Y:S03]  /*6380*/  STL [R1+0x1c], R0 ;  /* 0x00001c0001007387 */ /* 0x0003e60000100800 */
        /* <DEDUP_REMOVED lines=12> */
[----:B------:R-:W2:Y:S01]  /*6450*/  LDL.64 R202, [R1] ;  /* 0x0000000001ca7983 */ /* 0x000ea20000100a00 */
        /* <DEDUP_REMOVED lines=43> */
[C---:B------:R-:W-:Y:S01]  /*6710*/  @!P5 LEA.HI.X R7, R0.reuse, R7, R3, 0x1, P2 ;  /* 0x000000070007d211 */ /* 0x040fe200010f0c03 */
        /* <DEDUP_REMOVED lines=9> */
[----:B------:R-:W-:Y:S01]  /*67b0*/  @!P5 LDGSTS.E.BYPASS.LTC128B.128 [R230+0x9800], desc[UR22][R6.64] ;  /* 0x0980000006e6dfae */ /* 0x000fe2000b901d56 */
[----:B-1----:R-:W-:-:S03]  /*67c0*/  @!P4 LEA R4, P1, R0, R12, 0x1 ;  /* 0x0000000c0004c211 */ /* 0x002fc600078208ff */
[----:B------:R-:W-:Y:S01]  /*67d0*/  @P4 STS.128 [R230+0xa800], RZ ;  /* 0x00a800ffe6004388 */ /* 0x000fe20000000c00 */
[C-C-:B------:R-:W-:Y:S02]  /*67e0*/  @!P4 LEA.HI.X R5, R0.reuse, R13, R3.reuse, 0x1, P1 ;  /* 0x0000000d0005c211 */ /* 0x140fe400008f0c03 */
[----:B------:R-:W-:-:S03]  /*67f0*/  @!P3 LEA.HI.X R3, R0, R19, R3, 0x1, P0 ;  /* 0x000000130003b211 */ /* 0x000fc600000f0c03 */
        /* <DEDUP_REMOVED lines=10> */
[----:B------:R-:W4:Y:S04]  /*68a0*/  LDSM.16.M88.4 R24, [R225+0x6000] ;  /* 0x00600000e118783b */ /* 0x000f280000000200 */
[----:B--2---:R-:W2:Y:S04]  /*68b0*/  LDSM.16.M88.4 R8, [R228+0x1000] ;  /* 0x00100000e408783b */ /* 0x004ea80000000200 */
[----:B------:R-:W5:Y:S04]  /*68c0*/  LDSM.16.M88.4 R48, [R225+0x6c00] ;  /* 0x006c0000e130783b */ /* 0x000f680000000200 */
[----:B------:R-:W3:Y:S04]  /*68d0*/  LDSM.16.M88.4 R32, [R225+0x6400] ;  /* 0x00640000e120783b */ /* 0x000ee80000000200 */
[----:B------:R-:W3:Y:S04]  /*68e0*/  LDSM.16.M88.4 R28, [R225+0x6800] ;  /* 0x00680000e11c783b */ /* 0x000ee80000000200 */
[----:B------:R-:W-:Y:S04]  /*68f0*/  LDSM.16.M88.4 R40, [R229] ;  /* 0x00000000e528783b */ /* 0x000fe80000000200 */
[----:B------:R-:W3:Y:S04]  /*6900*/  LDSM.16.M88.4 R64, [R227+0x6000] ;  /* 0x00600000e340783b */ /* 0x000ee80000000200 */
[----:B-1----:R-:W-:Y:S04]  /*6910*/  LDSM.16.M88.4 R4, [R229+0x1000] ;  /* 0x00100000e504783b */ /* 0x002fe80000000200 */
[----:B------:R-:W1:Y:S04]  /*6920*/  LDSM.16.M88.4 R176, [R227+0x6c00] ;  /* 0x006c0000e3b0783b */ /* 0x000e680000000200 */
[----:B------:R-:W-:Y:S01]  /*6930*/  LDSM.16.M88.4 R180, [R225+0x7000] ;  /* 0x00700000e1b4783b */ /* 0x000fe20000000200 */
[-C--:B----4-:R-:W-:Y:S03]  /*6940*/  HMMA.16816.F32.BF16 R52, R20, R24.reuse, RZ ;  /* 0x000000181434723c */ /* 0x090fe600000418ff */
[----:B------:R-:W4:Y:S04]  /*6950*/  LDSM.16.M88.4 R44, [R228+0x2000] ;  /* 0x00200000e42c783b */ /* 0x000f280000000200 */
[----:B------:R-:W4:Y:S01]  /*6960*/  LDSM.16.M88.4 R60, [R227+0x6400] ;  /* 0x00640000e33c783b */ /* 0x000f220000000200 */
[C---:B--2---:R-:W-:Y:S03]  /*6970*/  HMMA.16816.F32.BF16 R192, R8.reuse, R24, RZ ;  /* 0x0000001808c0723c */ /* 0x044fe600000418ff */
[----:B------:R-:W2:Y:S03]  /*6980*/  LDSM.16.M88.4 R108, [R227+0x6800] ;  /* 0x00680000e36c783b */ /* 0x000ea60000000200 */
[C---:B-----5:R-:W-:Y:S01]  /*6990*/  HMMA.16816.F32.BF16 R184, R8.reuse, R50, RZ ;  /* 0x0000003208b8723c */ /* 0x060fe200000418ff */
[----:B------:R-:W5:Y:S04]  /*69a0*/  LDSM.16.M88.4 R36, [R228+0x3000] ;  /* 0x00300000e424783b */ /* 0x000f680000000200 */
[----:B------:R-:W-:Y:S01]  /*69b0*/  LDSM.16.M88.4 R56, [R227+0x7000] ;  /* 0x00700000e338783b */ /* 0x000fe20000000200 */
[C---:B------:R-:W-:Y:S03]  /*69c0*/  HMMA.16816.F32.BF16 R196, R8.reuse, R48, RZ ;  /* 0x0000003008c4723c */ /* 0x040fe600000418ff */
[----:B------:R-:W0:Y:S03]  /*69d0*/  LDGDEPBAR ;  /* 0x00000000000079af */ /* 0x000e260000000000 */
[C---:B------:R-:W-:Y:S06]  /*69e0*/  HMMA.16816.F32.BF16 R220, R8.reuse, R26, RZ ;  /* 0x0000001a08dc723c */ /* 0x040fec00000418ff */
[C---:B---3--:R-:W-:Y:S06]  /*69f0*/  HMMA.16816.F32.BF16 R212, R8.reuse, R32, RZ ;  /* 0x0000002008d4723c */ /* 0x048fec00000418ff */
[C---:B------:R-:W-:Y:S06]  /*6a00*/  HMMA.16816.F32.BF16 R204, R8.reuse, R28, RZ ;  /* 0x0000001c08cc723c */ /* 0x040fec00000418ff */
[C---:B------:R-:W-:Y:S06]  /*6a10*/  HMMA.16816.F32.BF16 R208, R8.reuse, R34, RZ ;  /* 0x0000002208d0723c */ /* 0x040fec00000418ff */
[----:B------:R-:W-:Y:S06]  /*6a20*/  HMMA.16816.F32.BF16 R200, R8, R30, RZ ;  /* 0x0000001e08c8723c */ /* 0x000fec00000418ff */
[----:B------:R-:W-:Y:S01]  /*6a30*/  HMMA.16816.F32.BF16 R8, R40, R64, R52 ;  /* 0x000000402808723c */ /* 0x000fe20000041834 */
[----:B------:R-:W-:Y:S05]  /*6a40*/  LDSM.16.M88.4 R52, [R225+0x8000] ;  /* 0x00800000e134783b */ /* 0x000fea0000000200 */
[C---:B------:R-:W-:Y:S06]  /*6a50*/  HMMA.16816.F32.BF16 R188, R20.reuse, R28, RZ ;  /* 0x0000001c14bc723c */ /* 0x040fec00000418ff */
[C---:B------:R-:W-:Y:S06]  /*6a60*/  HMMA.16816.F32.BF16 R244, R20.reuse, R30, RZ ;  /* 0x0000001e14f4723c */ /* 0x040fec00000418ff */
[----:B------:R-:W-:Y:S06]  /*6a70*/  HMMA.16816.F32.BF16 R240, R20, R26, RZ ;  /* 0x0000001a14f0723c */ /* 0x000fec00000418ff */
[----:B-1----:R-:W-:Y:S06]  /*6a80*/  HMMA.16816.F32.BF16 R28, R4, R178, R184 ;  /* 0x000000b2041c723c */ /* 0x002fec00000418b8 */
[C---:B------:R-:W-:Y:S06]  /*6a90*/  HMMA.16816.F32.BF16 R24, R20.reuse, R32, RZ ;  /* 0x000000201418723c */ /* 0x040fec00000418ff */
[----:B------:R-:W-:Y:S01]  /*6aa0*/  HMMA.16816.F32.BF16 R236, R20, R34, RZ ;  /* 0x0000002214ec723c */ /* 0x000fe200000418ff */
[----:B------:R-:W1:Y:S05]  /*6ab0*/  LDSM.16.M88.4 R32, [R229+0x2000] ;  /* 0x00200000e520783b */ /* 0x000e6a0000000200 */
[----:B------:R-:W-:Y:S06]  /*6ac0*/  HMMA.16816.F32.BF16 R248, R4, R176, R196 ;  /* 0x000000b004f8723c */ /* 0x000fec00000418c4 */
[----:B------:R-:W-:Y:S01]  /*6ad0*/  HMMA.16816.F32.BF16 R216, R20, R48, RZ ;  /* 0x0000003014d8723c */ /* 0x000fe200000418ff */
[----:B------:R-:W-:-:S02]  /*6ae0*/  IMAD.MOV.U32 R105, RZ, RZ, R28 ;  /* 0x000000ffff697224 */ /* 0x000fc400078e001c */
[----:B------:R-:W-:Y:S02]  /*6af0*/  IMAD.MOV.U32 R19, RZ, RZ, R29 ;  /* 0x000000ffff137224 */ /* 0x000fe400078e001d */
[----:B------:R-:W-:Y:S01]  /*6b00*/  IMAD.MOV.U32 R13, RZ, RZ, R30 ;  /* 0x000000ffff0d7224 */ /* 0x000fe200078e001e */
[----:B------:R-:W-:Y:S01]  /*6b10*/  HMMA.16816.F32.BF16 R232, R20, R50, RZ ;  /* 0x0000003214e8723c */ /* 0x000fe200000418ff */
[----:B------:R-:W-:Y:S02]  /*6b20*/  IMAD.MOV.U32 R3, RZ, RZ, R31 ;  /* 0x000000ffff037224 */ /* 0x000fe400078e001f */
[----:B------:R-:W3:Y:S03]  /*6b30*/  LDSM.16.M88.4 R28, [R229+0x3000] ;  /* 0x00300000e51c783b */ /* 0x000ee60000000200 */
[----:B------:R-:W-:Y:S06]  /*6b40*/  HMMA.16816.F32.BF16 R20, R4, R64, R192 ;  /* 0x000000400414723c */ /* 0x000fec00000418c0 */
[----:B----4-:R-:W-:Y:S01]  /*6b50*/  HMMA.16816.F32.BF16 R8, R44, R180, R8 ;  /* 0x000000b42c08723c */ /* 0x010fe20000041808 */
[----:B------:R-:W-:-:S02]  /*6b60*/  IMAD.MOV.U32 R106, RZ, RZ, R248 ;  /* 0x000000ffff6a7224 */ /* 0x000fc400078e00f8 */
[----:B------:R-:W-:Y:S02]  /*6b70*/  IMAD.MOV.U32 R18, RZ, RZ, R249 ;  /* 0x000000ffff127224 */ /* 0x000fe400078e00f9 */
[----:B------:R-:W-:Y:S01]  /*6b80*/  IMAD.MOV.U32 R12, RZ, RZ, R250 ;  /* 0x000000ffff0c7224 */ /* 0x000fe200078e00fa */
[----:B------:R-:W-:Y:S01]  /*6b90*/  HMMA.16816.F32.BF16 R196, R40, R60, R24 ;  /* 0x0000003c28c4723c */ /* 0x000fe20000041818 */
[----:B------:R-:W4:Y:S01]  /*6ba0*/  LDSM.16.M88.4 R24, [R228+0x4000] ;  /* 0x00400000e418783b */ /* 0x000f220000000200 */
[----:B------:R-:W-:-:S04]  /*6bb0*/  IMAD.MOV.U32 R2, RZ, RZ, R251 ;  /* 0x000000ffff027224 */ /* 0x000fc800078e00fb */
[C---:B------:R-:W-:Y:S06]  /*6bc0*/  HMMA.16816.F32.BF16 R212, R4.reuse, R60, R212 ;  /* 0x0000003c04d4723c */ /* 0x040fec00000418d4 */
[C---:B--2---:R-:W-:Y:S06]  /*6bd0*/  HMMA.16816.F32.BF16 R204, R4.reuse, R108, R204 ;  /* 0x0000006c04cc723c */ /* 0x044fec00000418cc */
[C---:B------:R-:W-:Y:S06]  /*6be0*/  HMMA.16816.F32.BF16 R220, R4.reuse, R66, R220 ;  /* 0x0000004204dc723c */ /* 0x040fec00000418dc */
[C---:B------:R-:W-:Y:S06]  /*6bf0*/  HMMA.16816.F32.BF16 R208, R4.reuse, R62, R208 ;  /* 0x0000003e04d0723c */ /* 0x040fec00000418d0 */
[----:B------:R-:W-:Y:S06]  /*6c00*/  HMMA.16816.F32.BF16 R248, R4, R110, R200 ;  /* 0x0000006e04f8723c */ /* 0x000fec00000418c8 */
[----:B------:R-:W-:Y:S01]  /*6c10*/  HMMA.16816.F32.BF16 R184, R40, R66, R240 ;  /* 0x0000004228b8723c */ /* 0x000fe200000418f0 */
[----:B------:R-:W-:Y:S05]  /*6c20*/  LDSM.16.M88.4 R64, [R227+0x8000] ;  /* 0x00800000e340783b */ /* 0x000fea0000000200 */
[----:B-----5:R-:W-:Y:S01]  /*6c30*/  HMMA.16816.F32.BF16 R4, R36, R180, R20 ;  /* 0x000000b42404723c */ /* 0x020fe20000041814 */
[----:B------:R-:W2:Y:S05]  /*6c40*/  LDSM.16.M88.4 R20, [R228+0x5000] ;  /* 0x00500000e414783b */ /* 0x000eaa0000000200 */
[----:B-1----:R-:W-:Y:S01]  /*6c50*/  HMMA.16816.F32.BF16 R48, R32, R56, R8 ;  /* 0x000000382030723c */ /* 0x002fe20000041808 */
[----:B------:R-:W1:Y:S05]  /*6c60*/  LDSM.16.M88.4 R8, [R229+0x4000] ;  /* 0x00400000e508783b */ /* 0x000e6a0000000200 */
[C---:B------:R-:W-:Y:S06]  /*6c70*/  HMMA.16816.F32.BF16 R200, R40.reuse, R108, R188 ;  /* 0x0000006c28c8723c */ /* 0x040fec00000418bc */
[C---:B------:R-:W-:Y:S06]  /*6c80*/  HMMA.16816.F32.BF16 R216, R40.reuse, R176, R216 ;  /* 0x000000b028d8723c */ /* 0x040fec00000418d8 */
[C---:B------:R-:W-:Y:S01]  /*6c90*/  HMMA.16816.F32.BF16 R236, R40.reuse, R62, R236 ;  /* 0x0000003e28ec723c */ /* 0x040fe200000418ec */
[----:B------:R-:W5:Y:S05]  /*6ca0*/  LDSM.16.M88.4 R60, [R225+0x7400] ;  /* 0x00740000e13c783b */ /* 0x000f6a0000000200 */
[C---:B------:R-:W-:Y:S06]  /*6cb0*/  HMMA.16816.F32.BF16 R244, R40.reuse, R110, R244 ;  /* 0x0000006e28f4723c */ /* 0x040fec00000418f4 */
[----:B------:R-:W-:Y:S06]  /*6cc0*/  HMMA.16816.F32.BF16 R232, R40, R178, R232 ;  /* 0x000000b228e8723c */ /* 0x000fec00000418e8 */
[----:B---3--:R-:W-:Y:S01]  /*6cd0*/  HMMA.16816.F32.BF16 R40, R28, R56, R4 ;  /* 0x000000381c28723c */ /* 0x008fe20000041804 */
[----:B------:R-:W3:Y:S05]  /*6ce0*/  LDSM.16.M88.4 R4, [R229+0x5000] ;  /* 0x00500000e504783b */ /* 0x000eea0000000200 */
[----:B------:R-:W-:Y:S06]  /*6cf0*/  HMMA.16816.F32.BF16 R108, R44, R182, R184 ;  /* 0x000000b62c6c723c */ /* 0x000fec00000418b8 */
[----:B----4-:R-:W-:Y:S06]  /*6d00*/  HMMA.16816.F32.BF16 R48, R24, R52, R48 ;  /* 0x000000341830723c */ /* 0x010fec0000041830 */
[----:B------:R-:W-:Y:S06]  /*6d10*/  HMMA.16816.F32.BF16 R180, R36, R182, R220 ;  /* 0x000000b624b4723c */ /* 0x000fec00000418dc */
[----:B--2---:R-:W-:Y:S06]  /*6d20*/  HMMA.16816.F32.BF16 R40, R20, R52, R40 ;  /* 0x000000341428723c */ /* 0x004fec0000041828 */
[----:B------:R-:W-:Y:S06]  /*6d30*/  HMMA.16816.F32.BF16 R108, R32, R58, R108 ;  /* 0x0000003a206c723c */ /* 0x000fec000004186c */
[----:B-1----:R-:W-:Y:S01]  /*6d40*/  HMMA.16816.F32.BF16 R184, R8, R64, R48 ;  /* 0x0000004008b8723c */ /* 0x002fe20000041830 */
[----:B------:R-:W1:Y:S05]  /*6d50*/  LDSM.16.M88.4 R48, [R227+0x7400] ;  /* 0x00740000e330783b */ /* 0x000e6a0000000200 */
[----:B------:R-:W-:Y:S01]  /*6d60*/  HMMA.16816.F32.BF16 R180, R28, R58, R180 ;  /* 0x0000003a1cb4723c */ /* 0x000fe200000418b4 */
[----:B------:R-:W2:Y:S05]  /*6d70*/  LDSM.16.M88.4 R56, [R225+0x8400] ;  /* 0x00840000e138783b */ /* 0x000eaa0000000200 */
[----:B-----5:R-:W-:Y:S06]  /*6d80*/  HMMA.16816.F32.BF16 R176, R44, R60, R196 ;  /* 0x0000003c2cb0723c */ /* 0x020fec00000418c4 */
[----:B---3--:R-:W-:Y:S06]  /*6d90*/  HMMA.16816.F32.BF16 R192, R4, R64, R40 ;  /* 0x0000004004c0723c */ /* 0x008fec0000041828 */
[----:B------:R-:W-:Y:S01]  /*6da0*/  HMMA.16816.F32.BF16 R108, R24, R54, R108 ;  /* 0x00000036186c723c */ /* 0x000fe2000004186c */
[----:B------:R-:W-:-:S04]  /*6db0*/  FMUL.FTZ R0, R184, UR28 ;  /* 0x0000001cb8007c20 */ /* 0x000fc80008410000 */
[----:B------:R3:W-:Y:S01]  /*6dc0*/  MUFU.TANH R240, R0 ;  /* 0x0000000000f07308 */ /* 0x0007e20000002400 */
[----:B------:R-:W-:Y:S06]  /*6dd0*/  HMMA.16816.F32.BF16 R40, R36, R60, R212 ;  /* 0x0000003c2428723c */ /* 0x000fec00000418d4 */
[----:B------:R-:W-:Y:S06]  /*6de0*/  HMMA.16816.F32.BF16 R52, R20, R54, R180 ;  /* 0x000000361434723c */ /* 0x000fec00000418b4 */
[----:B-1----:R-:W-:Y:S01]  /*6df0*/  HMMA.16816.F32.BF16 R180, R32, R48, R176 ;  /* 0x0000003020b4723c */ /* 0x002fe200000418b0 */
[----:B---3--:R-:W-:-:S05]  /*6e00*/  FMUL.FTZ R0, R185, UR28 ;  /* 0x0000001cb9007c20 */ /* 0x008fca0008410000 */
[----:B------:R-:W-:Y:S01]  /*6e10*/  HMMA.16816.F32.BF16 R188, R8, R66, R108 ;  /* 0x0000004208bc723c */ /* 0x000fe2000004186c */
[----:B------:R1:W3:Y:S05]  /*6e20*/  MUFU.TANH R221, R0 ;  /* 0x0000000000dd7308 */ /* 0x0002ea0000002400 */
[----:B------:R-:W-:Y:S01]  /*6e30*/  HMMA.16816.F32.BF16 R108, R28, R48, R40 ;  /* 0x000000301c6c723c */ /* 0x000fe20000041828 */
[----:B------:R-:W-:Y:S05]  /*6e40*/  LDSM.16.M88.4 R40, [R227+0x8400] ;  /* 0x00840000e328783b */ /* 0x000fea0000000200 */
[----:B------:R-:W-:Y:S01]  /*6e50*/  HMMA.16816.F32.BF16 R196, R4, R66, R52 ;  /* 0x0000004204c4723c */ /* 0x000fe20000041834 */
[----:B------:R-:W4:Y:S05]  /*6e60*/  LDSM.16.M88.4 R52, [R225+0x7800] ;  /* 0x00780000e134783b */ /* 0x000f2a0000000200 */
[----:B------:R-:W-:Y:S01]  /*6e70*/  HMMA.16816.F32.BF16 R176, R44, R62, R236 ;  /* 0x0000003e2cb0723c */ /* 0x000fe200000418ec */
[----:B-1----:R-:W-:-:S04]  /*6e80*/  FMUL.FTZ R0, R186, UR28 ;  /* 0x0000001cba007c20 */ /* 0x002fc80008410000 */
[----:B------:R1:W-:Y:S01]  /*6e90*/  MUFU.TANH R231, R0 ;  /* 0x0000000000e77308 */ /* 0x0003e20000002400 */
[-C--:B--2---:R-:W-:Y:S01]  /*6ea0*/  HMMA.16816.F32.BF16 R180, R24, R56.reuse, R180 ;  /* 0x0000003818b4723c */ /* 0x084fe200000418b4 */
[----:B------:R-:W-:Y:S02]  /*6eb0*/  IMAD.MOV.U32 R236, RZ, RZ, R105 ;  /* 0x000000ffffec7224 */ /* 0x000fe400078e0069 */
[----:B------:R-:W-:Y:S02]  /*6ec0*/  IMAD.MOV.U32 R238, RZ, RZ, R13 ;  /* 0x000000ffffee7224 */ /* 0x000fe400078e000d */
[----:B------:R-:W-:Y:S01]  /*6ed0*/  IMAD.MOV.U32 R239, RZ, RZ, R3 ;  /* 0x000000ffffef7224 */ /* 0x000fe200078e0003 */
[----:B------:R-:W-:Y:S01]  /*6ee0*/  HMMA.16816.F32.BF16 R64, R20, R56, R108 ;  /* 0x000000381440723c */ /* 0x000fe2000004186c */
[----:B------:R-:W-:Y:S02]  /*6ef0*/  IMAD.MOV.U32 R237, RZ, RZ, R19 ;  /* 0x000000ffffed7224 */ /* 0x000fe400078e0013 */
[----:B-1----:R-:W-:-:S03]  /*6f00*/  FMUL.FTZ R0, R187, UR28 ;  /* 0x0000001cbb007c20 */ /* 0x002fc60008410000 */
[----:B------:R-:W-:Y:S01]  /*6f10*/  HMMA.16816.F32.BF16 R184, R36, R62, R208 ;  /* 0x0000003e24b8723c */ /* 0x000fe200000418d0 */
[----:B------:R-:W1:Y:S01]  /*6f20*/  LDSM.16.M88.4 R60, [R227+0x7800] ;  /* 0x00780000e33c783b */ /* 0x000e620000000200 */
[----:B------:R2:W5:Y:S04]  /*6f30*/  MUFU.TANH R100, R0 ;  /* 0x0000000000647308 */ /* 0x0005680000002400 */
[----:B------:R-:W-:Y:S06]  /*6f40*/  HMMA.16816.F32.BF16 R108, R32, R50, R176 ;  /* 0x00000032206c723c */ /* 0x000fec00000418b0 */
[----:B----4-:R-:W-:Y:S01]  /*6f50*/  HMMA.16816.F32.BF16 R176, R44, R52, R200 ;  /* 0x000000342cb0723c */ /* 0x010fe200000418c8 */
[----:B--2---:R-:W-:-:S04]  /*6f60*/  FMUL.FTZ R0, R192, UR28 ;  /* 0x0000001cc0007c20 */ /* 0x004fc80008410000 */
[----:B------:R2:W-:Y:S02]  /*6f70*/  MUFU.TANH R223, R0 ;  /* 0x0000000000df7308 */ /* 0x0005e40000002400 */
[----:B--2---:R-:W-:-:S15]  /*6f80*/  FMUL.FTZ R0, R193, UR28 ;  /* 0x0000001cc1007c20 */ /* 0x004fde0008410000 */
[----:B------:R-:W-:-:S02]  /*6f90*/  NOP ;  /* 0x0000000000007918 */ /* 0x000fc40000000000 */
[----:B-1----:R-:W-:Y:S01]  /*6fa0*/  HMMA.16816.F32.BF16 R176, R32, R60, R176 ;  /* 0x0000003c20b0723c */ /* 0x002fe200000418b0 */
[----:B------:R1:W2:Y:S02]  /*6fb0*/  MUFU.TANH R220, R0 ;  /* 0x0000000000dc7308 */ /* 0x0002a40000002400 */
[----:B-1----:R-:W-:-:S06]  /*6fc0*/  FMUL.FTZ R0, R194, UR28 ;  /* 0x0000001cc2007c20 */ /* 0x002fcc0008410000 */
[----:B------:R1:W-:Y:S02]  /*6fd0*/  MUFU.TANH R222, R0 ;  /* 0x0000000000de7308 */ /* 0x0003e40000002400 */
[----:B-1----:R-:W-:Y:S02]  /*6fe0*/  FMUL.FTZ R0, R195, UR28 ;  /* 0x0000001cc3007c20 */ /* 0x002fe40008410000 */
[----:B------:R-:W-:Y:S04]  /*6ff0*/  HMMA.16816.F32.BF16 R192, R4, R40, R64 ;  /* 0x0000002804c0723c */ /* 0x000fe80000041840 */
[----:B------:R1:W4:Y:S02]  /*7000*/  MUFU.TANH R213, R0 ;  /* 0x0000000000d57308 */ /* 0x0003240000002400 */
[----:B------:R-:W-:Y:S01]  /*7010*/  HMMA.16816.F32.BF16 R64, R24, R58, R108 ;  /* 0x0000003a1840723c */ /* 0x000fe2000004186c */
[----:B-1----:R-:W-:-:S05]  /*7020*/  FMUL.FTZ R0, R188, UR28 ;  /* 0x0000001cbc007c20 */ /* 0x002fca0008410000 */
[----:B------:R1:W4:Y:S02]  /*7030*/  MUFU.TANH R214, R0 ;  /* 0x0000000000d67308 */ /* 0x0003240000002400 */
[----:B-1----:R-:W-:-:S06]  /*7040*/  FMUL.FTZ R0, R189, UR28 ;  /* 0x0000001cbd007c20 */ /* 0x002fcc0008410000 */
[----:B------:R1:W-:Y:S02]  /*7050*/  MUFU.TANH R215, R0 ;  /* 0x0000000000d77308 */ /* 0x0003e40000002400 */
[----:B-1----:R-:W-:-:S06]  /*7060*/  FMUL.FTZ R0, R190, UR28 ;  /* 0x0000001cbe007c20 */ /* 0x002fcc0008410000 */
[----:B------:R1:W4:Y:S02]  /*7070*/  MUFU.TANH R105, R0 ;  /* 0x0000000000697308 */ /* 0x0003240000002400 */
[----:B-1----:R-:W-:Y:S02]  /*7080*/  FMUL.FTZ R0, R191, UR28 ;  /* 0x0000001cbf007c20 */ /* 0x002fe40008410000 */
[----:B------:R-:W-:Y:S04]  /*7090*/  HMMA.16816.F32.BF16 R188, R8, R40, R180 ;  /* 0x0000002808bc723c */ /* 0x000fe800000418b4 */
[----:B------:R1:W-:Y:S02]  /*70a0*/  MUFU.TANH R212, R0 ;  /* 0x0000000000d47308 */ /* 0x0003e40000002400 */
[----:B------:R-:W-:Y:S01]  /*70b0*/  HMMA.16816.F32.BF16 R180, R28, R50, R184 ;  /* 0x000000321cb4723c */ /* 0x000fe200000418b8 */
[----:B------:R-:W3:Y:S05]  /*70c0*/  LDSM.16.M88.4 R48, [R225+0x8800] ;  /* 0x00880000e130783b */ /* 0x000eea0000000200 */
[----:B------:R-:W-:Y:S01]  /*70d0*/  HMMA.16816.F32.BF16 R184, R36, R52, R204 ;  /* 0x0000003424b8723c */ /* 0x000fe200000418cc */
[----:B-1----:R-:W-:-:S04]  /*70e0*/  FMUL.FTZ R0, R196, UR28 ;  /* 0x0000001cc4007c20 */ /* 0x002fc80008410000 */
[----:B------:R1:W4:-:S13]  /*70f0*/  MUFU.TANH R210, R0 ;  /* 0x0000000000d27308 */ /* 0x00031a0000002400 */
[----:B------:R-:W-:Y:S01]  /*7100*/  HMMA.16816.F32.BF16 R108, R20, R58, R180 ;  /* 0x0000003a146c723c */ /* 0x000fe200000418b4 */
[----:B------:R-:W5:Y:S05]  /*7110*/  LDSM.16.M88.4 R56, [R227+0x8800] ;  /* 0x00880000e338783b */ /* 0x000f6a0000000200 */
[----:B------:R-:W-:Y:S01]  /*7120*/  HMMA.16816.F32.BF16 R180, R8, R42, R64 ;  /* 0x0000002a08b4723c */ /* 0x000fe20000041840 */
[----:B-1----:R-:W-:-:S05]  /*7130*/  FMUL.FTZ R0, R197, UR28 ;  /* 0x0000001cc5007c20 */ /* 0x002fca0008410000 */
[----:B------:R-:W-:Y:S01]  /*7140*/  HMMA.16816.F32.BF16 R184, R28, R60, R184 ;  /* 0x0000003c1cb8723c */ /* 0x000fe200000418b8 */
[----:B------:R1:W-:Y:S05]  /*7150*/  MUFU.TANH R211, R0 ;  /* 0x0000000000d37308 */ /* 0x0003ea0000002400 */
[----:B------:R-:W-:Y:S07]  /*7160*/  HMMA.16816.F32.BF16 R64, R44, R54, R244 ;  /* 0x000000362c40723c */ /* 0x000fee00000418f4 */
[----:B------:R-:W-:-:S02]  /*7170*/  IMAD.MOV.U32 R246, RZ, RZ, R12 ;  /* 0x000000fffff67224 */ /* 0x000fc400078e000c */
[----:B------:R-:W2:Y:S01]  /*7180*/  S2R R12, SR_TID.X ;  /* 0x00000000000c7919 */ /* 0x000ea20000002100 */
[----:B------:R-:W-:Y:S02]  /*7190*/  IMAD.MOV.U32 R245, RZ, RZ, R18 ;  /* 0x000000fffff57224 */ /* 0x000fe400078e0012 */
[----:B------:R-:W-:Y:S02]  /*71a0*/  IMAD.MOV.U32 R244, RZ, RZ, R106 ;  /* 0x000000fffff47224 */ /* 0x000fe400078e006a */
[----:B-1----:R-:W-:Y:S01]  /*71b0*/  FMUL.FTZ R0, R198, UR28 ;  /* 0x0000001cc6007c20 */ /* 0x002fe20008410000 */
[----:B------:R-:W-:-:S03]  /*71c0*/  IMAD.MOV.U32 R247, RZ, RZ, R2 ;  /* 0x000000fffff77224 */ /* 0x000fc600078e0002 */
[----:B------:R1:W4:Y:S02]  /*71d0*/  MUFU.TANH R13, R0 ;  /* 0x00000000000d7308 */ /* 0x0003240000002400 */
[----:B-1----:R-:W-:-:S06]  /*71e0*/  FMUL.FTZ R0, R199, UR28 ;  /* 0x0000001cc7007c20 */ /* 0x002fcc0008410000 */
[----:B------:R1:W4:Y:S02]  /*71f0*/  MUFU.TANH R208, R0 ;  /* 0x0000000000d07308 */ /* 0x0003240000002400 */
[----:B-1----:R-:W-:-:S06]  /*7200*/  FMUL.FTZ R0, R188, UR28 ;  /* 0x0000001cbc007c20 */ /* 0x002fcc0008410000 */
        /* <DEDUP_REMOVED lines=8> */
[----:B---3--:R-:W-:Y:S06]  /*7290*/  HMMA.16816.F32.BF16 R40, R24, R48, R176 ;  /* 0x000000301828723c */ /* 0x008fec00000418b0 */
[----:B------:R-:W-:Y:S06]  /*72a0*/  HMMA.16816.F32.BF16 R108, R36, R54, R248 ;  /* 0x00000036246c723c */ /* 0x000fec00000418f8 */
[----:B------:R-:W-:Y:S01]  /*72b0*/  HMMA.16816.F32.BF16 R176, R20, R48, R184 ;  /* 0x0000003014b0723c */ /* 0x000fe200000418b8 */
[----:B-1----:R-:W-:-:S04]  /*72c0*/  FMUL.FTZ R0, R192, UR28 ;  /* 0x0000001cc0007c20 */ /* 0x002fc80008410000 */
[----:B------:R1:W3:Y:S01]  /*72d0*/  MUFU.TANH R202, R0 ;  /* 0x0000000000ca7308 */ /* 0x0002e20000002400 */
[----:B------:R-:W-:Y:S06]  /*72e0*/  HMMA.16816.F32.BF16 R52, R32, R62, R64 ;  /* 0x0000003e2034723c */ /* 0x000fec0000041840 */
[----:B-----5:R-:W-:Y:S01]  /*72f0*/  HMMA.16816.F32.BF16 R184, R8, R56, R40 ;  /* 0x0000003808b8723c */ /* 0x020fe20000041828 */
[----:B------:R-:W5:Y:S05]  /*7300*/  LDSM.16.M88.4 R40, [R225+0x7c00] ;  /* 0x007c0000e128783b */ /* 0x000f6a0000000200 */
[----:B------:R-:W-:Y:S01]  /*7310*/  HMMA.16816.F32.BF16 R64, R28, R62, R108 ;  /* 0x0000003e1c40723c */ /* 0x000fe2000004186c */
[----:B-1----:R-:W-:-:S04]  /*7320*/  FMUL.FTZ R0, R193, UR28 ;  /* 0x0000001cc1007c20 */ /* 0x002fc80008410000 */
[----:B------:R1:W-:Y:S07]  /*7330*/  MUFU.TANH R204, R0 ;  /* 0x0000000000cc7308 */ /* 0x0003ee0000002400 */
[-C--:B------:R-:W-:Y:S01]  /*7340*/  HMMA.16816.F32.BF16 R60, R24, R50.reuse, R52 ;  /* 0x00000032183c723c */ /* 0x080fe20000041834 */
[----:B------:R-:W4:Y:S11]  /*7350*/  LDSM.16.M88.4 R52, [R227+0x7c00] ;  /* 0x007c0000e334783b */ /* 0x000f360000000200 */
[----:B------:R-:W-:Y:S01]  /*7360*/  HMMA.16816.F32.BF16 R64, R20, R50, R64 ;  /* 0x000000321440723c */ /* 0x000fe20000041840 */
[----:B-1----:R-:W-:Y:S01]  /*7370*/  FMUL.FTZ R0, R194, UR28 ;  /* 0x0000001cc2007c20 */ /* 0x002fe20008410000 */
[----:B------:R-:W1:Y:S03]  /*7380*/  LDSM.16.M88.4 R48, [R225+0x8c00] ;  /* 0x008c0000e130783b */ /* 0x000e660000000200 */
[----:B------:R2:W3:Y:S01]  /*7390*/  MUFU.TANH R3, R0 ;  /* 0x0000000000037308 */ /* 0x0004e20000002400 */
[----:B-----5:R-:W-:Y:S01]  /*73a0*/  HMMA.16816.F32.BF16 R108, R44, R40, R216 ;  /* 0x000000282c6c723c */ /* 0x020fe200000418d8 */
[----:B--2---:R-:W-:-:S15]  /*73b0*/  FMUL.FTZ R0, R195, UR28 ;  /* 0x0000001cc3007c20 */ /* 0x004fde0008410000 */
[----:B------:R-:W-:-:S02]  /*73c0*/  NOP ;  /* 0x0000000000007918 */ /* 0x000fc40000000000 */
[----:B------:R-:W-:Y:S01]  /*73d0*/  HMMA.16816.F32.BF16 R64, R4, R58, R64 ;  /* 0x0000003a0440723c */ /* 0x000fe20000041840 */
[----:B------:R2:W5:Y:S02]  /*73e0*/  MUFU.TANH R19, R0 ;  /* 0x0000000000137308 */ /* 0x0005640000002400 */
[----:B--2---:R-:W-:-:S06]  /*73f0*/  FMUL.FTZ R0, R180, UR28 ;  /* 0x0000001cb4007c20 */ /* 0x004fcc0008410000 */
[----:B------:R2:W5:-:S15]  /*7400*/  MUFU.TANH R201, R0 ;  /* 0x0000000000c97308 */ /* 0x00055e0000002400 */
[----:B------:R-:W-:Y:S01]  /*7410*/  FMUL.FTZ R64, R64, UR28 ;  /* 0x0000001c40407c20 */ /* 0x000fe20008410000 */
[----:B------:R-:W-:Y:S01]  /*7420*/  FMUL.FTZ R66, R66, UR28 ;  /* 0x0000001c42427c20 */ /* 0x000fe20008410000 */
[----:B------:R-:W-:Y:S01]  /*7430*/  FMUL.FTZ R65, R65, UR28 ;  /* 0x0000001c41417c20 */ /* 0x000fe20008410000 */
[----:B------:R-:W-:-:S04]  /*7440*/  FMUL.FTZ R67, R67, UR28 ;  /* 0x0000001c43437c20 */ /* 0x000fc80008410000 */
[----:B------:R-:W-:Y:S08]  /*7450*/  MUFU.TANH R66, R66 ;  /* 0x0000004200427308 */ /* 0x000ff00000002400 */
[----:B------:R-:W-:Y:S01]  /*7460*/  MUFU.TANH R65, R65 ;  /* 0x0000004100417308 */ /* 0x000fe20000002400 */
[----:B--2---:R-:W-:-:S07]  /*7470*/  FMUL.FTZ R0, R181, UR28 ;  /* 0x0000001cb5007c20 */ /* 0x004fce0008410000 */
[----:B------:R2:W-:Y:S08]  /*7480*/  MUFU.TANH R203, R0 ;  /* 0x0000000000cb7308 */ /* 0x0005f00000002400 */
[----:B------:R-:W-:Y:S01]  /*7490*/  MUFU.TANH R67, R67 ;  /* 0x0000004300437308 */ /* 0x000fe20000002400 */
[----:B--2---:R-:W-:-:S07]  /*74a0*/  FMUL.FTZ R0, R182, UR28 ;  /* 0x0000001cb6007c20 */ /* 0x004fce0008410000 */
[----:B------:R2:W5:Y:S02]  /*74b0*/  MUFU.TANH R199, R0 ;  /* 0x0000000000c77308 */ /* 0x0005640000002400 */
[----:B--2---:R-:W-:Y:S02]  /*74c0*/  FMUL.FTZ R0, R183, UR28 ;  /* 0x0000001cb7007c20 */ /* 0x004fe40008410000 */
[----:B------:R-:W-:Y:S04]  /*74d0*/  HMMA.16816.F32.BF16 R180, R4, R56, R176 ;  /* 0x0000003804b4723c */ /* 0x000fe800000418b0 */
[----:B------:R2:W-:Y:S02]  /*74e0*/  MUFU.TANH R200, R0 ;  /* 0x0000000000c87308 */ /* 0x0005e40000002400 */
[----:B------:R-:W-:Y:S07]  /*74f0*/  HMMA.16816.F32.BF16 R176, R36, R40, R244 ;  /* 0x0000002824b0723c */ /* 0x000fee00000418f4 */
[----:B------:R-:W-:-:S02]  /*7500*/  IMAD.SHL.U32 R40, R12, 0x2, RZ ;  /* 0x000000020c287824 */ /* 0x000fc400078e00ff */
[----:B--2---:R-:W-:-:S04]  /*7510*/  FMUL.FTZ R0, R188, UR28 ;  /* 0x0000001cbc007c20 */ /* 0x004fc80008410000 */
[----:B------:R2:W-:Y:S05]  /*7520*/  MUFU.TANH R197, R0 ;  /* 0x0000000000c57308 */ /* 0x0005ea0000002400 */
[----:B------:R-:W-:-:S04]  /*7530*/  FMUL.FTZ R2, R182, UR28 ;  /* 0x0000001cb6027c20 */ /* 0x000fc80008410000 */
[----:B------:R3:W-:Y:S01]  /*7540*/  MUFU.TANH R12, R2 ;  /* 0x00000002000c7308 */ /* 0x0007e20000002400 */
[----:B--2---:R-:W-:-:S07]  /*7550*/  FMUL.FTZ R0, R189, UR28 ;  /* 0x0000001cbd007c20 */ /* 0x004fce0008410000 */
[----:B------:R2:W-:Y:S01]  /*7560*/  MUFU.TANH R198, R0 ;  /* 0x0000000000c67308 */ /* 0x0005e20000002400 */
[----:B---3--:R-:W-:-:S07]  /*7570*/  FMUL.FTZ R2, R183, UR28 ;  /* 0x0000001cb7027c20 */ /* 0x008fce0008410000 */
[----:B------:R-:W-:Y:S01]  /*7580*/  MUFU.TANH R106, R2 ;  /* 0x00000002006a7308 */ /* 0x000fe20000002400 */
[----:B--2---:R-:W-:-:S07]  /*7590*/  FMUL.FTZ R0, R190, UR28 ;  /* 0x0000001cbe007c20 */ /* 0x004fce0008410000 */
[----:B------:R2:W3:Y:S02]  /*75a0*/  MUFU.TANH R18, R0 ;  /* 0x0000000000127308 */ /* 0x0004e40000002400 */
[----:B--2---:R-:W-:Y:S02]  /*75b0*/  FMUL.FTZ R0, R191, UR28 ;  /* 0x0000001cbf007c20 */ /* 0x004fe40008410000 */
[----:B------:R-:W-:Y:S04]  /*75c0*/  HMMA.16816.F32.BF16 R188, R8, R58, R60 ;  /* 0x0000003a08bc723c */ /* 0x000fe8000004183c */
[----:B------:R2:W3:Y:S02]  /*75d0*/  MUFU.TANH R195, R0 ;  /* 0x0000000000c37308 */ /* 0x0004e40000002400 */
[----:B----4-:R-:W-:Y:S06]  /*75e0*/  HMMA.16816.F32.BF16 R60, R32, R52, R108 ;  /* 0x00000034203c723c */ /* 0x010fec000004186c */
[----:B------:R-:W-:Y:S01]  /*75f0*/  HMMA.16816.F32.BF16 R108, R44, R42, R232 ;  /* 0x0000002a2c6c723c */ /* 0x000fe200000418e8 */
[----:B--2---:R-:W-:-:S04]  /*7600*/  FMUL.FTZ R0, R184, UR28 ;  /* 0x0000001cb8007c20 */ /* 0x004fc80008410000 */
[----:B------:R2:W4:Y:S07]  /*7610*/  MUFU.TANH R194, R0 ;  /* 0x0000000000c27308 */ /* 0x00052e0000002400 */
[----:B------:R-:W-:Y:S01]  /*7620*/  FMUL.FTZ R188, R188, UR28 ;  /* 0x0000001cbcbc7c20 */ /* 0x000fe20008410000 */
[----:B------:R-:W-:Y:S01]  /*7630*/  FMUL.FTZ R190, R190, UR28 ;  /* 0x0000001cbebe7c20 */ /* 0x000fe20008410000 */
[----:B------:R-:W-:Y:S01]  /*7640*/  FMUL.FTZ R189, R189, UR28 ;  /* 0x0000001cbdbd7c20 */ /* 0x000fe20008410000 */
[----:B------:R-:W-:-:S03]  /*7650*/  FMUL.FTZ R191, R191, UR28 ;  /* 0x0000001cbfbf7c20 */ /* 0x000fc60008410000 */
[----:B-1----:R-:W-:Y:S01]  /*7660*/  HMMA.16816.F32.BF16 R44, R24, R48, R60 ;  /* 0x00000030182c723c */ /* 0x002fe2000004183c */
[----:B------:R-:W-:Y:S05]  /*7670*/  MUFU.TANH R188, R188 ;  /* 0x000000bc00bc7308 */ /* 0x000fea0000002400 */
[----:B------:R-:W-:Y:S03]  /*7680*/  HMMA.16816.F32.BF16 R32, R32, R54, R108 ;  /* 0x000000362020723c */ /* 0x000fe6000004186c */
[----:B------:R-:W-:Y:S01]  /*7690*/  MUFU.TANH R190, R190 ;  /* 0x000000be00be7308 */ /* 0x000fe20000002400 */
[----:B--2---:R-:W-:-:S07]  /*76a0*/  FMUL.FTZ R0, R185, UR28 ;  /* 0x0000001cb9007c20 */ /* 0x004fce0008410000 */
[----:B------:R1:W-:Y:S08]  /*76b0*/  MUFU.TANH R196, R0 ;  /* 0x0000000000c47308 */ /* 0x0003f00000002400 */
[----:B------:R-:W-:Y:S05]  /*76c0*/  MUFU.TANH R189, R189 ;  /* 0x000000bd00bd7308 */ /* 0x000fea0000002400 */
[----:B------:R-:W-:Y:S03]  /*76d0*/  HMMA.16816.F32.BF16 R24, R24, R50, R32 ;  /* 0x000000321818723c */ /* 0x000fe60000041820 */
[----:B------:R-:W-:Y:S01]  /*76e0*/  MUFU.TANH R191, R191 ;  /* 0x000000bf00bf7308 */ /* 0x000fe20000002400 */
[----:B-1----:R-:W-:-:S07]  /*76f0*/  FMUL.FTZ R0, R186, UR28 ;  /* 0x0000001cba007c20 */ /* 0x002fce0008410000 */
[----:B------:R1:W2:Y:S02]  /*7700*/  MUFU.TANH R192, R0 ;  /* 0x0000000000c07308 */ /* 0x0002a40000002400 */
[----:B-1----:R-:W-:Y:S02]  /*7710*/  FMUL.FTZ R0, R187, UR28 ;  /* 0x0000001cbb007c20 */ /* 0x002fe40008410000 */
[----:B------:R-:W-:Y:S04]  /*7720*/  HMMA.16816.F32.BF16 R184, R36, R42, R236 ;  /* 0x0000002a24b8723c */ /* 0x000fe800000418ec */
[----:B------:R1:W-:Y:S03]  /*7730*/  MUFU.TANH R193, R0 ;  /* 0x0000000000c17308 */ /* 0x0003e60000002400 */
[----:B------:R-:W-:-:S02]  /*7740*/  LOP3.LUT R36, R40, 0x6, RZ, 0xc0, !PT ;  /* 0x0000000628247812 */ /* 0x000fc400078ec0ff */
[----:B------:R-:W-:Y:S01]  /*7750*/  HMMA.16816.F32.BF16 R40, R28, R52, R176 ;  /* 0x000000341c28723c */ /* 0x000fe200000418b0 */
[----:B-1----:R-:W-:-:S04]  /*7760*/  FMUL.FTZ R0, R180, UR28 ;  /* 0x0000001cb4007c20 */ /* 0x002fc80008410000 */
[----:B------:R1:W2:Y:S10]  /*7770*/  MUFU.TANH R180, R0 ;  /* 0x0000000000b47308 */ /* 0x0002b40000002400 */
[----:B------:R-:W-:Y:S09]  /*7780*/  HMMA.16816.F32.BF16 R56, R28, R54, R184 ;  /* 0x000000361c38723c */ /* 0x000ff200000418b8 */
[----:B------:R-:W-:Y:S01]  /*7790*/  HMMA.16816.F32.BF16 R28, R20, R48, R40 ;  /* 0x00000030141c723c */ /* 0x000fe20000041828 */
[----:B-1----:R-:W-:-:S04]  /*77a0*/  FMUL.FTZ R0, R181, UR28 ;  /* 0x0000001cb5007c20 */ /* 0x002fc80008410000 */
[----:B------:R1:W2:Y:S10]  /*77b0*/  MUFU.TANH R107, R0 ;  /* 0x00000000006b7308 */ /* 0x0002b40000002400 */
[----:B------:R-:W-:Y:S01]  /*77c0*/  HMMA.16816.F32.BF16 R20, R20, R50, R56 ;  /* 0x000000321414723c */ /* 0x000fe20000041838 */
[----:B-1----:R-:W-:-:S04]  /*77d0*/  IMAD.U32 R0, RZ, RZ, UR24 ;  /* 0x00000018ff007e24 */ /* 0x002fc8000f8e00ff */
[----:B------:R-:W-:Y:S02]  /*77e0*/  IMAD R0, R0, 0x40, R36 ;  /* 0x0000004000007824 */ /* 0x000fe400078e0224 */
[----:B------:R-:W1:Y:S01]  /*77f0*/  LDSM.16.M88.4 R36, [R227+0x8c00] ;  /* 0x008c0000e324783b */ /* 0x000e620000000200 */
[----:B------:R-:W-:-:S04]  /*7800*/  DEPBAR.LE SB0, 0x0 ;  /* 0x000080000000791a */ /* 0x000fc80000000000 */
[----:B------:R-:W-:Y:S01]  /*7810*/  VIADD R2, R0, 0x1 ;  /* 0x0000000100027836 */ /* 0x000fe20000000000 */
[----:B------:R-:W-:Y:S04]  /*7820*/  BAR.SYNC.DEFER_BLOCKING 0x0 ;  /* 0x0000000000007b1d */ /* 0x000fe80000010000 */
[C---:B------:R-:W-:Y:S02]  /*7830*/  ISETP.GE.AND P0, PT, R2.reuse, R14, PT ;  /* 0x0000000e0200720c */ /* 0x040fe40003f06270 */
[C---:B------:R-:W-:Y:S02]  /*7840*/  ISETP.GE.AND P6, PT, R2.reuse, R15, PT ;  /* 0x0000000f0200720c */ /* 0x040fe40003fc6270 */
[C---:B------:R-:W-:Y:S02]  /*7850*/  ISETP.GE.AND P2, PT, R2.reuse, R16, PT ;  /* 0x000000100200720c */ /* 0x040fe40003f46270 */
        /* <DEDUP_REMOVED lines=9> */
[----:B------:R-:W-:Y:S01]  /*78f0*/  ISETP.GE.AND P1, PT, R2, R17, PT ;  /* 0x000000110200720c */ /* 0x000fe20003f26270 */
[----:B------:R-:W-:Y:S01]  /*7900*/  VIADD R2, R0, 0x9 ;  /* 0x0000000900027836 */ /* 0x000fe20000000000 */
[----:B------:R-:W-:Y:S02]  /*7910*/  FSEL R52, R214, -INF , !P0 ;  /* 0xff800000d6347808 */ /* 0x000fe40004000000 */
[----:B------:R-:W-:Y:S02]  /*7920*/  FSEL R105, R105, -INF , !P6 ;  /* 0xff80000069697808 */ /* 0x000fe40007000000 */
[----:B------:R-:W-:Y:S01]  /*7930*/  FSEL R60, R210, -INF , !P2 ;  /* 0xff800000d23c7808 */ /* 0x000fe20005000000 */
[-C--:B-1----:R-:W-:Y:S01]  /*7940*/  HMMA.16816.F32.BF16 R44, R8, R36.reuse, R44 ;  /* 0x00000024082c723c */ /* 0x082fe2000004182c */
[----:B------:R-:W-:Y:S02]  /*7950*/  FSEL R61, R13, -INF , !P1 ;  /* 0xff8000000d3d7808 */ /* 0x000fe40004800000 */
[C---:B------:R-:W-:Y:S01]  /*7960*/  ISETP.GE.AND P0, PT, R2.reuse, R14, PT ;  /* 0x0000000e0200720c */ /* 0x040fe20003f06270 */
[----:B------:R1:W2:Y:S01]  /*7970*/  MUFU.TANH R13, R64 ;  /* 0x00000040000d7308 */ /* 0x0002a20000002400 */
[C---:B------:R-:W-:Y:S01]  /*7980*/  ISETP.GE.AND P6, PT, R2.reuse, R15, PT ;  /* 0x0000000f0200720c */ /* 0x040fe20003fc6270 */
[----:B------:R-:W-:Y:S01]  /*7990*/  HMMA.16816.F32.BF16 R28, R4, R36, R28 ;  /* 0x00000024041c723c */ /* 0x000fe2000004181c */
[----:B------:R-:W-:-:S02]  /*79a0*/  ISETP.GE.AND P2, PT, R2, R16, PT ;  /* 0x000000100200720c */ /* 0x000fc40003f46270 */
[----:B------:R-:W-:Y:S01]  /*79b0*/  ISETP.GE.AND P1, PT, R2, R17, PT ;  /* 0x000000110200720c */ /* 0x000fe20003f26270 */
[----:B------:R-:W-:Y:S01]  /*79c0*/  VIADD R2, R0, 0x10 ;  /* 0x0000001000027836 */ /* 0x000fe20000000000 */
[----:B------:R-:W-:Y:S01]  /*79d0*/  FSEL R41, R215, -INF , !P0 ;  /* 0xff800000d7297808 */ /* 0x000fe20004000000 */
[-C--:B------:R-:W-:Y:S01]  /*79e0*/  HMMA.16816.F32.BF16 R8, R8, R38.reuse, R24 ;  /* 0x000000260808723c */ /* 0x080fe20000041818 */
[----:B------:R-:W-:Y:S02]  /*79f0*/  FSEL R48, R212, -INF , !P6 ;  /* 0xff800000d4307808 */ /* 0x000fe40007000000 */
[----:B------:R-:W-:Y:S02]  /*7a00*/  FSEL R42, R211, -INF , !P2 ;  /* 0xff800000d32a7808 */ /* 0x000fe40005000000 */
[----:B------:R-:W-:Y:S01]  /*7a10*/  FSEL R43, R208, -INF , !P1 ;  /* 0xff800000d02b7808 */ /* 0x000fe20004800000 */
[----:B------:R-:W-:Y:S01]  /*7a20*/  HMMA.16816.F32.BF16 R4, R4, R38, R20 ;  /* 0x000000260404723c */ /* 0x000fe20000041814 */
[----:B------:R-:W-:-:S02]  /*7a30*/  ISETP.GE.AND P0, PT, R2, R14, PT ;  /* 0x0000000e0200720c */ /* 0x000fc40003f06270 */
[C---:B------:R-:W-:Y:S02]  /*7a40*/  ISETP.GE.AND P6, PT, R2.reuse, R15, PT ;  /* 0x0000000f0200720c */ /* 0x040fe40003fc6270 */
[C---:B------:R-:W-:Y:S01]  /*7a50*/  ISETP.GE.AND P2, PT, R2.reuse, R16, PT ;  /* 0x000000100200720c */ /* 0x040fe20003f46270 */
[----:B------:R-:W-:Y:S01]  /*7a60*/  FMUL.FTZ R45, R45, UR28 ;  /* 0x0000001c2d2d7c20 */ /* 0x000fe20008410000 */
[----:B------:R-:W-:Y:S01]  /*7a70*/  ISETP.GE.AND P1, PT, R2, R17, PT ;  /* 0x000000110200720c */ /* 0x000fe20003f26270 */
[----:B------:R-:W-:Y:S01]  /*7a80*/  VIADD R2, R0, 0x11 ;  /* 0x0000001100027836 */ /* 0x000fe20000000000 */
[----:B------:R-:W-:Y:S01]  /*7a90*/  FSEL R40, R209, -INF , !P0 ;  /* 0xff800000d1287808 */ /* 0x000fe20004000000 */
[----:B------:R-:W-:Y:S01]  /*7aa0*/  FMUL.FTZ R46, R46, UR28 ;  /* 0x0000001c2e2e7c20 */ /* 0x000fe20008410000 */
[----:B------:R-:W-:Y:S01]  /*7ab0*/  FSEL R111, R205, -INF , !P6 ;  /* 0xff800000cd6f7808 */ /* 0x000fe20007000000 */
[----:B------:R-:W-:Y:S01]  /*7ac0*/  FMUL.FTZ R28, R28, UR28 ;  /* 0x0000001c1c1c7c20 */ /* 0x000fe20008410000 */
[----:B-1----:R-:W-:Y:S01]  /*7ad0*/  FSEL R64, R202, -INF , !P2 ;  /* 0xff800000ca407808 */ /* 0x002fe20005000000 */
[----:B------:R-:W-:Y:S01]  /*7ae0*/  FMUL.FTZ R30, R30, UR28 ;  /* 0x0000001c1e1e7c20 */ /* 0x000fe20008410000 */
[----:B------:R-:W-:Y:S01]  /*7af0*/  FSEL R108, R3, -INF , !P1 ;  /* 0xff800000036c7808 */ /* 0x000fe20004800000 */
[----:B------:R-:W-:Y:S01]  /*7b00*/  FMUL.FTZ R3, R44, UR28 ;  /* 0x0000001c2c037c20 */ /* 0x000fe20008410000 */
[C---:B------:R-:W-:Y:S01]  /*7b10*/  ISETP.GE.AND P0, PT, R2.reuse, R14, PT ;  /* 0x0000000e0200720c */ /* 0x040fe20003f06270 */
[----:B------:R-:W-:Y:S01]  /*7b20*/  FMUL.FTZ R47, R47, UR28 ;  /* 0x0000001c2f2f7c20 */ /* 0x000fe20008410000 */
[C---:B------:R-:W-:Y:S01]  /*7b30*/  ISETP.GE.AND P6, PT, R2.reuse, R15, PT ;  /* 0x0000000f0200720c */ /* 0x040fe20003fc6270 */
[----:B------:R1:W2:Y:S01]  /*7b40*/  MUFU.TANH R37, R3 ;  /* 0x0000000300257308 */ /* 0x0002a20000002400 */
[C---:B------:R-:W-:Y:S01]  /*7b50*/  ISETP.GE.AND P2, PT, R2.reuse, R16, PT ;  /* 0x000000100200720c */ /* 0x040fe20003f46270 */
[----:B------:R-:W-:Y:S01]  /*7b60*/  FMUL.FTZ R29, R29, UR28 ;  /* 0x0000001c1d1d7c20 */ /* 0x000fe20008410000 */
[----:B------:R-:W-:Y:S01]  /*7b70*/  ISETP.GE.AND P1, PT, R2, R17, PT ;  /* 0x000000110200720c */ /* 0x000fe20003f26270 */
[----:B------:R-:W-:Y:S01]  /*7b80*/  VIADD R2, R0, 0x18 ;  /* 0x0000001800027836 */ /* 0x000fe20000000000 */
[----:B------:R-:W-:Y:S01]  /*7b90*/  FSEL R36, R207, -INF , !P0 ;  /* 0xff800000cf247808 */ /* 0x000fe20004000000 */
[----:B------:R-:W-:Y:S01]  /*7ba0*/  FMUL.FTZ R8, R8, UR28 ;  /* 0x0000001c08087c20 */ /* 0x000fe20008410000 */
[----:B------:R-:W-:Y:S01]  /*7bb0*/  FSEL R177, R206, -INF , !P6 ;  /* 0xff800000ceb17808 */ /* 0x000fe20007000000 */
[----:B------:R-:W-:Y:S01]  /*7bc0*/  MUFU.TANH R28, R28 ;  /* 0x0000001c001c7308 */ /* 0x000fe20000002400 */
[----:B------:R-:W-:Y:S01]  /*7bd0*/  FSEL R44, R204, -INF , !P2 ;  /* 0xff800000cc2c7808 */ /* 0x000fe20005000000 */
[----:B------:R-:W-:Y:S01]  /*7be0*/  FMUL.FTZ R4, R4, UR28 ;  /* 0x0000001c04047c20 */ /* 0x000fe20008410000 */
[----:B-----5:R-:W-:Y:S01]  /*7bf0*/  FSEL R109, R19, -INF , !P1 ;  /* 0xff800000136d7808 */ /* 0x020fe20004800000 */
[----:B------:R-:W-:Y:S01]  /*7c00*/  FMUL.FTZ R9, R9, UR28 ;  /* 0x0000001c09097c20 */ /* 0x000fe20008410000 */
[C---:B------:R-:W-:Y:S01]  /*7c10*/  ISETP.GE.AND P0, PT, R2.reuse, R14, PT ;  /* 0x0000000e0200720c */ /* 0x040fe20003f06270 */
[----:B------:R-:W-:Y:S01]  /*7c20*/  FMUL.FTZ R11, R11, UR28 ;  /* 0x0000001c0b0b7c20 */ /* 0x000fe20008410000 */
[C---:B------:R-:W-:Y:S01]  /*7c30*/  ISETP.GE.AND P6, PT, R2.reuse, R15, PT ;  /* 0x0000000f0200720c */ /* 0x040fe20003fc6270 */
[----:B------:R5:W-:Y:S01]  /*7c40*/  MUFU.TANH R19, R45 ;  /* 0x0000002d00137308 */ /* 0x000be20000002400 */
[----:B------:R-:W-:Y:S01]  /*7c50*/  ISETP.GE.AND P2, PT, R2, R16, PT ;  /* 0x000000100200720c */ /* 0x000fe20003f46270 */
[----:B-1----:R-:W-:Y:S01]  /*7c60*/  VIADD R3, R0, 0x30 ;  /* 0x0000003000037836 */ /* 0x002fe20000000000 */
[----:B------:R-:W-:Y:S01]  /*7c70*/  ISETP.GE.AND P1, PT, R2, R17, PT ;  /* 0x000000110200720c */ /* 0x000fe20003f26270 */
[----:B------:R-:W-:Y:S01]  /*7c80*/  VIADD R2, R0, 0x19 ;  /* 0x0000001900027836 */ /* 0x000fe20000000000 */
[----:B------:R-:W-:Y:S01]  /*7c90*/  FSEL R33, R201, -INF , !P0 ;  /* 0xff800000c9217808 */ /* 0x000fe20004000000 */
[----:B------:R-:W-:Y:S01]  /*7ca0*/  FMUL.FTZ R5, R5, UR28 ;  /* 0x0000001c05057c20 */ /* 0x000fe20008410000 */
[----:B------:R-:W-:Y:S01]  /*7cb0*/  FSEL R178, R199, -INF , !P6 ;  /* 0xff800000c7b27808 */ /* 0x000fe20007000000 */
[----:B------:R-:W-:Y:S01]  /*7cc0*/  MUFU.TANH R30, R30 ;  /* 0x0000001e001e7308 */ /* 0x000fe20000002400 */
[----:B---3--:R-:W-:-:S02]  /*7cd0*/  FSEL R110, R18, -INF , !P1 ;  /* 0xff800000126e7808 */ /* 0x008fc40004800000 */
[C---:B------:R-:W-:Y:S02]  /*7ce0*/  ISETP.GE.AND P0, PT, R2.reuse, R14, PT ;  /* 0x0000000e0200720c */ /* 0x040fe40003f06270 */
[C---:B------:R-:W-:Y:S02]  /*7cf0*/  ISETP.GE.AND P6, PT, R2.reuse, R15, PT ;  /* 0x0000000f0200720c */ /* 0x040fe40003fc6270 */
[C---:B------:R-:W-:Y:S01]  /*7d00*/  ISETP.GE.AND P1, PT, R2.reuse, R17, PT ;  /* 0x000000110200720c */ /* 0x040fe20003f26270 */
[----:B------:R1:W3:Y:S01]  /*7d10*/  MUFU.TANH R18, R46 ;  /* 0x0000002e00127308 */ /* 0x0002e20000002400 */
[----:B-----5:R-:W-:Y:S02]  /*7d20*/  FSEL R45, R197, -INF , !P2 ;  /* 0xff800000c52d7808 */ /* 0x020fe40005000000 */
[----:B------:R-:W-:Y:S01]  /*7d30*/  ISETP.GE.AND P2, PT, R2, R16, PT ;  /* 0x000000100200720c */ /* 0x000fe20003f46270 */
[----:B------:R-:W-:Y:S01]  /*7d40*/  VIADD R2, R0, 0x20 ;  /* 0x0000002000027836 */ /* 0x000fe20000000000 */
[----:B------:R-:W-:-:S02]  /*7d50*/  FSEL R32, R203, -INF , !P0 ;  /* 0xff800000cb207808 */ /* 0x000fc40004000000 */
[----:B------:R-:W-:Y:S01]  /*7d60*/  FSEL R176, R200, -INF , !P6 ;  /* 0xff800000c8b07808 */ /* 0x000fe20007000000 */
[----:B------:R-:W5:Y:S01]  /*7d70*/  MUFU.TANH R47, R47 ;  /* 0x0000002f002f7308 */ /* 0x000f620000002400 */
[----:B------:R-:W-:Y:S02]  /*7d80*/  FSEL R51, R195, -INF , !P1 ;  /* 0xff800000c3337808 */ /* 0x000fe40004800000 */
[C---:B------:R-:W-:Y:S02]  /*7d90*/  ISETP.GE.AND P0, PT, R2.reuse, R14, PT ;  /* 0x0000000e0200720c */ /* 0x040fe40003f06270 */
[C---:B------:R-:W-:Y:S02]  /*7da0*/  ISETP.GE.AND P6, PT, R2.reuse, R15, PT ;  /* 0x0000000f0200720c */ /* 0x040fe40003fc6270 */
[----:B------:R-:W-:Y:S01]  /*7db0*/  ISETP.GE.AND P1, PT, R2, R17, PT ;  /* 0x000000110200720c */ /* 0x000fe20003f26270 */
[----:B------:R-:W5:Y:S01]  /*7dc0*/  MUFU.TANH R29, R29 ;  /* 0x0000001d001d7308 */ /* 0x000f620000002400 */
[----:B-1----:R-:W-:-:S02]  /*7dd0*/  FSEL R46, R198, -INF , !P2 ;  /* 0xff800000c62e7808 */ /* 0x002fc40005000000 */
[----:B------:R-:W-:Y:S01]  /*7de0*/  ISETP.GE.AND P2, PT, R2, R16, PT ;  /* 0x000000100200720c */ /* 0x000fe20003f46270 */
[----:B------:R-:W-:Y:S01]  /*7df0*/  VIADD R2, R0, 0x21 ;  /* 0x0000002100027836 */ /* 0x000fe20000000000 */
[----:B----4-:R-:W-:Y:S02]  /*7e00*/  FSEL R182, R194, -INF , !P0 ;  /* 0xff800000c2b67808 */ /* 0x010fe40004000000 */
[----:B--2---:R-:W-:Y:S01]  /*7e10*/  FSEL R203, R192, -INF , !P6 ;  /* 0xff800000c0cb7808 */ /* 0x004fe20007000000 */
[----:B------:R-:W-:Y:S01]  /*7e20*/  MUFU.TANH R4, R4 ;  /* 0x0000000400047308 */ /* 0x000fe20000002400 */
[----:B------:R-:W-:Y:S02]  /*7e30*/  FSEL R184, R180, -INF , !P2 ;  /* 0xff800000b4b87808 */ /* 0x000fe40005000000 */
[----:B------:R-:W-:Y:S01]  /*7e40*/  FSEL R187, R12, -INF , !P1 ;  /* 0xff8000000cbb7808 */ /* 0x000fe20004800000 */
[----:B------:R-:W-:Y:S01]  /*7e50*/  FMUL.FTZ R12, R31, UR28 ;  /* 0x0000001c1f0c7c20 */ /* 0x000fe20008410000 */
[----:B------:R-:W-:-:S02]  /*7e60*/  ISETP.GE.AND P0, PT, R2, R14, PT ;  /* 0x0000000e0200720c */ /* 0x000fc40003f06270 */
[C---:B------:R-:W-:Y:S01]  /*7e70*/  ISETP.GE.AND P6, PT, R2.reuse, R15, PT ;  /* 0x0000000f0200720c */ /* 0x040fe20003fc6270 */
[----:B------:R-:W-:Y:S01]  /*7e80*/  MUFU.TANH R9, R9 ;  /* 0x0000000900097308 */ /* 0x000fe20000002400 */
[C---:B------:R-:W-:Y:S02]  /*7e90*/  ISETP.GE.AND P2, PT, R2.reuse, R16, PT ;  /* 0x000000100200720c */ /* 0x040fe40003f46270 */
[----:B------:R-:W-:Y:S01]  /*7ea0*/  ISETP.GE.AND P1, PT, R2, R17, PT ;  /* 0x000000110200720c */ /* 0x000fe20003f26270 */
[----:B------:R-:W-:Y:S01]  /*7eb0*/  VIADD R2, R0, 0x28 ;  /* 0x0000002800027836 */ /* 0x000fe20000000000 */
[----:B------:R-:W-:Y:S02]  /*7ec0*/  FSEL R181, R196, -INF , !P0 ;  /* 0xff800000c4b57808 */ /* 0x000fe40004000000 */
[----:B------:R-:W-:Y:S01]  /*7ed0*/  FSEL R201, R193, -INF , !P6 ;  /* 0xff800000c1c97808 */ /* 0x000fe20007000000 */
[----:B------:R-:W1:Y:S01]  /*7ee0*/  MUFU.TANH R12, R12 ;  /* 0x0000000c000c7308 */ /* 0x000e620000002400 */
[----:B------:R-:W-:-:S02]  /*7ef0*/  FSEL R183, R107, -INF , !P2 ;  /* 0xff8000006bb77808 */ /* 0x000fc40005000000 */
[----:B------:R-:W-:Y:S02]  /*7f00*/  FSEL R192, R106, -INF , !P1 ;  /* 0xff8000006ac07808 */ /* 0x000fe40004800000 */
        /* <DEDUP_REMOVED lines=8> */
[----:B------:R-:W-:Y:S01]  /*7f90*/  FSEL R185, R66, -INF , !P1 ;  /* 0xff80000042b97808 */ /* 0x000fe20004800000 */
[----:B------:R2:W4:Y:S01]  /*7fa0*/  MUFU.TANH R13, R8 ;  /* 0x00000008000d7308 */ /* 0x0005220000002400 */
[C---:B------:R-:W-:Y:S02]  /*7fb0*/  ISETP.GE.AND P0, PT, R2.reuse, R14, PT ;  /* 0x0000000e0200720c */ /* 0x040fe40003f06270 */
[C---:B------:R-:W-:Y:S02]  /*7fc0*/  ISETP.GE.AND P6, PT, R2.reuse, R15, PT ;  /* 0x0000000f0200720c */ /* 0x040fe40003fc6270 */
[----:B------:R-:W-:-:S02]  /*7fd0*/  ISETP.GE.AND P2, PT, R2, R16, PT ;  /* 0x000000100200720c */ /* 0x000fc40003f46270 */
[----:B------:R-:W-:Y:S01]  /*7fe0*/  ISETP.GE.AND P1, PT, R2, R17, PT ;  /* 0x000000110200720c */ /* 0x000fe20003f26270 */
[----:B------:R-:W-:Y:S01]  /*7ff0*/  VIADD R2, R0, 0x31 ;  /* 0x0000003100027836 */ /* 0x000fe20000000000 */
[----:B------:R-:W-:Y:S02]  /*8000*/  FSEL R189, R189, -INF , !P0 ;  /* 0xff800000bdbd7808 */ /* 0x000fe40004000000 */
[----:B------:R-:W-:Y:S02]  /*8010*/  FSEL R195, R191, -INF , !P6 ;  /* 0xff800000bfc37808 */ /* 0x000fe40007000000 */
[----:B------:R-:W-:Y:S02]  /*8020*/  FSEL R179, R65, -INF , !P2 ;  /* 0xff80000041b37808 */ /* 0x000fe40005000000 */
[----:B------:R-:W-:Y:S02]  /*8030*/  FSEL R186, R67, -INF , !P1 ;  /* 0xff80000043ba7808 */ /* 0x000fe40004800000 */
[C---:B------:R-:W-:Y:S01]  /*8040*/  ISETP.GE.AND P0, PT, R3.reuse, R14, PT ;  /* 0x0000000e0300720c */ /* 0x040fe20003f06270 */
[----:B--2---:R-:W-:Y:S01]  /*8050*/  FMUL.FTZ R8, R10, UR28 ;  /* 0x0000001c0a087c20 */ /* 0x004fe20008410000 */
[----:B------:R-:W-:-:S02]  /*8060*/  ISETP.GE.AND P6, PT, R3, R15, PT ;  /* 0x0000000f0300720c */ /* 0x000fc40003fc6270 */
[C---:B------:R-:W-:Y:S02]  /*8070*/  ISETP.GE.AND P2, PT, R3.reuse, R16, PT ;  /* 0x000000100300720c */ /* 0x040fe40003f46270 */
[----:B------:R-:W-:Y:S01]  /*8080*/  ISETP.GE.AND P1, PT, R3, R17, PT ;  /* 0x000000110300720c */ /* 0x000fe20003f26270 */
[----:B------:R-:W-:Y:S01]  /*8090*/  FMUL.FTZ R3, R6, UR28 ;  /* 0x0000001c06037c20 */ /* 0x000fe20008410000 */
[----:B------:R-:W2:Y:S01]  /*80a0*/  MUFU.TANH R8, R8 ;  /* 0x0000000800087308 */ /* 0x000ea20000002400 */
[----:B------:R-:W-:Y:S02]  /*80b0*/  FSEL R188, R37, -INF , !P0 ;  /* 0xff80000025bc7808 */ /* 0x000fe40004000000 */
[----:B---3--:R-:W-:Y:S02]  /*80c0*/  FSEL R197, R18, -INF , !P6 ;  /* 0xff80000012c57808 */ /* 0x008fe40007000000 */
[----:B------:R-:W-:Y:S02]  /*80d0*/  FSEL R202, R28, -INF , !P2 ;  /* 0xff8000001cca7808 */ /* 0x000fe40005000000 */
[----:B------:R-:W-:Y:S01]  /*80e0*/  FSEL R207, R30, -INF , !P1 ;  /* 0xff8000001ecf7808 */ /* 0x000fe20004800000 */
[----:B------:R-:W3:Y:S01]  /*80f0*/  MUFU.TANH R3, R3 ;  /* 0x0000000300037308 */ /* 0x000ee20000002400 */
[----:B------:R-:W-:-:S02]  /*8100*/  ISETP.GE.AND P0, PT, R2, R14, PT ;  /* 0x0000000e0200720c */ /* 0x000fc40003f06270 */
[C---:B------:R-:W-:Y:S02]  /*8110*/  ISETP.GE.AND P6, PT, R2.reuse, R15, PT ;  /* 0x0000000f0200720c */ /* 0x040fe40003fc6270 */
[C---:B------:R-:W-:Y:S02]  /*8120*/  ISETP.GE.AND P2, PT, R2.reuse, R16, PT ;  /* 0x000000100200720c */ /* 0x040fe40003f46270 */
[----:B------:R-:W-:Y:S01]  /*8130*/  ISETP.GE.AND P1, PT, R2, R17, PT ;  /* 0x000000110200720c */ /* 0x000fe20003f26270 */
[----:B------:R-:W-:Y:S01]  /*8140*/  VIADD R2, R0, 0x38 ;  /* 0x0000003800027836 */ /* 0x000fe20000000000 */
[----:B------:R-:W-:Y:S01]  /*8150*/  FSEL R190, R19, -INF , !P0 ;  /* 0xff80000013be7808 */ /* 0x000fe20004000000 */
[----:B------:R-:W3:Y:S01]  /*8160*/  MUFU.TANH R6, R11 ;  /* 0x0000000b00067308 */ /* 0x000ee20000002400 */
[----:B-----5:R-:W-:Y:S02]  /*8170*/  FSEL R208, R47, -INF , !P6 ;  /* 0xff8000002fd07808 */ /* 0x020fe40007000000 */
[----:B------:R-:W-:-:S02]  /*8180*/  FSEL R200, R29, -INF , !P2 ;  /* 0xff8000001dc87808 */ /* 0x000fc40005000000 */
[----:B-1----:R-:W-:Y:S02]  /*8190*/  FSEL R205, R12, -INF , !P1 ;  /* 0xff8000000ccd7808 */ /* 0x002fe40004800000 */
[C---:B------:R-:W-:Y:S02]  /*81a0*/  ISETP.GE.AND P0, PT, R2.reuse, R14, PT ;  /* 0x0000000e0200720c */ /* 0x040fe40003f06270 */
[C---:B------:R-:W-:Y:S02]  /*81b0*/  ISETP.GE.AND P6, PT, R2.reuse, R15, PT ;  /* 0x0000000f0200720c */ /* 0x040fe40003fc6270 */
[C---:B------:R-:W-:Y:S02]  /*81c0*/  ISETP.GE.AND P2, PT, R2.reuse, R16, PT ;  /* 0x000000100200720c */ /* 0x040fe40003f46270 */
[----:B------:R-:W-:Y:S01]  /*81d0*/  ISETP.GE.AND P1, PT, R2, R17, PT ;  /* 0x000000110200720c */ /* 0x000fe20003f26270 */
[----:B------:R-:W-:Y:S01]  /*81e0*/  FMUL.FTZ R2, R7, UR28 ;  /* 0x0000001c07027c20 */ /* 0x000fe20008410000 */
[----:B----4-:R-:W-:-:S02]  /*81f0*/  FSEL R191, R13, -INF , !P0 ;  /* 0xff8000000dbf7808 */ /* 0x010fc40004000000 */
[----:B--2---:R-:W-:Y:S02]  /*8200*/  FSEL R209, R8, -INF , !P6 ;  /* 0xff80000008d17808 */ /* 0x004fe40007000000 */
[----:B------:R-:W-:Y:S01]  /*8210*/  FSEL R199, R4, -INF , !P2 ;  /* 0xff80000004c77808 */ /* 0x000fe20005000000 */
[----:B------:R-:W-:Y:S01]  /*8220*/  MUFU.TANH R2, R2 ;  /* 0x0000000200027308 */ /* 0x000fe20000002400 */
[----:B---3--:R-:W-:Y:S02]  /*8230*/  FSEL R204, R3, -INF , !P1 ;  /* 0xff80000003cc7808 */ /* 0x008fe40004800000 */
[C---:B------:R-:W-:Y:S02]  /*8240*/  ISETP.GE.AND P0, PT, R0.reuse, R14, PT ;  /* 0x0000000e0000720c */ /* 0x040fe40003f06270 */
[C---:B------:R-:W-:Y:S02]  /*8250*/  ISETP.GE.AND P6, PT, R0.reuse, R15, PT ;  /* 0x0000000f0000720c */ /* 0x040fe40003fc6270 */
[C---:B------:R-:W-:Y:S01]  /*8260*/  ISETP.GE.AND P2, PT, R0.reuse, R16, PT ;  /* 0x000000100000720c */ /* 0x040fe20003f46270 */
[----:B------:R-:W1:Y:S01]  /*8270*/  MUFU.TANH R4, R5 ;  /* 0x0000000500047308 */ /* 0x000e620000002400 */
        /* <DEDUP_REMOVED lines=8> */
[----:B------:R-:W-:-:S02]  /*8300*/  FSEL R23, R222, -INF , !P1 ;  /* 0xff800000de177808 */ /* 0x000fc40004800000 */
[C---:B------:R-:W-:Y:S02]  /*8310*/  ISETP.GE.AND P6, PT, R0.reuse, R15, PT ;  /* 0x0000000f0000720c */ /* 0x040fe40003fc6270 */
[C---:B------:R-:W-:Y:S02]  /*8320*/  ISETP.GE.AND P2, PT, R0.reuse, R16, PT ;  /* 0x000000100000720c */ /* 0x040fe40003f46270 */
[----:B------:R-:W-:Y:S02]  /*8330*/  ISETP.GE.AND P1, PT, R0, R17, PT ;  /* 0x000000110000720c */ /* 0x000fe40003f26270 */
[----:B------:R-:W-:Y:S02]  /*8340*/  FSEL R210, R6, -INF , !P6 ;  /* 0xff80000006d27808 */ /* 0x000fe40007000000 */
[----:B-1----:R-:W-:Y:S02]  /*8350*/  FSEL R198, R4, -INF , !P2 ;  /* 0xff80000004c67808 */ /* 0x002fe40005000000 */
[----:B------:R-:W-:Y:S01]  /*8360*/  FSEL R206, R2, -INF , !P1 ;  /* 0xff80000002ce7808 */ /* 0x000fe20004800000 */
[----:B------:R-:W-:Y:S06]  /*8370*/  @P0 BRA `(.L_x_626) ;  /* 0x0000000400140947 */ /* 0x000fec0003800000 */
[----:B------:R-:W2:Y:S04]  /*8380*/  LDL.64 R238, [R1+0x40] ;  /* 0x0000400001ee7983 */ /* 0x000ea80000100a00 */
[----:B------:R-:W3:Y:S01]  /*8390*/  LDL.64 R242, [R1+0x38] ;  /* 0x0000380001f27983 */ /* 0x000ee20000100a00 */
[----:B------:R-:W-:Y:S01]  /*83a0*/  UIADD3 UR10, UR19, -0x3, URZ ;  /* 0xfffffffd130a7890 */ /* 0x000fe2000fffe03f */
[----:B------:R-:W1:Y:S01]  /*83b0*/  @!P5 LDC.64 R18, c[0x0][0x218] ;  /* 0x00008600ff12db82 */ /* 0x000e620000000a00 */
[----:B------:R-:W-:Y:S01]  /*83c0*/  BSSY B0, `(.L_x_627) ;  /* 0x000003f000007945 */ /* 0x000fe20003800000 */
[----:B------:R4:W-:Y:S01]  /*83d0*/  @P5 STS [R230+0x6000], RZ ;  /* 0x006000ffe6005388 */ /* 0x0009e20000000800 */
[----:B------:R-:W-:Y:S02]  /*83e0*/  USHF.R.S32.HI UR4, URZ, 0x1f, UR10 ;  /* 0x0000001f3f047899 */ /* 0x000fe4000801140a */
[----:B------:R-:W-:Y:S01]  /*83f0*/  UIMAD.WIDE.U32 UR30, UR10, UR8, URZ ;  /* 0x000000080a1e72a5 */ /* 0x000fe2000f8e003f */
[----:B------:R4:W-:Y:S01]  /*8400*/  @P5 STS [R230+0x6004], RZ ;  /* 0x006004ffe6005388 */ /* 0x0009e20000000800 */
[----:B------:R-:W-:Y:S01]  /*8410*/  UIMAD UR4, UR4, UR8, URZ ;  /* 0x00000008040472a4 */ /* 0x000fe2000f8e023f */
[----:B------:R-:W5:Y:S02]  /*8420*/  @!P4 LDC.64 R10, c[0x0][0x218] ;  /* 0x00008600ff0acb82 */ /* 0x000f640000000a00 */
[----:B------:R4:W-:Y:S01]  /*8430*/  @P5 STS.64 [R230+0x6008], RZ ;  /* 0x006008ffe6005388 */ /* 0x0009e20000000a00 */
[----:B------:R-:W-:Y:S01]  /*8440*/  UIMAD UR4, UR10, UR9, UR4 ;  /* 0x000000090a0472a4 */ /* 0x000fe2000f8e0204 */
[----:B------:R-:W-:-:S02]  /*8450*/  IMAD.U32 R0, RZ, RZ, UR30 ;  /* 0x0000001eff007e24 */ /* 0x000fc4000f8e00ff */
[----:B------:R-:W-:Y:S01]  /*8460*/  IMAD.U32 R2, RZ, RZ, UR30 ;  /* 0x0000001eff027e24 */ /* 0x000fe2000f8e00ff */
[----:B------:R-:W-:Y:S01]  /*8470*/  UIADD3 UR4, UR31, UR4, URZ ;  /* 0x000000041f047290 */ /* 0x000fe2000fffe03f */
[----:B------:R-:W4:Y:S05]  /*8480*/  @!P3 LDC.64 R8, c[0x0][0x218] ;  /* 0x00008600ff08bb82 */ /* 0x000f2a0000000a00 */
[----:B------:R-:W-:-:S03]  /*8490*/  IMAD.U32 R3, RZ, RZ, UR4 ;  /* 0x00000004ff037e24 */ /* 0x000fc6000f8e00ff */
[----:B------:R-:W4:Y:S08]  /*84a0*/  @!P5 LDC.64 R12, c[0x0][0x218] ;  /* 0x00008600ff0cdb82 */ /* 0x000f300000000a00 */
[----:B------:R-:W4:Y:S01]  /*84b0*/  @!P4 LDC.64 R6, c[0x0][0x218] ;  /* 0x00008600ff06cb82 */ /* 0x000f220000000a00 */
[----:B--2---:R-:W-:-:S04]  /*84c0*/  LEA R0, P0, R0, R238, 0x6 ;  /* 0x000000ee00007211 */ /* 0x004fc800078030ff */
[----:B---3--:R-:W-:Y:S02]  /*84d0*/  LEA.HI.X R3, R2, R243, R3, 0x6, P0 ;  /* 0x000000f302037211 */ /* 0x008fe400000f3403 */
[C---:B-1----:R-:W-:Y:S02]  /*84e0*/  @!P5 LEA R18, P1, R0.reuse, R18, 0x1 ;  /* 0x000000120012d211 */ /* 0x042fe400078208ff */
[C---:B-----5:R-:W-:Y:S02]  /*84f0*/  @!P4 LEA R10, P0, R0.reuse, R10, 0x1 ;  /* 0x0000000a000ac211 */ /* 0x060fe400078008ff */
[C---:B------:R-:W-:Y:S02]  /*8500*/  IADD3 R2, P6, R0.reuse, UR13, RZ ;  /* 0x0000000d00027c10 */ /* 0x040fe4000ffde0ff */
[C---:B------:R-:W-:Y:S02]  /*8510*/  @!P5 LEA.HI.X R19, R0.reuse, R19, R3, 0x1, P1 ;  /* 0x000000130013d211 */ /* 0x040fe400008f0c03 */
[----:B----4-:R-:W-:-:S02]  /*8520*/  @!P3 LEA R8, P1, R0, R8, 0x1 ;  /* 0x000000080008b211 */ /* 0x010fc400078208ff */
[--C-:B------:R-:W-:Y:S01]  /*8530*/  @!P4 LEA.HI.X R11, R0, R11, R3.reuse, 0x1, P0 ;  /* 0x0000000b000bc211 */ /* 0x100fe200000f0c03 */
[----:B------:R-:W-:Y:S01]  /*8540*/  @!PT LDS RZ, [RZ] ;  /* 0x00000000fffff984 */ /* 0x000fe20000000800 */
[----:B------:R-:W-:Y:S01]  /*8550*/  @!PT LDS RZ, [RZ] ;  /* 0x00000000fffff984 */ /* 0x000fe20000000800 */
[----:B------:R-:W-:Y:S01]  /*8560*/  @!PT LDS RZ, [RZ] ;  /* 0x00000000fffff984 */ /* 0x000fe20000000800 */
[----:B------:R1:W-:Y:S01]  /*8570*/  @!P5 LDGSTS.E.BYPASS.LTC128B.128 [R230+0x6000], desc[UR22][R18.64] ;  /* 0x0600000012e6dfae */ /* 0x0003e2000b901d56 */
[C---:B------:R-:W-:Y:S02]  /*8580*/  @!P5 LEA R12, P2, R2.reuse, R12, 0x1 ;  /* 0x0000000c020cd211 */ /* 0x040fe400078408ff */
[----:B------:R-:W-:Y:S01]  /*8590*/  IADD3.X R4, R3, UR5, RZ, P6, !PT ;  /* 0x0000000503047c10 */ /* 0x000fe2000b7fe4ff */
[----:B------:R1:W-:Y:S01]  /*85a0*/  @P4 STS.128 [R230+0x7000], RZ ;  /* 0x007000ffe6004388 */ /* 0x0003e20000000c00 */
[----:B------:R-:W-:Y:S02]  /*85b0*/  @!P4 LEA R6, P0, R2, R6, 0x1 ;  /* 0x000000060206c211 */ /* 0x000fe400078008ff */
[----:B------:R-:W-:Y:S01]  /*85c0*/  @!P3 LEA.HI.X R9, R0, R9, R3, 0x1, P1 ;  /* 0x000000090009b211 */ /* 0x000fe200008f0c03 */
[----:B------:R-:W-:Y:S01]  /*85d0*/  @!PT LDS RZ, [RZ] ;  /* 0x00000000fffff984 */ /* 0x000fe20000000800 */
[----:B------:R-:W-:Y:S01]  /*85e0*/  @!PT LDS RZ, [RZ] ;  /* 0x00000000fffff984 */ /* 0x000fe20000000800 */
[----:B------:R-:W-:Y:S01]  /*85f0*/  @!PT LDS RZ, [RZ] ;  /* 0x00000000fffff984 */ /* 0x000fe20000000800 */
[----:B------:R1:W-:Y:S01]  /*8600*/  @!P4 LDGSTS.E.BYPASS.LTC128B.128 [R230+0x7000], desc[UR22][R10.64+0x40] ;  /* 0x070000400ae6cfae */ /* 0x0003e2000b901d56 */
[----:B------:R-:W-:-:S02]  /*8610*/  @!P5 LEA.HI.X R13, R2, R13, R4, 0x1, P2 ;  /* 0x0000000d020dd211 */ /* 0x000fc400010f0c04 */
        /* <DEDUP_REMOVED lines=25> */
.L_x_628:
[----:B------:R-:W-:Y:S05]  /*87b0*/  BSYNC B0 ;  /* 0x0000000000007941 */ /* 0x000fea0003800000 */
.L_x_627:
[----:B------:R-:W0:Y:S02]  /*87c0*/  LDGDEPBAR ;  /* 0x00000000000079af */ /* 0x000e240000000000 */
.L_x_626:
[----:B-1----:R-:W3:Y:S04]  /*87d0*/  LDL.LU R10, [R1+0x1c] ;  /* 0x00001c00010a7983 */ /* 0x002ee80000300800 */
[----:B------:R-:W4:Y:S04]  /*87e0*/  LDL.LU R11, [R1+0x10] ;  /* 0x00001000010b7983 */ /* 0x000f280000300800 */
[----:B------:R-:W5:Y:S01]  /*87f0*/  LDL.LU R19, [R1+0x14] ;  /* 0x0000140001137983 */ /* 0x000f620000300800 */
        /* <DEDUP_REMOVED lines=51> */
[----:B--2---:R-:W1:Y:S01]  /*8b30*/  SHFL.BFLY PT, R6, R0, 0x1, 0x1f ;  /* 0x0c201f0000067f89 */ /* 0x004e6200000e0000 */
        /* <DEDUP_REMOVED lines=10> */
[----:B------:R-:W-:Y:S01]  /*8be0*/  MOV R66, R252 ;  /* 0x000000fc00427202 */ /* 0x000fe20000000f00 */
[----:B------:R-:W2:Y:S01]  /*8bf0*/  SHFL.BFLY PT, R7, R3, 0x2, 0x1f ;  /* 0x0c401f0003077f89 */ /* 0x000ea200000e0000 */
[----:B------:R-:W-:Y:S02]  /*8c00*/  FMNMX.FTZ R4, R198, R4, !PT ;  /* 0x00000004c6047209 */ /* 0x000fe40007810000 */
[----:B-1----:R-:W-:Y:S02]  /*8c10*/  FMNMX.FTZ R246, R0, R6, !PT ;  /* 0x0000000600f67209 */ /* 0x002fe40007810000 */
[----:B------:R-:W-:Y:S01]  /*8c20*/  FMNMX.FTZ R0, R185, R2, !PT ;  /* 0x00000002b9007209 */ /* 0x000fe20007810000 */
[----:B------:R-:W1:Y:S01]  /*8c30*/  SHFL.BFLY PT, R8, R4, 0x2, 0x1f ;  /* 0x0c401f0004087f89 */ /* 0x000e6200000e0000 */
[C---:B------:R-:W-:Y:S01]  /*8c40*/  FSETP.NEU.FTZ.AND P6, PT, R246.reuse, -INF , PT ;  /* 0xff800000f600780b */ /* 0x040fe20003fdd000 */
[----:B------:R-:W-:Y:S01]  /*8c50*/  FMUL.FTZ R2, R246, UR18 ;  /* 0x00000012f6027c20 */ /* 0x000fe20008410000 */
[----:B------:R-:W-:-:S04]  /*8c60*/  FMNMX.FTZ R0, R186, R0, !PT ;  /* 0x00000000ba007209 */ /* 0x000fc80007810000 */
[----:B------:R-:W-:Y:S02]  /*8c70*/  FMNMX.FTZ R0, R207, R0, !PT ;  /* 0x00000000cf007209 */ /* 0x000fe40007810000 */
[----:B------:R-:W-:Y:S02]  /*8c80*/  FSEL R2, R2, RZ, P6 ;  /* 0x000000ff02027208 */ /* 0x000fe40003000000 */
[----:B------:R-:W-:-:S03]  /*8c90*/  FMNMX.FTZ R0, R205, R0, !PT ;  /* 0x00000000cd007209 */ /* 0x000fc60007810000 */
[----:B------:R-:W-:Y:S01]  /*8ca0*/  FFMA.FTZ R5, R20, UR18, -R2 ;  /* 0x0000001214057c23 */ /* 0x000fe20008010802 */
[----:B------:R-:W-:Y:S02]  /*8cb0*/  FMNMX.FTZ R6, R204, R0, !PT ;  /* 0x00000000cc067209 */ /* 0x000fe40007810000 */
[----:B--2---:R-:W-:Y:S01]  /*8cc0*/  FMNMX.FTZ R0, R3, R7, !PT ;  /* 0x0000000703007209 */ /* 0x004fe20007810000 */
[----:B------:R2:W-:Y:S01]  /*8cd0*/  MUFU.EX2 R107, R5 ;  /* 0x00000005006b7308 */ /* 0x0005e20000000800 */
[----:B------:R-:W-:-:S03]  /*8ce0*/  FMNMX.FTZ R3, R206, R6, !PT ;  /* 0x00000006ce037209 */ /* 0x000fc60007810000 */
[----:B------:R-:W2:Y:S01]  /*8cf0*/  SHFL.BFLY PT, R7, R0, 0x1, 0x1f ;  /* 0x0c201f0000077f89 */ /* 0x000ea200000e0000 */
[----:B-1----:R-:W-:-:S03]  /*8d00*/  FMNMX.FTZ R4, R4, R8, !PT ;  /* 0x0000000804047209 */ /* 0x002fc60007810000 */
[----:B------:R-:W1:Y:S04]  /*8d10*/  SHFL.BFLY PT, R6, R3, 0x2, 0x1f ;  /* 0x0c401f0003067f89 */ /* 0x000e6800000e0000 */
[----:B------:R-:W1:Y:S01]  /*8d20*/  SHFL.BFLY PT, R8, R4, 0x1, 0x1f ;  /* 0x0c201f0004087f89 */ /* 0x000e6200000e0000 */
[----:B--2---:R-:W-:-:S04]  /*8d30*/  FFMA.FTZ R5, R53, UR18, -R2 ;  /* 0x0000001235057c23 */ /* 0x004fc80008010802 */
[----:B------:R2:W-:Y:S01]  /*8d40*/  MUFU.EX2 R67, R5 ;  /* 0x0000000500437308 */ /* 0x0005e20000000800 */
[----:B------:R-:W-:Y:S02]  /*8d50*/  FMNMX.FTZ R245, R0, R7, !PT ;  /* 0x0000000700f57209 */ /* 0x000fe40007810000 */
[----:B-1----:R-:W-:Y:S01]  /*8d60*/  FMNMX.FTZ R0, R3, R6, !PT ;  /* 0x0000000603007209 */ /* 0x002fe20007810000 */
[--C-:B------:R-:W-:Y:S02]  /*8d70*/  FFMA.FTZ R3, R32, UR18, -R2.reuse ;  /* 0x0000001220037c23 */ /* 0x100fe40008010802 */
[C---:B------:R-:W-:Y:S01]  /*8d80*/  FMUL.FTZ R13, R245.reuse, UR18 ;  /* 0x00000012f50d7c20 */ /* 0x040fe20008410000 */
[----:B------:R-:W-:Y:S02]  /*8d90*/  FSETP.NEU.FTZ.AND P2, PT, R245, -INF , PT ;  /* 0xff800000f500780b */ /* 0x000fe40003f5d000 */
[----:B------:R-:W-:Y:S01]  /*8da0*/  FMNMX.FTZ R244, R4, R8, !PT ;  /* 0x0000000804f47209 */ /* 0x000fe20007810000 */
[----:B--2---:R-:W-:Y:S01]  /*8db0*/  FFMA.FTZ R5, R52, UR18, -R2 ;  /* 0x0000001234057c23 */ /* 0x004fe20008010802 */
[----:B------:R1:W-:Y:S01]  /*8dc0*/  MUFU.EX2 R106, R3 ;  /* 0x00000003006a7308 */ /* 0x0003e20000000800 */
[----:B------:R-:W-:Y:S01]  /*8dd0*/  FSEL R13, R13, RZ, P2 ;  /* 0x000000ff0d0d7208 */ /* 0x000fe20001000000 */
[----:B------:R-:W-:Y:S01]  /*8de0*/  LDSM.16.MT88.4 R52, [R226+0xb000] ;  /* 0x00b00000e234783b */ /* 0x000fe20000004200 */
[----:B------:R-:W-:-:S03]  /*8df0*/  FSETP.NEU.FTZ.AND P1, PT, R244, -INF , PT ;  /* 0xff800000f400780b */ /* 0x000fc60003f3d000 */
[----:B------:R-:W-:Y:S02]  /*8e00*/  FFMA.FTZ R4, R21, UR18, -R13 ;  /* 0x0000001215047c23 */ /* 0x000fe4000801080d */
[----:B------:R2:W-:Y:S08]  /*8e10*/  MUFU.EX2 R252, R5 ;  /* 0x0000000500fc7308 */ /* 0x0005f00000000800 */
[----:B------:R2:W-:Y:S01]  /*8e20*/  MUFU.EX2 R250, R4 ;  /* 0x0000000400fa7308 */ /* 0x0005e20000000800 */
[----:B-1----:R-:W-:-:S05]  /*8e30*/  FMUL.FTZ R3, R244, UR18 ;  /* 0x00000012f4037c20 */ /* 0x002fca0008410000 */
[----:B------:R-:W-:Y:S01]  /*8e40*/  FSEL R3, R3, RZ, P1 ;  /* 0x000000ff03037208 */ /* 0x000fe20000800000 */
[----:B--2---:R-:W-:-:S04]  /*8e50*/  FFMA.FTZ R5, R41, UR18, -R2 ;  /* 0x0000001229057c23 */ /* 0x004fc80008010802 */
[----:B------:R1:W-:Y:S01]  /*8e60*/  MUFU.EX2 R18, R5 ;  /* 0x0000000500127308 */ /* 0x0003e20000000800 */
[----:B------:R-:W-:-:S07]  /*8e70*/  FFMA.FTZ R4, R100, UR18, -R13 ;  /* 0x0000001264047c23 */ /* 0x000fce000801080d */
[----:B------:R2:W-:Y:S01]  /*8e80*/  MUFU.EX2 R251, R4 ;  /* 0x0000000400fb7308 */ /* 0x0005e20000000800 */
[----:B-1----:R-:W-:-:S07]  /*8e90*/  FFMA.FTZ R5, R40, UR18, -R2 ;  /* 0x0000001228057c23 */ /* 0x002fce0008010802 */
[----:B------:R1:W-:Y:S01]  /*8ea0*/  MUFU.EX2 R65, R5 ;  /* 0x0000000500417308 */ /* 0x0003e20000000800 */
[----:B--2---:R-:W-:-:S07]  /*8eb0*/  FFMA.FTZ R4, R22, UR18, -R3 ;  /* 0x0000001216047c23 */ /* 0x004fce0008010803 */
[----:B------:R2:W-:Y:S01]  /*8ec0*/  MUFU.EX2 R247, R4 ;  /* 0x0000000400f77308 */ /* 0x0005e20000000800 */
[----:B-1----:R-:W-:Y:S02]  /*8ed0*/  FFMA.FTZ R5, R36, UR18, -R2 ;  /* 0x0000001224057c23 */ /* 0x002fe40008010802 */
[----:B------:R-:W-:Y:S05]  /*8ee0*/  LDSM.16.MT88.4 R36, [R224+0xb000] ;  /* 0x00b00000e024783b */ /* 0x000fea0000004200 */
[----:B------:R1:W-:Y:S01]  /*8ef0*/  MUFU.EX2 R212, R5 ;  /* 0x0000000500d47308 */ /* 0x0003e20000000800 */
[----:B--2---:R-:W-:-:S05]  /*8f00*/  FSEL R4, R244, RZ, P1 ;  /* 0x000000fff4047208 */ /* 0x004fca0000800000 */
[----:B------:R-:W-:-:S04]  /*8f10*/  FADD.FTZ R4, R102, -R4 ;  /* 0x8000000466047221 */ /* 0x000fc80000010000 */
[----:B------:R-:W-:Y:S01]  /*8f20*/  FMUL.FTZ R4, R4, UR18 ;  /* 0x0000001204047c20 */ /* 0x000fe20008410000 */
[----:B-1----:R-:W-:-:S03]  /*8f30*/  FFMA.FTZ R5, R33, UR18, -R2 ;  /* 0x0000001221057c23 */ /* 0x002fc60008010802 */
[----:B------:R1:W2:Y:S01]  /*8f40*/  MUFU.EX2 R50, R4 ;  /* 0x0000000400327308 */ /* 0x0002a20000000800 */
[----:B------:R-:W-:Y:S07]  /*8f50*/  LDSM.16.MT88.4 R32, [R226+0xa000] ;  /* 0x00a00000e220783b */ /* 0x000fee0000004200 */
[----:B------:R4:W-:Y:S01]  /*8f60*/  MUFU.EX2 R47, R5 ;  /* 0x00000005002f7308 */ /* 0x0009e20000000800 */
[----:B-1----:R-:W-:Y:S01]  /*8f70*/  FSEL R4, R245, RZ, P2 ;  /* 0x000000fff5047208 */ /* 0x002fe20001000000 */
[-C--:B--2---:R-:W-:Y:S01]  /*8f80*/  FMUL.FTZ R120, R120, R50.reuse ;  /* 0x0000003278787220 */ /* 0x084fe20000410000 */
[-C--:B------:R-:W-:Y:S01]  /*8f90*/  FMUL.FTZ R121, R121, R50.reuse ;  /* 0x0000003279797220 */ /* 0x080fe20000410000 */
[-C--:B------:R-:W-:Y:S01]  /*8fa0*/  FMUL.FTZ R128, R128, R50.reuse ;  /* 0x0000003280807220 */ /* 0x080fe20000410000 */
[----:B------:R-:W-:Y:S01]  /*8fb0*/  FMUL.FTZ R129, R129, R50 ;  /* 0x0000003281817220 */ /* 0x000fe20000410000 */
[----:B------:R-:W-:Y:S01]  /*8fc0*/  FADD.FTZ R9, R103, -R4 ;  /* 0x8000000467097221 */ /* 0x000fe20000010000 */
[----:B---3--:R-:W-:Y:S01]  /*8fd0*/  MOV R211, R10 ;  /* 0x0000000a00d37202 */ /* 0x008fe20000000f00 */
[-C--:B------:R-:W-:Y:S01]  /*8fe0*/  FMUL.FTZ R144, R144, R50.reuse ;  /* 0x0000003290907220 */ /* 0x080fe20000410000 */
[----:B----4-:R-:W1:Y:S01]  /*8ff0*/  SHFL.BFLY PT, R5, R0, 0x1, 0x1f ;  /* 0x0c201f0000057f89 */ /* 0x010e6200000e0000 */
[-C--:B------:R-:W-:Y:S01]  /*9000*/  FMUL.FTZ R145, R145, R50.reuse ;  /* 0x0000003291917220 */ /* 0x080fe20000410000 */
[-C--:B------:R-:W-:Y:S01]  /*9010*/  FMUL.FTZ R152, R152, R50.reuse ;  /* 0x0000003298987220 */ /* 0x080fe20000410000 */
[-C--:B------:R-:W-:Y:S01]  /*9020*/  FMUL.FTZ R153, R153, R50.reuse ;  /* 0x0000003299997220 */ /* 0x080fe20000410000 */
[-C--:B------:R-:W-:Y:S01]  /*9030*/  FMUL.FTZ R88, R88, R50.reuse ;  /* 0x0000003258587220 */ /* 0x080fe20000410000 */
[----:B------:R-:W-:Y:S01]  /*9040*/  FMUL.FTZ R89, R89, R50 ;  /* 0x0000003259597220 */ /* 0x000fe20000410000 */
[----:B------:R-:W-:Y:S01]  /*9050*/  F2FP.BF16.F32.PACK_AB R10, R18, R252 ;  /* 0x000000fc120a723e */ /* 0x000fe200000010ff */
        /* <DEDUP_REMOVED lines=14> */
[----:B-1----:R-:W-:Y:S01]  /*9140*/  FMNMX.FTZ R231, R0, R5, !PT ;  /* 0x0000000500e77209 */ /* 0x002fe20007810000 */
[----:B------:R-:W-:-:S03]  /*9150*/  FFMA.FTZ R0, R62, UR18, -R3 ;  /* 0x000000123e007c23 */ /* 0x000fc60008010803 */
[C---:B------:R-:W-:Y:S01]  /*9160*/  FSETP.NEU.FTZ.AND P0, PT, R231.reuse, -INF , PT ;  /* 0xff800000e700780b */ /* 0x040fe20003f1d000 */
[----:B------:R1:W2:Y:S01]  /*9170*/  MUFU.EX2 R243, R0 ;  /* 0x0000000000f37308 */ /* 0x0002a20000000800 */
[----:B------:R-:W-:-:S05]  /*9180*/  FMUL.FTZ R12, R231, UR18 ;  /* 0x00000012e70c7c20 */ /* 0x000fca0008410000 */
[----:B------:R-:W-:-:S05]  /*9190*/  FSEL R12, R12, RZ, P0 ;  /* 0x000000ff0c0c7208 */ /* 0x000fca0000000000 */
[----:B------:R-:W-:-:S04]  /*91a0*/  FFMA.FTZ R5, R43, UR18, -R12 ;  /* 0x000000122b057c23 */ /* 0x000fc8000801080c */
[----:B------:R3:W-:Y:S01]  /*91b0*/  MUFU.EX2 R241, R5 ;  /* 0x0000000500f17308 */ /* 0x0007e20000000800 */
[----:B-1----:R-:W-:Y:S01]  /*91c0*/  FFMA.FTZ R0, R60, UR18, -R3 ;  /* 0x000000123c007c23 */ /* 0x002fe20008010803 */
[----:B--2---:R-:W-:-:S06]  /*91d0*/  F2FP.BF16.F32.PACK_AB R4, R243, R247 ;  /* 0x000000f7f304723e */ /* 0x004fcc00000010ff */
[----:B------:R1:W-:Y:S01]  /*91e0*/  MUFU.EX2 R248, R0 ;  /* 0x0000000000f87308 */ /* 0x0003e20000000800 */
[----:B---3--:R-:W-:-:S05]  /*91f0*/  FSEL R5, R246, RZ, P6 ;  /* 0x000000fff6057208 */ /* 0x008fca0003000000 */
[----:B------:R-:W-:Y:S01]  /*9200*/  FADD.FTZ R8, R104, -R5 ;  /* 0x8000000568087221 */ /* 0x000fe20000010000 */
[----:B-1----:R-:W-:Y:S02]  /*9210*/  FFMA.FTZ R0, R42, UR18, -R3 ;  /* 0x000000122a007c23 */ /* 0x002fe40008010803 */
[----:B------:R-:W-:Y:S02]  /*9220*/  LDSM.16.MT88.4 R40, [R224+0xb400] ;  /* 0x00b40000e028783b */ /* 0x000fe40000004200 */
[----:B------:R1:W2:Y:S02]  /*9230*/  MUFU.EX2 R249, R0 ;  /* 0x0000000000f97308 */ /* 0x0002a40000000800 */
[--C-:B-1----:R-:W-:Y:S01]  /*9240*/  FFMA.FTZ R0, R23, UR18, -R12.reuse ;  /* 0x0000001217007c23 */ /* 0x102fe2000801080c */
[----:B--2---:R-:W-:Y:S01]  /*9250*/  F2FP.BF16.F32.PACK_AB R6, R249, R248 ;  /* 0x000000f8f906723e */ /* 0x004fe200000010ff */
[----:B------:R-:W1:Y:S04]  /*9260*/  LDSM.16.MT88.4 R20, [R224+0x9000] ;  /* 0x00900000e014783b */ /* 0x000e680000004200 */
[----:B------:R2:W-:Y:S02]  /*9270*/  MUFU.EX2 R239, R0 ;  /* 0x0000000000ef7308 */ /* 0x0005e40000000800 */
[----:B--2---:R-:W-:-:S06]  /*9280*/  FFMA.FTZ R0, R63, UR18, -R12 ;  /* 0x000000123f007c23 */ /* 0x004fcc000801080c */
[----:B------:R2:W3:Y:S02]  /*9290*/  MUFU.EX2 R240, R0 ;  /* 0x0000000000f07308 */ /* 0x0004e40000000800 */
[----:B--2---:R-:W-:Y:S01]  /*92a0*/  FFMA.FTZ R0, R61, UR18, -R12 ;  /* 0x000000123d007c23 */ /* 0x004fe2000801080c */
[----:B---3--:R-:W-:-:S05]  /*92b0*/  F2FP.BF16.F32.PACK_AB R5, R240, R239 ;  /* 0x000000eff005723e */ /* 0x008fca00000010ff */
[----:B------:R2:W3:Y:S02]  /*92c0*/  MUFU.EX2 R242, R0 ;  /* 0x0000000000f27308 */ /* 0x0004e40000000800 */
[----:B--2---:R-:W-:Y:S02]  /*92d0*/  FSEL R0, R231, RZ, P0 ;  /* 0x000000ffe7007208 */ /* 0x004fe40000000000 */
[----:B---3--:R-:W-:Y:S02]  /*92e0*/  F2FP.BF16.F32.PACK_AB R7, R241, R242 ;  /* 0x000000f2f107723e */ /* 0x008fe400000010ff */
[----:B------:R-:W-:Y:S01]  /*92f0*/  PLOP3.LUT P0, PT, PT, PT, UP0, 0x40, 0x0 ;  /* 0x000000000000781c */ /* 0x000fe20003f0e808 */
[----:B------:R-:W-:-:S04]  /*9300*/  FADD.FTZ R0, R101, -R0 ;  /* 0x8000000065007221 */ /* 0x000fc80000010000 */
[----:B------:R-:W-:-:S04]  /*9310*/  FMUL.FTZ R0, R0, UR18 ;  /* 0x0000001200007c20 */ /* 0x000fc80008410000 */
[----:B------:R2:W3:Y:S02]  /*9320*/  MUFU.EX2 R49, R0 ;  /* 0x0000000000317308 */ /* 0x0004e40000000800 */
[----:B--2---:R-:W-:Y:S01]  /*9330*/  FFMA.FTZ R0, R105, UR18, -R13 ;  /* 0x0000001269007c23 */ /* 0x004fe2000801080d */
[-C--:B---3--:R-:W-:Y:S01]  /*9340*/  FMUL.FTZ R122, R122, R49.reuse ;  /* 0x000000317a7a7220 */ /* 0x088fe20000410000 */
[-C--:B------:R-:W-:Y:S01]  /*9350*/  FMUL.FTZ R123, R123, R49.reuse ;  /* 0x000000317b7b7220 */ /* 0x080fe20000410000 */
[----:B------:R-:W-:-:S03]  /*9360*/  FMUL.FTZ R130, R130, R49 ;  /* 0x0000003182827220 */ /* 0x000fc60000410000 */
[----:B------:R2:W-:Y:S01]  /*9370*/  MUFU.EX2 R238, R0 ;  /* 0x0000000000ee7308 */ /* 0x0005e20000000800 */
        /* <DEDUP_REMOVED lines=9> */
[----:B------:R-:W-:Y:S01]  /*9410*/  FMUL.FTZ R139, R139, R49 ;  /* 0x000000318b8b7220 */ /* 0x000fe20000410000 */
[C---:B------:R-:W-:Y:S01]  /*9420*/  HMMA.16816.F32.BF16 R60, R4.reuse, R24, R128 ;  /* 0x00000018043c723c */ /* 0x040fe20000041880 */
[----:B-----5:R-:W-:Y:S01]  /*9430*/  MOV R120, R19 ;  /* 0x0000001300787202 */ /* 0x020fe20000000f00 */
[----:B------:R-:W-:Y:S01]  /*9440*/  FMUL.FTZ R114, R114, R49 ;  /* 0x0000003172727220 */ /* 0x000fe20000410000 */
[----:B------:R-:W-:Y:S01]  /*9450*/  MOV R123, R107 ;  /* 0x0000006b007b7202 */ /* 0x000fe20000000f00 */
[----:B------:R-:W-:Y:S01]  /*9460*/  FMUL.FTZ R115, R115, R49 ;  /* 0x0000003173737220 */ /* 0x000fe20000410000 */
[----:B------:R-:W-:Y:S01]  /*9470*/  MOV R121, R106 ;  /* 0x0000006a00797202 */ /* 0x000fe20000000f00 */
[----:B--2---:R-:W-:Y:S01]  /*9480*/  FFMA.FTZ R0, R48, UR18, -R13 ;  /* 0x0000001230007c23 */ /* 0x004fe2000801080d */
[----:B------:R-:W-:Y:S01]  /*9490*/  MOV R129, R67 ;  /* 0x0000004300817202 */ /* 0x000fe20000000f00 */
[C---:B------:R-:W-:Y:S01]  /*94a0*/  HMMA.16816.F32.BF16 R144, R4.reuse, R28, R144 ;  /* 0x0000001c0490723c */ /* 0x040fe20000041890 */
[----:B------:R-:W-:Y:S01]  /*94b0*/  MOV R131, R11 ;  /* 0x0000000b00837202 */ /* 0x000fe20000000f00 */
[----:B------:R1:W2:Y:S01]  /*94c0*/  MUFU.EX2 R237, R0 ;  /* 0x0000000000ed7308 */ /* 0x0002a20000000800 */
[----:B------:R-:W-:Y:S01]  /*94d0*/  MOV R122, R66 ;  /* 0x00000042007a7202 */ /* 0x000fe20000000f00 */
[----:B------:R-:W-:Y:S01]  /*94e0*/  FMUL.FTZ R162, R162, R49 ;  /* 0x00000031a2a27220 */ /* 0x000fe20000410000 */
[----:B------:R-:W-:Y:S01]  /*94f0*/  MOV R128, R65 ;  /* 0x0000004100807202 */ /* 0x000fe20000000f00 */
[C---:B------:R-:W-:Y:S01]  /*9500*/  HMMA.16816.F32.BF16 R152, R4.reuse, R30, R152 ;  /* 0x0000001e0498723c */ /* 0x040fe20000041898 */
[----:B------:R-:W-:Y:S01]  /*9510*/  MOV R130, R211 ;  /* 0x000000d300827202 */ /* 0x000fe20000000f00 */
        /* <DEDUP_REMOVED lines=10> */
[----:B------:R-:W-:Y:S01]  /*95c0*/  HMMA.16816.F32.BF16 R136, R4, R26, R136 ;  /* 0x0000001a0488723c */ /* 0x000fe20000041888 */
[----:B-1----:R-:W-:Y:S01]  /*95d0*/  FFMA.FTZ R0, R64, UR18, -R3 ;  /* 0x0000001240007c23 */ /* 0x002fe20008010803 */
[----:B--2---:R-:W-:-:S03]  /*95e0*/  F2FP.BF16.F32.PACK_AB R11, R237, R238 ;  /* 0x000000eeed0b723e */ /* 0x004fc600000010ff */
[----:B------:R1:W-:Y:S01]  /*95f0*/  MUFU.EX2 R236, R0 ;  /* 0x0000000000ec7308 */ /* 0x0003e20000000800 */
[C---:B------:R-:W-:Y:S06]  /*9600*/  HMMA.16816.F32.BF16 R112, R4.reuse, R20, R112 ;  /* 0x000000140470723c */ /* 0x040fec0000041870 */
[C---:B------:R-:W-:Y:S06]  /*9610*/  HMMA.16816.F32.BF16 R160, R4.reuse, R32, R160 ;  /* 0x0000002004a0723c */ /* 0x040fec00000418a0 */
[----:B------:R-:W-:Y:S01]  /*9620*/  HMMA.16816.F32.BF16 R168, R4, R34, R168 ;  /* 0x0000002204a8723c */ /* 0x000fe200000418a8 */
[----:B-1----:R-:W-:-:S05]  /*9630*/  FFMA.FTZ R0, R44, UR18, -R3 ;  /* 0x000000122c007c23 */ /* 0x002fca0008010803 */
[C---:B------:R-:W-:Y:S01]  /*9640*/  HMMA.16816.F32.BF16 R72, R4.reuse, R36, R72 ;  /* 0x000000240448723c */ /* 0x040fe20000041848 */
[----:B------:R1:W2:Y:S05]  /*9650*/  MUFU.EX2 R235, R0 ;  /* 0x0000000000eb7308 */ /* 0x0002aa0000000800 */
[C---:B------:R-:W-:Y:S06]  /*9660*/  HMMA.16816.F32.BF16 R76, R4.reuse, R38, R76 ;  /* 0x00000026044c723c */ /* 0x040fec000004184c */
[----:B------:R-:W-:Y:S01]  /*9670*/  HMMA.16816.F32.BF16 R92, R4, R54, R92 ;  /* 0x00000036045c723c */ /* 0x000fe2000004185c */
[----:B-1----:R-:W-:Y:S01]  /*9680*/  FMUL.FTZ R0, R8, UR18 ;  /* 0x0000001208007c20 */ /* 0x002fe20008410000 */
[----:B------:R-:W-:-:S05]  /*9690*/  F2FP.BF16.F32.PACK_AB R8, R129, R123 ;  /* 0x0000007b8108723e */ /* 0x000fca00000010ff */
[----:B--2---:R-:W-:Y:S01]  /*96a0*/  F2FP.BF16.F32.PACK_AB R4, R235, R236 ;  /* 0x000000eceb04723e */ /* 0x004fe200000010ff */
[----:B------:R1:W2:Y:S02]  /*96b0*/  MUFU.EX2 R48, R0 ;  /* 0x0000000000307308 */ /* 0x0002a40000000800 */
[----:B-1----:R-:W-:Y:S01]  /*96c0*/  FMUL.FTZ R0, R9, UR18 ;  /* 0x0000001209007c20 */ /* 0x002fe20008410000 */
[----:B------:R-:W-:Y:S01]  /*96d0*/  F2FP.BF16.F32.PACK_AB R9, R251, R250 ;  /* 0x000000fafb09723e */ /* 0x000fe200000010ff */
[-C--:B--2---:R-:W-:Y:S01]  /*96e0*/  FMUL.FTZ R148, R148, R48.reuse ;  /* 0x0000003094947220 */ /* 0x084fe20000410000 */
[----:B------:R-:W-:-:S03]  /*96f0*/  FMUL.FTZ R149, R149, R48 ;  /* 0x0000003095957220 */ /* 0x000fc60000410000 */
        /* <DEDUP_REMOVED lines=17> */
[--C-:B-1----:R-:W-:Y:S01]  /*9810*/  FFMA.FTZ R0, R45, UR18, -R3.reuse ;  /* 0x000000122d007c23 */ /* 0x102fe20008010803 */
[-C--:B--2---:R-:W-:Y:S01]  /*9820*/  FMUL.FTZ R150, R150, R19.reuse ;  /* 0x0000001396967220 */ /* 0x084fe20000410000 */
        /* <DEDUP_REMOVED lines=19> */
[----:B-1----:R-:W-:Y:S01]  /*9960*/  FFMA.FTZ R0, R46, UR18, -R3 ;  /* 0x000000122e007c23 */ /* 0x002fe20008010803 */
[-C--:B------:R-:W-:Y:S01]  /*9970*/  FMUL.FTZ R70, R70, R19.reuse ;  /* 0x0000001346467220 */ /* 0x080fe20000410000 */
[-C--:B------:R-:W-:Y:S01]  /*9980*/  FMUL.FTZ R71, R71, R19.reuse ;  /* 0x0000001347477220 */ /* 0x080fe20000410000 */
[C---:B------:R-:W-:Y:S01]  /*9990*/  HMMA.16816.F32.BF16 R132, R8.reuse, R24, R132 ;  /* 0x000000180884723c */ /* 0x040fe20000041884 */
[----:B------:R1:W3:Y:S01]  /*99a0*/  MUFU.EX2 R233, R0 ;  /* 0x0000000000e97308 */ /* 0x0002e20000000800 */
[-C--:B------:R-:W-:Y:S01]  /*99b0*/  FMUL.FTZ R80, R80, R48.reuse ;  /* 0x0000003050507220 */ /* 0x080fe20000410000 */
[-C--:B------:R-:W-:Y:S01]  /*99c0*/  FMUL.FTZ R81, R81, R48.reuse ;  /* 0x0000003051517220 */ /* 0x080fe20000410000 */
[-C--:B------:R-:W-:Y:S01]  /*99d0*/  FMUL.FTZ R82, R82, R19.reuse ;  /* 0x0000001352527220 */ /* 0x080fe20000410000 */
[-C--:B------:R-:W-:Y:S01]  /*99e0*/  FMUL.FTZ R83, R83, R19.reuse ;  /* 0x0000001353537220 */ /* 0x080fe20000410000 */
[C---:B------:R-:W-:Y:S01]  /*99f0*/  HMMA.16816.F32.BF16 R88, R8.reuse, R26, R140 ;  /* 0x0000001a0858723c */ /* 0x040fe2000004188c */
[----:B------:R-:W4:Y:S01]  /*9a00*/  LDSM.16.MT88.4 R24, [R224+0xa400] ;  /* 0x00a40000e018783b */ /* 0x000f220000004200 */
        /* <DEDUP_REMOVED lines=9> */
[----:B------:R-:W-:Y:S01]  /*9aa0*/  LDSM.16.MT88.4 R140, [R226+0x9c00] ;  /* 0x009c0000e28c783b */ /* 0x000fe20000004200 */
[----:B-1----:R-:W-:Y:S01]  /*9ab0*/  FFMA.FTZ R0, R108, UR18, -R12 ;  /* 0x000000126c007c23 */ /* 0x002fe2000801080c */
[----:B------:R-:W-:Y:S01]  /*9ac0*/  MOV R127, R212 ;  /* 0x000000d4007f7202 */ /* 0x000fe20000000f00 */
[----:B------:R-:W-:Y:S01]  /*9ad0*/  HMMA.16816.F32.BF16 R116, R8, R20, R116 ;  /* 0x000000140874723c */ /* 0x000fe20000041874 */
[----:B------:R-:W-:Y:S01]  /*9ae0*/  MOV R126, R47 ;  /* 0x0000002f007e7202 */ /* 0x000fe20000000f00 */
[----:B------:R1:W-:Y:S01]  /*9af0*/  MUFU.EX2 R232, R0 ;  /* 0x0000000000e87308 */ /* 0x0003e20000000800 */
[----:B------:R-:W5:Y:S01]  /*9b00*/  LDSM.16.MT88.4 R44, [R226+0xb400] ;  /* 0x00b40000e22c783b */ /* 0x000f620000004200 */
[----:B---3--:R-:W-:-:S02]  /*9b10*/  F2FP.BF16.F32.PACK_AB R6, R233, R234 ;  /* 0x000000eae906723e */ /* 0x008fc400000010ff */
[C---:B------:R-:W-:Y:S01]  /*9b20*/  HMMA.16816.F32.BF16 R164, R8.reuse, R32, R164 ;  /* 0x0000002008a4723c */ /* 0x040fe200000418a4 */
[----:B------:R-:W3:Y:S05]  /*9b30*/  LDSM.16.MT88.4 R20, [R226+0x9400] ;  /* 0x00940000e214783b */ /* 0x000eea0000004200 */
[C---:B------:R-:W-:Y:S01]  /*9b40*/  HMMA.16816.F32.BF16 R172, R8.reuse, R34, R172 ;  /* 0x0000002208ac723c */ /* 0x040fe200000418ac */
[----:B------:R-:W3:Y:S05]  /*9b50*/  LDSM.16.MT88.4 R32, [R226+0xa400] ;  /* 0x00a40000e220783b */ /* 0x000eea0000004200 */
[----:B------:R-:W-:Y:S01]  /*9b60*/  HMMA.16816.F32.BF16 R68, R8, R36, R68 ;  /* 0x000000240844723c */ /* 0x000fe20000041844 */
[----:B-1----:R-:W-:-:S04]  /*9b70*/  FFMA.FTZ R0, R109, UR18, -R12 ;  /* 0x000000126d007c23 */ /* 0x002fc8000801080c */
[----:B------:R1:W2:Y:S01]  /*9b80*/  MUFU.EX2 R223, R0 ;  /* 0x0000000000df7308 */ /* 0x0002a20000000800 */
[C---:B------:R-:W-:Y:S01]  /*9b90*/  HMMA.16816.F32.BF16 R80, R8.reuse, R38, R80 ;  /* 0x000000260850723c */ /* 0x040fe20000041850 */
[----:B------:R-:W-:Y:S05]  /*9ba0*/  LDSM.16.MT88.4 R36, [R226+0x9800] ;  /* 0x00980000e224783b */ /* 0x000fea0000004200 */
[C---:B------:R-:W-:Y:S06]  /*9bb0*/  HMMA.16816.F32.BF16 R84, R8.reuse, R52, R84 ;  /* 0x000000340854723c */ /* 0x040fec0000041854 */
[----:B------:R-:W-:Y:S01]  /*9bc0*/  HMMA.16816.F32.BF16 R96, R8, R54, R96 ;  /* 0x000000360860723c */ /* 0x000fe20000041860 */
[----:B-1----:R-:W-:Y:S01]  /*9bd0*/  FFMA.FTZ R0, R110, UR18, -R12 ;  /* 0x000000126e007c23 */ /* 0x002fe2000801080c */
[----:B--2---:R-:W-:-:S05]  /*9be0*/  F2FP.BF16.F32.PACK_AB R5, R223, R232 ;  /* 0x000000e8df05723e */ /* 0x004fca00000010ff */
[----:B------:R-:W-:Y:S01]  /*9bf0*/  F2FP.BF16.F32.PACK_AB R8, R127, R128 ;  /* 0x000000807f08723e */ /* 0x000fe200000010ff */
[----:B------:R1:W-:Y:S01]  /*9c00*/  MUFU.EX2 R222, R0 ;  /* 0x0000000000de7308 */ /* 0x0003e20000000800 */
[----:B------:R-:W-:Y:S01]  /*9c10*/  F2FP.BF16.F32.PACK_AB R10, R121, R126 ;  /* 0x0000007e790a723e */ /* 0x000fe200000010ff */
[----:B-1----:R-:W-:-:S06]  /*9c20*/  FFMA.FTZ R0, R51, UR18, -R12 ;  /* 0x0000001233007c23 */ /* 0x002fcc000801080c */
[----:B------:R1:W2:Y:S02]  /*9c30*/  MUFU.EX2 R221, R0 ;  /* 0x0000000000dd7308 */ /* 0x0002a40000000800 */
[----:B-1----:R-:W-:Y:S01]  /*9c40*/  FFMA.FTZ R0, R111, UR18, -R13 ;  /* 0x000000126f007c23 */ /* 0x002fe2000801080d */
[----:B--2---:R-:W-:-:S05]  /*9c50*/  F2FP.BF16.F32.PACK_AB R7, R221, R222 ;  /* 0x000000dedd07723e */ /* 0x004fca00000010ff */
[----:B------:R1:W-:Y:S02]  /*9c60*/  MUFU.EX2 R220, R0 ;  /* 0x0000000000dc7308 */ /* 0x0003e40000000800 */
[C---:B------:R-:W-:Y:S06]  /*9c70*/  HMMA.16816.F32.BF16 R52, R4.reuse, R28, R112 ;  /* 0x0000001c0434723c */ /* 0x040fec0000041870 */
[C---:B------:R-:W-:Y:S06]  /*9c80*/  HMMA.16816.F32.BF16 R56, R4.reuse, R30, R56 ;  /* 0x0000001e0438723c */ /* 0x040fec0000041838 */
[----:B----4-:R-:W-:Y:S01]  /*9c90*/  HMMA.16816.F32.BF16 R144, R4, R24, R144 ;  /* 0x000000180490723c */ /* 0x010fe20000041890 */
[----:B-1----:R-:W-:-:S04]  /*9ca0*/  FFMA.FTZ R0, R177, UR18, -R13 ;  /* 0x00000012b1007c23 */ /* 0x002fc8000801080d */
[----:B------:R1:W2:Y:S01]  /*9cb0*/  MUFU.EX2 R219, R0 ;  /* 0x0000000000db7308 */ /* 0x0002a20000000800 */
[C---:B------:R-:W-:Y:S06]  /*9cc0*/  HMMA.16816.F32.BF16 R152, R4.reuse, R26, R152 ;  /* 0x0000001a0498723c */ /* 0x040fec0000041898 */
[C---:B-----5:R-:W-:Y:S06]  /*9cd0*/  HMMA.16816.F32.BF16 R104, R4.reuse, R44, R104 ;  /* 0x0000002c0468723c */ /* 0x060fec0000041868 */
[----:B------:R-:W-:Y:S01]  /*9ce0*/  HMMA.16816.F32.BF16 R100, R4, R46, R92 ;  /* 0x0000002e0464723c */ /* 0x000fe2000004185c */
[----:B-1----:R-:W-:Y:S01]  /*9cf0*/  FFMA.FTZ R0, R178, UR18, -R13 ;  /* 0x00000012b2007c23 */ /* 0x002fe2000801080d */
[----:B--2---:R-:W-:-:S04]  /*9d00*/  F2FP.BF16.F32.PACK_AB R9, R219, R220 ;  /* 0x000000dcdb09723e */ /* 0x004fc800000010ff */
[C---:B---3--:R-:W-:Y:S01]  /*9d10*/  HMMA.16816.F32.BF16 R60, R4.reuse, R20, R60 ;  /* 0x00000014043c723c */ /* 0x048fe2000004183c */
[----:B------:R1:W-:Y:S05]  /*9d20*/  MUFU.EX2 R218, R0 ;  /* 0x0000000000da7308 */ /* 0x0003ea0000000800 */
[C---:B------:R-:W-:Y:S06]  /*9d30*/  HMMA.16816.F32.BF16 R136, R4.reuse, R22, R136 ;  /* 0x000000160488723c */ /* 0x040fec0000041888 */
[C---:B------:R-:W-:Y:S06]  /*9d40*/  HMMA.16816.F32.BF16 R160, R4.reuse, R32, R160 ;  /* 0x0000002004a0723c */ /* 0x040fec00000418a0 */
[----:B------:R-:W-:Y:S01]  /*9d50*/  HMMA.16816.F32.BF16 R168, R4, R34, R168 ;  /* 0x0000002204a8723c */ /* 0x000fe200000418a8 */
[----:B-1----:R-:W-:-:S04]  /*9d60*/  FFMA.FTZ R0, R176, UR18, -R13 ;  /* 0x00000012b0007c23 */ /* 0x002fc8000801080d */
[----:B------:R1:W2:Y:S01]  /*9d70*/  MUFU.EX2 R217, R0 ;  /* 0x0000000000d97308 */ /* 0x0002a20000000800 */
[C---:B------:R-:W-:Y:S06]  /*9d80*/  HMMA.16816.F32.BF16 R72, R4.reuse, R40, R72 ;  /* 0x000000280448723c */ /* 0x040fec0000041848 */
[----:B------:R-:W-:Y:S01]  /*9d90*/  HMMA.16816.F32.BF16 R76, R4, R42, R76 ;  /* 0x0000002a044c723c */ /* 0x000fe2000004184c */
[----:B-1----:R-:W-:Y:S01]  /*9da0*/  FFMA.FTZ R0, R182, UR18, -R2 ;  /* 0x00000012b6007c23 */ /* 0x002fe20008010802 */
[----:B--2---:R-:W-:-:S03]  /*9db0*/  F2FP.BF16.F32.PACK_AB R11, R217, R218 ;  /* 0x000000dad90b723e */ /* 0x004fc600000010ff */
[----:B------:R1:W-:Y:S04]  /*9dc0*/  MUFU.EX2 R216, R0 ;  /* 0x0000000000d87308 */ /* 0x0003e80000000800 */
[C---:B------:R-:W-:Y:S06]  /*9dd0*/  HMMA.16816.F32.BF16 R116, R8.reuse, R28, R116 ;  /* 0x0000001c0874723c */ /* 0x040fec0000041874 */
[C---:B------:R-:W-:Y:S01]  /*9de0*/  HMMA.16816.F32.BF16 R64, R8.reuse, R30, R64 ;  /* 0x0000001e0840723c */ /* 0x040fe20000041840 */
[----:B------:R-:W2:Y:S05]  /*9df0*/  LDSM.16.MT88.4 R28, [R224+0x9800] ;  /* 0x00980000e01c783b */ /* 0x000eaa0000004200 */
[----:B------:R-:W-:Y:S01]  /*9e00*/  HMMA.16816.F32.BF16 R148, R8, R24, R148 ;  /* 0x000000180894723c */ /* 0x000fe20000041894 */
[----:B-1----:R-:W-:-:S04]  /*9e10*/  FFMA.FTZ R0, R181, UR18, -R2 ;  /* 0x00000012b5007c23 */ /* 0x002fc80008010802 */
[----:B------:R1:W3:Y:S01]  /*9e20*/  MUFU.EX2 R215, R0 ;  /* 0x0000000000d77308 */ /* 0x0002e20000000800 */
[C---:B------:R-:W-:Y:S01]  /*9e30*/  HMMA.16816.F32.BF16 R156, R8.reuse, R26, R156 ;  /* 0x0000001a089c723c */ /* 0x040fe2000004189c */
[----:B------:R-:W4:Y:S05]  /*9e40*/  LDSM.16.MT88.4 R24, [R226+0xb800] ;  /* 0x00b80000e218783b */ /* 0x000f2a0000004200 */
[C---:B------:R-:W-:Y:S06]  /*9e50*/  HMMA.16816.F32.BF16 R132, R8.reuse, R20, R132 ;  /* 0x000000140884723c */ /* 0x040fec0000041884 */
[----:B------:R-:W-:Y:S01]  /*9e60*/  HMMA.16816.F32.BF16 R88, R8, R22, R88 ;  /* 0x000000160858723c */ /* 0x000fe20000041858 */
[----:B------:R-:W-:Y:S01]  /*9e70*/  LDSM.16.MT88.4 R20, [R224+0xb800] ;  /* 0x00b80000e014783b */ /* 0x000fe20000004200 */
[----:B-1----:R-:W-:-:S04]  /*9e80*/  FFMA.FTZ R0, R184, UR18, -R3 ;  /* 0x00000012b8007c23 */ /* 0x002fc80008010803 */
[C---:B------:R-:W-:Y:S01]  /*9e90*/  HMMA.16816.F32.BF16 R164, R8.reuse, R32, R164 ;  /* 0x0000002008a4723c */ /* 0x040fe200000418a4 */
[----:B------:R1:W-:Y:S05]  /*9ea0*/  MUFU.EX2 R214, R0 ;  /* 0x0000000000d67308 */ /* 0x0003ea0000000800 */
[C---:B------:R-:W-:Y:S01]  /*9eb0*/  HMMA.16816.F32.BF16 R172, R8.reuse, R34, R172 ;  /* 0x0000002208ac723c */ /* 0x040fe200000418ac */
[----:B------:R-:W5:Y:S05]  /*9ec0*/  LDSM.16.MT88.4 R32, [R224+0xa800] ;  /* 0x00a80000e020783b */ /* 0x000f6a0000004200 */
[C---:B------:R-:W-:Y:S06]  /*9ed0*/  HMMA.16816.F32.BF16 R68, R8.reuse, R40, R68 ;  /* 0x000000280844723c */ /* 0x040fec0000041844 */
[C---:B------:R-:W-:Y:S01]  /*9ee0*/  HMMA.16816.F32.BF16 R92, R8.reuse, R42, R80 ;  /* 0x0000002a085c723c */ /* 0x040fe20000041850 */
[--C-:B-1----:R-:W-:Y:S01]  /*9ef0*/  FFMA.FTZ R0, R183, UR18, -R3.reuse ;  /* 0x00000012b7007c23 */ /* 0x102fe20008010803 */
[----:B------:R-:W1:Y:S03]  /*9f00*/  LDSM.16.MT88.4 R40, [R226+0xa800] ;  /* 0x00a80000e228783b */ /* 0x000e660000004200 */
[----:B------:R2:W4:Y:S01]  /*9f10*/  MUFU.EX2 R213, R0 ;  /* 0x0000000000d57308 */ /* 0x0005220000000800 */
[C---:B------:R-:W-:Y:S01]  /*9f20*/  HMMA.16816.F32.BF16 R84, R8.reuse, R44, R84 ;  /* 0x0000002c0854723c */ /* 0x040fe20000041854 */
[----:B------:R-:W-:Y:S05]  /*9f30*/  LDSM.16.MT88.4 R80, [R224+0xbc00] ;  /* 0x00bc0000e050783b */ /* 0x000fea0000004200 */
[----:B------:R-:W-:Y:S07]  /*9f40*/  HMMA.16816.F32.BF16 R96, R8, R46, R96 ;  /* 0x0000002e0860723c */ /* 0x000fee0000041860 */
[----:B---3--:R-:W-:Y:S01]  /*9f50*/  F2FP.BF16.F32.PACK_AB R8, R215, R216 ;  /* 0x000000d8d708723e */ /* 0x008fe200000010ff */
[----:B--2---:R-:W-:Y:S01]  /*9f60*/  FFMA.FTZ R0, R180, UR18, -R3 ;  /* 0x00000012b4007c23 */ /* 0x004fe20008010803 */
[----:B----4-:R-:W-:-:S03]  /*9f70*/  F2FP.BF16.F32.PACK_AB R4, R213, R214 ;  /* 0x000000d6d504723e */ /* 0x010fc600000010ff */
[----:B------:R2:W-:Y:S02]  /*9f80*/  MUFU.EX2 R212, R0 ;  /* 0x0000000000d47308 */ /* 0x0005e40000000800 */
[----:B--2---:R-:W-:-:S06]  /*9f90*/  FFMA.FTZ R0, R179, UR18, -R3 ;  /* 0x00000012b3007c23 */ /* 0x004fcc0008010803 */
[----:B------:R2:W3:Y:S02]  /*9fa0*/  MUFU.EX2 R211, R0 ;  /* 0x0000000000d37308 */ /* 0x0004e40000000800 */
[----:B--2---:R-:W-:Y:S01]  /*9fb0*/  FFMA.FTZ R0, R187, UR18, -R12 ;  /* 0x00000012bb007c23 */ /* 0x004fe2000801080c */
[----:B---3--:R-:W-:-:S05]  /*9fc0*/  F2FP.BF16.F32.PACK_AB R6, R211, R212 ;  /* 0x000000d4d306723e */ /* 0x008fca00000010ff */
[----:B------:R2:W-:Y:S02]  /*9fd0*/  MUFU.EX2 R187, R0 ;  /* 0x0000000000bb7308 */ /* 0x0005e40000000800 */
[----:B--2---:R-:W-:Y:S01]  /*9fe0*/  FFMA.FTZ R0, R192, UR18, -R12 ;  /* 0x00000012c0007c23 */ /* 0x004fe2000801080c */
[----:B------:R-:W-:-:S05]  /*9ff0*/  MOV R192, R121 ;  /* 0x0000007900c07202 */ /* 0x000fca0000000f00 */
[----:B------:R2:W3:Y:S02]  /*a000*/  MUFU.EX2 R184, R0 ;  /* 0x0000000000b87308 */ /* 0x0004e40000000800 */
[----:B--2---:R-:W-:Y:S01]  /*a010*/  FFMA.FTZ R0, R185, UR18, -R12 ;  /* 0x00000012b9007c23 */ /* 0x004fe2000801080c */
[----:B---3--:R-:W-:Y:S02]  /*a020*/  F2FP.BF16.F32.PACK_AB R5, R184, R187 ;  /* 0x000000bbb805723e */ /* 0x008fe400000010ff */
[----:B------:R-:W-:-:S03]  /*a030*/  MOV R185, R126 ;  /* 0x0000007e00b97202 */ /* 0x000fc60000000f00 */
[----:B------:R2:W-:Y:S02]  /*a040*/  MUFU.EX2 R183, R0 ;  /* 0x0000000000b77308 */ /* 0x0005e40000000800 */
[----:B--2---:R-:W-:Y:S01]  /*a050*/  FFMA.FTZ R0, R186, UR18, -R12 ;  /* 0x00000012ba007c23 */ /* 0x004fe2000801080c */
[----:B------:R-:W-:Y:S02]  /*a060*/  MOV R186, R127 ;  /* 0x0000007f00ba7202 */ /* 0x000fe40000000f00 */
[----:B------:R-:W-:Y:S03]  /*a070*/  LDSM.16.MT88.4 R124, [R224+0x9c00] ;  /* 0x009c0000e07c783b */ /* 0x000fe60000004200 */
[----:B------:R2:W3:Y:S02]  /*a080*/  MUFU.EX2 R182, R0 ;  /* 0x0000000000b67308 */ /* 0x0004e40000000800 */
[----:B--2---:R-:W-:Y:S01]  /*a090*/  FFMA.FTZ R0, R193, UR18, -R2 ;  /* 0x00000012c1007c23 */ /* 0x004fe20008010802 */
[----:B---3--:R-:W-:-:S02]  /*a0a0*/  F2FP.BF16.F32.PACK_AB R7, R182, R183 ;  /* 0x000000b7b607723e */ /* 0x008fc400000010ff */
[----:B------:R-:W-:-:S03]  /*a0b0*/  MOV R193, R128 ;  /* 0x0000008000c17202 */ /* 0x000fc60000000f00 */
[----:B------:R2:W-:Y:S02]  /*a0c0*/  MUFU.EX2 R181, R0 ;  /* 0x0000000000b57308 */ /* 0x0005e40000000800 */
[C---:B------:R-:W-:Y:S06]  /*a0d0*/  HMMA.16816.F32.BF16 R112, R4.reuse, R28, R52 ;  /* 0x0000001c0470723c */ /* 0x040fec0000041834 */
[C---:B------:R-:W-:Y:S06]  /*a0e0*/  HMMA.16816.F32.BF16 R52, R4.reuse, R24, R104 ;  /* 0x000000180434723c */ /* 0x040fec0000041868 */
[C---:B------:R-:W-:Y:S01]  /*a0f0*/  HMMA.16816.F32.BF16 R44, R4.reuse, R26, R100 ;  /* 0x0000001a042c723c */ /* 0x040fe20000041864 */
[--C-:B--2---:R-:W-:Y:S01]  /*a100*/  FFMA.FTZ R0, R189, UR18, -R2.reuse ;  /* 0x00000012bd007c23 */ /* 0x104fe20008010802 */
[----:B------:R-:W-:Y:S01]  /*a110*/  MOV R189, R18 ;  /* 0x0000001200bd7202 */ /* 0x000fe20000000f00 */
[----:B------:R-:W-:Y:S01]  /*a120*/  FFMA.FTZ R18, R188, UR18, -R2 ;  /* 0x00000012bc127c23 */ /* 0x000fe20008010802 */
[----:B------:R-:W-:Y:S01]  /*a130*/  MOV R188, R129 ;  /* 0x0000008100bc7202 */ /* 0x000fe20000000f00 */
[----:B------:R2:W3:Y:S01]  /*a140*/  MUFU.EX2 R180, R0 ;  /* 0x0000000000b47308 */ /* 0x0004e20000000800 */
[----:B------:R-:W-:Y:S01]  /*a150*/  HMMA.16816.F32.BF16 R56, R4, R30, R56 ;  /* 0x0000001e0438723c */ /* 0x000fe20000041838 */
[----:B------:R-:W-:-:S05]  /*a160*/  MOV R103, R245 ;  /* 0x000000f500677202 */ /* 0x000fca0000000f00 */
[C---:B------:R-:W-:Y:S01]  /*a170*/  HMMA.16816.F32.BF16 R60, R4.reuse, R36, R60 ;  /* 0x00000024043c723c */ /* 0x040fe2000004183c */
[----:B------:R-:W-:Y:S05]  /*a180*/  MUFU.EX2 R179, R18 ;  /* 0x0000001200b37308 */ /* 0x000fea0000000800 */
[----:B------:R-:W-:Y:S01]  /*a190*/  HMMA.16816.F32.BF16 R136, R4, R38, R136 ;  /* 0x000000260488723c */ /* 0x000fe20000041888 */
[----:B--2---:R-:W-:Y:S01]  /*a1a0*/  FFMA.FTZ R0, R190, UR18, -R2 ;  /* 0x00000012be007c23 */ /* 0x004fe20008010802 */
[----:B---3--:R-:W-:-:S04]  /*a1b0*/  F2FP.BF16.F32.PACK_AB R10, R180, R181 ;  /* 0x000000b5b40a723e */ /* 0x008fc800000010ff */
[C---:B-----5:R-:W-:Y:S01]  /*a1c0*/  HMMA.16816.F32.BF16 R144, R4.reuse, R32, R144 ;  /* 0x000000200490723c */ /* 0x060fe20000041890 */
[----:B------:R-:W-:Y:S01]  /*a1d0*/  MOV R190, R130 ;  /* 0x0000008200be7202 */ /* 0x000fe20000000f00 */
[----:B------:R2:W-:Y:S04]  /*a1e0*/  MUFU.EX2 R178, R0 ;  /* 0x0000000000b27308 */ /* 0x0005e80000000800 */
[C---:B------:R-:W-:Y:S06]  /*a1f0*/  HMMA.16816.F32.BF16 R152, R4.reuse, R34, R152 ;  /* 0x000000220498723c */ /* 0x040fec0000041898 */
[C---:B-1----:R-:W-:Y:S06]  /*a200*/  HMMA.16816.F32.BF16 R160, R4.reuse, R40, R160 ;  /* 0x0000002804a0723c */ /* 0x042fec00000418a0 */
[----:B------:R-:W-:Y:S01]  /*a210*/  HMMA.16816.F32.BF16 R168, R4, R42, R168 ;  /* 0x0000002a04a8723c */ /* 0x000fe200000418a8 */
[----:B--2---:R-:W-:Y:S01]  /*a220*/  FFMA.FTZ R0, R191, UR18, -R2 ;  /* 0x00000012bf007c23 */ /* 0x004fe20008010802 */
[----:B------:R-:W-:-:S03]  /*a230*/  MOV R191, R131 ;  /* 0x0000008300bf7202 */ /* 0x000fc60000000f00 */
[----:B------:R1:W-:Y:S01]  /*a240*/  MUFU.EX2 R177, R0 ;  /* 0x0000000000b17308 */ /* 0x0003e20000000800 */
[C---:B------:R-:W-:Y:S06]  /*a250*/  HMMA.16816.F32.BF16 R72, R4.reuse, R20, R72 ;  /* 0x000000140448723c */ /* 0x040fec0000041848 */
[----:B------:R-:W-:Y:S01]  /*a260*/  HMMA.16816.F32.BF16 R76, R4, R22, R76 ;  /* 0x00000016044c723c */ /* 0x000fe2000004184c */
[----:B------:R-:W2:Y:S01]  /*a270*/  LDSM.16.MT88.4 R4, [R226+0xbc00] ;  /* 0x00bc0000e204783b */ /* 0x000ea20000004200 */
[----:B-1----:R-:W-:Y:S01]  /*a280*/  FFMA.FTZ R0, R203, UR18, -R13 ;  /* 0x00000012cb007c23 */ /* 0x002fe2000801080d */
[----:B------:R-:W-:-:S03]  /*a290*/  MOV R203, R120 ;  /* 0x0000007800cb7202 */ /* 0x000fc60000000f00 */
[----:B------:R1:W-:Y:S02]  /*a2a0*/  MUFU.EX2 R176, R0 ;  /* 0x0000000000b07308 */ /* 0x0003e40000000800 */
[----:B-1----:R-:W-:Y:S01]  /*a2b0*/  FFMA.FTZ R0, R201, UR18, -R13 ;  /* 0x00000012c9007c23 */ /* 0x002fe2000801080d */
[----:B------:R-:W-:-:S05]  /*a2c0*/  MOV R201, R122 ;  /* 0x0000007a00c97202 */ /* 0x000fca0000000f00 */
[----:B------:R1:W3:Y:S02]  /*a2d0*/  MUFU.EX2 R110, R0 ;  /* 0x00000000006e7308 */ /* 0x0002e40000000800 */
[----:B-1----:R-:W-:Y:S01]  /*a2e0*/  FFMA.FTZ R0, R196, UR18, -R13 ;  /* 0x00000012c4007c23 */ /* 0x002fe2000801080d */
[----:B---3--:R-:W-:Y:S02]  /*a2f0*/  F2FP.BF16.F32.PACK_AB R9, R110, R176 ;  /* 0x000000b06e09723e */ /* 0x008fe400000010ff */
[----:B------:R-:W-:-:S03]  /*a300*/  MOV R196, R123 ;  /* 0x0000007b00c47202 */ /* 0x000fc60000000f00 */
[----:B------:R1:W-:Y:S02]  /*a310*/  MUFU.EX2 R109, R0 ;  /* 0x00000000006d7308 */ /* 0x0003e40000000800 */
[----:B-1----:R-:W-:-:S06]  /*a320*/  FFMA.FTZ R0, R195, UR18, -R13 ;  /* 0x00000012c3007c23 */ /* 0x002fcc000801080d */
[----:B------:R1:W3:Y:S02]  /*a330*/  MUFU.EX2 R108, R0 ;  /* 0x00000000006c7308 */ /* 0x0002e40000000800 */
[----:B-1----:R-:W-:Y:S01]  /*a340*/  FFMA.FTZ R0, R194, UR18, -R2 ;  /* 0x00000012c2007c23 */ /* 0x002fe20008010802 */
[----:B---3--:R-:W-:Y:S01]  /*a350*/  F2FP.BF16.F32.PACK_AB R11, R108, R109 ;  /* 0x0000006d6c0b723e */ /* 0x008fe200000010ff */
[----:B------:R-:W-:-:S04]  /*a360*/  FFMA.FTZ R2, R190, R49, R239 ;  /* 0x00000031be027223 */ /* 0x000fc800000100ef */
[----:B------:R1:W-:Y:S02]  /*a370*/  MUFU.EX2 R111, R0 ;  /* 0x00000000006f7308 */ /* 0x0003e40000000800 */
[C---:B------:R-:W-:Y:S06]  /*a380*/  HMMA.16816.F32.BF16 R116, R8.reuse, R28, R116 ;  /* 0x0000001c0874723c */ /* 0x040fec0000041874 */
[C---:B------:R-:W-:Y:S06]  /*a390*/  HMMA.16816.F32.BF16 R28, R8.reuse, R30, R64 ;  /* 0x0000001e081c723c */ /* 0x040fec0000041840 */
[----:B------:R-:W-:Y:S01]  /*a3a0*/  HMMA.16816.F32.BF16 R132, R8, R36, R132 ;  /* 0x000000240884723c */ /* 0x000fe20000041884 */
[----:B-1----:R-:W-:-:S04]  /*a3b0*/  FFMA.FTZ R0, R197, UR18, -R13 ;  /* 0x00000012c5007c23 */ /* 0x002fc8000801080d */
[----:B------:R1:W-:Y:S01]  /*a3c0*/  MUFU.EX2 R104, R0 ;  /* 0x0000000000687308 */ /* 0x0003e20000000800 */
[C---:B------:R-:W-:Y:S06]  /*a3d0*/  HMMA.16816.F32.BF16 R148, R8.reuse, R32, R148 ;  /* 0x000000200894723c */ /* 0x040fec0000041894 */
[C---:B------:R-:W-:Y:S06]  /*a3e0*/  HMMA.16816.F32.BF16 R164, R8.reuse, R40, R164 ;  /* 0x0000002808a4723c */ /* 0x040fec00000418a4 */
[----:B------:R-:W-:Y:S01]  /*a3f0*/  HMMA.16816.F32.BF16 R68, R8, R20, R68 ;  /* 0x000000140844723c */ /* 0x000fe20000041844 */
[----:B-1----:R-:W-:-:S05]  /*a400*/  FFMA.FTZ R0, R202, UR18, -R3 ;  /* 0x00000012ca007c23 */ /* 0x002fca0008010803 */
[C---:B------:R-:W-:Y:S01]  /*a410*/  HMMA.16816.F32.BF16 R84, R8.reuse, R24, R84 ;  /* 0x000000180854723c */ /* 0x040fe20000041854 */
[----:B------:R1:W-:Y:S05]  /*a420*/  MUFU.EX2 R102, R0 ;  /* 0x0000000000667308 */ /* 0x0003ea0000000800 */
[C---:B------:R-:W-:Y:S06]  /*a430*/  HMMA.16816.F32.BF16 R36, R8.reuse, R38, R88 ;  /* 0x000000260824723c */ /* 0x040fec0000041858 */
[C---:B------:R-:W-:Y:S01]  /*a440*/  HMMA.16816.F32.BF16 R32, R8.reuse, R34, R156 ;  /* 0x000000220820723c */ /* 0x040fe2000004189c */
[----:B------:R-:W3:Y:S05]  /*a450*/  LDSM.16.MT88.4 R156, [R224+0xac00] ;  /* 0x00ac0000e09c783b */ /* 0x000eea0000004200 */
[C---:B------:R-:W-:Y:S01]  /*a460*/  HMMA.16816.F32.BF16 R40, R8.reuse, R42, R172 ;  /* 0x0000002a0828723c */ /* 0x040fe200000418ac */
[--C-:B-1----:R-:W-:Y:S01]  /*a470*/  FFMA.FTZ R0, R200, UR18, -R3.reuse ;  /* 0x00000012c8007c23 */ /* 0x102fe20008010803 */
[----:B------:R-:W1:Y:S03]  /*a480*/  LDSM.16.MT88.4 R172, [R226+0xac00] ;  /* 0x00ac0000e2ac783b */ /* 0x000e660000004200 */
[----:B------:R4:W5:Y:S01]  /*a490*/  MUFU.EX2 R101, R0 ;  /* 0x0000000000657308 */ /* 0x0009620000000800 */
[C---:B------:R-:W-:Y:S06]  /*a4a0*/  HMMA.16816.F32.BF16 R20, R8.reuse, R22, R92 ;  /* 0x000000160814723c */ /* 0x040fec000004185c */
[----:B------:R-:W-:Y:S07]  /*a4b0*/  HMMA.16816.F32.BF16 R24, R8, R26, R96 ;  /* 0x0000001a0818723c */ /* 0x000fee0000041860 */
[----:B------:R-:W-:Y:S01]  /*a4c0*/  FFMA.FTZ R8, R201, R48, R196 ;  /* 0x00000030c9087223 */ /* 0x000fe200000100c4 */
[----:B------:R-:W-:Y:S01]  /*a4d0*/  F2FP.BF16.F32.PACK_AB R96, R178, R179 ;  /* 0x000000b3b260723e */ /* 0x000fe200000010ff */
[----:B------:R-:W-:Y:S01]  /*a4e0*/  FADD.FTZ R10, R240, R2 ;  /* 0x00000002f00a7221 */ /* 0x000fe20000010000 */
[--C-:B----4-:R-:W-:Y:S01]  /*a4f0*/  FFMA.FTZ R0, R199, UR18, -R3.reuse ;  /* 0x00000012c7007c23 */ /* 0x110fe20008010803 */
[----:B-----5:R-:W-:Y:S01]  /*a500*/  F2FP.BF16.F32.PACK_AB R92, R101, R102 ;  /* 0x00000066655c723e */ /* 0x020fe200000010ff */
[----:B------:R-:W-:Y:S01]  /*a510*/  FADD.FTZ R9, R188, R8 ;  /* 0x00000008bc097221 */ /* 0x000fe20000010000 */
[----:B------:R-:W-:Y:S01]  /*a520*/  F2FP.BF16.F32.PACK_AB R98, R111, R177 ;  /* 0x000000b16f62723e */ /* 0x000fe200000010ff */
[----:B------:R4:W-:Y:S02]  /*a530*/  MUFU.EX2 R100, R0 ;  /* 0x0000000000647308 */ /* 0x0009e40000000800 */
[----:B----4-:R-:W-:Y:S01]  /*a540*/  FFMA.FTZ R0, R198, UR18, -R3 ;  /* 0x00000012c6007c23 */ /* 0x010fe20008010803 */
[----:B------:R-:W-:-:S05]  /*a550*/  FFMA.FTZ R3, R191, R50, R247 ;  /* 0x00000032bf037223 */ /* 0x000fca00000100f7 */
[----:B------:R4:W5:Y:S02]  /*a560*/  MUFU.EX2 R67, R0 ;  /* 0x0000000000437308 */ /* 0x0009640000000800 */
[----:B----4-:R-:W-:Y:S01]  /*a570*/  FFMA.FTZ R0, R207, UR18, -R12 ;  /* 0x00000012cf007c23 */ /* 0x010fe2000801080c */
[----:B-----5:R-:W-:-:S05]  /*a580*/  F2FP.BF16.F32.PACK_AB R94, R67, R100 ;  /* 0x00000064435e723e */ /* 0x020fca00000010ff */
[----:B------:R4:W-:Y:S02]  /*a590*/  MUFU.EX2 R66, R0 ;  /* 0x0000000000427308 */ /* 0x0009e40000000800 */
[----:B----4-:R-:W-:-:S06]  /*a5a0*/  FFMA.FTZ R0, R205, UR18, -R12 ;  /* 0x00000012cd007c23 */ /* 0x010fcc000801080c */
        /* <DEDUP_REMOVED lines=8> */
[----:B------:R4:W5:Y:S02]  /*a630*/  MUFU.EX2 R18, R0 ;  /* 0x0000000000127308 */ /* 0x0009640000000800 */
[C---:B--2---:R-:W-:Y:S06]  /*a640*/  HMMA.16816.F32.BF16 R88, R92.reuse, R4, R52 ;  /* 0x000000045c58723c */ /* 0x044fec0000041834 */
[C---:B------:R-:W-:Y:S06]  /*a650*/  HMMA.16816.F32.BF16 R112, R92.reuse, R124, R112 ;  /* 0x0000007c5c70723c */ /* 0x040fec0000041870 */
[----:B------:R-:W-:Y:S01]  /*a660*/  HMMA.16816.F32.BF16 R120, R92, R126, R56 ;  /* 0x0000007e5c78723c */ /* 0x000fe20000041838 */
[----:B----4-:R-:W-:Y:S01]  /*a670*/  FFMA.FTZ R0, R209, UR18, -R13 ;  /* 0x00000012d1007c23 */ /* 0x010fe2000801080d */
[----:B-----5:R-:W-:-:S03]  /*a680*/  F2FP.BF16.F32.PACK_AB R97, R18, R104 ;  /* 0x000000681261723e */ /* 0x020fc600000010ff */
[----:B------:R2:W-:Y:S01]  /*a690*/  MUFU.EX2 R12, R0 ;  /* 0x00000000000c7308 */ /* 0x0005e20000000800 */
[C---:B------:R-:W-:Y:S06]  /*a6a0*/  HMMA.16816.F32.BF16 R128, R92.reuse, R140, R60 ;  /* 0x0000008c5c80723c */ /* 0x040fec000004183c */
[C---:B------:R-:W-:Y:S06]  /*a6b0*/  HMMA.16816.F32.BF16 R136, R92.reuse, R142, R136 ;  /* 0x0000008e5c88723c */ /* 0x040fec0000041888 */
[----:B---3--:R-:W-:Y:S01]  /*a6c0*/  HMMA.16816.F32.BF16 R144, R92, R156, R144 ;  /* 0x0000009c5c90723c */ /* 0x008fe20000041890 */
[----:B--2---:R-:W-:-:S05]  /*a6d0*/  FFMA.FTZ R0, R210, UR18, -R13 ;  /* 0x00000012d2007c23 */ /* 0x004fca000801080d */
[C---:B------:R-:W-:Y:S01]  /*a6e0*/  HMMA.16816.F32.BF16 R152, R92.reuse, R158, R152 ;  /* 0x0000009e5c98723c */ /* 0x040fe20000041898 */
[----:B------:R2:W3:Y:S05]  /*a6f0*/  MUFU.EX2 R11, R0 ;  /* 0x00000000000b7308 */ /* 0x0004ea0000000800 */
[C---:B-1----:R-:W-:Y:S06]  /*a700*/  HMMA.16816.F32.BF16 R160, R92.reuse, R172, R160 ;  /* 0x000000ac5ca0723c */ /* 0x042fec00000418a0 */
[C---:B------:R-:W-:Y:S06]  /*a710*/  HMMA.16816.F32.BF16 R168, R92.reuse, R174, R168 ;  /* 0x000000ae5ca8723c */ /* 0x040fec00000418a8 */
[----:B------:R-:W-:Y:S01]  /*a720*/  HMMA.16816.F32.BF16 R72, R92, R80, R72 ;  /* 0x000000505c48723c */ /* 0x000fe20000041848 */
[----:B--2---:R-:W-:Y:S01]  /*a730*/  FFMA.FTZ R0, R203, R19, R250 ;  /* 0x00000013cb007223 */ /* 0x004fe200000100fa */
[----:B---3--:R-:W-:-:S03]  /*a740*/  F2FP.BF16.F32.PACK_AB R99, R11, R12 ;  /* 0x0000000c0b63723e */ /* 0x008fc600000010ff */
        /* <DEDUP_REMOVED lines=60> */
[----:B------:R1:W-:Y:S01]  /*ab10*/  STL [R1+0x14], R3 ;  /* 0x0000140301007387 */ /* 0x0003e20000100800 */
[----:B------:R-:W-:Y:S01]  /*ab20*/  FADD.FTZ R0, R64, R0 ;  /* 0x0000000040007221 */ /* 0x000fe20000010000 */
[----:B------:R-:W-:Y:S01]  /*ab30*/  FADD.FTZ R252, R111, R4 ;  /* 0x000000046ffc7221 */ /* 0x000fe20000010000 */
[----:B------:R-:W-:-:S02]  /*ab40*/  MOV R104, R246 ;  /* 0x000000f600687202 */ /* 0x000fc40000000f00 */
[----:B------:R-:W-:Y:S01]  /*ab50*/  FADD.FTZ R0, R51, R0 ;  /* 0x0000000033007221 */ /* 0x000fe20000010000 */
[C---:B------:R-:W-:Y:S01]  /*ab60*/  HMMA.16816.F32.BF16 R164, R96.reuse, R172, R164 ;  /* 0x000000ac60a4723c */ /* 0x040fe200000418a4 */
[----:B------:R1:W-:Y:S01]  /*ab70*/  STL [R1+0x18], R252 ;  /* 0x000018fc01007387 */ /* 0x0003e20000100800 */
[----:B------:R-:W-:Y:S02]  /*ab80*/  MOV R101, R231 ;  /* 0x000000e700657202 */ /* 0x000fe40000000f00 */
[----:B------:R-:W-:Y:S01]  /*ab90*/  MOV R102, R244 ;  /* 0x000000f400667202 */ /* 0x000fe20000000f00 */
[----:B------:R1:W-:Y:S01]  /*aba0*/  STL [R1+0x10], R2 ;  /* 0x0000100201007387 */ /* 0x0003e20000100800 */
[C---:B------:R-:W-:Y:S03]  /*abb0*/  HMMA.16816.F32.BF16 R68, R96.reuse, R80, R68 ;  /* 0x000000506044723c */ /* 0x040fe60000041844 */
[----:B------:R1:W-:Y:S03]  /*abc0*/  STL [R1+0x1c], R0 ;  /* 0x00001c0001007387 */ /* 0x0003e60000100800 */
        /* <DEDUP_REMOVED lines=9> */
[----:B------:R-:W2:Y:S04]  /*ac60*/  LDL.64 R188, [R1+0x8] ;  /* 0x0000080001bc7983 */ /* 0x000ea80000100a00 */
[----:B------:R-:W3:Y:S01]  /*ac70*/  LDL.64 R192, [R1] ;  /* 0x0000000001c07983 */ /* 0x000ee20000100a00 */
        /* <DEDUP_REMOVED lines=10> */
[----:B------:R-:W-:Y:S01]  /*ad20*/  IMAD.U32 R2, RZ, RZ, UR24 ;  /* 0x00000018ff027e24 */ /* 0x000fe2000f8e00ff */
[----:B------:R-:W-:Y:S01]  /*ad30*/  UIADD3 UR24, UR19, -0x3, URZ ;  /* 0xfffffffd13187890 */ /* 0x000fe2000fffe03f */
[----:B------:R-:W-:Y:S01]  /*ad40*/  IMAD.U32 R3, RZ, RZ, UR25 ;  /* 0x00000019ff037e24 */ /* 0x000fe2000f8e00ff */
[----:B------:R-:W-:-:S03]  /*ad50*/  UIADD3 UR10, UR25, UR10, URZ ;  /* 0x0000000a190a7290 */ /* 0x000fc6000fffe03f */
[----:B------:R-:W5:Y:S03]  /*ad60*/  @!P3 LDC.64 R10, c[0x0][0x220] ;  /* 0x00008800ff0abb82 */ /* 0x000f660000000a00 */
[----:B------:R-:W-:-:S05]  /*ad70*/  IMAD.U32 R3, RZ, RZ, UR10 ;  /* 0x0000000aff037e24 */ /* 0x000fca000f8e00ff */
[----:B------:R-:W5:Y:S01]  /*ad80*/  @!P5 LDC.64 R8, c[0x0][0x220] ;  /* 0x00008800ff08db82 */ /* 0x000f620000000a00 */
[----:B------:R-:W-:Y:S04]  /*ad90*/  @P5 STS [R230+0x9000], RZ ;  /* 0x009000ffe6005388 */ /* 0x000fe80000000800 */
[----:B------:R-:W-:Y:S03]  /*ada0*/  @P5 STS [R230+0x9004], RZ ;  /* 0x009004ffe6005388 */ /* 0x000fe60000000800 */
[----:B------:R-:W5:Y:S01]  /*adb0*/  @!P4 LDC.64 R6, c[0x0][0x220] ;  /* 0x00008800ff06cb82 */ /* 0x000f620000000a00 */
[----:B------:R-:W-:Y:S07]  /*adc0*/  @P5 STS.64 [R230+0x9008], RZ ;  /* 0x009008ffe6005388 */ /* 0x000fee0000000a00 */
[----:B------:R-:W5:Y:S01]  /*add0*/  @!P3 LDC.64 R18, c[0x0][0x220] ;  /* 0x00008800ff12bb82 */ /* 0x000f620000000a00 */
[----:B--2---:R-:W-:-:S04]  /*ade0*/  LEA R0, P0, R2, R188, 0x6 ;  /* 0x000000bc02007211 */ /* 0x004fc800078030ff */
[----:B---3--:R-:W-:Y:S02]  /*adf0*/  LEA.HI.X R3, R2, R193, R3, 0x6, P0 ;  /* 0x000000c102037211 */ /* 0x008fe400000f3403 */
[C---:B-1----:R-:W-:Y:S02]  /*ae00*/  @!P5 LEA R4, P0, R0.reuse, R4, 0x1 ;  /* 0x000000040004d211 */ /* 0x042fe400078008ff */
[C---:B----4-:R-:W-:Y:S02]  /*ae10*/  @!P4 LEA R12, P1, R0.reuse, R12, 0x1 ;  /* 0x0000000c000cc211 */ /* 0x050fe400078208ff */
[C-C-:B------:R-:W-:Y:S02]  /*ae20*/  @!P5 LEA.HI.X R5, R0.reuse, R5, R3.reuse, 0x1, P0 ;  /* 0x000000050005d211 */ /* 0x140fe400000f0c03 */
[C---:B-----5:R-:W-:Y:S02]  /*ae30*/  @!P3 LEA R10, P0, R0.reuse, R10, 0x1 ;  /* 0x0000000a000ab211 */ /* 0x060fe400078008ff */
        /* <DEDUP_REMOVED lines=13> */
[----:B------:R-:W-:Y:S01]  /*af10*/  @!P4 LDGSTS.E.BYPASS.LTC128B.128 [R230+0xa000], desc[UR22][R12.64+0x40] ;  /* 0x0a0000400ce6cfae */ /* 0x000fe2000b901d56 */
        /* <DEDUP_REMOVED lines=26> */
[----:B------:R-:W3:Y:S04]  /*b0c0*/  LDSM.16.M88.4 R28, [R225+0x6000] ;  /* 0x00600000e11c783b */ /* 0x000ee80000000200 */
[----:B--2---:R-:W2:Y:S04]  /*b0d0*/  LDSM.16.M88.4 R8, [R228+0x1000] ;  /* 0x00100000e408783b */ /* 0x004ea80000000200 */
[----:B------:R-:W4:Y:S04]  /*b0e0*/  LDSM.16.M88.4 R48, [R225+0x6c00] ;  /* 0x006c0000e130783b */ /* 0x000f280000000200 */
[----:B------:R-:W5:Y:S04]  /*b0f0*/  LDSM.16.M88.4 R24, [R225+0x6400] ;  /* 0x00640000e118783b */ /* 0x000f680000000200 */
[----:B------:R-:W5:Y:S04]  /*b100*/  LDSM.16.M88.4 R56, [R225+0x6800] ;  /* 0x00680000e138783b */ /* 0x000f680000000200 */
[----:B------:R-:W-:Y:S04]  /*b110*/  LDSM.16.M88.4 R40, [R229] ;  /* 0x00000000e528783b */ /* 0x000fe80000000200 */
[----:B------:R-:W5:Y:S04]  /*b120*/  LDSM.16.M88.4 R52, [R227+0x6000] ;  /* 0x00600000e334783b */ /* 0x000f680000000200 */
[----:B-1----:R-:W-:Y:S04]  /*b130*/  LDSM.16.M88.4 R4, [R229+0x1000] ;  /* 0x00100000e504783b */ /* 0x002fe80000000200 */
[----:B------:R-:W1:Y:S04]  /*b140*/  LDSM.16.M88.4 R104, [R227+0x6c00] ;  /* 0x006c0000e368783b */ /* 0x000e680000000200 */
[----:B------:R-:W-:Y:S01]  /*b150*/  LDSM.16.M88.4 R108, [R225+0x7000] ;  /* 0x00700000e16c783b */ /* 0x000fe20000000200 */
[-C--:B---3--:R-:W-:Y:S03]  /*b160*/  HMMA.16816.F32.BF16 R32, R20, R28.reuse, RZ ;  /* 0x0000001c1420723c */ /* 0x088fe600000418ff */
[----:B------:R-:W3:Y:S04]  /*b170*/  LDSM.16.M88.4 R44, [R228+0x2000] ;  /* 0x00200000e42c783b */ /* 0x000ee80000000200 */
[----:B------:R-:W3:Y:S01]  /*b180*/  LDSM.16.M88.4 R60, [R227+0x6800] ;  /* 0x00680000e33c783b */ /* 0x000ee20000000200 */
[C---:B--2---:R-:W-:Y:S03]  /*b190*/  HMMA.16816.F32.BF16 R176, R8.reuse, R28, RZ ;  /* 0x0000001c08b0723c */ /* 0x044fe600000418ff */
[----:B------:R-:W-:Y:S03]  /*b1a0*/  LDSM.16.M88.4 R100, [R227+0x7000] ;  /* 0x00700000e364783b */ /* 0x000fe60000000200 */
[-C--:B------:R-:W-:Y:S01]  /*b1b0*/  HMMA.16816.F32.BF16 R200, R8, R30.reuse, RZ ;  /* 0x0000001e08c8723c */ /* 0x080fe200000418ff */
[----:B------:R-:W-:Y:S04]  /*b1c0*/  LDSM.16.M88.4 R64, [R227+0x6400] ;  /* 0x00640000e340783b */ /* 0x000fe80000000200 */
[----:B------:R-:W-:Y:S01]  /*b1d0*/  LDSM.16.M88.4 R36, [R228+0x3000] ;  /* 0x00300000e424783b */ /* 0x000fe20000000200 */
[----:B------:R-:W-:Y:S03]  /*b1e0*/  HMMA.16816.F32.BF16 R208, R20, R30, RZ ;  /* 0x0000001e14d0723c */ /* 0x000fe600000418ff */
[----:B------:R-:W0:Y:S03]  /*b1f0*/  LDGDEPBAR ;  /* 0x00000000000079af */ /* 0x000e260000000000 */
[C---:B----4-:R-:W-:Y:S06]  /*b200*/  HMMA.16816.F32.BF16 R28, R8.reuse, R50, RZ ;  /* 0x00000032081c723c */ /* 0x050fec00000418ff */
[C---:B-----5:R-:W-:Y:S06]  /*b210*/  HMMA.16816.F32.BF16 R196, R8.reuse, R24, RZ ;  /* 0x0000001808c4723c */ /* 0x060fec00000418ff */
[C---:B------:R-:W-:Y:S06]  /*b220*/  HMMA.16816.F32.BF16 R192, R8.reuse, R26, RZ ;  /* 0x0000001a08c0723c */ /* 0x040fec00000418ff */
[C---:B------:R-:W-:Y:S06]  /*b230*/  HMMA.16816.F32.BF16 R180, R8.reuse, R48, RZ ;  /* 0x0000003008b4723c */ /* 0x040fec00000418ff */
[C---:B------:R-:W-:Y:S06]  /*b240*/  HMMA.16816.F32.BF16 R188, R8.reuse, R56, RZ ;  /* 0x0000003808bc723c */ /* 0x040fec00000418ff */
[----:B------:R-:W-:Y:S06]  /*b250*/  HMMA.16816.F32.BF16 R184, R8, R58, RZ ;  /* 0x0000003a08b8723c */ /* 0x000fec00000418ff */
[----:B------:R-:W-:Y:S01]  /*b260*/  HMMA.16816.F32.BF16 R8, R40, R52, R32 ;  /* 0x000000342808723c */ /* 0x000fe20000041820 */
[----:B------:R-:W2:Y:S05]  /*b270*/  LDSM.16.M88.4 R32, [R229+0x2000] ;  /* 0x00200000e520783b */ /* 0x000eaa0000000200 */
[C---:B------:R-:W-:Y:S06]  /*b280*/  HMMA.16816.F32.BF16 R232, R20.reuse, R24, RZ ;  /* 0x0000001814e8723c */ /* 0x040fec00000418ff */
[----:B------:R-:W-:Y:S06]  /*b290*/  HMMA.16816.F32.BF16 R216, R20, R26, RZ ;  /* 0x0000001a14d8723c */ /* 0x000fec00000418ff */
[----:B-1----:R-:W-:Y:S01]  /*b2a0*/  HMMA.16816.F32.BF16 R24, R4, R106, R28 ;  /* 0x0000006a0418723c */ /* 0x002fe2000004181c */
[----:B------:R-:W-:Y:S05]  /*b2b0*/  LDSM.16.M88.4 R28, [R229+0x3000] ;  /* 0x00300000e51c783b */ /* 0x000fea0000000200 */
[----:B---3--:R-:W-:Y:S06]  /*b2c0*/  HMMA.16816.F32.BF16 R8, R44, R108, R8 ;  /* 0x0000006c2c08723c */ /* 0x008fec0000041808 */
[----:B------:R-:W-:Y:S06]  /*b2d0*/  HMMA.16816.F32.BF16 R248, R4, R62, R184 ;  /* 0x0000003e04f8723c */ /* 0x000fec00000418b8 */
[C---:B------:R-:W-:Y:S06]  /*b2e0*/  HMMA.16816.F32.BF16 R212, R20.reuse, R48, RZ ;  /* 0x0000003014d4723c */ /* 0x040fec00000418ff */
[----:B------:R-:W-:Y:S01]  /*b2f0*/  HMMA.16816.F32.BF16 R236, R20, R50, RZ ;  /* 0x0000003214ec723c */ /* 0x000fe200000418ff */
[----:B------:R-:W-:Y:S01]  /*b300*/  IMAD.MOV.U32 R184, RZ, RZ, R25 ;  /* 0x000000ffffb87224 */ /* 0x000fe200078e0019 */
[----:B------:R-:W-:Y:S01]  /*b310*/  LDSM.16.M88.4 R48, [R225+0x8000] ;  /* 0x00800000e130783b */ /* 0x000fe20000000200 */
[----:B------:R-:W-:-:S02]  /*b320*/  IMAD.MOV.U32 R0, RZ, RZ, R24 ;  /* 0x000000ffff007224 */ /* 0x000fc400078e0018 */
[----:B------:R-:W-:Y:S01]  /*b330*/  IMAD.MOV.U32 R19, RZ, RZ, R26 ;  /* 0x000000ffff137224 */ /* 0x000fe200078e001a */
[----:B------:R-:W-:Y:S01]  /*b340*/  HMMA.16816.F32.BF16 R240, R4, R104, R180 ;  /* 0x0000006804f0723c */ /* 0x000fe200000418b4 */
[----:B------:R-:W-:Y:S02]  /*b350*/  IMAD.MOV.U32 R18, RZ, RZ, R27 ;  /* 0x000000ffff127224 */ /* 0x000fe400078e001b */
[----:B------:R-:W1:Y:S03]  /*b360*/  LDSM.16.M88.4 R24, [R228+0x4000] ;  /* 0x00400000e418783b */ /* 0x000e660000000200 */
[C---:B------:R-:W-:Y:S06]  /*b370*/  HMMA.16816.F32.BF16 R204, R20.reuse, R56, RZ ;  /* 0x0000003814cc723c */ /* 0x040fec00000418ff */
[----:B------:R-:W-:Y:S06]  /*b380*/  HMMA.16816.F32.BF16 R220, R20, R58, RZ ;  /* 0x0000003a14dc723c */ /* 0x000fec00000418ff */
[----:B------:R-:W-:Y:S06]  /*b390*/  HMMA.16816.F32.BF16 R20, R4, R52, R176 ;  /* 0x000000340414723c */ /* 0x000fec00000418b0 */
[----:B------:R-:W-:Y:S01]  /*b3a0*/  HMMA.16816.F32.BF16 R176, R40, R54, R208 ;  /* 0x0000003628b0723c */ /* 0x000fe200000418d0 */
[----:B------:R-:W-:-:S02]  /*b3b0*/  IMAD.MOV.U32 R13, RZ, RZ, R240 ;  /* 0x000000ffff0d7224 */ /* 0x000fc400078e00f0 */
[----:B------:R-:W-:Y:S02]  /*b3c0*/  IMAD.MOV.U32 R12, RZ, RZ, R241 ;  /* 0x000000ffff0c7224 */ /* 0x000fe400078e00f1 */
[----:B------:R-:W-:Y:S01]  /*b3d0*/  IMAD.MOV.U32 R3, RZ, RZ, R242 ;  /* 0x000000ffff037224 */ /* 0x000fe200078e00f2 */
[----:B------:R-:W-:Y:S01]  /*b3e0*/  HMMA.16816.F32.BF16 R200, R4, R54, R200 ;  /* 0x0000003604c8723c */ /* 0x000fe200000418c8 */
[----:B------:R-:W-:Y:S01]  /*b3f0*/  LDSM.16.M88.4 R52, [R227+0x8000] ;  /* 0x00800000e334783b */ /* 0x000fe20000000200 */
[----:B------:R-:W-:-:S04]  /*b400*/  IMAD.MOV.U32 R2, RZ, RZ, R243 ;  /* 0x000000ffff027224 */ /* 0x000fc800078e00f3 */
[----:B--2---:R-:W-:Y:S01]  /*b410*/  HMMA.16816.F32.BF16 R56, R32, R100, R8 ;  /* 0x000000642038723c */ /* 0x004fe20000041808 */
[----:B------:R-:W2:Y:S05]  /*b420*/  LDSM.16.M88.4 R8, [R229+0x4000] ;  /* 0x00400000e508783b */ /* 0x000eaa0000000200 */
[C---:B------:R-:W-:Y:S06]  /*b430*/  HMMA.16816.F32.BF16 R196, R4.reuse, R64, R196 ;  /* 0x0000004004c4723c */ /* 0x040fec00000418c4 */
[C---:B------:R-:W-:Y:S06]  /*b440*/  HMMA.16816.F32.BF16 R192, R4.reuse, R66, R192 ;  /* 0x0000004204c0723c */ /* 0x040fec00000418c0 */
[----:B------:R-:W-:Y:S06]  /*b450*/  HMMA.16816.F32.BF16 R240, R4, R60, R188 ;  /* 0x0000003c04f0723c */ /* 0x000fec00000418bc */
[----:B------:R-:W-:Y:S06]  /*b460*/  HMMA.16816.F32.BF16 R212, R40, R104, R212 ;  /* 0x0000006828d4723c */ /* 0x000fec00000418d4 */
[----:B------:R-:W-:Y:S01]  /*b470*/  HMMA.16816.F32.BF16 R4, R36, R108, R20 ;  /* 0x0000006c2404723c */ /* 0x000fe20000041814 */
[----:B------:R-:W3:Y:S05]  /*b480*/  LDSM.16.M88.4 R20, [R228+0x5000] ;  /* 0x00500000e414783b */ /* 0x000eea0000000200 */
[----:B------:R-:W-:Y:S06]  /*b490*/  HMMA.16816.F32.BF16 R236, R40, R106, R236 ;  /* 0x0000006a28ec723c */ /* 0x000fec00000418ec */
[----:B------:R-:W-:Y:S06]  /*b4a0*/  HMMA.16816.F32.BF16 R104, R44, R110, R176 ;  /* 0x0000006e2c68723c */ /* 0x000fec00000418b0 */
[C---:B------:R-:W-:Y:S06]  /*b4b0*/  HMMA.16816.F32.BF16 R180, R40.reuse, R64, R232 ;  /* 0x0000004028b4723c */ /* 0x040fec00000418e8 */
[C---:B------:R-:W-:Y:S06]  /*b4c0*/  HMMA.16816.F32.BF16 R216, R40.reuse, R66, R216 ;  /* 0x0000004228d8723c */ /* 0x040fec00000418d8 */
[C---:B------:R-:W-:Y:S06]  /*b4d0*/  HMMA.16816.F32.BF16 R204, R40.reuse, R60, R204 ;  /* 0x0000003c28cc723c */ /* 0x040fec00000418cc */
[----:B------:R-:W-:Y:S01]  /*b4e0*/  HMMA.16816.F32.BF16 R220, R40, R62, R220 ;  /* 0x0000003e28dc723c */ /* 0x000fe200000418dc */
[----:B------:R-:W4:Y:S05]  /*b4f0*/  LDSM.16.M88.4 R40, [R225+0x7400] ;  /* 0x00740000e128783b */ /* 0x000f2a0000000200 */
[----:B-1----:R-:W-:Y:S06]  /*b500*/  HMMA.16816.F32.BF16 R56, R24, R48, R56 ;  /* 0x000000301838723c */ /* 0x002fec0000041838 */
[----:B------:R-:W-:Y:S06]  /*b510*/  HMMA.16816.F32.BF16 R108, R36, R110, R200 ;  /* 0x0000006e246c723c */ /* 0x000fec00000418c8 */
[----:B------:R-:W-:Y:S01]  /*b520*/  HMMA.16816.F32.BF16 R60, R28, R100, R4 ;  /* 0x000000641c3c723c */ /* 0x000fe20000041804 */
[----:B------:R-:W1:Y:S01]  /*b530*/  LDSM.16.M88.4 R4, [R229+0x5000] ;  /* 0x00500000e504783b */ /* 0x000e620000000200 */
[----:B------:R-:W-:-:S02]  /*b540*/  IMAD.MOV.U32 R201, RZ, RZ, R184 ;  /* 0x000000ffffc97224 */ /* 0x000fc400078e00b8 */
[----:B------:R-:W-:Y:S02]  /*b550*/  IMAD.MOV.U32 R200, RZ, RZ, R0 ;  /* 0x000000ffffc87224 */ /* 0x000fe400078e0000 */
[----:B------:R-:W-:Y:S06]  /*b560*/  HMMA.16816.F32.BF16 R104, R32, R102, R104 ;  /* 0x000000662068723c */ /* 0x000fec0000041868 */
[----:B--2---:R-:W-:Y:S01]  /*b570*/  HMMA.16816.F32.BF16 R176, R8, R52, R56 ;  /* 0x0000003408b0723c */ /* 0x004fe20000041838 */
[----:B------:R-:W2:Y:S05]  /*b580*/  LDSM.16.M88.4 R56, [R227+0x7400] ;  /* 0x00740000e338783b */ /* 0x000eaa0000000200 */
[----:B------:R-:W-:Y:S06]  /*b590*/  HMMA.16816.F32.BF16 R100, R28, R102, R108 ;  /* 0x000000661c64723c */ /* 0x000fec000004186c */
[----:B---3--:R-:W-:Y:S06]  /*b5a0*/  HMMA.16816.F32.BF16 R64, R20, R48, R60 ;  /* 0x000000301440723c */ /* 0x008fec000004183c */
[----:B------:R-:W-:Y:S06]  /*b5b0*/  HMMA.16816.F32.BF16 R60, R24, R50, R104 ;  /* 0x00000032183c723c */ /* 0x000fec0000041868 */
[----:B----4-:R-:W-:Y:S01]  /*b5c0*/  HMMA.16816.F32.BF16 R180, R44, R40, R180 ;  /* 0x000000282cb4723c */ /* 0x010fe200000418b4 */
[----:B------:R-:W-:-:S04]  /*b5d0*/  FMUL.FTZ R0, R176, UR28 ;  /* 0x0000001cb0007c20 */ /* 0x000fc80008410000 */
[----:B------:R3:W-:Y:S01]  /*b5e0*/  MUFU.TANH R235, R0 ;  /* 0x0000000000eb7308 */ /* 0x0007e20000002400 */
[----:B------:R-:W-:Y:S01]  /*b5f0*/  HMMA.16816.F32.BF16 R100, R20, R50, R100 ;  /* 0x000000321464723c */ /* 0x000fe20000041864 */
[----:B------:R-:W4:Y:S05]  /*b600*/  LDSM.16.M88.4 R48, [R225+0x8400] ;  /* 0x00840000e130783b */ /* 0x000f2a0000000200 */
[----:B-1----:R-:W-:Y:S06]  /*b610*/  HMMA.16816.F32.BF16 R184, R4, R52, R64 ;  /* 0x0000003404b8723c */ /* 0x002fec0000041840 */
[----:B------:R-:W-:Y:S01]  /*b620*/  HMMA.16816.F32.BF16 R64, R44, R42, R216 ;  /* 0x0000002a2c40723c */ /* 0x000fe200000418d8 */
[----:B---3--:R-:W-:-:S05]  /*b630*/  FMUL.FTZ R0, R177, UR28 ;  /* 0x0000001cb1007c20 */ /* 0x008fca0008410000 */
[----:B------:R-:W-:Y:S01]  /*b640*/  HMMA.16816.F32.BF16 R108, R8, R54, R60 ;  /* 0x00000036086c723c */ /* 0x000fe2000004183c */
[----:B------:R1:W-:Y:S05]  /*b650*/  MUFU.TANH R232, R0 ;  /* 0x0000000000e87308 */ /* 0x0003ea0000002400 */
[----:B--2---:R-:W-:Y:S06]  /*b660*/  HMMA.16816.F32.BF16 R60, R32, R56, R180 ;  /* 0x00000038203c723c */ /* 0x004fec00000418b4 */
[----:B------:R-:W-:Y:S06]  /*b670*/  HMMA.16816.F32.BF16 R188, R36, R40, R196 ;  /* 0x0000002824bc723c */ /* 0x000fec00000418c4 */
[----:B------:R-:W-:Y:S01]  /*b680*/  HMMA.16816.F32.BF16 R104, R32, R58, R64 ;  /* 0x0000003a2068723c */ /* 0x000fe20000041840 */
[----:B-1----:R-:W-:-:S04]  /*b690*/  FMUL.FTZ R0, R178, UR28 ;  /* 0x0000001cb2007c20 */ /* 0x002fc80008410000 */
[----:B------:R1:W2:Y:S01]  /*b6a0*/  MUFU.TANH R234, R0 ;  /* 0x0000000000ea7308 */ /* 0x0002a20000002400 */
[----:B------:R-:W-:Y:S01]  /*b6b0*/  HMMA.16816.F32.BF16 R180, R4, R54, R100 ;  /* 0x0000003604b4723c */ /* 0x000fe20000041864 */
[----:B------:R-:W3:Y:S05]  /*b6c0*/  LDSM.16.M88.4 R52, [R225+0x7800] ;  /* 0x00780000e134783b */ /* 0x000eea0000000200 */
[----:B----4-:R-:W-:Y:S06]  /*b6d0*/  HMMA.16816.F32.BF16 R64, R24, R48, R60 ;  /* 0x000000301840723c */ /* 0x010fec000004183c */
[----:B------:R-:W-:Y:S01]  /*b6e0*/  HMMA.16816.F32.BF16 R60, R28, R56, R188 ;  /* 0x000000381c3c723c */ /* 0x000fe200000418bc */
[----:B-1----:R-:W-:-:S05]  /*b6f0*/  FMUL.FTZ R0, R179, UR28 ;  /* 0x0000001cb3007c20 */ /* 0x002fca0008410000 */
[----:B------:R-:W-:Y:S01]  /*b700*/  HMMA.16816.F32.BF16 R176, R36, R42, R192 ;  /* 0x0000002a24b0723c */ /* 0x000fe200000418c0 */
[----:B------:R-:W1:Y:S01]  /*b710*/  LDSM.16.M88.4 R40, [R227+0x8400] ;  /* 0x00840000e328783b */ /* 0x000e620000000200 */
[----:B------:R4:W-:Y:S04]  /*b720*/  MUFU.TANH R218, R0 ;  /* 0x0000000000da7308 */ /* 0x0009e80000002400 */
[----:B------:R-:W-:-:S12]  /*b730*/  HMMA.16816.F32.BF16 R100, R24, R50, R104 ;  /* 0x000000321864723c */ /* 0x000fd80000041868 */
[----:B------:R-:W-:Y:S01]  /*b740*/  HMMA.16816.F32.BF16 R104, R20, R48, R60 ;  /* 0x000000301468723c */ /* 0x000fe2000004183c */
[----:B----4-:R-:W-:Y:S01]  /*b750*/  FMUL.FTZ R0, R184, UR28 ;  /* 0x0000001cb8007c20 */ /* 0x010fe20008410000 */
[----:B------:R-:W4:Y:S03]  /*b760*/  LDSM.16.M88.4 R60, [R227+0x7800] ;  /* 0x00780000e33c783b */ /* 0x000f260000000200 */
[----:B------:R5:W-:Y:S01]  /*b770*/  MUFU.TANH R233, R0 ;  /* 0x0000000000e97308 */ /* 0x000be20000002400 */
[----:B------:R-:W-:Y:S06]  /*b780*/  HMMA.16816.F32.BF16 R56, R28, R58, R176 ;  /* 0x0000003a1c38723c */ /* 0x000fec00000418b0 */
[----:B---3--:R-:W-:Y:S07]  /*b790*/  HMMA.16816.F32.BF16 R188, R36, R52, R240 ;  /* 0x0000003424bc723c */ /* 0x008fee00000418f0 */
[----:B------:R-:W-:-:S02]  /*b7a0*/  IMAD.MOV.U32 R240, RZ, RZ, R13 ;  /* 0x000000fffff07224 */ /* 0x000fc400078e000d */
[----:B------:R-:W3:Y:S01]  /*b7b0*/  S2R R13, SR_TID.X ;  /* 0x00000000000d7919 */ /* 0x000ee20000002100 */
[----:B-----5:R-:W-:Y:S01]  /*b7c0*/  FMUL.FTZ R0, R185, UR28 ;  /* 0x0000001cb9007c20 */ /* 0x020fe20008410000 */
[----:B-1----:R-:W-:Y:S01]  /*b7d0*/  HMMA.16816.F32.BF16 R176, R8, R40, R64 ;  /* 0x0000002808b0723c */ /* 0x002fe20000041840 */
[----:B------:R-:W-:Y:S02]  /*b7e0*/  IMAD.MOV.U32 R241, RZ, RZ, R12 ;  /* 0x000000fffff17224 */ /* 0x000fe400078e000c */
[----:B------:R1:W-:Y:S01]  /*b7f0*/  MUFU.TANH R219, R0 ;  /* 0x0000000000db7308 */ /* 0x0003e20000002400 */
[----:B------:R-:W-:Y:S02]  /*b800*/  IMAD.MOV.U32 R242, RZ, RZ, R3 ;  /* 0x000000fffff27224 */ /* 0x000fe400078e0003 */
[----:B------:R-:W-:Y:S01]  /*b810*/  HMMA.16816.F32.BF16 R64, R44, R52, R204 ;  /* 0x000000342c40723c */ /* 0x000fe200000418cc */
[----:B------:R-:W-:-:S05]  /*b820*/  IMAD.MOV.U32 R243, RZ, RZ, R2 ;  /* 0x000000fffff37224 */ /* 0x000fca00078e0002 */
[----:B------:R-:W-:Y:S01]  /*b830*/  HMMA.16816.F32.BF16 R48, R20, R50, R56 ;  /* 0x000000321430723c */ /* 0x000fe20000041838 */
[----:B------:R-:W5:Y:S01]  /*b840*/  LDSM.16.M88.4 R56, [R225+0x8800] ;  /* 0x00880000e138783b */ /* 0x000f620000000200 */
[----:B------:R-:W-:Y:S02]  /*b850*/  IMAD.MOV.U32 R205, RZ, RZ, R201 ;  /* 0x000000ffffcd7224 */ /* 0x000fe400078e00c9 */
[----:B------:R-:W-:Y:S02]  /*b860*/  IMAD.MOV.U32 R206, RZ, RZ, R19 ;  /* 0x000000ffffce7224 */ /* 0x000fe400078e0013 */
[----:B------:R-:W-:Y:S02]  /*b870*/  IMAD.MOV.U32 R204, RZ, RZ, R200 ;  /* 0x000000ffffcc7224 */ /* 0x000fe400078e00c8 */
[----:B-1----:R-:W-:Y:S01]  /*b880*/  FMUL.FTZ R0, R186, UR28 ;  /* 0x0000001cba007c20 */ /* 0x002fe20008410000 */
[----:B------:R-:W-:-:S03]  /*b890*/  IMAD.MOV.U32 R207, RZ, RZ, R18 ;  /* 0x000000ffffcf7224 */ /* 0x000fc600078e0012 */
[----:B------:R1:W-:Y:S06]  /*b8a0*/  MUFU.TANH R247, R0 ;  /* 0x0000000000f77308 */ /* 0x0003ec0000002400 */
[----:B----4-:R-:W-:Y:S01]  /*b8b0*/  HMMA.16816.F32.BF16 R64, R32, R60, R64 ;  /* 0x0000003c2040723c */ /* 0x010fe20000041840 */
[----:B---3--:R-:W-:-:S05]  /*b8c0*/  IMAD.SHL.U32 R13, R13, 0x2, RZ ;  /* 0x000000020d0d7824 */ /* 0x008fca00078e00ff */
[----:B------:R-:W-:Y:S01]  /*b8d0*/  LOP3.LUT R2, R13, 0x6, RZ, 0xc0, !PT ;  /* 0x000000060d027812 */ /* 0x000fe200078ec0ff */
[----:B-1----:R-:W-:-:S04]  /*b8e0*/  FMUL.FTZ R0, R108, UR28 ;  /* 0x0000001c6c007c20 */ /* 0x002fc80008410000 */
[----:B------:R1:W-:-:S13]  /*b8f0*/  MUFU.TANH R217, R0 ;  /* 0x0000000000d97308 */ /* 0x0003da0000002400 */
[----:B-----5:R-:W-:Y:S01]  /*b900*/  HMMA.16816.F32.BF16 R64, R24, R56, R64 ;  /* 0x000000381840723c */ /* 0x020fe20000041840 */
[----:B-1----:R-:W-:-:S04]  /*b910*/  FMUL.FTZ R0, R109, UR28 ;  /* 0x0000001c6d007c20 */ /* 0x002fc80008410000 */
[----:B------:R1:W-:Y:S02]  /*b920*/  MUFU.TANH R203, R0 ;  /* 0x0000000000cb7308 */ /* 0x0003e40000002400 */
[----:B-1----:R-:W-:-:S06]  /*b930*/  FMUL.FTZ R0, R110, UR28 ;  /* 0x0000001c6e007c20 */ /* 0x002fcc0008410000 */
[----:B------:R1:W3:Y:S02]  /*b940*/  MUFU.TANH R208, R0 ;  /* 0x0000000000d07308 */ /* 0x0002e40000002400 */
[----:B-1----:R-:W-:Y:S02]  /*b950*/  FMUL.FTZ R0, R111, UR28 ;  /* 0x0000001c6f007c20 */ /* 0x002fe40008410000 */
[----:B------:R-:W-:Y:S04]  /*b960*/  HMMA.16816.F32.BF16 R108, R8, R42, R100 ;  /* 0x0000002a086c723c */ /* 0x000fe80000041864 */
[----:B------:R1:W4:Y:S02]  /*b970*/  MUFU.TANH R209, R0 ;  /* 0x0000000000d17308 */ /* 0x0003240000002400 */
[----:B------:R-:W-:Y:S01]  /*b980*/  HMMA.16816.F32.BF16 R100, R44, R54, R220 ;  /* 0x000000362c64723c */ /* 0x000fe200000418dc */
[----:B-1----:R-:W-:-:S05]  /*b990*/  FMUL.FTZ R0, R180, UR28 ;  /* 0x0000001cb4007c20 */ /* 0x002fca0008410000 */
[----:B------:R1:W5:-:S15]  /*b9a0*/  MUFU.TANH R210, R0 ;  /* 0x0000000000d27308 */ /* 0x00035e0000002400 */
[----:B------:R-:W-:-:S03]  /*b9b0*/  NOP ;  /* 0x0000000000007918 */ /* 0x000fc60000000000 */
[----:B------:R-:W-:Y:S01]  /*b9c0*/  HMMA.16816.F32.BF16 R100, R32, R62, R100 ;  /* 0x0000003e2064723c */ /* 0x000fe20000041864 */
[----:B-1----:R-:W-:-:S04]  /*b9d0*/  FMUL.FTZ R0, R181, UR28 ;  /* 0x0000001cb5007c20 */ /* 0x002fc80008410000 */
[----:B------:R1:W-:-:S15]  /*b9e0*/  MUFU.TANH R216, R0 ;  /* 0x0000000000d87308 */ /* 0x0003de0000002400 */
[----:B------:R-:W-:-:S04]  /*b9f0*/  NOP ;  /* 0x0000000000007918 */ /* 0x000fc80000000000 */
[----:B------:R-:W-:Y:S01]  /*ba00*/  HMMA.16816.F32.BF16 R100, R24, R58, R100 ;  /* 0x0000003a1864723c */ /* 0x000fe20000041864 */
[----:B-1----:R-:W-:-:S05]  /*ba10*/  FMUL.FTZ R0, R187, UR28 ;  /* 0x0000001cbb007c20 */ /* 0x002fca0008410000 */
[----:B------:R-:W-:Y:S01]  /*ba20*/  HMMA.16816.F32.BF16 R184, R4, R40, R104 ;  /* 0x0000002804b8723c */ /* 0x000fe20000041868 */
[----:B------:R1:W-:Y:S05]  /*ba30*/  MUFU.TANH R211, R0 ;  /* 0x0000000000d37308 */ /* 0x0003ea0000002400 */
[----:B------:R-:W-:Y:S06]  /*ba40*/  HMMA.16816.F32.BF16 R104, R36, R54, R248 ;  /* 0x000000362468723c */ /* 0x000fec00000418f8 */
[----:B------:R-:W-:Y:S01]  /*ba50*/  HMMA.16816.F32.BF16 R52, R28, R60, R188 ;  /* 0x0000003c1c34723c */ /* 0x000fe200000418bc */
[----:B-1----:R-:W-:-:S04]  /*ba60*/  FMUL.FTZ R0, R182, UR28 ;  /* 0x0000001cb6007c20 */ /* 0x002fc80008410000 */
[----:B------:R1:W-:Y:S02]  /*ba70*/  MUFU.TANH R202, R0 ;  /* 0x0000000000ca7308 */ /* 0x0003e40000002400 */
[----:B-1----:R-:W-:Y:S02]  /*ba80*/  FMUL.FTZ R0, R183, UR28 ;  /* 0x0000001cb7007c20 */ /* 0x002fe40008410000 */
[----:B------:R-:W-:Y:S01]  /*ba90*/  HMMA.16816.F32.BF16 R180, R4, R42, R48 ;  /* 0x0000002a04b4723c */ /* 0x000fe20000041830 */
[----:B------:R-:W1:Y:S03]  /*baa0*/  LDSM.16.M88.4 R40, [R227+0x8800] ;  /* 0x00880000e328783b */ /* 0x000e660000000200 */
[----:B------:R2:W5:Y:S01]  /*bab0*/  MUFU.TANH R201, R0 ;  /* 0x0000000000c97308 */ /* 0x0005620000002400 */
[----:B------:R-:W3:Y:S01]  /*bac0*/  LDSM.16.M88.4 R48, [R225+0x7c00] ;  /* 0x007c0000e130783b */ /* 0x000ee20000000200 */
[----:B--2---:R-:W-:-:S06]  /*bad0*/  FMUL.FTZ R0, R176, UR28 ;  /* 0x0000001cb0007c20 */ /* 0x004fcc0008410000 */
[----:B------:R2:W-:Y:S02]  /*bae0*/  MUFU.TANH R19, R0 ;  /* 0x0000000000137308 */ /* 0x0005e40000002400 */
[----:B--2---:R-:W-:Y:S01]  /*baf0*/  FMUL.FTZ R0, R177, UR28 ;  /* 0x0000001cb1007c20 */ /* 0x004fe20008410000 */
[----:B-1----:R-:W-:Y:S05]  /*bb00*/  HMMA.16816.F32.BF16 R100, R8, R42, R100 ;  /* 0x0000002a0864723c */ /* 0x002fea0000041864 */
[----:B------:R1:W2:Y:S02]  /*bb10*/  MUFU.TANH R200, R0 ;  /* 0x0000000000c87308 */ /* 0x0002a40000002400 */
[----:B-1----:R-:W-:-:S06]  /*bb20*/  FMUL.FTZ R0, R108, UR28 ;  /* 0x0000001c6c007c20 */ /* 0x002fcc0008410000 */
[----:B------:R1:W-:Y:S11]  /*bb30*/  MUFU.TANH R199, R0 ;  /* 0x0000000000c77308 */ /* 0x0003f60000002400 */
[----:B------:R-:W-:Y:S01]  /*bb40*/  FMUL.FTZ R102, R102, UR28 ;  /* 0x0000001c66667c20 */ /* 0x000fe20008410000 */
[----:B------:R-:W-:-:S05]  /*bb50*/  FMUL.FTZ R103, R103, UR28 ;  /* 0x0000001c67677c20 */ /* 0x000fca0008410000 */
[----:B------:R-:W-:Y:S08]  /*bb60*/  MUFU.TANH R102, R102 ;  /* 0x0000006600667308 */ /* 0x000ff00000002400 */
[----:B------:R-:W-:Y:S01]  /*bb70*/  MUFU.TANH R103, R103 ;  /* 0x0000006700677308 */ /* 0x000fe20000002400 */
[----:B-1----:R-:W-:-:S07]  /*bb80*/  FMUL.FTZ R0, R109, UR28 ;  /* 0x0000001c6d007c20 */ /* 0x002fce0008410000 */
[----:B------:R1:W2:Y:S02]  /*bb90*/  MUFU.TANH R18, R0 ;  /* 0x0000000000127308 */ /* 0x0002a40000002400 */
[----:B-1----:R-:W-:-:S06]  /*bba0*/  FMUL.FTZ R0, R178, UR28 ;  /* 0x0000001cb2007c20 */ /* 0x002fcc0008410000 */
[----:B------:R1:W2:Y:S02]  /*bbb0*/  MUFU.TANH R198, R0 ;  /* 0x0000000000c67308 */ /* 0x0002a40000002400 */
[----:B-1----:R-:W-:Y:S02]  /*bbc0*/  FMUL.FTZ R0, R179, UR28 ;  /* 0x0000001cb3007c20 */ /* 0x002fe40008410000 */
[----:B------:R-:W-:Y:S04]  /*bbd0*/  HMMA.16816.F32.BF16 R176, R8, R40, R64 ;  /* 0x0000002808b0723c */ /* 0x000fe80000041840 */
[----:B------:R1:W2:Y:S02]  /*bbe0*/  MUFU.TANH R197, R0 ;  /* 0x0000000000c57308 */ /* 0x0002a40000002400 */
[----:B---3--:R-:W-:Y:S01]  /*bbf0*/  HMMA.16816.F32.BF16 R64, R44, R48, R212 ;  /* 0x000000302c40723c */ /* 0x008fe200000418d4 */
[----:B-1----:R-:W-:-:S05]  /*bc00*/  FMUL.FTZ R0, R110, UR28 ;  /* 0x0000001c6e007c20 */ /* 0x002fca0008410000 */
[----:B------:R1:W3:Y:S02]  /*bc10*/  MUFU.TANH R196, R0 ;  /* 0x0000000000c47308 */ /* 0x0002e40000002400 */
[----:B-1----:R-:W-:Y:S02]  /*bc20*/  FMUL.FTZ R0, R111, UR28 ;  /* 0x0000001c6f007c20 */ /* 0x002fe40008410000 */
[----:B------:R-:W-:Y:S04]  /*bc30*/  HMMA.16816.F32.BF16 R108, R28, R62, R104 ;  /* 0x0000003e1c6c723c */ /* 0x000fe80000041868 */
[----:B------:R1:W3:Y:S02]  /*bc40*/  MUFU.TANH R194, R0 ;  /* 0x0000000000c27308 */ /* 0x0002e40000002400 */
[----:B------:R-:W-:Y:S01]  /*bc50*/  HMMA.16816.F32.BF16 R104, R20, R56, R52 ;  /* 0x000000381468723c */ /* 0x000fe20000041834 */
[----:B------:R-:W4:Y:S05]  /*bc60*/  LDSM.16.M88.4 R52, [R227+0x7c00] ;  /* 0x007c0000e334783b */ /* 0x000f2a0000000200 */
[----:B------:R-:W-:Y:S01]  /*bc70*/  HMMA.16816.F32.BF16 R60, R44, R50, R236 ;  /* 0x000000322c3c723c */ /* 0x000fe200000418ec */
[----:B------:R-:W5:Y:S01]  /*bc80*/  LDSM.16.M88.4 R44, [R225+0x8c00] ;  /* 0x008c0000e12c783b */ /* 0x000f620000000200 */
[----:B-1----:R-:W-:-:S04]  /*bc90*/  FMUL.FTZ R0, R184, UR28 ;  /* 0x0000001cb8007c20 */ /* 0x002fc80008410000 */
[----:B------:R1:W3:Y:S06]  /*bca0*/  MUFU.TANH R195, R0 ;  /* 0x0000000000c37308 */ /* 0x0002ec0000002400 */
[----:B------:R-:W-:Y:S06]  /*bcb0*/  HMMA.16816.F32.BF16 R56, R20, R58, R108 ;  /* 0x0000003a1438723c */ /* 0x000fec000004186c */
[----:B------:R-:W-:Y:S01]  /*bcc0*/  HMMA.16816.F32.BF16 R104, R4, R40, R104 ;  /* 0x000000280468723c */ /* 0x000fe20000041868 */
[----:B-1----:R-:W-:-:S04]  /*bcd0*/  FMUL.FTZ R0, R185, UR28 ;  /* 0x0000001cb9007c20 */ /* 0x002fc80008410000 */
[----:B------:R1:W3:Y:S01]  /*bce0*/  MUFU.TANH R193, R0 ;  /* 0x0000000000c17308 */ /* 0x0002e20000002400 */
[C---:B----4-:R-:W-:Y:S06]  /*bcf0*/  HMMA.16816.F32.BF16 R64, R32.reuse, R52, R64 ;  /* 0x000000342040723c */ /* 0x050fec0000041840 */
[----:B------:R-:W-:Y:S01]  /*bd00*/  HMMA.16816.F32.BF16 R60, R32, R54, R60 ;  /* 0x00000036203c723c */ /* 0x000fe2000004183c */
[----:B------:R-:W4:Y:S11]  /*bd10*/  LDSM.16.M88.4 R32, [R227+0x8c00] ;  /* 0x008c0000e320783b */ /* 0x000f360000000200 */
[----:B------:R-:W-:Y:S01]  /*bd20*/  FMUL.FTZ R104, R104, UR28 ;  /* 0x0000001c68687c20 */ /* 0x000fe20008410000 */
[----:B------:R-:W-:Y:S01]  /*bd30*/  FMUL.FTZ R105, R105, UR28 ;  /* 0x0000001c69697c20 */ /* 0x000fe20008410000 */
[----:B------:R-:W-:Y:S01]  /*bd40*/  FMUL.FTZ R107, R107, UR28 ;  /* 0x0000001c6b6b7c20 */ /* 0x000fe20008410000 */
[----:B------:R-:W-:Y:S01]  /*bd50*/  FMUL.FTZ R106, R106, UR28 ;  /* 0x0000001c6a6a7c20 */ /* 0x000fe20008410000 */
[----:B------:R-:W-:Y:S01]  /*bd60*/  HMMA.16816.F32.BF16 R56, R4, R42, R56 ;  /* 0x0000002a0438723c */ /* 0x000fe20000041838 */
[----:B------:R-:W-:-:S04]  /*bd70*/  DEPBAR.LE SB0, 0x0 ;  /* 0x000080000000791a */ /* 0x000fc80000000000 */
[----:B-1----:R-:W-:Y:S01]  /*bd80*/  FMUL.FTZ R0, R180, UR28 ;  /* 0x0000001cb4007c20 */ /* 0x002fe20008410000 */
[----:B------:R-:W-:Y:S08]  /*bd90*/  MUFU.TANH R104, R104 ;  /* 0x0000006800687308 */ /* 0x000ff00000002400 */
[----:B------:R1:W3:Y:S08]  /*bda0*/  MUFU.TANH R191, R0 ;  /* 0x0000000000bf7308 */ /* 0x0002f00000002400 */
[----:B------:R-:W-:Y:S02]  /*bdb0*/  MUFU.TANH R107, R107 ;  /* 0x0000006b006b7308 */ /* 0x000fe40000002400 */
[----:B------:R-:W-:Y:S01]  /*bdc0*/  FMUL.FTZ R13, R56, UR28 ;  /* 0x0000001c380d7c20 */ /* 0x000fe20008410000 */
[----:B------:R-:W-:Y:S01]  /*bdd0*/  FMUL.FTZ R58, R58, UR28 ;  /* 0x0000001c3a3a7c20 */ /* 0x000fe20008410000 */
[----:B------:R-:W-:-:S04]  /*bde0*/  FMUL.FTZ R59, R59, UR28 ;  /* 0x0000001c3b3b7c20 */ /* 0x000fc80008410000 */
[----:B------:R-:W-:Y:S01]  /*bdf0*/  MUFU.TANH R106, R106 ;  /* 0x0000006a006a7308 */ /* 0x000fe20000002400 */
[----:B-1----:R-:W-:-:S07]  /*be00*/  FMUL.FTZ R0, R181, UR28 ;  /* 0x0000001cb5007c20 */ /* 0x002fce0008410000 */
[----:B------:R1:W3:Y:S08]  /*be10*/  MUFU.TANH R189, R0 ;  /* 0x0000000000bd7308 */ /* 0x0002f00000002400 */
[----:B------:R-:W-:Y:S08]  /*be20*/  MUFU.TANH R58, R58 ;  /* 0x0000003a003a7308 */ /* 0x000ff00000002400 */
[----:B------:R-:W-:Y:S01]  /*be30*/  MUFU.TANH R59, R59 ;  /* 0x0000003b003b7308 */ /* 0x000fe20000002400 */
[----:B-1----:R-:W-:-:S07]  /*be40*/  FMUL.FTZ R0, R186, UR28 ;  /* 0x0000001cba007c20 */ /* 0x002fce0008410000 */
[----:B------:R1:W3:Y:S02]  /*be50*/  MUFU.TANH R192, R0 ;  /* 0x0000000000c07308 */ /* 0x0002e40000002400 */
[----:B-1----:R-:W-:-:S06]  /*be60*/  FMUL.FTZ R0, R187, UR28 ;  /* 0x0000001cbb007c20 */ /* 0x002fcc0008410000 */
[----:B------:R1:W3:Y:S02]  /*be70*/  MUFU.TANH R190, R0 ;  /* 0x0000000000be7308 */ /* 0x0002e40000002400 */
[----:B-1----:R-:W-:-:S06]  /*be80*/  FMUL.FTZ R0, R182, UR28 ;  /* 0x0000001cb6007c20 */ /* 0x002fcc0008410000 */
[----:B------:R1:W3:Y:S02]  /*be90*/  MUFU.TANH R188, R0 ;  /* 0x0000000000bc7308 */ /* 0x0002e40000002400 */
[----:B-1----:R-:W-:Y:S02]  /*bea0*/  FMUL.FTZ R0, R183, UR28 ;  /* 0x0000001cb7007c20 */ /* 0x002fe40008410000 */
[C---:B------:R-:W-:Y:S04]  /*beb0*/  HMMA.16816.F32.BF16 R180, R36.reuse, R48, R240 ;  /* 0x0000003024b4723c */ /* 0x040fe800000418f0 */
[----:B------:R1:W-:Y:S02]  /*bec0*/  MUFU.TANH R187, R0 ;  /* 0x0000000000bb7308 */ /* 0x0003e40000002400 */
[----:B------:R-:W-:Y:S06]  /*bed0*/  HMMA.16816.F32.BF16 R48, R36, R50, R204 ;  /* 0x000000322430723c */ /* 0x000fec00000418cc */
[C---:B-----5:R-:W-:Y:S01]  /*bee0*/  HMMA.16816.F32.BF16 R36, R24.reuse, R44, R64 ;  /* 0x0000002c1824723c */ /* 0x060fe20000041840 */
[----:B------:R5:W-:Y:S05]  /*bef0*/  MUFU.TANH R65, R13 ;  /* 0x0000000d00417308 */ /* 0x000bea0000002400 */
[----:B------:R-:W-:Y:S01]  /*bf00*/  HMMA.16816.F32.BF16 R24, R24, R46, R60 ;  /* 0x0000002e1818723c */ /* 0x000fe2000004183c */
[----:B-1----:R-:W-:-:S02]  /*bf10*/  FMUL.FTZ R0, R176, UR28 ;  /* 0x0000001cb0007c20 */ /* 0x002fc40008410000 */
[----:B------:R-:W-:Y:S03]  /*bf20*/  MUFU.TANH R66, R105 ;  /* 0x0000006900427308 */ /* 0x000fe60000002400 */
[C---:B------:R-:W-:Y:S05]  /*bf30*/  HMMA.16816.F32.BF16 R40, R28.reuse, R52, R180 ;  /* 0x000000341c28723c */ /* 0x040fea00000418b4 */
[----:B------:R1:W3:Y:S01]  /*bf40*/  MUFU.TANH R176, R0 ;  /* 0x0000000000b07308 */ /* 0x0002e20000002400 */
[----:B------:R-:W-:Y:S01]  /*bf50*/  HMMA.16816.F32.BF16 R52, R28, R54, R48 ;  /* 0x000000361c34723c */ /* 0x000fe20000041830 */
[----:B-----5:R-:W-:-:S05]  /*bf60*/  FMUL.FTZ R13, R57, UR28 ;  /* 0x0000001c390d7c20 */ /* 0x020fca0008410000 */
[C---:B----4-:R-:W-:Y:S01]  /*bf70*/  HMMA.16816.F32.BF16 R36, R8.reuse, R32, R36 ;  /* 0x000000200824723c */ /* 0x050fe20000041824 */
[----:B------:R-:W-:Y:S05]  /*bf80*/  MUFU.TANH R64, R13 ;  /* 0x0000000d00407308 */ /* 0x000fea0000002400 */
[----:B------:R-:W-:Y:S01]  /*bf90*/  HMMA.16816.F32.BF16 R24, R8, R34, R24 ;  /* 0x000000220818723c */ /* 0x000fe20000041818 */
[----:B-1----:R-:W-:-:S05]  /*bfa0*/  FMUL.FTZ R0, R177, UR28 ;  /* 0x0000001cb1007c20 */ /* 0x002fca0008410000 */
[C---:B------:R-:W-:Y:S01]  /*bfb0*/  HMMA.16816.F32.BF16 R28, R20.reuse, R44, R40 ;  /* 0x0000002c141c723c */ /* 0x040fe20000041828 */
[----:B------:R1:W-:Y:S05]  /*bfc0*/  MUFU.TANH R184, R0 ;  /* 0x0000000000b87308 */ /* 0x0003ea0000002400 */
[----:B------:R-:W-:Y:S06]  /*bfd0*/  HMMA.16816.F32.BF16 R20, R20, R46, R52 ;  /* 0x0000002e1414723c */ /* 0x000fec0000041834 */
[----:B------:R-:W-:Y:S01]  /*bfe0*/  FMUL.FTZ R36, R36, UR28 ;  /* 0x0000001c24247c20 */ /* 0x000fe20008410000 */
[----:B------:R-:W-:Y:S01]  /*bff0*/  FMUL.FTZ R10, R37, UR28 ;  /* 0x0000001c250a7c20 */ /* 0x000fe20008410000 */
[----:B------:R-:W-:Y:S01]  /*c000*/  FMUL.FTZ R39, R39, UR28 ;  /* 0x0000001c27277c20 */ /* 0x000fe20008410000 */
[----:B------:R-:W-:Y:S01]  /*c010*/  FMUL.FTZ R38, R38, UR28 ;  /* 0x0000001c26267c20 */ /* 0x000fe20008410000 */
[----:B------:R-:W-:Y:S02]  /*c020*/  MUFU.TANH R13, R36 ;  /* 0x00000024000d7308 */ /* 0x000fe40000002400 */
[----:B------:R-:W-:Y:S01]  /*c030*/  FMUL.FTZ R24, R24, UR28 ;  /* 0x0000001c18187c20 */ /* 0x000fe20008410000 */
[----:B-1----:R-:W-:Y:S01]  /*c040*/  FMUL.FTZ R0, R100, UR28 ;  /* 0x0000001c64007c20 */ /* 0x002fe20008410000 */
[----:B------:R-:W-:Y:S01]  /*c050*/  FMUL.FTZ R25, R25, UR28 ;  /* 0x0000001c19197c20 */ /* 0x000fe20008410000 */
[----:B------:R-:W-:Y:S01]  /*c060*/  FMUL.FTZ R26, R26, UR28 ;  /* 0x0000001c1a1a7c20 */ /* 0x000fe20008410000 */
[----:B------:R-:W-:-:S02]  /*c070*/  FMUL.FTZ R27, R27, UR28 ;  /* 0x0000001c1b1b7c20 */ /* 0x000fc40008410000 */
        /* <DEDUP_REMOVED lines=8> */
[----:B------:R1:W4:Y:S08]  /*c100*/  MUFU.TANH R177, R0 ;  /* 0x0000000000b17308 */ /* 0x0003300000002400 */
[----:B------:R-:W-:Y:S08]  /*c110*/  MUFU.TANH R39, R39 ;  /* 0x0000002700277308 */ /* 0x000ff00000002400 */
[----:B------:R-:W-:Y:S01]  /*c120*/  MUFU.TANH R38, R38 ;  /* 0x0000002600267308 */ /* 0x000fe20000002400 */
[----:B-1----:R-:W-:-:S07]  /*c130*/  FMUL.FTZ R0, R179, UR28 ;  /* 0x0000001cb3007c20 */ /* 0x002fce0008410000 */
[----:B------:R1:W5:Y:S02]  /*c140*/  MUFU.TANH R101, R0 ;  /* 0x0000000000657308 */ /* 0x0003640000002400 */
[----:B-1----:R-:W-:-:S04]  /*c150*/  IMAD.U32 R0, RZ, RZ, UR24 ;  /* 0x00000018ff007e24 */ /* 0x002fc8000f8e00ff */
[----:B------:R-:W-:-:S04]  /*c160*/  IMAD R0, R0, 0x40, R2 ;  /* 0x0000004000007824 */ /* 0x000fc800078e0202 */
[C---:B------:R-:W-:Y:S01]  /*c170*/  VIADD R3, R0.reuse, 0x8 ;  /* 0x0000000800037836 */ /* 0x040fe20000000000 */
[----:B------:R-:W-:Y:S01]  /*c180*/  BAR.SYNC.DEFER_BLOCKING 0x0 ;  /* 0x0000000000007b1d */ /* 0x000fe20000010000 */
[CC--:B------:R-:W-:Y:S01]  /*c190*/  ISETP.GE.AND P6, PT, R0.reuse, R15.reuse, PT ;  /* 0x0000000f0000720c */ /* 0x0c0fe20003fc6270 */
[C---:B------:R-:W-:Y:S01]  /*c1a0*/  VIADD R2, R0.reuse, 0x9 ;  /* 0x0000000900027836 */ /* 0x040fe20000000000 */
[CC--:B------:R-:W-:Y:S01]  /*c1b0*/  ISETP.GE.AND P2, PT, R0.reuse, R14.reuse, PT ;  /* 0x0000000e0000720c */ /* 0x0c0fe20003f46270 */
[----:B------:R-:W-:Y:S01]  /*c1c0*/  VIADD R12, R0, 0x1 ;  /* 0x00000001000c7836 */ /* 0x000fe20000000000 */
[----:B------:R-:W-:Y:S01]  /*c1d0*/  FSEL R49, R234, -INF , !P6 ;  /* 0xff800000ea317808 */ /* 0x000fe20007000000 */
[C---:B------:R-:W-:Y:S01]  /*c1e0*/  VIADD R8, R0.reuse, 0x11 ;  /* 0x0000001100087836 */ /* 0x040fe20000000000 */
[C---:B------:R-:W-:Y:S01]  /*c1f0*/  ISETP.GE.AND P6, PT, R3.reuse, R15, PT ;  /* 0x0000000f0300720c */ /* 0x040fe20003fc6270 */
[----:B------:R-:W-:Y:S01]  /*c200*/  VIADD R9, R0, 0x10 ;  /* 0x0000001000097836 */ /* 0x000fe20000000000 */
[----:B------:R-:W-:-:S02]  /*c210*/  ISETP.GE.AND P0, PT, R3, R14, PT ;  /* 0x0000000e0300720c */ /* 0x000fc40003f06270 */
[----:B------:R-:W-:Y:S02]  /*c220*/  FSEL R63, R208, -INF , !P6 ;  /* 0xff800000d03f7808 */ /* 0x000fe40007000000 */
[----:B------:R-:W-:Y:S02]  /*c230*/  ISETP.GE.AND P6, PT, R2, R15, PT ;  /* 0x0000000f0200720c */ /* 0x000fe40003fc6270 */
[----:B------:R-:W-:Y:S02]  /*c240*/  ISETP.GE.AND P1, PT, R12, R14, PT ;  /* 0x0000000e0c00720c */ /* 0x000fe40003f26270 */
[----:B------:R-:W-:Y:S02]  /*c250*/  FSEL R62, R209, -INF , !P6 ;  /* 0xff800000d13e7808 */ /* 0x000fe40007000000 */
[----:B------:R-:W-:Y:S02]  /*c260*/  ISETP.GE.AND P6, PT, R3, R16, PT ;  /* 0x000000100300720c */ /* 0x000fe40003fc6270 */
[----:B------:R-:W-:-:S02]  /*c270*/  FSEL R61, R217, -INF , !P0 ;  /* 0xff800000d93d7808 */ /* 0x000fc40004000000 */
[----:B------:R-:W-:Y:S02]  /*c280*/  ISETP.GE.AND P0, PT, R12, R16, PT ;  /* 0x000000100c00720c */ /* 0x000fe40003f06270 */
[----:B------:R-:W-:Y:S02]  /*c290*/  FSEL R50, R210, -INF , !P6 ;  /* 0xff800000d2327808 */ /* 0x000fe40007000000 */
[----:B------:R-:W-:Y:S02]  /*c2a0*/  FSEL R60, R232, -INF , !P1 ;  /* 0xff800000e83c7808 */ /* 0x000fe40004800000 */
[----:B------:R-:W-:Y:S02]  /*c2b0*/  ISETP.GE.AND P6, PT, R2, R17, PT ;  /* 0x000000110200720c */ /* 0x000fe40003fc6270 */
[----:B------:R-:W-:Y:S02]  /*c2c0*/  FSEL R56, R235, -INF , !P2 ;  /* 0xff800000eb387808 */ /* 0x000fe40005000000 */
[----:B------:R-:W-:-:S02]  /*c2d0*/  ISETP.GE.AND P1, PT, R12, R15, PT ;  /* 0x0000000f0c00720c */ /* 0x000fc40003f26270 */
[C---:B------:R-:W-:Y:S02]  /*c2e0*/  ISETP.GE.AND P2, PT, R2.reuse, R14, PT ;  /* 0x0000000e0200720c */ /* 0x040fe40003f46270 */
[----:B------:R-:W-:Y:S02]  /*c2f0*/  FSEL R45, R219, -INF , !P0 ;  /* 0xff800000db2d7808 */ /* 0x000fe40004000000 */
[----:B------:R-:W-:Y:S01]  /*c300*/  ISETP.GE.AND P0, PT, R2, R16, PT ;  /* 0x000000100200720c */ /* 0x000fe20003f06270 */
[----:B------:R-:W-:Y:S01]  /*c310*/  VIADD R2, R0, 0x19 ;  /* 0x0000001900027836 */ /* 0x000fe20000000000 */
[----:B------:R-:W-:Y:S02]  /*c320*/  FSEL R44, R201, -INF , !P6 ;  /* 0xff800000c92c7808 */ /* 0x000fe40007000000 */
[----:B------:R-:W-:Y:S02]  /*c330*/  FSEL R51, R218, -INF , !P1 ;  /* 0xff800000da337808 */ /* 0x000fe40004800000 */
[----:B------:R-:W-:-:S02]  /*c340*/  ISETP.GE.AND P6, PT, R8, R14, PT ;  /* 0x0000000e0800720c */ /* 0x000fc40003fc6270 */
[----:B------:R-:W-:Y:S02]  /*c350*/  FSEL R57, R203, -INF , !P2 ;  /* 0xff800000cb397808 */ /* 0x000fe40005000000 */
[----:B------:R-:W-:Y:S02]  /*c360*/  ISETP.GE.AND P1, PT, R0, R16, PT ;  /* 0x000000100000720c */ /* 0x000fe40003f26270 */
[----:B------:R-:W-:Y:S02]  /*c370*/  ISETP.GE.AND P2, PT, R12, R17, PT ;  /* 0x000000110c00720c */ /* 0x000fe40003f46270 */
[----:B------:R-:W-:Y:S01]  /*c380*/  FSEL R41, R216, -INF , !P0 ;  /* 0xff800000d8297808 */ /* 0x000fe20004000000 */
[----:B------:R1:W5:Y:S01]  /*c390*/  MUFU.TANH R12, R10 ;  /* 0x0000000a000c7308 */ /* 0x0003620000002400 */
[----:B--2---:R-:W-:Y:S02]  /*c3a0*/  FSEL R36, R200, -INF , !P6 ;  /* 0xff800000c8247808 */ /* 0x004fe40007000000 */
[----:B------:R-:W-:-:S02]  /*c3b0*/  FSEL R48, R233, -INF , !P1 ;  /* 0xff800000e9307808 */ /* 0x000fc40004800000 */
[-C--:B------:R-:W-:Y:S02]  /*c3c0*/  ISETP.GE.AND P0, PT, R0, R17.reuse, PT ;  /* 0x000000110000720c */ /* 0x080fe40003f06270 */
[----:B------:R-:W-:Y:S02]  /*c3d0*/  ISETP.GE.AND P6, PT, R2, R14, PT ;  /* 0x0000000e0200720c */ /* 0x000fe40003fc6270 */
[----:B------:R-:W-:Y:S01]  /*c3e0*/  ISETP.GE.AND P1, PT, R3, R17, PT ;  /* 0x000000110300720c */ /* 0x000fe20003f26270 */
[----:B------:R-:W-:Y:S01]  /*c3f0*/  VIADD R3, R0, 0x18 ;  /* 0x0000001800037836 */ /* 0x000fe20000000000 */
[----:B------:R-:W-:Y:S02]  /*c400*/  FSEL R43, R211, -INF , !P2 ;  /* 0xff800000d32b7808 */ /* 0x000fe40005000000 */
[----:B------:R-:W-:Y:S02]  /*c410*/  ISETP.GE.AND P2, PT, R9, R15, PT ;  /* 0x0000000f0900720c */ /* 0x000fe40003f46270 */
[----:B------:R-:W-:-:S02]  /*c420*/  FSEL R40, R247, -INF , !P0 ;  /* 0xff800000f7287808 */ /* 0x000fc40004000000 */
[----:B------:R-:W-:Y:S02]  /*c430*/  FSEL R18, R18, -INF , !P6 ;  /* 0xff80000012127808 */ /* 0x000fe40007000000 */
[----:B------:R-:W-:Y:S02]  /*c440*/  ISETP.GE.AND P0, PT, R9, R14, PT ;  /* 0x0000000e0900720c */ /* 0x000fe40003f06270 */
[-C--:B------:R-:W-:Y:S02]  /*c450*/  ISETP.GE.AND P6, PT, R8, R15.reuse, PT ;  /* 0x0000000f0800720c */ /* 0x080fe40003fc6270 */
[----:B------:R-:W-:Y:S02]  /*c460*/  FSEL R108, R198, -INF , !P2 ;  /* 0xff800000c66c7808 */ /* 0x000fe40005000000 */
[----:B------:R-:W-:Y:S02]  /*c470*/  ISETP.GE.AND P2, PT, R3, R15, PT ;  /* 0x0000000f0300720c */ /* 0x000fe40003f46270 */
[----:B------:R-:W-:-:S02]  /*c480*/  FSEL R19, R19, -INF , !P0 ;  /* 0xff80000013137808 */ /* 0x000fc40004000000 */
[----:B------:R-:W-:Y:S02]  /*c490*/  FSEL R109, R197, -INF , !P6 ;  /* 0xff800000c56d7808 */ /* 0x000fe40007000000 */
[----:B------:R-:W-:Y:S02]  /*c4a0*/  ISETP.GE.AND P0, PT, R3, R14, PT ;  /* 0x0000000e0300720c */ /* 0x000fe40003f06270 */
[----:B------:R-:W-:Y:S02]  /*c4b0*/  ISETP.GE.AND P6, PT, R2, R15, PT ;  /* 0x0000000f0200720c */ /* 0x000fe40003fc6270 */
[----:B------:R-:W-:Y:S02]  /*c4c0*/  FSEL R42, R202, -INF , !P1 ;  /* 0xff800000ca2a7808 */ /* 0x000fe40004800000 */
[----:B---3--:R-:W-:Y:S02]  /*c4d0*/  FSEL R110, R196, -INF , !P2 ;  /* 0xff800000c46e7808 */ /* 0x008fe40005000000 */
[----:B------:R-:W-:-:S02]  /*c4e0*/  ISETP.GE.AND P1, PT, R9, R16, PT ;  /* 0x000000100900720c */ /* 0x000fc40003f26270 */
[----:B------:R-:W-:Y:S02]  /*c4f0*/  ISETP.GE.AND P2, PT, R8, R16, PT ;  /* 0x000000100800720c */ /* 0x000fe40003f46270 */
[----:B------:R-:W-:Y:S02]  /*c500*/  FSEL R37, R199, -INF , !P0 ;  /* 0xff800000c7257808 */ /* 0x000fe40004000000 */
[----:B------:R-:W-:Y:S02]  /*c510*/  FSEL R111, R194, -INF , !P6 ;  /* 0xff800000c26f7808 */ /* 0x000fe40007000000 */
[-C--:B------:R-:W-:Y:S02]  /*c520*/  ISETP.GE.AND P0, PT, R9, R17.reuse, PT ;  /* 0x000000110900720c */ /* 0x080fe40003f06270 */
[----:B------:R-:W-:Y:S02]  /*c530*/  ISETP.GE.AND P6, PT, R8, R17, PT ;  /* 0x000000110800720c */ /* 0x000fe40003fc6270 */
[----:B-1----:R-:W-:Y:S01]  /*c540*/  HMMA.16816.F32.BF16 R8, R4, R32, R28 ;  /* 0x000000200408723c */ /* 0x002fe2000004181c */
[----:B------:R-:W-:-:S02]  /*c550*/  FSEL R46, R195, -INF , !P1 ;  /* 0xff800000c32e7808 */ /* 0x000fc40004800000 */
[----:B------:R-:W-:Y:S02]  /*c560*/  FSEL R47, R193, -INF , !P2 ;  /* 0xff800000c12f7808 */ /* 0x000fe40005000000 */
[-C--:B------:R-:W-:Y:S01]  /*c570*/  ISETP.GE.AND P1, PT, R3, R16.reuse, PT ;  /* 0x000000100300720c */ /* 0x080fe20003f26270 */
[----:B------:R-:W-:Y:S01]  /*c580*/  HMMA.16816.F32.BF16 R32, R4, R34, R20 ;  /* 0x000000220420723c */ /* 0x000fe20000041814 */
[----:B------:R-:W-:Y:S02]  /*c590*/  ISETP.GE.AND P2, PT, R2, R16, PT ;  /* 0x000000100200720c */ /* 0x000fe40003f46270 */
[----:B------:R-:W-:Y:S02]  /*c5a0*/  FSEL R52, R191, -INF , !P1 ;  /* 0xff800000bf347808 */ /* 0x000fe40004800000 */
[----:B------:R-:W-:Y:S02]  /*c5b0*/  FSEL R53, R189, -INF , !P2 ;  /* 0xff800000bd357808 */ /* 0x000fe40005000000 */
[C---:B------:R-:W-:Y:S01]  /*c5c0*/  VIADD R5, R0.reuse, 0x20 ;  /* 0x0000002000057836 */ /* 0x040fe20000000000 */
[-C--:B------:R-:W-:Y:S01]  /*c5d0*/  ISETP.GE.AND P1, PT, R3, R17.reuse, PT ;  /* 0x000000110300720c */ /* 0x080fe20003f26270 */
[----:B------:R-:W-:Y:S01]  /*c5e0*/  VIADD R4, R0, 0x21 ;  /* 0x0000002100047836 */ /* 0x000fe20000000000 */
[----:B------:R-:W-:Y:S01]  /*c5f0*/  ISETP.GE.AND P2, PT, R2, R17, PT ;  /* 0x000000110200720c */ /* 0x000fe20003f46270 */
[----:B------:R-:W-:Y:S01]  /*c600*/  VIADD R3, R0, 0x28 ;  /* 0x0000002800037836 */ /* 0x000fe20000000000 */
[----:B------:R-:W-:Y:S01]  /*c610*/  FSEL R54, R192, -INF , !P0 ;  /* 0xff800000c0367808 */ /* 0x000fe20004000000 */
[----:B------:R-:W-:Y:S01]  /*c620*/  VIADD R2, R0, 0x29 ;  /* 0x0000002900027836 */ /* 0x000fe20000000000 */
[----:B------:R-:W-:-:S02]  /*c630*/  FSEL R55, R190, -INF , !P6 ;  /* 0xff800000be377808 */ /* 0x000fc40007000000 */
[CC--:B------:R-:W-:Y:S02]  /*c640*/  ISETP.GE.AND P0, PT, R5.reuse, R14.reuse, PT ;  /* 0x0000000e0500720c */ /* 0x0c0fe40003f06270 */
[-C--:B------:R-:W-:Y:S01]  /*c650*/  ISETP.GE.AND P6, PT, R5, R15.reuse, PT ;  /* 0x0000000f0500720c */ /* 0x080fe20003fc6270 */
[----:B------:R-:W-:Y:S01]  /*c660*/  FMUL.FTZ R6, R10, UR28 ;  /* 0x0000001c0a067c20 */ /* 0x000fe20008410000 */
[----:B------:R-:W-:Y:S01]  /*c670*/  FSEL R100, R188, -INF , !P1 ;  /* 0xff800000bc647808 */ /* 0x000fe20004800000 */
[----:B------:R-:W-:Y:S01]  /*c680*/  FMUL.FTZ R8, R8, UR28 ;  /* 0x0000001c08087c20 */ /* 0x000fe20008410000 */
[----:B------:R-:W-:Y:S01]  /*c690*/  FSEL R176, R176, -INF , !P0 ;  /* 0xff800000b0b07808 */ /* 0x000fe20004000000 */
[----:B------:R-:W-:Y:S01]  /*c6a0*/  FMUL.FTZ R9, R9, UR28 ;  /* 0x0000001c09097c20 */ /* 0x000fe20008410000 */
[----:B----4-:R-:W-:Y:S01]  /*c6b0*/  FSEL R191, R177, -INF , !P6 ;  /* 0xff800000b1bf7808 */ /* 0x010fe20007000000 */
[----:B------:R-:W1:Y:S01]  /*c6c0*/  MUFU.TANH R6, R6 ;  /* 0x0000000600067308 */ /* 0x000e620000002400 */
[-C--:B------:R-:W-:Y:S01]  /*c6d0*/  ISETP.GE.AND P1, PT, R4, R14.reuse, PT ;  /* 0x0000000e0400720c */ /* 0x080fe20003f26270 */
[----:B------:R-:W-:Y:S01]  /*c6e0*/  FMUL.FTZ R32, R32, UR28 ;  /* 0x0000001c20207c20 */ /* 0x000fe20008410000 */
[----:B------:R-:W-:Y:S01]  /*c6f0*/  ISETP.GE.AND P0, PT, R2, R14, PT ;  /* 0x0000000e0200720c */ /* 0x000fe20003f06270 */
[----:B------:R-:W-:Y:S01]  /*c700*/  FMUL.FTZ R7, R33, UR28 ;  /* 0x0000001c21077c20 */ /* 0x000fe20008410000 */
[----:B------:R-:W-:Y:S01]  /*c710*/  ISETP.GE.AND P6, PT, R3, R15, PT ;  /* 0x0000000f0300720c */ /* 0x000fe20003fc6270 */
[----:B------:R-:W-:Y:S01]  /*c720*/  FMUL.FTZ R34, R34, UR28 ;  /* 0x0000001c22227c20 */ /* 0x000fe20008410000 */
[----:B------:R-:W-:Y:S01]  /*c730*/  FSEL R178, R184, -INF , !P1 ;  /* 0xff800000b8b27808 */ /* 0x000fe20004800000 */
[----:B------:R-:W2:Y:S01]  /*c740*/  MUFU.TANH R8, R8 ;  /* 0x0000000800087308 */ /* 0x000ea20000002400 */
[----:B------:R-:W-:-:S02]  /*c750*/  FSEL R185, R185, -INF , !P0 ;  /* 0xff800000b9b97808 */ /* 0x000fc40004000000 */
[----:B------:R-:W-:Y:S02]  /*c760*/  FSEL R195, R102, -INF , !P6 ;  /* 0xff80000066c37808 */ /* 0x000fe40007000000 */
[-C--:B------:R-:W-:Y:S02]  /*c770*/  ISETP.GE.AND P1, PT, R5, R16.reuse, PT ;  /* 0x000000100500720c */ /* 0x080fe40003f26270 */
[C---:B------:R-:W-:Y:S01]  /*c780*/  ISETP.GE.AND P0, PT, R4.reuse, R15, PT ;  /* 0x0000000f0400720c */ /* 0x040fe20003f06270 */
[----:B------:R-:W3:Y:S01]  /*c790*/  MUFU.TANH R9, R9 ;  /* 0x0000000900097308 */ /* 0x000ee20000002400 */
[----:B------:R-:W-:Y:S02]  /*c7a0*/  ISETP.GE.AND P6, PT, R4, R16, PT ;  /* 0x000000100400720c */ /* 0x000fe40003fc6270 */
[----:B-----5:R-:W-:Y:S02]  /*c7b0*/  FSEL R193, R101, -INF , !P0 ;  /* 0xff80000065c17808 */ /* 0x020fe40004000000 */
[----:B------:R-:W-:-:S02]  /*c7c0*/  FSEL R177, R104, -INF , !P1 ;  /* 0xff80000068b17808 */ /* 0x000fc40004800000 */
[----:B------:R-:W-:Y:S01]  /*c7d0*/  FSEL R179, R66, -INF , !P6 ;  /* 0xff80000042b37808 */ /* 0x000fe20007000000 */
[----:B------:R-:W4:Y:S01]  /*c7e0*/  MUFU.TANH R32, R32 ;  /* 0x0000002000207308 */ /* 0x000f220000002400 */
[C---:B------:R-:W-:Y:S02]  /*c7f0*/  ISETP.GE.AND P0, PT, R2.reuse, R15, PT ;  /* 0x0000000f0200720c */ /* 0x040fe40003f06270 */
[-C--:B------:R-:W-:Y:S02]  /*c800*/  ISETP.GE.AND P1, PT, R3, R16.reuse, PT ;  /* 0x000000100300720c */ /* 0x080fe40003f26270 */
[----:B------:R-:W-:Y:S02]  /*c810*/  ISETP.GE.AND P6, PT, R2, R16, PT ;  /* 0x000000100200720c */ /* 0x000fe40003fc6270 */
[----:B------:R-:W-:Y:S01]  /*c820*/  FSEL R105, R187, -INF , !P2 ;  /* 0xff800000bb697808 */ /* 0x000fe20005000000 */
[----:B------:R-:W5:Y:S01]  /*c830*/  MUFU.TANH R7, R7 ;  /* 0x0000000700077308 */ /* 0x000f620000002400 */
[----:B------:R-:W-:-:S02]  /*c840*/  FSEL R198, R103, -INF , !P0 ;  /* 0xff80000067c67808 */ /* 0x000fc40004000000 */
[----:B------:R-:W-:Y:S02]  /*c850*/  FSEL R180, R65, -INF , !P1 ;  /* 0xff80000041b47808 */ /* 0x000fe40004800000 */
[----:B------:R-:W-:Y:S02]  /*c860*/  FSEL R181, R64, -INF , !P6 ;  /* 0xff80000040b57808 */ /* 0x000fe40007000000 */
[C---:B------:R-:W-:Y:S02]  /*c870*/  ISETP.GE.AND P2, PT, R3.reuse, R14, PT ;  /* 0x0000000e0300720c */ /* 0x040fe40003f46270 */
[-C--:B------:R-:W-:Y:S01]  /*c880*/  ISETP.GE.AND P0, PT, R4, R17.reuse, PT ;  /* 0x000000110400720c */ /* 0x080fe20003f06270 */
        /* <DEDUP_REMOVED lines=8> */
[----:B------:R-:W-:Y:S02]  /*c910*/  FSEL R186, R186, -INF , !P2 ;  /* 0xff800000baba7808 */ /* 0x000fe40005000000 */
[-C--:B------:R-:W-:Y:S02]  /*c920*/  ISETP.GE.AND P1, PT, R2, R14.reuse, PT ;  /* 0x0000000e0200720c */ /* 0x080fe40003f26270 */
[-C--:B------:R-:W-:Y:S02]  /*c930*/  ISETP.GE.AND P6, PT, R0, R14.reuse, PT ;  /* 0x0000000e0000720c */ /* 0x080fe40003fc6270 */
[----:B------:R-:W-:Y:S01]  /*c940*/  ISETP.GE.AND P2, PT, R5, R17, PT ;  /* 0x000000110500720c */ /* 0x000fe20003f46270 */
[----:B------:R-:W-:Y:S01]  /*c950*/  FMUL.FTZ R5, R11, UR28 ;  /* 0x0000001c0b057c20 */ /* 0x000fe20008410000 */
[----:B------:R-:W-:Y:S02]  /*c960*/  FSEL R107, R107, -INF , !P0 ;  /* 0xff8000006b6b7808 */ /* 0x000fe40004000000 */
[----:B------:R-:W-:-:S02]  /*c970*/  ISETP.GE.AND P0, PT, R3, R14, PT ;  /* 0x0000000e0300720c */ /* 0x000fc40003f06270 */
[----:B------:R-:W-:Y:S01]  /*c980*/  FSEL R187, R24, -INF , !P1 ;  /* 0xff80000018bb7808 */ /* 0x000fe20004800000 */
[----:B------:R-:W5:Y:S01]  /*c990*/  MUFU.TANH R5, R5 ;  /* 0x0000000500057308 */ /* 0x000f620000002400 */
[----:B------:R-:W-:Y:S02]  /*c9a0*/  FSEL R188, R25, -INF , !P6 ;  /* 0xff80000019bc7808 */ /* 0x000fe40007000000 */
[----:B------:R-:W-:Y:S02]  /*c9b0*/  FSEL R106, R106, -INF , !P2 ;  /* 0xff8000006a6a7808 */ /* 0x000fe40005000000 */
[-C--:B------:R-:W-:Y:S02]  /*c9c0*/  ISETP.GE.AND P1, PT, R2, R15.reuse, PT ;  /* 0x0000000f0200720c */ /* 0x080fe40003f26270 */
[----:B------:R-:W-:Y:S02]  /*c9d0*/  ISETP.GE.AND P6, PT, R0, R15, PT ;  /* 0x0000000f0000720c */ /* 0x000fe40003fc6270 */
[----:B------:R-:W-:-:S02]  /*c9e0*/  ISETP.GE.AND P2, PT, R4, R14, PT ;  /* 0x0000000e0400720c */ /* 0x000fc40003f46270 */
[----:B------:R-:W-:Y:S02]  /*c9f0*/  FSEL R184, R12, -INF , !P0 ;  /* 0xff8000000cb87808 */ /* 0x000fe40004000000 */
[----:B------:R-:W-:Y:S02]  /*ca00*/  ISETP.GE.AND P0, PT, R3, R15, PT ;  /* 0x0000000f0300720c */ /* 0x000fe40003f06270 */
[----:B------:R-:W-:Y:S02]  /*ca10*/  FSEL R203, R26, -INF , !P1 ;  /* 0xff8000001acb7808 */ /* 0x000fe40004800000 */
[----:B------:R-:W-:Y:S02]  /*ca20*/  FSEL R204, R27, -INF , !P6 ;  /* 0xff8000001bcc7808 */ /* 0x000fe40007000000 */
[----:B------:R-:W-:Y:S02]  /*ca30*/  FSEL R14, R13, -INF , !P2 ;  /* 0xff8000000d0e7808 */ /* 0x000fe40005000000 */
[----:B------:R-:W-:-:S02]  /*ca40*/  ISETP.GE.AND P1, PT, R3, R16, PT ;  /* 0x000000100300720c */ /* 0x000fc40003f26270 */
[----:B------:R-:W-:Y:S01]  /*ca50*/  ISETP.GE.AND P6, PT, R3, R17, PT ;  /* 0x000000110300720c */ /* 0x000fe20003fc6270 */
[----:B------:R-:W-:Y:S01]  /*ca60*/  FMUL.FTZ R3, R35, UR28 ;  /* 0x0000001c23037c20 */ /* 0x000fe20008410000 */
[C---:B------:R-:W-:Y:S02]  /*ca70*/  ISETP.GE.AND P2, PT, R4.reuse, R15, PT ;  /* 0x0000000f0400720c */ /* 0x040fe40003f46270 */
[----:B------:R-:W-:Y:S02]  /*ca80*/  FSEL R202, R39, -INF , !P0 ;  /* 0xff80000027ca7808 */ /* 0x000fe40004000000 */
[----:B------:R-:W-:Y:S01]  /*ca90*/  ISETP.GE.AND P0, PT, R4, R17, PT ;  /* 0x000000110400720c */ /* 0x000fe20003f06270 */
[----:B------:R-:W-:Y:S01]  /*caa0*/  MUFU.TANH R3, R3 ;  /* 0x0000000300037308 */ /* 0x000fe20000002400 */
[----:B------:R-:W-:Y:S02]  /*cab0*/  FSEL R189, R38, -INF , !P2 ;  /* 0xff80000026bd7808 */ /* 0x000fe40005000000 */
[----:B------:R-:W-:-:S02]  /*cac0*/  ISETP.GE.AND P2, PT, R4, R16, PT ;  /* 0x000000100400720c */ /* 0x000fc40003f46270 */
[----:B-1----:R-:W-:Y:S02]  /*cad0*/  FSEL R197, R6, -INF , !P0 ;  /* 0xff80000006c57808 */ /* 0x002fe40004000000 */
[----:B------:R-:W-:Y:S01]  /*cae0*/  PLOP3.LUT P0, PT, PT, PT, UP0, 0x80, 0x0 ;  /* 0x000000000000781c */ /* 0x000fe20003f0f008 */
[----:B------:R-:W1:Y:S01]  /*caf0*/  MUFU.TANH R4, R34 ;  /* 0x0000002200047308 */ /* 0x000e620000002400 */
[----:B--2---:R-:W-:Y:S02]  /*cb00*/  FSEL R190, R8, -INF , !P2 ;  /* 0xff80000008be7808 */ /* 0x004fe40005000000 */
[----:B---3--:R-:W-:Y:S02]  /*cb10*/  FSEL R192, R9, -INF , !P1 ;  /* 0xff80000009c07808 */ /* 0x008fe40004800000 */
[-C--:B------:R-:W-:Y:S02]  /*cb20*/  ISETP.GE.AND P2, PT, R2, R16.reuse, PT ;  /* 0x000000100200720c */ /* 0x080fe40003f46270 */
[----:B------:R-:W-:-:S02]  /*cb30*/  ISETP.GE.AND P1, PT, R0, R16, PT ;  /* 0x000000100000720c */ /* 0x000fc40003f26270 */
[----:B----4-:R-:W-:Y:S02]  /*cb40*/  FSEL R194, R32, -INF , !P2 ;  /* 0xff80000020c27808 */ /* 0x010fe40005000000 */
[----:B-----5:R-:W-:Y:S02]  /*cb50*/  FSEL R196, R7, -INF , !P1 ;  /* 0xff80000007c47808 */ /* 0x020fe40004800000 */
[-C--:B------:R-:W-:Y:S02]  /*cb60*/  ISETP.GE.AND P2, PT, R2, R17.reuse, PT ;  /* 0x000000110200720c */ /* 0x080fe40003f46270 */
[----:B------:R-:W-:Y:S02]  /*cb70*/  ISETP.GE.AND P1, PT, R0, R17, PT ;  /* 0x000000110000720c */ /* 0x000fe40003f26270 */
[----:B------:R-:W-:Y:S02]  /*cb80*/  FSEL R199, R5, -INF , !P6 ;  /* 0xff80000005c77808 */ /* 0x000fe40007000000 */
[----:B-1----:R-:W-:-:S02]  /*cb90*/  FSEL R200, R4, -INF , !P2 ;  /* 0xff80000004c87808 */ /* 0x002fc40005000000 */
[----:B------:R-:W-:Y:S01]  /*cba0*/  FSEL R201, R3, -INF , !P1 ;  /* 0xff80000003c97808 */ /* 0x000fe20004800000 */
[----:B------:R-:W-:Y:S06]  /*cbb0*/  @!P0 BRA `(.L_x_629) ;  /* 0x0000000400148947 */ /* 0x000fec0003800000 */
        /* <DEDUP_REMOVED lines=24> */
[C---:B----4-:R-:W-:Y:S02]  /*cd40*/  @!P3 LEA R8, P1, R0.reuse, R8, 0x1 ;  /* 0x000000080008b211 */ /* 0x050fe400078208ff */
[C-C-:B------:R-:W-:Y:S02]  /*cd50*/  @!P5 LEA.HI.X R13, R0.reuse, R13, R2.reuse, 0x1, P6 ;  /* 0x0000000d000dd211 */ /* 0x140fe400030f0c02 */
[----:B------:R-:W-:-:S02]  /*cd60*/  @!P4 LEA.HI.X R11, R0, R11, R2, 0x1, P2 ;  /* 0x0000000b000bc211 */ /* 0x000fc400010f0c02 */
[C---:B------:R-:W-:Y:S01]  /*cd70*/  @!P3 LEA.HI.X R9, R0.reuse, R9, R2, 0x1, P1 ;  /* 0x000000090009b211 */ /* 0x040fe200008f0c02 */
[----:B------:R-:W-:Y:S01]  /*cd80*/  @!PT LDS RZ, [RZ] ;  /* 0x00000000fffff984 */ /* 0x000fe20000000800 */
[----:B------:R-:W-:Y:S01]  /*cd90*/  @!PT LDS RZ, [RZ] ;  /* 0x00000000fffff984 */ /* 0x000fe20000000800 */
[----:B------:R-:W-:Y:S01]  /*cda0*/  @!PT LDS RZ, [RZ] ;  /* 0x00000000fffff984 */ /* 0x000fe20000000800 */
[----:B------:R1:W-:Y:S01]  /*cdb0*/  @!P5 LDGSTS.E.BYPASS.LTC128B.128 [R230+0x6000], desc[UR22][R12.64] ;  /* 0x060000000ce6dfae */ /* 0x0003e2000b901d56 */
[----:B------:R-:W-:-:S03]  /*cdc0*/  IADD3 R0, P1, R0, UR13, RZ ;  /* 0x0000000d00007c10 */ /* 0x000fc6000ff3e0ff */
[----:B------:R1:W-:Y:S01]  /*cdd0*/  @P4 STS.128 [R230+0x7000], RZ ;  /* 0x007000ffe6004388 */ /* 0x0003e20000000c00 */
[----:B------:R-:W-:Y:S02]  /*cde0*/  @!P5 LEA R6, P2, R0, R6, 0x1 ;  /* 0x000000060006d211 */ /* 0x000fe400078408ff */
[----:B------:R-:W-:Y:S01]  /*cdf0*/  IADD3.X R2, R2, UR5, RZ, P1, !PT ;  /* 0x0000000502027c10 */ /* 0x000fe20008ffe4ff */
[----:B------:R-:W-:Y:S01]  /*ce00*/  @!PT LDS RZ, [RZ] ;  /* 0x00000000fffff984 */ /* 0x000fe20000000800 */
[----:B------:R-:W-:Y:S01]  /*ce10*/  @!PT LDS RZ, [RZ] ;  /* 0x00000000fffff984 */ /* 0x000fe20000000800 */
[----:B------:R-:W-:Y:S01]  /*ce20*/  @!PT LDS RZ, [RZ] ;  /* 0x00000000fffff984 */ /* 0x000fe20000000800 */
[----:B------:R1:W-:Y:S01]  /*ce30*/  @!P4 LDGSTS.E.BYPASS.LTC128B.128 [R230+0x7000], desc[UR22][R10.64+0x40] ;  /* 0x070000400ae6cfae */ /* 0x0003e2000b901d56 */
[C---:B------:R-:W-:Y:S02]  /*ce40*/  @!P4 LEA R4, P1, R0.reuse, R4, 0x1 ;  /* 0x000000040004c211 */ /* 0x040fe400078208ff */
[C-C-:B------:R-:W-:Y:S01]  /*ce50*/  @!P5 LEA.HI.X R7, R0.reuse, R7, R2.reuse, 0x1, P2 ;  /* 0x000000070007d211 */ /* 0x140fe200010f0c02 */
        /* <DEDUP_REMOVED lines=25> */
.L_x_631:
[----:B------:R-:W-:Y:S05]  /*cff0*/  BSYNC B0 ;  /* 0x0000000000007941 */ /* 0x000fea0003800000 */
.L_x_630:
[----:B------:R-:W0:Y:S02]  /*d000*/  LDGDEPBAR ;  /* 0x00000000000079af */ /* 0x000e240000000000 */
.L_x_629:
[----:B------:R-:W-:Y:S01]  /*d010*/  FMNMX.FTZ R104, R246, R56, !PT ;  /* 0x00000038f6687209 */ /* 0x000fe20007810000 */
[----:B-1----:R-:W3:Y:S03]  /*d020*/  LDL.LU R7, [R1+0x14] ;  /* 0x0000140001077983 */ /* 0x002ee60000300800 */
[----:B------:R-:W-:Y:S01]  /*d030*/  FMNMX.FTZ R104, R60, R104, !PT ;  /* 0x000000683c687209 */ /* 0x000fe20007810000 */
[----:B------:R-:W4:Y:S03]  /*d040*/  LDL.LU R24, [R1+0x10] ;  /* 0x0000100001187983 */ /* 0x000f260000300800 */
[----:B------:R-:W-:Y:S01]  /*d050*/  FMNMX.FTZ R104, R61, R104, !PT ;  /* 0x000000683d687209 */ /* 0x000fe20007810000 */
[----:B------:R-:W5:Y:S01]  /*d060*/  LDL.LU R11, [R1+0x1c] ;  /* 0x00001c00010b7983 */ /* 0x000f620000300800 */
[----:B------:R-:W-:Y:S01]  /*d070*/  FMNMX.FTZ R0, R245, R49, !PT ;  /* 0x00000031f5007209 */ /* 0x000fe20007810000 */
[----:B------:R-:W-:Y:S01]  /*d080*/  @UP0 UIADD3 UR19, UR19, -0x4, URZ ;  /* 0xfffffffc13130890 */ /* 0x000fe2000fffe03f */
[----:B------:R-:W-:Y:S01]  /*d090*/  FMNMX.FTZ R104, R57, R104, !PT ;  /* 0x0000006839687209 */ /* 0x000fe20007810000 */
[----:B------:R-:W-:Y:S01]  /*d0a0*/  LDSM.16.MT88.4 R20, [R226+0x9000] ;  /* 0x00900000e214783b */ /* 0x000fe20000004200 */
[----:B------:R-:W-:-:S02]  /*d0b0*/  FMNMX.FTZ R2, R51, R0, !PT ;  /* 0x0000000033027209 */ /* 0x000fc40007810000 */
[----:B------:R-:W-:Y:S01]  /*d0c0*/  FMNMX.FTZ R104, R19, R104, !PT ;  /* 0x0000006813687209 */ /* 0x000fe20007810000 */
        /* <DEDUP_REMOVED lines=26> */
[----:B--2---:R-:W1:Y:S01]  /*d270*/  SHFL.BFLY PT, R4, R104, 0x2, 0x1f ;  /* 0x0c401f0068047f89 */ /* 0x004e6200000e0000 */
        /* <DEDUP_REMOVED lines=16> */
[----:B------:R-:W-:-:S02]  /*d380*/  FMNMX.FTZ R2, R192, R2, !PT ;  /* 0x00000002c0027209 */ /* 0x000fc40007810000 */
[----:B------:R-:W-:Y:S02]  /*d390*/  FMNMX.FTZ R0, R105, R0, !PT ;  /* 0x0000000069007209 */ /* 0x000fe40007810000 */
[----:B------:R-:W-:Y:S02]  /*d3a0*/  FMNMX.FTZ R103, R195, R3, !PT ;  /* 0x00000003c3677209 */ /* 0x000fe40007810000 */
[----:B------:R-:W1:Y:S01]  /*d3b0*/  SHFL.BFLY PT, R3, R104, 0x1, 0x1f ;  /* 0x0c201f0068037f89 */ /* 0x000e6200000e0000 */
[----:B------:R-:W-:Y:S02]  /*d3c0*/  FMNMX.FTZ R102, R194, R2, !PT ;  /* 0x00000002c2667209 */ /* 0x000fe40007810000 */
[----:B------:R-:W-:Y:S02]  /*d3d0*/  FMNMX.FTZ R0, R106, R0, !PT ;  /* 0x000000006a007209 */ /* 0x000fe40007810000 */
[----:B------:R-:W-:Y:S02]  /*d3e0*/  FMNMX.FTZ R102, R196, R102, !PT ;  /* 0x00000066c4667209 */ /* 0x000fe40007810000 */
[----:B------:R-:W-:-:S02]  /*d3f0*/  FMNMX.FTZ R0, R107, R0, !PT ;  /* 0x000000006b007209 */ /* 0x000fc40007810000 */
[----:B------:R-:W-:Y:S01]  /*d400*/  FMNMX.FTZ R103, R198, R103, !PT ;  /* 0x00000067c6677209 */ /* 0x000fe20007810000 */
[----:B------:R-:W2:Y:S01]  /*d410*/  SHFL.BFLY PT, R5, R102, 0x2, 0x1f ;  /* 0x0c401f0066057f89 */ /* 0x000ea200000e0000 */
[----:B------:R-:W-:Y:S02]  /*d420*/  FMNMX.FTZ R0, R182, R0, !PT ;  /* 0x00000000b6007209 */ /* 0x000fe40007810000 */
[----:B------:R-:W-:Y:S02]  /*d430*/  FMNMX.FTZ R103, R189, R103, !PT ;  /* 0x00000067bd677209 */ /* 0x000fe40007810000 */
[----:B------:R-:W-:Y:S02]  /*d440*/  FMNMX.FTZ R0, R183, R0, !PT ;  /* 0x00000000b7007209 */ /* 0x000fe40007810000 */
[----:B------:R-:W-:Y:S02]  /*d450*/  FMNMX.FTZ R103, R202, R103, !PT ;  /* 0x00000067ca677209 */ /* 0x000fe40007810000 */
[----:B------:R-:W-:-:S02]  /*d460*/  FMNMX.FTZ R0, R197, R0, !PT ;  /* 0x00000000c5007209 */ /* 0x000fc40007810000 */
[----:B------:R-:W-:Y:S02]  /*d470*/  FMNMX.FTZ R103, R203, R103, !PT ;  /* 0x00000067cb677209 */ /* 0x000fe40007810000 */
[----:B------:R-:W-:Y:S02]  /*d480*/  FMNMX.FTZ R0, R199, R0, !PT ;  /* 0x00000000c7007209 */ /* 0x000fe40007810000 */
[----:B-1----:R-:W-:Y:S02]  /*d490*/  FMNMX.FTZ R104, R104, R3, !PT ;  /* 0x0000000368687209 */ /* 0x002fe40007810000 */
[----:B------:R-:W-:Y:S02]  /*d4a0*/  FMNMX.FTZ R0, R200, R0, !PT ;  /* 0x00000000c8007209 */ /* 0x000fe40007810000 */
[C---:B------:R-:W-:Y:S01]  /*d4b0*/  FSETP.NEU.FTZ.AND P4, PT, R104.reuse, -INF , PT ;  /* 0xff8000006800780b */ /* 0x040fe20003f9d000 */
[----:B------:R-:W-:Y:S01]  /*d4c0*/  FMUL.FTZ R2, R104, UR18 ;  /* 0x0000001268027c20 */ /* 0x000fe20008410000 */
[----:B------:R-:W-:-:S02]  /*d4d0*/  FMNMX.FTZ R0, R201, R0, !PT ;  /* 0x00000000c9007209 */ /* 0x000fc40007810000 */
[----:B------:R-:W-:Y:S02]  /*d4e0*/  FMNMX.FTZ R103, R204, R103, !PT ;  /* 0x00000067cc677209 */ /* 0x000fe40007810000 */
[----:B------:R-:W-:Y:S02]  /*d4f0*/  FSEL R2, R2, RZ, P4 ;  /* 0x000000ff02027208 */ /* 0x000fe40002000000 */
[----:B--2---:R-:W-:Y:S01]  /*d500*/  FMNMX.FTZ R102, R102, R5, !PT ;  /* 0x0000000566667209 */ /* 0x004fe20007810000 */
[----:B------:R-:W1:Y:S01]  /*d510*/  SHFL.BFLY PT, R4, R103, 0x2, 0x1f ;  /* 0x0c401f0067047f89 */ /* 0x000e6200000e0000 */
[----:B------:R-:W-:Y:S01]  /*d520*/  MOV R25, R252 ;  /* 0x000000fc00197202 */ /* 0x000fe20000000f00 */
[--C-:B------:R-:W-:Y:S01]  /*d530*/  FFMA.FTZ R3, R56, UR18, -R2.reuse ;  /* 0x0000001238037c23 */ /* 0x100fe20008010802 */
[--C-:B------:R-:W-:Y:S01]  /*d540*/  FFMA.FTZ R14, R14, UR18, -R2.reuse ;  /* 0x000000120e0e7c23 */ /* 0x100fe20008010802 */
[----:B------:R-:W2:Y:S01]  /*d550*/  SHFL.BFLY PT, R5, R0, 0x2, 0x1f ;  /* 0x0c401f0000057f89 */ /* 0x000ea200000e0000 */
[----:B------:R-:W-:Y:S01]  /*d560*/  MOV R58, R25 ;  /* 0x00000019003a7202 */ /* 0x000fe20000000f00 */
[----:B------:R1:W-:Y:S02]  /*d570*/  MUFU.EX2 R252, R3 ;  /* 0x0000000300fc7308 */ /* 0x0003e40000000800 */
[----:B------:R-:W2:Y:S01]  /*d580*/  SHFL.BFLY PT, R6, R102, 0x1, 0x1f ;  /* 0x0c201f0066067f89 */ /* 0x000ea200000e0000 */
[----:B-1----:R-:W-:Y:S01]  /*d590*/  FFMA.FTZ R3, R60, UR18, -R2 ;  /* 0x000000123c037c23 */ /* 0x002fe20008010802 */
[----:B------:R-:W-:-:S04]  /*d5a0*/  FMNMX.FTZ R103, R103, R4, !PT ;  /* 0x0000000467677209 */ /* 0x000fc80007810000 */
[----:B------:R1:W-:Y:S01]  /*d5b0*/  MUFU.EX2 R250, R3 ;  /* 0x0000000300fa7308 */ /* 0x0003e20000000800 */
[----:B--2---:R-:W-:Y:S01]  /*d5c0*/  FMNMX.FTZ R0, R0, R5, !PT ;  /* 0x0000000500007209 */ /* 0x004fe20007810000 */
[----:B------:R-:W2:Y:S01]  /*d5d0*/  SHFL.BFLY PT, R4, R103, 0x1, 0x1f ;  /* 0x0c201f0067047f89 */ /* 0x000ea200000e0000 */
[----:B------:R-:W-:-:S03]  /*d5e0*/  FMNMX.FTZ R102, R102, R6, !PT ;  /* 0x0000000666667209 */ /* 0x000fc60007810000 */
[----:B------:R-:W2:Y:S01]  /*d5f0*/  SHFL.BFLY PT, R101, R0, 0x1, 0x1f ;  /* 0x0c201f0000657f89 */ /* 0x000ea200000e0000 */
[----:B------:R-:W-:Y:S01]  /*d600*/  FSETP.NEU.FTZ.AND P2, PT, R102, -INF , PT ;  /* 0xff8000006600780b */ /* 0x000fe20003f5d000 */
[----:B-1----:R-:W-:-:S04]  /*d610*/  FFMA.FTZ R3, R61, UR18, -R2 ;  /* 0x000000123d037c23 */ /* 0x002fc80008010802 */
[----:B------:R1:W-:Y:S01]  /*d620*/  MUFU.EX2 R249, R3 ;  /* 0x0000000300f97308 */ /* 0x0003e20000000800 */
[----:B--2---:R-:W-:Y:S02]  /*d630*/  FMNMX.FTZ R103, R103, R4, !PT ;  /* 0x0000000467677209 */ /* 0x004fe40007810000 */
[----:B------:R-:W-:-:S03]  /*d640*/  FMNMX.FTZ R101, R0, R101, !PT ;  /* 0x0000006500657209 */ /* 0x000fc60007810000 */
[C---:B------:R-:W-:Y:S01]  /*d650*/  FMUL.FTZ R13, R103.reuse, UR18 ;  /* 0x00000012670d7c20 */ /* 0x040fe20008410000 */
[----:B------:R-:W-:Y:S02]  /*d660*/  FSETP.NEU.FTZ.AND P3, PT, R103, -INF , PT ;  /* 0xff8000006700780b */ /* 0x000fe40003f7d000 */
[C---:B------:R-:W-:Y:S01]  /*d670*/  FSETP.NEU.FTZ.AND P1, PT, R101.reuse, -INF , PT ;  /* 0xff8000006500780b */ /* 0x040fe20003f3d000 */
[----:B------:R-:W-:Y:S01]  /*d680*/  FMUL.FTZ R12, R101, UR18 ;  /* 0x00000012650c7c20 */ /* 0x000fe20008410000 */
[----:B------:R-:W-:Y:S01]  /*d690*/  FSEL R13, R13, RZ, P3 ;  /* 0x000000ff0d0d7208 */ /* 0x000fe20001800000 */
[----:B-1----:R-:W-:-:S03]  /*d6a0*/  FFMA.FTZ R3, R57, UR18, -R2 ;  /* 0x0000001239037c23 */ /* 0x002fc60008010802 */
[----:B------:R-:W-:Y:S01]  /*d6b0*/  FSEL R12, R12, RZ, P1 ;  /* 0x000000ff0c0c7208 */ /* 0x000fe20000800000 */
[----:B------:R-:W-:Y:S01]  /*d6c0*/  FFMA.FTZ R4, R49, UR18, -R13 ;  /* 0x0000001231047c23 */ /* 0x000fe2000801080d */
[----:B------:R1:W-:Y:S03]  /*d6d0*/  MUFU.EX2 R251, R3 ;  /* 0x0000000300fb7308 */ /* 0x0003e60000000800 */
[----:B------:R-:W-:-:S05]  /*d6e0*/  FFMA.FTZ R5, R44, UR18, -R12 ;  /* 0x000000122c057c23 */ /* 0x000fca000801080c */
[----:B------:R2:W-:Y:S08]  /*d6f0*/  MUFU.EX2 R247, R4 ;  /* 0x0000000400f77308 */ /* 0x0005f00000000800 */
[----:B------:R2:W-:Y:S01]  /*d700*/  MUFU.EX2 R238, R5 ;  /* 0x0000000500ee7308 */ /* 0x0005e20000000800 */
[----:B-1----:R-:W-:-:S07]  /*d710*/  FFMA.FTZ R3, R19, UR18, -R2 ;  /* 0x0000001213037c23 */ /* 0x002fce0008010802 */
[----:B------:R1:W-:Y:S01]  /*d720*/  MUFU.EX2 R10, R3 ;  /* 0x00000003000a7308 */ /* 0x0003e20000000800 */
[----:B--2---:R-:W-:-:S07]  /*d730*/  FFMA.FTZ R4, R51, UR18, -R13 ;  /* 0x0000001233047c23 */ /* 0x004fce000801080d */
[----:B------:R-:W-:Y:S01]  /*d740*/  MUFU.EX2 R248, R4 ;  /* 0x0000000400f87308 */ /* 0x000fe20000000800 */
[----:B------:R-:W-:Y:S01]  /*d750*/  FSEL R5, R104, RZ, P4 ;  /* 0x000000ff68057208 */ /* 0x000fe20002000000 */
[----:B-1----:R-:W-:-:S06]  /*d760*/  FFMA.FTZ R3, R36, UR18, -R2 ;  /* 0x0000001224037c23 */ /* 0x002fcc0008010802 */
[----:B------:R1:W-:Y:S02]  /*d770*/  MUFU.EX2 R26, R3 ;  /* 0x00000003001a7308 */ /* 0x0003e40000000800 */
[----:B-1----:R-:W-:-:S06]  /*d780*/  FFMA.FTZ R3, R37, UR18, -R2 ;  /* 0x0000001225037c23 */ /* 0x002fcc0008010802 */
[----:B------:R1:W-:Y:S02]  /*d790*/  MUFU.EX2 R9, R3 ;  /* 0x0000000300097308 */ /* 0x0003e40000000800 */
[----:B-1----:R-:W-:Y:S02]  /*d7a0*/  FFMA.FTZ R3, R18, UR18, -R2 ;  /* 0x0000001212037c23 */ /* 0x002fe40008010802 */
[----:B------:R-:W1:Y:S04]  /*d7b0*/  LDSM.16.MT88.4 R16, [R224+0x9000] ;  /* 0x00900000e010783b */ /* 0x000e680000004200 */
[----:B------:R2:W-:Y:S01]  /*d7c0*/  MUFU.EX2 R8, R3 ;  /* 0x0000000300087308 */ /* 0x0005e20000000800 */
[----:B---3--:R-:W-:Y:S02]  /*d7d0*/  MOV R39, R7 ;  /* 0x0000000700277202 */ /* 0x008fe40000000f00 */
[----:B----4-:R-:W-:Y:S01]  /*d7e0*/  MOV R38, R24 ;  /* 0x0000001800267202 */ /* 0x010fe20000000f00 */
[----:B--2---:R-:W-:-:S05]  /*d7f0*/  FMUL.FTZ R3, R102, UR18 ;  /* 0x0000001266037c20 */ /* 0x004fca0008410000 */
[----:B------:R-:W-:-:S05]  /*d800*/  FSEL R3, R3, RZ, P2 ;  /* 0x000000ff03037208 */ /* 0x000fca0001000000 */
[--C-:B------:R-:W-:Y:S01]  /*d810*/  FFMA.FTZ R0, R45, UR18, -R3.reuse ;  /* 0x000000122d007c23 */ /* 0x100fe20008010803 */
[----:B------:R-:W-:-:S03]  /*d820*/  FFMA.FTZ R4, R48, UR18, -R3 ;  /* 0x0000001230047c23 */ /* 0x000fc60008010803 */
[----:B------:R2:W-:Y:S08]  /*d830*/  MUFU.EX2 R240, R0 ;  /* 0x0000000000f07308 */ /* 0x0005f00000000800 */
[----:B------:R-:W-:Y:S01]  /*d840*/  MUFU.EX2 R241, R4 ;  /* 0x0000000400f17308 */ /* 0x000fe20000000800 */
[--C-:B--2---:R-:W-:Y:S02]  /*d850*/  FFMA.FTZ R0, R50, UR18, -R3.reuse ;  /* 0x0000001232007c23 */ /* 0x104fe40008010803 */
[----:B------:R-:W-:Y:S05]  /*d860*/  LDSM.16.MT88.4 R48, [R226+0xb000] ;  /* 0x00b00000e230783b */ /* 0x000fea0000004200 */
[----:B------:R2:W-:Y:S02]  /*d870*/  MUFU.EX2 R242, R0 ;  /* 0x0000000000f27308 */ /* 0x0005e40000000800 */
[----:B--2---:R-:W-:-:S06]  /*d880*/  FFMA.FTZ R0, R41, UR18, -R3 ;  /* 0x0000001229007c23 */ /* 0x004fcc0008010803 */
[----:B------:R2:W3:Y:S02]  /*d890*/  MUFU.EX2 R243, R0 ;  /* 0x0000000000f37308 */ /* 0x0004e40000000800 */
[----:B--2---:R-:W-:Y:S01]  /*d8a0*/  FFMA.FTZ R0, R40, UR18, -R12 ;  /* 0x0000001228007c23 */ /* 0x004fe2000801080c */
[----:B---3--:R-:W-:-:S05]  /*d8b0*/  F2FP.BF16.F32.PACK_AB R6, R243, R242 ;  /* 0x000000f2f306723e */ /* 0x008fca00000010ff */
[----:B------:R2:W-:Y:S02]  /*d8c0*/  MUFU.EX2 R236, R0 ;  /* 0x0000000000ec7308 */ /* 0x0005e40000000800 */
[----:B--2---:R-:W-:-:S06]  /*d8d0*/  FFMA.FTZ R0, R43, UR18, -R12 ;  /* 0x000000122b007c23 */ /* 0x004fcc000801080c */
[----:B------:R2:W-:Y:S02]  /*d8e0*/  MUFU.EX2 R237, R0 ;  /* 0x0000000000ed7308 */ /* 0x0005e40000000800 */
[----:B--2---:R-:W-:Y:S02]  /*d8f0*/  FFMA.FTZ R0, R42, UR18, -R12 ;  /* 0x000000122a007c23 */ /* 0x004fe4000801080c */
[----:B------:R-:W-:Y:S04]  /*d900*/  LDSM.16.MT88.4 R40, [R226+0xb400] ;  /* 0x00b40000e228783b */ /* 0x000fe80000004200 */
[----:B------:R2:W3:Y:S02]  /*d910*/  MUFU.EX2 R239, R0 ;  /* 0x0000000000ef7308 */ /* 0x0004e40000000800 */
[----:B--2---:R-:W-:-:S02]  /*d920*/  FSEL R0, R102, RZ, P2 ;  /* 0x000000ff66007208 */ /* 0x004fc40001000000 */
[----:B---3--:R-:W-:-:S03]  /*d930*/  F2FP.BF16.F32.PACK_AB R7, R238, R239 ;  /* 0x000000efee07723e */ /* 0x008fc600000010ff */
[----:B------:R-:W-:Y:S01]  /*d940*/  FADD.FTZ R4, R244, -R0 ;  /* 0x80000000f4047221 */ /* 0x000fe20000010000 */
[----:B------:R-:W-:Y:S02]  /*d950*/  FSEL R0, R101, RZ, P1 ;  /* 0x000000ff65007208 */ /* 0x000fe40000800000 */
[----:B------:R-:W-:Y:S01]  /*d960*/  MOV R244, R8 ;  /* 0x0000000800f47202 */ /* 0x000fe20000000f00 */
[----:B------:R-:W-:Y:S01]  /*d970*/  FMUL.FTZ R4, R4, UR18 ;  /* 0x0000001204047c20 */ /* 0x000fe20008410000 */
[----:B------:R-:W-:Y:S01]  /*d980*/  FADD.FTZ R8, R246, -R5 ;  /* 0x80000005f6087221 */ /* 0x000fe20000010000 */
[----:B------:R-:W-:Y:S01]  /*d990*/  FADD.FTZ R0, R231, -R0 ;  /* 0x80000000e7007221 */ /* 0x000fe20000010000 */
[----:B------:R-:W-:Y:S01]  /*d9a0*/  MOV R246, R9 ;  /* 0x0000000900f67202 */ /* 0x000fe20000000f00 */
[----:B------:R2:W3:Y:S01]  /*d9b0*/  MUFU.EX2 R44, R4 ;  /* 0x00000004002c7308 */ /* 0x0004e20000000800 */
[----:B------:R-:W-:Y:S01]  /*d9c0*/  F2FP.BF16.F32.PACK_AB R5, R237, R236 ;  /* 0x000000eced05723e */ /* 0x000fe200000010ff */
[----:B------:R-:W-:-:S06]  /*d9d0*/  FMUL.FTZ R0, R0, UR18 ;  /* 0x0000001200007c20 */ /* 0x000fcc0008410000 */
[----:B------:R4:W5:Y:S01]  /*d9e0*/  MUFU.EX2 R15, R0 ;  /* 0x00000000000f7308 */ /* 0x0009620000000800 */
[----:B--2---:R-:W-:Y:S01]  /*d9f0*/  FSEL R4, R103, RZ, P3 ;  /* 0x000000ff67047208 */ /* 0x004fe20001800000 */
[-C--:B---3--:R-:W-:Y:S01]  /*da00*/  FMUL.FTZ R128, R128, R44.reuse ;  /* 0x0000002c80807220 */ /* 0x088fe20000410000 */
[-C--:B------:R-:W-:Y:S01]  /*da10*/  FMUL.FTZ R129, R129, R44.reuse ;  /* 0x0000002c81817220 */ /* 0x080fe20000410000 */
[-C--:B------:R-:W-:Y:S01]  /*da20*/  FMUL.FTZ R144, R144, R44.reuse ;  /* 0x0000002c90907220 */ /* 0x080fe20000410000 */
[----:B------:R-:W-:Y:S01]  /*da30*/  FMUL.FTZ R145, R145, R44 ;  /* 0x0000002c91917220 */ /* 0x000fe20000410000 */
[----:B------:R-:W-:Y:S01]  /*da40*/  FADD.FTZ R9, R245, -R4 ;  /* 0x80000004f5097221 */ /* 0x000fe20000010000 */
[----:B------:R-:W-:Y:S01]  /*da50*/  MOV R245, R26 ;  /* 0x0000001a00f57202 */ /* 0x000fe20000000f00 */
[-C--:B------:R-:W-:Y:S01]  /*da60*/  FMUL.FTZ R152, R152, R44.reuse ;  /* 0x0000002c98987220 */ /* 0x080fe20000410000 */
[--C-:B----4-:R-:W-:Y:S01]  /*da70*/  FFMA.FTZ R0, R63, UR18, -R13.reuse ;  /* 0x000000123f007c23 */ /* 0x110fe2000801080d */
[----:B------:R-:W2:Y:S01]  /*da80*/  LDSM.16.MT88.4 R24, [R224+0xa000] ;  /* 0x00a00000e018783b */ /* 0x000ea20000004200 */
[----:B------:R-:W-:Y:S01]  /*da90*/  F2FP.BF16.F32.PACK_AB R4, R240, R241 ;  /* 0x000000f1f004723e */ /* 0x000fe200000010ff */
[-C--:B-----5:R-:W-:Y:S01]  /*daa0*/  FMUL.FTZ R130, R130, R15.reuse ;  /* 0x0000000f82827220 */ /* 0x0a0fe20000410000 */
        /* <DEDUP_REMOVED lines=17> */
[----:B---3--:R-:W-:Y:S01]  /*dbc0*/  FFMA.FTZ R0, R62, UR18, -R13 ;  /* 0x000000123e007c23 */ /* 0x008fe2000801080d */
        /* <DEDUP_REMOVED lines=20> */
[----:B---3--:R-:W-:Y:S01]  /*dd10*/  FFMA.FTZ R0, R46, UR18, -R3 ;  /* 0x000000122e007c23 */ /* 0x008fe20008010803 */
[-C--:B------:R-:W-:Y:S01]  /*dd20*/  FMUL.FTZ R79, R79, R15.reuse ;  /* 0x0000000f4f4f7220 */ /* 0x080fe20000410000 */
[-C--:B------:R-:W-:Y:S01]  /*dd30*/  FMUL.FTZ R88, R88, R44.reuse ;  /* 0x0000002c58587220 */ /* 0x080fe20000410000 */
[C---:B--2---:R-:W-:Y:S01]  /*dd40*/  HMMA.16816.F32.BF16 R144, R4.reuse, R24, R144 ;  /* 0x000000180490723c */ /* 0x044fe20000041890 */
[----:B------:R1:W-:Y:S01]  /*dd50*/  MUFU.EX2 R233, R0 ;  /* 0x0000000000e97308 */ /* 0x0003e20000000800 */
[-C--:B------:R-:W-:Y:S01]  /*dd60*/  FMUL.FTZ R89, R89, R44.reuse ;  /* 0x0000002c59597220 */ /* 0x080fe20000410000 */
[-C--:B------:R-:W-:Y:S01]  /*dd70*/  FMUL.FTZ R90, R90, R15.reuse ;  /* 0x0000000f5a5a7220 */ /* 0x080fe20000410000 */
[-C--:B------:R-:W-:Y:S01]  /*dd80*/  FMUL.FTZ R91, R91, R15.reuse ;  /* 0x0000000f5b5b7220 */ /* 0x080fe20000410000 */
[-C--:B------:R-:W-:Y:S01]  /*dd90*/  FMUL.FTZ R92, R92, R44.reuse ;  /* 0x0000002c5c5c7220 */ /* 0x080fe20000410000 */
[----:B------:R-:W-:Y:S01]  /*dda0*/  HMMA.16816.F32.BF16 R152, R4, R26, R152 ;  /* 0x0000001a0498723c */ /* 0x000fe20000041898 */
[----:B------:R-:W-:Y:S01]  /*ddb0*/  FMUL.FTZ R93, R93, R44 ;  /* 0x0000002c5d5d7220 */ /* 0x000fe20000410000 */
[-C--:B------:R-:W-:Y:S01]  /*ddc0*/  FMUL.FTZ R94, R94, R15.reuse ;  /* 0x0000000f5e5e7220 */ /* 0x080fe20000410000 */
[----:B------:R-:W-:-:S03]  /*ddd0*/  FMUL.FTZ R95, R95, R15 ;  /* 0x0000000f5f5f7220 */ /* 0x000fc60000410000 */
[----:B------:R-:W-:Y:S01]  /*dde0*/  HMMA.16816.F32.BF16 R136, R4, R22, R136 ;  /* 0x000000160488723c */ /* 0x000fe20000041888 */
[----:B-1----:R-:W-:Y:S01]  /*ddf0*/  FFMA.FTZ R0, R47, UR18, -R3 ;  /* 0x000000122f007c23 */ /* 0x002fe20008010803 */
[----:B------:R-:W-:-:S04]  /*de00*/  MOV R47, R58 ;  /* 0x0000003a002f7202 */ /* 0x000fc80000000f00 */
[C---:B------:R-:W-:Y:S01]  /*de10*/  HMMA.16816.F32.BF16 R160, R4.reuse, R28, R160 ;  /* 0x0000001c04a0723c */ /* 0x040fe200000418a0 */
[----:B------:R1:W-:Y:S05]  /*de20*/  MUFU.EX2 R232, R0 ;  /* 0x0000000000e87308 */ /* 0x0003ea0000000800 */
[C---:B------:R-:W-:Y:S06]  /*de30*/  HMMA.16816.F32.BF16 R56, R4.reuse, R20, R128 ;  /* 0x000000140438723c */ /* 0x040fec0000041880 */
[----:B------:R-:W-:Y:S01]  /*de40*/  HMMA.16816.F32.BF16 R168, R4, R30, R168 ;  /* 0x0000001e04a8723c */ /* 0x000fe200000418a8 */
[----:B------:R-:W-:-:S02]  /*de50*/  MOV R129, R11 ;  /* 0x0000000b00817202 */ /* 0x000fc40000000f00 */
[----:B------:R-:W-:Y:S02]  /*de60*/  MOV R128, R10 ;  /* 0x0000000a00807202 */ /* 0x000fe40000000f00 */
[----:B------:R-:W-:Y:S01]  /*de70*/  F2FP.BF16.F32.PACK_AB R10, R251, R249 ;  /* 0x000000f9fb0a723e */ /* 0x000fe200000010ff */
[C---:B------:R-:W-:Y:S01]  /*de80*/  HMMA.16816.F32.BF16 R72, R4.reuse, R32, R72 ;  /* 0x000000200448723c */ /* 0x040fe20000041848 */
[----:B-1----:R-:W-:Y:S01]  /*de90*/  FMUL.FTZ R0, R8, UR18 ;  /* 0x0000001208007c20 */ /* 0x002fe20008410000 */
[----:B------:R-:W-:Y:S02]  /*dea0*/  F2FP.BF16.F32.PACK_AB R8, R250, R252 ;  /* 0x000000fcfa08723e */ /* 0x000fe400000010ff */
[----:B----4-:R-:W-:Y:S01]  /*deb0*/  F2FP.BF16.F32.PACK_AB R11, R234, R235 ;  /* 0x000000ebea0b723e */ /* 0x010fe200000010ff */
[----:B------:R1:W2:Y:S01]  /*dec0*/  MUFU.EX2 R46, R0 ;  /* 0x00000000002e7308 */ /* 0x0002a20000000800 */
[----:B------:R-:W-:Y:S01]  /*ded0*/  MOV R131, R39 ;  /* 0x0000002700837202 */ /* 0x000fe20000000f00 */
[----:B------:R-:W-:Y:S01]  /*dee0*/  HMMA.16816.F32.BF16 R76, R4, R34, R76 ;  /* 0x00000022044c723c */ /* 0x000fe2000004184c */
[----:B------:R-:W-:-:S02]  /*def0*/  MOV R130, R38 ;  /* 0x0000002600827202 */ /* 0x000fc40000000f00 */
[----:B------:R-:W-:Y:S03]  /*df00*/  LDSM.16.MT88.4 R36, [R224+0xb400] ;  /* 0x00b40000e024783b */ /* 0x000fe60000004200 */
        /* <DEDUP_REMOVED lines=44> */
[----:B-1----:R-:W-:Y:S01]  /*e1d0*/  FFMA.FTZ R0, R53, UR18, -R3 ;  /* 0x0000001235007c23 */ /* 0x002fe20008010803 */
[C---:B------:R-:W-:Y:S01]  /*e1e0*/  HMMA.16816.F32.BF16 R116, R8.reuse, R16, R116 ;  /* 0x000000100874723c */ /* 0x040fe20000041874 */
[-C--:B------:R-:W-:Y:S01]  /*e1f0*/  FMUL.FTZ R70, R70, R45.reuse ;  /* 0x0000002d46467220 */ /* 0x080fe20000410000 */
[-C--:B------:R-:W-:Y:S01]  /*e200*/  FMUL.FTZ R71, R71, R45.reuse ;  /* 0x0000002d47477220 */ /* 0x080fe20000410000 */
[----:B------:R1:W3:Y:S01]  /*e210*/  MUFU.EX2 R223, R0 ;  /* 0x0000000000df7308 */ /* 0x0002e20000000800 */
        /* <DEDUP_REMOVED lines=15> */
[----:B------:R-:W5:Y:S01]  /*e310*/  LDSM.16.MT88.4 R20, [R224+0xa400] ;  /* 0x00a40000e014783b */ /* 0x000f620000004200 */
[--C-:B-1----:R-:W-:Y:S01]  /*e320*/  FFMA.FTZ R0, R54, UR18, -R12.reuse ;  /* 0x0000001236007c23 */ /* 0x102fe2000801080c */
[----:B------:R-:W-:Y:S01]  /*e330*/  FMUL.FTZ R99, R99, R45 ;  /* 0x0000002d63637220 */ /* 0x000fe20000410000 */
[----:B------:R-:W-:Y:S01]  /*e340*/  F2FP.BF16.F32.PACK_AB R4, R232, R233 ;  /* 0x000000e9e804723e */ /* 0x000fe200000010ff */
[----:B------:R-:W-:Y:S01]  /*e350*/  LDSM.16.MT88.4 R124, [R224+0x9c00] ;  /* 0x009c0000e07c783b */ /* 0x000fe20000004200 */
[----:B------:R1:W-:Y:S01]  /*e360*/  MUFU.EX2 R222, R0 ;  /* 0x0000000000de7308 */ /* 0x0003e20000000800 */
[C---:B------:R-:W-:Y:S01]  /*e370*/  HMMA.16816.F32.BF16 R164, R8.reuse, R28, R164 ;  /* 0x0000001c08a4723c */ /* 0x040fe200000418a4 */
[----:B---3--:R-:W-:Y:S01]  /*e380*/  F2FP.BF16.F32.PACK_AB R6, R223, R231 ;  /* 0x000000e7df06723e */ /* 0x008fe200000010ff */
[----:B------:R-:W-:Y:S04]  /*e390*/  LDSM.16.MT88.4 R140, [R226+0x9c00] ;  /* 0x009c0000e28c783b */ /* 0x000fe80000004200 */
[C---:B------:R-:W-:Y:S01]  /*e3a0*/  HMMA.16816.F32.BF16 R172, R8.reuse, R30, R172 ;  /* 0x0000001e08ac723c */ /* 0x040fe200000418ac */
[----:B------:R-:W3:Y:S05]  /*e3b0*/  LDSM.16.MT88.4 R28, [R226+0xa400] ;  /* 0x00a40000e21c783b */ /* 0x000eea0000004200 */
[----:B------:R-:W-:Y:S01]  /*e3c0*/  HMMA.16816.F32.BF16 R68, R8, R32, R68 ;  /* 0x000000200844723c */ /* 0x000fe20000041844 */
[----:B-1----:R-:W-:-:S05]  /*e3d0*/  FFMA.FTZ R0, R55, UR18, -R12 ;  /* 0x0000001237007c23 */ /* 0x002fca000801080c */
[C---:B------:R-:W-:Y:S01]  /*e3e0*/  HMMA.16816.F32.BF16 R80, R8.reuse, R34, R80 ;  /* 0x000000220850723c */ /* 0x040fe20000041850 */
[----:B------:R-:W-:Y:S01]  /*e3f0*/  LDSM.16.MT88.4 R32, [R226+0x9800] ;  /* 0x00980000e220783b */ /* 0x000fe20000004200 */
[----:B------:R1:W2:Y:S04]  /*e400*/  MUFU.EX2 R221, R0 ;  /* 0x0000000000dd7308 */ /* 0x0002a80000000800 */
        /* <DEDUP_REMOVED lines=41> */
[----:B------:R-:W-:Y:S05]  /*e6a0*/  LDSM.16.MT88.4 R16, [R224+0xb800] ;  /* 0x00b80000e010783b */ /* 0x000fea0000004200 */
[C---:B------:R-:W-:Y:S06]  /*e6b0*/  HMMA.16816.F32.BF16 R148, R8.reuse, R20, R148 ;  /* 0x000000140894723c */ /* 0x040fec0000041894 */
[----:B------:R-:W-:Y:S01]  /*e6c0*/  HMMA.16816.F32.BF16 R156, R8, R22, R156 ;  /* 0x00000016089c723c */ /* 0x000fe2000004189c */
[----:B------:R-:W-:Y:S01]  /*e6d0*/  LDSM.16.MT88.4 R20, [R226+0xb800] ;  /* 0x00b80000e214783b */ /* 0x000fe20000004200 */
[----:B-1----:R-:W-:-:S04]  /*e6e0*/  FFMA.FTZ R0, R177, UR18, -R3 ;  /* 0x00000012b1007c23 */ /* 0x002fc80008010803 */
[C---:B------:R-:W-:Y:S01]  /*e6f0*/  HMMA.16816.F32.BF16 R164, R8.reuse, R28, R164 ;  /* 0x0000001c08a4723c */ /* 0x040fe200000418a4 */
[----:B------:R1:W-:Y:S05]  /*e700*/  MUFU.EX2 R212, R0 ;  /* 0x0000000000d47308 */ /* 0x0003ea0000000800 */
[C---:B------:R-:W-:Y:S01]  /*e710*/  HMMA.16816.F32.BF16 R172, R8.reuse, R30, R172 ;  /* 0x0000001e08ac723c */ /* 0x040fe200000418ac */
[----:B------:R-:W4:Y:S05]  /*e720*/  LDSM.16.MT88.4 R28, [R224+0xa800] ;  /* 0x00a80000e01c783b */ /* 0x000f2a0000004200 */
[C---:B------:R-:W-:Y:S06]  /*e730*/  HMMA.16816.F32.BF16 R68, R8.reuse, R36, R68 ;  /* 0x000000240844723c */ /* 0x040fec0000041844 */
[C---:B------:R-:W-:Y:S01]  /*e740*/  HMMA.16816.F32.BF16 R92, R8.reuse, R38, R80 ;  /* 0x00000026085c723c */ /* 0x040fe20000041850 */
[--C-:B-1----:R-:W-:Y:S01]  /*e750*/  FFMA.FTZ R0, R179, UR18, -R3.reuse ;  /* 0x00000012b3007c23 */ /* 0x102fe20008010803 */
[----:B------:R-:W1:Y:S03]  /*e760*/  LDSM.16.MT88.4 R36, [R226+0xa800] ;  /* 0x00a80000e224783b */ /* 0x000e660000004200 */
[----:B------:R5:W2:Y:S01]  /*e770*/  MUFU.EX2 R211, R0 ;  /* 0x0000000000d37308 */ /* 0x000aa20000000800 */
[C---:B------:R-:W-:Y:S01]  /*e780*/  HMMA.16816.F32.BF16 R84, R8.reuse, R40, R84 ;  /* 0x000000280854723c */ /* 0x040fe20000041854 */
[----:B------:R-:W-:Y:S05]  /*e790*/  LDSM.16.MT88.4 R80, [R224+0xbc00] ;  /* 0x00bc0000e050783b */ /* 0x000fea0000004200 */
[----:B------:R-:W-:Y:S07]  /*e7a0*/  HMMA.16816.F32.BF16 R96, R8, R42, R96 ;  /* 0x0000002a0860723c */ /* 0x000fee0000041860 */
[----:B---3--:R-:W-:Y:S01]  /*e7b0*/  F2FP.BF16.F32.PACK_AB R8, R213, R214 ;  /* 0x000000d6d508723e */ /* 0x008fe200000010ff */
[----:B-----5:R-:W-:Y:S01]  /*e7c0*/  FFMA.FTZ R0, R180, UR18, -R3 ;  /* 0x00000012b4007c23 */ /* 0x020fe20008010803 */
[----:B--2---:R-:W-:-:S03]  /*e7d0*/  F2FP.BF16.F32.PACK_AB R4, R211, R212 ;  /* 0x000000d4d304723e */ /* 0x004fc600000010ff */
[----:B------:R2:W-:Y:S02]  /*e7e0*/  MUFU.EX2 R210, R0 ;  /* 0x0000000000d27308 */ /* 0x0005e40000000800 */
[----:B--2---:R-:W-:-:S06]  /*e7f0*/  FFMA.FTZ R0, R181, UR18, -R3 ;  /* 0x00000012b5007c23 */ /* 0x004fcc0008010803 */
        /* <DEDUP_REMOVED lines=9> */
[----:B--2---:R-:W-:-:S06]  /*e890*/  FFMA.FTZ R0, R183, UR18, -R12 ;  /* 0x00000012b7007c23 */ /* 0x004fcc000801080c */
[----:B------:R-:W-:Y:S08]  /*e8a0*/  MUFU.EX2 R183, R14 ;  /* 0x0000000e00b77308 */ /* 0x000ff00000000800 */
        /* <DEDUP_REMOVED lines=10> */
[C---:B----4-:R-:W-:Y:S06]  /*e950*/  HMMA.16816.F32.BF16 R144, R4.reuse, R28, R144 ;  /* 0x0000001c0490723c */ /* 0x050fec0000041890 */
[----:B------:R-:W-:Y:S01]  /*e960*/  HMMA.16816.F32.BF16 R152, R4, R30, R152 ;  /* 0x0000001e0498723c */ /* 0x000fe20000041898 */
[----:B--2---:R-:W-:Y:S01]  /*e970*/  FFMA.FTZ R0, R184, UR18, -R2 ;  /* 0x00000012b8007c23 */ /* 0x004fe20008010802 */
[----:B---3--:R-:W-:-:S04]  /*e980*/  F2FP.BF16.F32.PACK_AB R10, R185, R186 ;  /* 0x000000bab90a723e */ /* 0x008fc800000010ff */
[C---:B-1----:R-:W-:Y:S01]  /*e990*/  HMMA.16816.F32.BF16 R160, R4.reuse, R36, R160 ;  /* 0x0000002404a0723c */ /* 0x042fe200000418a0 */
[----:B------:R-:W-:Y:S01]  /*e9a0*/  MOV R184, R128 ;  /* 0x0000008000b87202 */ /* 0x000fe20000000f00 */
[----:B------:R1:W-:Y:S04]  /*e9b0*/  MUFU.EX2 R182, R0 ;  /* 0x0000000000b67308 */ /* 0x0003e80000000800 */
[C---:B------:R-:W-:Y:S06]  /*e9c0*/  HMMA.16816.F32.BF16 R168, R4.reuse, R38, R168 ;  /* 0x0000002604a8723c */ /* 0x040fec00000418a8 */
[C---:B------:R-:W-:Y:S06]  /*e9d0*/  HMMA.16816.F32.BF16 R72, R4.reuse, R16, R72 ;  /* 0x000000100448723c */ /* 0x040fec0000041848 */
[----:B------:R-:W-:Y:S01]  /*e9e0*/  HMMA.16816.F32.BF16 R76, R4, R18, R76 ;  /* 0x00000012044c723c */ /* 0x000fe2000004184c */
[----:B-1----:R-:W-:Y:S01]  /*e9f0*/  FFMA.FTZ R0, R187, UR18, -R2 ;  /* 0x00000012bb007c23 */ /* 0x002fe20008010802 */
        /* <DEDUP_REMOVED lines=160> */
.L_x_625:
[----:B------:R-:W-:-:S12]  /*f400*/  UIADD3 UR19, UR24, -0x1, URZ ;  /* 0xffffffff18137890 */ /* 0x000fd8000fffe03f */
.L_x_632:
        /* <DEDUP_REMOVED lines=15> */
[----:B------:R-:W-:Y:S01]  /*f500*/  ULDC UR9, c[0x0][0x2d0] ;  /* 0x0000b40000097ab9 */ /* 0x000fe20000000800 */
[----:B------:R-:W-:Y:S01]  /*f510*/  ULDC UR8, c[0x0][0x39c] ;  /* 0x0000e70000087ab9 */ /* 0x000fe20000000800 */
[----:B------:R-:W-:Y:S01]  /*f520*/  ULDC UR4, c[0x0][0x2ec] ;  /* 0x0000bb0000047ab9 */ /* 0x000fe20000000800 */
[----:B------:R-:W-:-:S07]  /*f530*/  ULDC.64 UR6, c[0x0][0x248] ;  /* 0x0000920000067ab9 */ /* 0x000fce0000000a00 */
[----:B------:R-:W1:Y:S08]  /*f540*/  @!P4 LDC.64 R2, c[0x0][0x220] ;  /* 0x00008800ff02cb82 */ /* 0x000e700000000a00 */
[----:B------:R-:W2:Y:S01]  /*f550*/  @!P4 LDC.64 R4, c[0x0][0x220] ;  /* 0x00008800ff04cb82 */ /* 0x000ea20000000a00 */
[----:B-1----:R1:W-:Y:S04]  /*f560*/  @!P4 STL.64 [R1+0x30], R2 ;  /* 0x000030020100c387 */ /* 0x0023e80000100a00 */
[----:B--2---:R2:W-:Y:S04]  /*f570*/  @!P4 STL.64 [R1+0x28], R4 ;  /* 0x000028040100c387 */ /* 0x0045e80000100a00 */
[----:B------:R-:W3:Y:S01]  /*f580*/  LDL.LU.64 R6, [R1] ;  /* 0x0000000001067983 */ /* 0x000ee20000300a00 */
[----:B-1----:R-:W-:-:S03]  /*f590*/  MOV R3, R104 ;  /* 0x0000006800037202 */ /* 0x002fc60000000f00 */
[----:B--2---:R-:W3:Y:S02]  /*f5a0*/  LDL.LU.64 R4, [R1+0x8] ;  /* 0x0000080001047983 */ /* 0x004ee40000300a00 */
[----:B---3--:R-:W-:-:S05]  /*f5b0*/  IMAD.MOV.U32 R5, RZ, RZ, R7 ;  /* 0x000000ffff057224 */ /* 0x008fca00078e0007 */
[----:B------:R1:W-:Y:S01]  /*f5c0*/  STL.64 [R1+0x20], R4 ;  /* 0x0000200401007387 */ /* 0x0003e20000100a00 */
[----:B------:R-:W-:Y:S05]  /*f5d0*/  BRA `(.L_x_634) ;  /* 0x00000004000c7947 */ /* 0x000fea0003800000 */
.L_x_636:
[----:B------:R-:W2:Y:S01]  /*f5e0*/  LDL.64 R248, [R1+0x40] ;  /* 0x0000400001f87983 */ /* 0x000ea20000100a00 */
[----:B------:R-:W1:Y:S01]  /*f5f0*/  @!P4 LDC.64 R6, c[0x0][0x218] ;  /* 0x00008600ff06cb82 */ /* 0x000e620000000a00 */
[----:B------:R-:W-:Y:S02]  /*f600*/  UIADD3 UR11, UR19, -0x1, URZ ;  /* 0xffffffff130b7890 */ /* 0x000fe4000fffe03f */
[----:B------:R-:W5:Y:S02]  /*f610*/  LDL.64 R102, [R1+0x38] ;  /* 0x0000380001667983 */ /* 0x000f640000100a00 */
[----:B------:R-:W-:Y:S02]  /*f620*/  USHF.R.S32.HI UR10, URZ, 0x1f, UR11 ;  /* 0x0000001f3f0a7899 */ /* 0x000fe4000801140b */
[----:B------:R1:W-:Y:S01]  /*f630*/  @P4 STS [R230+0x6000], RZ ;  /* 0x006000ffe6004388 */ /* 0x0003e20000000800 */
[----:B------:R-:W3:Y:S01]  /*f640*/  @!P3 LDC.64 R14, c[0x0][0x218] ;  /* 0x00008600ff0ebb82 */ /* 0x000ee20000000a00 */
        /* <DEDUP_REMOVED lines=14> */
[----:B-----5:R-:W-:Y:S02]  /*f730*/  LEA.HI.X R4, R2, R103, R4, 0x6, P0 ;  /* 0x0000006702047211 */ /* 0x020fe400000f3404 */
[C---:B-1----:R-:W-:Y:S02]  /*f740*/  @!P4 LEA R6, P0, R0.reuse, R6, 0x1 ;  /* 0x000000060006c211 */ /* 0x042fe400078008ff */
        /* <DEDUP_REMOVED lines=12> */
[----:B------:R-:W-:Y:S01]  /*f810*/  @!P3 LEA R8, P1, R2, R8, 0x1 ;  /* 0x000000080208b211 */ /* 0x000fe200078208ff */
        /* <DEDUP_REMOVED lines=31> */
.L_x_634:
[----:B--2---:R-:W2:Y:S01]  /*fa10*/  LDL.64 R20, [R1+0x20] ;  /* 0x0000200001147983 */ /* 0x004ea20000100a00 */
[----:B------:R-:W-:Y:S04]  /*fa20*/  DEPBAR.LE SB0, 0x0 ;  /* 0x000080000000791a */ /* 0x000fe80000000000 */
[----:B------:R-:W-:Y:S01]  /*fa30*/  ISETP.GE.AND P3, PT, R233, UR9, PT ;  /* 0x00000009e9007c0c */ /* 0x000fe2000bf66270 */
[----:B------:R-:W3:Y:S01]  /*fa40*/  LDL R6, [R1+0x30] ;  /* 0x0000300001067983 */ /* 0x000ee20000100800 */
[----:B------:R-:W-:Y:S01]  /*fa50*/  USHF.R.S32.HI UR11, URZ, 0x1f, UR19 ;  /* 0x0000001f3f0b7899 */ /* 0x000fe20008011413 */
[----:B-1----:R-:W-:Y:S01]  /*fa60*/  IMAD.U32 R4, RZ, RZ, UR19 ;  /* 0x00000013ff047e24 */ /* 0x002fe2000f8e00ff */
[----:B------:R-:W-:Y:S01]  /*fa70*/  UIMAD UR10, UR21, UR19, URZ ;  /* 0x00000013150a72a4 */ /* 0x000fe2000f8e023f */
[----:B------:R-:W4:Y:S01]  /*fa80*/  LDL R0, [R1+0x34] ;  /* 0x0000340001007983 */ /* 0x000f220000100800 */
[----:B------:R-:W-:Y:S02]  /*fa90*/  BAR.SYNC.DEFER_BLOCKING 0x0 ;  /* 0x0000000000007b1d */ /* 0x000fe40000010000 */
[----:B------:R-:W-:Y:S01]  /*faa0*/  UIMAD UR10, UR11, UR27, UR10 ;  /* 0x0000001b0b0a72a4 */ /* 0x000fe2000f8e020a */
[----:B------:R-:W-:Y:S03]  /*fab0*/  ISETP.GE.AND P2, PT, R234, UR9, PT ;  /* 0x00000009ea007c0c */ /* 0x000fe6000bf46270 */
[----:B------:R-:W-:Y:S02]  /*fac0*/  @P4 STS.64 [R230+0x9008], RZ ;  /* 0x009008ffe6004388 */ /* 0x000fe40000000a00 */
[----:B------:R-:W1:Y:S04]  /*fad0*/  @!P3 LDC.64 R12, c[0x0][0x220] ;  /* 0x00008800ff0cbb82 */ /* 0x000e680000000a00 */
[----:B------:R-:W5:Y:S04]  /*fae0*/  LDL R8, [R1+0x28] ;  /* 0x0000280001087983 */ /* 0x000f680000100800 */
[----:B------:R-:W4:Y:S01]  /*faf0*/  @!P2 LDC.64 R10, c[0x0][0x220] ;  /* 0x00008800ff0aab82 */ /* 0x000f220000000a00 */
[----:B------:R-:W5:Y:S07]  /*fb00*/  LDL R18, [R1+0x2c] ;  /* 0x00002c0001127983 */ /* 0x000f6e0000100800 */
[----:B------:R-:W4:Y:S01]  /*fb10*/  @!P3 LDC.64 R14, c[0x0][0x220] ;  /* 0x00008800ff0ebb82 */ /* 0x000f220000000a00 */
[----:B------:R-:W-:Y:S04]  /*fb20*/  @P4 STS [R230+0x9000], RZ ;  /* 0x009000ffe6004388 */ /* 0x000fe80000000800 */
[----:B------:R-:W-:Y:S03]  /*fb30*/  @P4 STS [R230+0x9004], RZ ;  /* 0x009004ffe6004388 */ /* 0x000fe60000000800 */
[----:B------:R-:W4:Y:S01]  /*fb40*/  @!P2 LDC.64 R16, c[0x0][0x220] ;  /* 0x00008800ff10ab82 */ /* 0x000f220000000a00 */
[----:B--2---:R-:W-:Y:S04]  /*fb50*/  IMAD.WIDE.U32 R4, R4, UR27, R20 ;  /* 0x0000001b04047c25 */ /* 0x004fe8000f8e0014 */
[----:B------:R-:W-:Y:S01]  /*fb60*/  VIADD R2, R5, UR10 ;  /* 0x0000000a05027c36 */ /* 0x000fe20008000000 */
[C---:B-1----:R-:W-:Y:S02]  /*fb70*/  @!P3 LEA R12, P1, R4.reuse, R12, 0x1 ;  /* 0x0000000c040cb211 */ /* 0x042fe400078208ff */
[C---:B---3--:R-:W-:Y:S02]  /*fb80*/  @!P4 LEA R6, P0, R4.reuse, R6, 0x1 ;  /* 0x000000060406c211 */ /* 0x048fe400078008ff */
[C-C-:B------:R-:W-:Y:S02]  /*fb90*/  @!P3 LEA.HI.X R13, R4.reuse, R13, R2.reuse, 0x1, P1 ;  /* 0x0000000d040db211 */ /* 0x140fe400008f0c02 */
[C-C-:B----4-:R-:W-:Y:S02]  /*fba0*/  @!P4 LEA.HI.X R7, R4.reuse, R0, R2.reuse, 0x1, P0 ;  /* 0x000000000407c211 */ /* 0x150fe400000f0c02 */
[C---:B------:R-:W-:Y:S02]  /*fbb0*/  @!P2 LEA R10, P0, R4.reuse, R10, 0x1 ;  /* 0x0000000a040aa211 */ /* 0x040fe400078008ff */
[C---:B------:R-:W-:Y:S01]  /*fbc0*/  IADD3 R0, P5, R4.reuse, UR20, RZ ;  /* 0x0000001404007c10 */ /* 0x040fe2000ffbe0ff */
[----:B------:R-:W-:Y:S01]  /*fbd0*/  @!PT LDS RZ, [RZ] ;  /* 0x00000000fffff984 */ /* 0x000fe20000000800 */
[----:B------:R-:W-:Y:S01]  /*fbe0*/  @!PT LDS RZ, [RZ] ;  /* 0x00000000fffff984 */ /* 0x000fe20000000800 */
[----:B------:R-:W-:Y:S01]  /*fbf0*/  @!PT LDS RZ, [RZ] ;  /* 0x00000000fffff984 */ /* 0x000fe20000000800 */
[----:B------:R1:W-:Y:S01]  /*fc00*/  @!P4 LDGSTS.E.BYPASS.LTC128B.128 [R230+0x9000], desc[UR22][R6.64] ;  /* 0x0900000006e6cfae */ /* 0x0003e2000b901d56 */
[----:B------:R-:W-:Y:S02]  /*fc10*/  @!P2 LEA.HI.X R11, R4, R11, R2, 0x1, P0 ;  /* 0x0000000b040ba211 */ /* 0x000fe400000f0c02 */
[----:B------:R-:W-:Y:S02]  /*fc20*/  IADD3.X R2, R2, UR12, RZ, P5, !PT ;  /* 0x0000000c02027c10 */ /* 0x000fe4000affe4ff */
[C---:B------:R-:W-:Y:S03]  /*fc30*/  @!P2 LEA R4, P0, R0.reuse, R16, 0x1 ;  /* 0x000000100004a211 */ /* 0x040fe600078008ff */
[----:B------:R-:W-:Y:S01]  /*fc40*/  @P3 STS.128 [R230+0xa000], RZ ;  /* 0x00a000ffe6003388 */ /* 0x000fe20000000c00 */
[C-C-:B------:R-:W-:Y:S07]  /*fc50*/  @!P2 LEA.HI.X R5, R0.reuse, R17, R2.reuse, 0x1, P0 ;  /* 0x000000110005a211 */ /* 0x140fee00000f0c02 */
[----:B------:R-:W-:Y:S01]  /*fc60*/  @!PT LDS RZ, [RZ] ;  /* 0x00000000fffff984 */ /* 0x000fe20000000800 */
[----:B------:R-:W-:Y:S01]  /*fc70*/  @!PT LDS RZ, [RZ] ;  /* 0x00000000fffff984 */ /* 0x000fe20000000800 */
[----:B------:R-:W-:Y:S01]  /*fc80*/  @!PT LDS RZ, [RZ] ;  /* 0x00000000fffff984 */ /* 0x000fe20000000800 */
[----:B------:R-:W-:Y:S08]  /*fc90*/  @!P3 LDGSTS.E.BYPASS.LTC128B.128 [R230+0xa000], desc[UR22][R12.64+0x40] ;  /* 0x0a0000400ce6bfae */ /* 0x000ff0000b901d56 */
[----:B------:R-:W-:Y:S01]  /*fca0*/  @P2 STS.128 [R230+0xb000], RZ ;  /* 0x00b000ffe6002388 */ /* 0x000fe20000000c00 */
[C---:B-1----:R-:W-:Y:S02]  /*fcb0*/  @!P3 LEA R6, P1, R0.reuse, R14, 0x1 ;  /* 0x0000000e0006b211 */ /* 0x042fe400078208ff */
[C---:B-----5:R-:W-:Y:S02]  /*fcc0*/  @!P4 LEA R8, P5, R0.reuse, R8, 0x1 ;  /* 0x000000080008c211 */ /* 0x060fe400078a08ff */
[C-C-:B------:R-:W-:Y:S03]  /*fcd0*/  @!P3 LEA.HI.X R7, R0.reuse, R15, R2.reuse, 0x1, P1 ;  /* 0x0000000f0007b211 */ /* 0x140fe600008f0c02 */
[----:B------:R-:W-:Y:S01]  /*fce0*/  @!PT LDS RZ, [RZ] ;  /* 0x00000000fffff984 */ /* 0x000fe20000000800 */
[----:B------:R-:W-:Y:S01]  /*fcf0*/  @!PT LDS RZ, [RZ] ;  /* 0x00000000fffff984 */ /* 0x000fe20000000800 */
[----:B------:R-:W-:Y:S01]  /*fd00*/  @!PT LDS RZ, [RZ] ;  /* 0x00000000fffff984 */ /* 0x000fe20000000800 */
[----:B------:R-:W-:Y:S01]  /*fd10*/  @!P2 LDGSTS.E.BYPASS.LTC128B.128 [R230+0xb000], desc[UR22][R10.64+0x80] ;  /* 0x0b0000800ae6afae */ /* 0x000fe2000b901d56 */
[----:B------:R-:W-:Y:S02]  /*fd20*/  @!P4 LEA.HI.X R9, R0, R18, R2, 0x1, P5 ;  /* 0x000000120009c211 */ /* 0x000fe400028f0c02 */
[----:B------:R-:W-:Y:S05]  /*fd30*/  ISETP.LT.AND P5, PT, RZ, UR19, PT ;  /* 0x00000013ff007c0c */ /* 0x000fea000bfa1270 */
[----:B------:R-:W-:Y:S08]  /*fd40*/  @P4 STS.128 [R230+0x9800], RZ ;  /* 0x009800ffe6004388 */ /* 0x000ff00000000c00 */
[----:B------:R-:W-:Y:S01]  /*fd50*/  @!PT LDS RZ, [RZ] ;  /* 0x00000000fffff984 */ /* 0x000fe20000000800 */
[----:B------:R-:W-:Y:S01]  /*fd60*/  @!PT LDS RZ, [RZ] ;  /* 0x00000000fffff984 */ /* 0x000fe20000000800 */
[----:B------:R-:W-:Y:S01]  /*fd70*/  @!PT LDS RZ, [RZ] ;  /* 0x00000000fffff984 */ /* 0x000fe20000000800 */
[----:B------:R-:W-:Y:S08]  /*fd80*/  @!P4 LDGSTS.E.BYPASS.LTC128B.128 [R230+0x9800], desc[UR22][R8.64] ;  /* 0x0980000008e6cfae */ /* 0x000ff0000b901d56 */
        /* <DEDUP_REMOVED lines=9> */
[----:B------:R1:W-:Y:S08]  /*fe20*/  @!P2 LDGSTS.E.BYPASS.LTC128B.128 [R230+0xb800], desc[UR22][R4.64+0x80] ;  /* 0x0b80008004e6afae */ /* 0x0003f0000b901d56 */
        /* <DEDUP_REMOVED lines=131> */
[----:B------:R-:W-:Y:S01]  /*10660*/  FMUL.FTZ R15, R15, UR8 ;  /* 0x000000080f0f7c20 */ /* 0x000fe20008410000 */
[----:B------:R-:W-:Y:S01]  /*10670*/  FMUL.FTZ R16, R16, UR8 ;  /* 0x0000000810107c20 */ /* 0x000fe20008410000 */
[----:B------:R-:W-:Y:S04]  /*10680*/  FMUL.FTZ R18, R18, UR8 ;  /* 0x0000000812127c20 */ /* 0x000fe80008410000 */
[----:B------:R2:W-:Y:S01]  /*10690*/  MUFU.TANH R188, R5 ;  /* 0x0000000500bc7308 */ /* 0x0005e20000002400 */
[----:B------:R-:W-:Y:S01]  /*106a0*/  FMUL.FTZ R17, R17, UR8 ;  /* 0x0000000811117c20 */ /* 0x000fe20008410000 */
[----:B------:R-:W-:Y:S08]  /*106b0*/  FMUL.FTZ R19, R19, UR8 ;  /* 0x0000000813137c20 */ /* 0x000ff00008410000 */
[----:B------:R-:W3:Y:S01]  /*106c0*/  MUFU.TANH R182, R8 ;  /* 0x0000000800b67308 */ /* 0x000ee20000002400 */
[----:B-1----:R-:W-:Y:S09]  /*106d0*/  FMNMX.FTZ R2, R181, R100, !PT ;  /* 0x00000064b5027209 */ /* 0x002ff20007810000 */
[----:B------:R-:W1:Y:S01]  /*106e0*/  MUFU.TANH R183, R10 ;  /* 0x0000000a00b77308 */ /* 0x000e620000002400 */
[----:B--2---:R-:W2:Y:S09]  /*106f0*/  LDSM.16.M88.4 R4, [R227+0x8400] ;  /* 0x00840000e304783b */ /* 0x004eb20000000200 */
[----:B------:R-:W-:Y:S10]  /*10700*/  MUFU.TANH R191, R9 ;  /* 0x0000000900bf7308 */ /* 0x000ff40000002400 */
[----:B------:R4:W-:Y:S10]  /*10710*/  MUFU.TANH R187, R11 ;  /* 0x0000000b00bb7308 */ /* 0x0009f40000002400 */
[----:B------:R-:W5:Y:S10]  /*10720*/  MUFU.TANH R184, R184 ;  /* 0x000000b800b87308 */ /* 0x000f740000002400 */
[----:B------:R-:W5:Y:S01]  /*10730*/  MUFU.TANH R178, R16 ;  /* 0x0000001000b27308 */ /* 0x000f620000002400 */
[----:B----4-:R-:W4:Y:S09]  /*10740*/  LDSM.16.M88.4 R8, [R227+0x8800] ;  /* 0x00880000e308783b */ /* 0x010f320000000200 */
[----:B------:R-:W5:Y:S01]  /*10750*/  MUFU.TANH R179, R18 ;  /* 0x0000001200b37308 */ /* 0x000f620000002400 */
[-C--:B--2---:R-:W-:Y:S06]  /*10760*/  HMMA.16816.F32.BF16 R20, R216, R4.reuse, R20 ;  /* 0x00000004d814723c */ /* 0x084fec0000041814 */
[C---:B------:R-:W-:Y:S03]  /*10770*/  HMMA.16816.F32.BF16 R24, R108.reuse, R4, R24 ;  /* 0x000000046c18723c */ /* 0x040fe60000041818 */
[----:B------:R-:W2:Y:S03]  /*10780*/  MUFU.TANH R186, R12 ;  /* 0x0000000c00ba7308 */ /* 0x000ea60000002400 */
[-C--:B------:R-:W-:Y:S07]  /*10790*/  HMMA.16816.F32.BF16 R28, R108, R6.reuse, R28 ;  /* 0x000000066c1c723c */ /* 0x080fee000004181c */
[----:B------:R-:W2:Y:S01]  /*107a0*/  MUFU.TANH R177, R17 ;  /* 0x0000001100b17308 */ /* 0x000ea20000002400 */
[C---:B------:R-:W-:Y:S01]  /*107b0*/  HMMA.16816.F32.BF16 R32, R216.reuse, R6, R32 ;  /* 0x00000006d820723c */ /* 0x040fe20000041820 */
[----:B------:R-:W3:Y:S01]  /*107c0*/  LDSM.16.M88.4 R4, [R227+0x8c00] ;  /* 0x008c0000e304783b */ /* 0x000ee20000000200 */
[----:B------:R-:W-:Y:S07]  /*107d0*/  DEPBAR.LE SB0, 0x0 ;  /* 0x000080000000791a */ /* 0x000fee0000000000 */
[----:B------:R-:W2:Y:S02]  /*107e0*/  MUFU.TANH R190, R14 ;  /* 0x0000000e00be7308 */ /* 0x000ea40000002400 */
[----:B------:R-:W-:Y:S01]  /*107f0*/  FMUL.FTZ R20, R20, UR8 ;  /* 0x0000000814147c20 */ /* 0x000fe20008410000 */
[----:B------:R-:W-:Y:S01]  /*10800*/  FMUL.FTZ R22, R22, UR8 ;  /* 0x0000000816167c20 */ /* 0x000fe20008410000 */
[----:B------:R-:W-:Y:S01]  /*10810*/  FMUL.FTZ R21, R21, UR8 ;  /* 0x0000000815157c20 */ /* 0x000fe20008410000 */
[----:B------:R-:W-:Y:S01]  /*10820*/  FMUL.FTZ R24, R24, UR8 ;  /* 0x0000000818187c20 */ /* 0x000fe20008410000 */
[----:B------:R-:W-:Y:S04]  /*10830*/  FMUL.FTZ R26, R26, UR8 ;  /* 0x000000081a1a7c20 */ /* 0x000fe80008410000 */
[----:B------:R-:W-:Y:S01]  /*10840*/  MUFU.TANH R189, R13 ;  /* 0x0000000d00bd7308 */ /* 0x000fe20000002400 */
        /* <DEDUP_REMOVED lines=13> */
[-C--:B---3--:R-:W-:Y:S08]  /*10920*/  HMMA.16816.F32.BF16 R52, R216, R4.reuse, R52 ;  /* 0x00000004d834723c */ /* 0x088ff00000041834 */
[----:B------:R-:W3:Y:S01]  /*10930*/  MUFU.TANH R200, R24 ;  /* 0x0000001800c87308 */ /* 0x000ee20000002400 */
[C---:B------:R-:W-:Y:S04]  /*10940*/  HMMA.16816.F32.BF16 R56, R108.reuse, R4, R56 ;  /* 0x000000046c38723c */ /* 0x040fe80000041838 */
[----:B------:R-:W-:Y:S02]  /*10950*/  FMUL.FTZ R33, R33, UR8 ;  /* 0x0000000821217c20 */ /* 0x000fe40008410000 */
[-C--:B------:R-:W-:Y:S03]  /*10960*/  HMMA.16816.F32.BF16 R60, R108, R6.reuse, R60 ;  /* 0x000000066c3c723c */ /* 0x080fe6000004183c */
[----:B------:R-:W3:Y:S02]  /*10970*/  MUFU.TANH R196, R22 ;  /* 0x0000001600c47308 */ /* 0x000ee40000002400 */
[----:B------:R-:W-:Y:S01]  /*10980*/  FMNMX.FTZ R4, R180, R3, !PT ;  /* 0x00000003b4047209 */ /* 0x000fe20007810000 */
[----:B------:R-:W-:Y:S07]  /*10990*/  HMMA.16816.F32.BF16 R64, R216, R6, R64 ;  /* 0x00000006d840723c */ /* 0x000fee0000041840 */
[----:B------:R-:W3:Y:S01]  /*109a0*/  MUFU.TANH R193, R21 ;  /* 0x0000001500c17308 */ /* 0x000ee20000002400 */
[----:B------:R-:W-:Y:S03]  /*109b0*/  FMNMX.FTZ R5, R182, R105, !PT ;  /* 0x00000069b6057209 */ /* 0x000fe60007810000 */
[----:B------:R-:W-:Y:S01]  /*109c0*/  FMUL.FTZ R28, R28, UR8 ;  /* 0x000000081c1c7c20 */ /* 0x000fe20008410000 */
[----:B------:R-:W-:Y:S01]  /*109d0*/  FMNMX.FTZ R7, R188, R4, !PT ;  /* 0x00000004bc077209 */ /* 0x000fe20007810000 */
[----:B------:R-:W-:Y:S04]  /*109e0*/  FMUL.FTZ R30, R30, UR8 ;  /* 0x000000081e1e7c20 */ /* 0x000fe80008410000 */
[----:B------:R-:W3:Y:S01]  /*109f0*/  MUFU.TANH R202, R26 ;  /* 0x0000001a00ca7308 */ /* 0x000ee20000002400 */
[----:B-1----:R-:W-:Y:S01]  /*10a00*/  FMNMX.FTZ R6, R183, R106, !PT ;  /* 0x0000006ab7067209 */ /* 0x002fe20007810000 */
[----:B------:R-:W-:Y:S01]  /*10a10*/  FMUL.FTZ R35, R35, UR8 ;  /* 0x0000000823237c20 */ /* 0x000fe20008410000 */
[----:B-----5:R-:W-:Y:S01]  /*10a20*/  FMNMX.FTZ R4, R184, R2, !PT ;  /* 0x00000002b8047209 */ /* 0x020fe20007810000 */
[----:B------:R-:W-:Y:S01]  /*10a30*/  FMUL.FTZ R36, R36, UR8 ;  /* 0x0000000824247c20 */ /* 0x000fe20008410000 */
[----:B------:R-:W-:Y:S01]  /*10a40*/  FMNMX.FTZ R2, R191, R5, !PT ;  /* 0x00000005bf027209 */ /* 0x000fe20007810000 */
[----:B------:R-:W-:Y:S01]  /*10a50*/  FMUL.FTZ R38, R38, UR8 ;  /* 0x0000000826267c20 */ /* 0x000fe20008410000 */
[----:B------:R-:W-:Y:S03]  /*10a60*/  FMUL.FTZ R0, R63, UR8 ;  /* 0x000000083f007c20 */ /* 0x000fe60008410000 */
[----:B------:R-:W1:Y:S01]  /*10a70*/  MUFU.TANH R198, R23 ;  /* 0x0000001700c67308 */ /* 0x000e620000002400 */
[----:B------:R-:W-:Y:S01]  /*10a80*/  FMNMX.FTZ R7, R178, R7, !PT ;  /* 0x00000007b2077209 */ /* 0x000fe20007810000 */
[----:B------:R-:W-:Y:S01]  /*10a90*/  FMUL.FTZ R37, R37, UR8 ;  /* 0x0000000825257c20 */ /* 0x000fe20008410000 */
[----:B------:R-:W-:Y:S01]  /*10aa0*/  FMNMX.FTZ R5, R187, R6, !PT ;  /* 0x00000006bb057209 */ /* 0x000fe20007810000 */
[----:B------:R-:W-:Y:S01]  /*10ab0*/  FMUL.FTZ R31, R31, UR8 ;  /* 0x000000081f1f7c20 */ /* 0x000fe20008410000 */
[----:B------:R-:W-:Y:S01]  /*10ac0*/  FMNMX.FTZ R6, R179, R4, !PT ;  /* 0x00000004b3067209 */ /* 0x000fe20007810000 */
[----:B------:R-:W-:Y:S01]  /*10ad0*/  FMUL.FTZ R29, R29, UR8 ;  /* 0x000000081d1d7c20 */ /* 0x000fe20008410000 */
[----:B--2---:R-:W-:Y:S03]  /*10ae0*/  FMNMX.FTZ R4, R186, R2, !PT ;  /* 0x00000002ba047209 */ /* 0x004fe60007810000 */
[----:B------:R2:W-:Y:S01]  /*10af0*/  MUFU.TANH R108, R0 ;  /* 0x00000000006c7308 */ /* 0x0005e20000002400 */
[----:B------:R-:W-:Y:S01]  /*10b00*/  FMNMX.FTZ R7, R177, R7, !PT ;  /* 0x00000007b1077209 */ /* 0x000fe20007810000 */
[----:B------:R-:W-:Y:S01]  /*10b10*/  FMUL.FTZ R39, R39, UR8 ;  /* 0x0000000827277c20 */ /* 0x000fe20008410000 */
[----:B------:R-:W-:Y:S01]  /*10b20*/  FMNMX.FTZ R2, R190, R5, !PT ;  /* 0x00000005be027209 */ /* 0x000fe20007810000 */
[----:B------:R-:W-:Y:S01]  /*10b30*/  FMUL.FTZ R48, R48, UR8 ;  /* 0x0000000830307c20 */ /* 0x000fe20008410000 */
[----:B----4-:R-:W-:Y:S01]  /*10b40*/  FMNMX.FTZ R5, R176, R6, !PT ;  /* 0x00000006b0057209 */ /* 0x010fe20007810000 */
[----:B------:R-:W-:Y:S01]  /*10b50*/  FMUL.FTZ R42, R42, UR8 ;  /* 0x000000082a2a7c20 */ /* 0x000fe20008410000 */
[----:B------:R-:W-:Y:S03]  /*10b60*/  FMNMX.FTZ R4, R189, R4, !PT ;  /* 0x00000004bd047209 */ /* 0x000fe60007810000 */
[----:B------:R-:W4:Y:S01]  /*10b70*/  MUFU.TANH R194, R32 ;  /* 0x0000002000c27308 */ /* 0x000f220000002400 */
[----:B------:R-:W-:Y:S01]  /*10b80*/  FMNMX.FTZ R6, R192, R7, !PT ;  /* 0x00000007c0067209 */ /* 0x000fe20007810000 */
[----:B------:R-:W-:Y:S01]  /*10b90*/  FMUL.FTZ R40, R40, UR8 ;  /* 0x0000000828287c20 */ /* 0x000fe20008410000 */
[----:B------:R-:W-:Y:S01]  /*10ba0*/  FMNMX.FTZ R8, R185, R2, !PT ;  /* 0x00000002b9087209 */ /* 0x000fe20007810000 */
[----:B------:R-:W-:Y:S01]  /*10bb0*/  FMUL.FTZ R50, R50, UR8 ;  /* 0x0000000832327c20 */ /* 0x000fe20008410000 */
[----:B---3--:R-:W-:Y:S01]  /*10bc0*/  FMNMX.FTZ R2, R200, R4, !PT ;  /* 0x00000004c8027209 */ /* 0x008fe20007810000 */
[----:B------:R-:W-:Y:S01]  /*10bd0*/  FMUL.FTZ R49, R49, UR8 ;  /* 0x0000000831317c20 */ /* 0x000fe20008410000 */
[----:B------:R-:W-:Y:S03]  /*10be0*/  FMNMX.FTZ R5, R196, R5, !PT ;  /* 0x00000005c4057209 */ /* 0x000fe60007810000 */
[----:B------:R-:W3:Y:S01]  /*10bf0*/  MUFU.TANH R201, R25 ;  /* 0x0000001900c97308 */ /* 0x000ee20000002400 */
[----:B------:R-:W-:Y:S01]  /*10c00*/  FMNMX.FTZ R4, R193, R6, !PT ;  /* 0x00000006c1047209 */ /* 0x000fe20007810000 */
[----:B------:R-:W-:Y:S01]  /*10c10*/  FMUL.FTZ R43, R43, UR8 ;  /* 0x000000082b2b7c20 */ /* 0x000fe20008410000 */
[----:B--2---:R-:W-:Y:S01]  /*10c20*/  FMNMX.FTZ R0, R202, R8, !PT ;  /* 0x00000008ca007209 */ /* 0x004fe20007810000 */
[----:B------:R-:W-:Y:S01]  /*10c30*/  FMUL.FTZ R41, R41, UR8 ;  /* 0x0000000829297c20 */ /* 0x000fe20008410000 */
[----:B-1----:R-:W-:Y:S01]  /*10c40*/  FMNMX.FTZ R5, R198, R5, !PT ;  /* 0x00000005c6057209 */ /* 0x002fe20007810000 */
[----:B------:R-:W-:Y:S01]  /*10c50*/  FMUL.FTZ R51, R51, UR8 ;  /* 0x0000000833337c20 */ /* 0x000fe20008410000 */
[----:B------:R-:W-:Y:S03]  /*10c60*/  FMUL.FTZ R52, R52, UR8 ;  /* 0x0000000834347c20 */ /* 0x000fe60008410000 */
[----:B------:R-:W1:Y:S01]  /*10c70*/  MUFU.TANH R204, R27 ;  /* 0x0000001b00cc7308 */ /* 0x000e620000002400 */
[----:B----4-:R-:W-:Y:S01]  /*10c80*/  FMNMX.FTZ R4, R194, R4, !PT ;  /* 0x00000004c2047209 */ /* 0x010fe20007810000 */
        /* <DEDUP_REMOVED lines=76> */
[----:B------:R-:W-:Y:S01]  /*11150*/  MUFU.TANH R243, R57 ;  /* 0x0000003900f37308 */ /* 0x000fe20000002400 */
[----:B--2---:R-:W-:Y:S09]  /*11160*/  FMNMX.FTZ R19, R237, R5, !PT ;  /* 0x00000005ed137209 */ /* 0x004ff20007810000 */
[----:B------:R-:W-:Y:S01]  /*11170*/  MUFU.TANH R244, R58 ;  /* 0x0000003a00f47308 */ /* 0x000fe20000002400 */
[----:B---3--:R-:W-:Y:S09]  /*11180*/  FMNMX.FTZ R5, R242, R2, !PT ;  /* 0x00000002f2057209 */ /* 0x008ff20007810000 */
        /* <DEDUP_REMOVED lines=10> */
.L_x_635:
[----:B------:R-:W-:Y:S01]  /*11230*/  FMNMX.FTZ R2, R243, R5, !PT ;  /* 0x00000005f3027209 */ /* 0x000fe20007810000 */
[----:B--2---:R-:W1:Y:S01]  /*11240*/  SHFL.BFLY PT, R6, R104, 0x2, 0x1f ;  /* 0x0c401f0068067f89 */ /* 0x004e6200000e0000 */
[----:B----4-:R-:W-:Y:S01]  /*11250*/  FMNMX.FTZ R5, R217, R18, !PT ;  /* 0x00000012d9057209 */ /* 0x010fe20007810000 */
        /* <DEDUP_REMOVED lines=9> */
[----:B------:R-:W4:Y:S08]  /*112f0*/  SHFL.BFLY PT, R102, R4, 0x2, 0x1f ;  /* 0x0c401f0004667f89 */ /* 0x000f3000000e0000 */
[----:B------:R-:W5:Y:S08]  /*11300*/  SHFL.BFLY PT, R2, R0, 0x2, 0x1f ;  /* 0x0c401f0000027f89 */ /* 0x000f7000000e0000 */
[----:B------:R-:W-:Y:S08]  /*11310*/  LDSM.16.MT88.4 R36, [R226+0x9000] ;  /* 0x00900000e224783b */ /* 0x000ff00000004200 */
[----:B------:R-:W-:Y:S01]  /*11320*/  LDSM.16.MT88.4 R52, [R224+0xa000] ;  /* 0x00a00000e034783b */ /* 0x000fe20000004200 */
[----:B-1----:R-:W-:Y:S02]  /*11330*/  FMNMX.FTZ R104, R104, R6, !PT ;  /* 0x0000000668687209 */ /* 0x002fe40007810000 */
[----:B--2---:R-:W-:Y:S05]  /*11340*/  FMNMX.FTZ R5, R5, R7, !PT ;  /* 0x0000000705057209 */ /* 0x004fea0007810000 */
[----:B------:R-:W1:Y:S01]  /*11350*/  SHFL.BFLY PT, R6, R104, 0x1, 0x1f ;  /* 0x0c201f0068067f89 */ /* 0x000e6200000e0000 */
[----:B----4-:R-:W-:Y:S07]  /*11360*/  FMNMX.FTZ R102, R4, R102, !PT ;  /* 0x0000006604667209 */ /* 0x010fee0007810000 */
[----:B------:R-:W2:Y:S01]  /*11370*/  SHFL.BFLY PT, R103, R5, 0x1, 0x1f ;  /* 0x0c201f0005677f89 */ /* 0x000ea200000e0000 */
[----:B-----5:R-:W-:Y:S07]  /*11380*/  FMNMX.FTZ R2, R0, R2, !PT ;  /* 0x0000000200027209 */ /* 0x020fee0007810000 */
[----:B------:R-:W4:Y:S08]  /*11390*/  SHFL.BFLY PT, R7, R102, 0x1, 0x1f ;  /* 0x0c201f0066077f89 */ /* 0x000f3000000e0000 */
[----:B------:R-:W5:Y:S01]  /*113a0*/  SHFL.BFLY PT, R4, R2, 0x1, 0x1f ;  /* 0x0c201f0002047f89 */ /* 0x000f6200000e0000 */
[----:B-1----:R-:W-:Y:S02]  /*113b0*/  FMNMX.FTZ R104, R104, R6, !PT ;  /* 0x0000000668687209 */ /* 0x002fe40007810000 */
[----:B--2---:R-:W-:Y:S03]  /*113c0*/  FMNMX.FTZ R103, R5, R103, !PT ;  /* 0x0000006705677209 */ /* 0x004fe60007810000 */
[C---:B------:R-:W-:Y:S01]  /*113d0*/  FADD.FTZ R0, -R104.reuse, R3 ;  /* 0x0000000368007221 */ /* 0x040fe20000010100 */
[----:B------:R-:W-:Y:S02]  /*113e0*/  FSETP.NEU.FTZ.AND P0, PT, R104, -INF , PT ;  /* 0xff8000006800780b */ /* 0x000fe40003f1d000 */
[----:B----4-:R-:W-:Y:S01]  /*113f0*/  FMNMX.FTZ R102, R102, R7, !PT ;  /* 0x0000000766667209 */ /* 0x010fe20007810000 */
[----:B------:R-:W-:Y:S01]  /*11400*/  FMUL.FTZ R3, R0, UR4 ;  /* 0x0000000400037c20 */ /* 0x000fe20008410000 */
[----:B------:R-:W-:Y:S01]  /*11410*/  FADD.FTZ R0, -R103, R100 ;  /* 0x0000006467007221 */ /* 0x000fe20000010100 */
[----:B-----5:R-:W-:Y:S02]  /*11420*/  FMNMX.FTZ R101, R2, R4, !PT ;  /* 0x0000000402657209 */ /* 0x020fe40007810000 */
[----:B------:R1:W2:Y:S01]  /*11430*/  MUFU.EX2 R100, R3 ;  /* 0x0000000300647308 */ /* 0x0002a20000000800 */
[----:B------:R-:W-:Y:S02]  /*11440*/  FMUL.FTZ R109, R102, UR4 ;  /* 0x00000004666d7c20 */ /* 0x000fe40008410000 */
        /* <DEDUP_REMOVED lines=17> */
[C---:B------:R-:W-:Y:S01]  /*11560*/  FMUL.FTZ R32, R100.reuse, R140 ;  /* 0x0000008c64207220 */ /* 0x040fe20000410000 */
[----:B------:R-:W-:Y:S01]  /*11570*/  FMUL.FTZ R33, R100, R141 ;  /* 0x0000008d64217220 */ /* 0x000fe20000410000 */
[--C-:B------:R-:W-:Y:S03]  /*11580*/  FFMA.FTZ R5, R176, UR4, -R106.reuse ;  /* 0x00000004b0057c23 */ /* 0x100fe6000801086a */
[----:B------:R2:W-:Y:S01]  /*11590*/  MUFU.EX2 R180, R4 ;  /* 0x0000000400b47308 */ /* 0x0005e20000000800 */
[----:B------:R-:W-:Y:S01]  /*115a0*/  FSEL R109, R109, RZ, P0 ;  /* 0x000000ff6d6d7208 */ /* 0x000fe20000000000 */
[--C-:B------:R-:W-:Y:S01]  /*115b0*/  FFMA.FTZ R111, R199, UR4, -R106.reuse ;  /* 0x00000004c76f7c23 */ /* 0x100fe2000801086a */
[----:B------:R-:W-:Y:S01]  /*115c0*/  FSETP.NEU.FTZ.AND P0, PT, R101, -INF , PT ;  /* 0xff8000006500780b */ /* 0x000fe20003f1d000 */
[----:B------:R-:W-:Y:S01]  /*115d0*/  FFMA.FTZ R44, R193, UR4, -R105 ;  /* 0x00000004c12c7c23 */ /* 0x000fe20008010869 */
[----:B------:R-:W-:Y:S01]  /*115e0*/  FFMA.FTZ R50, R196, UR4, -R106 ;  /* 0x00000004c4327c23 */ /* 0x000fe2000801086a */
[--C-:B------:R-:W-:Y:S01]  /*115f0*/  FFMA.FTZ R9, R189, UR4, -R109.reuse ;  /* 0x00000004bd097c23 */ /* 0x100fe2000801086d */
[----:B------:R-:W-:Y:S01]  /*11600*/  FSEL R110, R110, RZ, P0 ;  /* 0x000000ff6e6e7208 */ /* 0x000fe20000000000 */
[----:B------:R-:W-:Y:S02]  /*11610*/  FFMA.FTZ R7, R186, UR4, -R109 ;  /* 0x00000004ba077c23 */ /* 0x000fe4000801086d */
[----:B------:R-:W4:Y:S01]  /*11620*/  MUFU.EX2 R0, R0 ;  /* 0x0000000000007308 */ /* 0x000f220000000800 */
[C---:B-1----:R-:W-:Y:S01]  /*11630*/  FMUL.FTZ R12, R2.reuse, R120 ;  /* 0x00000078020c7220 */ /* 0x042fe20000410000 */
[C---:B------:R-:W-:Y:S01]  /*11640*/  FMUL.FTZ R13, R2.reuse, R121 ;  /* 0x00000079020d7220 */ /* 0x040fe20000410000 */
[----:B------:R-:W-:Y:S01]  /*11650*/  FMUL.FTZ R24, R2, R128 ;  /* 0x0000008002187220 */ /* 0x000fe20000410000 */
[----:B------:R-:W-:Y:S01]  /*11660*/  FFMA.FTZ R128, R202, UR4, -R110 ;  /* 0x00000004ca807c23 */ /* 0x000fe2000801086e */
[C---:B------:R-:W-:Y:S01]  /*11670*/  FMUL.FTZ R25, R2.reuse, R129 ;  /* 0x0000008102197220 */ /* 0x040fe20000410000 */
[C---:B------:R-:W-:Y:S01]  /*11680*/  FMUL.FTZ R28, R2.reuse, R136 ;  /* 0x00000088021c7220 */ /* 0x040fe20000410000 */
[----:B------:R-:W-:Y:S01]  /*11690*/  FMUL.FTZ R29, R2, R137 ;  /* 0x00000089021d7220 */ /* 0x000fe20000410000 */
[--C-:B--2---:R-:W-:Y:S02]  /*116a0*/  FFMA.FTZ R4, R188, UR4, -R105.reuse ;  /* 0x00000004bc047c23 */ /* 0x104fe40008010869 */
[----:B------:R-:W1:Y:S01]  /*116b0*/  MUFU.EX2 R3, R3 ;  /* 0x0000000300037308 */ /* 0x000e620000000800 */
[----:B------:R-:W-:Y:S01]  /*116c0*/  FMUL.FTZ R41, R2, R145 ;  /* 0x0000009102297220 */ /* 0x000fe20000410000 */
[--C-:B------:R-:W-:Y:S01]  /*116d0*/  FFMA.FTZ R56, R194, UR4, -R105.reuse ;  /* 0x00000004c2387c23 */ /* 0x100fe20008010869 */
[--C-:B------:R-:W-:Y:S01]  /*116e0*/  FFMA.FTZ R66, R197, UR4, -R106.reuse ;  /* 0x00000004c5427c23 */ /* 0x100fe2000801086a */
[----:B------:R-:W-:Y:S01]  /*116f0*/  FMUL.FTZ R45, R2, R153 ;  /* 0x00000099022d7220 */ /* 0x000fe20000410000 */
[C---:B------:R-:W-:Y:S01]  /*11700*/  FMUL.FTZ R48, R100.reuse, R156 ;  /* 0x0000009c64307220 */ /* 0x040fe20000410000 */
[----:B------:R-:W-:Y:S01]  /*11710*/  FMUL.FTZ R49, R100, R157 ;  /* 0x0000009d64317220 */ /* 0x000fe20000410000 */
[--C-:B------:R-:W-:Y:S03]  /*11720*/  FFMA.FTZ R60, R195, UR4, -R105.reuse ;  /* 0x00000004c33c7c23 */ /* 0x100fe60008010869 */
[----:B------:R2:W-:Y:S01]  /*11730*/  MUFU.EX2 R63, R4 ;  /* 0x00000004003f7308 */ /* 0x0005e20000000800 */
[C---:B----4-:R-:W-:Y:S01]  /*11740*/  FMUL.FTZ R11, R0.reuse, R115 ;  /* 0x00000073000b7220 */ /* 0x050fe20000410000 */
[C---:B------:R-:W-:Y:S01]  /*11750*/  FMUL.FTZ R10, R0.reuse, R114 ;  /* 0x00000072000a7220 */ /* 0x040fe20000410000 */
[C---:B------:R-:W-:Y:S01]  /*11760*/  FMUL.FTZ R14, R0.reuse, R122 ;  /* 0x0000007a000e7220 */ /* 0x040fe20000410000 */
[C---:B------:R-:W-:Y:S01]  /*11770*/  FMUL.FTZ R15, R0.reuse, R123 ;  /* 0x0000007b000f7220 */ /* 0x040fe20000410000 */
        /* <DEDUP_REMOVED lines=9> */
[----:B------:R-:W-:Y:S01]  /*11810*/  FMUL.FTZ R35, R3, R143 ;  /* 0x0000008f03237220 */ /* 0x000fe20000410000 */
[C---:B------:R-:W-:Y:S01]  /*11820*/  FMUL.FTZ R42, R0.reuse, R146 ;  /* 0x00000092002a7220 */ /* 0x040fe20000410000 */
[C---:B------:R-:W-:Y:S01]  /*11830*/  FMUL.FTZ R43, R0.reuse, R147 ;  /* 0x00000093002b7220 */ /* 0x040fe20000410000 */
[--C-:B--2---:R-:W-:Y:S01]  /*11840*/  FFMA.FTZ R4, R181, UR4, -R106.reuse ;  /* 0x00000004b5047c23 */ /* 0x104fe2000801086a */
[----:B------:R1:W-:Y:S01]  /*11850*/  MUFU.EX2 R189, R44 ;  /* 0x0000002c00bd7308 */ /* 0x0003e20000000800 */
[----:B------:R-:W2:Y:S01]  /*11860*/  LDSM.16.MT88.4 R120, [R226+0xa000] ;  /* 0x00a00000e278783b */ /* 0x000ea20000004200 */
[C---:B------:R-:W-:Y:S01]  /*11870*/  FMUL.FTZ R46, R0.reuse, R154 ;  /* 0x0000009a002e7220 */ /* 0x040fe20000410000 */
[C---:B------:R-:W-:Y:S01]  /*11880*/  FMUL.FTZ R47, R0.reuse, R155 ;  /* 0x0000009b002f7220 */ /* 0x040fe20000410000 */
[C---:B------:R-:W-:Y:S01]  /*11890*/  FMUL.FTZ R51, R3.reuse, R159 ;  /* 0x0000009f03337220 */ /* 0x040fe20000410000 */
[----:B------:R-:W-:Y:S01]  /*118a0*/  FMUL.FTZ R59, R0, R163 ;  /* 0x000000a3003b7220 */ /* 0x000fe20000410000 */
[C---:B---3--:R-:W-:Y:S01]  /*118b0*/  FMUL.FTZ R67, R3.reuse, R175 ;  /* 0x000000af03437220 */ /* 0x048fe20000410000 */
[----:B----4-:R-:W-:Y:S03]  /*118c0*/  FMUL.FTZ R5, R100, R117 ;  /* 0x0000007564057220 */ /* 0x010fe60000410000 */
[----:B------:R3:W-:Y:S01]  /*118d0*/  MUFU.EX2 R8, R4 ;  /* 0x0000000400087308 */ /* 0x0007e20000000800 */
[----:B------:R-:W4:Y:S01]  /*118e0*/  LDSM.16.MT88.4 R124, [R224+0xb000] ;  /* 0x00b00000e07c783b */ /* 0x000f220000004200 */
[----:B------:R-:W-:Y:S01]  /*118f0*/  FMUL.FTZ R57, R2, R161 ;  /* 0x000000a102397220 */ /* 0x000fe20000410000 */
[C---:B------:R-:W-:Y:S01]  /*11900*/  FMUL.FTZ R68, R100.reuse, R68 ;  /* 0x0000004464447220 */ /* 0x040fe20000410000 */
[----:B------:R-:W-:Y:S01]  /*11910*/  FMUL.FTZ R69, R100, R69 ;  /* 0x0000004564457220 */ /* 0x000fe20000410000 */
[C---:B------:R-:W-:Y:S01]  /*11920*/  FMUL.FTZ R70, R3.reuse, R70 ;  /* 0x0000004603467220 */ /* 0x040fe20000410000 */
[C---:B------:R-:W-:Y:S01]  /*11930*/  FMUL.FTZ R71, R3.reuse, R71 ;  /* 0x0000004703477220 */ /* 0x040fe20000410000 */
[C---:B------:R-:W-:Y:S03]  /*11940*/  FMUL.FTZ R72, R2.reuse, R72 ;  /* 0x0000004802487220 */ /* 0x040fe60000410000 */
[----:B------:R5:W5:Y:S01]  /*11950*/  MUFU.EX2 R64, R56 ;  /* 0x0000003800407308 */ /* 0x000b620000000800 */
[C---:B-1----:R-:W-:Y:S01]  /*11960*/  FMUL.FTZ R44, R2.reuse, R152 ;  /* 0x00000098022c7220 */ /* 0x042fe20000410000 */
[----:B------:R-:W4:Y:S01]  /*11970*/  LDL.LU R163, [R1+0x1c] ;  /* 0x00001c0001a37983 */ /* 0x000f220000300800 */
[----:B------:R-:W-:Y:S01]  /*11980*/  FMUL.FTZ R73, R2, R73 ;  /* 0x0000004902497220 */ /* 0x000fe20000410000 */
[C---:B------:R-:W-:Y:S01]  /*11990*/  FMUL.FTZ R74, R0.reuse, R74 ;  /* 0x0000004a004a7220 */ /* 0x040fe20000410000 */
[----:B------:R-:W-:Y:S01]  /*119a0*/  FMUL.FTZ R75, R0, R75 ;  /* 0x0000004b004b7220 */ /* 0x000fe20000410000 */
[----:B------:R-:W-:Y:S01]  /*119b0*/  LDSM.16.MT88.4 R140, [R226+0x9c00] ;  /* 0x009c0000e28c783b */ /* 0x000fe20000004200 */
[----:B------:R-:W-:Y:S03]  /*119c0*/  FMUL.FTZ R76, R2, R76 ;  /* 0x0000004c024c7220 */ /* 0x000fe60000410000 */
[----:B------:R1:W-:Y:S01]  /*119d0*/  MUFU.EX2 R137, R60 ;  /* 0x0000003c00897308 */ /* 0x0003e20000000800 */
[----:B---3--:R-:W-:Y:S01]  /*119e0*/  FFMA.FTZ R4, R184, UR4, -R106 ;  /* 0x00000004b8047c23 */ /* 0x008fe2000801086a */
[----:B------:R-:W-:Y:S01]  /*119f0*/  FMUL.FTZ R77, R2, R77 ;  /* 0x0000004d024d7220 */ /* 0x000fe20000410000 */
[C---:B------:R-:W-:Y:S01]  /*11a00*/  FMUL.FTZ R78, R0.reuse, R78 ;  /* 0x0000004e004e7220 */ /* 0x040fe20000410000 */
[----:B------:R-:W-:Y:S01]  /*11a10*/  FMUL.FTZ R79, R0, R79 ;  /* 0x0000004f004f7220 */ /* 0x000fe20000410000 */
[C---:B------:R-:W-:Y:S01]  /*11a20*/  FMUL.FTZ R80, R100.reuse, R80 ;  /* 0x0000005064507220 */ /* 0x040fe20000410000 */
[----:B------:R-:W-:Y:S01]  /*11a30*/  FMUL.FTZ R81, R100, R81 ;  /* 0x0000005164517220 */ /* 0x000fe20000410000 */
[C---:B------:R-:W-:Y:S03]  /*11a40*/  FMUL.FTZ R82, R3.reuse, R82 ;  /* 0x0000005203527220 */ /* 0x040fe60000410000 */
[----:B------:R3:W-:Y:S01]  /*11a50*/  MUFU.EX2 R65, R4 ;  /* 0x0000000400417308 */ /* 0x0007e20000000800 */
[----:B-----5:R-:W-:Y:S01]  /*11a60*/  FMUL.FTZ R56, R2, R160 ;  /* 0x000000a002387220 */ /* 0x020fe20000410000 */
[----:B------:R-:W-:Y:S01]  /*11a70*/  MOV R161, R64 ;  /* 0x0000004000a17202 */ /* 0x000fe20000000f00 */
[C---:B------:R-:W-:Y:S01]  /*11a80*/  FMUL.FTZ R64, R100.reuse, R172 ;  /* 0x000000ac64407220 */ /* 0x040fe20000410000 */
[C---:B------:R-:W-:Y:S01]  /*11a90*/  FMUL.FTZ R83, R3.reuse, R83 ;  /* 0x0000005303537220 */ /* 0x040fe20000410000 */
[C---:B------:R-:W-:Y:S01]  /*11aa0*/  FMUL.FTZ R84, R100.reuse, R84 ;  /* 0x0000005464547220 */ /* 0x040fe20000410000 */
[----:B------:R-:W-:Y:S01]  /*11ab0*/  FMUL.FTZ R85, R100, R85 ;  /* 0x0000005564557220 */ /* 0x000fe20000410000 */
[C---:B------:R-:W-:Y:S03]  /*11ac0*/  FMUL.FTZ R86, R3.reuse, R86 ;  /* 0x0000005603567220 */ /* 0x040fe60000410000 */
[----:B------:R5:W-:Y:S01]  /*11ad0*/  MUFU.EX2 R184, R7 ;  /* 0x0000000700b87308 */ /* 0x000be20000000800 */
[C---:B-1----:R-:W-:Y:S01]  /*11ae0*/  FMUL.FTZ R60, R2.reuse, R168 ;  /* 0x000000a8023c7220 */ /* 0x042fe20000410000 */
[C---:B------:R-:W-:Y:S01]  /*11af0*/  FMUL.FTZ R87, R3.reuse, R87 ;  /* 0x0000005703577220 */ /* 0x040fe20000410000 */
[C---:B------:R-:W-:Y:S01]  /*11b00*/  FMUL.FTZ R88, R2.reuse, R88 ;  /* 0x0000005802587220 */ /* 0x040fe20000410000 */
[----:B------:R-:W-:Y:S01]  /*11b10*/  FMUL.FTZ R89, R2, R89 ;  /* 0x0000005902597220 */ /* 0x000fe20000410000 */
[C---:B------:R-:W-:Y:S01]  /*11b20*/  FMUL.FTZ R90, R0.reuse, R90 ;  /* 0x0000005a005a7220 */ /* 0x040fe20000410000 */
[----:B------:R-:W-:Y:S01]  /*11b30*/  FMUL.FTZ R91, R0, R91 ;  /* 0x0000005b005b7220 */ /* 0x000fe20000410000 */
[----:B------:R-:W-:Y:S03]  /*11b40*/  FMUL.FTZ R92, R2, R92 ;  /* 0x0000005c025c7220 */ /* 0x000fe60000410000 */
[----:B------:R1:W-:Y:S01]  /*11b50*/  MUFU.EX2 R160, R66 ;  /* 0x0000004200a07308 */ /* 0x0003e20000000800 */
[--C-:B---3--:R-:W-:Y:S01]  /*11b60*/  FFMA.FTZ R4, R178, UR4, -R105.reuse ;  /* 0x00000004b2047c23 */ /* 0x108fe20008010869 */
[----:B------:R-:W-:Y:S01]  /*11b70*/  FMUL.FTZ R93, R2, R93 ;  /* 0x0000005d025d7220 */ /* 0x000fe20000410000 */
[C---:B------:R-:W-:Y:S01]  /*11b80*/  FMUL.FTZ R94, R0.reuse, R94 ;  /* 0x0000005e005e7220 */ /* 0x040fe20000410000 */
[----:B------:R-:W-:Y:S01]  /*11b90*/  FMUL.FTZ R95, R0, R95 ;  /* 0x0000005f005f7220 */ /* 0x000fe20000410000 */
[C---:B------:R-:W-:Y:S01]  /*11ba0*/  FMUL.FTZ R96, R100.reuse, R96 ;  /* 0x0000006064607220 */ /* 0x040fe20000410000 */
[----:B------:R-:W-:Y:S01]  /*11bb0*/  FMUL.FTZ R97, R100, R97 ;  /* 0x0000006164617220 */ /* 0x000fe20000410000 */
[C---:B------:R-:W-:Y:S03]  /*11bc0*/  FMUL.FTZ R98, R3.reuse, R98 ;  /* 0x0000006203627220 */ /* 0x040fe60000410000 */
[----:B------:R3:W-:Y:S01]  /*11bd0*/  MUFU.EX2 R188, R4 ;  /* 0x0000000400bc7308 */ /* 0x0007e20000000800 */
[C---:B-----5:R-:W-:Y:S01]  /*11be0*/  FMUL.FTZ R7, R3.reuse, R119 ;  /* 0x0000007703077220 */ /* 0x060fe20000410000 */
[----:B------:R-:W-:Y:S01]  /*11bf0*/  FMUL.FTZ R99, R3, R99 ;  /* 0x0000006303637220 */ /* 0x000fe20000410000 */
[----:B------:R-:W-:Y:S01]  /*11c00*/  FFMA.FTZ R107, R107, UR4, -R110 ;  /* 0x000000046b6b7c23 */ /* 0x000fe2000801086e */
[----:B-1----:R-:W-:Y:S06]  /*11c10*/  FMUL.FTZ R66, R3, R174 ;  /* 0x000000ae03427220 */ /* 0x002fec0000410000 */
[----:B------:R-:W-:Y:S01]  /*11c20*/  MUFU.EX2 R107, R107 ;  /* 0x0000006b006b7308 */ /* 0x000fe20000000800 */
[----:B---3--:R-:W-:Y:S09]  /*11c30*/  FFMA.FTZ R4, R177, UR4, -R105 ;  /* 0x00000004b1047c23 */ /* 0x008ff20008010869 */
[----:B------:R1:W3:Y:S02]  /*11c40*/  MUFU.EX2 R177, R4 ;  /* 0x0000000400b17308 */ /* 0x0002e40000000800 */
[----:B-1----:R-:W-:Y:S01]  /*11c50*/  FFMA.FTZ R4, R179, UR4, -R106 ;  /* 0x00000004b3047c23 */ /* 0x002fe2000801086a */
[----:B------:R-:W-:Y:S02]  /*11c60*/  MOV R179, R8 ;  /* 0x0000000800b37202 */ /* 0x000fe40000000f00 */
[----:B---3--:R-:W-:Y:S05]  /*11c70*/  F2FP.BF16.F32.PACK_AB R114, R177, R188 ;  /* 0x000000bcb172723e */ /* 0x008fea00000010ff */
[----:B------:R1:W3:Y:S02]  /*11c80*/  MUFU.EX2 R181, R4 ;  /* 0x0000000400b57308 */ /* 0x0002e40000000800 */
[--C-:B-1----:R-:W-:Y:S01]  /*11c90*/  FFMA.FTZ R4, R182, UR4, -R109.reuse ;  /* 0x00000004b6047c23 */ /* 0x102fe2000801086d */
[----:B---3--:R-:W-:Y:S07]  /*11ca0*/  F2FP.BF16.F32.PACK_AB R115, R176, R181 ;  /* 0x000000b5b073723e */ /* 0x008fee00000010ff */
[----:B------:R1:W-:Y:S10]  /*11cb0*/  MUFU.EX2 R182, R9 ;  /* 0x0000000900b67308 */ /* 0x0003f40000000800 */
[----:B------:R3:W5:Y:S01]  /*11cc0*/  MUFU.EX2 R8, R4 ;  /* 0x0000000400087308 */ /* 0x0007620000000800 */
[C---:B-1----:R-:W-:Y:S01]  /*11cd0*/  FMUL.FTZ R9, R2.reuse, R113 ;  /* 0x0000007102097220 */ /* 0x042fe20000410000 */
[----:B------:R-:W-:Y:S01]  /*11ce0*/  F2FP.BF16.F32.PACK_AB R113, R65, R179 ;  /* 0x000000b34171723e */ /* 0x000fe200000010ff */
[--C-:B---3--:R-:W-:Y:S01]  /*11cf0*/  FFMA.FTZ R4, R191, UR4, -R109.reuse ;  /* 0x00000004bf047c23 */ /* 0x108fe2000801086d */
[----:B-----5:R-:W-:Y:S01]  /*11d00*/  MOV R186, R8 ;  /* 0x0000000800ba7202 */ /* 0x020fe20000000f00 */
[C---:B------:R-:W-:Y:S01]  /*11d10*/  FMUL.FTZ R8, R2.reuse, R112 ;  /* 0x0000007002087220 */ /* 0x040fe20000410000 */
[----:B------:R-:W-:Y:S04]  /*11d20*/  F2FP.BF16.F32.PACK_AB R112, R63, R180 ;  /* 0x000000b43f70723e */ /* 0x000fe800000010ff */
[----:B------:R1:W-:Y:S02]  /*11d30*/  MUFU.EX2 R62, R4 ;  /* 0x00000004003e7308 */ /* 0x0003e40000000800 */
[--C-:B-1----:R-:W-:Y:S08]  /*11d40*/  FFMA.FTZ R4, R183, UR4, -R110.reuse ;  /* 0x00000004b7047c23 */ /* 0x102ff0000801086e */
[----:B------:R1:W-:Y:S10]  /*11d50*/  MUFU.EX2 R183, R40 ;  /* 0x0000002800b77308 */ /* 0x0003f40000000800 */
[----:B------:R3:W-:Y:S01]  /*11d60*/  MUFU.EX2 R6, R4 ;  /* 0x0000000400067308 */ /* 0x0007e20000000800 */
[----:B-1----:R-:W-:Y:S01]  /*11d70*/  FMUL.FTZ R40, R2, R144 ;  /* 0x0000009002287220 */ /* 0x002fe20000410000 */
[--C-:B---3--:R-:W-:Y:S08]  /*11d80*/  FFMA.FTZ R4, R187, UR4, -R110.reuse ;  /* 0x00000004bb047c23 */ /* 0x108ff0000801086e */
[----:B------:R1:W-:Y:S10]  /*11d90*/  MUFU.EX2 R187, R50 ;  /* 0x0000003200bb7308 */ /* 0x0003f40000000800 */
[----:B------:R3:W5:Y:S01]  /*11da0*/  MUFU.EX2 R61, R4 ;  /* 0x00000004003d7308 */ /* 0x0007620000000800 */
[----:B-1----:R-:W-:Y:S02]  /*11db0*/  FMUL.FTZ R50, R3, R158 ;  /* 0x0000009e03327220 */ /* 0x002fe40000410000 */
[----:B------:R-:W-:Y:S01]  /*11dc0*/  LDSM.16.MT88.4 R156, [R224+0xac00] ;  /* 0x00ac0000e09c783b */ /* 0x000fe20000004200 */
[--C-:B---3--:R-:W-:Y:S01]  /*11dd0*/  FFMA.FTZ R4, R190, UR4, -R110.reuse ;  /* 0x00000004be047c23 */ /* 0x108fe2000801086e */
[----:B-----5:R-:W-:Y:S05]  /*11de0*/  MOV R168, R61 ;  /* 0x0000003d00a87202 */ /* 0x020fea0000000f00 */
[----:B------:R1:W-:Y:S02]  /*11df0*/  MUFU.EX2 R178, R4 ;  /* 0x0000000400b27308 */ /* 0x0003e40000000800 */
[----:B-1----:R-:W-:Y:S01]  /*11e00*/  FFMA.FTZ R4, R185, UR4, -R110 ;  /* 0x00000004b9047c23 */ /* 0x002fe2000801086e */
[----:B------:R-:W-:Y:S01]  /*11e10*/  MOV R185, R6 ;  /* 0x0000000600b97202 */ /* 0x000fe20000000f00 */
[----:B------:R-:W-:Y:S01]  /*11e20*/  FMUL.FTZ R6, R3, R118 ;  /* 0x0000007603067220 */ /* 0x000fe20000410000 */
[----:B------:R-:W-:Y:S05]  /*11e30*/  F2FP.BF16.F32.PACK_AB R118, R182, R184 ;  /* 0x000000b8b676723e */ /* 0x000fea00000010ff */
[----:B------:R1:W3:Y:S01]  /*11e40*/  MUFU.EX2 R191, R4 ;  /* 0x0000000400bf7308 */ /* 0x0002e20000000800 */
[----:B------:R-:W-:Y:S01]  /*11e50*/  F2FP.BF16.F32.PACK_AB R117, R61, R185 ;  /* 0x000000b93d75723e */ /* 0x000fe200000010ff */
[----:B------:R-:W-:Y:S01]  /*11e60*/  FMUL.FTZ R61, R2, R169 ;  /* 0x000000a9023d7220 */ /* 0x000fe20000410000 */
[----:B------:R-:W-:Y:S01]  /*11e70*/  MOV R169, R62 ;  /* 0x0000003e00a97202 */ /* 0x000fe20000000f00 */
[----:B-1----:R-:W-:Y:S01]  /*11e80*/  FMUL.FTZ R4, R100, R116 ;  /* 0x0000007464047220 */ /* 0x002fe20000410000 */
[----:B------:R-:W-:Y:S01]  /*11e90*/  F2FP.BF16.F32.PACK_AB R116, R62, R186 ;  /* 0x000000ba3e74723e */ /* 0x000fe200000010ff */
[----:B------:R-:W-:Y:S01]  /*11ea0*/  FMUL.FTZ R62, R0, R170 ;  /* 0x000000aa003e7220 */ /* 0x000fe20000410000 */
[----:B---3--:R-:W-:Y:S02]  /*11eb0*/  F2FP.BF16.F32.PACK_AB R119, R191, R178 ;  /* 0x000000b2bf77723e */ /* 0x008fe400000010ff */
[----:B------:R-:W-:Y:S01]  /*11ec0*/  MOV R170, R65 ;  /* 0x0000004100aa7202 */ /* 0x000fe20000000f00 */
[C---:B------:R-:W-:Y:S01]  /*11ed0*/  FMUL.FTZ R65, R100.reuse, R173 ;  /* 0x000000ad64417220 */ /* 0x040fe20000410000 */
[-C--:B------:R-:W-:Y:S01]  /*11ee0*/  HMMA.16816.F32.BF16 R4, R112, R20.reuse, R4 ;  /* 0x000000147004723c */ /* 0x080fe20000041804 */
[----:B------:R-:W-:Y:S05]  /*11ef0*/  LDSM.16.MT88.4 R172, [R226+0xac00] ;  /* 0x00ac0000e2ac783b */ /* 0x000fea0000004200 */
        /* <DEDUP_REMOVED lines=8> */
[C---:B------:R-:W-:Y:S01]  /*11f80*/  FMUL.FTZ R23, R3.reuse, R135 ;  /* 0x0000008703177220 */ /* 0x040fe20000410000 */
[----:B------:R-:W-:Y:S06]  /*11f90*/  FMUL.FTZ R22, R3, R134 ;  /* 0x0000008603167220 */ /* 0x000fec0000410000 */
[----:B------:R3:W-:Y:S01]  /*11fa0*/  MUFU.EX2 R134, R128 ;  /* 0x0000008000867308 */ /* 0x0007e20000000800 */
[-C--:B------:R-:W-:Y:S06]  /*11fb0*/  HMMA.16816.F32.BF16 R20, R112, R36.reuse, R20 ;  /* 0x000000247014723c */ /* 0x080fec0000041814 */
[C---:B------:R-:W-:Y:S05]  /*11fc0*/  HMMA.16816.F32.BF16 R24, R116.reuse, R36, R24 ;  /* 0x000000247418723c */ /* 0x040fea0000041818 */
[--C-:B-1----:R-:W-:Y:S01]  /*11fd0*/  FFMA.FTZ R111, R200, UR4, -R109.reuse ;  /* 0x00000004c86f7c23 */ /* 0x102fe2000801086d */
[-C--:B------:R-:W-:Y:S03]  /*11fe0*/  HMMA.16816.F32.BF16 R28, R116, R38.reuse, R28 ;  /* 0x00000026741c723c */ /* 0x080fe6000004181c */
[----:B------:R1:W-:Y:S02]  /*11ff0*/  MUFU.EX2 R133, R111 ;  /* 0x0000006f00857308 */ /* 0x0003e40000000800 */
[--C-:B---3--:R-:W-:Y:S01]  /*12000*/  FFMA.FTZ R128, R203, UR4, -R109.reuse ;  /* 0x00000004cb807c23 */ /* 0x108fe2000801086d */
[C---:B------:R-:W-:Y:S05]  /*12010*/  HMMA.16816.F32.BF16 R32, R112.reuse, R38, R32 ;  /* 0x000000267020723c */ /* 0x040fea0000041820 */
[C---:B------:R-:W-:Y:S01]  /*12020*/  FMUL.FTZ R36, R100.reuse, R148 ;  /* 0x0000009464247220 */ /* 0x040fe20000410000 */
[----:B------:R-:W-:Y:S01]  /*12030*/  FMUL.FTZ R37, R100, R149 ;  /* 0x0000009564257220 */ /* 0x000fe20000410000 */
[C---:B------:R-:W-:Y:S01]  /*12040*/  FMUL.FTZ R38, R3.reuse, R150 ;  /* 0x0000009603267220 */ /* 0x040fe20000410000 */
[----:B------:R-:W-:Y:S01]  /*12050*/  FMUL.FTZ R39, R3, R151 ;  /* 0x0000009703277220 */ /* 0x000fe20000410000 */
[----:B------:R3:W-:Y:S02]  /*12060*/  MUFU.EX2 R136, R128 ;  /* 0x0000008000887308 */ /* 0x0007e40000000800 */
[--C-:B-1----:R-:W-:Y:S04]  /*12070*/  FFMA.FTZ R111, R201, UR4, -R109.reuse ;  /* 0x00000004c96f7c23 */ /* 0x102fe8000801086d */
[-C--:B------:R-:W-:Y:S04]  /*12080*/  HMMA.16816.F32.BF16 R36, R112, R52.reuse, R36 ;  /* 0x000000347024723c */ /* 0x080fe80000041824 */
[----:B------:R1:W5:Y:S02]  /*12090*/  MUFU.EX2 R135, R111 ;  /* 0x0000006f00877308 */ /* 0x0003640000000800 */
[C---:B------:R-:W-:Y:S01]  /*120a0*/  HMMA.16816.F32.BF16 R40, R116.reuse, R52, R40 ;  /* 0x000000347428723c */ /* 0x040fe20000041828 */
[----:B---3--:R-:W-:Y:S05]  /*120b0*/  LDSM.16.MT88.4 R128, [R226+0x9400] ;  /* 0x00940000e280783b */ /* 0x008fea0000004200 */
[-C--:B------:R-:W-:Y:S05]  /*120c0*/  HMMA.16816.F32.BF16 R44, R116, R54.reuse, R44 ;  /* 0x00000036742c723c */ /* 0x080fea000004182c */
[----:B------:R-:W-:Y:S01]  /*120d0*/  FFMA.FTZ R52, R198, UR4, -R106 ;  /* 0x00000004c6347c23 */ /* 0x000fe2000801086a */
[C---:B------:R-:W-:Y:S03]  /*120e0*/  HMMA.16816.F32.BF16 R48, R112.reuse, R54, R48 ;  /* 0x000000367030723c */ /* 0x040fe60000041830 */
[----:B------:R3:W5:Y:S02]  /*120f0*/  MUFU.EX2 R190, R52 ;  /* 0x0000003400be7308 */ /* 0x0007640000000800 */
[--C-:B-1----:R-:W-:Y:S01]  /*12100*/  FFMA.FTZ R111, R204, UR4, -R110.reuse ;  /* 0x00000004cc6f7c23 */ /* 0x102fe2000801086e */
[C---:B------:R-:W-:Y:S01]  /*12110*/  FMUL.FTZ R53, R100.reuse, R165 ;  /* 0x000000a564357220 */ /* 0x040fe20000410000 */
[C---:B------:R-:W-:Y:S01]  /*12120*/  FMUL.FTZ R54, R3.reuse, R166 ;  /* 0x000000a603367220 */ /* 0x040fe20000410000 */
[----:B------:R-:W-:Y:S05]  /*12130*/  FMUL.FTZ R55, R3, R167 ;  /* 0x000000a703377220 */ /* 0x000fea0000410000 */
[----:B------:R1:W5:Y:S01]  /*12140*/  MUFU.EX2 R162, R111 ;  /* 0x0000006f00a27308 */ /* 0x0003620000000800 */
[----:B---3--:R-:W-:Y:S07]  /*12150*/  FMUL.FTZ R52, R100, R164 ;  /* 0x000000a464347220 */ /* 0x008fee0000410000 */
[-C--:B--2---:R-:W-:Y:S03]  /*12160*/  HMMA.16816.F32.BF16 R52, R112, R120.reuse, R52 ;  /* 0x000000787034723c */ /* 0x084fe60000041834 */
[----:B-1----:R-:W-:Y:S03]  /*12170*/  FFMA.FTZ R111, R205, UR4, -R109 ;  /* 0x00000004cd6f7c23 */ /* 0x002fe6000801086d */
[C---:B------:R-:W-:Y:S01]  /*12180*/  HMMA.16816.F32.BF16 R56, R116.reuse, R120, R56 ;  /* 0x000000787438723c */ /* 0x040fe20000041838 */
[----:B------:R1:W2:Y:S05]  /*12190*/  MUFU.EX2 R252, R111 ;  /* 0x0000006f00fc7308 */ /* 0x0002aa0000000800 */
[-C--:B------:R-:W-:Y:S06]  /*121a0*/  HMMA.16816.F32.BF16 R60, R116, R122.reuse, R60 ;  /* 0x0000007a743c723c */ /* 0x080fec000004183c */
[C---:B------:R-:W-:Y:S01]  /*121b0*/  HMMA.16816.F32.BF16 R64, R112.reuse, R122, R64 ;  /* 0x0000007a7040723c */ /* 0x040fe20000041840 */
[----:B------:R-:W3:Y:S05]  /*121c0*/  LDSM.16.MT88.4 R120, [R226+0xb000] ;  /* 0x00b00000e278783b */ /* 0x000eea0000004200 */
[-C--:B----4-:R-:W-:Y:S05]  /*121d0*/  HMMA.16816.F32.BF16 R68, R112, R124.reuse, R68 ;  /* 0x0000007c7044723c */ /* 0x090fea0000041844 */
[--C-:B-1----:R-:W-:Y:S01]  /*121e0*/  FFMA.FTZ R111, R206, UR4, -R110.reuse ;  /* 0x00000004ce6f7c23 */ /* 0x102fe2000801086e */
[C---:B------:R-:W-:Y:S03]  /*121f0*/  HMMA.16816.F32.BF16 R72, R116.reuse, R124, R72 ;  /* 0x0000007c7448723c */ /* 0x040fe60000041848 */
[----:B------:R1:W-:Y:S03]  /*12200*/  MUFU.EX2 R251, R111 ;  /* 0x0000006f00fb7308 */ /* 0x0003e60000000800 */
[-C--:B------:R-:W-:Y:S06]  /*12210*/  HMMA.16816.F32.BF16 R76, R116, R126.reuse, R76 ;  /* 0x0000007e744c723c */ /* 0x080fec000004184c */
[C---:B------:R-:W-:Y:S01]  /*12220*/  HMMA.16816.F32.BF16 R80, R112.reuse, R126, R80 ;  /* 0x0000007e7050723c */ /* 0x040fe20000041850 */
[----:B------:R-:W4:Y:S04]  /*12230*/  LDSM.16.MT88.4 R124, [R224+0x9400] ;  /* 0x00940000e07c783b */ /* 0x000f280000004200 */
[----:B-1----:R-:W-:Y:S04]  /*12240*/  FFMA.FTZ R111, R207, UR4, -R110 ;  /* 0x00000004cf6f7c23 */ /* 0x002fe8000801086e */
[----:B------:R1:W2:Y:S01]  /*12250*/  MUFU.EX2 R250, R111 ;  /* 0x0000006f00fa7308 */ /* 0x0002a20000000800 */
[-C--:B---3--:R-:W-:Y:S06]  /*12260*/  HMMA.16816.F32.BF16 R84, R112, R120.reuse, R84 ;  /* 0x000000787054723c */ /* 0x088fec0000041854 */
[C---:B------:R-:W-:Y:S06]  /*12270*/  HMMA.16816.F32.BF16 R88, R116.reuse, R120, R88 ;  /* 0x000000787458723c */ /* 0x040fec0000041858 */
[-C--:B------:R-:W-:Y:S05]  /*12280*/  HMMA.16816.F32.BF16 R92, R116, R122.reuse, R92 ;  /* 0x0000007a745c723c */ /* 0x080fea000004185c */
[--C-:B-1----:R-:W-:Y:S01]  /*12290*/  FFMA.FTZ R111, R211, UR4, -R105.reuse ;  /* 0x00000004d36f7c23 */ /* 0x102fe20008010869 */
[----:B------:R-:W-:Y:S01]  /*122a0*/  HMMA.16816.F32.BF16 R96, R112, R122, R96 ;  /* 0x0000007a7060723c */ /* 0x000fe20000041860 */
[----:B------:R-:W1:Y:S02]  /*122b0*/  LDSM.16.MT88.4 R120, [R224+0xa400] ;  /* 0x00a40000e078783b */ /* 0x000e640000004200 */
[----:B------:R3:W-:Y:S02]  /*122c0*/  MUFU.EX2 R248, R111 ;  /* 0x0000006f00f87308 */ /* 0x0007e40000000800 */
[----:B-----5:R-:W-:Y:S02]  /*122d0*/  F2FP.BF16.F32.PACK_AB R116, R135, R133 ;  /* 0x000000858774723e */ /* 0x020fe400000010ff */
[----:B------:R-:W-:Y:S04]  /*122e0*/  F2FP.BF16.F32.PACK_AB R112, R189, R183 ;  /* 0x000000b7bd70723e */ /* 0x000fe800000010ff */
[----:B------:R-:W-:Y:S02]  /*122f0*/  F2FP.BF16.F32.PACK_AB R113, R190, R187 ;  /* 0x000000bbbe71723e */ /* 0x000fe400000010ff */
[----:B------:R-:W-:Y:S02]  /*12300*/  F2FP.BF16.F32.PACK_AB R114, R137, R161 ;  /* 0x000000a18972723e */ /* 0x000fe400000010ff */
[----:B------:R-:W-:Y:S02]  /*12310*/  F2FP.BF16.F32.PACK_AB R115, R171, R160 ;  /* 0x000000a0ab73723e */ /* 0x000fe400000010ff */
[----:B------:R-:W-:Y:S02]  /*12320*/  F2FP.BF16.F32.PACK_AB R117, R162, R134 ;  /* 0x00000086a275723e */ /* 0x000fe400000010ff */
[----:B--2---:R-:W-:Y:S01]  /*12330*/  F2FP.BF16.F32.PACK_AB R118, R136, R252 ;  /* 0x000000fc8876723e */ /* 0x004fe200000010ff */
[--C-:B---3--:R-:W-:Y:S01]  /*12340*/  FFMA.FTZ R111, R213, UR4, -R105.reuse ;  /* 0x00000004d56f7c23 */ /* 0x108fe20008010869 */
[----:B------:R-:W-:Y:S01]  /*12350*/  F2FP.BF16.F32.PACK_AB R119, R250, R251 ;  /* 0x000000fbfa77723e */ /* 0x000fe200000010ff */
[-C--:B----4-:R-:W-:Y:S02]  /*12360*/  HMMA.16816.F32.BF16 R4, R112, R124.reuse, R4 ;  /* 0x0000007c7004723c */ /* 0x090fe40000041804 */
[----:B------:R2:W3:Y:S04]  /*12370*/  MUFU.EX2 R249, R111 ;  /* 0x0000006f00f97308 */ /* 0x0004e80000000800 */
[C---:B------:R-:W-:Y:S06]  /*12380*/  HMMA.16816.F32.BF16 R8, R116.reuse, R124, R8 ;  /* 0x0000007c7408723c */ /* 0x040fec0000041808 */
[-C--:B------:R-:W-:Y:S06]  /*12390*/  HMMA.16816.F32.BF16 R12, R116, R126.reuse, R12 ;  /* 0x0000007e740c723c */ /* 0x080fec000004180c */
[C---:B------:R-:W-:Y:S01]  /*123a0*/  HMMA.16816.F32.BF16 R16, R112.reuse, R126, R16 ;  /* 0x0000007e7010723c */ /* 0x040fe20000041810 */
[----:B------:R-:W4:Y:S04]  /*123b0*/  LDSM.16.MT88.4 R124, [R226+0xa400] ;  /* 0x00a40000e27c783b */ /* 0x000f280000004200 */
[--C-:B--2---:R-:W-:Y:S01]  /*123c0*/  FFMA.FTZ R111, R214, UR4, -R106.reuse ;  /* 0x00000004d66f7c23 */ /* 0x104fe2000801086a */
[-C--:B------:R-:W-:Y:S03]  /*123d0*/  HMMA.16816.F32.BF16 R20, R112, R128.reuse, R20 ;  /* 0x000000807014723c */ /* 0x080fe60000041814 */
[----:B------:R2:W-:Y:S02]  /*123e0*/  MUFU.EX2 R213, R111 ;  /* 0x0000006f00d57308 */ /* 0x0005e40000000800 */
[----:B------:R-:W-:Y:S01]  /*123f0*/  MOV R214, R136 ;  /* 0x0000008800d67202 */ /* 0x000fe20000000f00 */
[C---:B------:R-:W-:Y:S06]  /*12400*/  HMMA.16816.F32.BF16 R24, R116.reuse, R128, R24 ;  /* 0x000000807418723c */ /* 0x040fec0000041818 */
[-C--:B------:R-:W-:Y:S06]  /*12410*/  HMMA.16816.F32.BF16 R28, R116, R130.reuse, R28 ;  /* 0x00000082741c723c */ /* 0x080fec000004181c */
[C---:B------:R-:W-:Y:S01]  /*12420*/  HMMA.16816.F32.BF16 R32, R112.reuse, R130, R32 ;  /* 0x000000827020723c */ /* 0x040fe20000041820 */
[----:B------:R-:W5:Y:S04]  /*12430*/  LDSM.16.MT88.4 R128, [R224+0xb400] ;  /* 0x00b40000e080783b */ /* 0x000f680000004200 */
[--C-:B--2---:R-:W-:Y:S01]  /*12440*/  FFMA.FTZ R111, R215, UR4, -R106.reuse ;  /* 0x00000004d76f7c23 */ /* 0x104fe2000801086a */
[-C--:B-1----:R-:W-:Y:S03]  /*12450*/  HMMA.16816.F32.BF16 R36, R112, R120.reuse, R36 ;  /* 0x000000787024723c */ /* 0x082fe60000041824 */
[----:B------:R1:W2:Y:S02]  /*12460*/  MUFU.EX2 R207, R111 ;  /* 0x0000006f00cf7308 */ /* 0x0002a40000000800 */
[----:B------:R-:W-:Y:S01]  /*12470*/  MOV R215, R137 ;  /* 0x0000008900d77202 */ /* 0x000fe20000000f00 */
[C---:B------:R-:W-:Y:S06]  /*12480*/  HMMA.16816.F32.BF16 R40, R116.reuse, R120, R40 ;  /* 0x000000787428723c */ /* 0x040fec0000041828 */
[-C--:B------:R-:W-:Y:S06]  /*12490*/  HMMA.16816.F32.BF16 R44, R116, R122.reuse, R44 ;  /* 0x0000007a742c723c */ /* 0x080fec000004182c */
[C---:B------:R-:W-:Y:S01]  /*124a0*/  HMMA.16816.F32.BF16 R48, R112.reuse, R122, R48 ;  /* 0x0000007a7030723c */ /* 0x040fe20000041830 */
[----:B------:R-:W3:Y:S04]  /*124b0*/  LDSM.16.MT88.4 R120, [R226+0xb400] ;  /* 0x00b40000e278783b */ /* 0x000ee80000004200 */
[--C-:B-1----:R-:W-:Y:S01]  /*124c0*/  FFMA.FTZ R111, R208, UR4, -R105.reuse ;  /* 0x00000004d06f7c23 */ /* 0x102fe20008010869 */
[-C--:B----4-:R-:W-:Y:S03]  /*124d0*/  HMMA.16816.F32.BF16 R52, R112, R124.reuse, R52 ;  /* 0x0000007c7034723c */ /* 0x090fe60000041834 */
[----:B------:R1:W-:Y:S03]  /*124e0*/  MUFU.EX2 R211, R111 ;  /* 0x0000006f00d37308 */ /* 0x0003e60000000800 */
[C---:B------:R-:W-:Y:S06]  /*124f0*/  HMMA.16816.F32.BF16 R56, R116.reuse, R124, R56 ;  /* 0x0000007c7438723c */ /* 0x040fec0000041838 */
[-C--:B------:R-:W-:Y:S06]  /*12500*/  HMMA.16816.F32.BF16 R60, R116, R126.reuse, R60 ;  /* 0x0000007e743c723c */ /* 0x080fec000004183c */
[C---:B------:R-:W-:Y:S01]  /*12510*/  HMMA.16816.F32.BF16 R64, R112.reuse, R126, R64 ;  /* 0x0000007e7040723c */ /* 0x040fe20000041840 */
[----:B------:R-:W4:Y:S04]  /*12520*/  LDSM.16.MT88.4 R124, [R224+0x9800] ;  /* 0x00980000e07c783b */ /* 0x000f280000004200 */
[----:B-1----:R-:W-:Y:S01]  /*12530*/  FFMA.FTZ R111, R209, UR4, -R105 ;  /* 0x00000004d16f7c23 */ /* 0x002fe20008010869 */
[-C--:B-----5:R-:W-:Y:S03]  /*12540*/  HMMA.16816.F32.BF16 R68, R112, R128.reuse, R68 ;  /* 0x000000807044723c */ /* 0x0a0fe60000041844 */
[----:B------:R1:W5:Y:S02]  /*12550*/  MUFU.EX2 R208, R111 ;  /* 0x0000006f00d07308 */ /* 0x0003640000000800 */
[----:B------:R-:W-:Y:S01]  /*12560*/  MOV R209, R132 ;  /* 0x0000008400d17202 */ /* 0x000fe20000000f00 */
[C---:B------:R-:W-:Y:S05]  /*12570*/  HMMA.16816.F32.BF16 R72, R116.reuse, R128, R72 ;  /* 0x000000807448723c */ /* 0x040fea0000041848 */
[--C-:B------:R-:W-:Y:S01]  /*12580*/  FFMA.FTZ R132, R210, UR4, -R106.reuse ;  /* 0x00000004d2847c23 */ /* 0x100fe2000801086a */
[-C--:B------:R-:W-:Y:S03]  /*12590*/  HMMA.16816.F32.BF16 R76, R116, R130.reuse, R76 ;  /* 0x00000082744c723c */ /* 0x080fe6000004184c */
[----:B------:R-:W-:Y:S02]  /*125a0*/  MUFU.EX2 R205, R132 ;  /* 0x0000008400cd7308 */ /* 0x000fe40000000800 */
[----:B------:R-:W-:Y:S01]  /*125b0*/  MOV R210, R185 ;  /* 0x000000b900d27202 */ /* 0x000fe20000000f00 */
[C---:B------:R-:W-:Y:S01]  /*125c0*/  HMMA.16816.F32.BF16 R80, R112.reuse, R130, R80 ;  /* 0x000000827050723c */ /* 0x040fe20000041850 */
[----:B------:R-:W-:Y:S04]  /*125d0*/  LDSM.16.MT88.4 R128, [R224+0xb800] ;  /* 0x00b80000e080783b */ /* 0x000fe80000004200 */
[----:B-1----:R-:W-:Y:S01]  /*125e0*/  FFMA.FTZ R111, R212, UR4, -R106 ;  /* 0x00000004d46f7c23 */ /* 0x002fe2000801086a */
[-C--:B---3--:R-:W-:Y:S03]  /*125f0*/  HMMA.16816.F32.BF16 R84, R112, R120.reuse, R84 ;  /* 0x000000787054723c */ /* 0x088fe60000041854 */
[----:B------:R1:W3:Y:S02]  /*12600*/  MUFU.EX2 R206, R111 ;  /* 0x0000006f00ce7308 */ /* 0x0002e40000000800 */
[----:B------:R-:W-:Y:S01]  /*12610*/  MOV R212, R135 ;  /* 0x0000008700d47202 */ /* 0x000fe20000000f00 */
[C---:B------:R-:W-:Y:S05]  /*12620*/  HMMA.16816.F32.BF16 R88, R116.reuse, R120, R88 ;  /* 0x000000787458723c */ /* 0x040fea0000041858 */
[----:B------:R-:W-:Y:S01]  /*12630*/  FFMA.FTZ R0, R0, R163, R210 ;  /* 0x000000a300007223 */ /* 0x000fe200000100d2 */
[-C--:B------:R-:W-:Y:S05]  /*12640*/  HMMA.16816.F32.BF16 R92, R116, R122.reuse, R92 ;  /* 0x0000007a745c723c */ /* 0x080fea000004185c */
[----:B------:R-:W-:Y:S01]  /*12650*/  MOV R210, R160 ;  /* 0x000000a000d27202 */ /* 0x000fe20000000f00 */
[----:B------:R-:W-:Y:S01]  /*12660*/  HMMA.16816.F32.BF16 R96, R112, R122, R96 ;  /* 0x0000007a7060723c */ /* 0x000fe20000041860 */
[----:B------:R-:W-:Y:S04]  /*12670*/  LDSM.16.MT88.4 R120, [R224+0xa800] ;  /* 0x00a80000e078783b */ /* 0x000fe80000004200 */
[--C-:B-1----:R-:W-:Y:S01]  /*12680*/  FFMA.FTZ R111, R220, UR4, -R109.reuse ;  /* 0x00000004dc6f7c23 */ /* 0x102fe2000801086d */
[----:B------:R-:W-:Y:S01]  /*12690*/  MOV R220, R190 ;  /* 0x000000be00dc7202 */ /* 0x000fe20000000f00 */
[----:B------:R-:W-:Y:S01]  /*126a0*/  FADD.FTZ R0, R168, R0 ;  /* 0x00000000a8007221 */ /* 0x000fe20000010000 */
[----:B------:R-:W-:Y:S01]  /*126b0*/  F2FP.BF16.F32.PACK_AB R112, R249, R248 ;  /* 0x000000f8f970723e */ /* 0x000fe200000010ff */
[----:B------:R1:W-:Y:S02]  /*126c0*/  MUFU.EX2 R203, R111 ;  /* 0x0000006f00cb7308 */ /* 0x0003e40000000800 */
[----:B--2---:R-:W-:Y:S02]  /*126d0*/  F2FP.BF16.F32.PACK_AB R113, R207, R213 ;  /* 0x000000d5cf71723e */ /* 0x004fe400000010ff */
[----:B-----5:R-:W-:Y:S02]  /*126e0*/  F2FP.BF16.F32.PACK_AB R114, R208, R211 ;  /* 0x000000d3d072723e */ /* 0x020fe400000010ff */
[----:B---3--:R-:W-:Y:S07]  /*126f0*/  F2FP.BF16.F32.PACK_AB R115, R206, R205 ;  /* 0x000000cdce73723e */ /* 0x008fee00000010ff */
[-C--:B----4-:R-:W-:Y:S03]  /*12700*/  HMMA.16816.F32.BF16 R4, R112, R124.reuse, R4 ;  /* 0x0000007c7004723c */ /* 0x090fe60000041804 */
[--C-:B-1----:R-:W-:Y:S01]  /*12710*/  FFMA.FTZ R111, R221, UR4, -R109.reuse ;  /* 0x00000004dd6f7c23 */ /* 0x102fe2000801086d */
[----:B------:R-:W-:Y:S03]  /*12720*/  MOV R221, R189 ;  /* 0x000000bd00dd7202 */ /* 0x000fe60000000f00 */
[----:B------:R1:W2:Y:S04]  /*12730*/  MUFU.EX2 R204, R111 ;  /* 0x0000006f00cc7308 */ /* 0x0002a80000000800 */
[--C-:B-1----:R-:W-:Y:S01]  /*12740*/  FFMA.FTZ R111, R231, UR4, -R110.reuse ;  /* 0x00000004e76f7c23 */ /* 0x102fe2000801086e */
[----:B------:R-:W-:Y:S02]  /*12750*/  MOV R231, R134 ;  /* 0x0000008600e77202 */ /* 0x000fe40000000f00 */
[----:B--2---:R-:W-:Y:S03]  /*12760*/  F2FP.BF16.F32.PACK_AB R116, R204, R203 ;  /* 0x000000cbcc74723e */ /* 0x004fe600000010ff */
[----:B------:R1:W-:Y:S02]  /*12770*/  MUFU.EX2 R201, R111 ;  /* 0x0000006f00c97308 */ /* 0x0003e40000000800 */
[--C-:B-1----:R-:W-:Y:S01]  /*12780*/  FFMA.FTZ R111, R222, UR4, -R110.reuse ;  /* 0x00000004de6f7c23 */ /* 0x102fe2000801086e */
[----:B------:R-:W-:Y:S02]  /*12790*/  MOV R222, R133 ;  /* 0x0000008500de7202 */ /* 0x000fe40000000f00 */
[----:B------:R-:W1:Y:S05]  /*127a0*/  LDSM.16.MT88.4 R132, [R226+0x9800] ;  /* 0x00980000e284783b */ /* 0x000e6a0000004200 */
[----:B------:R2:W3:Y:S02]  /*127b0*/  MUFU.EX2 R202, R111 ;  /* 0x0000006f00ca7308 */ /* 0x0004e40000000800 */
[--C-:B--2---:R-:W-:Y:S01]  /*127c0*/  FFMA.FTZ R111, R223, UR4, -R109.reuse ;  /* 0x00000004df6f7c23 */ /* 0x104fe2000801086d */
[----:B---3--:R-:W-:Y:S01]  /*127d0*/  F2FP.BF16.F32.PACK_AB R117, R202, R201 ;  /* 0x000000c9ca75723e */ /* 0x008fe200000010ff */
[----:B------:R-:W2:Y:S06]  /*127e0*/  LDL.LU R223, [R1+0x10] ;  /* 0x0000100001df7983 */ /* 0x000eac0000300800 */
[----:B------:R3:W-:Y:S02]  /*127f0*/  MUFU.EX2 R199, R111 ;  /* 0x0000006f00c77308 */ /* 0x0007e40000000800 */
[----:B---3--:R-:W-:Y:S01]  /*12800*/  FFMA.FTZ R111, R235, UR4, -R109 ;  /* 0x00000004eb6f7c23 */ /* 0x008fe2000801086d */
[----:B------:R-:W-:Y:S07]  /*12810*/  MOV R235, R186 ;  /* 0x000000ba00eb7202 */ /* 0x000fee0000000f00 */
[----:B------:R3:W4:Y:S02]  /*12820*/  MUFU.EX2 R200, R111 ;  /* 0x0000006f00c87308 */ /* 0x0007240000000800 */
[--C-:B---3--:R-:W-:Y:S01]  /*12830*/  FFMA.FTZ R111, R236, UR4, -R110.reuse ;  /* 0x00000004ec6f7c23 */ /* 0x108fe2000801086e */
[----:B------:R-:W-:Y:S02]  /*12840*/  MOV R236, R187 ;  /* 0x000000bb00ec7202 */ /* 0x000fe40000000f00 */
[----:B----4-:R-:W-:Y:S05]  /*12850*/  F2FP.BF16.F32.PACK_AB R118, R200, R199 ;  /* 0x000000c7c876723e */ /* 0x010fea00000010ff */
        /* <DEDUP_REMOVED lines=8> */
[C---:B------:R-:W-:Y:S06]  /*128e0*/  HMMA.16816.F32.BF16 R8, R116.reuse, R124, R8 ;  /* 0x0000007c7408723c */ /* 0x040fec0000041808 */
[-C--:B------:R-:W-:Y:S05]  /*128f0*/  HMMA.16816.F32.BF16 R12, R116, R126.reuse, R12 ;  /* 0x0000007e740c723c */ /* 0x080fea000004180c */
[--C-:B---3--:R-:W-:Y:S01]  /*12900*/  FFMA.FTZ R111, R239, UR4, -R105.reuse ;  /* 0x00000004ef6f7c23 */ /* 0x108fe20008010869 */
[C---:B------:R-:W-:Y:S01]  /*12910*/  HMMA.16816.F32.BF16 R16, R112.reuse, R126, R16 ;  /* 0x0000007e7010723c */ /* 0x040fe20000041810 */
[----:B------:R-:W3:Y:S02]  /*12920*/  LDSM.16.MT88.4 R124, [R226+0xa800] ;  /* 0x00a80000e27c783b */ /* 0x000ee40000004200 */
[----:B------:R4:W-:Y:S02]  /*12930*/  MUFU.EX2 R195, R111 ;  /* 0x0000006f00c37308 */ /* 0x0009e40000000800 */
[----:B------:R-:W-:Y:S01]  /*12940*/  MOV R239, R182 ;  /* 0x000000b600ef7202 */ /* 0x000fe20000000f00 */
[-C--:B-1----:R-:W-:Y:S06]  /*12950*/  HMMA.16816.F32.BF16 R20, R112, R132.reuse, R20 ;  /* 0x000000847014723c */ /* 0x082fec0000041814 */
[C---:B------:R-:W-:Y:S06]  /*12960*/  HMMA.16816.F32.BF16 R24, R116.reuse, R132, R24 ;  /* 0x000000847418723c */ /* 0x040fec0000041818 */
[-C--:B------:R-:W-:Y:S05]  /*12970*/  HMMA.16816.F32.BF16 R28, R116, R134.reuse, R28 ;  /* 0x00000086741c723c */ /* 0x080fea000004181c */
[--C-:B----4-:R-:W-:Y:S01]  /*12980*/  FFMA.FTZ R111, R241, UR4, -R106.reuse ;  /* 0x00000004f16f7c23 */ /* 0x110fe2000801086a */
[C---:B------:R-:W-:Y:S03]  /*12990*/  HMMA.16816.F32.BF16 R32, R112.reuse, R134, R32 ;  /* 0x000000867020723c */ /* 0x040fe60000041820 */
[----:B------:R1:W-:Y:S02]  /*129a0*/  MUFU.EX2 R193, R111 ;  /* 0x0000006f00c17308 */ /* 0x0003e40000000800 */
[----:B------:R-:W-:Y:S01]  /*129b0*/  MOV R241, R176 ;  /* 0x000000b000f17202 */ /* 0x000fe20000000f00 */
[-C--:B------:R-:W-:Y:S06]  /*129c0*/  HMMA.16816.F32.BF16 R36, R112, R120.reuse, R36 ;  /* 0x000000787024723c */ /* 0x080fec0000041824 */
[C---:B------:R-:W-:Y:S06]  /*129d0*/  HMMA.16816.F32.BF16 R40, R116.reuse, R120, R40 ;  /* 0x000000787428723c */ /* 0x040fec0000041828 */
[-C--:B------:R-:W-:Y:S05]  /*129e0*/  HMMA.16816.F32.BF16 R44, R116, R122.reuse, R44 ;  /* 0x0000007a742c723c */ /* 0x080fea000004182c */
[--C-:B-1----:R-:W-:Y:S01]  /*129f0*/  FFMA.FTZ R111, R240, UR4, -R106.reuse ;  /* 0x00000004f06f7c23 */ /* 0x102fe2000801086a */
[C---:B------:R-:W-:Y:S01]  /*12a00*/  HMMA.16816.F32.BF16 R48, R112.reuse, R122, R48 ;  /* 0x0000007a7030723c */ /* 0x040fe20000041830 */
[----:B------:R-:W1:Y:S02]  /*12a10*/  LDSM.16.MT88.4 R120, [R226+0xb800] ;  /* 0x00b80000e278783b */ /* 0x000e640000004200 */
[----:B------:R4:W-:Y:S02]  /*12a20*/  MUFU.EX2 R194, R111 ;  /* 0x0000006f00c27308 */ /* 0x0009e40000000800 */
[----:B------:R-:W-:Y:S01]  /*12a30*/  MOV R240, R177 ;  /* 0x000000b100f07202 */ /* 0x000fe20000000f00 */
[-C--:B---3--:R-:W-:Y:S06]  /*12a40*/  HMMA.16816.F32.BF16 R52, R112, R124.reuse, R52 ;  /* 0x0000007c7034723c */ /* 0x088fec0000041834 */
[C---:B------:R-:W-:Y:S06]  /*12a50*/  HMMA.16816.F32.BF16 R56, R116.reuse, R124, R56 ;  /* 0x0000007c7438723c */ /* 0x040fec0000041838 */
[-C--:B------:R-:W-:Y:S05]  /*12a60*/  HMMA.16816.F32.BF16 R60, R116, R126.reuse, R60 ;  /* 0x0000007e743c723c */ /* 0x080fea000004183c */
[--C-:B----4-:R-:W-:Y:S01]  /*12a70*/  FFMA.FTZ R111, R218, UR4, -R105.reuse ;  /* 0x00000004da6f7c23 */ /* 0x110fe20008010869 */
[C---:B------:R-:W-:Y:S01]  /*12a80*/  HMMA.16816.F32.BF16 R64, R112.reuse, R126, R64 ;  /* 0x0000007e7040723c */ /* 0x040fe20000041840 */
[----:B------:R-:W3:Y:S02]  /*12a90*/  LDSM.16.MT88.4 R124, [R224+0x9c00] ;  /* 0x009c0000e07c783b */ /* 0x000ee40000004200 */
[----:B------:R-:W-:Y:S02]  /*12aa0*/  MUFU.EX2 R192, R111 ;  /* 0x0000006f00c07308 */ /* 0x000fe40000000800 */
[----:B------:R-:W-:Y:S01]  /*12ab0*/  FFMA.FTZ R105, R216, UR4, -R105 ;  /* 0x00000004d8697c23 */ /* 0x000fe20008010869 */
[-C--:B------:R-:W-:Y:S07]  /*12ac0*/  HMMA.16816.F32.BF16 R68, R112, R128.reuse, R68 ;  /* 0x000000807044723c */ /* 0x080fee0000041844 */
[----:B------:R4:W-:Y:S01]  /*12ad0*/  MUFU.EX2 R191, R105 ;  /* 0x0000006900bf7308 */ /* 0x0009e20000000800 */
[C---:B------:R-:W-:Y:S04]  /*12ae0*/  HMMA.16816.F32.BF16 R72, R116.reuse, R128, R72 ;  /* 0x000000807448723c */ /* 0x040fe80000041848 */
[----:B------:R-:W-:Y:S02]  /*12af0*/  MOV R216, R184 ;  /* 0x000000b800d87202 */ /* 0x000fe40000000f00 */
[-C--:B------:R-:W-:Y:S05]  /*12b00*/  HMMA.16816.F32.BF16 R76, R116, R130.reuse, R76 ;  /* 0x00000082744c723c */ /* 0x080fea000004184c */
[----:B------:R-:W-:Y:S01]  /*12b10*/  MOV R218, R178 ;  /* 0x000000b200da7202 */ /* 0x000fe20000000f00 */
[C---:B------:R-:W-:Y:S05]  /*12b20*/  HMMA.16816.F32.BF16 R80, R112.reuse, R130, R80 ;  /* 0x000000827050723c */ /* 0x040fea0000041850 */
[--C-:B----4-:R-:W-:Y:S01]  /*12b30*/  FFMA.FTZ R105, R219, UR4, -R106.reuse ;  /* 0x00000004db697c23 */ /* 0x110fe2000801086a */
[-C--:B-1----:R-:W-:Y:S03]  /*12b40*/  HMMA.16816.F32.BF16 R84, R112, R120.reuse, R84 ;  /* 0x000000787054723c */ /* 0x082fe60000041854 */
[----:B------:R1:W-:Y:S02]  /*12b50*/  MUFU.EX2 R190, R105 ;  /* 0x0000006900be7308 */ /* 0x0003e40000000800 */
[----:B------:R-:W-:Y:S01]  /*12b60*/  FFMA.FTZ R106, R217, UR4, -R106 ;  /* 0x00000004d96a7c23 */ /* 0x000fe2000801086a */
[C---:B------:R-:W-:Y:S05]  /*12b70*/  HMMA.16816.F32.BF16 R88, R116.reuse, R120, R88 ;  /* 0x000000787458723c */ /* 0x040fea0000041858 */
[----:B------:R-:W-:Y:S01]  /*12b80*/  MOV R217, R188 ;  /* 0x000000bc00d97202 */ /* 0x000fe20000000f00 */
[-C--:B------:R-:W-:Y:S01]  /*12b90*/  HMMA.16816.F32.BF16 R92, R116, R122.reuse, R92 ;  /* 0x0000007a745c723c */ /* 0x080fe2000004185c */
[----:B------:R-:W4:Y:S04]  /*12ba0*/  MUFU.EX2 R189, R106 ;  /* 0x0000006a00bd7308 */ /* 0x000f280000000800 */
[----:B------:R-:W-:Y:S01]  /*12bb0*/  MOV R219, R181 ;  /* 0x000000b500db7202 */ /* 0x000fe20000000f00 */
[----:B------:R-:W-:Y:S05]  /*12bc0*/  HMMA.16816.F32.BF16 R96, R112, R122, R96 ;  /* 0x0000007a7060723c */ /* 0x000fea0000041860 */
[--C-:B-1----:R-:W-:Y:S02]  /*12bd0*/  FFMA.FTZ R105, R242, UR4, -R109.reuse ;  /* 0x00000004f2697c23 */ /* 0x102fe4000801086d */
[----:B------:R-:W5:Y:S02]  /*12be0*/  LDL.LU R242, [R1+0x14] ;  /* 0x0000140001f27983 */ /* 0x000f640000300800 */
[----:B------:R1:W-:Y:S02]  /*12bf0*/  MUFU.EX2 R187, R105 ;  /* 0x0000006900bb7308 */ /* 0x0003e40000000800 */
[----:B----4-:R-:W-:Y:S01]  /*12c00*/  F2FP.BF16.F32.PACK_AB R111, R189, R190 ;  /* 0x000000bebd6f723e */ /* 0x010fe200000010ff */
[----:B-1----:R-:W-:Y:S01]  /*12c10*/  FFMA.FTZ R105, R243, UR4, -R109 ;  /* 0x00000004f3697c23 */ /* 0x002fe2000801086d */
[----:B------:R-:W-:Y:S06]  /*12c20*/  MOV R243, R179 ;  /* 0x000000b300f37202 */ /* 0x000fec0000000f00 */
[----:B------:R1:W4:Y:S02]  /*12c30*/  MUFU.EX2 R188, R105 ;  /* 0x0000006900bc7308 */ /* 0x0003240000000800 */
[--C-:B-1----:R-:W-:Y:S01]  /*12c40*/  FFMA.FTZ R105, R244, UR4, -R110.reuse ;  /* 0x00000004f4697c23 */ /* 0x102fe2000801086e */
[----:B----4-:R-:W-:Y:S01]  /*12c50*/  F2FP.BF16.F32.PACK_AB R176, R188, R187 ;  /* 0x000000bbbcb0723e */ /* 0x010fe200000010ff */
[----:B------:R-:W4:Y:S06]  /*12c60*/  LDL.LU R244, [R1+0x18] ;  /* 0x0000180001f47983 */ /* 0x000f2c0000300800 */
[----:B------:R1:W-:Y:S02]  /*12c70*/  MUFU.EX2 R185, R105 ;  /* 0x0000006900b97308 */ /* 0x0003e40000000800 */
[--C-:B-1----:R-:W-:Y:S01]  /*12c80*/  FFMA.FTZ R105, R247, UR4, -R110.reuse ;  /* 0x00000004f7697c23 */ /* 0x102fe2000801086e */
[----:B------:R-:W-:Y:S01]  /*12c90*/  FFMA.FTZ R110, R108, UR4, -R110 ;  /* 0x000000046c6e7c23 */ /* 0x000fe2000801086e */
[----:B------:R-:W-:Y:S06]  /*12ca0*/  F2FP.BF16.F32.PACK_AB R108, R195, R196 ;  /* 0x000000c4c36c723e */ /* 0x000fec00000010ff */
[----:B------:R1:W3:Y:S01]  /*12cb0*/  MUFU.EX2 R186, R105 ;  /* 0x0000006900ba7308 */ /* 0x0002e20000000800 */
[----:B------:R-:W-:Y:S02]  /*12cc0*/  MOV R247, R180 ;  /* 0x000000b400f77202 */ /* 0x000fe40000000f00 */
[----:B------:R-:W4:Y:S01]  /*12cd0*/  LDSM.16.MT88.4 R180, [R224+0xbc00] ;  /* 0x00bc0000e0b4783b */ /* 0x000f220000004200 */
[----:B--2---:R-:W-:Y:S01]  /*12ce0*/  FFMA.FTZ R2, R2, R223, R235 ;  /* 0x000000df02027223 */ /* 0x004fe200000100eb */
[----:B------:R-:W-:Y:S02]  /*12cf0*/  MOV R223, R231 ;  /* 0x000000e700df7202 */ /* 0x000fe40000000f00 */
[----:B------:R-:W-:Y:S01]  /*12d00*/  MOV R231, R220 ;  /* 0x000000dc00e77202 */ /* 0x000fe20000000f00 */
[----:B------:R-:W-:Y:S01]  /*12d10*/  FADD.FTZ R2, R169, R2 ;  /* 0x00000002a9027221 */ /* 0x000fe20000010000 */
[----:B------:R-:W-:Y:S02]  /*12d20*/  MOV R220, R162 ;  /* 0x000000a200dc7202 */ /* 0x000fe40000000f00 */
[----:B------:R-:W-:Y:S02]  /*12d30*/  MOV R235, R222 ;  /* 0x000000de00eb7202 */ /* 0x000fe40000000f00 */
[----:B------:R-:W-:Y:S02]  /*12d40*/  MOV R222, R221 ;  /* 0x000000dd00de7202 */ /* 0x000fe40000000f00 */
[----:B------:R-:W-:Y:S01]  /*12d50*/  MOV R221, R212 ;  /* 0x000000d400dd7202 */ /* 0x000fe20000000f00 */
[--C-:B-1----:R-:W-:Y:S01]  /*12d60*/  FFMA.FTZ R105, R246, UR4, -R109.reuse ;  /* 0x00000004f6697c23 */ /* 0x102fe2000801086d */
[----:B------:R-:W-:Y:S01]  /*12d70*/  FFMA.FTZ R109, R245, UR4, -R109 ;  /* 0x00000004f56d7c23 */ /* 0x000fe2000801086d */
[----:B---3--:R-:W-:Y:S02]  /*12d80*/  F2FP.BF16.F32.PACK_AB R177, R186, R185 ;  /* 0x000000b9bab1723e */ /* 0x008fe400000010ff */
[----:B------:R-:W-:Y:S01]  /*12d90*/  MUFU.EX2 R184, R105 ;  /* 0x0000006900b87308 */ /* 0x000fe20000000800 */
[----:B------:R-:W-:Y:S09]  /*12da0*/  MOV R212, R161 ;  /* 0x000000a100d47202 */ /* 0x000ff20000000f00 */
[----:B------:R1:W2:Y:S10]  /*12db0*/  MUFU.EX2 R106, R109 ;  /* 0x0000006d006a7308 */ /* 0x0002b40000000800 */
[----:B------:R3:W3:Y:S01]  /*12dc0*/  MUFU.EX2 R105, R110 ;  /* 0x0000006e00697308 */ /* 0x0006e20000000800 */
[----:B-1----:R-:W-:Y:S02]  /*12dd0*/  F2FP.BF16.F32.PACK_AB R109, R194, R193 ;  /* 0x000000c1c26d723e */ /* 0x002fe400000010ff */
[----:B--2---:R-:W-:Y:S02]  /*12de0*/  F2FP.BF16.F32.PACK_AB R178, R106, R184 ;  /* 0x000000b86ab2723e */ /* 0x004fe400000010ff */
        /* <DEDUP_REMOVED lines=27> */
[----:B------:R-:W-:Y:S03]  /*12fa0*/  FADD.FTZ R0, R235, R9 ;  /* 0x00000009eb007221 */ /* 0x000fe60000010000 */
[----:B------:R-:W-:Y:S04]  /*12fb0*/  FADD.FTZ R9, R231, R3 ;  /* 0x00000003e7097221 */ /* 0x000fe80000010000 */
[----:B------:R-:W-:Y:S01]  /*12fc0*/  FADD.FTZ R9, R210, R9 ;  /* 0x00000009d2097221 */ /* 0x000fe20000010000 */
[----:B----4-:R-:W-:Y:S04]  /*12fd0*/  FFMA.FTZ R100, R100, R244, R247 ;  /* 0x000000f464647223 */ /* 0x010fe800000100f7 */
[----:B------:R-:W-:Y:S01]  /*12fe0*/  FADD.FTZ R8, R209, R100 ;  /* 0x00000064d1087221 */ /* 0x000fe20000010000 */
[----:B------:R-:W-:Y:S02]  /*12ff0*/  MOV R209, R215 ;  /* 0x000000d700d17202 */ /* 0x000fe40000000f00 */
        /* <DEDUP_REMOVED lines=65> */
.L_x_633:
[----:B------:R-:W3:Y:S04]  /*13410*/  LDL.LU R8, [R1+0x18] ;  /* 0x0000180001087983 */ /* 0x000ee80000300800 */
[----:B------:R-:W2:Y:S04]  /*13420*/  LDL.LU R7, [R1+0x14] ;  /* 0x0000140001077983 */ /* 0x000ea80000300800 */
[----:B------:R-:W4:Y:S04]  /*13430*/  LDL.LU R6, [R1+0x10] ;  /* 0x0000100001067983 */ /* 0x000f280000300800 */
[----:B------:R-:W5:Y:S01]  /*13440*/  LDL.LU R4, [R1+0x1c] ;  /* 0x00001c0001047983 */ /* 0x000f620000300800 */
[----:B------:R-:W1:Y:S01]  /*13450*/  S2UR UR6, SR_CgaCtaId ;  /* 0x00000000000679c3 */ /* 0x000e620000008800 */
[----:B------:R-:W-:Y:S01]  /*13460*/  UISETP.NE.AND UP0, UPT, UR15, -0x1, UPT ;  /* 0xffffffff0f00788c */ /* 0x000fe2000bf05270 */
[----:B------:R-:W-:Y:S01]  /*13470*/  PLOP3.LUT P6, PT, PT, PT, PT, 0x8, 0x0 ;  /* 0x000000000000781c */ /* 0x000fe20003fce170 */
[----:B------:R-:W1:Y:S01]  /*13480*/  S2R R64, SR_TID.X ;  /* 0x0000000000407919 */ /* 0x000e620000002100 */
[----:B------:R-:W-:Y:S01]  /*13490*/  UMOV UR7, 0x400 ;  /* 0x0000040000077882 */ /* 0x000fe20000000000 */
[----:B------:R-:W-:-:S02]  /*134a0*/  IMAD.MOV.U32 R61, RZ, RZ, 0x20 ;  /* 0x00000020ff3d7424 */ /* 0x000fc400078e00ff */
[----:B------:R-:W-:-:S05]  /*134b0*/  PLOP3.LUT P0, PT, PT, PT, UP0, 0x80, 0x0 ;  /* 0x000000000000781c */ /* 0x000fca0003f0f008 */
[----:B------:R-:W-:Y:S02]  /*134c0*/  @UP0 ULDC.64 UR4, c[0x0][0x298] ;  /* 0x0000a60000040ab9 */ /* 0x000fe40000000a00 */
[----:B------:R-:W-:-:S07]  /*134d0*/  @UP0 UIMAD.WIDE.U32 UR8, UR15, UR4, URZ ;  /* 0x000000040f0802a5 */ /* 0x000fce000f8e003f */
[----:B------:R-:W-:Y:S01]  /*134e0*/  @UP0 UMOV UR4, UR8 ;  /* 0x0000000800040c82 */ /* 0x000fe20008000000 */
[----:B-1----:R-:W-:Y:S02]  /*134f0*/  ULEA UR6, UR6, UR7, 0x18 ;  /* 0x0000000706067291 */ /* 0x002fe4000f8ec03f */
[----:B------:R-:W-:Y:S01]  /*13500*/  @UP0 UIMAD UR7, UR15, UR5, UR9 ;  /* 0x000000050f0702a4 */ /* 0x000fe2000f8e0209 */
[----:B------:R-:W-:-:S04]  /*13510*/  SHF.R.S32.HI R62, RZ, 0x1f, R64 ;  /* 0x0000001fff3e7819 */ /* 0x000fc80000011440 */
[CC--:B------:R-:W-:Y:S02]  /*13520*/  LEA.HI R55, R62.reuse, R64.reuse, RZ, 0x2 ;  /* 0x000000403e377211 */ /* 0x0c0fe400078f10ff */
[----:B------:R-:W-:Y:S02]  /*13530*/  LEA.HI R62, R62, R64, RZ, 0x5 ;  /* 0x000000403e3e7211 */ /* 0x000fe400078f28ff */
[----:B------:R-:W-:Y:S02]  /*13540*/  SHF.R.S32.HI R63, RZ, 0x2, R55 ;  /* 0x00000002ff3f7819 */ /* 0x000fe40000011437 */
[----:B------:R-:W-:Y:S01]  /*13550*/  SHF.R.S32.HI R51, RZ, 0x5, R62 ;  /* 0x00000005ff337819 */ /* 0x000fe2000001143e */
[----:B---3--:R-:W1:Y:S04]  /*13560*/  SHFL.BFLY PT, R3, R8, 0x2, 0x1f ;  /* 0x0c401f0008037f89 */ /* 0x008e6800000e0000 */
[----:B--2---:R-:W2:Y:S04]  /*13570*/  SHFL.BFLY PT, R2, R7, 0x2, 0x1f ;  /* 0x0c401f0007027f89 */ /* 0x004ea800000e0000 */
[----:B----4-:R-:W3:Y:S04]  /*13580*/  SHFL.BFLY PT, R0, R6, 0x2, 0x1f ;  /* 0x0c401f0006007f89 */ /* 0x010ee800000e0000 */
[----:B-----5:R-:W4:Y:S01]  /*13590*/  SHFL.BFLY PT, R5, R4, 0x2, 0x1f ;  /* 0x0c401f0004057f89 */ /* 0x020f2200000e0000 */
[----:B-1----:R-:W-:Y:S01]  /*135a0*/  FADD.FTZ R3, R3, R8 ;  /* 0x0000000803037221 */ /* 0x002fe20000010000 */
[----:B--2---:R-:W-:-:S04]  /*135b0*/  FADD.FTZ R2, R2, R7 ;  /* 0x0000000702027221 */ /* 0x004fc80000010000 */
[----:B------:R-:W1:Y:S01]  /*135c0*/  SHFL.BFLY PT, R57, R3, 0x1, 0x1f ;  /* 0x0c201f0003397f89 */ /* 0x000e6200000e0000 */
[----:B---3--:R-:W-:-:S03]  /*135d0*/  FADD.FTZ R0, R0, R6 ;  /* 0x0000000600007221 */ /* 0x008fc60000010000 */
[----:B------:R-:W2:Y:S01]  /*135e0*/  SHFL.BFLY PT, R58, R2, 0x1, 0x1f ;  /* 0x0c201f00023a7f89 */ /* 0x000ea200000e0000 */
[----:B----4-:R-:W-:-:S03]  /*135f0*/  FADD.FTZ R5, R5, R4 ;  /* 0x0000000405057221 */ /* 0x010fc60000010000 */
[----:B------:R-:W3:Y:S01]  /*13600*/  SHFL.BFLY PT, R59, R0, 0x1, 0x1f ;  /* 0x0c201f00003b7f89 */ /* 0x000ee200000e0000 */
[----:B------:R-:W-:Y:S01]  /*13610*/  SHF.R.S32.HI R4, RZ, 0x1f, R63 ;  /* 0x0000001fff047819 */ /* 0x000fe2000001143f */
[----:B------:R-:W4:Y:S03]  /*13620*/  S2R R7, SR_TID.X ;  /* 0x0000000000077919 */ /* 0x000f260000002100 */
[----:B------:R-:W-:Y:S01]  /*13630*/  LEA.HI R4, R4, R63, RZ, 0x3 ;  /* 0x0000003f04047211 */ /* 0x000fe200078f18ff */
[----:B------:R-:W5:Y:S03]  /*13640*/  SHFL.BFLY PT, R60, R5, 0x1, 0x1f ;  /* 0x0c201f00053c7f89 */ /* 0x000f6600000e0000 */
[----:B------:R-:W-:-:S05]  /*13650*/  LOP3.LUT R4, R4, 0xfffffff8, RZ, 0xc0, !PT ;  /* 0xfffffff804047812 */ /* 0x000fca00078ec0ff */
[----:B------:R-:W-:Y:S02]  /*13660*/  IMAD.IADD R4, R63, 0x1, -R4 ;  /* 0x000000013f047824 */ /* 0x000fe400078e0a04 */
[----:B-1----:R-:W-:Y:S01]  /*13670*/  FADD.FTZ R57, R3, R57 ;  /* 0x0000003903397221 */ /* 0x002fe20000010000 */
[----:B--2---:R-:W-:Y:S01]  /*13680*/  FADD.FTZ R58, R2, R58 ;  /* 0x0000003a023a7221 */ /* 0x004fe20000010000 */
[----:B------:R-:W-:-:S03]  /*13690*/  LOP3.LUT R2, R55, 0xfffffffc, RZ, 0xc0, !PT ;  /* 0xfffffffc37027812 */ /* 0x000fc600078ec0ff */
[----:B------:R-:W-:Y:S01]  /*136a0*/  FSETP.NE.FTZ.AND P5, PT, R57, RZ, PT ;  /* 0x000000ff3900720b */ /* 0x000fe20003fb5000 */
[----:B---3--:R-:W-:Y:S01]  /*136b0*/  FADD.FTZ R59, R0, R59 ;  /* 0x0000003b003b7221 */ /* 0x008fe20000010000 */
[----:B------:R-:W-:Y:S01]  /*136c0*/  LEA.HI R0, R4, R4, RZ, 0x1 ;  /* 0x0000000404007211 */ /* 0x000fe200078f08ff */
[----:B------:R-:W-:Y:S01]  /*136d0*/  IMAD.IADD R2, R64, 0x1, -R2 ;  /* 0x0000000140027824 */ /* 0x000fe200078e0a02 */
[----:B------:R-:W-:Y:S02]  /*136e0*/  FSETP.NE.FTZ.AND P4, PT, R58, RZ, PT ;  /* 0x000000ff3a00720b */ /* 0x000fe40003f95000 */
[----:B------:R-:W-:Y:S01]  /*136f0*/  LOP3.LUT R3, R0, 0x3fffffe, RZ, 0xc0, !PT ;  /* 0x03fffffe00037812 */ /* 0x000fe200078ec0ff */
[----:B------:R-:W-:Y:S01]  /*13700*/  IMAD R2, R51, 0x100, R2 ;  /* 0x0000010033027824 */ /* 0x000fe200078e0202 */
[----:B------:R-:W-:Y:S01]  /*13710*/  SHF.R.S32.HI R0, RZ, 0x1, R0 ;  /* 0x00000001ff007819 */ /* 0x000fe20000011400 */
[----:B-----5:R-:W-:Y:S02]  /*13720*/  FADD.FTZ R60, R5, R60 ;  /* 0x0000003c053c7221 */ /* 0x020fe40000010000 */
[----:B------:R-:W-:Y:S01]  /*13730*/  IMAD.IADD R4, R4, 0x1, -R3 ;  /* 0x0000000104047824 */ /* 0x000fe200078e0a03 */
[----:B------:R-:W-:-:S02]  /*13740*/  LOP3.LUT R3, R0, 0x1, RZ, 0xc0, !PT ;  /* 0x0000000100037812 */ /* 0x000fc400078ec0ff */
[----:B------:R-:W-:Y:S01]  /*13750*/  LOP3.LUT P2, RZ, R0, 0x2, RZ, 0xc0, !PT ;  /* 0x0000000200ff7812 */ /* 0x000fe2000784c0ff */
[----:B------:R-:W-:Y:S01]  /*13760*/  IMAD R4, R4, 0x10, R2 ;  /* 0x0000001004047824 */ /* 0x000fe200078e0202 */
[----:B----4-:R-:W-:Y:S01]  /*13770*/  SHF.R.S32.HI R6, RZ, 0x1f, R7 ;  /* 0x0000001fff067819 */ /* 0x010fe20000011407 */
[----:B------:R-:W-:Y:S01]  /*13780*/  IMAD.SHL.U32 R2, R0, 0x40, RZ ;  /* 0x0000004000027824 */ /* 0x000fe200078e00ff */
[----:B------:R-:W-:Y:S01]  /*13790*/  ISETP.NE.U32.AND P3, PT, R3, 0x1, PT ;  /* 0x000000010300780c */ /* 0x000fe20003f65070 */
[----:B------:R-:W-:Y:S01]  /*137a0*/  IMAD.MOV.U32 R0, RZ, RZ, 0x3f800000 ;  /* 0x3f800000ff007424 */ /* 0x000fe200078e00ff */
[----:B------:R-:W-:Y:S01]  /*137b0*/  LEA.HI R6, R6, R7, RZ, 0x2 ;  /* 0x0000000706067211 */ /* 0x000fe200078f10ff */
[----:B------:R-:W-:Y:S01]  /*137c0*/  IMAD.MOV.U32 R3, RZ, RZ, 0x3f800000 ;  /* 0x3f800000ff037424 */ /* 0x000fe200078e00ff */
[----:B------:R-:W-:Y:S02]  /*137d0*/  LOP3.LUT R2, R2, 0xc0, RZ, 0xc0, !PT ;  /* 0x000000c002027812 */ /* 0x000fe400078ec0ff */
[----:B------:R-:W-:Y:S01]  /*137e0*/  SHF.R.S32.HI R54, RZ, 0x2, R6 ;  /* 0x00000002ff367819 */ /* 0x000fe20000011406 */
[----:B------:R1:W2:Y:S01]  /*137f0*/  @P5 MUFU.RCP R0, R57 ;  /* 0x0000003900005308 */ /* 0x0002a20000001000 */
[----:B------:R-:W-:-:S03]  /*13800*/  LEA.HI R2, R2, R2, RZ, 0x1d ;  /* 0x0000000202027211 */ /* 0x000fc600078fe8ff */
[----:B------:R-:W-:Y:S02]  /*13810*/  VIADD R6, R54, 0x40 ;  /* 0x0000004036067836 */ /* 0x000fe40000000000 */
[----:B------:R-:W-:-:S03]  /*13820*/  IMAD.U32 R2, R4, 0x2, R2 ;  /* 0x0000000204027824 */ /* 0x000fc600078e0002 */
[----:B------:R-:W-:Y:S02]  /*13830*/  ISETP.GE.AND P1, PT, R6, UR14, PT ;  /* 0x0000000e06007c0c */ /* 0x000fe4000bf26270 */
[----:B------:R-:W-:Y:S01]  /*13840*/  LEA R17, R2, UR6, 0x1 ;  /* 0x0000000602117c11 */ /* 0x000fe2000f8e08ff */
[----:B------:R-:W-:Y:S10]  /*13850*/  @P0 BRA `(.L_x_637) ;  /* 0x0000000000200947 */ /* 0x000ff40003800000 */
        /* <DEDUP_REMOVED lines=8> */
.L_x_637:
        /* <DEDUP_REMOVED lines=24> */
.L_x_638:
        /* <DEDUP_REMOVED lines=15> */
[C---:B------:R-:W-:Y:S01]  /*13b50*/  FMUL.FTZ R19, R0.reuse, R69 ;  /* 0x0000004500137220 */ /* 0x040fe20000410000 */
        /* <DEDUP_REMOVED lines=17> */
[C---:B------:R-:W-:Y:S01]  /*13c70*/  FMUL.FTZ R38, R3.reuse, R143 ;  /* 0x0000008f03267220 */ /* 0x040fe20000410000 */
[C---:B------:R-:W-:Y:S01]  /*13c80*/  FMUL.FTZ R150, R3.reuse, R150 ;  /* 0x0000009603967220 */ /* 0x040fe20000410000 */
[C---:B------:R-:W-:Y:S01]  /*13c90*/  FMUL.FTZ R34, R3.reuse, R151 ;  /* 0x0000009703227220 */ /* 0x040fe20000410000 */
[C---:B------:R-:W-:Y:S01]  /*13ca0*/  FMUL.FTZ R158, R3.reuse, R158 ;  /* 0x0000009e039e7220 */ /* 0x040fe20000410000 */
[----:B--2---:R-:W2:Y:S01]  /*13cb0*/  @P2 LDC R56, c[0x0][0x2e4] ;  /* 0x0000b900ff382b82 */ /* 0x004ea20000000800 */
[----:B------:R-:W-:Y:S01]  /*13cc0*/  FSETP.NE.FTZ.AND P2, PT, R60, RZ, PT ;  /* 0x000000ff3c00720b */ /* 0x000fe20003f55000 */
        /* <DEDUP_REMOVED lines=12> */
[----:B------:R-:W5:Y:S01]  /*13d90*/  @P2 MUFU.RCP R0, R60 ;  /* 0x0000003c00002308 */ /* 0x000f620000001000 */
        /* <DEDUP_REMOVED lines=25> */
[C---:B-----5:R-:W-:Y:S01]  /*13f30*/  FMUL.FTZ R115, R0.reuse, R115 ;  /* 0x0000007300737220 */ /* 0x060fe20000410000 */
        /* <DEDUP_REMOVED lines=26> */
[----:B------:R-:W-:Y:S01]  /*140e0*/  STS [R17], R5 ;  /* 0x0000000511007388 */ /* 0x000fe20000000800 */
[----:B------:R-:W-:Y:S01]  /*140f0*/  F2FP.BF16.F32.PACK_AB R0, R127, R126 ;  /* 0x0000007e7f00723e */ /* 0x000fe200000010ff */
[----:B------:R-:W4:Y:S01]  /*14100*/  S2UR UR5, SR_CTAID.X ;  /* 0x00000000000579c3 */ /* 0x000f220000002500 */
[----:B------:R-:W-:Y:S01]  /*14110*/  F2FP.BF16.F32.PACK_AB R3, R3, R112 ;  /* 0x000000700303723e */ /* 0x000fe200000010ff */
[----:B------:R5:W-:Y:S01]  /*14120*/  STS [R17+0x200], R4 ;  /* 0x0002000411007388 */ /* 0x000be20000000800 */
[----:B------:R-:W-:Y:S01]  /*14130*/  F2FP.BF16.F32.PACK_AB R6, R115, R6 ;  /* 0x000000067306723e */ /* 0x000fe200000010ff */
[----:B------:R-:W-:Y:S01]  /*14140*/  BSSY B0, `(.L_x_639) ;  /* 0x00000bc000007945 */ /* 0x000fe20003800000 */
        /* <DEDUP_REMOVED lines=15> */
[----:B----4-:R-:W-:Y:S01]  /*14240*/  UIMAD UR6, UR5, -0x80, UR17 ;  /* 0xffffff80050678a4 */ /* 0x010fe2000f8e0211 */
[----:B------:R-:W-:Y:S01]  /*14250*/  F2FP.BF16.F32.PACK_AB R35, R35, R148 ;  /* 0x000000942323723e */ /* 0x000fe200000010ff */
[----:B------:R-:W-:Y:S01]  /*14260*/  STS [R18+0x1200], R44 ;  /* 0x0012002c12007388 */ /* 0x000fe20000000800 */
[----:B------:R-:W-:Y:S01]  /*14270*/  F2FP.BF16.F32.PACK_AB R34, R34, R150 ;  /* 0x000000962222723e */ /* 0x000fe200000010ff */
[----:B-----5:R-:W4:Y:S01]  /*14280*/  @P3 LDC.64 R4, c[0x0][0x2c0] ;  /* 0x0000b000ff043b82 */ /* 0x020f220000000a00 */
[----:B------:R-:W-:Y:S02]  /*14290*/  F2FP.BF16.F32.PACK_AB R31, R31, R156 ;  /* 0x0000009c1f1f723e */ /* 0x000fe400000010ff */
[----:B-1----:R-:W-:-:S02]  /*142a0*/  IADD3 R2, R17, R61, RZ ;  /* 0x0000003d11027210 */ /* 0x002fc40007ffe0ff */
[----:B------:R-:W-:Y:S02]  /*142b0*/  F2FP.BF16.F32.PACK_AB R30, R30, R158 ;  /* 0x0000009e1e1e723e */ /* 0x000fe400000010ff */
[----:B---3--:R-:W-:Y:S01]  /*142c0*/  IADD3 R0, R61, R18, RZ ;  /* 0x000000123d007210 */ /* 0x008fe20007ffe0ff */
[----:B------:R-:W-:Y:S01]  /*142d0*/  STS [R2], R43 ;  /* 0x0000002b02007388 */ /* 0x000fe20000000800 */
[----:B------:R-:W-:Y:S02]  /*142e0*/  F2FP.BF16.F32.PACK_AB R33, R33, R144 ;  /* 0x000000902121723e */ /* 0x000fe400000010ff */
[----:B------:R-:W-:Y:S01]  /*142f0*/  F2FP.BF16.F32.PACK_AB R32, R147, R32 ;  /* 0x000000209320723e */ /* 0x000fe200000010ff */
[----:B------:R-:W-:Y:S01]  /*14300*/  STS [R2+0x200], R42 ;  /* 0x0002002a02007388 */ /* 0x000fe20000000800 */
[----:B------:R-:W-:Y:S01]  /*14310*/  F2FP.BF16.F32.PACK_AB R29, R29, R152 ;  /* 0x000000981d1d723e */ /* 0x000fe200000010ff */
[----:B--2---:R-:W1:Y:S01]  /*14320*/  @P5 MUFU.LG2 R3, R57 ;  /* 0x0000003900035308 */ /* 0x004e620000000c00 */
[----:B------:R-:W-:Y:S01]  /*14330*/  F2FP.BF16.F32.PACK_AB R28, R155, R28 ;  /* 0x0000001c9b1c723e */ /* 0x000fe200000010ff */
[----:B------:R-:W-:Y:S01]  /*14340*/  STS [R0], R39 ;  /* 0x0000002700007388 */ /* 0x000fe20000000800 */
[----:B------:R-:W-:Y:S01]  /*14350*/  F2FP.BF16.F32.PACK_AB R27, R27, R164 ;  /* 0x000000a41b1b723e */ /* 0x000fe200000010ff */
[----:B------:R-:W2:Y:S01]  /*14360*/  @!P3 LDC R6, c[0x0][0x270] ;  /* 0x00009c00ff06bb82 */ /* 0x000ea20000000800 */
        /* <DEDUP_REMOVED lines=11> */
[----:B------:R-:W-:Y:S01]  /*14420*/  F2FP.BF16.F32.PACK_AB R19, R19, R68 ;  /* 0x000000441313723e */ /* 0x000fe200000010ff */
[----:B-1----:R-:W-:Y:S01]  /*14430*/  @P5 FMUL.FTZ R3, R3, 0.69314718246459960938 ;  /* 0x3f31721803035820 */ /* 0x002fe20000410000 */
        /* <DEDUP_REMOVED lines=22> */
[----:B------:R-:W-:Y:S04]  /*145a0*/  STS [R18+0x3000], R29 ;  /* 0x0030001d12007388 */ /* 0x000fe80000000800 */
        /* <DEDUP_REMOVED lines=8> */
[----:B------:R3:W-:Y:S04]  /*14630*/  STS [R0+0x3200], R20 ;  /* 0x0032001400007388 */ /* 0x0007e80000000800 */
[----:B------:R-:W-:Y:S04]  /*14640*/  STS [R17+0x4000], R19 ;  /* 0x0040001311007388 */ /* 0x000fe80000000800 */
[----:B------:R-:W-:Y:S04]  /*14650*/  STS [R17+0x4200], R16 ;  /* 0x0042001011007388 */ /* 0x000fe80000000800 */
[----:B------:R5:W-:Y:S04]  /*14660*/  STS [R18+0x4000], R13 ;  /* 0x0040000d12007388 */ /* 0x000be80000000800 */
[----:B------:R4:W-:Y:S04]  /*14670*/  STS [R18+0x4200], R12 ;  /* 0x0042000c12007388 */ /* 0x0009e80000000800 */
[----:B------:R2:W-:Y:S01]  /*14680*/  STS [R17+0x5000], R15 ;  /* 0x0050000f11007388 */ /* 0x0005e20000000800 */
[----:B-1----:R-:W-:-:S03]  /*14690*/  MOV R21, 0x7f800000 ;  /* 0x7f80000000157802 */ /* 0x002fc60000000f00 */
[----:B------:R-:W-:Y:S01]  /*146a0*/  STS [R17+0x5200], R14 ;  /* 0x0052000e11007388 */ /* 0x000fe20000000800 */
[----:B---3--:R-:W-:-:S03]  /*146b0*/  MOV R20, 0x7f800000 ;  /* 0x7f80000000147802 */ /* 0x008fc60000000f00 */
[----:B------:R1:W-:Y:S04]  /*146c0*/  STS [R18+0x5000], R11 ;  /* 0x0050000b12007388 */ /* 0x0003e80000000800 */
[----:B------:R-:W-:Y:S04]  /*146d0*/  STS [R18+0x5200], R10 ;  /* 0x0052000a12007388 */ /* 0x000fe80000000800 */
[----:B------:R3:W-:Y:S01]  /*146e0*/  STS [R2+0x4000], R9 ;  /* 0x0040000902007388 */ /* 0x0007e20000000800 */
[----:B-----5:R-:W-:-:S03]  /*146f0*/  MOV R13, 0x7f800000 ;  /* 0x7f800000000d7802 */ /* 0x020fc60000000f00 */
[----:B------:R5:W-:Y:S01]  /*14700*/  STS [R2+0x4200], R8 ;  /* 0x0042000802007388 */ /* 0x000be20000000800 */
[----:B----4-:R-:W-:Y:S03]  /*14710*/  @P0 MUFU.LG2 R12, R59 ;  /* 0x0000003b000c0308 */ /* 0x010fe60000000c00 */
[----:B------:R4:W-:Y:S01]  /*14720*/  STS [R0+0x4000], R7 ;  /* 0x0040000700007388 */ /* 0x0009e20000000800 */
[----:B--2---:R-:W2:Y:S03]  /*14730*/  @P0 LDC R15, c[0x0][0x2e8] ;  /* 0x0000ba00ff0f0b82 */ /* 0x004ea60000000800 */
[----:B------:R-:W-:Y:S04]  /*14740*/  STS [R0+0x4200], R46 ;  /* 0x0042002e00007388 */ /* 0x000fe80000000800 */
[----:B------:R-:W-:Y:S01]  /*14750*/  STS [R2+0x5000], R48 ;  /* 0x0050003002007388 */ /* 0x000fe20000000800 */
[----:B-1----:R-:W1:Y:S03]  /*14760*/  @P3 LDC R11, c[0x0][0x2c0] ;  /* 0x0000b000ff0b3b82 */ /* 0x002e660000000800 */
[----:B------:R2:W-:Y:S01]  /*14770*/  STS [R2+0x5200], R47 ;  /* 0x0052002f02007388 */ /* 0x0005e20000000800 */
[----:B------:R-:W2:Y:S04]  /*14780*/  S2R R22, SR_CTAID.Y ;  /* 0x0000000000167919 */ /* 0x000ea80000002600 */
[----:B---3--:R-:W3:Y:S01]  /*14790*/  @P5 LDC R9, c[0x0][0x2e8] ;  /* 0x0000ba00ff095b82 */ /* 0x008ee20000000800 */
[----:B------:R-:W-:Y:S01]  /*147a0*/  STS [R0+0x5000], R49 ;  /* 0x0050003100007388 */ /* 0x000fe20000000800 */
[----:B-----5:R-:W5:Y:S03]  /*147b0*/  @P4 MUFU.LG2 R8, R58 ;  /* 0x0000003a00084308 */ /* 0x020f660000000c00 */
[----:B------:R5:W-:Y:S03]  /*147c0*/  STS [R0+0x5200], R50 ;  /* 0x0052003200007388 */ /* 0x000be60000000800 */
[----:B------:R-:W1:Y:S01]  /*147d0*/  @P4 LDC R10, c[0x0][0x2e8] ;  /* 0x0000ba00ff0a4b82 */ /* 0x000e620000000800 */
[----:B----4-:R-:W-:-:S07]  /*147e0*/  LOP3.LUT R7, R62, 0xffffffe0, RZ, 0xc0, !PT ;  /* 0xffffffe03e077812 */ /* 0x010fce00078ec0ff */
[----:B------:R-:W-:Y:S01]  /*147f0*/  BAR.SYNC.DEFER_BLOCKING 0x0 ;  /* 0x0000000000007b1d */ /* 0x000fe20000010000 */
[----:B------:R-:W-:-:S07]  /*14800*/  @!P3 MOV R11, 0x1 ;  /* 0x00000001000bb802 */ /* 0x000fce0000000f00 */
[----:B------:R-:W4:Y:S01]  /*14810*/  @P2 LDC R14, c[0x0][0x2e8] ;  /* 0x0000ba00ff0e2b82 */ /* 0x000f220000000800 */
[----:B------:R-:W1:Y:S01]  /*14820*/  S2R R23, SR_CTAID.Z ;  /* 0x0000000000177919 */ /* 0x000e620000002700 */
[----:B--2---:R-:W-:Y:S01]  /*14830*/  @P3 MOV R2, 0x1 ;  /* 0x0000000100023802 */ /* 0x004fe20000000f00 */
[----:B------:R-:W-:-:S04]  /*14840*/  @!P3 IMAD R2, R56, R6, RZ ;  /* 0x000000063802b224 */ /* 0x000fc800078e02ff */
[----:B------:R-:W-:Y:S01]  /*14850*/  IMAD R2, R22, R2, RZ ;  /* 0x0000000216027224 */ /* 0x000fe200078e02ff */
[----:B-----5:R-:W-:Y:S02]  /*14860*/  IADD3 R0, R54, 0x60, RZ ;  /* 0x0000006036007810 */ /* 0x020fe40007ffe0ff */
[----:B------:R-:W-:Y:S01]  /*14870*/  MOV R22, 0x7f800000 ;  /* 0x7f80000000167802 */ /* 0x000fe20000000f00 */
[----:B------:R2:W2:Y:S01]  /*14880*/  LDS.128 R28, [R230+0x1800] ;  /* 0x00180000e61c7984 */ /* 0x0004a20000000c00 */
[----:B------:R-:W-:Y:S01]  /*14890*/  SEL R6, R2, RZ, !P6 ;  /* 0x000000ff02067207 */ /* 0x000fe20007000000 */
[----:B------:R-:W-:Y:S01]  /*148a0*/  @P3 IMAD R2, R5, R4, RZ ;  /* 0x0000000405023224 */ /* 0x000fe200078e02ff */
[----:B------:R-:W-:Y:S01]  /*148b0*/  ISETP.GE.AND P6, PT, R0, UR14, PT ;  /* 0x0000000e00007c0c */ /* 0x000fe2000bfc6270 */
[----:B------:R2:W2:Y:S01]  /*148c0*/  LDS.128 R24, [R230+0x3800] ;  /* 0x00380000e6187984 */ /* 0x0004a20000000c00 */
[----:B------:R-:W-:Y:S01]  /*148d0*/  IADD3 R0, -R7, R64, RZ ;  /* 0x0000004007007210 */ /* 0x000fe20007ffe1ff */
[----:B------:R-:W-:Y:S01]  /*148e0*/  @P4 FMUL.FTZ R4, R8, 0.69314718246459960938 ;  /* 0x3f31721808044820 */ /* 0x000fe20000410000 */
[----:B------:R-:W5:Y:S01]  /*148f0*/  @P2 MUFU.LG2 R7, R60 ;  /* 0x0000003c00072308 */ /* 0x000f620000000c00 */
[----:B------:R-:W-:Y:S01]  /*14900*/  @!P3 MOV R2, R56 ;  /* 0x000000380002b202 */ /* 0x000fe20000000f00 */
[----:B---3--:R-:W-:Y:S01]  /*14910*/  @P5 FFMA.FTZ R22, R104, R9, R3 ;  /* 0x0000000968165223 */ /* 0x008fe20000010003 */
[----:B------:R-:W-:Y:S01]  /*14920*/  LOP3.LUT P3, RZ, R0, 0x3, RZ, 0xc0, !PT ;  /* 0x0000000300ff7812 */ /* 0x000fe2000786c0ff */
[----:B-1----:R-:W-:-:S02]  /*14930*/  IMAD R0, R11, UR5, RZ ;  /* 0x000000050b007c24 */ /* 0x002fc4000f8e02ff */
[----:B------:R-:W-:Y:S01]  /*14940*/  @P4 FFMA.FTZ R21, R103, R10, R4 ;  /* 0x0000000a67154223 */ /* 0x000fe20000010004 */
[----:B------:R-:W-:Y:S01]  /*14950*/  @P0 FMUL.FTZ R5, R12, 0.69314718246459960938 ;  /* 0x3f3172180c050820 */ /* 0x000fe20000410000 */
[----:B------:R-:W-:Y:S01]  /*14960*/  IMAD R2, R23, R2, R6 ;  /* 0x0000000217027224 */ /* 0x000fe200078e0206 */
[----:B------:R-:W-:Y:S02]  /*14970*/  SHF.L.U32 R0, R0, 0x7, RZ ;  /* 0x0000000700007819 */ /* 0x000fe400000006ff */
[----:B------:R-:W-:Y:S02]  /*14980*/  @P0 FFMA.FTZ R13, R102, R15, R5 ;  /* 0x0000000f660d0223 */ /* 0x000fe40000010005 */
[----:B------:R-:W-:Y:S02]  /*14990*/  IADD3 R12, P5, P4, R0, R52, R2 ;  /* 0x00000034000c7210 */ /* 0x000fe40007cbe002 */
[----:B------:R-:W-:Y:S01]  /*149a0*/  SHF.R.S32.HI R3, RZ, 0x1f, R0 ;  /* 0x0000001fff037819 */ /* 0x000fe20000011400 */
[----:B-----5:R-:W-:Y:S01]  /*149b0*/  @P2 FMUL.FTZ R4, R7, 0.69314718246459960938 ;  /* 0x3f31721807042820 */ /* 0x020fe20000410000 */
[----:B------:R-:W-:-:S03]  /*149c0*/  SHF.R.S32.HI R2, RZ, 0x1f, R2 ;  /* 0x0000001fff027819 */ /* 0x000fc60000011402 */
[----:B----4-:R-:W-:Y:S01]  /*149d0*/  @P2 FFMA.FTZ R20, R101, R14, R4 ;  /* 0x0000000e65142223 */ /* 0x010fe20000010004 */
[----:B------:R-:W-:Y:S01]  /*149e0*/  IADD3.X R10, R3, R53, R2, P5, P4 ;  /* 0x00000035030a7210 */ /* 0x000fe20002fe8402 */
[----:B------:R-:W-:Y:S06]  /*149f0*/  @P3 BRA `(.L_x_640) ;  /* 0x0000000000c03947 */ /* 0x000fec0003800000 */
        /* <DEDUP_REMOVED lines=24> */
[----:B------:R-:W3:Y:S02]  /*14b80*/  @!P4 LDC.64 R14, c[0x0][0x2b0] ;  /* 0x0000ac00ff0ecb82 */ /* 0x000ee40000000a00 */
[----:B------:R-:W-:-:S06]  /*14b90*/  @!P5 LEA.HI.X.SX32 R0, R0, R10, 0x1, P0 ;  /* 0x0000000a0000d211 */ /* 0x000fcc00000f0eff */
[----:B------:R-:W4:Y:S01]  /*14ba0*/  @!P3 LDC.64 R18, c[0x0][0x2b0] ;  /* 0x0000ac00ff12bb82 */ /* 0x000f220000000a00 */
[----:B-1----:R-:W-:-:S07]  /*14bb0*/  @!P5 LEA R8, P0, R2, R6, 0x2 ;  /* 0x000000060208d211 */ /* 0x002fce00078010ff */
[----:B------:R-:W1:Y:S01]  /*14bc0*/  @!P2 LDC.64 R16, c[0x0][0x2b0] ;  /* 0x0000ac00ff10ab82 */ /* 0x000e620000000a00 */
[----:B------:R-:W-:Y:S01]  /*14bd0*/  @!P5 LEA.HI.X R9, R2, R7, R0, 0x2, P0 ;  /* 0x000000070209d211 */ /* 0x000fe200000f1400 */
[----:B------:R-:W-:Y:S01]  /*14be0*/  @!P3 IMAD R2, R4, R11, RZ ;  /* 0x0000000b0402b224 */ /* 0x000fe200078e02ff */
[----:B------:R-:W-:-:S03]  /*14bf0*/  @!P4 IADD3 R0, P0, R3, R12, RZ ;  /* 0x0000000c0300c210 */ /* 0x000fc60007f1e0ff */
[----:B------:R1:W-:Y:S01]  /*14c00*/  @!P5 STG.E desc[UR22][R8.64], R22 ;  /* 0x000000160800d986 */ /* 0x0003e2000c101916 */
[----:B------:R-:W-:Y:S02]  /*14c10*/  @!P4 LEA.HI.X.SX32 R3, R3, R10, 0x1, P0 ;  /* 0x0000000a0303c211 */ /* 0x000fe400000f0eff */
[----:B---3--:R-:W-:-:S04]  /*14c20*/  @!P4 LEA R6, P0, R0, R14, 0x2 ;  /* 0x0000000e0006c211 */ /* 0x008fc800078010ff */
[----:B------:R-:W-:Y:S01]  /*14c30*/  @!P4 LEA.HI.X R7, R0, R15, R3, 0x2, P0 ;  /* 0x0000000f0007c211 */ /* 0x000fe200000f1403 */
[----:B------:R-:W-:Y:S01]  /*14c40*/  @!P2 IMAD R3, R5, R11, RZ ;  /* 0x0000000b0503a224 */ /* 0x000fe200078e02ff */
        /* <DEDUP_REMOVED lines=11> */
.L_x_640:
[----:B------:R-:W-:Y:S05]  /*14d00*/  BSYNC B0 ;  /* 0x0000000000007941 */ /* 0x000fea0003800000 */
.L_x_639:
[----:B------:R-:W-:Y:S01]  /*14d10*/  SHF.R.S32.HI R0, RZ, 0x1f, R232 ;  /* 0x0000001fff007819 */ /* 0x000fe200000114e8 */
[----:B------:R1:W4:Y:S01]  /*14d20*/  LDS.128 R16, [R230+0x2000] ;  /* 0x00200000e6107984 */ /* 0x0003220000000c00 */
[----:B---3--:R-:W-:Y:S01]  /*14d30*/  SHF.R.S32.HI R5, RZ, 0x1f, R23 ;  /* 0x0000001fff057819 */ /* 0x008fe20000011417 */
[----:B------:R-:W-:Y:S01]  /*14d40*/  BSSY B0, `(.L_x_641) ;  /* 0x0000021000007945 */ /* 0x000fe20003800000 */
[----:B------:R-:W-:Y:S01]  /*14d50*/  IADD3 R2, P2, R232, UR4, RZ ;  /* 0x00000004e8027c10 */ /* 0x000fe2000ff5e0ff */
[----:B------:R-:W-:Y:S01]  /*14d60*/  ULDC.64 UR4, c[0x0][0x2a0] ;  /* 0x0000a80000047ab9 */ /* 0x000fe20000000a00 */
[----:B------:R1:W3:Y:S01]  /*14d70*/  LDS.128 R12, [R230+0x4000] ;  /* 0x00400000e60c7984 */ /* 0x0002e20000000c00 */
[----:B------:R-:W-:Y:S02]  /*14d80*/  ISETP.GE.AND P0, PT, R63, UR6, PT ;  /* 0x000000063f007c0c */ /* 0x000fe4000bf06270 */
[----:B------:R-:W-:Y:S01]  /*14d90*/  IADD3.X R3, R0, UR7, RZ, P2, !PT ;  /* 0x0000000700037c10 */ /* 0x000fe200097fe4ff */
[----:B------:R-:W-:Y:S01]  /*14da0*/  IMAD R0, R5, UR4, RZ ;  /* 0x0000000405007c24 */ /* 0x000fe2000f8e02ff */
[----:B------:R-:W-:-:S02]  /*14db0*/  LEA.HI.SX32 R4, R55, 0x20, 0x1e ;  /* 0x0000002037047811 */ /* 0x000fc400078ff2ff */
[----:B------:R-:W-:Y:S01]  /*14dc0*/  SHF.R.S32.HI R55, RZ, 0x1f, R54 ;  /* 0x0000001fff377819 */ /* 0x000fe20000011436 */
[C---:B------:R-:W-:Y:S01]  /*14dd0*/  IMAD R0, R23.reuse, UR5, R0 ;  /* 0x0000000517007c24 */ /* 0x040fe2000f8e0200 */
[----:B------:R-:W-:Y:S01]  /*14de0*/  ISETP.GE.AND P2, PT, R4, UR6, PT ;  /* 0x0000000604007c0c */ /* 0x000fe2000bf46270 */
[----:B------:R-:W-:Y:S02]  /*14df0*/  IMAD.WIDE.U32 R10, R23, UR4, R2 ;  /* 0x00000004170a7c25 */ /* 0x000fe4000f8e0002 */
[----:B------:R1:W1:Y:S02]  /*14e00*/  LDS.128 R20, [R230] ;  /* 0x00000000e6147984 */ /* 0x0002640000000c00 */
[----:B------:R-:W-:Y:S02]  /*14e10*/  IMAD.U32 R4, RZ, RZ, UR16 ;  /* 0x00000010ff047e24 */ /* 0x000fe4000f8e00ff */
[----:B------:R-:W-:Y:S02]  /*14e20*/  IMAD.IADD R9, R11, 0x1, R0 ;  /* 0x000000010b097824 */ /* 0x000fe400078e0200 */
[----:B------:R-:W-:Y:S01]  /*14e30*/  IMAD.WIDE R2, R4, 0x80, R54 ;  /* 0x0000008004027825 */ /* 0x000fe200078e0236 */
        /* <DEDUP_REMOVED lines=15> */
[----:B----4-:R1:W-:Y:S04]  /*14f30*/  @!P4 STG.E.128 desc[UR22][R4.64+0x40], R16 ;  /* 0x000040100400c986 */ /* 0x0103e8000c101d16 */
[----:B---3--:R1:W-:Y:S02]  /*14f40*/  @!P3 STG.E.128 desc[UR22][R4.64+0x80], R12 ;  /* 0x0000800c0400b986 */ /* 0x0083e4000c101d16 */
.L_x_642:
[----:B------:R-:W-:Y:S05]  /*14f50*/  BSYNC B0 ;  /* 0x0000000000007941 */ /* 0x000fea0003800000 */
.L_x_641:
[----:B-1----:R1:W1:Y:S01]  /*14f60*/  LDS.128 R20, [R230+0x800] ;  /* 0x00080000e6147984 */ /* 0x0022620000000c00 */
[----:B------:R-:W-:Y:S03]  /*14f70*/  BSSY B0, `(.L_x_643) ;  /* 0x0000017000007945 */ /* 0x000fe60003800000 */
[----:B----4-:R4:W1:Y:S04]  /*14f80*/  LDS.128 R16, [R230+0x2800] ;  /* 0x00280000e6107984 */ /* 0x0108680000000c00 */
[----:B---3--:R4:W3:Y:S01]  /*14f90*/  LDS.128 R12, [R230+0x4800] ;  /* 0x00480000e60c7984 */ /* 0x0088e20000000c00 */
        /* <DEDUP_REMOVED lines=19> */
[----:B---3--:R1:W-:Y:S02]  /*150d0*/  @!P0 STG.E.128 desc[UR22][R4.64+0x80], R12 ;  /* 0x0000800c04008986 */ /* 0x0083e4000c101d16 */
.L_x_644:
[----:B------:R-:W-:Y:S05]  /*150e0*/  BSYNC B0 ;  /* 0x0000000000007941 */ /* 0x000fea0003800000 */
.L_x_643:
[----:B-1----:R1:W1:Y:S01]  /*150f0*/  LDS.128 R20, [R230+0x1000] ;  /* 0x00100000e6147984 */ /* 0x0022620000000c00 */
[----:B------:R-:W-:Y:S03]  /*15100*/  BSSY B0, `(.L_x_645) ;  /* 0x0000017000007945 */ /* 0x000fe60003800000 */
[----:B------:R1:W1:Y:S04]  /*15110*/  LDS.128 R16, [R230+0x3000] ;  /* 0x00300000e6107984 */ /* 0x0002680000000c00 */
[----:B---3--:R3:W1:Y:S01]  /*15120*/  LDS.128 R12, [R230+0x5000] ;  /* 0x00500000e60c7984 */ /* 0x0086620000000c00 */
        /* <DEDUP_REMOVED lines=20> */
.L_x_646:
[----:B------:R-:W-:Y:S05]  /*15270*/  BSYNC B0 ;  /* 0x0000000000007941 */ /* 0x000fea0003800000 */
.L_x_645:
[----:B-1234-:R-:W1:Y:S01]  /*15280*/  LDS.128 R228, [R230+0x5800] ;  /* 0x00580000e6e47984 */ /* 0x01ee620000000c00 */
[----:B------:R-:W-:Y:S05]  /*15290*/  @P6 EXIT ;  /* 0x000000000000694d */ /* 0x000fea0003800000 */
[----:B------:R-:W-:Y:S01]  /*152a0*/  IADD3 R0, P0, R2, 0x60, RZ ;  /* 0x0000006002007810 */ /* 0x000fe20007f1e0ff */
[----:B------:R-:W-:Y:S01]  /*152b0*/  ULDC.64 UR4, c[0x0][0x298] ;  /* 0x0000a60000047ab9 */ /* 0x000fe20000000a00 */
[----:B------:R-:W-:Y:S02]  /*152c0*/  ULDC UR6, c[0x0][0x2d0] ;  /* 0x0000b40000067ab9 */ /* 0x000fe40000000800 */
[----:B------:R-:W-:Y:S01]  /*152d0*/  ISETP.GE.AND P2, PT, R232, UR6, PT ;  /* 0x00000006e8007c0c */ /* 0x000fe2000bf46270 */
[----:B------:R-:W-:Y:S01]  /*152e0*/  IMAD.X R2, RZ, RZ, R3, P0 ;  /* 0x000000ffff027224 */ /* 0x000fe200000e0603 */
[----:B------:R-:W-:Y:S02]  /*152f0*/  MOV R3, R9 ;  /* 0x0000000900037202 */ /* 0x000fe40000000f00 */
[----:B------:R-:W-:Y:S01]  /*15300*/  ISETP.GE.AND P1, PT, R233, UR6, PT ;  /* 0x00000006e9007c0c */ /* 0x000fe2000bf26270 */
        /* <DEDUP_REMOVED lines=12> */
[----:B-1----:R-:W-:Y:S01]  /*153d0*/  STG.E.128 desc[UR22][R2.64+0x80], R228 ;  /* 0x000080e402007986 */ /* 0x002fe2000c101d16 */
[----:B------:R-:W-:Y:S05]  /*153e0*/  EXIT ;  /* 0x000000000000794d */ /* 0x000fea0003800000 */
.L_x_603:
        /* <DEDUP_REMOVED lines=28> */
[----:B------:R-:W-:Y:S01]  /*155b0*/  IADD3 R15, R10, 0x40, RZ ;  /* 0x000000400a0f7810 */ /* 0x000fe20007ffe0ff */
[----:B------:R-:W-:Y:S01]  /*155c0*/  @UP2 UIMAD UR13, UR5, UR4, URZ ;  /* 0x00000004050d22a4 */ /* 0x000fe2000f8e023f */
[----:B------:R-:W-:Y:S01]  /*155d0*/  IMAD.WIDE R6, R6, 0x80, R10 ;  /* 0x0000008006067825 */ /* 0x000fe200078e020a */
[----:B------:R-:W-:Y:S01]  /*155e0*/  UISETP.NE.OR UP1, UPT, UR15, -0x1, UP3 ;  /* 0xffffffff0f00788c */ /* 0x000fe20009f25670 */
[----:B------:R-:W-:Y:S01]  /*155f0*/  IADD3 R17, R0, 0x40, RZ ;  /* 0x0000004000117810 */ /* 0x000fe20007ffe0ff */
[----:B------:R-:W-:Y:S01]  /*15600*/  ULDC.64 UR4, c[0x0][0x2a0] ;  /* 0x0000a80000047ab9 */ /* 0x000fe20000000a00 */
[----:B------:R-:W-:Y:S01]  /*15610*/  @!UP2 ULDC UR8, c[0x0][0x2c4] ;  /* 0x0000b1000008aab9 */ /* 0x000fe20000000800 */
[----:B------:R-:W-:Y:S01]  /*15620*/  UIMAD UR9, UR9, UR4, URZ ;  /* 0x00000004090972a4 */ /* 0x000fe2000f8e023f */
[----:B------:R-:W-:Y:S01]  /*15630*/  IMAD.U32 R12, RZ, RZ, UR4 ;  /* 0x00000004ff0c7e24 */ /* 0x000fe2000f8e00ff */
[----:B------:R-:W-:Y:S01]  /*15640*/  @UP0 ULDC UR8, c[0x0][0x2e4] ;  /* 0x0000b90000080ab9 */ /* 0x000fe20000000800 */
[----:B------:R-:W-:Y:S01]  /*15650*/  @!UP2 ULDC UR4, c[0x0][0x270] ;  /* 0x00009c000004aab9 */ /* 0x000fe20000000800 */
[----:B------:R-:W-:Y:S01]  /*15660*/  UIMAD UR5, UR25, UR5, UR9 ;  /* 0x00000005190572a4 */ /* 0x000fe2000f8e0209 */
[----:B------:R-:W-:Y:S01]  /*15670*/  VIADD R16, R10, 0x60 ;  /* 0x000000600a107836 */ /* 0x000fe20000000000 */
[----:B------:R-:W-:Y:S01]  /*15680*/  @UP4 UMOV UR14, UR12 ;  /* 0x0000000c000e4c82 */ /* 0x000fe20008000000 */
[----:B------:R-:W-:Y:S01]  /*15690*/  @UP2 UMOV UR9, 0x1 ;  /* 0x0000000100092882 */ /* 0x000fe20000000000 */
[----:B------:R-:W-:Y:S01]  /*156a0*/  @!UP2 UIMAD UR9, UR8, UR4, URZ ;  /* 0x000000040809a2a4 */ /* 0x000fe2000f8e023f */
[C---:B------:R-:W-:Y:S01]  /*156b0*/  VIADD R18, R0.reuse, 0x20 ;  /* 0x0000002000127836 */ /* 0x040fe20000000000 */
[----:B------:R-:W-:Y:S01]  /*156c0*/  @!UP4 UIADD3 UR7, UR19, UR6, URZ ;  /* 0x000000061307c290 */ /* 0x000fe2000fffe03f */
[----:B------:R-:W-:Y:S01]  /*156d0*/  @!UP4 UMOV UR14, UR18 ;  /* 0x00000012000ecc82 */ /* 0x000fe20008000000 */
[----:B------:R-:W-:Y:S01]  /*156e0*/  UIADD3 UR17, -UR21, UR17, URZ ;  /* 0x0000001115117290 */ /* 0x000fe2000fffe13f */
[----:B------:R-:W-:Y:S01]  /*156f0*/  IADD3 R2, P0, R0, UR14, RZ ;  /* 0x0000000e00027c10 */ /* 0x000fe2000ff1e0ff */
[----:B------:R-:W-:Y:S01]  /*15700*/  UIMAD UR9, UR11, UR9, URZ ;  /* 0x000000090b0972a4 */ /* 0x000fe2000f8e023f */
[----:B------:R-:W-:-:S02]  /*15710*/  @!UP3 ULDC UR12, c[0x0][0x2c4] ;  /* 0x0000b100000cbab9 */ /* 0x000fc40000000800 */
        /* <DEDUP_REMOVED lines=9> */
[----:B------:R-:W-:Y:S01]  /*157b0*/  VIADD R9, R13, UR5 ;  /* 0x000000050d097c36 */ /* 0x000fe20008000000 */
[----:B------:R-:W-:Y:S01]  /*157c0*/  UIMAD UR13, UR25, UR13, UR9 ;  /* 0x0000000d190d72a4 */ /* 0x000fe2000f8e0209 */
[----:B------:R-:W-:Y:S01]  /*157d0*/  ISETP.GE.AND P2, PT, R14, UR17, PT ;  /* 0x000000110e007c0c */ /* 0x000fe2000bf46270 */
[----:B------:R-:W-:Y:S01]  /*157e0*/  UMOV UR26, URZ ;  /* 0x0000003f001a7c82 */ /* 0x000fe20008000000 */
[----:B------:R-:W-:Y:S01]  /*157f0*/  @!UP3 UMOV UR26, UR15 ;  /* 0x0000000f001abc82 */ /* 0x000fe20008000000 */
[----:B------:R-:W-:Y:S01]  /*15800*/  UMOV UR27, URZ ;  /* 0x0000003f001b7c82 */ /* 0x000fe20008000000 */
[----:B------:R-:W-:Y:S01]  /*15810*/  USHF.R.S32.HI UR4, URZ, 0x1f, UR6 ;  /* 0x0000001f3f047899 */ /* 0x000fe20008011406 */
[----:B------:R-:W-:Y:S01]  /*15820*/  ISETP.GE.AND P1, PT, R15, UR17, PT ;  /* 0x000000110f007c0c */ /* 0x000fe2000bf26270 */
[----:B------:R-:W-:-:S02]  /*15830*/  @!UP3 USHF.R.S32.HI UR27, URZ, 0x1f, UR15 ;  /* 0x0000001f3f1bb899 */ /* 0x000fc4000801140f */
[----:B------:R-:W-:Y:S02]  /*15840*/  USHF.R.S32.HI UR7, URZ, 0x1f, UR13 ;  /* 0x0000001f3f077899 */ /* 0x000fe4000801140d */
        /* <DEDUP_REMOVED lines=19> */
.L_x_648:
[----:B------:R-:W-:Y:S05]  /*15980*/  BSYNC B0 ;  /* 0x0000000000007941 */ /* 0x000fea0003800000 */
.L_x_647:
        /* <DEDUP_REMOVED lines=22> */
.L_x_650:
[----:B------:R-:W-:Y:S05]  /*15af0*/  BSYNC B0 ;  /* 0x0000000000007941 */ /* 0x000fea0003800000 */
.L_x_649:
        /* <DEDUP_REMOVED lines=22> */
.L_x_652:
[----:B------:R-:W-:Y:S05]  /*15c60*/  BSYNC B0 ;  /* 0x0000000000007941 */ /* 0x000fea0003800000 */
.L_x_651:
        /* <DEDUP_REMOVED lines=24> */
.L_x_654:
[----:B------:R-:W-:Y:S05]  /*15df0*/  BSYNC B0 ;  /* 0x0000000000007941 */ /* 0x000fea0003800000 */
.L_x_653:
        /* <DEDUP_REMOVED lines=10> */
.L_x_656:
[----:B------:R-:W-:Y:S05]  /*15ea0*/  BSYNC B0 ;  /* 0x0000000000007941 */ /* 0x000fea0003800000 */
.L_x_655:
        /* <DEDUP_REMOVED lines=10> */
.L_x_658:
[----:B------:R-:W-:Y:S05]  /*15f50*/  BSYNC B0 ;  /* 0x0000000000007941 */ /* 0x000fea0003800000 */
.L_x_657:
        /* <DEDUP_REMOVED lines=10> */
.L_x_660:
[----:B------:R-:W-:Y:S05]  /*16000*/  BSYNC B0 ;  /* 0x0000000000007941 */ /* 0x000fea0003800000 */
.L_x_659:
        /* <DEDUP_REMOVED lines=10> */
.L_x_661:
        /* <DEDUP_REMOVED lines=13> */
.L_x_1156:


//--------------------- .text._ZN5flash16flash_fwd_kernelI23Flash_fwd_kernel_traitsILi96ELi128ELi64ELi4ELb0ELb0EN7cutlass10bfloat16_tE19Flash_kernel_traitsILi96ELi128ELi64ELi4ES3_EELb1ELb1ELb0ELb1ELb0ELb0ELb0ELb1EEEvNS_16Flash_fwd_paramsE --------------------------
	.section	.text._ZN5flash16flash_fwd_kernelI23Flash_fwd_kernel_traitsILi96ELi128ELi64ELi4ELb0ELb0EN7cutlass10bfloat16_tE19Flash_kernel_traitsILi96ELi128ELi64ELi4ES3_EELb1ELb1ELb0ELb1ELb0ELb0ELb0ELb1EEEvNS_16Flash_fwd_paramsE,"ax",@progbits
	.align	128
        .global         _ZN5flash16flash_fwd_kernelI23Flash_fwd_kernel_traitsILi96ELi128ELi64ELi4ELb0ELb0EN7cutlass10bfloat16_tE19Flash_kernel_traitsILi96ELi128ELi64ELi4ES3_EELb1ELb1ELb0ELb1ELb0ELb0ELb0ELb1EEEvNS_16Flash_fwd_paramsE
        .type           _ZN5flash16flash_fwd_kernelI23Flash_fwd_kernel_traitsILi96ELi128ELi64ELi4ELb0ELb0EN7cutlass10bfloat16_tE19Flash_kernel_traitsILi96ELi128ELi64ELi4ES3_EELb1ELb1ELb0ELb1ELb0ELb0ELb0ELb1EEEvNS_16Flash_fwd_paramsE,@function
        .size           _ZN5flash16flash_fwd_kernelI23Flash_fwd_kernel_traitsILi96ELi128ELi64ELi4ELb0ELb0EN7cutlass10bfloat16_tE19Flash_kernel_traitsILi96ELi128ELi64ELi4ES3_EELb1ELb1ELb0ELb1ELb0ELb0ELb0ELb1EEEvNS_16Flash_fwd_paramsE,(.L_x_1140 - _ZN5flash16flash_fwd_kernelI23Flash_fwd_kernel_traitsILi96ELi128ELi64ELi4ELb0ELb0EN7cutlass10bfloat16_tE19Flash_kernel_traitsILi96ELi128ELi64ELi4ES3_EELb1ELb1ELb0ELb1ELb0ELb0ELb0ELb1EEEvNS_16Flash_fwd_paramsE)
        .other          _ZN5flash16flash_fwd_kernelI23Flash_fwd_kernel_traitsILi96ELi128ELi64ELi4ELb0ELb0EN7cutlass10bfloat16_tE19Flash_kernel_traitsILi96ELi128ELi64ELi4ES3_EELb1ELb1ELb0ELb1ELb0ELb0ELb0ELb1EEEvNS_16Flash_fwd_paramsE,@"STO_CUDA_ENTRY STV_DEFAULT"
_ZN5flash16flash_fwd_kernelI23Flash_fwd_kernel_traitsILi96ELi128ELi64ELi4ELb0ELb0EN7cutlass10bfloat16_tE19Flash_kernel_traitsILi96ELi128ELi64ELi4ES3_EELb1ELb1ELb0ELb1ELb0ELb0ELb0ELb1EEEvNS_16Flash_fwd_paramsE:
.text._ZN5flash16flash_fwd_kernelI23Flash_fwd_kernel_traitsILi96ELi128ELi64ELi4ELb0ELb0EN7cutlass10bfloat16_tE19Flash_kernel_traitsILi96ELi128ELi64ELi4ES3_EELb1ELb1ELb0ELb1ELb0ELb0ELb0ELb1EEEvNS_16Flash_fwd_paramsE:
[----:B------:R-:W1:Y:S08]  /*0000*/  LDC R1, c[0x0][0x28] ;  /* 0x00000a00ff017b82 */ /* 0x000e700000000800 */
[----:B------:R-:W2:Y:S01]  /*0010*/  LDC.64 R172, c[0x0][0x198] ;  /* 0x00006600ffac7b82 */ /* 0x000ea20000000a00 */
[----:B------:R-:W-:Y:S01]  /*0020*/  BSSY B3, `(.L_x_662) ;  /* 0x0000003000037945 */ /* 0x000fe20003800000 */
[----:B-1----:R-:W-:-:S06]  /*0030*/  IADD3 R1, R1, -0x270, RZ ;  /* 0xfffffd9001017810 */ /* 0x002fcc0007ffe0ff */
[----:B--2---:R-:W-:Y:S05]  /*0040*/  CALL.REL.NOINC `($_ZN5flash16flash_fwd_kernelI23Flash_fwd_kernel_traitsILi96ELi128ELi64ELi4ELb0ELb0EN7cutlass10bfloat16_tE19Flash_kernel_traitsILi96ELi128ELi64ELi4ES3_EELb1ELb1ELb0ELb1ELb0ELb0ELb0ELb1EEEvNS_16Flash_fwd_paramsE$_ZN5flash22compute_attn_1rowblockI23Flash_fwd_kernel_traitsILi96ELi128ELi64ELi4ELb0ELb0EN7cutlass10bfloat16_tE19Flash_kernel_traitsILi96ELi128ELi64ELi4ES3_EELb1ELb1ELb0ELb1ELb0ELb0ELb0ELb1ENS_16Flash_fwd_paramsEEEvRKT8_iii) ;  /* 0x0000000000087944 */ /* 0x004fea0003c00000 */
[----:B------:R-:W-:Y:S05]  /*0050*/  BSYNC B3 ;  /* 0x0000000000037941 */ /* 0x000fea0003800000 */
.L_x_662:
[----:B------:R-:W-:Y:S05]  /*0060*/  EXIT ;  /* 0x000000000000794d */ /* 0x000fea0003800000 */
        .type           $_ZN5flash16flash_fwd_kernelI23Flash_fwd_kernel_traitsILi96ELi128ELi64ELi4ELb0ELb0EN7cutlass10bfloat16_tE19Flash_kernel_traitsILi96ELi128ELi64ELi4ES3_EELb1ELb1ELb0ELb1ELb0ELb0ELb0ELb1EEEvNS_16Flash_fwd_paramsE$_ZN5flash22compute_attn_1rowblockI23Flash_fwd_kernel_traitsILi96ELi128ELi64ELi4ELb0ELb0EN7cutlass10bfloat16_tE19Flash_kernel_traitsILi96ELi128ELi64ELi4ES3_EELb1ELb1ELb0ELb1ELb0ELb0ELb0ELb1ENS_16Flash_fwd_paramsEEEvRKT8_iii,@function
        .size           $_ZN5flash16flash_fwd_kernelI23Flash_fwd_kernel_traitsILi96ELi128ELi64ELi4ELb0ELb0EN7cutlass10bfloat16_tE19Flash_kernel_traitsILi96ELi128ELi64ELi4ES3_EELb1ELb1ELb0ELb1ELb0ELb0ELb0ELb1EEEvNS_16Flash_fwd_paramsE$_ZN5flash22compute_attn_1rowblockI23Flash_fwd_kernel_traitsILi96ELi128ELi64ELi4ELb0ELb0EN7cutlass10bfloat16_tE19Flash_kernel_traitsILi96ELi128ELi64ELi4ES3_EELb1ELb1ELb0ELb1ELb0ELb0ELb0ELb1ENS_16Flash_fwd_paramsEEEvRKT8_iii,(.L_x_1140 - $_ZN5flash16flash_fwd_kernelI23Flash_fwd_kernel_traitsILi96ELi128ELi64ELi4ELb0ELb0EN7cutlass10bfloat16_tE19Flash_kernel_traitsILi96ELi128ELi64ELi4ES3_EELb1ELb1ELb0ELb1ELb0ELb0ELb0ELb1EEEvNS_16Flash_fwd_paramsE$_ZN5flash22compute_attn_1rowblockI23Flash_fwd_kernel_traitsILi96ELi128ELi64ELi4ELb0ELb0EN7cutlass10bfloat16_tE19Flash_kernel_traitsILi96ELi128ELi64ELi4ES3_EELb1ELb1ELb0ELb1ELb0ELb0ELb0ELb1ENS_16Flash_fwd_paramsEEEvRKT8_iii)
$_ZN5flash16flash_fwd_kernelI23Flash_fwd_kernel_traitsILi96ELi128ELi64ELi4ELb0ELb0EN7cutlass10bfloat16_tE19Flash_kernel_traitsILi96ELi128ELi64ELi4ES3_EELb1ELb1ELb0ELb1ELb0ELb0ELb0ELb1EEEvNS_16Flash_fwd_paramsE$_ZN5flash22compute_attn_1rowblockI23Flash_fwd_kernel_traitsILi96ELi128ELi64ELi4ELb0ELb0EN7cutlass10bfloat16_tE19Flash_kernel_traitsILi96ELi128ELi64ELi4ES3_EELb1ELb1ELb0ELb1ELb0ELb0ELb0ELb1ENS_16Flash_fwd_paramsEEEvRKT8_iii:
[----:B------:R-:W-:Y:S02]  /*0070*/  ULDC.64 UR4, c[0x0][0x208] ;  /* 0x0000820000047ab9 */ /* 0x000fe40000000a00 */
[----:B------:R-:W2:Y:S04]  /*0080*/  LD.E.U8 R0, desc[UR4][R172.64+0x1a4] ;  /* 0x0001a404ac007980 */ /* 0x000ea8000c101100 */
[----:B------:R-:W3:Y:S01]  /*0090*/  LD.E.64 R160, desc[UR4][R172.64+0x190] ;  /* 0x00019004aca07980 */ /* 0x000ee2000c101b00 */
[----:B------:R-:W-:Y:S01]  /*00a0*/  S2UR UR8, SR_CTAID.Y ;  /* 0x00000000000879c3 */ /* 0x000fe20000002600 */
[----:B------:R-:W1:Y:S02]  /*00b0*/  S2R R152, SR_TID.X ;  /* 0x0000000000987919 */ /* 0x000e640000002100 */
[----:B------:R-:W4:Y:S05]  /*00c0*/  LD.E.64 R4, desc[UR4][R172.64+0x198] ;  /* 0x00019804ac047980 */ /* 0x000f2a000c101b00 */
[----:B------:R-:W-:Y:S01]  /*00d0*/  S2UR UR7, SR_CTAID.X ;  /* 0x00000000000779c3 */ /* 0x000fe20000002500 */
[----:B------:R-:W4:Y:S04]  /*00e0*/  LD.E R8, desc[UR4][R172.64+0x60] ;  /* 0x00006004ac087980 */ /* 0x000f28000c101900 */
[----:B------:R-:W5:Y:S03]  /*00f0*/  LD.E.U8 R200, desc[UR4][R172.64+0x178] ;  /* 0x00017804acc87980 */ /* 0x000f66000c101100 */
[----:B------:R-:W1:Y:S02]  /*0100*/  S2UR UR6, SR_CTAID.Z ;  /* 0x00000000000679c3 */ /* 0x000e640000002700 */
[----:B-1----:R-:W-:-:S06]  /*0110*/  ULOP3.LUT UR6, UR6, UR7, UR8, 0xfe, !UPT ;  /* 0x0000000706067292 */ /* 0x002fcc000f8efe08 */
[----:B------:R-:W-:-:S13]  /*0120*/  LOP3.LUT P2, RZ, R152, UR6, RZ, 0xfc, !PT ;  /* 0x0000000698ff7c12 */ /* 0x000fda000f84fcff */
[----:B------:R-:W4:Y:S01]  /*0130*/  @!P2 LD.E.64 R6, desc[UR4][R172.64+0x1a8] ;  /* 0x0001a804ac06a980 */ /* 0x000f22000c101b00 */
[----:B--2---:R-:W-:-:S13]  /*0140*/  ISETP.NE.AND P1, PT, R0, RZ, PT ;  /* 0x000000ff0000720c */ /* 0x004fda0003f25270 */
[----:B---3--:R-:W2:Y:S04]  /*0150*/  @P1 LD.E.64 R160, desc[UR4][R160.64] ;  /* 0x00000004a0a01980 */ /* 0x008ea8000c101b00 */
[----:B------:R-:W3:Y:S04]  /*0160*/  @P1 LD.E R0, desc[UR4][R172.64+0x1a0] ;  /* 0x0001a004ac001980 */ /* 0x000ee8000c101900 */
[----:B----4-:R-:W3:Y:S04]  /*0170*/  @P1 LD.E.64 R2, desc[UR4][R4.64] ;  /* 0x0000000404021980 */ /* 0x010ee8000c101b00 */
[----:B--2---:R1:W-:Y:S04]  /*0180*/  @!P2 ST.E.64 desc[UR4][R6.64], R160 ;  /* 0x000000a00600a985 */ /* 0x0043e8000c101b04 */
[----:B-1----:R-:W2:Y:S01]  /*0190*/  @!P2 LD.E.64 R6, desc[UR4][R172.64+0x1a8] ;  /* 0x0001a804ac06a980 */ /* 0x002ea2000c101b00 */
[----:B---3--:R-:W-:-:S05]  /*01a0*/  @P1 IADD3 R0, P0, R0, R2, RZ ;  /* 0x0000000200001210 */ /* 0x008fca0007f1e0ff */
[----:B------:R-:W-:Y:S02]  /*01b0*/  @P1 IMAD.X R2, RZ, RZ, R3, P0 ;  /* 0x000000ffff021224 */ /* 0x000fe400000e0603 */
[----:B------:R-:W-:Y:S02]  /*01c0*/  @P1 IMAD.MOV.U32 R4, RZ, RZ, R0 ;  /* 0x000000ffff041224 */ /* 0x000fe400078e0000 */
[----:B------:R-:W-:Y:S02]  /*01d0*/  @P1 IMAD.MOV.U32 R5, RZ, RZ, R2 ;  /* 0x000000ffff051224 */ /* 0x000fe400078e0002 */
[----:B------:R-:W-:Y:S02]  /*01e0*/  @!P2 IMAD.MOV.U32 R2, RZ, RZ, R4 ;  /* 0x000000ffff02a224 */ /* 0x000fe400078e0004 */
[----:B------:R-:W-:Y:S01]  /*01f0*/  @!P2 IMAD.MOV.U32 R3, RZ, RZ, R5 ;  /* 0x000000ffff03a224 */ /* 0x000fe200078e0005 */
[----:B------:R-:W1:Y:S04]  /*0200*/  S2R R162, SR_CTAID.Y ;  /* 0x0000000000a27919 */ /* 0x000e680000002600 */
[----:B--2---:R2:W-:Y:S04]  /*0210*/  @!P2 ST.E.64 desc[UR4][R6.64+0x8], R2 ;  /* 0x000008020600a985 */ /* 0x0045e8000c101b04 */
[----:B--2---:R-:W2:Y:S01]  /*0220*/  LD.E.64 R2, desc[UR4][R172.64+0xe0] ;  /* 0x0000e004ac027980 */ /* 0x004ea2000c101b00 */
[----:B------:R-:W-:-:S03]  /*0230*/  IMAD.MOV.U32 R30, RZ, RZ, -0x1 ;  /* 0xffffffffff1e7424 */ /* 0x000fc600078e00ff */
[----:B------:R-:W3:Y:S01]  /*0240*/  LD.E.64 R6, desc[UR4][R172.64+0xf0] ;  /* 0x0000f004ac067980 */ /* 0x000ee2000c101b00 */
[----:B--2---:R-:W-:-:S04]  /*0250*/  ISETP.NE.U32.AND P1, PT, R2, RZ, PT ;  /* 0x000000ff0200720c */ /* 0x004fc80003f25070 */
[----:B------:R-:W-:Y:S01]  /*0260*/  ISETP.NE.AND.EX P1, PT, R3, RZ, PT, P1 ;  /* 0x000000ff0300720c */ /* 0x000fe20003f25310 */
[----:B-1----:R-:W-:-:S12]  /*0270*/  IMAD.WIDE R2, R162, 0x4, R2 ;  /* 0x00000004a2027825 */ /* 0x002fd800078e0202 */
[----:B------:R-:W2:Y:S04]  /*0280*/  @P1 LD.E R30, desc[UR4][R2.64] ;  /* 0x00000004021e1980 */ /* 0x000ea8000c101900 */
[----:B------:R-:W2:Y:S04]  /*0290*/  @P1 LD.E R0, desc[UR4][R2.64+0x4] ;  /* 0x0000040402001980 */ /* 0x000ea8000c101900 */
[----:B------:R-:W4:Y:S01]  /*02a0*/  LD.E.64 R2, desc[UR4][R172.64+0xe8] ;  /* 0x0000e804ac027980 */ /* 0x000f22000c101b00 */
[----:B------:R-:W1:Y:S01]  /*02b0*/  S2R R163, SR_CTAID.Z ;  /* 0x0000000000a37919 */ /* 0x000e620000002700 */
[----:B---3--:R-:W-:Y:S01]  /*02c0*/  ISETP.NE.U32.AND P0, PT, R6, RZ, PT ;  /* 0x000000ff0600720c */ /* 0x008fe20003f05070 */
[----:B--2---:R-:W-:-:S06]  /*02d0*/  @P1 IMAD.IADD R176, R0, 0x1, -R30 ;  /* 0x0000000100b01824 */ /* 0x004fcc00078e0a1e */
[----:B------:R-:W2:Y:S01]  /*02e0*/  @!P1 LD.E R176, desc[UR4][R172.64+0xb4] ;  /* 0x0000b404acb09980 */ /* 0x000ea2000c101900 */
[----:B------:R-:W-:Y:S01]  /*02f0*/  ISETP.NE.AND.EX P0, PT, R7, RZ, PT, P0 ;  /* 0x000000ff0700720c */ /* 0x000fe20003f05300 */
[----:B------:R-:W-:Y:S01]  /*0300*/  IMAD.MOV.U32 R26, RZ, RZ, RZ ;  /* 0x000000ffff1a7224 */ /* 0x000fe200078e00ff */
[----:B------:R-:W-:-:S04]  /*0310*/  SHF.R.S32.HI R40, RZ, 0x1f, R152 ;  /* 0x0000001fff287819 */ /* 0x000fc80000011498 */
[----:B------:R-:W-:-:S07]  /*0320*/  LEA.HI R149, R40, R152, RZ, 0x5 ;  /* 0x0000009828957211 */ /* 0x000fce00078f28ff */
[----:B------:R-:W-:-:S05]  /*0330*/  @P0 IMAD.WIDE R6, R162, 0x4, R6 ;  /* 0x00000004a2060825 */ /* 0x000fca00078e0206 */
[----:B------:R3:W5:Y:S01]  /*0340*/  @P0 LD.E R26, desc[UR4][R6.64] ;  /* 0x00000004061a0980 */ /* 0x000762000c101900 */
[----:B-1----:R-:W-:-:S04]  /*0350*/  IMAD R0, R162, R8, R163 ;  /* 0x00000008a2007224 */ /* 0x002fc800078e02a3 */
[----:B------:R-:W-:Y:S01]  /*0360*/  IMAD.SHL.U32 R0, R0, 0x20, RZ ;  /* 0x0000002000007824 */ /* 0x000fe200078e00ff */
[----:B------:R1:W-:Y:S01]  /*0370*/  STL.64 [R1+0x120], R160 ;  /* 0x000120a001007387 */ /* 0x0003e20000100a00 */
[----:B----4-:R-:W-:-:S03]  /*0380*/  ISETP.NE.U32.AND P2, PT, R2, RZ, PT ;  /* 0x000000ff0200720c */ /* 0x010fc60003f45070 */
[----:B------:R1:W-:Y:S01]  /*0390*/  STL [R1+0x190], R30 ;  /* 0x0001901e01007387 */ /* 0x0003e20000100800 */
[----:B---3--:R-:W-:-:S05]  /*03a0*/  LOP3.LUT R6, R149, 0xffffffe0, RZ, 0xc0, !PT ;  /* 0xffffffe095067812 */ /* 0x008fca00078ec0ff */
[----:B------:R-:W-:-:S05]  /*03b0*/  IMAD.IADD R144, R152, 0x1, -R6 ;  /* 0x0000000198907824 */ /* 0x000fca00078e0a06 */
[----:B------:R-:W-:-:S05]  /*03c0*/  IADD3 R158, P1, P0, R0, R4, R144 ;  /* 0x00000004009e7210 */ /* 0x000fca000783e090 */
[----:B------:R1:W-:Y:S01]  /*03d0*/  STL [R1+0x194], R158 ;  /* 0x0001949e01007387 */ /* 0x0003e20000100800 */
[----:B------:R-:W-:Y:S01]  /*03e0*/  ISETP.NE.AND.EX P2, PT, R3, RZ, PT, P2 ;  /* 0x000000ff0300720c */ /* 0x000fe20003f45320 */
[----:B------:R-:W-:Y:S01]  /*03f0*/  BSSY B0, `(.L_x_663) ;  /* 0x000000b000007945 */ /* 0x000fe20003800000 */
[----:B------:R-:W-:Y:S01]  /*0400*/  IMAD.MOV.U32 R35, RZ, RZ, -0x1 ;  /* 0xffffffffff237424 */ /* 0x000fe200078e00ff */
[----:B------:R-:W-:Y:S01]  /*0410*/  SHF.R.S32.HI R6, RZ, 0x1f, R0 ;  /* 0x0000001fff067819 */ /* 0x000fe20000011400 */
[----:B------:R-:W-:Y:S01]  /*0420*/  IMAD.WIDE R2, R162, 0x4, R2 ;  /* 0x00000004a2027825 */ /* 0x000fe200078e0202 */
[----:B------:R-:W-:Y:S01]  /*0430*/  SHF.R.S32.HI R7, RZ, 0x1f, R144 ;  /* 0x0000001fff077819 */ /* 0x000fe20000011490 */
[----:B--2---:R1:W-:Y:S07]  /*0440*/  STL [R1+0x1bc], R176 ;  /* 0x0001bcb001007387 */ /* 0x0043ee0000100800 */
[----:B------:R-:W-:Y:S05]  /*0450*/  @!P2 BRA `(.L_x_664) ;  /* 0x000000000010a947 */ /* 0x000fea0003800000 */
[----:B------:R-:W2:Y:S02]  /*0460*/  LD.E.U8 R0, desc[UR4][R172.64+0x1b2] ;  /* 0x0001b204ac007980 */ /* 0x000ea4000c101100 */
[----:B--2---:R-:W-:-:S13]  /*0470*/  ISETP.NE.AND P3, PT, R0, RZ, PT ;  /* 0x000000ff0000720c */ /* 0x004fda0003f65270 */
[----:B------:R-:W-:Y:S05]  /*0480*/  @!P3 BRA `(.L_x_664) ;  /* 0x000000000004b947 */ /* 0x000fea0003800000 */
[----:B------:R2:W5:Y:S02]  /*0490*/  LD.E R35, desc[UR4][R2.64] ;  /* 0x0000000402237980 */ /* 0x000564000c101900 */
.L_x_664:
[----:B------:R-:W-:Y:S05]  /*04a0*/  BSYNC B0 ;  /* 0x0000000000007941 */ /* 0x000fea0003800000 */
.L_x_663:
[----:B------:R-:W-:Y:S01]  /*04b0*/  BSSY B0, `(.L_x_665) ;  /* 0x000000a000007945 */ /* 0x000fe20003800000 */
[----:B------:R-:W-:-:S03]  /*04c0*/  IADD3.X R155, R6, R5, R7, P1, P0 ;  /* 0x00000005069b7210 */ /* 0x000fc60000fe0407 */
[----:B------:R-:W-:Y:S05]  /*04d0*/  @!P2 BRA `(.L_x_666) ;  /* 0x000000000018a947 */ /* 0x000fea0003800000 */
[----:B------:R-:W3:Y:S02]  /*04e0*/  LD.E.U8 R0, desc[UR4][R172.64+0x1b2] ;  /* 0x0001b204ac007980 */ /* 0x000ee4000c101100 */
[----:B---3--:R-:W-:-:S13]  /*04f0*/  ISETP.NE.AND P0, PT, R0, RZ, PT ;  /* 0x000000ff0000720c */ /* 0x008fda0003f05270 */
[----:B------:R-:W3:Y:S02]  /*0500*/  @P0 LD.E R4, desc[UR4][R2.64+0x4] ;  /* 0x0000040402040980 */ /* 0x000ee4000c101900 */
[----:B---3-5:R-:W-:-:S06]  /*0510*/  @P0 IADD3 R4, R4, -R35, RZ ;  /* 0x8000002304040210 */ /* 0x028fcc0007ffe0ff */
[----:B------:R4:W5:Y:S01]  /*0520*/  @!P0 LD.E R4, desc[UR4][R2.64] ;  /* 0x0000000402048980 */ /* 0x000962000c101900 */
[----:B------:R-:W-:Y:S05]  /*0530*/  BRA `(.L_x_667) ;  /* 0x0000000000047947 */ /* 0x000fea0003800000 */
.L_x_666:
[----:B------:R3:W5:Y:S02]  /*0540*/  LD.E R4, desc[UR4][R172.64+0xb8] ;  /* 0x0000b804ac047980 */ /* 0x000764000c101900 */
.L_x_667:
[----:B------:R-:W-:Y:S05]  /*0550*/  BSYNC B0 ;  /* 0x0000000000007941 */ /* 0x000fea0003800000 */
.L_x_665:
[----:B--2-4-:R-:W2:Y:S01]  /*0560*/  LD.E.64 R2, desc[UR4][R172.64+0xf8] ;  /* 0x0000f804ac027980 */ /* 0x014ea2000c101b00 */
[----:B------:R-:W-:Y:S01]  /*0570*/  BSSY B1, `(.L_x_668) ;  /* 0x0000011000017945 */ /* 0x000fe20003800000 */
[----:B--2---:R-:W-:-:S04]  /*0580*/  ISETP.NE.U32.AND P0, PT, R2, RZ, PT ;  /* 0x000000ff0200720c */ /* 0x004fc80003f05070 */
[----:B------:R-:W-:-:S13]  /*0590*/  ISETP.NE.AND.EX P0, PT, R3, RZ, PT, P0 ;  /* 0x000000ff0300720c */ /* 0x000fda0003f05300 */
[----:B------:R-:W-:Y:S05]  /*05a0*/  @!P0 BRA `(.L_x_669) ;  /* 0x0000000000108947 */ /* 0x000fea0003800000 */
[----:B------:R-:W-:-:S05]  /*05b0*/  IMAD.WIDE R2, R162, 0x4, R2 ;  /* 0x00000004a2027825 */ /* 0x000fca00078e0202 */
[----:B------:R-:W2:Y:S02]  /*05c0*/  LD.E R0, desc[UR4][R2.64] ;  /* 0x0000000402007980 */ /* 0x000ea4000c101900 */
[----:B--2--5:R-:W-:Y:S01]  /*05d0*/  IADD3 R92, R0, -R26, RZ ;  /* 0x8000001a005c7210 */ /* 0x024fe20007ffe0ff */
[----:B------:R-:W-:Y:S05]  /*05e0*/  BRA `(.L_x_670) ;  /* 0x0000000000247947 */ /* 0x000fea0003800000 */
.L_x_669:
[----:B------:R-:W2:Y:S01]  /*05f0*/  LD.E.64 R2, desc[UR4][R172.64+0x108] ;  /* 0x00010804ac027980 */ /* 0x000ea2000c101b00 */
[----:B------:R-:W-:Y:S01]  /*0600*/  BSSY B0, `(.L_x_671) ;  /* 0x0000006000007945 */ /* 0x000fe20003800000 */
[----:B------:R-:W-:Y:S01]  /*0610*/  IMAD.MOV.U32 R0, RZ, RZ, RZ ;  /* 0x000000ffff007224 */ /* 0x000fe200078e00ff */
[----:B--2---:R-:W-:-:S04]  /*0620*/  ISETP.NE.U32.AND P0, PT, R2, RZ, PT ;  /* 0x000000ff0200720c */ /* 0x004fc80003f05070 */
[----:B------:R-:W-:-:S13]  /*0630*/  ISETP.NE.AND.EX P0, PT, R3, RZ, PT, P0 ;  /* 0x000000ff0300720c */ /* 0x000fda0003f05300 */
[----:B------:R-:W-:Y:S05]  /*0640*/  @!P0 BRA `(.L_x_672) ;  /* 0x0000000000048947 */ /* 0x000fea0003800000 */
[----:B------:R2:W5:Y:S02]  /*0650*/  LD.E R0, desc[UR4][R172.64+0xbc] ;  /* 0x0000bc04ac007980 */ /* 0x000564000c101900 */
.L_x_672:
[----:B------:R-:W-:Y:S05]  /*0660*/  BSYNC B0 ;  /* 0x0000000000007941 */ /* 0x000fea0003800000 */
.L_x_671:
[----:B-----5:R-:W-:Y:S02]  /*0670*/  IADD3 R92, R0, R4, -R26 ;  /* 0x00000004005c7210 */ /* 0x020fe40007ffe81a */
.L_x_670:
[----:B------:R-:W-:Y:S05]  /*0680*/  BSYNC B1 ;  /* 0x0000000000017941 */ /* 0x000fea0003800000 */
.L_x_668:
[----:B------:R-:W4:Y:S01]  /*0690*/  S2R R171, SR_CTAID.X ;  /* 0x0000000000ab7919 */ /* 0x000f220000002500 */
[----:B------:R-:W-:Y:S01]  /*06a0*/  MOV R0, 0x50 ;  /* 0x0000005000007802 */ /* 0x000fe20000000f00 */
[----:B------:R-:W-:-:S03]  /*06b0*/  IMAD.MOV.U32 R3, RZ, RZ, 0x0 ;  /* 0x00000000ff037424 */ /* 0x000fc600078e00ff */
[----:B------:R-:W-:Y:S01]  /*06c0*/  MOV R2, R0 ;  /* 0x0000000000027202 */ /* 0x000fe20000000f00 */
[----:B----4-:R-:W-:-:S05]  /*06d0*/  IMAD.SHL.U32 R157, R171, 0x80, RZ ;  /* 0x00000080ab9d7824 */ /* 0x010fca00078e00ff */
[----:B------:R-:W-:-:S13]  /*06e0*/  ISETP.GT.AND P0, PT, R176, R157, PT ;  /* 0x0000009db000720c */ /* 0x000fda0003f04270 */
[----:B-123--:R-:W-:Y:S05]  /*06f0*/  @!P0 RET.REL.NODEC R2 `(_ZN5flash16flash_fwd_kernelI23Flash_fwd_kernel_traitsILi96ELi128ELi64ELi4ELb0ELb0EN7cutlass10bfloat16_tE19Flash_kernel_traitsILi96ELi128ELi64ELi4ES3_EELb1ELb1ELb0ELb1ELb0ELb0ELb0ELb1EEEvNS_16Flash_fwd_paramsE) ;  /* 0xfffffff802408950 */ /* 0x00efea0003c3ffff */
[----:B------:R-:W2:Y:S01]  /*0700*/  LD.E R0, desc[UR4][R172.64+0x188] ;  /* 0x00018804ac007980 */ /* 0x000ea2000c101900 */
[----:B------:R-:W-:Y:S01]  /*0710*/  IADD3 R3, -R176, 0xbf, R157 ;  /* 0x000000bfb0037810 */ /* 0x000fe20007ffe19d */
[----:B------:R-:W-:-:S03]  /*0720*/  VIADD R2, R92, 0x3f ;  /* 0x0000003f5c027836 */ /* 0x000fc60000000000 */
[----:B--2---:R-:W-:Y:S02]  /*0730*/  IADD3 R0, R0, R3, R92 ;  /* 0x0000000300007210 */ /* 0x004fe40007ffe05c */
[----:B------:R-:W-:Y:S02]  /*0740*/  SHF.R.S32.HI R3, RZ, 0x1f, R2 ;  /* 0x0000001fff037819 */ /* 0x000fe40000011402 */
[----:B------:R-:W-:Y:S02]  /*0750*/  SHF.R.S32.HI R4, RZ, 0x1f, R0 ;  /* 0x0000001fff047819 */ /* 0x000fe40000011400 */
[----:B------:R-:W-:Y:S02]  /*0760*/  LEA.HI R2, R3, R2, RZ, 0x6 ;  /* 0x0000000203027211 */ /* 0x000fe400078f30ff */
[----:B------:R-:W-:Y:S02]  /*0770*/  LEA.HI R0, R4, R0, RZ, 0x6 ;  /* 0x0000000004007211 */ /* 0x000fe400078f30ff */
[----:B------:R-:W-:-:S02]  /*0780*/  SHF.R.S32.HI R2, RZ, 0x6, R2 ;  /* 0x00000006ff027819 */ /* 0x000fc40000011402 */
[----:B------:R-:W-:-:S04]  /*0790*/  SHF.R.S32.HI R0, RZ, 0x6, R0 ;  /* 0x00000006ff007819 */ /* 0x000fc80000011400 */
[----:B------:R-:W-:-:S04]  /*07a0*/  VIMNMX R159, R2, R0, PT ;  /* 0x00000000029f7248 */ /* 0x000fc80003fe0100 */
[----:B------:R-:W-:Y:S01]  /*07b0*/  ISETP.GE.AND P0, PT, R159, 0x1, PT ;  /* 0x000000019f00780c */ /* 0x000fe20003f06270 */
[----:B------:R1:W-:-:S12]  /*07c0*/  STL [R1+0x13c], R159 ;  /* 0x00013c9f01007387 */ /* 0x0003d80000100800 */
[----:B------:R-:W-:Y:S05]  /*07d0*/  @!P0 BRA `(.L_x_673) ;  /* 0x0000024000408947 */ /* 0x000fea0003800000 */
[----:B------:R-:W2:Y:S04]  /*07e0*/  LD.E R25, desc[UR4][R172.64+0x68] ;  /* 0x00006804ac197980 */ /* 0x000ea8000c101900 */
[----:B------:R-:W3:Y:S01]  /*07f0*/  LD.E.64 R10, desc[UR4][R172.64+0x38] ;  /* 0x00003804ac0a7980 */ /* 0x000ee2000c101b00 */
[----:B------:R-:W-:Y:S02]  /*0800*/  ISETP.NE.AND P1, PT, R30, -0x1, PT ;  /* 0xffffffff1e00780c */ /* 0x000fe40003f25270 */
[----:B------:R-:W-:Y:S01]  /*0810*/  ISETP.NE.AND P4, PT, R35, -0x1, PT ;  /* 0xffffffff2300780c */ /* 0x000fe20003f85270 */
[----:B------:R-:W4:Y:S01]  /*0820*/  LD.E.64 R4, desc[UR4][R172.64+0x30] ;  /* 0x00003004ac047980 */ /* 0x000f22000c101b00 */
[CC--:B------:R-:W-:Y:S01]  /*0830*/  LEA.HI R41, R40.reuse, R152.reuse, RZ, 0x3 ;  /* 0x0000009828297211 */ /* 0x0c0fe200078f18ff */
[----:B------:R-:W1:Y:S01]  /*0840*/  S2R R21, SR_CgaCtaId ;  /* 0x0000000000157919 */ /* 0x000e620000008800 */
[----:B------:R-:W-:-:S02]  /*0850*/  LEA.HI R8, R40, R152, RZ, 0x2 ;  /* 0x0000009828087211 */ /* 0x000fc400078f10ff */
[----:B------:R-:W-:Y:S01]  /*0860*/  SHF.R.S32.HI R156, RZ, 0x5, R149 ;  /* 0x00000005ff9c7819 */ /* 0x000fe20000011495 */
[----:B------:R-:W4:Y:S04]  /*0870*/  LD.E R216, desc[UR4][R172.64+0xc8] ;  /* 0x0000c804acd87980 */ /* 0x000f28000c101900 */
[----:B------:R-:W4:Y:S04]  /*0880*/  @!P1 LD.E.64 R12, desc[UR4][R172.64+0x18] ;  /* 0x00001804ac0c9980 */ /* 0x000f28000c101b00 */
[----:B------:R-:W4:Y:S01]  /*0890*/  @!P4 LD.E.64 R18, desc[UR4][R172.64+0x20] ;  /* 0x00002004ac12c980 */ /* 0x000f22000c101b00 */
[----:B------:R-:W-:-:S02]  /*08a0*/  SHF.R.S32.HI R39, RZ, 0x3, R41 ;  /* 0x00000003ff277819 */ /* 0x000fc40000011429 */
[----:B------:R-:W-:Y:S01]  /*08b0*/  LOP3.LUT R7, R8, 0xfffffffc, RZ, 0xc0, !PT ;  /* 0xfffffffc08077812 */ /* 0x000fe200078ec0ff */
[----:B------:R-:W4:Y:S01]  /*08c0*/  LD.E.64 R44, desc[UR4][R172.64+0x40] ;  /* 0x00004004ac2c7980 */ /* 0x000f22000c101b00 */
[----:B------:R-:W-:Y:S02]  /*08d0*/  SHF.L.U32 R3, R39, 0x6, RZ ;  /* 0x0000000627037819 */ /* 0x000fe400000006ff */
[----:B------:R-:W-:Y:S01]  /*08e0*/  SHF.R.S32.HI R6, RZ, 0x2, R8 ;  /* 0x00000002ff067819 */ /* 0x000fe20000011408 */
[----:B------:R-:W-:Y:S01]  /*08f0*/  IMAD.IADD R7, R152, 0x1, -R7 ;  /* 0x0000000198077824 */ /* 0x000fe200078e0a07 */
[----:B------:R-:W-:Y:S01]  /*0900*/  MOV R20, 0x400 ;  /* 0x0000040000147802 */ /* 0x000fe20000000f00 */
[----:B------:R-:W4:Y:S02]  /*0910*/  LD.E.64 R14, desc[UR4][R172.64+0x48] ;  /* 0x00004804ac0e7980 */ /* 0x000f24000c101b00 */
[----:B------:R-:W-:Y:S01]  /*0920*/  IMAD.SHL.U32 R170, R7, 0x8, RZ ;  /* 0x0000000807aa7824 */ /* 0x000fe200078e00ff */
[----:B------:R-:W-:Y:S01]  /*0930*/  @!P4 SHF.R.S32.HI R22, RZ, 0x1f, R162 ;  /* 0x0000001fff16c819 */ /* 0x000fe200000114a2 */
[----:B------:R1:W5:Y:S04]  /*0940*/  LD.E.64 R28, desc[UR4][R172.64+0x50] ;  /* 0x00005004ac1c7980 */ /* 0x000368000c101b00 */
[----:B------:R1:W5:Y:S04]  /*0950*/  LD.E R153, desc[UR4][R172.64+0x60] ;  /* 0x00006004ac997980 */ /* 0x000368000c101900 */
[----:B------:R1:W5:Y:S04]  /*0960*/  LD.E R154, desc[UR4][R172.64+0xc4] ;  /* 0x0000c404ac9a7980 */ /* 0x000368000c101900 */
[----:B------:R1:W5:Y:S04]  /*0970*/  LD.E R205, desc[UR4][R172.64+0xc0] ;  /* 0x0000c004accd7980 */ /* 0x000368000c101900 */
[----:B------:R1:W5:Y:S04]  /*0980*/  LD.E.64 R36, desc[UR4][R172.64+0x58] ;  /* 0x00005804ac247980 */ /* 0x000368000c101b00 */
[----:B------:R1:W5:Y:S04]  /*0990*/  LD.E.64 R218, desc[UR4][R172.64+0x8] ;  /* 0x00000804acda7980 */ /* 0x000368000c101b00 */
[----:B------:R1:W5:Y:S04]  /*09a0*/  LD.E.64 R220, desc[UR4][R172.64+0x10] ;  /* 0x00001004acdc7980 */ /* 0x000368000c101b00 */
[----:B------:R1:W5:Y:S01]  /*09b0*/  LD.E.64 R150, desc[UR4][R172.64+0x98] ;  /* 0x00009804ac967980 */ /* 0x000362000c101b00 */
[----:B--2---:R-:W-:-:S04]  /*09c0*/  IABS R0, R25 ;  /* 0x0000001900007213 */ /* 0x004fc80000000000 */
[----:B------:R-:W2:Y:S08]  /*09d0*/  I2F.RP R2, R0 ;  /* 0x0000000000027306 */ /* 0x000eb00000209400 */
[----:B--2---:R-:W2:Y:S02]  /*09e0*/  MUFU.RCP R2, R2 ;  /* 0x0000000200027308 */ /* 0x004ea40000001000 */
[----:B--2---:R-:W-:-:S06]  /*09f0*/  VIADD R2, R2, 0xffffffe ;  /* 0x0ffffffe02027836 */ /* 0x004fcc0000000000 */
[----:B------:R2:W1:Y:S02]  /*0a00*/  F2I.FTZ.U32.TRUNC.NTZ R9, R2 ;  /* 0x0000000200097305 */ /* 0x000464000021f000 */
[----:B--2---:R-:W-:Y:S02]  /*0a10*/  LOP3.LUT R2, R3, 0xc0, RZ, 0xc0, !PT ;  /* 0x000000c003027812 */ /* 0x004fe400078ec0ff */
[----:B------:R-:W-:-:S04]  /*0a20*/  LEA.HI R3, R8, R6, RZ, 0x1 ;  /* 0x0000000608037211 */ /* 0x000fc800078f08ff */
[----:B------:R-:W-:Y:S02]  /*0a30*/  LOP3.LUT R3, R3, 0x7fffffe, RZ, 0xc0, !PT ;  /* 0x07fffffe03037812 */ /* 0x000fe400078ec0ff */
[----:B------:R-:W-:Y:S02]  /*0a40*/  LOP3.LUT R7, R2, 0x18, R170, 0xf8, !PT ;  /* 0x0000001802077812 */ /* 0x000fe400078ef8aa */
[----:B------:R-:W-:Y:S01]  /*0a50*/  SHF.R.U32.HI R2, RZ, 0x3, R2 ;  /* 0x00000003ff027819 */ /* 0x000fe20000011602 */
[----:B------:R-:W-:Y:S01]  /*0a60*/  IMAD.IADD R3, R6, 0x1, -R3 ;  /* 0x0000000106037824 */ /* 0x000fe200078e0a03 */
[----:B------:R-:W-:Y:S02]  /*0a70*/  @!P4 SHF.R.S32.HI R8, RZ, 0x1f, R26 ;  /* 0x0000001fff08c819 */ /* 0x000fe4000001141a */
[----:B------:R-:W-:Y:S01]  /*0a80*/  LOP3.LUT R16, R7, R2, RZ, 0x3c, !PT ;  /* 0x0000000207107212 */ /* 0x000fe200078e3cff */
[----:B------:R-:W-:Y:S01]  /*0a90*/  IMAD R17, R156, 0x8, R3 ;  /* 0x000000089c117824 */ /* 0x000fe200078e0203 */
[----:B-1----:R-:W-:Y:S01]  /*0aa0*/  IADD3 R2, RZ, -R9, RZ ;  /* 0x80000009ff027210 */ /* 0x002fe20007ffe0ff */
[----:B---3--:R-:W-:Y:S01]  /*0ab0*/  @!P4 IMAD R7, R11, R26, RZ ;  /* 0x0000001a0b07c224 */ /* 0x008fe200078e02ff */
[----:B------:R-:W-:Y:S01]  /*0ac0*/  LEA R3, R21, R20, 0x18 ;  /* 0x0000001415037211 */ /* 0x000fe200078ec0ff */
[----:B------:R-:W-:Y:S01]  /*0ad0*/  IMAD.U32 R204, R17, 0x20, R16 ;  /* 0x0000002011cc7824 */ /* 0x000fe200078e0010 */
[----:B------:R-:W-:Y:S01]  /*0ae0*/  IABS R16, R25 ;  /* 0x0000001900107213 */ /* 0x000fe20000000000 */
[----:B------:R-:W-:-:S02]  /*0af0*/  @!P4 IMAD R20, R10, R8, R7 ;  /* 0x000000080a14c224 */ /* 0x000fc400078e0207 */
[----:B------:R-:W-:Y:S01]  /*0b00*/  IMAD R7, R2, R0, RZ ;  /* 0x0000000002077224 */ /* 0x000fe200078e02ff */
[----:B------:R-:W-:Y:S01]  /*0b10*/  @P4 IADD3 R2, R26, R35, RZ ;  /* 0x000000231a024210 */ /* 0x000fe20007ffe0ff */
[----:B------:R-:W-:-:S04]  /*0b20*/  IMAD.MOV.U32 R8, RZ, RZ, RZ ;  /* 0x000000ffff087224 */ /* 0x000fc800078e00ff */
[----:B------:R-:W-:-:S04]  /*0b30*/  IMAD.HI.U32 R24, R9, R7, R8 ;  /* 0x0000000709187227 */ /* 0x000fc800078e0008 */
[----:B------:R-:W-:Y:S02]  /*0b40*/  IMAD.MOV R7, RZ, RZ, -R16 ;  /* 0x000000ffff077224 */ /* 0x000fe400078e0a10 */
[-C--:B------:R-:W-:Y:S02]  /*0b50*/  @P4 IMAD R16, R11, R2.reuse, RZ ;  /* 0x000000020b104224 */ /* 0x080fe400078e02ff */
[----:B------:R-:W-:Y:S01]  /*0b60*/  @P4 IMAD.WIDE.U32 R8, R10, R2, RZ ;  /* 0x000000020a084225 */ /* 0x000fe200078e00ff */
[----:B------:R-:W-:-:S03]  /*0b70*/  IABS R21, R163 ;  /* 0x000000a300157213 */ /* 0x000fc60000000000 */
[----:B------:R-:W-:Y:S01]  /*0b80*/  @P4 IMAD.MOV.U32 R27, RZ, RZ, R8 ;  /* 0x000000ffff1b4224 */ /* 0x000fe200078e0008 */
[----:B------:R-:W-:Y:S01]  /*0b90*/  @P4 IADD3 R34, R9, R16, RZ ;  /* 0x0000001009224210 */ /* 0x000fe20007ffe0ff */
[----:B------:R-:W-:Y:S01]  /*0ba0*/  @!P4 IMAD.WIDE.U32 R8, R10, R26, RZ ;  /* 0x0000001a0a08c225 */ /* 0x000fe200078e00ff */
[----:B------:R-:W-:-:S03]  /*0bb0*/  @!P1 SHF.R.S32.HI R17, RZ, 0x1f, R162 ;  /* 0x0000001fff119819 */ /* 0x000fc600000114a2 */
[----:B------:R-:W-:-:S04]  /*0bc0*/  IMAD.HI.U32 R24, R24, R21, RZ ;  /* 0x0000001518187227 */ /* 0x000fc800078e00ff */
[-C--:B----4-:R-:W-:Y:S02]  /*0bd0*/  @!P1 IMAD R23, R13, R162.reuse, RZ ;  /* 0x000000a20d179224 */ /* 0x090fe400078e02ff */
[----:B------:R-:W-:Y:S02]  /*0be0*/  @!P4 IMAD.IADD R13, R9, 0x1, R20 ;  /* 0x00000001090dc824 */ /* 0x000fe400078e0214 */
[-C--:B------:R-:W-:Y:S02]  /*0bf0*/  @!P4 IMAD R9, R19, R162.reuse, RZ ;  /* 0x000000a21309c224 */ /* 0x080fe400078e02ff */
[----:B------:R-:W-:Y:S02]  /*0c00*/  IMAD R2, R24, R7, R21 ;  /* 0x0000000718027224 */ /* 0x000fe400078e0215 */
[C---:B------:R-:W-:Y:S02]  /*0c10*/  @!P1 IMAD R23, R12.reuse, R17, R23 ;  /* 0x000000110c179224 */ /* 0x040fe400078e0217 */
[----:B------:R-:W-:-:S04]  /*0c20*/  @!P1 IMAD.WIDE.U32 R20, R12, R162, RZ ;  /* 0x000000a20c149225 */ /* 0x000fc800078e00ff */
[----:B------:R-:W-:Y:S02]  /*0c30*/  @!P4 IMAD.MOV.U32 R12, RZ, RZ, R8 ;  /* 0x000000ffff0cc224 */ /* 0x000fe400078e0008 */
[----:B------:R-:W-:Y:S02]  /*0c40*/  @!P4 IMAD R32, R18, R22, R9 ;  /* 0x000000161220c224 */ /* 0x000fe400078e0209 */
[----:B------:R-:W-:Y:S01]  /*0c50*/  @P1 IMAD.MOV.U32 R8, RZ, RZ, R4 ;  /* 0x000000ffff081224 */ /* 0x000fe200078e0004 */
[----:B------:R-:W-:Y:S01]  /*0c60*/  @!P1 MOV R8, R4 ;  /* 0x0000000400089202 */ /* 0x000fe20000000f00 */
[----:B------:R-:W-:Y:S02]  /*0c70*/  @P1 IMAD.MOV.U32 R9, RZ, RZ, R5 ;  /* 0x000000ffff091224 */ /* 0x000fe400078e0005 */
[-C--:B------:R-:W-:Y:S02]  /*0c80*/  @P1 IMAD R7, R5, R30.reuse, RZ ;  /* 0x0000001e05071224 */ /* 0x080fe400078e02ff */
[----:B------:R-:W-:-:S02]  /*0c90*/  @P1 IMAD.WIDE.U32 R16, R4, R30, RZ ;  /* 0x0000001e04101225 */ /* 0x000fc400078e00ff */
[----:B------:R1:W5:Y:S02]  /*0ca0*/  @!P4 LD.E.64 R30, desc[UR4][R172.64+0x28] ;  /* 0x00002804ac1ec980 */ /* 0x000364000c101b00 */
[----:B------:R-:W-:Y:S02]  /*0cb0*/  @!P1 IMAD.MOV.U32 R9, RZ, RZ, R5 ;  /* 0x000000ffff099224 */ /* 0x000fe400078e0005 */
[----:B------:R1:W5:Y:S01]  /*0cc0*/  LD.E.64 R4, desc[UR4][R172.64] ;  /* 0x00000004ac047980 */ /* 0x000362000c101b00 */
[----:B------:R-:W-:Y:S01]  /*0cd0*/  @!P1 IMAD.MOV.U32 R16, RZ, RZ, R20 ;  /* 0x000000ffff109224 */ /* 0x000fe200078e0014 */
[----:B------:R-:W-:Y:S02]  /*0ce0*/  @P1 IADD3 R7, R17, R7, RZ ;  /* 0x0000000711071210 */ /* 0x000fe40007ffe0ff */
[----:B------:R-:W-:Y:S02]  /*0cf0*/  @!P1 IADD3 R7, R21, R23, RZ ;  /* 0x0000001715079210 */ /* 0x000fe40007ffe0ff */
[----:B------:R-:W-:-:S02]  /*0d00*/  SHF.R.S32.HI R42, RZ, 0x1f, R170 ;  /* 0x0000001fff2a7819 */ /* 0x000fc400000114aa */
[----:B------:R-:W-:-:S05]  /*0d10*/  IADD3 R16, P2, R170, R16, RZ ;  /* 0x00000010aa107210 */ /* 0x000fca0007f5e0ff */
[----:B------:R-:W-:Y:S01]  /*0d20*/  IMAD.X R17, R42, 0x1, R7, P2 ;  /* 0x000000012a117824 */ /* 0x000fe200010e0607 */
[--C-:B------:R-:W-:Y:S02]  /*0d30*/  SHF.R.S32.HI R7, RZ, 0x1f, R6.reuse ;  /* 0x0000001fff077819 */ /* 0x100fe40000011406 */
[----:B------:R-:W-:Y:S01]  /*0d40*/  IADD3 R43, -R157, R176, RZ ;  /* 0x000000b09d2b7210 */ /* 0x000fe20007ffe1ff */
[----:B------:R-:W-:Y:S01]  /*0d50*/  IMAD.WIDE R46, R171, 0x80, R6 ;  /* 0x00000080ab2e7825 */ /* 0x000fe200078e0206 */
[----:B------:R1:W-:Y:S04]  /*0d60*/  STL [R1+0x114], R170 ;  /* 0x000114aa01007387 */ /* 0x0003e80000100800 */
[----:B------:R1:W-:Y:S04]  /*0d70*/  STL [R1+0x1b8], R43 ;  /* 0x0001b82b01007387 */ /* 0x0003e80000100800 */
[----:B------:R1:W-:Y:S01]  /*0d80*/  STL.64 [R1+0x1a0], R46 ;  /* 0x0001a02e01007387 */ /* 0x0003e20000100a00 */
[----:B------:R-:W-:-:S03]  /*0d90*/  ISETP.GT.U32.AND P0, PT, R0, R2, PT ;  /* 0x000000020000720c */ /* 0x000fc60003f04070 */
[----:B------:R1:W-:Y:S04]  /*0da0*/  STL [R1+0x19c], R216 ;  /* 0x00019cd801007387 */ /* 0x0003e80000100800 */
[----:B------:R1:W-:Y:S01]  /*0db0*/  STL.64 [R1+0x118], R44 ;  /* 0x0001182c01007387 */ /* 0x0003e20000100a00 */
[----:B------:R-:W-:Y:S01]  /*0dc0*/  ISETP.GE.AND P1, PT, R6, R43, PT ;  /* 0x0000002b0600720c */ /* 0x000fe20003f26270 */
[----:B------:R-:W-:Y:S01]  /*0dd0*/  IMAD R15, R15, R163, RZ ;  /* 0x000000a30f0f7224 */ /* 0x000fe200078e02ff */
[----:B------:R-:W-:Y:S01]  /*0de0*/  SHF.R.S32.HI R33, RZ, 0x1f, R163 ;  /* 0x0000001fff217819 */ /* 0x000fe200000114a3 */
[----:B------:R-:W-:Y:S02]  /*0df0*/  @!P4 IMAD.WIDE.U32 R22, R162, R18, R12 ;  /* 0x00000012a216c225 */ /* 0x000fe400078e000c */
[----:B------:R-:W-:-:S02]  /*0e00*/  @!P0 IADD3 R2, R2, -R0, RZ ;  /* 0x8000000002028210 */ /* 0x000fc40007ffe0ff */
[----:B------:R-:W-:Y:S02]  /*0e10*/  IMAD R15, R14, R33, R15 ;  /* 0x000000210e0f7224 */ /* 0x000fe400078e020f */
[C---:B------:R-:W-:Y:S01]  /*0e20*/  IMAD.WIDE.U32 R16, R163.reuse, R14, R16 ;  /* 0x0000000ea3107225 */ /* 0x040fe200078e0010 */
[----:B------:R-:W-:Y:S01]  /*0e30*/  BSSY B0, `(.L_x_674) ;  /* 0x000002a000007945 */ /* 0x000fe20003800000 */
[----:B------:R-:W-:Y:S02]  /*0e40*/  ISETP.GE.U32.AND P2, PT, R2, R0, PT ;  /* 0x000000000200720c */ /* 0x000fe40003f46070 */
[----:B------:R-:W-:Y:S01]  /*0e50*/  LOP3.LUT R38, R163, R25, RZ, 0x3c, !PT ;  /* 0x00000019a3267212 */ /* 0x000fe200078e3cff */
[----:B------:R-:W-:Y:S01]  /*0e60*/  VIADD R2, R6, 0x40 ;  /* 0x0000004006027836 */ /* 0x000fe20000000000 */
[C---:B------:R-:W-:Y:S01]  /*0e70*/  IADD3 R247, R170.reuse, 0x20, RZ ;  /* 0x00000020aaf77810 */ /* 0x040fe20007ffe0ff */
[----:B------:R-:W-:Y:S01]  /*0e80*/  VIADD R248, R170, 0x40 ;  /* 0x00000040aaf87836 */ /* 0x000fe20000000000 */
[----:B------:R-:W-:Y:S01]  /*0e90*/  @!P4 MOV R27, R22 ;  /* 0x00000016001bc202 */ /* 0x000fe20000000f00 */
[----:B------:R-:W-:Y:S01]  /*0ea0*/  IMAD R204, R204, 0x2, R3 ;  /* 0x00000002cccc7824 */ /* 0x000fe200078e0203 */
[----:B------:R-:W-:Y:S01]  /*0eb0*/  IADD3 R15, R17, R15, RZ ;  /* 0x0000000f110f7210 */ /* 0x000fe20007ffe0ff */
[----:B------:R-:W-:Y:S06]  /*0ec0*/  @P1 BRA `(.L_x_675) ;  /* 0x0000000000801947 */ /* 0x000fec0003800000 */
[-C--:B-----5:R-:W-:Y:S01]  /*0ed0*/  ISETP.GE.AND P6, PT, R170, R205.reuse, PT ;  /* 0x000000cdaa00720c */ /* 0x0a0fe20003fc6270 */
[-C--:B------:R-:W-:Y:S01]  /*0ee0*/  IMAD R0, R47, R8.reuse, RZ ;  /* 0x000000082f007224 */ /* 0x080fe200078e02ff */
[-C--:B------:R-:W-:Y:S01]  /*0ef0*/  ISETP.GE.AND P5, PT, R247, R205.reuse, PT ;  /* 0x000000cdf700720c */ /* 0x080fe20003fa6270 */
[----:B------:R-:W-:Y:S01]  /*0f00*/  IMAD.MOV.U32 R14, RZ, RZ, R16 ;  /* 0x000000ffff0e7224 */ /* 0x000fe200078e0010 */
[----:B------:R-:W-:Y:S01]  /*0f10*/  ISETP.GE.AND P3, PT, R248, R205, PT ;  /* 0x000000cdf800720c */ /* 0x000fe20003f66270 */
[C---:B------:R-:W-:Y:S02]  /*0f20*/  IMAD R0, R46.reuse, R9, R0 ;  /* 0x000000092e007224 */ /* 0x040fe400078e0200 */
[----:B------:R-:W-:-:S04]  /*0f30*/  IMAD.WIDE.U32 R12, R46, R8, R14 ;  /* 0x000000082e0c7225 */ /* 0x000fc800078e000e */
[----:B------:R-:W-:Y:S02]  /*0f40*/  IMAD.IADD R0, R13, 0x1, R0 ;  /* 0x000000010d007824 */ /* 0x000fe400078e0200 */
[CC--:B------:R-:W-:Y:S01]  /*0f50*/  @!P6 LEA R20, P1, R12.reuse, R4.reuse, 0x1 ;  /* 0x000000040c14e211 */ /* 0x0c0fe200078208ff */
[----:B------:R2:W-:Y:S03]  /*0f60*/  @P6 STS [R204], RZ ;  /* 0x000000ffcc006388 */ /* 0x0005e60000000800 */
[C---:B------:R-:W-:Y:S01]  /*0f70*/  @!P6 LEA.HI.X R21, R12.reuse, R5, R0, 0x1, P1 ;  /* 0x000000050c15e211 */ /* 0x040fe200008f0c00 */
[----:B------:R2:W-:Y:S01]  /*0f80*/  @P6 STS [R204+0x4], RZ ;  /* 0x000004ffcc006388 */ /* 0x0005e20000000800 */
[----:B------:R-:W-:-:S03]  /*0f90*/  @!P5 LEA R18, P1, R12, R4, 0x1 ;  /* 0x000000040c12d211 */ /* 0x000fc600078208ff */
[----:B------:R2:W-:Y:S01]  /*0fa0*/  @P6 STS.64 [R204+0x8], RZ ;  /* 0x000008ffcc006388 */ /* 0x0005e20000000a00 */
[----:B------:R-:W-:-:S03]  /*0fb0*/  @!P5 LEA.HI.X R19, R12, R5, R0, 0x1, P1 ;  /* 0x000000050c13d211 */ /* 0x000fc600008f0c00 */
[----:B------:R-:W-:Y:S01]  /*0fc0*/  @!PT LDS RZ, [RZ] ;  /* 0x00000000fffff984 */ /* 0x000fe20000000800 */
[----:B------:R-:W-:Y:S01]  /*0fd0*/  @!PT LDS RZ, [RZ] ;  /* 0x00000000fffff984 */ /* 0x000fe20000000800 */
[----:B------:R-:W-:Y:S01]  /*0fe0*/  @!PT LDS RZ, [RZ] ;  /* 0x00000000fffff984 */ /* 0x000fe20000000800 */
[----:B------:R2:W-:Y:S04]  /*0ff0*/  @!P6 LDGSTS.E.BYPASS.LTC128B.128 [R204], desc[UR4][R20.64] ;  /* 0x0000000014ccefae */ /* 0x0005e8000b901d44 */
[----:B------:R2:W-:Y:S04]  /*1000*/  @P5 STS.128 [R204+0x2000], RZ ;  /* 0x002000ffcc005388 */ /* 0x0005e80000000c00 */
[----:B------:R-:W-:Y:S01]  /*1010*/  @!PT LDS RZ, [RZ] ;  /* 0x00000000fffff984 */ /* 0x000fe20000000800 */
[----:B------:R-:W-:Y:S01]  /*1020*/  @!PT LDS RZ, [RZ] ;  /* 0x00000000fffff984 */ /* 0x000fe20000000800 */
[----:B------:R-:W-:Y:S01]  /*1030*/  @!PT LDS RZ, [RZ] ;  /* 0x00000000fffff984 */ /* 0x000fe20000000800 */
[----:B------:R2:W-:Y:S04]  /*1040*/  @!P5 LDGSTS.E.BYPASS.LTC128B.128 [R204+0x2000], desc[UR4][R18.64+0x40] ;  /* 0x0200004012ccdfae */ /* 0x0005e8000b901d44 */
[----:B------:R2:W-:Y:S01]  /*1050*/  @P3 STS.128 [R204+0x4000], RZ ;  /* 0x004000ffcc003388 */ /* 0x0005e20000000c00 */
[----:B------:R-:W-:Y:S05]  /*1060*/  @P3 BRA `(.L_x_675) ;  /* 0x0000000000183947 */ /* 0x000fea0003800000 */
[----:B--2---:R-:W-:-:S04]  /*1070*/  LEA R18, P1, R12, R4, 0x1 ;  /* 0x000000040c127211 */ /* 0x004fc800078208ff */
[----:B------:R-:W-:-:S05]  /*1080*/  LEA.HI.X R19, R12, R5, R0, 0x1, P1 ;  /* 0x000000050c137211 */ /* 0x000fca00008f0c00 */
[----:B------:R-:W-:Y:S01]  /*1090*/  @!PT LDS RZ, [RZ] ;  /* 0x00000000fffff984 */ /* 0x000fe20000000800 */
[----:B------:R-:W-:Y:S01]  /*10a0*/  @!PT LDS RZ, [RZ] ;  /* 0x00000000fffff984 */ /* 0x000fe20000000800 */
[----:B------:R-:W-:Y:S01]  /*10b0*/  @!PT LDS RZ, [RZ] ;  /* 0x00000000fffff984 */ /* 0x000fe20000000800 */
[----:B------:R3:W-:Y:S04]  /*10c0*/  LDGSTS.E.BYPASS.LTC128B.128 [R204+0x4000], desc[UR4][R18.64+0x80] ;  /* 0x0400008012cc7fae */ /* 0x0007e8000b901d44 */
.L_x_675:
[----:B------:R-:W-:Y:S05]  /*10d0*/  BSYNC B0 ;  /* 0x0000000000007941 */ /* 0x000fea0003800000 */
.L_x_674:
[----:B------:R-:W-:Y:S01]  /*10e0*/  IADD3 R12, P6, R170, R27, RZ ;  /* 0x0000001baa0c7210 */ /* 0x000fe20007fde0ff */
[----:B------:R-:W-:Y:S01]  /*10f0*/  @!P0 VIADD R24, R24, 0x1 ;  /* 0x0000000118188836 */ /* 0x000fe20000000000 */
[----:B------:R-:W-:Y:S01]  /*1100*/  ISETP.GE.AND P3, PT, R38, RZ, PT ;  /* 0x000000ff2600720c */ /* 0x000fe20003f66270 */
[----:B------:R-:W-:Y:S01]  /*1110*/  VIADD R27, R6, 0x20 ;  /* 0x00000020061b7836 */ /* 0x000fe20000000000 */
[----:B------:R-:W-:Y:S01]  /*1120*/  ISETP.NE.AND P5, PT, R25, RZ, PT ;  /* 0x000000ff1900720c */ /* 0x000fe20003fa5270 */
[----:B------:R-:W-:Y:S01]  /*1130*/  @P2 VIADD R24, R24, 0x1 ;  /* 0x0000000118182836 */ /* 0x000fe20000000000 */
[-C--:B------:R-:W-:Y:S01]  /*1140*/  ISETP.GE.AND P1, PT, R2, R43.reuse, PT ;  /* 0x0000002b0200720c */ /* 0x080fe20003f26270 */
[----:B------:R-:W-:Y:S01]  /*1150*/  @!P4 IMAD.IADD R34, R23, 0x1, R32 ;  /* 0x000000011722c824 */ /* 0x000fe200078e0220 */
[----:B------:R-:W-:Y:S01]  /*1160*/  ISETP.GE.AND P2, PT, R27, R43, PT ;  /* 0x0000002b1b00720c */ /* 0x000fe20003f46270 */
[----:B------:R-:W-:Y:S01]  /*1170*/  IMAD R0, R11, R6, RZ ;  /* 0x000000060b007224 */ /* 0x000fe200078e02ff */
[----:B------:R-:W-:Y:S01]  /*1180*/  IADD3 R93, R159, -0x1, RZ ;  /* 0xffffffff9f5d7810 */ /* 0x000fe20007ffe0ff */
[----:B------:R-:W-:Y:S01]  /*1190*/  BSSY B0, `(.L_x_676) ;  /* 0x000002d000007945 */ /* 0x000fe20003800000 */
[----:B------:R-:W-:Y:S01]  /*11a0*/  IADD3.X R13, R42, R34, RZ, P6, !PT ;  /* 0x000000222a0d7210 */ /* 0x000fe200037fe4ff */
[----:B------:R-:W-:Y:S01]  /*11b0*/  IMAD R0, R10, R7, R0 ;  /* 0x000000070a007224 */ /* 0x000fe200078e0200 */
[----:B------:R-:W-:Y:S01]  /*11c0*/  IADD3 R2, R6, 0x60, RZ ;  /* 0x0000006006027810 */ /* 0x000fe20007ffe0ff */
[----:B------:R-:W-:-:S02]  /*11d0*/  @!P3 IMAD.MOV R24, RZ, RZ, -R24 ;  /* 0x000000ffff18b224 */ /* 0x000fc400078e0a18 */
[----:B------:R-:W-:Y:S01]  /*11e0*/  IMAD.WIDE.U32 R12, R10, R6, R12 ;  /* 0x000000060a0c7225 */ /* 0x000fe200078e000c */
[----:B------:R-:W-:Y:S02]  /*11f0*/  @!P5 LOP3.LUT R24, RZ, R25, RZ, 0x33, !PT ;  /* 0x00000019ff18d212 */ /* 0x000fe400078e33ff */
[----:B------:R-:W-:Y:S01]  /*1200*/  ISETP.GE.AND P0, PT, R2, R43, PT ;  /* 0x0000002b0200720c */ /* 0x000fe20003f06270 */
[----:B------:R-:W-:Y:S01]  /*1210*/  IMAD R25, R93, -0x40, R92 ;  /* 0xffffffc05d197824 */ /* 0x000fe200078e025c */
[----:B--23--:R-:W-:Y:S01]  /*1220*/  IADD3 R19, R13, R0, RZ ;  /* 0x000000000d137210 */ /* 0x00cfe20007ffe0ff */
[----:B------:R-:W-:Y:S01]  /*1230*/  IMAD.MOV.U32 R18, RZ, RZ, R12 ;  /* 0x000000ffff127224 */ /* 0x000fe200078e000c */
[----:B------:R-:W-:Y:S09]  /*1240*/  @P2 BRA `(.L_x_677) ;  /* 0x0000000000842947 */ /* 0x000ff20003800000 */
[----:B------:R-:W-:Y:S01]  /*1250*/  IADD3 R0, P2, R46, 0x20, RZ ;  /* 0x000000202e007810 */ /* 0x000fe20007f5e0ff */
[----:B------:R-:W-:Y:S01]  /*1260*/  IMAD.MOV.U32 R12, RZ, RZ, R16 ;  /* 0x000000ffff0c7224 */ /* 0x000fe200078e0010 */
[-C--:B-----5:R-:W-:Y:S01]  /*1270*/  ISETP.GE.AND P6, PT, R170, R205.reuse, PT ;  /* 0x000000cdaa00720c */ /* 0x0a0fe20003fc6270 */
[----:B------:R-:W-:Y:S01]  /*1280*/  IMAD.MOV.U32 R13, RZ, RZ, R15 ;  /* 0x000000ffff0d7224 */ /* 0x000fe200078e000f */
[-C--:B------:R-:W-:Y:S01]  /*1290*/  ISETP.GE.AND P5, PT, R247, R205.reuse, PT ;  /* 0x000000cdf700720c */ /* 0x080fe20003fa6270 */
[----:B------:R-:W-:Y:S01]  /*12a0*/  IMAD.X R2, RZ, RZ, R47, P2 ;  /* 0x000000ffff027224 */ /* 0x000fe200010e062f */
[----:B------:R-:W-:Y:S01]  /*12b0*/  ISETP.GE.AND P2, PT, R248, R205, PT ;  /* 0x000000cdf800720c */ /* 0x000fe20003f46270 */
[----:B------:R-:W-:-:S04]  /*12c0*/  IMAD.WIDE.U32 R12, R8, R0, R12 ;  /* 0x00000000080c7225 */ /* 0x000fc800078e000c */
[----:B------:R-:W-:-:S04]  /*12d0*/  IMAD R2, R2, R8, RZ ;  /* 0x0000000802027224 */ /* 0x000fc800078e02ff */
[----:B------:R-:W-:Y:S01]  /*12e0*/  IMAD R0, R9, R0, R2 ;  /* 0x0000000009007224 */ /* 0x000fe200078e0202 */
[----:B------:R-:W-:Y:S01]  /*12f0*/  @!P6 LEA R22, P3, R12, R4, 0x1 ;  /* 0x000000040c16e211 */ /* 0x000fe200078608ff */
[----:B------:R2:W-:Y:S02]  /*1300*/  @P6 STS.128 [R204+0x800], RZ ;  /* 0x000800ffcc006388 */ /* 0x0005e40000000c00 */
[----:B------:R-:W-:-:S05]  /*1310*/  IMAD.IADD R0, R13, 0x1, R0 ;  /* 0x000000010d007824 */ /* 0x000fca00078e0200 */
[C---:B------:R-:W-:Y:S02]  /*1320*/  @!P6 LEA.HI.X R23, R12.reuse, R5, R0, 0x1, P3 ;  /* 0x000000050c17e211 */ /* 0x040fe400018f0c00 */
[----:B------:R-:W-:-:S03]  /*1330*/  @!P5 LEA R20, P3, R12, R4, 0x1 ;  /* 0x000000040c14d211 */ /* 0x000fc600078608ff */
        /* <DEDUP_REMOVED lines=18> */
.L_x_677:
[----:B------:R-:W-:Y:S05]  /*1460*/  BSYNC B0 ;  /* 0x0000000000007941 */ /* 0x000fea0003800000 */
.L_x_676:
[----:B------:R-:W-:Y:S01]  /*1470*/  SHF.L.U64.HI R167, R10, 0x6, R11 ;  /* 0x000000060aa77819 */ /* 0x000fe2000001020b */
[-C--:B-----5:R-:W-:Y:S01]  /*1480*/  IMAD.WIDE.U32 R48, R28, R24.reuse, R18 ;  /* 0x000000181c307225 */ /* 0x0a0fe200078e0012 */
[----:B------:R-:W-:Y:S01]  /*1490*/  SHF.L.U32 R166, R10, 0x6, RZ ;  /* 0x000000060aa67819 */ /* 0x000fe200000006ff */
[----:B------:R-:W-:Y:S01]  /*14a0*/  BSSY B0, `(.L_x_678) ;  /* 0x000002c000007945 */ /* 0x000fe20003800000 */
[----:B------:R-:W-:Y:S01]  /*14b0*/  SHF.R.S32.HI R34, RZ, 0x1f, R24 ;  /* 0x0000001fff227819 */ /* 0x000fe20000011418 */
[----:B------:R4:W-:Y:S01]  /*14c0*/  STL [R1+0x198], R167 ;  /* 0x000198a701007387 */ /* 0x0009e20000100800 */
[----:B------:R-:W-:Y:S01]  /*14d0*/  IMAD R0, R29, R24, RZ ;  /* 0x000000181d007224 */ /* 0x000fe200078e02ff */
[----:B------:R-:W-:Y:S01]  /*14e0*/  ISETP.GE.AND P6, PT, R6, R25, PT ;  /* 0x000000190600720c */ /* 0x000fe20003fc6270 */
[----:B--2---:R-:W-:Y:S01]  /*14f0*/  IMAD R22, R167, R93, RZ ;  /* 0x0000005da7167224 */ /* 0x004fe200078e02ff */
[----:B------:R4:W-:Y:S01]  /*1500*/  STL.64 [R1+0x188], R48 ;  /* 0x0001883001007387 */ /* 0x0009e20000100a00 */
[----:B------:R-:W-:Y:S01]  /*1510*/  IMAD R23, R28, R34, R0 ;  /* 0x000000221c177224 */ /* 0x000fe200078e0200 */
[----:B------:R-:W-:-:S02]  /*1520*/  SHF.R.S32.HI R28, RZ, 0x1f, R93 ;  /* 0x0000001fff1c7819 */ /* 0x000fc4000001145d */
[----:B------:R4:W-:Y:S01]  /*1530*/  STL [R1+0x164], R166 ;  /* 0x000164a601007387 */ /* 0x0009e20000100800 */
[----:B------:R-:W-:Y:S06]  /*1540*/  @P1 BRA `(.L_x_679) ;  /* 0x0000000000841947 */ /* 0x000fec0003800000 */
[----:B------:R-:W-:Y:S01]  /*1550*/  IADD3 R0, P1, R46, 0x40, RZ ;  /* 0x000000402e007810 */ /* 0x000fe20007f3e0ff */
[----:B------:R-:W-:Y:S01]  /*1560*/  IMAD.MOV.U32 R12, RZ, RZ, R16 ;  /* 0x000000ffff0c7224 */ /* 0x000fe200078e0010 */
[-C--:B------:R-:W-:Y:S01]  /*1570*/  ISETP.GE.AND P5, PT, R170, R205.reuse, PT ;  /* 0x000000cdaa00720c */ /* 0x080fe20003fa6270 */
[----:B------:R-:W-:Y:S01]  /*1580*/  IMAD.MOV.U32 R13, RZ, RZ, R15 ;  /* 0x000000ffff0d7224 */ /* 0x000fe200078e000f */
[-C--:B------:R-:W-:Y:S01]  /*1590*/  ISETP.GE.AND P3, PT, R247, R205.reuse, PT ;  /* 0x000000cdf700720c */ /* 0x080fe20003f66270 */
[----:B------:R-:W-:Y:S01]  /*15a0*/  IMAD.X R2, RZ, RZ, R47, P1 ;  /* 0x000000ffff027224 */ /* 0x000fe200008e062f */
[----:B------:R-:W-:Y:S01]  /*15b0*/  ISETP.GE.AND P1, PT, R248, R205, PT ;  /* 0x000000cdf800720c */ /* 0x000fe20003f26270 */
[----:B------:R-:W-:-:S04]  /*15c0*/  IMAD.WIDE.U32 R12, R8, R0, R12 ;  /* 0x00000000080c7225 */ /* 0x000fc800078e000c */
[----:B------:R-:W-:-:S04]  /*15d0*/  IMAD R2, R2, R8, RZ ;  /* 0x0000000802027224 */ /* 0x000fc800078e02ff */
[----:B------:R-:W-:Y:S01]  /*15e0*/  IMAD R0, R9, R0, R2 ;  /* 0x0000000009007224 */ /* 0x000fe200078e0202 */
[----:B---3--:R-:W-:Y:S01]  /*15f0*/  @!P5 LEA R20, P2, R12, R4, 0x1 ;  /* 0x000000040c14d211 */ /* 0x008fe200078408ff */
        /* <DEDUP_REMOVED lines=22> */
.L_x_679:
[----:B------:R-:W-:Y:S05]  /*1760*/  BSYNC B0 ;  /* 0x0000000000007941 */ /* 0x000fea0003800000 */
.L_x_678:
[C---:B------:R-:W-:Y:S01]  /*1770*/  SHF.L.U64.HI R164, R10.reuse, 0x5, R11 ;  /* 0x000000050aa47819 */ /* 0x040fe2000001020b */
[----:B------:R-:W-:Y:S01]  /*1780*/  BSSY B0, `(.L_x_680) ;  /* 0x000002b000007945 */ /* 0x000fe20003800000 */
[----:B------:R-:W-:Y:S01]  /*1790*/  SHF.L.U32 R165, R10, 0x5, RZ ;  /* 0x000000050aa57819 */ /* 0x000fe200000006ff */
[----:B--2---:R-:W-:Y:S01]  /*17a0*/  IMAD R18, R28, R166, R22 ;  /* 0x000000a61c127224 */ /* 0x004fe200078e0216 */
[----:B------:R-:W-:Y:S01]  /*17b0*/  IADD3 R169, R49, R23, RZ ;  /* 0x0000001731a97210 */ /* 0x000fe20007ffe0ff */
[----:B------:R2:W-:Y:S01]  /*17c0*/  STL [R1+0x184], R164 ;  /* 0x000184a401007387 */ /* 0x0005e20000100800 */
[----:B------:R-:W-:Y:S02]  /*17d0*/  MOV R168, R48 ;  /* 0x0000003000a87202 */ /* 0x000fe40000000f00 */
[----:B------:R-:W-:Y:S01]  /*17e0*/  ISETP.GE.AND P5, PT, R27, R25, PT ;  /* 0x000000191b00720c */ /* 0x000fe20003fa6270 */
[----:B------:R2:W-:Y:S02]  /*17f0*/  STL [R1+0x180], R165 ;  /* 0x000180a501007387 */ /* 0x0005e40000100800 */
[----:B------:R-:W-:-:S02]  /*1800*/  IMAD.WIDE.U32 R10, R93, R166, R168 ;  /* 0x000000a65d0a7225 */ /* 0x000fc400078e00a8 */
[----:B------:R2:W-:Y:S01]  /*1810*/  STL.64 [R1+0x168], R168 ;  /* 0x000168a801007387 */ /* 0x0005e20000100a00 */
[----:B------:R-:W-:Y:S05]  /*1820*/  @P0 BRA `(.L_x_681) ;  /* 0x0000000000800947 */ /* 0x000fea0003800000 */
[----:B------:R-:W-:Y:S01]  /*1830*/  IADD3 R0, P0, R46, 0x60, RZ ;  /* 0x000000602e007810 */ /* 0x000fe20007f1e0ff */
[----:B------:R-:W-:Y:S01]  /*1840*/  IMAD.MOV.U32 R14, RZ, RZ, R16 ;  /* 0x000000ffff0e7224 */ /* 0x000fe200078e0010 */
[-C--:B------:R-:W-:Y:S02]  /*1850*/  ISETP.GE.AND P3, PT, R170, R205.reuse, PT ;  /* 0x000000cdaa00720c */ /* 0x080fe40003f66270 */
        /* <DEDUP_REMOVED lines=23> */
[----:B------:R-:W-:-:S04]  /*19d0*/  LEA R4, P0, R14, R4, 0x1 ;  /* 0x000000040e047211 */ /* 0x000fc800078008ff */
[----:B------:R-:W-:-:S05]  /*19e0*/  LEA.HI.X R5, R14, R5, R0, 0x1, P0 ;  /* 0x000000050e057211 */ /* 0x000fca00000f0c00 */
[----:B------:R-:W-:Y:S01]  /*19f0*/  @!PT LDS RZ, [RZ] ;  /* 0x00000000fffff984 */ /* 0x000fe20000000800 */
[----:B------:R-:W-:Y:S01]  /*1a00*/  @!PT LDS RZ, [RZ] ;  /* 0x00000000fffff984 */ /* 0x000fe20000000800 */
[----:B------:R-:W-:Y:S01]  /*1a10*/  @!PT LDS RZ, [RZ] ;  /* 0x00000000fffff984 */ /* 0x000fe20000000800 */
[----:B------:R1:W-:Y:S04]  /*1a20*/  LDGSTS.E.BYPASS.LTC128B.128 [R204+0x5800], desc[UR4][R4.64+0x80] ;  /* 0x0580008004cc7fae */ /* 0x0003e8000b901d44 */
.L_x_681:
[----:B------:R-:W-:Y:S05]  /*1a30*/  BSYNC B0 ;  /* 0x0000000000007941 */ /* 0x000fea0003800000 */
.L_x_680:
[----:B------:R-:W-:Y:S01]  /*1a40*/  BSSY B0, `(.L_x_682) ;  /* 0x000001e000007945 */ /* 0x000fe20003800000 */
[----:B------:R-:W-:-:S03]  /*1a50*/  IADD3 R0, R11, R18, RZ ;  /* 0x000000120b007210 */ /* 0x000fc60007ffe0ff */
[----:B------:R-:W-:Y:S05]  /*1a60*/  @P6 BRA `(.L_x_683) ;  /* 0x00000000006c6947 */ /* 0x000fea0003800000 */
[-C--:B------:R-:W-:Y:S02]  /*1a70*/  ISETP.GE.AND P3, PT, R170, R205.reuse, PT ;  /* 0x000000cdaa00720c */ /* 0x080fe40003f66270 */
[-C--:B------:R-:W-:Y:S02]  /*1a80*/  ISETP.GE.AND P2, PT, R247, R205.reuse, PT ;  /* 0x000000cdf700720c */ /* 0x080fe40003f46270 */
[----:B------:R-:W-:-:S09]  /*1a90*/  ISETP.GE.AND P0, PT, R248, R205, PT ;  /* 0x000000cdf800720c */ /* 0x000fd20003f06270 */
[CC--:B-1----:R-:W-:Y:S01]  /*1aa0*/  @!P3 LEA R8, P6, R10.reuse, R218.reuse, 0x1 ;  /* 0x000000da0a08b211 */ /* 0x0c2fe200078c08ff */
[----:B------:R1:W-:Y:S01]  /*1ab0*/  @P3 STS [R204+0x6000], RZ ;  /* 0x006000ffcc003388 */ /* 0x0003e20000000800 */
[C---:B------:R-:W-:Y:S02]  /*1ac0*/  @!P2 LEA R4, P1, R10.reuse, R218, 0x1 ;  /* 0x000000da0a04a211 */ /* 0x040fe400078208ff */
[CCC-:B------:R-:W-:Y:S01]  /*1ad0*/  @!P3 LEA.HI.X R9, R10.reuse, R219.reuse, R0.reuse, 0x1, P6 ;  /* 0x000000db0a09b211 */ /* 0x1c0fe200030f0c00 */
[----:B------:R1:W-:Y:S01]  /*1ae0*/  @P3 STS [R204+0x6004], RZ ;  /* 0x006004ffcc003388 */ /* 0x0003e20000000800 */
[----:B------:R-:W-:-:S03]  /*1af0*/  @!P2 LEA.HI.X R5, R10, R219, R0, 0x1, P1 ;  /* 0x000000db0a05a211 */ /* 0x000fc600008f0c00 */
[----:B------:R1:W-:Y:S04]  /*1b00*/  @P3 STS.64 [R204+0x6008], RZ ;  /* 0x006008ffcc003388 */ /* 0x0003e80000000a00 */
        /* <DEDUP_REMOVED lines=11> */
[----:B-1----:R-:W-:-:S04]  /*1bc0*/  LEA R4, P0, R10, R218, 0x1 ;  /* 0x000000da0a047211 */ /* 0x002fc800078008ff */
[----:B------:R-:W-:-:S05]  /*1bd0*/  LEA.HI.X R5, R10, R219, R0, 0x1, P0 ;  /* 0x000000db0a057211 */ /* 0x000fca00000f0c00 */
[----:B------:R-:W-:Y:S01]  /*1be0*/  @!PT LDS RZ, [RZ] ;  /* 0x00000000fffff984 */ /* 0x000fe20000000800 */
[----:B------:R-:W-:Y:S01]  /*1bf0*/  @!PT LDS RZ, [RZ] ;  /* 0x00000000fffff984 */ /* 0x000fe20000000800 */
[----:B------:R-:W-:Y:S01]  /*1c00*/  @!PT LDS RZ, [RZ] ;  /* 0x00000000fffff984 */ /* 0x000fe20000000800 */
[----:B------:R1:W-:Y:S04]  /*1c10*/  LDGSTS.E.BYPASS.LTC128B.128 [R204+0x8000], desc[UR4][R4.64+0x80] ;  /* 0x0800008004cc7fae */ /* 0x0003e8000b901d44 */
.L_x_683:
[----:B------:R-:W-:Y:S05]  /*1c20*/  BSYNC B0 ;  /* 0x0000000000007941 */ /* 0x000fea0003800000 */
.L_x_682:
[----:B------:R-:W-:Y:S04]  /*1c30*/  BSSY B0, `(.L_x_684) ;  /* 0x000001c000007945 */ /* 0x000fe80003800000 */
[----:B------:R-:W-:Y:S05]  /*1c40*/  @P5 BRA `(.L_x_685) ;  /* 0x0000000000685947 */ /* 0x000fea0003800000 */
[-C--:B------:R-:W-:Y:S02]  /*1c50*/  ISETP.GE.AND P5, PT, R170, R205.reuse, PT ;  /* 0x000000cdaa00720c */ /* 0x080fe40003fa6270 */
[-C--:B------:R-:W-:Y:S02]  /*1c60*/  ISETP.GE.AND P3, PT, R247, R205.reuse, PT ;  /* 0x000000cdf700720c */ /* 0x080fe40003f66270 */
[----:B------:R-:W-:Y:S02]  /*1c70*/  ISETP.GE.AND P1, PT, R248, R205, PT ;  /* 0x000000cdf800720c */ /* 0x000fe40003f26270 */
[----:B------:R-:W-:-:S05]  /*1c80*/  IADD3 R10, P0, R165, R10, RZ ;  /* 0x0000000aa50a7210 */ /* 0x000fca0007f1e0ff */
[----:B------:R-:W-:Y:S02]  /*1c90*/  IMAD.X R0, R164, 0x1, R0, P0 ;  /* 0x00000001a4007824 */ /* 0x000fe400000e0600 */
[CC--:B-1----:R-:W-:Y:S01]  /*1ca0*/  @!P5 LEA R12, P6, R10.reuse, R218.reuse, 0x1 ;  /* 0x000000da0a0cd211 */ /* 0x0c2fe200078c08ff */
[----:B------:R1:W-:Y:S01]  /*1cb0*/  @P5 STS.128 [R204+0x6800], RZ ;  /* 0x006800ffcc005388 */ /* 0x0003e20000000c00 */
[CC--:B------:R-:W-:Y:S02]  /*1cc0*/  @!P3 LEA R8, P2, R10.reuse, R218.reuse, 0x1 ;  /* 0x000000da0a08b211 */ /* 0x0c0fe400078408ff */
[C---:B------:R-:W-:Y:S02]  /*1cd0*/  @!P1 LEA R4, P0, R10.reuse, R218, 0x1 ;  /* 0x000000da0a049211 */ /* 0x040fe400078008ff */
[CCC-:B------:R-:W-:Y:S02]  /*1ce0*/  @!P5 LEA.HI.X R13, R10.reuse, R219.reuse, R0.reuse, 0x1, P6 ;  /* 0x000000db0a0dd211 */ /* 0x1c0fe400030f0c00 */
[----:B------:R-:W-:-:S02]  /*1cf0*/  @!P3 LEA.HI.X R9, R10, R219, R0, 0x1, P2 ;  /* 0x000000db0a09b211 */ /* 0x000fc400010f0c00 */
        /* <DEDUP_REMOVED lines=14> */
[----:B------:R1:W-:Y:S02]  /*1de0*/  @!P1 LDGSTS.E.BYPASS.LTC128B.128 [R204+0x8800], desc[UR4][R4.64+0x80] ;  /* 0x0880008004cc9fae */ /* 0x0003e4000b901d44 */
.L_x_685:
[----:B------:R-:W-:Y:S05]  /*1df0*/  BSYNC B0 ;  /* 0x0000000000007941 */ /* 0x000fea0003800000 */
.L_x_684:
[----:B-1----:R-:W2:Y:S01]  /*1e00*/  LD.E.64 R8, desc[UR4][R172.64+0x1b8] ;  /* 0x0001b804ac087980 */ /* 0x002ea2000c101b00 */
[----:B------:R-:W-:Y:S01]  /*1e10*/  LEA.HI R11, R40, R152, RZ, 0x4 ;  /* 0x00000098280b7211 */ /* 0x000fe200078f20ff */
[----:B------:R-:W-:Y:S01]  /*1e20*/  @!P4 IMAD R5, R45, R26, RZ ;  /* 0x0000001a2d05c224 */ /* 0x000fe200078e02ff */
[----:B------:R-:W-:Y:S01]  /*1e30*/  @!P4 SHF.R.S32.HI R4, RZ, 0x1f, R26 ;  /* 0x0000001fff04c819 */ /* 0x000fe2000001141a */
[----:B------:R-:W-:Y:S01]  /*1e40*/  @P4 IMAD.IADD R15, R26, 0x1, R35 ;  /* 0x000000011a0f4824 */ /* 0x000fe200078e0223 */
[----:B------:R-:W-:Y:S01]  /*1e50*/  LOP3.LUT R0, R11, 0xfffffff0, RZ, 0xc0, !PT ;  /* 0xfffffff00b007812 */ /* 0x000fe200078ec0ff */
[----:B------:R-:W0:Y:S01]  /*1e60*/  LDGDEPBAR ;  /* 0x00000000000079af */ /* 0x000e220000000000 */
[----:B------:R-:W-:-:S03]  /*1e70*/  SHF.R.S32.HI R2, RZ, 0x4, R11 ;  /* 0x00000004ff027819 */ /* 0x000fc6000001140b */
[----:B------:R-:W-:Y:S01]  /*1e80*/  IMAD.IADD R0, R152, 0x1, -R0 ;  /* 0x0000000198007824 */ /* 0x000fe200078e0a00 */
[----:B------:R-:W-:Y:S01]  /*1e90*/  LEA.HI R11, R11, R2, RZ, 0x1 ;  /* 0x000000020b0b7211 */ /* 0x000fe200078f08ff */
[----:B------:R1:W5:Y:S03]  /*1ea0*/  LD.E R147, desc[UR4][R172.64+0x188] ;  /* 0x00018804ac937980 */ /* 0x000366000c101900 */
[----:B------:R-:W-:Y:S02]  /*1eb0*/  LEA.HI R14, R0, R0, RZ, 0x1 ;  /* 0x00000000000e7211 */ /* 0x000fe400078f08ff */
[----:B--2---:R-:W-:-:S04]  /*1ec0*/  ISETP.NE.U32.AND P0, PT, R8, RZ, PT ;  /* 0x000000ff0800720c */ /* 0x004fc80003f05070 */
[----:B------:R-:W-:-:S13]  /*1ed0*/  ISETP.NE.AND.EX P0, PT, R9, RZ, PT, P0 ;  /* 0x000000ff0900720c */ /* 0x000fda0003f05300 */
[----:B------:R-:W2:Y:S01]  /*1ee0*/  @P0 LD.E.64 R12, desc[UR4][R172.64+0x1c0] ;  /* 0x0001c004ac0c0980 */ /* 0x000ea2000c101b00 */
[----:B------:R-:W-:Y:S01]  /*1ef0*/  LOP3.LUT R11, R11, 0xfffffffe, RZ, 0xc0, !PT ;  /* 0xfffffffe0b0b7812 */ /* 0x000fe200078ec0ff */
[C---:B------:R-:W-:Y:S01]  /*1f00*/  @!P4 IMAD R10, R44.reuse, R4, R5 ;  /* 0x000000042c0ac224 */ /* 0x040fe200078e0205 */
[----:B------:R-:W-:Y:S01]  /*1f10*/  SHF.R.S32.HI R17, RZ, 0x1f, R0 ;  /* 0x0000001fff117819 */ /* 0x000fe20000011400 */
[----:B------:R-:W-:Y:S01]  /*1f20*/  @!P4 IMAD.WIDE.U32 R4, R44, R26, RZ ;  /* 0x0000001a2c04c225 */ /* 0x000fe200078e00ff */
[----:B------:R-:W-:Y:S01]  /*1f30*/  LOP3.LUT R16, R14, 0x7fffffe, RZ, 0xc0, !PT ;  /* 0x07fffffe0e107812 */ /* 0x000fe200078ec0ff */
[----:B------:R1:W5:Y:S01]  /*1f40*/  @P0 LD.E R146, desc[UR4][R172.64+0xd8] ;  /* 0x0000d804ac920980 */ /* 0x000362000c101900 */
[----:B------:R-:W-:Y:S01]  /*1f50*/  LEA.HI R19, R17, R0, RZ, 0x3 ;  /* 0x0000000011137211 */ /* 0x000fe200078f18ff */
[----:B------:R-:W-:Y:S01]  /*1f60*/  IMAD.IADD R18, R2, 0x1, -R11 ;  /* 0x0000000102127824 */ /* 0x000fe200078e0a0b */
[----:B------:R-:W-:Y:S01]  /*1f70*/  IADD3 R145, R0, -R16, RZ ;  /* 0x8000001000917210 */ /* 0x000fe20007ffe0ff */
[----:B------:R-:W-:Y:S01]  /*1f80*/  @!P4 IMAD R2, R31, R162, RZ ;  /* 0x000000a21f02c224 */ /* 0x000fe200078e02ff */
[----:B------:R-:W-:Y:S01]  /*1f90*/  @!P4 SHF.R.S32.HI R0, RZ, 0x1f, R162 ;  /* 0x0000001fff00c819 */ /* 0x000fe200000114a2 */
[----:B------:R-:W-:Y:S01]  /*1fa0*/  @!P4 IMAD.IADD R5, R5, 0x1, R10 ;  /* 0x000000010505c824 */ /* 0x000fe200078e020a */
[----:B------:R-:W-:Y:S01]  /*1fb0*/  LOP3.LUT R16, R41, 0xfffffff8, RZ, 0xc0, !PT ;  /* 0xfffffff829107812 */ /* 0x000fe200078ec0ff */
[----:B------:R-:W-:-:S04]  /*1fc0*/  @P4 IMAD.WIDE.U32 R10, R44, R15, RZ ;  /* 0x0000000f2c0a4225 */ /* 0x000fc800078e00ff */
[----:B------:R-:W-:Y:S02]  /*1fd0*/  @!P4 IMAD R17, R30, R0, R2 ;  /* 0x000000001e11c224 */ /* 0x000fe400078e0202 */
[----:B------:R-:W-:Y:S02]  /*1fe0*/  @P4 IMAD R0, R45, R15, RZ ;  /* 0x0000000f2d004224 */ /* 0x000fe400078e02ff */
[----:B------:R-:W-:-:S04]  /*1ff0*/  @!P4 IMAD.WIDE.U32 R4, R162, R30, R4 ;  /* 0x0000001ea204c225 */ /* 0x000fc800078e0004 */
[----:B------:R-:W-:Y:S01]  /*2000*/  IMAD.IADD R15, R152, 0x1, -R16 ;  /* 0x00000001980f7824 */ /* 0x000fe200078e0a10 */
[----:B------:R-:W-:Y:S01]  /*2010*/  SHF.R.S32.HI R16, RZ, 0x1, R14 ;  /* 0x00000001ff107819 */ /* 0x000fe2000001140e */
[----:B------:R-:W-:Y:S01]  /*2020*/  @!P4 IMAD.MOV.U32 R10, RZ, RZ, R4 ;  /* 0x000000ffff0ac224 */ /* 0x000fe200078e0004 */
[----:B------:R-:W-:Y:S01]  /*2030*/  SHF.R.S32.HI R14, RZ, 0x1f, R14 ;  /* 0x0000001fff0e7819 */ /* 0x000fe2000001140e */
[----:B------:R-:W-:Y:S01]  /*2040*/  @P4 IMAD.IADD R0, R11, 0x1, R0 ;  /* 0x000000010b004824 */ /* 0x000fe200078e0200 */
[----:B------:R-:W-:Y:S01]  /*2050*/  LEA.HI R2, R15, R15, RZ, 0x1 ;  /* 0x0000000f0f027211 */ /* 0x000fe200078f08ff */
[----:B------:R-:W-:Y:S01]  /*2060*/  @P0 IMAD.MOV.U32 R32, RZ, RZ, R163 ;  /* 0x000000ffff200224 */ /* 0x000fe200078e00a3 */
[----:B------:R-:W-:Y:S02]  /*2070*/  @!P4 IADD3 R0, R5, R17, RZ ;  /* 0x000000110500c210 */ /* 0x000fe40007ffe0ff */
[----:B------:R-:W-:Y:S02]  /*2080*/  LEA.HI R11, R14, R16, RZ, 0x2 ;  /* 0x000000100e0b7211 */ /* 0x000fe400078f10ff */
[----:B------:R-:W-:-:S02]  /*2090*/  LOP3.LUT R5, R2, 0x7fffffe, RZ, 0xc0, !PT ;  /* 0x07fffffe02057812 */ /* 0x000fc400078ec0ff */
[----:B------:R-:W-:Y:S01]  /*20a0*/  IADD3 R4, P1, R170, R10, RZ ;  /* 0x0000000aaa047210 */ /* 0x000fe20007f3e0ff */
[-C--:B------:R-:W-:Y:S01]  /*20b0*/  IMAD R10, R45, R6.reuse, RZ ;  /* 0x000000062d0a7224 */ /* 0x080fe200078e02ff */
[----:B---3--:R-:W-:Y:S01]  /*20c0*/  SHF.R.S32.HI R20, RZ, 0x1, R2 ;  /* 0x00000001ff147819 */ /* 0x008fe20000011402 */
[----:B------:R-:W-:Y:S01]  /*20d0*/  IMAD.IADD R15, R15, 0x1, -R5 ;  /* 0x000000010f0f7824 */ /* 0x000fe200078e0a05 */
[----:B------:R-:W-:Y:S01]  /*20e0*/  LOP3.LUT R11, R11, 0xfffffffc, RZ, 0xc0, !PT ;  /* 0xfffffffc0b0b7812 */ /* 0x000fe200078ec0ff */
[----:B------:R-:W-:Y:S01]  /*20f0*/  IMAD R14, R44, R7, R10 ;  /* 0x000000072c0e7224 */ /* 0x000fe200078e020a */
[----:B------:R-:W-:Y:S01]  /*2100*/  @P0 SHF.R.S32.HI R10, RZ, 0x1f, R162 ;  /* 0x0000001fff0a0819 */ /* 0x000fe200000114a2 */
[----:B------:R-:W-:Y:S01]  /*2110*/  IMAD.X R5, R42, 0x1, R0, P1 ;  /* 0x000000012a057824 */ /* 0x000fe200008e0600 */
[----:B------:R-:W-:Y:S01]  /*2120*/  SHF.L.U32 R0, R20, 0x6, RZ ;  /* 0x0000000614007819 */ /* 0x000fe200000006ff */
[----:B------:R-:W-:Y:S01]  /*2130*/  IMAD.IADD R21, R16, 0x1, -R11 ;  /* 0x0000000110157824 */ /* 0x000fe200078e0a0b */
[----:B------:R-:W-:Y:S01]  /*2140*/  ISETP.GE.AND P1, PT, R6, R25, PT ;  /* 0x000000190600720c */ /* 0x000fe20003f26270 */
[----:B------:R-:W-:Y:S01]  /*2150*/  IMAD.WIDE.U32 R4, R44, R6, R4 ;  /* 0x000000062c047225 */ /* 0x000fe200078e0004 */
[----:B------:R-:W-:-:S03]  /*2160*/  LOP3.LUT R0, R0, 0xc0, RZ, 0xc0, !PT ;  /* 0x000000c000007812 */ /* 0x000fc600078ec0ff */
[----:B------:R-:W-:Y:S02]  /*2170*/  IMAD.SHL.U32 R11, R39, 0x8, RZ ;  /* 0x00000008270b7824 */ /* 0x000fe400078e00ff */
[----:B------:R-:W-:-:S03]  /*2180*/  IMAD.IADD R5, R5, 0x1, R14 ;  /* 0x0000000105057824 */ /* 0x000fc600078e020e */
[----:B------:R-:W-:Y:S01]  /*2190*/  LOP3.LUT R11, R0, 0x8, R11, 0xf8, !PT ;  /* 0x00000008000b7812 */ /* 0x000fe200078ef80b */
[----:B------:R-:W-:Y:S01]  /*21a0*/  IMAD.WIDE.U32 R46, R24, R36, R4 ;  /* 0x00000024182e7225 */ /* 0x000fe200078e0004 */
[----:B------:R-:W-:-:S03]  /*21b0*/  SHF.L.U64.HI R23, R44, 0x6, R45 ;  /* 0x000000062c177819 */ /* 0x000fc6000001022d */
[----:B------:R-:W-:Y:S01]  /*21c0*/  IMAD.SHL.U32 R22, R44, 0x40, RZ ;  /* 0x000000402c167824 */ /* 0x000fe200078e00ff */
[----:B------:R1:W-:Y:S04]  /*21d0*/  STL.64 [R1+0x178], R46 ;  /* 0x0001782e01007387 */ /* 0x0003e80000100a00 */
[----:B------:R1:W-:Y:S04]  /*21e0*/  STL [R1+0x50], R23 ;  /* 0x0000501701007387 */ /* 0x0003e80000100800 */
[----:B------:R1:W-:Y:S01]  /*21f0*/  STL [R1+0x24], R22 ;  /* 0x0000241601007387 */ /* 0x0003e20000100800 */
[----:B------:R-:W-:Y:S01]  /*2200*/  IMAD R5, R23, R93, RZ ;  /* 0x0000005d17057224 */ /* 0x000fe200078e02ff */
[----:B------:R-:W-:Y:S01]  /*2210*/  ISETP.GE.AND P6, PT, R27, R25, PT ;  /* 0x000000191b00720c */ /* 0x000fe20003fc6270 */
[----:B--2---:R-:W-:-:S02]  /*2220*/  @P0 IMAD R2, R13, R162, RZ ;  /* 0x000000a20d020224 */ /* 0x004fc400078e02ff */
[----:B------:R-:W-:-:S04]  /*2230*/  @P0 IMAD.WIDE.U32 R6, R162, R12, R32 ;  /* 0x0000000ca2060225 */ /* 0x000fc800078e0020 */
[----:B------:R-:W-:Y:S01]  /*2240*/  @P0 IMAD R2, R12, R10, R2 ;  /* 0x0000000a0c020224 */ /* 0x000fe200078e0202 */
[----:B------:R-:W-:Y:S02]  /*2250*/  SHF.R.U32.HI R10, RZ, 0x3, R0 ;  /* 0x00000003ff0a7819 */ /* 0x000fe40000011600 */
[C---:B------:R-:W-:Y:S02]  /*2260*/  @P0 LEA R8, P2, R6.reuse, R8, 0x2 ;  /* 0x0000000806080211 */ /* 0x040fe400078410ff */
[----:B------:R-:W-:Y:S02]  /*2270*/  @P0 IADD3 R0, R7, R2, RZ ;  /* 0x0000000207000210 */ /* 0x000fe40007ffe0ff */
[----:B------:R-:W-:Y:S02]  /*2280*/  LOP3.LUT R11, R11, R10, RZ, 0x3c, !PT ;  /* 0x0000000a0b0b7212 */ /* 0x000fe400078e3cff */
[----:B------:R-:W-:Y:S01]  /*2290*/  @P0 LEA.HI.X R9, R6, R9, R0, 0x2, P2 ;  /* 0x0000000906090211 */ /* 0x000fe200010f1400 */
[----:B------:R-:W-:-:S04]  /*22a0*/  IMAD.SHL.U32 R0, R21, 0x40, RZ ;  /* 0x0000004015007824 */ /* 0x000fc800078e00ff */
[----:B------:R1:W5:Y:S01]  /*22b0*/  @P0 LD.E R148, desc[UR4][R8.64] ;  /* 0x0000000408940980 */ /* 0x000362000c101900 */
[----:B------:R-:W-:-:S04]  /*22c0*/  DEPBAR.LE SB0, 0x0 ;  /* 0x000080000000791a */ /* 0x000fc80000000000 */
[----:B------:R-:W-:Y:S05]  /*22d0*/  WARPSYNC.ALL ;  /* 0x0000000000007948 */ /* 0x000fea0003800000 */
[----:B------:R-:W-:Y:S01]  /*22e0*/  BAR.SYNC.DEFER_BLOCKING 0x0 ;  /* 0x0000000000007b1d */ /* 0x000fe20000010000 */
[----:B------:R-:W-:Y:S01]  /*22f0*/  IMAD.SHL.U32 R2, R18, 0x8, RZ ;  /* 0x0000000812027824 */ /* 0x000fe200078e00ff */
[----:B------:R-:W-:Y:S02]  /*2300*/  SHF.L.U32 R6, R19, 0x5, RZ ;  /* 0x0000000513067819 */ /* 0x000fe400000006ff */
[----:B------:R-:W-:Y:S02]  /*2310*/  LOP3.LUT R0, R0, 0xc0, RZ, 0xc0, !PT ;  /* 0x000000c000007812 */ /* 0x000fe400078ec0ff */
[----:B------:R-:W-:-:S02]  /*2320*/  LOP3.LUT R94, R6, 0xffffff00, RZ, 0xc0, !PT ;  /* 0xffffff00065e7812 */ /* 0x000fc400078ec0ff */
[----:B------:R-:W-:Y:S02]  /*2330*/  LOP3.LUT R7, R0, 0x8, R2, 0xf8, !PT ;  /* 0x0000000800077812 */ /* 0x000fe400078ef802 */
[----:B------:R-:W-:Y:S01]  /*2340*/  SHF.R.U32.HI R6, RZ, 0x3, R0 ;  /* 0x00000003ff067819 */ /* 0x000fe20000011600 */
[----:B------:R-:W-:Y:S02]  /*2350*/  IMAD R0, R37, R24, RZ ;  /* 0x0000001825007224 */ /* 0x000fe400078e02ff */
[----:B------:R-:W-:Y:S02]  /*2360*/  IMAD R2, R156, 0x200, R94 ;  /* 0x000002009c027824 */ /* 0x000fe400078e025e */
[----:B------:R-:W-:Y:S02]  /*2370*/  IMAD R0, R36, R34, R0 ;  /* 0x0000002224007224 */ /* 0x000fe400078e0200 */
[----:B------:R-:W-:Y:S01]  /*2380*/  IMAD R10, R18, 0x8, R15 ;  /* 0x00000008120a7824 */ /* 0x000fe200078e020f */
[----:B-1----:R-:W-:Y:S01]  /*2390*/  MOV R8, R46 ;  /* 0x0000002e00087202 */ /* 0x002fe20000000f00 */
[----:B------:R-:W-:Y:S01]  /*23a0*/  IMAD R4, R145, 0x20, R2 ;  /* 0x0000002091047824 */ /* 0x000fe200078e0202 */
[----:B------:R-:W-:Y:S01]  /*23b0*/  IADD3 R9, R47, R0, RZ ;  /* 0x000000002f097210 */ /* 0x000fe20007ffe0ff */
[----:B------:R-:W-:Y:S01]  /*23c0*/  IMAD.U32 R2, R10, 0x20, R11 ;  /* 0x000000200a027824 */ /* 0x000fe200078e000b */
[C---:B------:R-:W-:Y:S01]  /*23d0*/  SHF.L.U64.HI R10, R44.reuse, 0x5, R45 ;  /* 0x000000052c0a7819 */ /* 0x040fe2000001022d */
[----:B------:R-:W-:-:S02]  /*23e0*/  IMAD.SHL.U32 R11, R44, 0x20, RZ ;  /* 0x000000202c0b7824 */ /* 0x000fc400078e00ff */
[----:B------:R1:W-:Y:S04]  /*23f0*/  STL.64 [R1+0x170], R8 ;  /* 0x0001700801007387 */ /* 0x0003e80000100a00 */
[----:B------:R1:W-:Y:S04]  /*2400*/  STL [R1+0x2c], R10 ;  /* 0x00002c0a01007387 */ /* 0x0003e80000100800 */
[----:B------:R1:W-:Y:S04]  /*2410*/  STL [R1+0x28], R11 ;  /* 0x0000280b01007387 */ /* 0x0003e80000100800 */
[----:B------:R1:W-:Y:S04]  /*2420*/  @P1 STS [R204+0x9000], RZ ;  /* 0x009000ffcc001388 */ /* 0x0003e80000000800 */
[----:B------:R1:W-:Y:S04]  /*2430*/  @P1 STS [R204+0x9004], RZ ;  /* 0x009004ffcc001388 */ /* 0x0003e80000000800 */
[----:B------:R1:W-:Y:S04]  /*2440*/  @P1 STS.64 [R204+0x9008], RZ ;  /* 0x009008ffcc001388 */ /* 0x0003e80000000a00 */
[----:B------:R1:W-:Y:S04]  /*2450*/  @P1 STS.128 [R204+0xa000], RZ ;  /* 0x00a000ffcc001388 */ /* 0x0003e80000000c00 */
[----:B------:R1:W-:Y:S01]  /*2460*/  @P1 STS.128 [R204+0xb000], RZ ;  /* 0x00b000ffcc001388 */ /* 0x0003e20000000c00 */
[----:B------:R-:W-:Y:S01]  /*2470*/  LOP3.LUT R95, R7, R6, RZ, 0x3c, !PT ;  /* 0x00000006075f7212 */ /* 0x000fe200078e3cff */
[----:B------:R-:W-:Y:S01]  /*2480*/  IMAD R6, R28, R22, R5 ;  /* 0x000000161c067224 */ /* 0x000fe200078e0205 */
[----:B------:R-:W-:Y:S03]  /*2490*/  BSSY B0, `(.L_x_686) ;  /* 0x0000022000007945 */ /* 0x000fe60003800000 */
[----:B------:R-:W-:-:S02]  /*24a0*/  IMAD.IADD R0, R95, 0x1, R4 ;  /* 0x000000015f007824 */ /* 0x000fc400078e0204 */
[----:B------:R-:W-:-:S03]  /*24b0*/  IMAD.WIDE.U32 R4, R93, R22, R8 ;  /* 0x000000165d047225 */ /* 0x000fc600078e0008 */
[----:B------:R-:W-:Y:S01]  /*24c0*/  LEA R198, R0, R3, 0x1 ;  /* 0x0000000300c67211 */ /* 0x000fe200078e08ff */
[----:B------:R-:W-:Y:S02]  /*24d0*/  IMAD R175, R2, 0x2, R3 ;  /* 0x0000000202af7824 */ /* 0x000fe400078e0203 */
[----:B------:R-:W-:Y:S01]  /*24e0*/  IMAD.IADD R0, R5, 0x1, R6 ;  /* 0x0000000105007824 */ /* 0x000fe200078e0206 */
[----:B------:R-:W-:Y:S06]  /*24f0*/  @P1 BRA `(.L_x_687) ;  /* 0x00000000006c1947 */ /* 0x000fec0003800000 */
        /* <DEDUP_REMOVED lines=27> */
.L_x_687:
[----:B------:R-:W-:Y:S05]  /*26b0*/  BSYNC B0 ;  /* 0x0000000000007941 */ /* 0x000fea0003800000 */
.L_x_686:
[----:B------:R1:W-:Y:S01]  /*26c0*/  @P6 STS.128 [R204+0x9800], RZ ;  /* 0x009800ffcc006388 */ /* 0x0003e20000000c00 */
[----:B------:R-:W-:Y:S03]  /*26d0*/  BSSY B0, `(.L_x_688) ;  /* 0x000001f000007945 */ /* 0x000fe60003800000 */
[----:B------:R1:W-:Y:S04]  /*26e0*/  @P6 STS.128 [R204+0xa800], RZ ;  /* 0x00a800ffcc006388 */ /* 0x0003e80000000c00 */
[----:B------:R1:W-:Y:S01]  /*26f0*/  @P6 STS.128 [R204+0xb800], RZ ;  /* 0x00b800ffcc006388 */ /* 0x0003e20000000c00 */
[----:B------:R-:W-:Y:S05]  /*2700*/  @P6 BRA `(.L_x_689) ;  /* 0x00000000006c6947 */ /* 0x000fea0003800000 */
[-C--:B------:R-:W-:Y:S02]  /*2710*/  ISETP.GE.AND P4, PT, R170, R205.reuse, PT ;  /* 0x000000cdaa00720c */ /* 0x080fe40003f86270 */
[-C--:B------:R-:W-:Y:S02]  /*2720*/  ISETP.GE.AND P3, PT, R247, R205.reuse, PT ;  /* 0x000000cdf700720c */ /* 0x080fe40003f66270 */
[----:B------:R-:W-:Y:S02]  /*2730*/  IADD3 R4, P2, R11, R4, RZ ;  /* 0x000000040b047210 */ /* 0x000fe40007f5e0ff */
[----:B------:R-:W-:-:S03]  /*2740*/  ISETP.GE.AND P1, PT, R248, R205, PT ;  /* 0x000000cdf800720c */ /* 0x000fc60003f26270 */
[----:B------:R-:W-:-:S04]  /*2750*/  IMAD.X R0, R10, 0x1, R0, P2 ;  /* 0x000000010a007824 */ /* 0x000fc800010e0600 */
[CC--:B-12---:R-:W-:Y:S01]  /*2760*/  @!P4 LEA R8, P5, R4.reuse, R220.reuse, 0x1 ;  /* 0x000000dc0408c211 */ /* 0x0c6fe200078a08ff */
[----:B------:R1:W-:Y:S01]  /*2770*/  @P4 STS.128 [R204+0x9800], RZ ;  /* 0x009800ffcc004388 */ /* 0x0003e20000000c00 */
[C---:B---3--:R-:W-:Y:S02]  /*2780*/  @!P3 LEA R6, P2, R4.reuse, R220, 0x1 ;  /* 0x000000dc0406b211 */ /* 0x048fe400078408ff */
[CCC-:B------:R-:W-:Y:S02]  /*2790*/  @!P4 LEA.HI.X R9, R4.reuse, R221.reuse, R0.reuse, 0x1, P5 ;  /* 0x000000dd0409c211 */ /* 0x1c0fe400028f0c00 */
        /* <DEDUP_REMOVED lines=18> */
.L_x_689:
[----:B------:R-:W-:Y:S05]  /*28c0*/  BSYNC B0 ;  /* 0x0000000000007941 */ /* 0x000fea0003800000 */
.L_x_688:
[----:B------:R-:W-:Y:S01]  /*28d0*/  LDSM.16.M88.4 R16, [R175+0x6000] ;  /* 0x00600000af10783b */ /* 0x000fe20000000200 */
[----:B------:R-:W-:Y:S01]  /*28e0*/  IMAD.MOV.U32 R2, RZ, RZ, 0x10 ;  /* 0x00000010ff027424 */ /* 0x000fe200078e00ff */
[----:B------:R-:W-:Y:S01]  /*28f0*/  LOP3.LUT P1, RZ, R20, 0x2, RZ, 0xc0, !PT ;  /* 0x0000000214ff7812 */ /* 0x000fe2000782c0ff */
[----:B------:R-:W-:Y:S01]  /*2900*/  IMAD.SHL.U32 R152, R152, 0x2, RZ ;  /* 0x0000000298987824 */ /* 0x000fe200078e00ff */
[----:B-123--:R-:W1:Y:S01]  /*2910*/  LDSM.16.M88.4 R4, [R198+0x1000] ;  /* 0x00100000c604783b */ /* 0x00ee620000000200 */
[----:B------:R-:W-:Y:S01]  /*2920*/  LOP3.LUT P2, RZ, R21, 0x2, RZ, 0xc0, !PT ;  /* 0x0000000215ff7812 */ /* 0x000fe2000784c0ff */
[----:B------:R-:W-:Y:S01]  /*2930*/  IMAD.MOV.U32 R201, RZ, RZ, RZ ;  /* 0x000000ffffc97224 */ /* 0x000fe200078e00ff */
[C---:B------:R-:W-:Y:S01]  /*2940*/  SEL R0, R2.reuse, 0xfffffff0, !P1 ;  /* 0xfffffff002007807 */ /* 0x040fe20004800000 */
[----:B------:R-:W2:Y:S01]  /*2950*/  LDSM.16.M88.4 R32, [R175+0x6400] ;  /* 0x00640000af20783b */ /* 0x000ea20000000200 */
[----:B------:R-:W-:Y:S01]  /*2960*/  SEL R2, R2, 0xfffffff0, !P2 ;  /* 0xfffffff002027807 */ /* 0x000fe20005000000 */
[----:B------:R-:W-:Y:S01]  /*2970*/  BSSY B1, `(.L_x_690) ;  /* 0x00001be000017945 */ /* 0x000fe20003800000 */
[----:B------:R-:W-:Y:S01]  /*2980*/  LOP3.LUT R174, R152, 0x6, RZ, 0xc0, !PT ;  /* 0x0000000698ae7812 */ /* 0x000fe200078ec0ff */
[----:B------:R-:W3:Y:S01]  /*2990*/  LDSM.16.M88.4 R28, [R175+0x6800] ;  /* 0x00680000af1c783b */ /* 0x000ee20000000200 */
[----:B------:R-:W-:Y:S01]  /*29a0*/  IMAD R197, R0, 0x2, R175 ;  /* 0x0000000200c57824 */ /* 0x000fe200078e02af */
[----:B------:R-:W-:Y:S01]  /*29b0*/  SHF.R.S32.HI R0, RZ, 0x1f, R144 ;  /* 0x0000001fff007819 */ /* 0x000fe20000011490 */
[----:B------:R-:W-:Y:S01]  /*29c0*/  IMAD R199, R2, 0x2, R198 ;  /* 0x0000000202c77824 */ /* 0x000fe200078e02c6 */
[----:B------:R-:W3:Y:S01]  /*29d0*/  LDSM.16.M88.4 R24, [R175+0x6c00] ;  /* 0x006c0000af18783b */ /* 0x000ee20000000200 */
[----:B------:R-:W-:-:S02]  /*29e0*/  VIADD R245, R160, 0xb54cda56 ;  /* 0xb54cda56a0f57836 */ /* 0x000fc40000000000 */
[----:B------:R-:W-:Y:S01]  /*29f0*/  VIADD R246, R161, 0x646e171e ;  /* 0x646e171ea1f67836 */ /* 0x000fe20000000000 */
[----:B------:R-:W3:Y:S01]  /*2a00*/  LDSM.16.M88.4 R8, [R198] ;  /* 0x00000000c608783b */ /* 0x000ee20000000200 */
[----:B------:R-:W-:-:S03]  /*2a10*/  IMAD.MOV.U32 R222, RZ, RZ, R93 ;  /* 0x000000ffffde7224 */ /* 0x000fc600078e005d */
[----:B------:R-:W-:Y:S04]  /*2a20*/  LDSM.16.M88.4 R44, [R197+0x6000] ;  /* 0x00600000c52c783b */ /* 0x000fe80000000200 */
[----:B------:R-:W3:Y:S04]  /*2a30*/  LDSM.16.M88.4 R12, [R199+0x1000] ;  /* 0x00100000c70c783b */ /* 0x000ee80000000200 */
[----:B------:R-:W3:Y:S04]  /*2a40*/  LDSM.16.M88.4 R40, [R197+0x6400] ;  /* 0x00640000c528783b */ /* 0x000ee80000000200 */
[----:B------:R-:W3:Y:S04]  /*2a50*/  LDSM.16.M88.4 R52, [R197+0x6800] ;  /* 0x00680000c534783b */ /* 0x000ee80000000200 */
[----:B----4-:R-:W4:Y:S04]  /*2a60*/  LDSM.16.M88.4 R48, [R197+0x6c00] ;  /* 0x006c0000c530783b */ /* 0x010f280000000200 */
[----:B------:R-:W4:Y:S01]  /*2a70*/  LDSM.16.M88.4 R20, [R199] ;  /* 0x00000000c714783b */ /* 0x000f220000000200 */
[C---:B-1----:R-:W-:Y:S03]  /*2a80*/  HMMA.16816.F32.BF16 R64, R4.reuse, R16, RZ ;  /* 0x000000100440723c */ /* 0x042fe600000418ff */
[----:B------:R-:W-:Y:S03]  /*2a90*/  LDSM.16.M88.4 R36, [R175+0x7000] ;  /* 0x00700000af24783b */ /* 0x000fe60000000200 */
[C---:B------:R-:W-:Y:S01]  /*2aa0*/  HMMA.16816.F32.BF16 R96, R4.reuse, R18, RZ ;  /* 0x000000120460723c */ /* 0x040fe200000418ff */
[----:B------:R-:W0:Y:S05]  /*2ab0*/  LDGDEPBAR ;  /* 0x00000000000079af */ /* 0x000e2a0000000000 */
[C---:B--2---:R-:W-:Y:S06]  /*2ac0*/  HMMA.16816.F32.BF16 R72, R4.reuse, R32, RZ ;  /* 0x000000200448723c */ /* 0x044fec00000418ff */
[C---:B------:R-:W-:Y:S06]  /*2ad0*/  HMMA.16816.F32.BF16 R88, R4.reuse, R34, RZ ;  /* 0x000000220458723c */ /* 0x040fec00000418ff */
[C---:B---3--:R-:W-:Y:S06]  /*2ae0*/  HMMA.16816.F32.BF16 R84, R4.reuse, R28, RZ ;  /* 0x0000001c0454723c */ /* 0x048fec00000418ff */
[C---:B------:R-:W-:Y:S06]  /*2af0*/  HMMA.16816.F32.BF16 R76, R4.reuse, R24, RZ ;  /* 0x00000018044c723c */ /* 0x040fec00000418ff */
[C---:B------:R-:W-:Y:S06]  /*2b00*/  HMMA.16816.F32.BF16 R80, R4.reuse, R30, RZ ;  /* 0x0000001e0450723c */ /* 0x040fec00000418ff */
[----:B------:R-:W-:Y:S01]  /*2b10*/  HMMA.16816.F32.BF16 R68, R4, R26, RZ ;  /* 0x0000001a0444723c */ /* 0x000fe200000418ff */
[----:B------:R-:W1:Y:S05]  /*2b20*/  LDSM.16.M88.4 R4, [R198+0x3000] ;  /* 0x00300000c604783b */ /* 0x000e6a0000000200 */
[C---:B------:R-:W-:Y:S06]  /*2b30*/  HMMA.16816.F32.BF16 R100, R8.reuse, R16, RZ ;  /* 0x000000100864723c */ /* 0x040fec00000418ff */
[C---:B------:R-:W-:Y:S06]  /*2b40*/  HMMA.16816.F32.BF16 R116, R8.reuse, R18, RZ ;  /* 0x000000120874723c */ /* 0x040fec00000418ff */
[C---:B------:R-:W-:Y:S06]  /*2b50*/  HMMA.16816.F32.BF16 R60, R8.reuse, R32, RZ ;  /* 0x00000020083c723c */ /* 0x040fec00000418ff */
[C---:B------:R-:W-:Y:S01]  /*2b60*/  HMMA.16816.F32.BF16 R136, R8.reuse, R34, RZ ;  /* 0x000000220888723c */ /* 0x040fe200000418ff */
[----:B------:R-:W2:Y:S05]  /*2b70*/  LDSM.16.M88.4 R32, [R175+0x7400] ;  /* 0x00740000af20783b */ /* 0x000eaa0000000200 */
[C---:B------:R-:W-:Y:S06]  /*2b80*/  HMMA.16816.F32.BF16 R56, R8.reuse, R28, RZ ;  /* 0x0000001c0838723c */ /* 0x040fec00000418ff */
[C---:B------:R-:W-:Y:S01]  /*2b90*/  HMMA.16816.F32.BF16 R132, R8.reuse, R30, RZ ;  /* 0x0000001e0884723c */ /* 0x040fe200000418ff */
[----:B------:R-:W3:Y:S05]  /*2ba0*/  LDSM.16.M88.4 R28, [R175+0x7800] ;  /* 0x00780000af1c783b */ /* 0x000eea0000000200 */
[C---:B------:R-:W-:Y:S06]  /*2bb0*/  HMMA.16816.F32.BF16 R16, R8.reuse, R24, RZ ;  /* 0x000000180810723c */ /* 0x040fec00000418ff */
[----:B------:R-:W-:Y:S01]  /*2bc0*/  HMMA.16816.F32.BF16 R112, R8, R26, RZ ;  /* 0x0000001a0870723c */ /* 0x000fe200000418ff */
[----:B------:R-:W3:Y:S04]  /*2bd0*/  LDSM.16.M88.4 R24, [R175+0x7c00] ;  /* 0x007c0000af18783b */ /* 0x000ee80000000200 */
[----:B------:R-:W3:Y:S01]  /*2be0*/  LDSM.16.M88.4 R8, [R198+0x2000] ;  /* 0x00200000c608783b */ /* 0x000ee20000000200 */
[C---:B------:R-:W-:Y:S06]  /*2bf0*/  HMMA.16816.F32.BF16 R64, R12.reuse, R44, R64 ;  /* 0x0000002c0c40723c */ /* 0x040fec0000041840 */
[C---:B------:R-:W-:Y:S06]  /*2c00*/  HMMA.16816.F32.BF16 R108, R12.reuse, R40, R72 ;  /* 0x000000280c6c723c */ /* 0x040fec0000041848 */
[C---:B------:R-:W-:Y:S06]  /*2c10*/  HMMA.16816.F32.BF16 R128, R12.reuse, R46, R96 ;  /* 0x0000002e0c80723c */ /* 0x040fec0000041860 */
[C---:B------:R-:W-:Y:S06]  /*2c20*/  HMMA.16816.F32.BF16 R124, R12.reuse, R42, R88 ;  /* 0x0000002a0c7c723c */ /* 0x040fec0000041858 */
[C---:B------:R-:W-:Y:S06]  /*2c30*/  HMMA.16816.F32.BF16 R104, R12.reuse, R52, R84 ;  /* 0x000000340c68723c */ /* 0x040fec0000041854 */
[C---:B----4-:R-:W-:Y:S06]  /*2c40*/  HMMA.16816.F32.BF16 R120, R12.reuse, R48, R76 ;  /* 0x000000300c78723c */ /* 0x050fec000004184c */
        /* <DEDUP_REMOVED lines=13> */
[----:B------:R-:W-:Y:S01]  /*2d20*/  HMMA.16816.F32.BF16 R12, R20, R50, R112 ;  /* 0x00000032140c723c */ /* 0x000fe20000041870 */
[----:B------:R-:W4:Y:S04]  /*2d30*/  LDSM.16.M88.4 R48, [R197+0x7400] ;  /* 0x00740000c530783b */ /* 0x000f280000000200 */
[----:B------:R-:W4:Y:S01]  /*2d40*/  LDSM.16.M88.4 R20, [R199+0x2000] ;  /* 0x00200000c714783b */ /* 0x000f220000000200 */
[C---:B-1----:R-:W-:Y:S06]  /*2d50*/  HMMA.16816.F32.BF16 R64, R4.reuse, R36, R64 ;  /* 0x000000240440723c */ /* 0x042fec0000041840 */
[C---:B--2---:R-:W-:Y:S06]  /*2d60*/  HMMA.16816.F32.BF16 R132, R4.reuse, R32, R108 ;  /* 0x000000200484723c */ /* 0x044fec000004186c */
[C---:B------:R-:W-:Y:S06]  /*2d70*/  HMMA.16816.F32.BF16 R100, R4.reuse, R38, R128 ;  /* 0x000000260464723c */ /* 0x040fec0000041880 */
[C---:B---3--:R-:W-:Y:S06]  /*2d80*/  HMMA.16816.F32.BF16 R136, R4.reuse, R28, R104 ;  /* 0x0000001c0488723c */ /* 0x048fec0000041868 */
        /* <DEDUP_REMOVED lines=9> */
[C---:B------:R-:W-:Y:S01]  /*2e20*/  HMMA.16816.F32.BF16 R4, R8.reuse, R34, R44 ;  /* 0x000000220804723c */ /* 0x040fe2000004182c */
[----:B------:R-:W-:Y:S04]  /*2e30*/  LDSM.16.M88.4 R44, [R175+0x8000] ;  /* 0x00800000af2c783b */ /* 0x000fe80000000200 */
[----:B------:R-:W-:Y:S01]  /*2e40*/  LDSM.16.M88.4 R32, [R175+0x8c00] ;  /* 0x008c0000af20783b */ /* 0x000fe20000000200 */
[C---:B------:R-:W-:Y:S03]  /*2e50*/  HMMA.16816.F32.BF16 R96, R8.reuse, R30, R40 ;  /* 0x0000001e0860723c */ /* 0x040fe60000041828 */
[----:B------:R-:W-:Y:S03]  /*2e60*/  LDSM.16.M88.4 R40, [R175+0x8400] ;  /* 0x00840000af28783b */ /* 0x000fe60000000200 */
[C---:B------:R-:W-:Y:S01]  /*2e70*/  HMMA.16816.F32.BF16 R88, R8.reuse, R24, R72 ;  /* 0x000000180858723c */ /* 0x040fe20000041848 */
[----:B------:R-:W-:Y:S05]  /*2e80*/  LDSM.16.M88.4 R28, [R197+0x8000] ;  /* 0x00800000c51c783b */ /* 0x000fea0000000200 */
[----:B------:R-:W-:Y:S01]  /*2e90*/  HMMA.16816.F32.BF16 R76, R8, R26, R12 ;  /* 0x0000001a084c723c */ /* 0x000fe2000004180c */
[----:B------:R-:W1:Y:S04]  /*2ea0*/  LDSM.16.M88.4 R8, [R198+0x5000] ;  /* 0x00500000c608783b */ /* 0x000e680000000200 */
[----:B------:R-:W2:Y:S01]  /*2eb0*/  LDSM.16.M88.4 R12, [R198+0x4000] ;  /* 0x00400000c60c783b */ /* 0x000ea20000000200 */
[C---:B----4-:R-:W-:Y:S03]  /*2ec0*/  HMMA.16816.F32.BF16 R72, R16.reuse, R56, R64 ;  /* 0x000000381048723c */ /* 0x050fe60000041840 */
[----:B------:R-:W-:Y:S03]  /*2ed0*/  LDSM.16.M88.4 R24, [R197+0x8400] ;  /* 0x00840000c518783b */ /* 0x000fe60000000200 */
        /* <DEDUP_REMOVED lines=10> */
[----:B------:R-:W-:Y:S05]  /*2f80*/  LDSM.16.M88.4 R84, [R197+0x8c00] ;  /* 0x008c0000c554783b */ /* 0x000fea0000000200 */
[C---:B------:R-:W-:Y:S01]  /*2f90*/  HMMA.16816.F32.BF16 R112, R20.reuse, R50, R4 ;  /* 0x000000321470723c */ /* 0x040fe20000041804 */
[----:B------:R-:W3:Y:S04]  /*2fa0*/  LDSM.16.M88.4 R4, [R199+0x5000] ;  /* 0x00500000c704783b */ /* 0x000ee80000000200 */
[----:B------:R-:W4:Y:S01]  /*2fb0*/  LDSM.16.M88.4 R48, [R197+0x8800] ;  /* 0x00880000c530783b */ /* 0x000f220000000200 */
[----:B------:R-:W-:Y:S01]  /*2fc0*/  HMMA.16816.F32.BF16 R80, R20, R52, R80 ;  /* 0x000000341450723c */ /* 0x000fe20000041850 */
[----:B------:R-:W-:-:S05]  /*2fd0*/  DEPBAR.LE SB0, 0x0 ;  /* 0x000080000000791a */ /* 0x000fca0000000000 */
[C---:B------:R-:W-:Y:S06]  /*2fe0*/  HMMA.16816.F32.BF16 R120, R20.reuse, R58, R104 ;  /* 0x0000003a1478723c */ /* 0x040fec0000041868 */
[C---:B------:R-:W-:Y:S06]  /*2ff0*/  HMMA.16816.F32.BF16 R108, R20.reuse, R54, R96 ;  /* 0x00000036146c723c */ /* 0x040fec0000041860 */
[C---:B------:R-:W-:Y:S06]  /*3000*/  HMMA.16816.F32.BF16 R104, R20.reuse, R60, R88 ;  /* 0x0000003c1468723c */ /* 0x040fec0000041858 */
[----:B------:R-:W-:Y:S06]  /*3010*/  HMMA.16816.F32.BF16 R96, R20, R62, R76 ;  /* 0x0000003e1460723c */ /* 0x000fec000004184c */
[C---:B-1----:R-:W-:Y:S06]  /*3020*/  HMMA.16816.F32.BF16 R88, R8.reuse, R44, R72 ;  /* 0x0000002c0858723c */ /* 0x042fec0000041848 */
[C---:B------:R-:W-:Y:S06]  /*3030*/  HMMA.16816.F32.BF16 R76, R8.reuse, R46, R68 ;  /* 0x0000002e084c723c */ /* 0x040fec0000041844 */
[C---:B------:R-:W-:Y:S06]  /*3040*/  HMMA.16816.F32.BF16 R72, R8.reuse, R40, R64 ;  /* 0x000000280848723c */ /* 0x040fec0000041840 */
[C---:B------:R-:W-:Y:S06]  /*3050*/  HMMA.16816.F32.BF16 R68, R8.reuse, R42, R100 ;  /* 0x0000002a0844723c */ /* 0x040fec0000041864 */
[C---:B------:R-:W-:Y:S06]  /*3060*/  HMMA.16816.F32.BF16 R64, R8.reuse, R36, R136 ;  /* 0x000000240840723c */ /* 0x040fec0000041888 */
[C---:B------:R-:W-:Y:S06]  /*3070*/  HMMA.16816.F32.BF16 R60, R8.reuse, R38, R132 ;  /* 0x00000026083c723c */ /* 0x040fec0000041884 */
[C---:B------:R-:W-:Y:S06]  /*3080*/  HMMA.16816.F32.BF16 R56, R8.reuse, R32, R140 ;  /* 0x000000200838723c */ /* 0x040fec000004188c */
[----:B------:R-:W-:Y:S06]  /*3090*/  HMMA.16816.F32.BF16 R52, R8, R34, R128 ;  /* 0x000000220834723c */ /* 0x000fec0000041880 */
[C---:B--2---:R-:W-:Y:S06]  /*30a0*/  HMMA.16816.F32.BF16 R20, R12.reuse, R44, R124 ;  /* 0x0000002c0c14723c */ /* 0x044fec000004187c */
[C---:B------:R-:W-:Y:S06]  /*30b0*/  HMMA.16816.F32.BF16 R8, R12.reuse, R40, R116 ;  /* 0x000000280c08723c */ /* 0x040fec0000041874 */
[C---:B------:R-:W-:Y:S06]  /*30c0*/  HMMA.16816.F32.BF16 R40, R12.reuse, R42, R112 ;  /* 0x0000002a0c28723c */ /* 0x040fec0000041870 */
[C---:B------:R-:W-:Y:S06]  /*30d0*/  HMMA.16816.F32.BF16 R80, R12.reuse, R36, R80 ;  /* 0x000000240c50723c */ /* 0x040fec0000041850 */
[----:B------:R-:W-:Y:S01]  /*30e0*/  HMMA.16816.F32.BF16 R44, R12, R46, R120 ;  /* 0x0000002e0c2c723c */ /* 0x000fe20000041878 */
[----:B------:R-:W-:-:S04]  /*30f0*/  LEA.HI R36, R0, R144, RZ, 0x2 ;  /* 0x0000009000247211 */ /* 0x000fc800078f10ff */
[----:B------:R-:W-:Y:S01]  /*3100*/  SHF.R.S32.HI R0, RZ, 0x2, R36 ;  /* 0x00000002ff007819 */ /* 0x000fe20000011424 */
[----:B------:R-:W-:Y:S06]  /*3110*/  HMMA.16816.F32.BF16 R100, R12, R38, R108 ;  /* 0x000000260c64723c */ /* 0x000fec000004186c */
[C---:B---3--:R-:W-:Y:S06]  /*3120*/  HMMA.16816.F32.BF16 R88, R4.reuse, R28, R88 ;  /* 0x0000001c0458723c */ /* 0x048fec0000041858 */
[C---:B------:R-:W-:Y:S06]  /*3130*/  HMMA.16816.F32.BF16 R76, R4.reuse, R30, R76 ;  /* 0x0000001e044c723c */ /* 0x040fec000004184c */
[C---:B------:R-:W-:Y:S06]  /*3140*/  HMMA.16816.F32.BF16 R72, R4.reuse, R24, R72 ;  /* 0x000000180448723c */ /* 0x040fec0000041848 */
[C---:B------:R-:W-:Y:S06]  /*3150*/  HMMA.16816.F32.BF16 R68, R4.reuse, R26, R68 ;  /* 0x0000001a0444723c */ /* 0x040fec0000041844 */
[C---:B----4-:R-:W-:Y:S06]  /*3160*/  HMMA.16816.F32.BF16 R64, R4.reuse, R48, R64 ;  /* 0x000000300440723c */ /* 0x050fec0000041840 */
[C---:B------:R-:W-:Y:S06]  /*3170*/  HMMA.16816.F32.BF16 R60, R4.reuse, R50, R60 ;  /* 0x00000032043c723c */ /* 0x040fec000004183c */
[C---:B------:R-:W-:Y:S06]  /*3180*/  HMMA.16816.F32.BF16 R108, R4.reuse, R84, R56 ;  /* 0x00000054046c723c */ /* 0x040fec0000041838 */
[----:B------:R-:W-:Y:S01]  /*3190*/  HMMA.16816.F32.BF16 R112, R4, R86, R52 ;  /* 0x000000560470723c */ /* 0x000fe20000041834 */
[----:B-----5:R-:W1:Y:S05]  /*31a0*/  @P0 MUFU.RCP R7, R146 ;  /* 0x0000009200070308 */ /* 0x020e6a0000001000 */
[----:B------:R-:W-:Y:S01]  /*31b0*/  HMMA.16816.F32.BF16 R56, R16, R28, R20 ;  /* 0x0000001c1038723c */ /* 0x000fe20000041814 */
[----:B------:R-:W-:Y:S01]  /*31c0*/  SHF.R.S32.HI R5, RZ, 0x1f, R149 ;  /* 0x0000001fff057819 */ /* 0x000fe20000011495 */
[----:B------:R-:W-:-:S02]  /*31d0*/  IMAD R4, R156, 0x10, R0 ;  /* 0x000000109c047824 */ /* 0x000fc400078e0200 */
[----:B------:R-:W-:Y:S01]  /*31e0*/  IMAD R6, R145, 0x20, R94 ;  /* 0x0000002091067824 */ /* 0x000fe200078e025e */
[----:B------:R-:W-:Y:S01]  /*31f0*/  LEA.HI R5, R5, R156, RZ, 0x2 ;  /* 0x0000009c05057211 */ /* 0x000fe200078f10ff */
[C---:B------:R-:W-:Y:S01]  /*3200*/  HMMA.16816.F32.BF16 R104, R12.reuse, R32, R104 ;  /* 0x000000200c68723c */ /* 0x040fe20000041868 */
[----:B------:R-:W-:Y:S02]  /*3210*/  IADD3 R4, R4, 0x1, R157 ;  /* 0x0000000104047810 */ /* 0x000fe40007ffe09d */
[----:B------:R-:W-:Y:S02]  /*3220*/  LOP3.LUT R5, R5, 0xffffffc, RZ, 0xc0, !PT ;  /* 0x0ffffffc05057812 */ /* 0x000fe400078ec0ff */
[----:B------:R-:W-:Y:S01]  /*3230*/  IADD3 R4, R92, R4, -R176 ;  /* 0x000000045c047210 */ /* 0x000fe20007ffe8b0 */
[----:B------:R-:W-:Y:S01]  /*3240*/  HMMA.16816.F32.BF16 R96, R12, R34, R96 ;  /* 0x000000220c60723c */ /* 0x000fe20000041860 */
[----:B-1----:R-:W-:Y:S01]  /*3250*/  @P0 FMUL.FTZ R201, R148, R7 ;  /* 0x0000000794c90220 */ /* 0x002fe20000410000 */
[----:B------:R-:W-:-:S04]  /*3260*/  IMAD.IADD R5, R156, 0x1, -R5 ;  /* 0x000000019c057824 */ /* 0x000fc800078e0a05 */
[----:B------:R-:W-:Y:S01]  /*3270*/  HMMA.16816.F32.BF16 R20, R16, R24, R8 ;  /* 0x000000181014723c */ /* 0x000fe20000041808 */
[----:B------:R-:W-:-:S05]  /*3280*/  IMAD R13, R93, 0x40, R174 ;  /* 0x000000405d0d7824 */ /* 0x000fca00078e02ae */
[C---:B------:R-:W-:Y:S06]  /*3290*/  HMMA.16816.F32.BF16 R40, R16.reuse, R26, R40 ;  /* 0x0000001a1028723c */ /* 0x040fec0000041828 */
[C---:B------:R-:W-:Y:S06]  /*32a0*/  HMMA.16816.F32.BF16 R24, R16.reuse, R48, R80 ;  /* 0x000000301018723c */ /* 0x040fec0000041850 */
[----:B------:R-:W-:Y:S01]  /*32b0*/  HMMA.16816.F32.BF16 R44, R16, R30, R44 ;  /* 0x0000001e102c723c */ /* 0x000fe2000004182c */
[----:B------:R-:W-:-:S02]  /*32c0*/  IMAD R48, R5, 0x10, R0 ;  /* 0x0000001005307824 */ /* 0x000fc400078e0200 */
[----:B------:R-:W-:Y:S02]  /*32d0*/  IMAD.IADD R5, R4, 0x1, R147 ;  /* 0x0000000104057824 */ /* 0x000fe400078e0293 */
[----:B------:R-:W-:Y:S01]  /*32e0*/  VIADD R4, R13, 0x1 ;  /* 0x000000010d047836 */ /* 0x000fe20000000000 */
[C---:B------:R-:W-:Y:S01]  /*32f0*/  HMMA.16816.F32.BF16 R28, R16.reuse, R50, R100 ;  /* 0x00000032101c723c */ /* 0x040fe20000041864 */
[----:B------:R-:W-:Y:S01]  /*3300*/  IMAD.IADD R0, R95, 0x1, R6 ;  /* 0x000000015f007824 */ /* 0x000fe200078e0206 */
[----:B------:R-:W-:Y:S01]  /*3310*/  VIMNMX R52, R5, R92, PT ;  /* 0x0000005c05347248 */ /* 0x000fe20003fe0100 */
[----:B------:R-:W-:Y:S01]  /*3320*/  IMAD R49, R171, 0x8, R156 ;  /* 0x00000008ab317824 */ /* 0x000fe200078e029c */
[----:B------:R-:W-:Y:S02]  /*3330*/  I2FP.F32.S32 R6, R4 ;  /* 0x0000000400067245 */ /* 0x000fe40000201400 */
[C-C-:B------:R-:W-:Y:S01]  /*3340*/  VIADDMNMX R54, R5.reuse, 0x40, R92.reuse, PT ;  /* 0x0000004005367846 */ /* 0x140fe2000380015c */
[C---:B------:R-:W-:Y:S01]  /*3350*/  HMMA.16816.F32.BF16 R32, R16.reuse, R84, R104 ;  /* 0x000000541020723c */ /* 0x040fe20000041868 */
[C-C-:B------:R-:W-:Y:S01]  /*3360*/  VIADDMNMX R51, R5.reuse, 0x8, R92.reuse, PT ;  /* 0x0000000805337846 */ /* 0x140fe2000380015c */
[-C--:B------:R-:W-:Y:S01]  /*3370*/  FFMA.FTZ R7, R6, R201.reuse, R57 ;  /* 0x000000c906077223 */ /* 0x080fe20000010039 */
[----:B------:R-:W-:Y:S01]  /*3380*/  VIADDMNMX R53, R5, 0x48, R92, PT ;  /* 0x0000004805357846 */ /* 0x000fe2000380015c */
[----:B------:R-:W-:Y:S01]  /*3390*/  VIADD R5, R13, 0x8 ;  /* 0x000000080d057836 */ /* 0x000fe20000000000 */
[-C--:B------:R-:W-:Y:S01]  /*33a0*/  ISETP.GE.AND P0, PT, R4, R52.reuse, PT ;  /* 0x000000340400720c */ /* 0x080fe20003f06270 */
[CC--:B------:R-:W-:Y:S01]  /*33b0*/  FFMA.FTZ R9, R6.reuse, R201.reuse, R59 ;  /* 0x000000c906097223 */ /* 0x0c0fe2000001003b */
[----:B------:R-:W-:Y:S01]  /*33c0*/  FFMA.FTZ R8, R6, R201, R89 ;  /* 0x000000c906087223 */ /* 0x000fe20000010059 */
[----:B------:R-:W-:Y:S01]  /*33d0*/  ISETP.GE.AND P5, PT, R4, R51, PT ;  /* 0x000000330400720c */ /* 0x000fe20003fa6270 */
[----:B------:R-:W-:Y:S01]  /*33e0*/  FFMA.FTZ R6, R6, R201, R91 ;  /* 0x000000c906067223 */ /* 0x000fe2000001005b */
[----:B------:R-:W-:Y:S01]  /*33f0*/  FSEL R37, R7, -INF , !P0 ;  /* 0xff80000007257808 */ /* 0x000fe20004000000 */
[----:B------:R-:W-:Y:S01]  /*3400*/  HMMA.16816.F32.BF16 R16, R16, R86, R96 ;  /* 0x000000561010723c */ /* 0x000fe20000041860 */
[C---:B------:R-:W-:Y:S01]  /*3410*/  ISETP.GE.AND P6, PT, R5.reuse, R52, PT ;  /* 0x000000340500720c */ /* 0x040fe20003fc6270 */
[----:B------:R1:W-:Y:S01]  /*3420*/  STL [R1+0x128], R49 ;  /* 0x0001283101007387 */ /* 0x0003e20000100800 */
[----:B------:R-:W-:Y:S01]  /*3430*/  BAR.SYNC.DEFER_BLOCKING 0x0 ;  /* 0x0000000000007b1d */ /* 0x000fe20000010000 */
[----:B------:R-:W-:-:S02]  /*3440*/  ISETP.GE.AND P4, PT, R5, R51, PT ;  /* 0x000000330500720c */ /* 0x000fc40003f86270 */
[CC--:B------:R-:W-:Y:S02]  /*3450*/  ISETP.GE.AND P2, PT, R5.reuse, R54.reuse, PT ;  /* 0x000000360500720c */ /* 0x0c0fe40003f46270 */
[-C--:B------:R-:W-:Y:S02]  /*3460*/  ISETP.GE.AND P0, PT, R5, R53.reuse, PT ;  /* 0x000000350500720c */ /* 0x080fe40003f06270 */
[C---:B------:R-:W-:Y:S02]  /*3470*/  ISETP.GE.AND P3, PT, R4.reuse, R54, PT ;  /* 0x000000360400720c */ /* 0x040fe40003f66270 */
[----:B------:R-:W-:Y:S01]  /*3480*/  ISETP.GE.AND P1, PT, R4, R53, PT ;  /* 0x000000350400720c */ /* 0x000fe20003f26270 */
[----:B------:R-:W-:Y:S01]  /*3490*/  VIADD R4, R13, 0x9 ;  /* 0x000000090d047836 */ /* 0x000fe20000000000 */
[----:B------:R-:W-:Y:S02]  /*34a0*/  I2FP.F32.S32 R5, R5 ;  /* 0x0000000500057245 */ /* 0x000fe40000201400 */
[----:B------:R-:W-:-:S02]  /*34b0*/  FSEL R131, R6, -INF , !P1 ;  /* 0xff80000006837808 */ /* 0x000fc40004800000 */
[----:B------:R-:W-:Y:S01]  /*34c0*/  I2FP.F32.S32 R6, R4 ;  /* 0x0000000400067245 */ /* 0x000fe20000201400 */
[-C--:B------:R-:W-:Y:S01]  /*34d0*/  FFMA.FTZ R7, R5, R201.reuse, R44 ;  /* 0x000000c905077223 */ /* 0x080fe2000001002c */
[----:B------:R-:W-:Y:S01]  /*34e0*/  FSEL R50, R9, -INF , !P5 ;  /* 0xff80000009327808 */ /* 0x000fe20006800000 */
[CC--:B------:R-:W-:Y:S01]  /*34f0*/  FFMA.FTZ R9, R5.reuse, R201.reuse, R76 ;  /* 0x000000c905097223 */ /* 0x0c0fe2000001004c */
[----:B------:R-:W-:Y:S01]  /*3500*/  FSEL R136, R8, -INF , !P3 ;  /* 0xff80000008887808 */ /* 0x000fe20005800000 */
[-C--:B------:R-:W-:Y:S01]  /*3510*/  FFMA.FTZ R10, R5, R201.reuse, R46 ;  /* 0x000000c9050a7223 */ /* 0x080fe2000001002e */
[----:B------:R-:W-:Y:S01]  /*3520*/  FSEL R38, R7, -INF , !P6 ;  /* 0xff80000007267808 */ /* 0x000fe20007000000 */
[-C--:B------:R-:W-:Y:S01]  /*3530*/  FFMA.FTZ R7, R5, R201.reuse, R78 ;  /* 0x000000c905077223 */ /* 0x080fe2000001004e */
[----:B------:R-:W-:Y:S01]  /*3540*/  ISETP.GE.AND P5, PT, R4, R52, PT ;  /* 0x000000340400720c */ /* 0x000fe20003fa6270 */
[----:B------:R-:W-:Y:S01]  /*3550*/  FFMA.FTZ R8, R6, R201, R45 ;  /* 0x000000c906087223 */ /* 0x000fe2000001002d */
[----:B------:R-:W-:Y:S01]  /*3560*/  ISETP.GE.AND P3, PT, R4, R51, PT ;  /* 0x000000330400720c */ /* 0x000fe20003f66270 */
[----:B------:R-:W-:Y:S01]  /*3570*/  FFMA.FTZ R11, R6, R201, R47 ;  /* 0x000000c9060b7223 */ /* 0x000fe2000001002f */
[C---:B------:R-:W-:Y:S01]  /*3580*/  ISETP.GE.AND P1, PT, R4.reuse, R54, PT ;  /* 0x000000360400720c */ /* 0x040fe20003f26270 */
[C---:B------:R-:W-:Y:S01]  /*3590*/  VIADD R5, R13.reuse, 0x11 ;  /* 0x000000110d057836 */ /* 0x040fe20000000000 */
[----:B------:R-:W-:Y:S01]  /*35a0*/  ISETP.GE.AND P6, PT, R4, R53, PT ;  /* 0x000000350400720c */ /* 0x000fe20003fc6270 */
[----:B------:R-:W-:Y:S01]  /*35b0*/  VIADD R4, R13, 0x10 ;  /* 0x000000100d047836 */ /* 0x000fe20000000000 */
[----:B------:R-:W-:-:S02]  /*35c0*/  FSEL R47, R10, -INF , !P4 ;  /* 0xff8000000a2f7808 */ /* 0x000fc40006000000 */
[----:B------:R-:W-:Y:S02]  /*35d0*/  FSEL R137, R9, -INF , !P2 ;  /* 0xff80000009897808 */ /* 0x000fe40005000000 */
[----:B------:R-:W-:Y:S02]  /*35e0*/  FSEL R132, R7, -INF , !P0 ;  /* 0xff80000007847808 */ /* 0x000fe40004000000 */
[----:B------:R-:W-:Y:S01]  /*35f0*/  FSEL R44, R8, -INF , !P5 ;  /* 0xff800000082c7808 */ /* 0x000fe20006800000 */
[-C--:B------:R-:W-:Y:S01]  /*3600*/  FFMA.FTZ R8, R6, R201.reuse, R77 ;  /* 0x000000c906087223 */ /* 0x080fe2000001004d */
[----:B------:R-:W-:Y:S01]  /*3610*/  ISETP.GE.AND P4, PT, R4, R52, PT ;  /* 0x000000340400720c */ /* 0x000fe20003f86270 */
[----:B------:R-:W-:Y:S01]  /*3620*/  FFMA.FTZ R6, R6, R201, R79 ;  /* 0x000000c906067223 */ /* 0x000fe2000001004f */
[C---:B------:R-:W-:Y:S02]  /*3630*/  ISETP.GE.AND P2, PT, R4.reuse, R51, PT ;  /* 0x000000330400720c */ /* 0x040fe40003f46270 */
[----:B------:R-:W-:-:S02]  /*3640*/  ISETP.GE.AND P0, PT, R4, R54, PT ;  /* 0x000000360400720c */ /* 0x000fc40003f06270 */
[----:B------:R-:W-:Y:S02]  /*3650*/  ISETP.GE.AND P5, PT, R4, R53, PT ;  /* 0x000000350400720c */ /* 0x000fe40003fa6270 */
[----:B------:R-:W-:Y:S02]  /*3660*/  I2FP.F32.S32 R4, R4 ;  /* 0x0000000400047245 */ /* 0x000fe40000201400 */
[----:B------:R-:W-:Y:S02]  /*3670*/  FSEL R130, R6, -INF , !P6 ;  /* 0xff80000006827808 */ /* 0x000fe40007000000 */
[----:B------:R-:W-:Y:S01]  /*3680*/  I2FP.F32.S32 R6, R5 ;  /* 0x0000000500067245 */ /* 0x000fe20000201400 */
[-C--:B------:R-:W-:Y:S01]  /*3690*/  FFMA.FTZ R7, R4, R201.reuse, R20 ;  /* 0x000000c904077223 */ /* 0x080fe20000010014 */
[----:B------:R-:W-:Y:S01]  /*36a0*/  FSEL R135, R8, -INF , !P1 ;  /* 0xff80000008877808 */ /* 0x000fe20004800000 */
[CC--:B------:R-:W-:Y:S01]  /*36b0*/  FFMA.FTZ R10, R4.reuse, R201.reuse, R22 ;  /* 0x000000c9040a7223 */ /* 0x0c0fe20000010016 */
[----:B------:R-:W-:Y:S01]  /*36c0*/  FSEL R46, R11, -INF , !P3 ;  /* 0xff8000000b2e7808 */ /* 0x000fe20005800000 */
[CC--:B------:R-:W-:Y:S01]  /*36d0*/  FFMA.FTZ R9, R4.reuse, R201.reuse, R72 ;  /* 0x000000c904097223 */ /* 0x0c0fe20000010048 */
[----:B------:R-:W-:Y:S01]  /*36e0*/  FSEL R39, R7, -INF , !P4 ;  /* 0xff80000007277808 */ /* 0x000fe20006000000 */
[-C--:B------:R-:W-:Y:S01]  /*36f0*/  FFMA.FTZ R7, R4, R201.reuse, R74 ;  /* 0x000000c904077223 */ /* 0x080fe2000001004a */
[-C--:B------:R-:W-:Y:S01]  /*3700*/  FFMA.FTZ R8, R6, R201.reuse, R21 ;  /* 0x000000c906087223 */ /* 0x080fe20000010015 */
[----:B------:R-:W-:Y:S01]  /*3710*/  ISETP.GE.AND P3, PT, R5, R52, PT ;  /* 0x000000340500720c */ /* 0x000fe20003f66270 */
[----:B------:R-:W-:Y:S01]  /*3720*/  VIADD R4, R13, 0x18 ;  /* 0x000000180d047836 */ /* 0x000fe20000000000 */
[----:B------:R-:W-:Y:S01]  /*3730*/  FSEL R57, R10, -INF , !P2 ;  /* 0xff8000000a397808 */ /* 0x000fe20005000000 */
[----:B------:R-:W-:Y:S01]  /*3740*/  FFMA.FTZ R11, R6, R201, R23 ;  /* 0x000000c9060b7223 */ /* 0x000fe20000010017 */
[----:B------:R-:W-:-:S02]  /*3750*/  FSEL R134, R9, -INF , !P0 ;  /* 0xff80000009867808 */ /* 0x000fc40004000000 */
[----:B------:R-:W-:Y:S02]  /*3760*/  FSEL R127, R7, -INF , !P5 ;  /* 0xff800000077f7808 */ /* 0x000fe40006800000 */
[----:B------:R-:W-:Y:S01]  /*3770*/  FSEL R45, R8, -INF , !P3 ;  /* 0xff800000082d7808 */ /* 0x000fe20005800000 */
[-C--:B------:R-:W-:Y:S01]  /*3780*/  FFMA.FTZ R8, R6, R201.reuse, R73 ;  /* 0x000000c906087223 */ /* 0x080fe20000010049 */
[----:B------:R-:W-:Y:S01]  /*3790*/  ISETP.GE.AND P2, PT, R4, R52, PT ;  /* 0x000000340400720c */ /* 0x000fe20003f46270 */
[----:B------:R-:W-:Y:S01]  /*37a0*/  FFMA.FTZ R6, R6, R201, R75 ;  /* 0x000000c906067223 */ /* 0x000fe2000001004b */
[C---:B------:R-:W-:Y:S02]  /*37b0*/  ISETP.GE.AND P0, PT, R4.reuse, R51, PT ;  /* 0x000000330400720c */ /* 0x040fe40003f06270 */
[C---:B------:R-:W-:Y:S02]  /*37c0*/  ISETP.GE.AND P5, PT, R4.reuse, R54, PT ;  /* 0x000000360400720c */ /* 0x040fe40003fa6270 */
[----:B------:R-:W-:-:S02]  /*37d0*/  ISETP.GE.AND P3, PT, R4, R53, PT ;  /* 0x000000350400720c */ /* 0x000fc40003f66270 */
[C---:B------:R-:W-:Y:S02]  /*37e0*/  ISETP.GE.AND P1, PT, R5.reuse, R51, PT ;  /* 0x000000330500720c */ /* 0x040fe40003f26270 */
[C---:B------:R-:W-:Y:S02]  /*37f0*/  ISETP.GE.AND P6, PT, R5.reuse, R54, PT ;  /* 0x000000360500720c */ /* 0x040fe40003fc6270 */
[----:B------:R-:W-:Y:S01]  /*3800*/  ISETP.GE.AND P4, PT, R5, R53, PT ;  /* 0x000000350500720c */ /* 0x000fe20003f86270 */
[----:B------:R-:W-:Y:S01]  /*3810*/  VIADD R5, R13, 0x19 ;  /* 0x000000190d057836 */ /* 0x000fe20000000000 */
        /* <DEDUP_REMOVED lines=52> */
[----:B------:R-:W-:Y:S02]  /*3b60*/  I2FP.F32.S32 R4, R4 ;  /* 0x0000000400047245 */ /* 0x000fe40000201400 */
[C---:B------:R-:W-:Y:S02]  /*3b70*/  ISETP.GE.AND P4, PT, R5.reuse, R51, PT ;  /* 0x000000330500720c */ /* 0x040fe40003f86270 */
[C---:B------:R-:W-:Y:S01]  /*3b80*/  ISETP.GE.AND P2, PT, R5.reuse, R54, PT ;  /* 0x000000360500720c */ /* 0x040fe20003f46270 */
[C---:B------:R-:W-:Y:S01]  /*3b90*/  FFMA.FTZ R7, R4.reuse, R201, R28 ;  /* 0x000000c904077223 */ /* 0x040fe2000001001c */
[----:B------:R-:W-:Y:S01]  /*3ba0*/  ISETP.GE.AND P0, PT, R5, R53, PT ;  /* 0x000000350500720c */ /* 0x000fe20003f06270 */
[----:B------:R-:W-:Y:S01]  /*3bb0*/  VIADD R5, R13, 0x29 ;  /* 0x000000290d057836 */ /* 0x000fe20000000000 */
[----:B------:R-:W-:Y:S01]  /*3bc0*/  FSEL R81, R11, -INF , !P4 ;  /* 0xff8000000b517808 */ /* 0x000fe20006000000 */
[-C--:B------:R-:W-:Y:S01]  /*3bd0*/  FFMA.FTZ R9, R4, R201.reuse, R60 ;  /* 0x000000c904097223 */ /* 0x080fe2000001003c */
[----:B------:R-:W-:Y:S01]  /*3be0*/  FSEL R123, R8, -INF , !P2 ;  /* 0xff800000087b7808 */ /* 0x000fe20005000000 */
[-C--:B------:R-:W-:Y:S01]  /*3bf0*/  FFMA.FTZ R10, R4, R201.reuse, R30 ;  /* 0x000000c9040a7223 */ /* 0x080fe2000001001e */
[----:B------:R-:W-:Y:S01]  /*3c00*/  FSEL R118, R6, -INF , !P0 ;  /* 0xff80000006767808 */ /* 0x000fe20004000000 */
[----:B------:R-:W-:Y:S01]  /*3c10*/  FFMA.FTZ R6, R4, R201, R62 ;  /* 0x000000c904067223 */ /* 0x000fe2000001003e */
[----:B------:R-:W-:Y:S01]  /*3c20*/  FSEL R85, R7, -INF , !P5 ;  /* 0xff80000007557808 */ /* 0x000fe20006800000 */
[----:B------:R-:W-:Y:S01]  /*3c30*/  VIADD R4, R13, 0x31 ;  /* 0x000000310d047836 */ /* 0x000fe20000000000 */
[----:B------:R-:W-:-:S02]  /*3c40*/  ISETP.GE.AND P4, PT, R5, R52, PT ;  /* 0x000000340500720c */ /* 0x000fc40003f86270 */
[C---:B------:R-:W-:Y:S02]  /*3c50*/  ISETP.GE.AND P2, PT, R5.reuse, R51, PT ;  /* 0x000000330500720c */ /* 0x040fe40003f46270 */
[C---:B------:R-:W-:Y:S02]  /*3c60*/  ISETP.GE.AND P0, PT, R5.reuse, R54, PT ;  /* 0x000000360500720c */ /* 0x040fe40003f06270 */
[----:B------:R-:W-:Y:S02]  /*3c70*/  ISETP.GE.AND P5, PT, R5, R53, PT ;  /* 0x000000350500720c */ /* 0x000fe40003fa6270 */
[----:B------:R-:W-:Y:S01]  /*3c80*/  I2FP.F32.S32 R7, R5 ;  /* 0x0000000500077245 */ /* 0x000fe20000201400 */
[----:B------:R-:W-:Y:S01]  /*3c90*/  VIADD R5, R13, 0x30 ;  /* 0x000000300d057836 */ /* 0x000fe20000000000 */
[----:B------:R-:W-:Y:S02]  /*3ca0*/  FSEL R117, R6, -INF , !P6 ;  /* 0xff80000006757808 */ /* 0x000fe40007000000 */
[----:B------:R-:W-:Y:S01]  /*3cb0*/  FSEL R121, R9, -INF , !P1 ;  /* 0xff80000009797808 */ /* 0x000fe20004800000 */
[C---:B------:R-:W-:Y:S01]  /*3cc0*/  FFMA.FTZ R8, R7.reuse, R201, R29 ;  /* 0x000000c907087223 */ /* 0x040fe2000001001d */
[----:B------:R-:W-:Y:S01]  /*3cd0*/  I2FP.F32.S32 R6, R5 ;  /* 0x0000000500067245 */ /* 0x000fe20000201400 */
[CC--:B------:R-:W-:Y:S01]  /*3ce0*/  FFMA.FTZ R9, R7.reuse, R201.reuse, R61 ;  /* 0x000000c907097223 */ /* 0x0c0fe2000001003d */
[----:B------:R-:W-:Y:S01]  /*3cf0*/  FSEL R91, R10, -INF , !P3 ;  /* 0xff8000000a5b7808 */ /* 0x000fe20005800000 */
[-C--:B------:R-:W-:Y:S01]  /*3d00*/  FFMA.FTZ R11, R7, R201.reuse, R31 ;  /* 0x000000c9070b7223 */ /* 0x080fe2000001001f */
[----:B------:R-:W-:Y:S01]  /*3d10*/  FSEL R60, R8, -INF , !P4 ;  /* 0xff800000083c7808 */ /* 0x000fe20006000000 */
[----:B------:R-:W-:Y:S01]  /*3d20*/  FFMA.FTZ R8, R6, R201, R32 ;  /* 0x000000c906087223 */ /* 0x000fe20000010020 */
[----:B------:R-:W-:-:S02]  /*3d30*/  ISETP.GE.AND P3, PT, R5, R52, PT ;  /* 0x000000340500720c */ /* 0x000fc40003f66270 */
[C---:B------:R-:W-:Y:S02]  /*3d40*/  ISETP.GE.AND P1, PT, R5.reuse, R51, PT ;  /* 0x000000330500720c */ /* 0x040fe40003f26270 */
[C---:B------:R-:W-:Y:S02]  /*3d50*/  ISETP.GE.AND P6, PT, R5.reuse, R54, PT ;  /* 0x000000360500720c */ /* 0x040fe40003fc6270 */
[----:B------:R-:W-:Y:S01]  /*3d60*/  ISETP.GE.AND P4, PT, R5, R53, PT ;  /* 0x000000350500720c */ /* 0x000fe20003f86270 */
[-C--:B------:R-:W-:Y:S01]  /*3d70*/  FFMA.FTZ R5, R7, R201.reuse, R63 ;  /* 0x000000c907057223 */ /* 0x080fe2000001003f */
[----:B------:R-:W-:Y:S01]  /*3d80*/  FSEL R119, R9, -INF , !P0 ;  /* 0xff80000009777808 */ /* 0x000fe20004000000 */
[-C--:B------:R-:W-:Y:S01]  /*3d90*/  FFMA.FTZ R9, R6, R201.reuse, R108 ;  /* 0x000000c906097223 */ /* 0x080fe2000001006c */
[----:B------:R-:W-:Y:S01]  /*3da0*/  FSEL R94, R8, -INF , !P3 ;  /* 0xff800000085e7808 */ /* 0x000fe20005800000 */
[CC--:B------:R-:W-:Y:S01]  /*3db0*/  FFMA.FTZ R8, R6.reuse, R201.reuse, R34 ;  /* 0x000000c906087223 */ /* 0x0c0fe20000010022 */
[----:B------:R-:W-:Y:S01]  /*3dc0*/  FSEL R116, R5, -INF , !P5 ;  /* 0xff80000005747808 */ /* 0x000fe20006800000 */
[----:B------:R-:W-:Y:S01]  /*3dd0*/  FFMA.FTZ R6, R6, R201, R110 ;  /* 0x000000c906067223 */ /* 0x000fe2000001006e */
[----:B------:R-:W-:Y:S01]  /*3de0*/  I2FP.F32.S32 R5, R4 ;  /* 0x0000000400057245 */ /* 0x000fe20000201400 */
[----:B------:R-:W-:Y:S01]  /*3df0*/  VIADD R7, R13, 0x38 ;  /* 0x000000380d077836 */ /* 0x000fe20000000000 */
[----:B------:R-:W-:-:S02]  /*3e00*/  FSEL R100, R8, -INF , !P1 ;  /* 0xff80000008647808 */ /* 0x000fc40004800000 */
[----:B------:R-:W-:Y:S01]  /*3e10*/  FSEL R110, R9, -INF , !P6 ;  /* 0xff800000096e7808 */ /* 0x000fe20007000000 */
[CC--:B------:R-:W-:Y:S01]  /*3e20*/  FFMA.FTZ R8, R5.reuse, R201.reuse, R33 ;  /* 0x000000c905087223 */ /* 0x0c0fe20000010021 */
[----:B------:R-:W-:Y:S01]  /*3e30*/  FSEL R107, R6, -INF , !P4 ;  /* 0xff800000066b7808 */ /* 0x000fe20006000000 */
[CC--:B------:R-:W-:Y:S01]  /*3e40*/  FFMA.FTZ R10, R5.reuse, R201.reuse, R35 ;  /* 0x000000c9050a7223 */ /* 0x0c0fe20000010023 */
[CC--:B------:R-:W-:Y:S01]  /*3e50*/  FFMA.FTZ R9, R5.reuse, R201.reuse, R109 ;  /* 0x000000c905097223 */ /* 0x0c0fe2000001006d */
[----:B------:R-:W-:Y:S01]  /*3e60*/  FFMA.FTZ R6, R5, R201, R111 ;  /* 0x000000c905067223 */ /* 0x000fe2000001006f */
[----:B------:R-:W-:Y:S02]  /*3e70*/  ISETP.GE.AND P0, PT, R4, R51, PT ;  /* 0x000000330400720c */ /* 0x000fe40003f06270 */
[----:B------:R-:W-:Y:S02]  /*3e80*/  I2FP.F32.S32 R5, R13 ;  /* 0x0000000d00057245 */ /* 0x000fe40000201400 */
[----:B------:R-:W-:-:S02]  /*3e90*/  FSEL R89, R11, -INF , !P2 ;  /* 0xff8000000b597808 */ /* 0x000fc40005000000 */
[C---:B------:R-:W-:Y:S02]  /*3ea0*/  ISETP.GE.AND P5, PT, R4.reuse, R54, PT ;  /* 0x000000360400720c */ /* 0x040fe40003fa6270 */
[CC--:B------:R-:W-:Y:S02]  /*3eb0*/  ISETP.GE.AND P2, PT, R4.reuse, R52.reuse, PT ;  /* 0x000000340400720c */ /* 0x0c0fe40003f46270 */
[----:B------:R-:W-:Y:S02]  /*3ec0*/  ISETP.GE.AND P3, PT, R4, R53, PT ;  /* 0x000000350400720c */ /* 0x000fe40003f66270 */
[----:B------:R-:W-:Y:S02]  /*3ed0*/  I2FP.F32.S32 R4, R7 ;  /* 0x0000000700047245 */ /* 0x000fe40000201400 */
[----:B------:R-:W-:Y:S01]  /*3ee0*/  FSEL R96, R10, -INF , !P0 ;  /* 0xff8000000a607808 */ /* 0x000fe20004000000 */
[-C--:B------:R-:W-:Y:S01]  /*3ef0*/  FFMA.FTZ R10, R5, R201.reuse, R58 ;  /* 0x000000c9050a7223 */ /* 0x080fe2000001003a */
[----:B------:R-:W-:Y:S01]  /*3f00*/  FSEL R109, R9, -INF , !P5 ;  /* 0xff800000096d7808 */ /* 0x000fe20006800000 */
[-C--:B------:R-:W-:Y:S01]  /*3f10*/  FFMA.FTZ R11, R4, R201.reuse, R112 ;  /* 0x000000c9040b7223 */ /* 0x080fe20000010070 */
[----:B------:R-:W-:Y:S01]  /*3f20*/  FSEL R87, R8, -INF , !P2 ;  /* 0xff80000008577808 */ /* 0x000fe20005000000 */
[C---:B------:R-:W-:Y:S01]  /*3f30*/  FFMA.FTZ R12, R4.reuse, R201, R18 ;  /* 0x000000c9040c7223 */ /* 0x040fe20000010012 */
[----:B------:R-:W-:Y:S01]  /*3f40*/  ISETP.GE.AND P5, PT, R13, R51, PT ;  /* 0x000000330d00720c */ /* 0x000fe20003fa6270 */
[-C--:B------:R-:W-:Y:S01]  /*3f50*/  FFMA.FTZ R8, R4, R201.reuse, R114 ;  /* 0x000000c904087223 */ /* 0x080fe20000010072 */
[----:B------:R-:W-:Y:S01]  /*3f60*/  ISETP.GE.AND P1, PT, R7, R52, PT ;  /* 0x000000340700720c */ /* 0x000fe20003f26270 */
[----:B------:R-:W-:Y:S01]  /*3f70*/  FFMA.FTZ R9, R5, R201, R88 ;  /* 0x000000c905097223 */ /* 0x000fe20000010058 */
[----:B------:R-:W-:-:S02]  /*3f80*/  ISETP.GE.AND P6, PT, R7, R51, PT ;  /* 0x000000330700720c */ /* 0x000fc40003fc6270 */
[C---:B------:R-:W-:Y:S02]  /*3f90*/  ISETP.GE.AND P4, PT, R7.reuse, R54, PT ;  /* 0x000000360700720c */ /* 0x040fe40003f86270 */
[----:B------:R-:W-:Y:S01]  /*3fa0*/  ISETP.GE.AND P2, PT, R7, R53, PT ;  /* 0x000000350700720c */ /* 0x000fe20003f46270 */
[-C--:B------:R-:W-:Y:S01]  /*3fb0*/  FFMA.FTZ R7, R4, R201.reuse, R16 ;  /* 0x000000c904077223 */ /* 0x080fe20000010010 */
[----:B------:R-:W-:Y:S01]  /*3fc0*/  FSEL R98, R6, -INF , !P3 ;  /* 0xff80000006627808 */ /* 0x000fe20005800000 */
[-C--:B------:R-:W-:Y:S01]  /*3fd0*/  FFMA.FTZ R6, R5, R201.reuse, R56 ;  /* 0x000000c905067223 */ /* 0x080fe20000010038 */
[C---:B------:R-:W-:Y:S01]  /*3fe0*/  ISETP.GE.AND P0, PT, R13.reuse, R52, PT ;  /* 0x000000340d00720c */ /* 0x040fe20003f06270 */
[----:B------:R-:W-:Y:S01]  /*3ff0*/  VIADD R4, R13, 0x39 ;  /* 0x000000390d047836 */ /* 0x000fe20000000000 */
[----:B------:R-:W-:Y:S01]  /*4000*/  FSEL R23, R10, -INF , !P5 ;  /* 0xff8000000a177808 */ /* 0x000fe20006800000 */
[----:B------:R-:W-:Y:S01]  /*4010*/  FFMA.FTZ R5, R5, R201, R90 ;  /* 0x000000c905057223 */ /* 0x000fe2000001005a */
[----:B------:R-:W-:-:S02]  /*4020*/  ISETP.GE.AND P5, PT, R159, 0x2, PT ;  /* 0x000000029f00780c */ /* 0x000fc40003fa6270 */
        /* <DEDUP_REMOVED lines=10> */
[C---:B------:R-:W-:Y:S01]  /*40d0*/  ISETP.GE.AND P3, PT, R13.reuse, R54, PT ;  /* 0x000000360d00720c */ /* 0x040fe20003f66270 */
[CC--:B------:R-:W-:Y:S01]  /*40e0*/  FFMA.FTZ R8, R4.reuse, R201.reuse, R17 ;  /* 0x000000c904087223 */ /* 0x0c0fe20000010011 */
[CC--:B------:R-:W-:Y:S01]  /*40f0*/  FFMA.FTZ R7, R4.reuse, R201.reuse, R19 ;  /* 0x000000c904077223 */ /* 0x0c0fe20000010013 */
[CC--:B------:R-:W-:Y:S01]  /*4100*/  FFMA.FTZ R6, R4.reuse, R201.reuse, R113 ;  /* 0x000000c904067223 */ /* 0x0c0fe20000010071 */
[----:B------:R-:W-:Y:S01]  /*4110*/  FFMA.FTZ R4, R4, R201, R115 ;  /* 0x000000c904047223 */ /* 0x000fe20000010073 */
[----:B------:R-:W-:-:S02]  /*4120*/  ISETP.GE.AND P1, PT, R13, R53, PT ;  /* 0x000000350d00720c */ /* 0x000fc40003f26270 */
[----:B------:R-:W-:Y:S02]  /*4130*/  FSEL R88, R9, -INF , !P3 ;  /* 0xff80000009587808 */ /* 0x000fe40005800000 */
[----:B------:R-:W-:Y:S02]  /*4140*/  FSEL R67, R5, -INF , !P1 ;  /* 0xff80000005437808 */ /* 0x000fe40004800000 */
[----:B------:R-:W-:Y:S02]  /*4150*/  FSEL R90, R8, -INF , !P6 ;  /* 0xff800000085a7808 */ /* 0x000fe40007000000 */
[----:B------:R-:W-:Y:S02]  /*4160*/  FSEL R95, R7, -INF , !P4 ;  /* 0xff800000075f7808 */ /* 0x000fe40006000000 */
[----:B------:R-:W-:Y:S02]  /*4170*/  FSEL R99, R6, -INF , !P2 ;  /* 0xff80000006637808 */ /* 0x000fe40005000000 */
[----:B------:R-:W-:Y:S01]  /*4180*/  FSEL R86, R4, -INF , !P0 ;  /* 0xff80000004567808 */ /* 0x000fe20004000000 */
[----:B-1----:R-:W-:Y:S06]  /*4190*/  @!P5 BRA `(.L_x_691) ;  /* 0x0000000000ecd947 */ /* 0x002fec0003800000 */
[----:B------:R-:W-:Y:S01]  /*41a0*/  VIADD R4, R159, 0xfffffffe ;  /* 0xfffffffe9f047836 */ /* 0x000fe20000000000 */
[-C--:B------:R-:W-:Y:S01]  /*41b0*/  ISETP.GE.AND P4, PT, R170, R205.reuse, PT ;  /* 0x000000cdaa00720c */ /* 0x080fe20003f86270 */
[----:B------:R-:W-:Y:S01]  /*41c0*/  BSSY B0, `(.L_x_692) ;  /* 0x0000037000007945 */ /* 0x000fe20003800000 */
[-C--:B------:R-:W-:Y:S01]  /*41d0*/  ISETP.GE.AND P3, PT, R247, R205.reuse, PT ;  /* 0x000000cdf700720c */ /* 0x080fe20003f66270 */
[----:B------:R-:W-:Y:S01]  /*41e0*/  IMAD R6, R167, R4, RZ ;  /* 0x00000004a7067224 */ /* 0x000fe200078e02ff */
[----:B------:R-:W-:Y:S01]  /*41f0*/  SHF.R.S32.HI R7, RZ, 0x1f, R4 ;  /* 0x0000001fff077819 */ /* 0x000fe20000011404 */
[----:B------:R-:W-:Y:S01]  /*4200*/  IMAD.WIDE.U32 R4, R4, R166, R168 ;  /* 0x000000a604047225 */ /* 0x000fe200078e00a8 */
[----:B------:R-:W-:-:S03]  /*4210*/  ISETP.GE.AND P1, PT, R248, R205, PT ;  /* 0x000000cdf800720c */ /* 0x000fc60003f26270 */
[----:B------:R-:W-:-:S04]  /*4220*/  IMAD R6, R7, R166, R6 ;  /* 0x000000a607067224 */ /* 0x000fc800078e0206 */
[----:B------:R-:W-:Y:S01]  /*4230*/  IMAD.IADD R6, R5, 0x1, R6 ;  /* 0x0000000105067824 */ /* 0x000fe200078e0206 */
[CC--:B------:R-:W-:Y:S01]  /*4240*/  @!P4 LEA R16, P6, R4.reuse, R218.reuse, 0x1 ;  /* 0x000000da0410c211 */ /* 0x0c0fe200078c08ff */
[----:B------:R1:W-:Y:S01]  /*4250*/  @P4 STS [R204+0x6000], RZ ;  /* 0x006000ffcc004388 */ /* 0x0003e20000000800 */
[CC--:B------:R-:W-:Y:S02]  /*4260*/  @!P3 LEA R14, P2, R4.reuse, R218.reuse, 0x1 ;  /* 0x000000da040eb211 */ /* 0x0c0fe400078408ff */
[CCC-:B------:R-:W-:Y:S01]  /*4270*/  @!P4 LEA.HI.X R17, R4.reuse, R219.reuse, R6.reuse, 0x1, P6 ;  /* 0x000000db0411c211 */ /* 0x1c0fe200030f0c06 */
[----:B------:R1:W-:Y:S01]  /*4280*/  @P4 STS [R204+0x6004], RZ ;  /* 0x006004ffcc004388 */ /* 0x0003e20000000800 */
[C---:B------:R-:W-:Y:S02]  /*4290*/  @!P1 LEA R12, P0, R4.reuse, R218, 0x1 ;  /* 0x000000da040c9211 */ /* 0x040fe400078008ff */
[----:B------:R-:W-:Y:S01]  /*42a0*/  IADD3 R5, P6, R165, R4, RZ ;  /* 0x00000004a5057210 */ /* 0x000fe20007fde0ff */
[----:B------:R1:W-:Y:S01]  /*42b0*/  @P4 STS.64 [R204+0x6008], RZ ;  /* 0x006008ffcc004388 */ /* 0x0003e20000000a00 */
[----:B------:R-:W-:-:S02]  /*42c0*/  @!P3 LEA.HI.X R15, R4, R219, R6, 0x1, P2 ;  /* 0x000000db040fb211 */ /* 0x000fc400010f0c06 */
[-CC-:B------:R-:W-:Y:S01]  /*42d0*/  @!P1 LEA.HI.X R13, R4, R219.reuse, R6.reuse, 0x1, P0 ;  /* 0x000000db040d9211 */ /* 0x180fe200000f0c06 */
[----:B------:R-:W-:Y:S01]  /*42e0*/  IMAD.X R6, R164, 0x1, R6, P6 ;  /* 0x00000001a4067824 */ /* 0x000fe200030e0606 */
[CC--:B------:R-:W-:Y:S01]  /*42f0*/  @!P4 LEA R10, P2, R5.reuse, R218.reuse, 0x1 ;  /* 0x000000da050ac211 */ /* 0x0c0fe200078408ff */
[----:B------:R-:W-:Y:S01]  /*4300*/  @!PT LDS RZ, [RZ] ;  /* 0x00000000fffff984 */ /* 0x000fe20000000800 */
[----:B------:R-:W-:Y:S01]  /*4310*/  @!PT LDS RZ, [RZ] ;  /* 0x00000000fffff984 */ /* 0x000fe20000000800 */
[----:B------:R-:W-:Y:S01]  /*4320*/  @!PT LDS RZ, [RZ] ;  /* 0x00000000fffff984 */ /* 0x000fe20000000800 */
[----:B------:R1:W-:Y:S01]  /*4330*/  @!P4 LDGSTS.E.BYPASS.LTC128B.128 [R204+0x6000], desc[UR4][R16.64] ;  /* 0x0600000010cccfae */ /* 0x0003e2000b901d44 */
[C---:B------:R-:W-:Y:S02]  /*4340*/  @!P3 LEA R8, P0, R5.reuse, R218, 0x1 ;  /* 0x000000da0508b211 */ /* 0x040fe400078008ff */
[CCC-:B------:R-:W-:Y:S01]  /*4350*/  @!P4 LEA.HI.X R11, R5.reuse, R219.reuse, R6.reuse, 0x1, P2 ;  /* 0x000000db050bc211 */ /* 0x1c0fe200010f0c06 */
        /* <DEDUP_REMOVED lines=29> */
.L_x_693:
[----:B------:R-:W-:Y:S05]  /*4530*/  BSYNC B0 ;  /* 0x0000000000007941 */ /* 0x000fea0003800000 */
.L_x_692:
[----:B------:R-:W0:Y:S02]  /*4540*/  LDGDEPBAR ;  /* 0x00000000000079af */ /* 0x000e240000000000 */
.L_x_691:
[----:B------:R-:W-:Y:S05]  /*4550*/  BSYNC B1 ;  /* 0x0000000000017941 */ /* 0x000fea0003800000 */
.L_x_690:
[----:B--2---:R-:W2:Y:S01]  /*4560*/  LD.E R4, desc[UR4][R172.64+0xdc] ;  /* 0x0000dc04ac047980 */ /* 0x004ea2000c101900 */
[----:B------:R-:W-:Y:S01]  /*4570*/  FMNMX.FTZ R6, R22, R37, !PT ;  /* 0x0000002516067209 */ /* 0x000fe20007810000 */
[----:B------:R-:W-:Y:S01]  /*4580*/  IMAD R174, R0, 0x2, R3 ;  /* 0x0000000200ae7824 */ /* 0x000fe200078e0203 */
[----:B------:R-:W-:Y:S01]  /*4590*/  LOP3.LUT R5, R36, 0x7ffffffc, RZ, 0xc0, !PT ;  /* 0x7ffffffc24057812 */ /* 0x000fe200078ec0ff */
[----:B-1----:R-:W-:Y:S01]  /*45a0*/  IMAD R9, R162, R153, R163 ;  /* 0x00000099a2097224 */ /* 0x002fe200078e02a3 */
[----:B------:R-:W-:Y:S01]  /*45b0*/  FMNMX.FTZ R6, R38, R6, !PT ;  /* 0x0000000626067209 */ /* 0x000fe20007810000 */
[----:B------:R-:W-:Y:S01]  /*45c0*/  IMAD.SHL.U32 R8, R159, 0x40, RZ ;  /* 0x000000409f087824 */ /* 0x000fe200078e00ff */
[----:B------:R-:W-:Y:S01]  /*45d0*/  LOP3.LUT R181, R160, R155, RZ, 0x3c, !PT ;  /* 0x0000009ba0b57212 */ /* 0x000fe200078e3cff */
[----:B------:R-:W-:Y:S01]  /*45e0*/  IMAD.IADD R5, R144, 0x1, -R5 ;  /* 0x0000000190057824 */ /* 0x000fe200078e0a05 */
[----:B------:R-:W-:Y:S01]  /*45f0*/  FMNMX.FTZ R6, R44, R6, !PT ;  /* 0x000000062c067209 */ /* 0x000fe20007810000 */
[----:B------:R-:W-:Y:S01]  /*4600*/  IMAD R9, R154, R9, R157 ;  /* 0x000000099a097224 */ /* 0x000fe200078e029d */
[----:B------:R-:W-:Y:S01]  /*4610*/  BSSY B2, `(.L_x_694) ;  /* 0x0001697000027945 */ /* 0x000fe20003800000 */
[----:B------:R-:W-:Y:S01]  /*4620*/  IMAD.SHL.U32 R7, R5, 0x2, RZ ;  /* 0x0000000205077824 */ /* 0x000fe200078e00ff */
[----:B------:R-:W-:Y:S01]  /*4630*/  FMNMX.FTZ R5, R39, R6, !PT ;  /* 0x0000000627057209 */ /* 0x000fe20007810000 */
[----:B------:R-:W-:Y:S01]  /*4640*/  IMAD.SHL.U32 R0, R222, 0x2, RZ ;  /* 0x00000002de007824 */ /* 0x000fe200078e00ff */
[----:B------:R-:W-:Y:S01]  /*4650*/  STL [R1+0x160], R181 ;  /* 0x000160b501007387 */ /* 0x000fe20000100800 */
[C---:B------:R-:W-:Y:S01]  /*4660*/  IMAD R9, R216.reuse, R9, R8 ;  /* 0x00000009d8097224 */ /* 0x040fe200078e0208 */
[----:B------:R-:W-:Y:S01]  /*4670*/  FMNMX.FTZ R3, R45, R5, !PT ;  /* 0x000000052d037209 */ /* 0x000fe20007810000 */
[----:B------:R-:W-:Y:S01]  /*4680*/  IMAD R8, R216, R48, R7 ;  /* 0x00000030d8087224 */ /* 0x000fe200078e0207 */
[----:B------:R-:W-:Y:S01]  /*4690*/  FMNMX.FTZ R5, R23, R50, !PT ;  /* 0x0000003217057209 */ /* 0x000fe20007810000 */
[----:B------:R-:W-:Y:S01]  /*46a0*/  IMAD.WIDE.U32 R194, R158, -0x2daee0ad, RZ ;  /* 0xd2511f539ec27825 */ /* 0x000fe200078e00ff */
[----:B------:R-:W-:-:S02]  /*46b0*/  FMNMX.FTZ R3, R40, R3, !PT ;  /* 0x0000000328037209 */ /* 0x000fc40007810000 */
[----:B------:R-:W-:Y:S01]  /*46c0*/  FMNMX.FTZ R5, R47, R5, !PT ;  /* 0x000000052f057209 */ /* 0x000fe20007810000 */
[----:B------:R-:W-:Y:S01]  /*46d0*/  VIADD R7, R0, 0x1 ;  /* 0x0000000100077836 */ /* 0x000fe20000000000 */
[----:B------:R-:W-:Y:S01]  /*46e0*/  FMNMX.FTZ R3, R41, R3, !PT ;  /* 0x0000000329037209 */ /* 0x000fe20007810000 */
[----:B------:R-:W-:Y:S01]  /*46f0*/  IMAD.WIDE.U32 R212, R49, -0x326172a9, RZ ;  /* 0xcd9e8d5731d47825 */ /* 0x000fe200078e00ff */
[C---:B------:R-:W-:Y:S02]  /*4700*/  LOP3.LUT R0, R161.reuse, R0, RZ, 0x3c, !PT ;  /* 0x00000000a1007212 */ /* 0x040fe400078e3cff */
[----:B------:R-:W-:Y:S01]  /*4710*/  FMNMX.FTZ R6, R80, R3, !PT ;  /* 0x0000000350067209 */ /* 0x000fe20007810000 */
[----:B------:R-:W-:Y:S01]  /*4720*/  VIADD R139, R161, 0xbb67ae85 ;  /* 0xbb67ae85a18b7836 */ /* 0x000fe20000000000 */
[----:B------:R-:W-:Y:S01]  /*4730*/  FMNMX.FTZ R3, R46, R5, !PT ;  /* 0x000000052e037209 */ /* 0x000fe20007810000 */
[----:B------:R-:W-:Y:S01]  /*4740*/  VIADD R164, R49, 0x4 ;  /* 0x0000000431a47836 */ /* 0x000fe20000000000 */
[----:B------:R-:W-:Y:S01]  /*4750*/  FMNMX.FTZ R5, R64, R6, !PT ;  /* 0x0000000640057209 */ /* 0x000fe20007810000 */
[----:B------:R-:W-:Y:S01]  /*4760*/  VIADD R196, R160, 0x9e3779b9 ;  /* 0x9e3779b9a0c47836 */ /* 0x000fe20000000000 */
[----:B------:R-:W-:Y:S01]  /*4770*/  LOP3.LUT R6, R0, R195, RZ, 0x3c, !PT ;  /* 0x000000c300067212 */ /* 0x000fe200078e3cff */
[----:B------:R-:W-:Y:S01]  /*4780*/  IMAD.WIDE.U32 R10, R164, -0x326172a9, RZ ;  /* 0xcd9e8d57a40a7825 */ /* 0x000fe200078e00ff */
[----:B------:R-:W-:-:S02]  /*4790*/  FMNMX.FTZ R0, R57, R3, !PT ;  /* 0x0000000339007209 */ /* 0x000fc40007810000 */
[----:B------:R-:W-:Y:S01]  /*47a0*/  FMNMX.FTZ R5, R85, R5, !PT ;  /* 0x0000000555057209 */ /* 0x000fe20007810000 */
[----:B------:R-:W-:Y:S01]  /*47b0*/  IMAD.WIDE.U32 R158, R6, -0x326172a9, RZ ;  /* 0xcd9e8d57069e7825 */ /* 0x000fe200078e00ff */
[----:B------:R-:W-:Y:S01]  /*47c0*/  FMNMX.FTZ R0, R55, R0, !PT ;  /* 0x0000000037007209 */ /* 0x000fe20007810000 */
[----:B------:R-:W-:Y:S01]  /*47d0*/  STL [R1+0x10c], R196 ;  /* 0x00010cc401007387 */ /* 0x000fe20000100800 */
[C---:B------:R-:W-:Y:S01]  /*47e0*/  LOP3.LUT R156, R161.reuse, R7, RZ, 0x3c, !PT ;  /* 0x00000007a19c7212 */ /* 0x040fe200078e3cff */
[----:B------:R-:W-:Y:S01]  /*47f0*/  VIADD R209, R160, 0x3c6ef372 ;  /* 0x3c6ef372a0d17836 */ /* 0x000fe20000000000 */
[----:B------:R-:W-:Y:S01]  /*4800*/  FMNMX.FTZ R5, R60, R5, !PT ;  /* 0x000000053c057209 */ /* 0x000fe20007810000 */
[----:B------:R-:W-:Y:S01]  /*4810*/  VIADD R185, R161, 0x76cf5d0a ;  /* 0x76cf5d0aa1b97836 */ /* 0x000fe20000000000 */
[----:B------:R-:W-:Y:S01]  /*4820*/  FMNMX.FTZ R0, R59, R0, !PT ;  /* 0x000000003b007209 */ /* 0x000fe20007810000 */
[----:B------:R-:W-:Y:S01]  /*4830*/  VIADD R184, R161, 0x32370b8f ;  /* 0x32370b8fa1b87836 */ /* 0x000fe20000000000 */
[----:B------:R-:W-:Y:S01]  /*4840*/  LOP3.LUT R3, R156, R195, RZ, 0x3c, !PT ;  /* 0x000000c39c037212 */ /* 0x000fe200078e3cff */
[----:B------:R-:W-:Y:S01]  /*4850*/  VIADD R192, R160, 0xdaa66d2b ;  /* 0xdaa66d2ba0c07836 */ /* 0x000fe20000000000 */
[----:B------:R-:W-:Y:S01]  /*4860*/  FMNMX.FTZ R5, R94, R5, !PT ;  /* 0x000000055e057209 */ /* 0x000fe20007810000 */
[----:B------:R-:W-:Y:S01]  /*4870*/  VIADD R193, R160, 0x78dde6e4 ;  /* 0x78dde6e4a0c17836 */ /* 0x000fe20000000000 */
[----:B------:R-:W-:Y:S01]  /*4880*/  FMNMX.FTZ R0, R43, R0, !PT ;  /* 0x000000002b007209 */ /* 0x000fe20007810000 */
[----:B------:R-:W-:Y:S01]  /*4890*/  IMAD.WIDE.U32 R24, R3, -0x326172a9, RZ ;  /* 0xcd9e8d5703187825 */ /* 0x000fe200078e00ff */
[----:B------:R-:W-:Y:S01]  /*48a0*/  FMNMX.FTZ R5, R87, R5, !PT ;  /* 0x0000000557057209 */ /* 0x000fe20007810000 */
[----:B------:R-:W-:Y:S01]  /*48b0*/  STL.64 [R1+0x30], R194 ;  /* 0x000030c201007387 */ /* 0x000fe20000100a00 */
        /* <DEDUP_REMOVED lines=8> */
[----:B------:R-:W-:Y:S01]  /*4940*/  FMNMX.FTZ R105, R90, R5, !PT ;  /* 0x000000055a697209 */ /* 0x000fe20007810000 */
[----:B------:R-:W-:Y:S01]  /*4950*/  VIADD R210, R161, 0xa9066899 ;  /* 0xa9066899a1d27836 */ /* 0x000fe20000000000 */
[----:B------:R-:W-:Y:S01]  /*4960*/  FMNMX.FTZ R3, R91, R3, !PT ;  /* 0x000000035b037209 */ /* 0x000fe20007810000 */
[----:B------:R-:W-:Y:S01]  /*4970*/  VIADD R208, R160, 0x1715609d ;  /* 0x1715609da0d07836 */ /* 0x000fe20000000000 */
[----:B------:R-:W-:Y:S01]  /*4980*/  SHF.R.S32.HI R5, RZ, 0x1f, R0 ;  /* 0x0000001fff057819 */ /* 0x000fe20000011400 */
[----:B------:R-:W-:Y:S01]  /*4990*/  STL.64 [R1+0x48], R234 ;  /* 0x000048ea01007387 */ /* 0x000fe20000100a00 */
[----:B------:R-:W-:Y:S01]  /*49a0*/  IADD3 R18, P0, R8, R0, RZ ;  /* 0x0000000008127210 */ /* 0x000fe20007f1e0ff */
[----:B------:R-:W-:Y:S01]  /*49b0*/  IMAD.WIDE.U32 R214, R164, -0x326172a9, RZ ;  /* 0xcd9e8d57a4d67825 */ /* 0x000fe200078e00ff */
[----:B------:R-:W-:Y:S01]  /*49c0*/  LOP3.LUT R0, R235, R139, R194, 0x96, !PT ;  /* 0x0000008beb007212 */ /* 0x000fe200078e96c2 */
[----:B------:R-:W-:Y:S01]  /*49d0*/  STL [R1+0x110], R209 ;  /* 0x000110d101007387 */ /* 0x000fe20000100800 */
[----:B------:R-:W-:-:S02]  /*49e0*/  FMNMX.FTZ R3, R89, R3, !PT ;  /* 0x0000000359037209 */ /* 0x000fc40007810000 */
[----:B------:R-:W-:Y:S01]  /*49f0*/  LOP3.LUT R111, R181, R11, RZ, 0x3c, !PT ;  /* 0x0000000bb56f7212 */ /* 0x000fe200078e3cff */
[----:B------:R-:W-:Y:S01]  /*4a00*/  IMAD.WIDE.U32 R250, R0, -0x326172a9, RZ ;  /* 0xcd9e8d5700fa7825 */ /* 0x000fe200078e00ff */
[----:B------:R-:W-:Y:S01]  /*4a10*/  FMNMX.FTZ R0, R100, R3, !PT ;  /* 0x0000000364007209 */ /* 0x000fe20007810000 */
[----:B------:R-:W1:Y:S01]  /*4a20*/  SHFL.BFLY PT, R11, R105, 0x2, 0x1f ;  /* 0x0c401f00690b7f89 */ /* 0x000e6200000e0000 */
[----:B------:R-:W-:Y:S02]  /*4a30*/  LEA.HI.X.SX32 R5, R8, R5, 0x1, P0 ;  /* 0x0000000508057211 */ /* 0x000fe400000f0eff */
[----:B------:R-:W-:Y:S01]  /*4a40*/  FMNMX.FTZ R0, R96, R0, !PT ;  /* 0x0000000060007209 */ /* 0x000fe20007810000 */
[----:B------:R-:W-:Y:S01]  /*4a50*/  STL [R1+0x104], R185 ;  /* 0x000104b901007387 */ /* 0x000fe20000100800 */
[----:B------:R-:W-:Y:S02]  /*4a60*/  LOP3.LUT R8, R159, R196, R212, 0x96, !PT ;  /* 0x000000c49f087212 */ /* 0x000fe400078e96d4 */
[----:B------:R-:W-:Y:S01]  /*4a70*/  FMNMX.FTZ R0, R101, R0, !PT ;  /* 0x0000000065007209 */ /* 0x000fe20007810000 */
[----:B------:R-:W-:Y:S01]  /*4a80*/  STL [R1+0x108], R184 ;  /* 0x000108b801007387 */ /* 0x000fe20000100800 */
[-C--:B------:R-:W-:Y:S01]  /*4a90*/  LOP3.LUT R12, R251, R209.reuse, R158, 0x96, !PT ;  /* 0x000000d1fb0c7212 */ /* 0x080fe200078e969e */
[----:B------:R-:W-:Y:S01]  /*4aa0*/  IMAD.WIDE.U32 R8, R8, -0x2daee0ad, RZ ;  /* 0xd2511f5308087825 */ /* 0x000fe200078e00ff */
[----:B------:R-:W-:Y:S01]  /*4ab0*/  FMNMX.FTZ R0, R95, R0, !PT ;  /* 0x000000005f007209 */ /* 0x000fe20007810000 */
[----:B------:R-:W-:Y:S01]  /*4ac0*/  STL [R1+0xf0], R192 ;  /* 0x0000f0c001007387 */ /* 0x000fe20000100800 */
[-C--:B------:R-:W-:Y:S01]  /*4ad0*/  LOP3.LUT R6, R25, R196.reuse, R212, 0x96, !PT ;  /* 0x000000c419067212 */ /* 0x080fe200078e96d4 */
[----:B------:R-:W-:Y:S01]  /*4ae0*/  IMAD.WIDE.U32 R12, R12, -0x2daee0ad, RZ ;  /* 0xd2511f530c0c7825 */ /* 0x000fe200078e00ff */
[----:B------:R-:W-:Y:S01]  /*4af0*/  LOP3.LUT R14, R251, R209, R24, 0x96, !PT ;  /* 0x000000d1fb0e7212 */ /* 0x000fe200078e9618 */
[----:B------:R-:W3:Y:S01]  /*4b00*/  SHFL.BFLY PT, R20, R0, 0x2, 0x1f ;  /* 0x0c401f0000147f89 */ /* 0x000ee200000e0000 */
[----:B------:R-:W-:Y:S01]  /*4b10*/  LOP3.LUT R3, R9, R185, R234, 0x96, !PT ;  /* 0x000000b909037212 */ /* 0x000fe200078e96ea */
[----:B------:R-:W-:Y:S01]  /*4b20*/  IMAD.WIDE.U32 R6, R6, -0x2daee0ad, RZ ;  /* 0xd2511f5306067825 */ /* 0x000fe200078e00ff */
[-CC-:B------:R-:W-:Y:S01]  /*4b30*/  LOP3.LUT R138, R159, R196.reuse, R10.reuse, 0x96, !PT ;  /* 0x000000c49f8a7212 */ /* 0x180fe200078e960a */
[----:B------:R-:W-:Y:S01]  /*4b40*/  STL [R1+0xfc], R193 ;  /* 0x0000fcc101007387 */ /* 0x000fe20000100800 */
[----:B------:R-:W-:Y:S01]  /*4b50*/  LOP3.LUT R149, R25, R196, R10, 0x96, !PT ;  /* 0x000000c419957212 */ /* 0x000fe200078e960a */
[----:B------:R-:W-:Y:S01]  /*4b60*/  IMAD.WIDE.U32 R14, R14, -0x2daee0ad, RZ ;  /* 0xd2511f530e0e7825 */ /* 0x000fe200078e00ff */
[----:B------:R-:W-:Y:S01]  /*4b70*/  LOP3.LUT R8, R13, R184, R8, 0x96, !PT ;  /* 0x000000b80d087212 */ /* 0x000fe200078e9608 */
[----:B------:R-:W-:Y:S01]  /*4b80*/  STL [R1+0x100], R211 ;  /* 0x000100d301007387 */ /* 0x000fe20000100800 */
[----:B-1----:R-:W-:-:S02]  /*4b90*/  FMNMX.FTZ R105, R105, R11, !PT ;  /* 0x0000000b69697209 */ /* 0x002fc40007810000 */
[----:B------:R-:W-:Y:S01]  /*4ba0*/  LOP3.LUT R10, R7, R185, R234, 0x96, !PT ;  /* 0x000000b9070a7212 */ /* 0x000fe200078e96ea */
[----:B------:R-:W-:Y:S01]  /*4bb0*/  IMAD.WIDE.U32 R8, R8, -0x326172a9, RZ ;  /* 0xcd9e8d5708087825 */ /* 0x000fe200078e00ff */
[----:B------:R-:W-:Y:S01]  /*4bc0*/  LOP3.LUT R16, R15, R184, R6, 0x96, !PT ;  /* 0x000000b80f107212 */ /* 0x000fe200078e9606 */
[----:B------:R-:W1:Y:S01]  /*4bd0*/  SHFL.BFLY PT, R21, R105, 0x1, 0x1f ;  /* 0x0c201f0069157f89 */ /* 0x000e6200000e0000 */
[C---:B------:R-:W-:Y:S01]  /*4be0*/  LEA R48, P0, R18.reuse, R150, 0x1 ;  /* 0x0000009612307211 */ /* 0x040fe200078008ff */
[----:B------:R-:W-:Y:S02]  /*4bf0*/  IMAD.WIDE.U32 R6, R3, -0x326172a9, RZ ;  /* 0xcd9e8d5703067825 */ /* 0x000fe400078e00ff */
[----:B------:R-:W-:Y:S01]  /*4c00*/  STL [R1+0xf8], R210 ;  /* 0x0000f8d201007387 */ /* 0x000fe20000100800 */
[----:B------:R-:W-:Y:S01]  /*4c10*/  LEA.HI.X R49, R18, R151, R5, 0x1, P0 ;  /* 0x0000009712317211 */ /* 0x000fe200000f0c05 */
[----:B------:R-:W-:Y:S01]  /*4c20*/  IMAD.WIDE.U32 R10, R10, -0x326172a9, RZ ;  /* 0xcd9e8d570a0a7825 */ /* 0x000fe200078e00ff */
[----:B------:R-:W-:Y:S01]  /*4c30*/  LOP3.LUT R3, R7, R192, R250, 0x96, !PT ;  /* 0x000000c007037212 */ /* 0x000fe200078e96fa */
[----:B------:R-:W-:Y:S01]  /*4c40*/  STL [R1+0xf4], R208 ;  /* 0x0000f4d001007387 */ /* 0x000fe20000100800 */
[-C--:B------:R-:W-:Y:S01]  /*4c50*/  LOP3.LUT R18, R9, R193.reuse, R6, 0x96, !PT ;  /* 0x000000c109127212 */ /* 0x080fe200078e9606 */
[----:B------:R-:W-:Y:S01]  /*4c60*/  IMAD.WIDE.U32 R16, R16, -0x326172a9, RZ ;  /* 0xcd9e8d5710107825 */ /* 0x000fe200078e00ff */
[----:B---3--:R-:W-:Y:S01]  /*4c70*/  FMNMX.FTZ R0, R0, R20, !PT ;  /* 0x0000001400007209 */ /* 0x008fe20007810000 */
[----:B------:R-:W-:Y:S01]  /*4c80*/  STL.64 [R1+0x40], R214 ;  /* 0x000040d601007387 */ /* 0x000fe20000100a00 */
[-C--:B------:R-:W-:Y:S01]  /*4c90*/  LOP3.LUT R13, R11, R192.reuse, R250, 0x96, !PT ;  /* 0x000000c00b0d7212 */ /* 0x080fe200078e96fa */
[----:B------:R-:W-:Y:S01]  /*4ca0*/  IMAD.WIDE.U32 R18, R18, -0x2daee0ad, RZ ;  /* 0xd2511f5312127825 */ /* 0x000fe200078e00ff */
[-C--:B------:R-:W-:Y:S01]  /*4cb0*/  LOP3.LUT R5, R17, R193.reuse, R10, 0x96, !PT ;  /* 0x000000c111057212 */ /* 0x080fe200078e960a */
[----:B------:R-:W3:Y:S01]  /*4cc0*/  SHFL.BFLY PT, R102, R0, 0x1, 0x1f ;  /* 0x0c201f0000667f89 */ /* 0x000ee200000e0000 */
[----:B------:R-:W-:Y:S01]  /*4cd0*/  LOP3.LUT R15, R7, R192, R250, 0x96, !PT ;  /* 0x000000c0070f7212 */ /* 0x000fe200078e96fa */
[----:B------:R-:W-:Y:S01]  /*4ce0*/  IMAD.WIDE.U32 R10, R3, -0x2daee0ad, RZ ;  /* 0xd2511f53030a7825 */ /* 0x000fe200078e00ff */
[----:B------:R-:W-:-:S03]  /*4cf0*/  LOP3.LUT R3, R9, R193, R6, 0x96, !PT ;  /* 0x000000c109037212 */ /* 0x000fc600078e9606 */
[----:B------:R-:W-:Y:S01]  /*4d00*/  IMAD.WIDE.U32 R6, R13, -0x2daee0ad, RZ ;  /* 0xd2511f530d067825 */ /* 0x000fe200078e00ff */
[----:B------:R-:W-:Y:S02]  /*4d10*/  LOP3.LUT R12, R11, R211, R12, 0x96, !PT ;  /* 0x000000d30b0c7212 */ /* 0x000fe400078e960c */
[----:B-1----:R-:W-:Y:S01]  /*4d20*/  FMNMX.FTZ R105, R105, R21, !PT ;  /* 0x0000001569697209 */ /* 0x002fe20007810000 */
[----:B------:R-:W-:Y:S01]  /*4d30*/  IMAD.WIDE.U32 R26, R5, -0x2daee0ad, RZ ;  /* 0xd2511f53051a7825 */ /* 0x000fe200078e00ff */
[-C--:B------:R-:W-:Y:S02]  /*4d40*/  LOP3.LUT R9, R19, R210.reuse, R10, 0x96, !PT ;  /* 0x000000d213097212 */ /* 0x080fe400078e960a */
[----:B------:R-:W-:Y:S01]  /*4d50*/  FSETP.NEU.FTZ.AND P0, PT, R105, -INF , PT ;  /* 0xff8000006900780b */ /* 0x000fe20003f1d000 */
[----:B------:R-:W-:Y:S01]  /*4d60*/  IMAD.WIDE.U32 R12, R12, -0x326172a9, RZ ;  /* 0xcd9e8d570c0c7825 */ /* 0x000fe200078e00ff */
[----:B------:R-:W-:Y:S02]  /*4d70*/  LOP3.LUT R10, R27, R210, R6, 0x96, !PT ;  /* 0x000000d21b0a7212 */ /* 0x000fe400078e9606 */
[----:B------:R-:W-:Y:S01]  /*4d80*/  LOP3.LUT R14, R7, R211, R14, 0x96, !PT ;  /* 0x000000d3070e7212 */ /* 0x000fe200078e960e */
[----:B------:R-:W-:Y:S01]  /*4d90*/  IMAD R7, R15, -0x2daee0ad, RZ ;  /* 0xd2511f530f077824 */ /* 0x000fe200078e02ff */
[-CC-:B------:R-:W-:Y:S01]  /*4da0*/  LOP3.LUT R19, R13, R208.reuse, R8.reuse, 0x96, !PT ;  /* 0x000000d00d137212 */ /* 0x180fe200078e9608 */
[----:B------:R-:W-:Y:S01]  /*4db0*/  IMAD.WIDE.U32 R92, R3, -0x2daee0ad, RZ ;  /* 0xd2511f53035c7825 */ /* 0x000fe200078e00ff */
[----:B------:R-:W-:-:S03]  /*4dc0*/  LOP3.LUT R145, R13, R208, R8, 0x96, !PT ;  /* 0x000000d00d917212 */ /* 0x000fc600078e9608 */
[----:B------:R-:W-:Y:S01]  /*4dd0*/  IMAD.WIDE.U32 R8, R9, -0x326172a9, RZ ;  /* 0xcd9e8d5709087825 */ /* 0x000fe200078e00ff */
[----:B---3--:R-:W-:-:S03]  /*4de0*/  FMNMX.FTZ R102, R0, R102, !PT ;  /* 0x0000006600667209 */ /* 0x008fc60007810000 */
[----:B------:R-:W-:Y:S01]  /*4df0*/  IMAD.WIDE.U32 R14, R14, -0x326172a9, RZ ;  /* 0xcd9e8d570e0e7825 */ /* 0x000fe200078e00ff */
[C---:B------:R-:W-:Y:S02]  /*4e00*/  LOP3.LUT R13, R8.reuse, 0xff, RZ, 0xc0, !PT ;  /* 0x000000ff080d7812 */ /* 0x040fe400078ec0ff */
[----:B------:R-:W-:Y:S01]  /*4e10*/  LOP3.LUT R20, R8, 0xffff, RZ, 0xc0, !PT ;  /* 0x0000ffff08147812 */ /* 0x000fe200078ec0ff */
[----:B------:R-:W-:Y:S01]  /*4e20*/  IMAD.WIDE.U32 R10, R10, -0x326172a9, RZ ;  /* 0xcd9e8d570a0a7825 */ /* 0x000fe200078e00ff */
[--C-:B------:R-:W-:Y:S02]  /*4e30*/  SHF.R.U32.HI R21, RZ, 0x10, R8.reuse ;  /* 0x00000010ff157819 */ /* 0x100fe40000011608 */
[----:B------:R-:W-:Y:S02]  /*4e40*/  SHF.R.U32.HI R17, RZ, 0x18, R8 ;  /* 0x00000018ff117819 */ /* 0x000fe40000011608 */
[----:B------:R-:W-:Y:S02]  /*4e50*/  LOP3.LUT R8, R93, R210, R7, 0x96, !PT ;  /* 0x000000d25d087212 */ /* 0x000fe400078e9607 */
[----:B------:R-:W-:-:S02]  /*4e60*/  LOP3.LUT R3, R9, R245, R12, 0x96, !PT ;  /* 0x000000f509037212 */ /* 0x000fc400078e960c */
[----:B------:R-:W-:Y:S01]  /*4e70*/  LOP3.LUT R42, R15, R208, R16, 0x96, !PT ;  /* 0x000000d00f2a7212 */ /* 0x000fe200078e9610 */
[----:B------:R-:W-:Y:S01]  /*4e80*/  IMAD.WIDE.U32 R8, R8, -0x326172a9, RZ ;  /* 0xcd9e8d5708087825 */ /* 0x000fe200078e00ff */
[----:B------:R-:W-:Y:S02]  /*4e90*/  LOP3.LUT R14, R11, R245, R14, 0x96, !PT ;  /* 0x000000f50b0e7212 */ /* 0x000fe400078e960e */
[C---:B------:R-:W-:Y:S02]  /*4ea0*/  LOP3.LUT R27, R10.reuse, 0xffff, RZ, 0xc0, !PT ;  /* 0x0000ffff0a1b7812 */ /* 0x040fe400078ec0ff */
[----:B------:R-:W-:Y:S02]  /*4eb0*/  LOP3.LUT R15, R10, 0xff, RZ, 0xc0, !PT ;  /* 0x000000ff0a0f7812 */ /* 0x000fe400078ec0ff */
[----:B------:R-:W-:Y:S02]  /*4ec0*/  SHF.R.U32.HI R25, RZ, 0x10, R10 ;  /* 0x00000010ff197819 */ /* 0x000fe4000001160a */
[----:B------:R-:W-:-:S02]  /*4ed0*/  LOP3.LUT R11, R3, 0xff, RZ, 0xc0, !PT ;  /* 0x000000ff030b7812 */ /* 0x000fc400078ec0ff */
[----:B------:R-:W-:Y:S02]  /*4ee0*/  LOP3.LUT R30, R9, R245, R12, 0x96, !PT ;  /* 0x000000f5091e7212 */ /* 0x000fe400078e960c */
[C---:B------:R-:W-:Y:S02]  /*4ef0*/  LOP3.LUT R140, R8.reuse, 0xffff, RZ, 0xc0, !PT ;  /* 0x0000ffff088c7812 */ /* 0x040fe400078ec0ff */
[----:B------:R-:W-:Y:S02]  /*4f00*/  LOP3.LUT R141, R8, 0xff, RZ, 0xc0, !PT ;  /* 0x000000ff088d7812 */ /* 0x000fe400078ec0ff */
[--C-:B------:R-:W-:Y:S02]  /*4f10*/  SHF.R.U32.HI R144, RZ, 0x10, R8.reuse ;  /* 0x00000010ff907819 */ /* 0x100fe40000011608 */
[----:B------:R-:W-:Y:S01]  /*4f20*/  SHF.R.U32.HI R142, RZ, 0x18, R8 ;  /* 0x00000018ff8e7819 */ /* 0x000fe20000011608 */
[----:B------:R-:W-:Y:S01]  /*4f30*/  IMAD.WIDE.U32 R8, R19, -0x2daee0ad, RZ ;  /* 0xd2511f5313087825 */ /* 0x000fe200078e00ff */
[----:B------:R-:W-:-:S02]  /*4f40*/  ISETP.GE.U32.AND P1, PT, R200, R13, PT ;  /* 0x0000000dc800720c */ /* 0x000fc40003f26070 */
[----:B------:R-:W-:Y:S02]  /*4f50*/  ISETP.GE.U32.AND P4, PT, R200, R17, PT ;  /* 0x00000011c800720c */ /* 0x000fe40003f86070 */
[----:B------:R-:W-:Y:S02]  /*4f60*/  LOP3.LUT R12, R8, 0xffff, RZ, 0xc0, !PT ;  /* 0x0000ffff080c7812 */ /* 0x000fe400078ec0ff */
[--C-:B------:R-:W-:Y:S02]  /*4f70*/  SHF.R.U32.HI R16, RZ, 0x10, R8.reuse ;  /* 0x00000010ff107819 */ /* 0x100fe40000011608 */
[----:B------:R-:W-:Y:S01]  /*4f80*/  SHF.R.U32.HI R13, RZ, 0x18, R8 ;  /* 0x00000018ff0d7819 */ /* 0x000fe20000011608 */
[----:B--2---:R-:W-:-:S05]  /*4f90*/  FMUL.FTZ R6, R4, R105 ;  /* 0x0000006904067220 */ /* 0x004fca0000410000 */
[----:B------:R-:W-:Y:S02]  /*4fa0*/  FSEL R6, R6, RZ, P0 ;  /* 0x000000ff06067208 */ /* 0x000fe40000000000 */
[----:B------:R-:W-:-:S03]  /*4fb0*/  FSETP.NEU.FTZ.AND P0, PT, R102, -INF , PT ;  /* 0xff8000006600780b */ /* 0x000fc60003f1d000 */
[-CC-:B------:R-:W-:Y:S01]  /*4fc0*/  FFMA.FTZ R5, R22, R4.reuse, -R6.reuse ;  /* 0x0000000416057223 */ /* 0x180fe20000010806 */
[----:B------:R-:W-:Y:S01]  /*4fd0*/  FFMA.FTZ R0, R37, R4, -R6 ;  /* 0x0000000425007223 */ /* 0x000fe20000010806 */
[----:B------:R-:W-:Y:S02]  /*4fe0*/  SHF.R.U32.HI R22, RZ, 0x18, R10 ;  /* 0x00000018ff167819 */ /* 0x000fe4000001160a */
[----:B------:R1:W-:Y:S08]  /*4ff0*/  MUFU.EX2 R171, R5 ;  /* 0x0000000500ab7308 */ /* 0x0003f00000000800 */
[----:B------:R2:W3:Y:S01]  /*5000*/  MUFU.EX2 R169, R0 ;  /* 0x0000000000a97308 */ /* 0x0004e20000000800 */
[----:B-1----:R-:W-:-:S05]  /*5010*/  FMUL.FTZ R5, R4, R102 ;  /* 0x0000006604057220 */ /* 0x002fca0000410000 */
[----:B------:R-:W-:Y:S02]  /*5020*/  FSEL R5, R5, RZ, P0 ;  /* 0x000000ff05057208 */ /* 0x000fe40000000000 */
[----:B------:R-:W-:Y:S01]  /*5030*/  ISETP.GE.U32.AND P0, PT, R200, R11, PT ;  /* 0x0000000bc800720c */ /* 0x000fe20003f06070 */
[-C--:B--2---:R-:W-:Y:S01]  /*5040*/  FFMA.FTZ R0, R38, R4.reuse, -R6 ;  /* 0x0000000426007223 */ /* 0x084fe20000010806 */
[----:B------:R-:W-:Y:S01]  /*5050*/  LOP3.LUT R11, R8, 0xff, RZ, 0xc0, !PT ;  /* 0x000000ff080b7812 */ /* 0x000fe200078ec0ff */
[-CC-:B------:R-:W-:Y:S01]  /*5060*/  FFMA.FTZ R7, R23, R4.reuse, -R5.reuse ;  /* 0x0000000417077223 */ /* 0x180fe20000010805 */
[----:B------:R-:W-:Y:S01]  /*5070*/  FFMA.FTZ R10, R50, R4, -R5 ;  /* 0x00000004320a7223 */ /* 0x000fe20000010805 */
[----:B------:R1:W-:Y:S08]  /*5080*/  MUFU.EX2 R177, R0 ;  /* 0x0000000000b17308 */ /* 0x0003f00000000800 */
[----:B------:R2:W-:Y:S08]  /*5090*/  MUFU.EX2 R170, R7 ;  /* 0x0000000700aa7308 */ /* 0x0005f00000000800 */
[----:B------:R4:W5:Y:S01]  /*50a0*/  MUFU.EX2 R168, R10 ;  /* 0x0000000a00a87308 */ /* 0x0009620000000800 */
[----:B-1----:R-:W-:-:S04]  /*50b0*/  LOP3.LUT R0, R3, 0xffff, RZ, 0xc0, !PT ;  /* 0x0000ffff03007812 */ /* 0x002fc800078ec0ff */
[----:B------:R-:W-:-:S04]  /*50c0*/  SHF.R.U32.HI R0, RZ, 0x8, R0 ;  /* 0x00000008ff007819 */ /* 0x000fc80000011600 */
[----:B--2---:R-:W-:Y:S02]  /*50d0*/  LOP3.LUT R7, R0, 0xffff, RZ, 0xc0, !PT ;  /* 0x0000ffff00077812 */ /* 0x004fe400078ec0ff */
[----:B------:R-:W-:Y:S02]  /*50e0*/  LOP3.LUT R0, R9, R246, R18, 0x96, !PT ;  /* 0x000000f609007212 */ /* 0x000fe400078e9612 */
[----:B---3--:R-:W-:Y:S02]  /*50f0*/  F2FP.BF16.F32.PACK_AB R9, R169, R171 ;  /* 0x000000aba909723e */ /* 0x008fe400000010ff */
[----:B------:R-:W-:Y:S02]  /*5100*/  ISETP.GE.U32.AND P2, PT, R200, R7, PT ;  /* 0x00000007c800720c */ /* 0x000fe40003f46070 */
[----:B------:R-:W-:Y:S01]  /*5110*/  SHF.R.U32.HI R7, RZ, 0x18, R3 ;  /* 0x00000018ff077819 */ /* 0x000fe20000011603 */
[----:B----4-:R-:W-:Y:S01]  /*5120*/  FFMA.FTZ R10, R44, R4, -R6 ;  /* 0x000000042c0a7223 */ /* 0x010fe20000010806 */
[----:B------:R-:W-:-:S02]  /*5130*/  PRMT R83, R9, 0x7610, R83 ;  /* 0x0000761009537816 */ /* 0x000fc40000000053 */
[----:B------:R-:W-:Y:S01]  /*5140*/  SHF.R.U32.HI R3, RZ, 0x10, R3 ;  /* 0x00000010ff037819 */ /* 0x000fe20000011603 */
[----:B------:R-:W1:Y:S01]  /*5150*/  MUFU.EX2 R179, R10 ;  /* 0x0000000a00b37308 */ /* 0x000e620000000800 */
[----:B------:R-:W-:Y:S01]  /*5160*/  ISETP.GE.U32.AND P3, PT, R200, R7, PT ;  /* 0x00000007c800720c */ /* 0x000fe20003f66070 */
[-C--:B------:R-:W-:Y:S01]  /*5170*/  FFMA.FTZ R7, R39, R4.reuse, -R6 ;  /* 0x0000000427077223 */ /* 0x080fe20000010806 */
[----:B------:R-:W-:Y:S01]  /*5180*/  PRMT R82, R9, 0x7632, R82 ;  /* 0x0000763209527816 */ /* 0x000fe20000000052 */
[----:B------:R-:W-:Y:S01]  /*5190*/  @!P0 HFMA2.BF16_V2 R23, -RZ.H0_H0, RZ.H0_H0, -R83.H0_H0 ;  /* 0x200000ffff178231 */ /* 0x000fe20000340953 */
[----:B------:R-:W-:Y:S01]  /*51a0*/  LOP3.LUT R8, R3, 0xff, RZ, 0xc0, !PT ;  /* 0x000000ff03087812 */ /* 0x000fe200078ec0ff */
[----:B------:R-:W-:Y:S01]  /*51b0*/  FFMA.FTZ R9, R57, R4, -R5 ;  /* 0x0000000439097223 */ /* 0x000fe20000010805 */
[----:B------:R-:W-:Y:S01]  /*51c0*/  PRMT R167, R83, 0x5410, R82 ;  /* 0x0000541053a77816 */ /* 0x000fe20000000052 */
[----:B------:R2:W-:Y:S01]  /*51d0*/  MUFU.EX2 R183, R7 ;  /* 0x0000000700b77308 */ /* 0x0005e20000000800 */
[----:B-----5:R-:W-:Y:S01]  /*51e0*/  F2FP.BF16.F32.PACK_AB R3, R168, R170 ;  /* 0x000000aaa803723e */ /* 0x020fe200000010ff */
[----:B------:R-:W-:Y:S01]  /*51f0*/  @!P2 HFMA2.BF16_V2 R28, -RZ.H0_H0, RZ.H0_H0, -R82.H0_H0 ;  /* 0x200000ffff1ca231 */ /* 0x000fe20000340952 */
[----:B------:R-:W-:-:S02]  /*5200*/  @!P0 PRMT R83, R23, 0x5410, RZ ;  /* 0x0000541017538816 */ /* 0x000fc400000000ff */
[----:B------:R-:W-:Y:S02]  /*5210*/  ISETP.GE.U32.AND P0, PT, R200, R8, PT ;  /* 0x00000008c800720c */ /* 0x000fe40003f06070 */
[C---:B------:R-:W-:Y:S01]  /*5220*/  PRMT R79, R3.reuse, 0x7632, R79 ;  /* 0x00007632034f7816 */ /* 0x040fe2000000004f */
[----:B------:R-:W-:Y:S01]  /*5230*/  MUFU.EX2 R180, R9 ;  /* 0x0000000900b47308 */ /* 0x000fe20000000800 */
[----:B------:R-:W-:Y:S01]  /*5240*/  PRMT R78, R3, 0x7610, R78 ;  /* 0x00007610034e7816 */ /* 0x000fe2000000004e */
[----:B------:R-:W-:Y:S01]  /*5250*/  ST.E.U16 desc[UR4][R48.64], R83 ;  /* 0x0000005330007985 */ /* 0x000fe2000c101504 */
[----:B------:R-:W-:Y:S01]  /*5260*/  SHF.R.U32.HI R3, RZ, 0x8, R20 ;  /* 0x00000008ff037819 */ /* 0x000fe20000011614 */
[----:B------:R-:W-:Y:S01]  /*5270*/  @!P3 HFMA2.BF16_V2 R29, -RZ.H0_H0, RZ.H0_H0, -R79.H0_H0 ;  /* 0x200000ffff1db231 */ /* 0x000fe2000034094f */
[----:B------:R-:W-:Y:S02]  /*5280*/  PRMT R165, R78, 0x5410, R79 ;  /* 0x000054104ea57816 */ /* 0x000fe4000000004f */
[----:B------:R-:W-:Y:S01]  /*5290*/  LOP3.LUT R3, R3, 0xffff, RZ, 0xc0, !PT ;  /* 0x0000ffff03037812 */ /* 0x000fe200078ec0ff */
[----:B--2---:R-:W-:Y:S01]  /*52a0*/  FFMA.FTZ R7, R47, R4, -R5 ;  /* 0x000000042f077223 */ /* 0x004fe20000010805 */
[----:B------:R-:W-:Y:S01]  /*52b0*/  @!P3 PRMT R79, R29, 0x5410, RZ ;  /* 0x000054101d4fb816 */ /* 0x000fe200000000ff */
[----:B------:R-:W-:Y:S01]  /*52c0*/  @!P0 HFMA2.BF16_V2 R31, -RZ.H0_H0, RZ.H0_H0, -R78.H0_H0 ;  /* 0x200000ffff1f8231 */ /* 0x000fe2000034094e */
[----:B------:R-:W-:Y:S01]  /*52d0*/  ISETP.GE.U32.AND P3, PT, R200, R3, PT ;  /* 0x00000003c800720c */ /* 0x000fe20003f66070 */
[----:B------:R2:W-:Y:S01]  /*52e0*/  MUFU.EX2 R176, R7 ;  /* 0x0000000700b07308 */ /* 0x0005e20000000800 */
[----:B------:R-:W-:-:S02]  /*52f0*/  LOP3.LUT R3, R21, 0xff, RZ, 0xc0, !PT ;  /* 0x000000ff15037812 */ /* 0x000fc400078ec0ff */
[----:B------:R-:W-:Y:S02]  /*5300*/  @!P0 PRMT R78, R31, 0x5410, RZ ;  /* 0x000054101f4e8816 */ /* 0x000fe400000000ff */
[----:B-1----:R-:W-:Y:S02]  /*5310*/  F2FP.BF16.F32.PACK_AB R8, R179, R177 ;  /* 0x000000b1b308723e */ /* 0x002fe400000010ff */
[----:B------:R-:W-:Y:S01]  /*5320*/  ISETP.GE.U32.AND P0, PT, R200, R3, PT ;  /* 0x00000003c800720c */ /* 0x000fe20003f06070 */
[----:B------:R-:W-:Y:S01]  /*5330*/  FFMA.FTZ R3, R40, R4, -R6 ;  /* 0x0000000428037223 */ /* 0x000fe20000010806 */
[C---:B------:R-:W-:Y:S02]  /*5340*/  PRMT R76, R8.reuse, 0x7632, R76 ;  /* 0x00007632084c7816 */ /* 0x040fe4000000004c */
[----:B------:R-:W-:Y:S01]  /*5350*/  PRMT R77, R8, 0x7610, R77 ;  /* 0x00007610084d7816 */ /* 0x000fe2000000004d */
[----:B------:R-:W-:Y:S01]  /*5360*/  MUFU.EX2 R190, R3 ;  /* 0x0000000300be7308 */ /* 0x000fe20000000800 */
[----:B------:R-:W-:Y:S01]  /*5370*/  LOP3.LUT R8, R0, 0xff, RZ, 0xc0, !PT ;  /* 0x000000ff00087812 */ /* 0x000fe200078ec0ff */
[----:B------:R-:W-:Y:S01]  /*5380*/  @!P3 HFMA2.BF16_V2 R33, -RZ.H0_H0, RZ.H0_H0, -R76.H0_H0 ;  /* 0x200000ffff21b231 */ /* 0x000fe2000034094c */
[----:B------:R-:W-:Y:S01]  /*5390*/  PRMT R162, R77, 0x5410, R76 ;  /* 0x000054104da27816 */ /* 0x000fe2000000004c */
[----:B------:R-:W-:-:S02]  /*53a0*/  @!P1 HFMA2.BF16_V2 R32, -RZ.H0_H0, RZ.H0_H0, -R77.H0_H0 ;  /* 0x200000ffff209231 */ /* 0x000fc4000034094d */
[----:B--2---:R-:W-:Y:S01]  /*53b0*/  FFMA.FTZ R7, R46, R4, -R5 ;  /* 0x000000042e077223 */ /* 0x004fe20000010805 */
[----:B------:R-:W-:Y:S02]  /*53c0*/  SHF.R.U32.HI R9, RZ, 0x18, R14 ;  /* 0x00000018ff097819 */ /* 0x000fe4000001160e */
[----:B------:R-:W-:Y:S01]  /*53d0*/  @!P3 PRMT R76, R33, 0x5410, RZ ;  /* 0x00005410214cb816 */ /* 0x000fe200000000ff */
[----:B------:R1:W2:Y:S01]  /*53e0*/  MUFU.EX2 R178, R7 ;  /* 0x0000000700b27308 */ /* 0x0002a20000000800 */
[----:B------:R-:W-:Y:S02]  /*53f0*/  @!P1 PRMT R77, R32, 0x5410, RZ ;  /* 0x00005410204d9816 */ /* 0x000fe400000000ff */
[----:B------:R-:W-:Y:S02]  /*5400*/  ISETP.GE.U32.AND P1, PT, R200, R8, PT ;  /* 0x00000008c800720c */ /* 0x000fe40003f26070 */
[----:B------:R-:W-:Y:S02]  /*5410*/  @!P2 PRMT R82, R28, 0x5410, RZ ;  /* 0x000054101c52a816 */ /* 0x000fe400000000ff */
[----:B------:R-:W-:-:S03]  /*5420*/  ISETP.GE.U32.AND P2, PT, R200, R15, PT ;  /* 0x0000000fc800720c */ /* 0x000fc60003f46070 */
[----:B------:R-:W-:Y:S01]  /*5430*/  ST.E.U16 desc[UR4][R48.64+0x2], R82 ;  /* 0x0000025230007985 */ /* 0x000fe2000c101504 */
[----:B-1----:R-:W-:Y:S01]  /*5440*/  FFMA.FTZ R7, R45, R4, -R6 ;  /* 0x000000042d077223 */ /* 0x002fe20000010806 */
[----:B--2---:R-:W-:-:S03]  /*5450*/  F2FP.BF16.F32.PACK_AB R3, R178, R176 ;  /* 0x000000b0b203723e */ /* 0x004fc600000010ff */
[----:B------:R1:W2:Y:S01]  /*5460*/  MUFU.EX2 R188, R7 ;  /* 0x0000000700bc7308 */ /* 0x0002a20000000800 */
[C---:B------:R-:W-:Y:S02]  /*5470*/  PRMT R75, R3.reuse, 0x7632, R75 ;  /* 0x00007632034b7816 */ /* 0x040fe4000000004b */
[----:B------:R-:W-:-:S03]  /*5480*/  PRMT R74, R3, 0x7610, R74 ;  /* 0x00007610034a7816 */ /* 0x000fc6000000004a */
[----:B------:R-:W-:Y:S01]  /*5490*/  @!P4 HFMA2.BF16_V2 R34, -RZ.H0_H0, RZ.H0_H0, -R75.H0_H0 ;  /* 0x200000ffff22c231 */ /* 0x000fe2000034094b */
[----:B------:R-:W-:Y:S01]  /*54a0*/  PRMT R157, R74, 0x5410, R75 ;  /* 0x000054104a9d7816 */ /* 0x000fe2000000004b */
[----:B------:R-:W-:-:S03]  /*54b0*/  @!P0 HFMA2.BF16_V2 R35, -RZ.H0_H0, RZ.H0_H0, -R74.H0_H0 ;  /* 0x200000ffff238231 */ /* 0x000fc6000034094a */
[----:B------:R-:W-:Y:S02]  /*54c0*/  @!P4 PRMT R75, R34, 0x5410, RZ ;  /* 0x00005410224bc816 */ /* 0x000fe400000000ff */
[----:B------:R-:W-:Y:S01]  /*54d0*/  @!P0 PRMT R74, R35, 0x5410, RZ ;  /* 0x00005410234a8816 */ /* 0x000fe200000000ff */
[----:B------:R-:W-:Y:S01]  /*54e0*/  IMAD.WIDE.U32 R34, R111, -0x2daee0ad, RZ ;  /* 0xd2511f536f227825 */ /* 0x000fe200078e00ff */
[----:B------:R-:W-:Y:S02]  /*54f0*/  ISETP.GE.U32.AND P4, PT, R200, R11, PT ;  /* 0x0000000bc800720c */ /* 0x000fe40003f86070 */
[----:B-1----:R-:W-:-:S04]  /*5500*/  LOP3.LUT R7, R0, 0xffff, RZ, 0xc0, !PT ;  /* 0x0000ffff00077812 */ /* 0x002fc800078ec0ff */
[----:B------:R-:W-:-:S04]  /*5510*/  SHF.R.U32.HI R7, RZ, 0x8, R7 ;  /* 0x00000008ff077819 */ /* 0x000fc80000011607 */
[----:B------:R-:W-:Y:S01]  /*5520*/  LOP3.LUT R3, R7, 0xffff, RZ, 0xc0, !PT ;  /* 0x0000ffff07037812 */ /* 0x000fe200078ec0ff */
[----:B------:R-:W-:-:S03]  /*5530*/  FFMA.FTZ R7, R41, R4, -R6 ;  /* 0x0000000429077223 */ /* 0x000fc60000010806 */
[----:B------:R-:W-:Y:S01]  /*5540*/  ISETP.GE.U32.AND P3, PT, R200, R3, PT ;  /* 0x00000003c800720c */ /* 0x000fe20003f66070 */
[----:B------:R-:W-:Y:S01]  /*5550*/  FFMA.FTZ R3, R55, R4, -R5 ;  /* 0x0000000437037223 */ /* 0x000fe20000010805 */
[----:B------:R-:W-:Y:S08]  /*5560*/  MUFU.EX2 R244, R7 ;  /* 0x0000000700f47308 */ /* 0x000ff00000000800 */
[----:B------:R2:W1:Y:S02]  /*5570*/  MUFU.EX2 R182, R3 ;  /* 0x0000000300b67308 */ /* 0x0004640000000800 */
[----:B--2---:R-:W-:-:S02]  /*5580*/  F2FP.BF16.F32.PACK_AB R3, R188, R183 ;  /* 0x000000b7bc03723e */ /* 0x004fc400000010ff */
[----:B-1----:R-:W-:Y:S02]  /*5590*/  F2FP.BF16.F32.PACK_AB R7, R182, R180 ;  /* 0x000000b4b607723e */ /* 0x002fe400000010ff */
[C---:B------:R-:W-:Y:S02]  /*55a0*/  PRMT R73, R3.reuse, 0x7610, R73 ;  /* 0x0000761003497816 */ /* 0x040fe40000000049 */
[----:B------:R-:W-:Y:S02]  /*55b0*/  PRMT R72, R3, 0x7632, R72 ;  /* 0x0000763203487816 */ /* 0x000fe40000000048 */
[--C-:B------:R-:W-:Y:S01]  /*55c0*/  SHF.R.U32.HI R3, RZ, 0x18, R0.reuse ;  /* 0x00000018ff037819 */ /* 0x100fe20000011600 */
[----:B------:R-:W-:Y:S01]  /*55d0*/  @!P1 HFMA2.BF16_V2 R36, -RZ.H0_H0, RZ.H0_H0, -R73.H0_H0 ;  /* 0x200000ffff249231 */ /* 0x000fe20000340949 */
[----:B------:R-:W-:Y:S01]  /*55e0*/  SHF.R.U32.HI R0, RZ, 0x10, R0 ;  /* 0x00000010ff007819 */ /* 0x000fe20000011600 */
[----:B------:R-:W-:Y:S01]  /*55f0*/  @!P3 HFMA2.BF16_V2 R37, -RZ.H0_H0, RZ.H0_H0, -R72.H0_H0 ;  /* 0x200000ffff25b231 */ /* 0x000fe20000340948 */
[----:B------:R-:W-:-:S02]  /*5600*/  ISETP.GE.U32.AND P0, PT, R200, R3, PT ;  /* 0x00000003c800720c */ /* 0x000fc40003f06070 */
[----:B------:R-:W-:Y:S02]  /*5610*/  LOP3.LUT R3, R0, 0xff, RZ, 0xc0, !PT ;  /* 0x000000ff00037812 */ /* 0x000fe400078ec0ff */
[----:B------:R-:W-:Y:S02]  /*5620*/  SHF.R.U32.HI R0, RZ, 0x8, R12 ;  /* 0x00000008ff007819 */ /* 0x000fe4000001160c */
[----:B------:R-:W-:Y:S02]  /*5630*/  PRMT R166, R73, 0x5410, R72 ;  /* 0x0000541049a67816 */ /* 0x000fe40000000048 */
[----:B------:R-:W-:Y:S02]  /*5640*/  LOP3.LUT R0, R0, 0xffff, RZ, 0xc0, !PT ;  /* 0x0000ffff00007812 */ /* 0x000fe400078ec0ff */
[----:B------:R-:W-:Y:S02]  /*5650*/  @!P3 PRMT R72, R37, 0x5410, RZ ;  /* 0x000054102548b816 */ /* 0x000fe400000000ff */
[----:B------:R-:W-:-:S02]  /*5660*/  ISETP.GE.U32.AND P3, PT, R200, R0, PT ;  /* 0x00000000c800720c */ /* 0x000fc40003f66070 */
[----:B------:R-:W-:Y:S02]  /*5670*/  F2FP.BF16.F32.PACK_AB R0, R244, R190 ;  /* 0x000000bef400723e */ /* 0x000fe400000010ff */
[----:B------:R-:W-:Y:S02]  /*5680*/  @!P1 PRMT R73, R36, 0x5410, RZ ;  /* 0x0000541024499816 */ /* 0x000fe400000000ff */
[----:B------:R-:W-:Y:S01]  /*5690*/  ISETP.GE.U32.AND P1, PT, R200, R3, PT ;  /* 0x00000003c800720c */ /* 0x000fe20003f26070 */
[----:B------:R-:W-:Y:S01]  /*56a0*/  FFMA.FTZ R3, R59, R4, -R5 ;  /* 0x000000043b037223 */ /* 0x000fe20000010805 */
[C---:B------:R-:W-:Y:S02]  /*56b0*/  PRMT R69, R0.reuse, 0x7610, R69 ;  /* 0x0000761000457816 */ /* 0x040fe40000000045 */
[----:B------:R-:W-:Y:S01]  /*56c0*/  PRMT R68, R0, 0x7632, R68 ;  /* 0x0000763200447816 */ /* 0x000fe20000000044 */
[----:B------:R1:W-:Y:S01]  /*56d0*/  MUFU.EX2 R189, R3 ;  /* 0x0000000300bd7308 */ /* 0x0003e20000000800 */
[----:B------:R-:W-:Y:S01]  /*56e0*/  LOP3.LUT R0, R14, 0xff, RZ, 0xc0, !PT ;  /* 0x000000ff0e007812 */ /* 0x000fe200078ec0ff */
[----:B------:R-:W-:Y:S01]  /*56f0*/  @!P4 HFMA2.BF16_V2 R38, -RZ.H0_H0, RZ.H0_H0, -R69.H0_H0 ;  /* 0x200000ffff26c231 */ /* 0x000fe20000340945 */
[----:B------:R-:W-:Y:S01]  /*5700*/  PRMT R161, R69, 0x5410, R68 ;  /* 0x0000541045a17816 */ /* 0x000fe20000000044 */
[----:B------:R-:W-:Y:S01]  /*5710*/  @!P3 HFMA2.BF16_V2 R40, -RZ.H0_H0, RZ.H0_H0, -R68.H0_H0 ;  /* 0x200000ffff28b231 */ /* 0x000fe20000340944 */
[----:B------:R-:W-:-:S02]  /*5720*/  PRMT R71, R7, 0x7632, R71 ;  /* 0x0000763207477816 */ /* 0x000fc40000000047 */
[----:B------:R-:W-:Y:S02]  /*5730*/  @!P4 PRMT R69, R38, 0x5410, RZ ;  /* 0x000054102645c816 */ /* 0x000fe400000000ff */
[----:B------:R-:W-:Y:S01]  /*5740*/  ISETP.GE.U32.AND P4, PT, R200, R0, PT ;  /* 0x00000000c800720c */ /* 0x000fe20003f86070 */
[----:B------:R-:W-:Y:S01]  /*5750*/  @!P0 HFMA2.BF16_V2 R39, -RZ.H0_H0, RZ.H0_H0, -R71.H0_H0 ;  /* 0x200000ffff278231 */ /* 0x000fe20000340947 */
[----:B------:R-:W-:Y:S02]  /*5760*/  FMNMX.FTZ R0, R67, R131, !PT ;  /* 0x0000008343007209 */ /* 0x000fe40007810000 */
[----:B------:R-:W-:Y:S02]  /*5770*/  PRMT R70, R7, 0x7610, R70 ;  /* 0x0000761007467816 */ /* 0x000fe40000000046 */
[----:B------:R-:W-:Y:S01]  /*5780*/  FMNMX.FTZ R7, R88, R136, !PT ;  /* 0x0000008858077209 */ /* 0x000fe20007810000 */
[----:B-1----:R-:W-:Y:S01]  /*5790*/  FFMA.FTZ R3, R43, R4, -R5 ;  /* 0x000000042b037223 */ /* 0x002fe20000010805 */
[----:B------:R-:W-:Y:S01]  /*57a0*/  FMNMX.FTZ R0, R132, R0, !PT ;  /* 0x0000000084007209 */ /* 0x000fe20007810000 */
[----:B------:R-:W-:Y:S01]  /*57b0*/  @!P1 HFMA2.BF16_V2 R41, -RZ.H0_H0, RZ.H0_H0, -R70.H0_H0 ;  /* 0x200000ffff299231 */ /* 0x000fe20000340946 */
[----:B------:R-:W-:Y:S01]  /*57c0*/  @!P3 PRMT R68, R40, 0x5410, RZ ;  /* 0x000054102844b816 */ /* 0x000fe200000000ff */
[----:B------:R1:W2:Y:S01]  /*57d0*/  MUFU.EX2 R243, R3 ;  /* 0x0000000300f37308 */ /* 0x0002a20000000800 */
[----:B------:R-:W-:-:S02]  /*57e0*/  FMNMX.FTZ R0, R130, R0, !PT ;  /* 0x0000000082007209 */ /* 0x000fc40007810000 */
[----:B------:R-:W-:Y:S02]  /*57f0*/  PRMT R163, R70, 0x5410, R71 ;  /* 0x0000541046a37816 */ /* 0x000fe40000000047 */
[----:B------:R-:W-:Y:S02]  /*5800*/  FMNMX.FTZ R0, R127, R0, !PT ;  /* 0x000000007f007209 */ /* 0x000fe40007810000 */
[----:B------:R-:W-:Y:S02]  /*5810*/  @!P1 PRMT R70, R41, 0x5410, RZ ;  /* 0x0000541029469816 */ /* 0x000fe400000000ff */
[C---:B------:R-:W-:Y:S02]  /*5820*/  ISETP.GE.U32.AND P1, PT, R200.reuse, R13, PT ;  /* 0x0000000dc800720c */ /* 0x040fe40003f26070 */
[----:B------:R-:W-:Y:S02]  /*5830*/  @!P0 PRMT R71, R39, 0x5410, RZ ;  /* 0x0000541027478816 */ /* 0x000fe400000000ff */
[----:B------:R-:W-:-:S02]  /*5840*/  ISETP.GE.U32.AND P0, PT, R200, R22, PT ;  /* 0x00000016c800720c */ /* 0x000fc40003f06070 */
[----:B-1----:R-:W-:Y:S02]  /*5850*/  LOP3.LUT R3, R16, 0xff, RZ, 0xc0, !PT ;  /* 0x000000ff10037812 */ /* 0x002fe400078ec0ff */
[----:B--2---:R-:W-:Y:S02]  /*5860*/  F2FP.BF16.F32.PACK_AB R8, R243, R189 ;  /* 0x000000bdf308723e */ /* 0x004fe400000010ff */
[----:B------:R-:W-:Y:S02]  /*5870*/  ISETP.GE.U32.AND P3, PT, R200, R3, PT ;  /* 0x00000003c800720c */ /* 0x000fe40003f66070 */
[----:B------:R-:W-:Y:S01]  /*5880*/  FMNMX.FTZ R3, R137, R7, !PT ;  /* 0x0000000789037209 */ /* 0x000fe20007810000 */
[----:B------:R-:W-:Y:S01]  /*5890*/  FFMA.FTZ R7, R80, R4, -R6 ;  /* 0x0000000450077223 */ /* 0x000fe20000010806 */
[C---:B------:R-:W-:Y:S02]  /*58a0*/  PRMT R66, R8.reuse, 0x7632, R66 ;  /* 0x0000763208427816 */ /* 0x040fe40000000042 */
[----:B------:R-:W-:Y:S01]  /*58b0*/  FMNMX.FTZ R3, R135, R3, !PT ;  /* 0x0000000387037209 */ /* 0x000fe20007810000 */
[----:B------:R1:W-:Y:S01]  /*58c0*/  MUFU.EX2 R239, R7 ;  /* 0x0000000700ef7308 */ /* 0x0003e20000000800 */
[----:B------:R-:W-:Y:S01]  /*58d0*/  PRMT R65, R8, 0x7610, R65 ;  /* 0x0000761008417816 */ /* 0x000fe20000000041 */
[----:B------:R-:W-:-:S03]  /*58e0*/  @!P1 HFMA2.BF16_V2 R43, -RZ.H0_H0, RZ.H0_H0, -R66.H0_H0 ;  /* 0x200000ffff2b9231 */ /* 0x000fc60000340942 */
[----:B------:R-:W-:Y:S01]  /*58f0*/  PRMT R160, R65, 0x5410, R66 ;  /* 0x0000541041a07816 */ /* 0x000fe20000000042 */
[----:B------:R-:W-:Y:S01]  /*5900*/  @!P3 HFMA2.BF16_V2 R44, -RZ.H0_H0, RZ.H0_H0, -R65.H0_H0 ;  /* 0x200000ffff2cb231 */ /* 0x000fe20000340941 */
[----:B------:R-:W-:Y:S02]  /*5910*/  @!P1 PRMT R66, R43, 0x5410, RZ ;  /* 0x000054102b429816 */ /* 0x000fe400000000ff */
[----:B------:R-:W-:Y:S02]  /*5920*/  ISETP.GE.U32.AND P1, PT, R200, R9, PT ;  /* 0x00000009c800720c */ /* 0x000fe40003f26070 */
[----:B------:R-:W-:Y:S02]  /*5930*/  @!P3 PRMT R65, R44, 0x5410, RZ ;  /* 0x000054102c41b816 */ /* 0x000fe400000000ff */
[----:B-1----:R-:W-:Y:S02]  /*5940*/  FMNMX.FTZ R7, R134, R3, !PT ;  /* 0x0000000386077209 */ /* 0x002fe40007810000 */
[----:B------:R-:W-:Y:S01]  /*5950*/  FMNMX.FTZ R3, R126, R0, !PT ;  /* 0x000000007e037209 */ /* 0x000fe20007810000 */
[----:B------:R-:W-:Y:S01]  /*5960*/  FFMA.FTZ R0, R64, R4, -R6 ;  /* 0x0000000440007223 */ /* 0x000fe20000010806 */
[----:B------:R-:W-:-:S02]  /*5970*/  FMNMX.FTZ R7, R133, R7, !PT ;  /* 0x0000000785077209 */ /* 0x000fc40007810000 */
[----:B------:R-:W-:Y:S01]  /*5980*/  FMNMX.FTZ R8, R124, R3, !PT ;  /* 0x000000037c087209 */ /* 0x000fe20007810000 */
[----:B------:R1:W2:Y:S01]  /*5990*/  MUFU.EX2 R240, R0 ;  /* 0x0000000000f07308 */ /* 0x0002a20000000800 */
[----:B------:R-:W-:Y:S02]  /*59a0*/  FMNMX.FTZ R3, R129, R7, !PT ;  /* 0x0000000781037209 */ /* 0x000fe40007810000 */
[----:B------:R-:W-:Y:S02]  /*59b0*/  FMNMX.FTZ R7, R122, R8, !PT ;  /* 0x000000087a077209 */ /* 0x000fe40007810000 */
[----:B------:R-:W-:Y:S02]  /*59c0*/  FMNMX.FTZ R8, R128, R3, !PT ;  /* 0x0000000380087209 */ /* 0x000fe40007810000 */
[----:B------:R-:W-:Y:S02]  /*59d0*/  FMNMX.FTZ R3, R120, R7, !PT ;  /* 0x0000000778037209 */ /* 0x000fe40007810000 */
[----:B------:R-:W-:-:S02]  /*59e0*/  FMNMX.FTZ R7, R125, R8, !PT ;  /* 0x000000087d077209 */ /* 0x000fc40007810000 */
[----:B------:R-:W-:Y:S02]  /*59f0*/  FMNMX.FTZ R3, R118, R3, !PT ;  /* 0x0000000376037209 */ /* 0x000fe40007810000 */
[----:B------:R-:W-:Y:S02]  /*5a00*/  FMNMX.FTZ R7, R123, R7, !PT ;  /* 0x000000077b077209 */ /* 0x000fe40007810000 */
[----:B-1----:R-:W-:Y:S02]  /*5a10*/  LOP3.LUT R0, R14, 0xffff, RZ, 0xc0, !PT ;  /* 0x0000ffff0e007812 */ /* 0x002fe400078ec0ff */
[----:B--2---:R-:W-:Y:S02]  /*5a20*/  F2FP.BF16.F32.PACK_AB R8, R240, R239 ;  /* 0x000000eff008723e */ /* 0x004fe400000010ff */
[----:B------:R-:W-:Y:S02]  /*5a30*/  SHF.R.U32.HI R0, RZ, 0x8, R0 ;  /* 0x00000008ff007819 */ /* 0x000fe40000011600 */
[----:B------:R-:W-:-:S02]  /*5a40*/  FMNMX.FTZ R7, R121, R7, !PT ;  /* 0x0000000779077209 */ /* 0x000fc40007810000 */
[----:B------:R-:W-:Y:S02]  /*5a50*/  LOP3.LUT R0, R0, 0xffff, RZ, 0xc0, !PT ;  /* 0x0000ffff00007812 */ /* 0x000fe400078ec0ff */
[----:B------:R-:W-:Y:S02]  /*5a60*/  PRMT R64, R8, 0x7610, R64 ;  /* 0x0000761008407816 */ /* 0x000fe40000000040 */
[----:B------:R-:W-:Y:S02]  /*5a70*/  ISETP.GE.U32.AND P3, PT, R200, R0, PT ;  /* 0x00000000c800720c */ /* 0x000fe40003f66070 */
[----:B------:R-:W-:Y:S01]  /*5a80*/  FMNMX.FTZ R0, R117, R3, !PT ;  /* 0x0000000375007209 */ /* 0x000fe20007810000 */
[----:B------:R-:W-:Y:S01]  /*5a90*/  FFMA.FTZ R3, R84, R4, -R5 ;  /* 0x0000000454037223 */ /* 0x000fe20000010805 */
[----:B------:R-:W-:Y:S01]  /*5aa0*/  PRMT R63, R8, 0x7632, R63 ;  /* 0x00007632083f7816 */ /* 0x000fe2000000003f */
[----:B------:R-:W-:Y:S01]  /*5ab0*/  @!P4 HFMA2.BF16_V2 R45, -RZ.H0_H0, RZ.H0_H0, -R64.H0_H0 ;  /* 0x200000ffff2dc231 */ /* 0x000fe20000340940 */
[----:B------:R-:W-:Y:S01]  /*5ac0*/  FMNMX.FTZ R0, R116, R0, !PT ;  /* 0x0000000074007209 */ /* 0x000fe20007810000 */
[----:B------:R1:W-:Y:S01]  /*5ad0*/  MUFU.EX2 R237, R3 ;  /* 0x0000000300ed7308 */ /* 0x0003e20000000800 */
[----:B------:R-:W-:Y:S01]  /*5ae0*/  PRMT R225, R64, 0x5410, R63 ;  /* 0x0000541040e17816 */ /* 0x000fe2000000003f */
[----:B------:R-:W-:Y:S01]  /*5af0*/  IMAD.WIDE.U32 R8, R42, -0x2daee0ad, RZ ;  /* 0xd2511f532a087825 */ /* 0x000fe200078e00ff */
[----:B------:R-:W-:-:S02]  /*5b00*/  FMNMX.FTZ R0, R107, R0, !PT ;  /* 0x000000006b007209 */ /* 0x000fc40007810000 */
[----:B------:R-:W-:Y:S01]  /*5b10*/  @!P4 PRMT R64, R45, 0x5410, RZ ;  /* 0x000054102d40c816 */ /* 0x000fe200000000ff */
[----:B------:R-:W-:Y:S01]  /*5b20*/  @!P3 HFMA2.BF16_V2 R46, -RZ.H0_H0, RZ.H0_H0, -R63.H0_H0 ;  /* 0x200000ffff2eb231 */ /* 0x000fe2000034093f */
[----:B------:R-:W-:Y:S02]  /*5b30*/  FMNMX.FTZ R104, R98, R0, !PT ;  /* 0x0000000062687209 */ /* 0x000fe40007810000 */
[----:B------:R-:W-:Y:S02]  /*5b40*/  LOP3.LUT R0, R25, 0xff, RZ, 0xc0, !PT ;  /* 0x000000ff19007812 */ /* 0x000fe400078ec0ff */
[----:B------:R-:W-:Y:S02]  /*5b50*/  FMNMX.FTZ R104, R97, R104, !PT ;  /* 0x0000006861687209 */ /* 0x000fe40007810000 */
[----:B------:R-:W-:Y:S02]  /*5b60*/  ISETP.GE.U32.AND P4, PT, R200, R0, PT ;  /* 0x00000000c800720c */ /* 0x000fe40003f86070 */
[----:B------:R-:W-:-:S02]  /*5b70*/  FMNMX.FTZ R104, R86, R104, !PT ;  /* 0x0000006856687209 */ /* 0x000fc40007810000 */
[----:B-1----:R-:W-:Y:S01]  /*5b80*/  FMNMX.FTZ R3, R119, R7, !PT ;  /* 0x0000000777037209 */ /* 0x002fe20007810000 */
[-C--:B------:R-:W-:Y:S01]  /*5b90*/  FFMA.FTZ R7, R81, R4.reuse, -R5 ;  /* 0x0000000451077223 */ /* 0x080fe20000010805 */
[----:B------:R-:W-:Y:S01]  /*5ba0*/  @!P3 PRMT R63, R46, 0x5410, RZ ;  /* 0x000054102e3fb816 */ /* 0x000fe200000000ff */
[----:B------:R-:W1:Y:S01]  /*5bb0*/  SHFL.BFLY PT, R11, R104, 0x2, 0x1f ;  /* 0x0c401f00680b7f89 */ /* 0x000e6200000e0000 */
[----:B------:R-:W-:Y:S01]  /*5bc0*/  FMNMX.FTZ R3, R110, R3, !PT ;  /* 0x000000036e037209 */ /* 0x000fe20007810000 */
[----:B------:R-:W2:Y:S01]  /*5bd0*/  MUFU.EX2 R236, R7 ;  /* 0x0000000700ec7308 */ /* 0x000ea20000000800 */
[C---:B------:R-:W-:Y:S02]  /*5be0*/  LOP3.LUT R10, R8.reuse, 0xff, RZ, 0xc0, !PT ;  /* 0x000000ff080a7812 */ /* 0x040fe400078ec0ff */
[----:B------:R-:W-:Y:S01]  /*5bf0*/  FMNMX.FTZ R0, R109, R3, !PT ;  /* 0x000000036d007209 */ /* 0x000fe20007810000 */
[----:B------:R-:W-:Y:S01]  /*5c00*/  FFMA.FTZ R3, R85, R4, -R6 ;  /* 0x0000000455037223 */ /* 0x000fe20000010806 */
[----:B------:R-:W-:-:S02]  /*5c10*/  LOP3.LUT R15, R8, 0xffff, RZ, 0xc0, !PT ;  /* 0x0000ffff080f7812 */ /* 0x000fc400078ec0ff */
[----:B------:R-:W-:Y:S01]  /*5c20*/  FMNMX.FTZ R103, R108, R0, !PT ;  /* 0x000000006c677209 */ /* 0x000fe20007810000 */
[----:B------:R3:W-:Y:S01]  /*5c30*/  MUFU.EX2 R238, R3 ;  /* 0x0000000300ee7308 */ /* 0x0007e20000000800 */
[----:B------:R-:W-:Y:S02]  /*5c40*/  SHF.R.U32.HI R0, RZ, 0x10, R14 ;  /* 0x00000010ff007819 */ /* 0x000fe4000001160e */
[----:B------:R-:W-:Y:S02]  /*5c50*/  FMNMX.FTZ R103, R99, R103, !PT ;  /* 0x0000006763677209 */ /* 0x000fe40007810000 */
[----:B------:R-:W-:Y:S02]  /*5c60*/  LOP3.LUT R0, R0, 0xff, RZ, 0xc0, !PT ;  /* 0x000000ff00007812 */ /* 0x000fe400078ec0ff */
[----:B------:R-:W-:Y:S01]  /*5c70*/  SHF.R.U32.HI R14, RZ, 0x10, R8 ;  /* 0x00000010ff0e7819 */ /* 0x000fe20000011608 */
[----:B------:R-:W4:Y:S01]  /*5c80*/  SHFL.BFLY PT, R12, R103, 0x2, 0x1f ;  /* 0x0c401f00670c7f89 */ /* 0x000f2200000e0000 */
[----:B--2---:R-:W-:-:S02]  /*5c90*/  F2FP.BF16.F32.PACK_AB R7, R236, R237 ;  /* 0x000000edec07723e */ /* 0x004fc400000010ff */
[----:B------:R-:W-:Y:S01]  /*5ca0*/  ISETP.GE.U32.AND P3, PT, R200, R0, PT ;  /* 0x00000000c800720c */ /* 0x000fe20003f66070 */
[-C--:B------:R-:W-:Y:S01]  /*5cb0*/  FFMA.FTZ R0, R91, R4.reuse, -R5 ;  /* 0x000000045b007223 */ /* 0x080fe20000010805 */
[C---:B------:R-:W-:Y:S02]  /*5cc0*/  PRMT R62, R7.reuse, 0x7632, R62 ;  /* 0x00007632073e7816 */ /* 0x040fe4000000003e */
[----:B------:R-:W-:Y:S01]  /*5cd0*/  PRMT R61, R7, 0x7610, R61 ;  /* 0x00007610073d7816 */ /* 0x000fe2000000003d */
[-CC-:B------:R-:W-:Y:S01]  /*5ce0*/  FFMA.FTZ R7, R89, R4.reuse, -R5.reuse ;  /* 0x0000000459077223 */ /* 0x180fe20000010805 */
[-C--:B---3--:R-:W-:Y:S01]  /*5cf0*/  FFMA.FTZ R3, R60, R4.reuse, -R6 ;  /* 0x000000043c037223 */ /* 0x088fe20000010806 */
[----:B------:R-:W-:Y:S01]  /*5d00*/  @!P1 HFMA2.BF16_V2 R47, -RZ.H0_H0, RZ.H0_H0, -R62.H0_H0 ;  /* 0x200000ffff2f9231 */ /* 0x000fe2000034093e */
[----:B------:R2:W-:Y:S01]  /*5d10*/  MUFU.EX2 R230, R0 ;  /* 0x0000000000e67308 */ /* 0x0005e20000000800 */
[----:B------:R-:W-:Y:S02]  /*5d20*/  PRMT R224, R61, 0x5410, R62 ;  /* 0x000054103de07816 */ /* 0x000fe4000000003e */
[----:B-1----:R-:W-:Y:S01]  /*5d30*/  FMNMX.FTZ R104, R104, R11, !PT ;  /* 0x0000000b68687209 */ /* 0x002fe20007810000 */
[----:B------:R-:W-:Y:S01]  /*5d40*/  FFMA.FTZ R11, R95, R4, -R5 ;  /* 0x000000045f0b7223 */ /* 0x000fe20000010805 */
[----:B------:R-:W-:Y:S01]  /*5d50*/  @!P1 PRMT R62, R47, 0x5410, RZ ;  /* 0x000054102f3e9816 */ /* 0x000fe200000000ff */
[----:B------:R-:W-:Y:S01]  /*5d60*/  @!P3 HFMA2.BF16_V2 R50, -RZ.H0_H0, RZ.H0_H0, -R61.H0_H0 ;  /* 0x200000ffff32b231 */ /* 0x000fe2000034093d */
[----:B------:R-:W-:Y:S01]  /*5d70*/  SHF.R.U32.HI R13, RZ, 0x18, R8 ;  /* 0x00000018ff0d7819 */ /* 0x000fe20000011608 */
[----:B------:R1:W3:Y:S01]  /*5d80*/  MUFU.EX2 R228, R3 ;  /* 0x0000000300e47308 */ /* 0x0002e20000000800 */
[----:B------:R-:W5:Y:S02]  /*5d90*/  SHFL.BFLY PT, R8, R104, 0x1, 0x1f ;  /* 0x0c201f0068087f89 */ /* 0x000f6400000e0000 */
[----:B------:R-:W-:-:S02]  /*5da0*/  @!P3 PRMT R61, R50, 0x5410, RZ ;  /* 0x00005410323db816 */ /* 0x000fc400000000ff */
[----:B----4-:R-:W-:Y:S02]  /*5db0*/  FMNMX.FTZ R103, R103, R12, !PT ;  /* 0x0000000c67677209 */ /* 0x010fe40007810000 */
[----:B------:R-:W-:Y:S01]  /*5dc0*/  ISETP.GE.U32.AND P3, PT, R200, R10, PT ;  /* 0x0000000ac800720c */ /* 0x000fe20003f66070 */
[----:B------:R3:W4:Y:S01]  /*5dd0*/  MUFU.EX2 R227, R7 ;  /* 0x0000000700e37308 */ /* 0x0007220000000800 */
[----:B--2---:R-:W-:Y:S01]  /*5de0*/  LOP3.LUT R0, R9, R246, R26, 0x96, !PT ;  /* 0x000000f609007212 */ /* 0x004fe200078e961a */
[----:B------:R-:W-:Y:S01]  /*5df0*/  FFMA.FTZ R10, R101, R4, -R5 ;  /* 0x00000004650a7223 */ /* 0x000fe20000010805 */
[----:B------:R-:W2:Y:S05]  /*5e00*/  SHFL.BFLY PT, R9, R103, 0x1, 0x1f ;  /* 0x0c201f0067097f89 */ /* 0x000eaa00000e0000 */
[----:B------:R-:W-:Y:S01]  /*5e10*/  MUFU.EX2 R249, R10 ;  /* 0x0000000a00f97308 */ /* 0x000fe20000000800 */
[----:B-1----:R-:W-:-:S04]  /*5e20*/  SHF.R.U32.HI R3, RZ, 0x8, R27 ;  /* 0x00000008ff037819 */ /* 0x002fc8000001161b */
[----:B------:R-:W-:-:S03]  /*5e30*/  LOP3.LUT R3, R3, 0xffff, RZ, 0xc0, !PT ;  /* 0x0000ffff03037812 */ /* 0x000fc600078ec0ff */
[----:B------:R1:W-:Y:S01]  /*5e40*/  MUFU.EX2 R252, R11 ;  /* 0x0000000b00fc7308 */ /* 0x0003e20000000800 */
[----:B------:R-:W-:Y:S01]  /*5e50*/  ISETP.GE.U32.AND P1, PT, R200, R3, PT ;  /* 0x00000003c800720c */ /* 0x000fe20003f26070 */
[----:B------:R-:W-:Y:S01]  /*5e60*/  FFMA.FTZ R3, R94, R4, -R6 ;  /* 0x000000045e037223 */ /* 0x000fe20000010806 */
[----:B---3--:R-:W-:Y:S02]  /*5e70*/  F2FP.BF16.F32.PACK_AB R7, R228, R238 ;  /* 0x000000eee407723e */ /* 0x008fe400000010ff */
[----:B-----5:R-:W-:Y:S01]  /*5e80*/  FMNMX.FTZ R104, R104, R8, !PT ;  /* 0x0000000868687209 */ /* 0x020fe20007810000 */
[----:B------:R-:W-:Y:S01]  /*5e90*/  FFMA.FTZ R8, R100, R4, -R5 ;  /* 0x0000000464087223 */ /* 0x000fe20000010805 */
[C---:B------:R-:W-:Y:S01]  /*5ea0*/  PRMT R60, R7.reuse, 0x7610, R60 ;  /* 0x00007610073c7816 */ /* 0x040fe2000000003c */
[----:B------:R3:W-:Y:S01]  /*5eb0*/  MUFU.EX2 R217, R3 ;  /* 0x0000000300d97308 */ /* 0x0007e20000000800 */
[----:B------:R-:W-:Y:S02]  /*5ec0*/  PRMT R59, R7, 0x7632, R59 ;  /* 0x00007632073b7816 */ /* 0x000fe4000000003b */
[----:B----4-:R-:W-:Y:S01]  /*5ed0*/  F2FP.BF16.F32.PACK_AB R7, R227, R230 ;  /* 0x000000e6e307723e */ /* 0x010fe200000010ff */
[----:B------:R-:W-:Y:S01]  /*5ee0*/  @!P2 HFMA2.BF16_V2 R55, -RZ.H0_H0, RZ.H0_H0, -R60.H0_H0 ;  /* 0x200000ffff37a231 */ /* 0x000fe2000034093c */
[----:B------:R-:W-:Y:S01]  /*5ef0*/  PRMT R223, R60, 0x5410, R59 ;  /* 0x000054103cdf7816 */ /* 0x000fe2000000003b */
[----:B------:R-:W-:Y:S01]  /*5f00*/  @!P1 HFMA2.BF16_V2 R56, -RZ.H0_H0, RZ.H0_H0, -R59.H0_H0 ;  /* 0x200000ffff389231 */ /* 0x000fe2000034093b */
[C---:B------:R-:W-:Y:S01]  /*5f10*/  PRMT R58, R7.reuse, 0x7632, R58 ;  /* 0x00007632073a7816 */ /* 0x040fe2000000003a */
[----:B------:R4:W-:Y:S01]  /*5f20*/  MUFU.EX2 R231, R8 ;  /* 0x0000000800e77308 */ /* 0x0009e20000000800 */
[----:B------:R-:W-:Y:S01]  /*5f30*/  PRMT R57, R7, 0x7610, R57 ;  /* 0x0000761007397816 */ /* 0x000fe20000000039 */
[----:B-1----:R-:W-:Y:S01]  /*5f40*/  FADD.FTZ R11, R171, R169 ;  /* 0x000000a9ab0b7221 */ /* 0x002fe20000010000 */
[----:B------:R-:W-:Y:S01]  /*5f50*/  LOP3.LUT R7, R0, 0xff, RZ, 0xc0, !PT ;  /* 0x000000ff00077812 */ /* 0x000fe200078ec0ff */
[----:B------:R-:W-:Y:S01]  /*5f60*/  @!P0 HFMA2.BF16_V2 R80, -RZ.H0_H0, RZ.H0_H0, -R58.H0_H0 ;  /* 0x200000ffff508231 */ /* 0x000fe2000034093a */
[----:B------:R-:W-:Y:S01]  /*5f70*/  @!P2 PRMT R60, R55, 0x5410, RZ ;  /* 0x00005410373ca816 */ /* 0x000fe200000000ff */
[----:B------:R-:W-:Y:S01]  /*5f80*/  @!P4 HFMA2.BF16_V2 R81, -RZ.H0_H0, RZ.H0_H0, -R57.H0_H0 ;  /* 0x200000ffff51c231 */ /* 0x000fe20000340939 */
[----:B------:R-:W-:Y:S01]  /*5f90*/  @!P1 PRMT R59, R56, 0x5410, RZ ;  /* 0x00005410383b9816 */ /* 0x000fe200000000ff */
[----:B------:R-:W-:-:S02]  /*5fa0*/  IMAD.MOV.U32 R171, RZ, RZ, R185 ;  /* 0x000000ffffab7224 */ /* 0x000fc400078e00b9 */
[----:B---3--:R-:W-:Y:S01]  /*5fb0*/  FFMA.FTZ R3, R87, R4, -R6 ;  /* 0x0000000457037223 */ /* 0x008fe20000010806 */
[----:B------:R-:W-:Y:S01]  /*5fc0*/  ISETP.GE.U32.AND P1, PT, R200, R7, PT ;  /* 0x00000007c800720c */ /* 0x000fe20003f26070 */
[----:B------:R-:W-:Y:S01]  /*5fd0*/  FMUL.FTZ R7, R4, R104 ;  /* 0x0000006804077220 */ /* 0x000fe20000410000 */
[----:B------:R-:W-:Y:S01]  /*5fe0*/  PRMT R207, R57, 0x5410, R58 ;  /* 0x0000541039cf7816 */ /* 0x000fe2000000003a */
[----:B------:R1:W3:Y:S01]  /*5ff0*/  MUFU.EX2 R232, R3 ;  /* 0x0000000300e87308 */ /* 0x0002e20000000800 */
[----:B------:R-:W-:Y:S01]  /*6000*/  @!P4 PRMT R57, R81, 0x5410, RZ ;  /* 0x000054105139c816 */ /* 0x000fe200000000ff */
[----:B------:R-:W-:Y:S01]  /*6010*/  IMAD.MOV.U32 R169, RZ, RZ, R235 ;  /* 0x000000ffffa97224 */ /* 0x000fe200078e00eb */
[----:B--2---:R-:W-:Y:S01]  /*6020*/  FMNMX.FTZ R103, R103, R9, !PT ;  /* 0x0000000967677209 */ /* 0x004fe20007810000 */
[----:B----4-:R-:W-:Y:S01]  /*6030*/  FFMA.FTZ R8, R96, R4, -R5 ;  /* 0x0000000460087223 */ /* 0x010fe20000010805 */
[----:B------:R-:W-:Y:S02]  /*6040*/  @!P0 PRMT R58, R80, 0x5410, RZ ;  /* 0x00005410503a8816 */ /* 0x000fe400000000ff */
[----:B------:R-:W-:Y:S01]  /*6050*/  ISETP.GE.U32.AND P0, PT, R200, R13, PT ;  /* 0x0000000dc800720c */ /* 0x000fe20003f06070 */
[----:B------:R2:W4:Y:S01]  /*6060*/  MUFU.EX2 R233, R8 ;  /* 0x0000000800e97308 */ /* 0x0005220000000800 */
[----:B------:R-:W-:Y:S01]  /*6070*/  FMUL.FTZ R9, R4, R103 ;  /* 0x0000006704097220 */ /* 0x000fe20000410000 */
[----:B-1----:R-:W-:-:S04]  /*6080*/  LOP3.LUT R3, R0, 0xffff, RZ, 0xc0, !PT ;  /* 0x0000ffff00037812 */ /* 0x002fc800078ec0ff */
[----:B------:R-:W-:-:S04]  /*6090*/  SHF.R.U32.HI R3, RZ, 0x8, R3 ;  /* 0x00000008ff037819 */ /* 0x000fc80000011603 */
[----:B------:R-:W-:Y:S01]  /*60a0*/  LOP3.LUT R3, R3, 0xffff, RZ, 0xc0, !PT ;  /* 0x0000ffff03037812 */ /* 0x000fe200078ec0ff */
[----:B--2---:R-:W-:-:S03]  /*60b0*/  FFMA.FTZ R8, R106, R4, -R6 ;  /* 0x000000046a087223 */ /* 0x004fc60000010806 */
[----:B------:R-:W-:Y:S01]  /*60c0*/  ISETP.GE.U32.AND P2, PT, R200, R3, PT ;  /* 0x00000003c800720c */ /* 0x000fe20003f46070 */
[----:B------:R-:W-:Y:S01]  /*60d0*/  MUFU.EX2 R191, R8 ;  /* 0x0000000800bf7308 */ /* 0x000fe20000000800 */
[----:B---3--:R-:W-:-:S04]  /*60e0*/  F2FP.BF16.F32.PACK_AB R3, R232, R217 ;  /* 0x000000d9e803723e */ /* 0x008fc800000010ff */
[C---:B------:R-:W-:Y:S02]  /*60f0*/  PRMT R55, R3.reuse, 0x7632, R55 ;  /* 0x0000763203377816 */ /* 0x040fe40000000037 */
[----:B------:R-:W-:Y:S02]  /*6100*/  PRMT R56, R3, 0x7610, R56 ;  /* 0x0000761003387816 */ /* 0x000fe40000000038 */
[----:B------:R-:W-:Y:S02]  /*6110*/  SHF.R.U32.HI R3, RZ, 0x18, R0 ;  /* 0x00000018ff037819 */ /* 0x000fe40000011600 */
[----:B------:R-:W-:Y:S01]  /*6120*/  PRMT R206, R56, 0x5410, R55 ;  /* 0x0000541038ce7816 */ /* 0x000fe20000000037 */
[----:B------:R-:W-:Y:S01]  /*6130*/  @!P2 HFMA2.BF16_V2 R84, -RZ.H0_H0, RZ.H0_H0, -R55.H0_H0 ;  /* 0x200000ffff54a231 */ /* 0x000fe20000340937 */
[----:B------:R-:W-:Y:S01]  /*6140*/  ISETP.GE.U32.AND P4, PT, R200, R3, PT ;  /* 0x00000003c800720c */ /* 0x000fe20003f86070 */
[----:B------:R-:W-:Y:S01]  /*6150*/  @!P1 HFMA2.BF16_V2 R85, -RZ.H0_H0, RZ.H0_H0, -R56.H0_H0 ;  /* 0x200000ffff559231 */ /* 0x000fe20000340938 */
[----:B------:R-:W-:-:S02]  /*6160*/  LOP3.LUT R3, R14, 0xff, RZ, 0xc0, !PT ;  /* 0x000000ff0e037812 */ /* 0x000fc400078ec0ff */
[----:B------:R-:W-:Y:S02]  /*6170*/  @!P2 PRMT R55, R84, 0x5410, RZ ;  /* 0x000054105437a816 */ /* 0x000fe400000000ff */
[----:B------:R-:W-:Y:S02]  /*6180*/  @!P1 PRMT R56, R85, 0x5410, RZ ;  /* 0x0000541055389816 */ /* 0x000fe400000000ff */
[----:B------:R-:W-:Y:S02]  /*6190*/  FSETP.NEU.FTZ.AND P2, PT, R104, -INF , PT ;  /* 0xff8000006800780b */ /* 0x000fe40003f5d000 */
[----:B------:R-:W-:Y:S02]  /*61a0*/  ISETP.GE.U32.AND P1, PT, R200, R3, PT ;  /* 0x00000003c800720c */ /* 0x000fe40003f26070 */
[----:B------:R-:W-:Y:S02]  /*61b0*/  SHF.R.U32.HI R3, RZ, 0x10, R0 ;  /* 0x00000010ff037819 */ /* 0x000fe40000011600 */
[----:B------:R-:W-:-:S02]  /*61c0*/  FSEL R0, R7, RZ, P2 ;  /* 0x000000ff07007208 */ /* 0x000fc40001000000 */
[----:B------:R-:W-:Y:S02]  /*61d0*/  FSETP.NEU.FTZ.AND P2, PT, R103, -INF , PT ;  /* 0xff8000006700780b */ /* 0x000fe40003f5d000 */
[----:B------:R-:W-:Y:S01]  /*61e0*/  LOP3.LUT R7, R3, 0xff, RZ, 0xc0, !PT ;  /* 0x000000ff03077812 */ /* 0x000fe200078ec0ff */
[-CC-:B------:R-:W-:Y:S01]  /*61f0*/  FFMA.FTZ R93, R117, R4.reuse, -R0.reuse ;  /* 0x00000004755d7223 */ /* 0x180fe20000010800 */
[----:B------:R-:W-:Y:S01]  /*6200*/  FSEL R3, R9, RZ, P2 ;  /* 0x000000ff09037208 */ /* 0x000fe20001000000 */
[-CC-:B------:R-:W-:Y:S01]  /*6210*/  FFMA.FTZ R17, R67, R4.reuse, -R0.reuse ;  /* 0x0000000443117223 */ /* 0x180fe20000010800 */
[----:B------:R-:W-:Y:S01]  /*6220*/  ISETP.GE.U32.AND P2, PT, R200, R7, PT ;  /* 0x00000007c800720c */ /* 0x000fe20003f46070 */
[-C--:B------:R-:W-:Y:S01]  /*6230*/  FFMA.FTZ R19, R131, R4.reuse, -R0 ;  /* 0x0000000483137223 */ /* 0x080fe20000010800 */
[----:B------:R-:W-:Y:S01]  /*6240*/  LOP3.LUT R7, R35, R139, R194, 0x96, !PT ;  /* 0x0000008b23077212 */ /* 0x000fe200078e96c2 */
[-CC-:B------:R-:W-:Y:S01]  /*6250*/  FFMA.FTZ R20, R132, R4.reuse, -R0.reuse ;  /* 0x0000000484147223 */ /* 0x180fe20000010800 */
        /* <DEDUP_REMOVED lines=11> */
[----:B------:R-:W-:Y:S01]  /*6310*/  FFMA.FTZ R111, R86, R4, -R0 ;  /* 0x00000004566f7223 */ /* 0x000fe20000010800 */
[----:B----4-:R-:W-:Y:S01]  /*6320*/  F2FP.BF16.F32.PACK_AB R0, R233, R231 ;  /* 0x000000e7e900723e */ /* 0x010fe200000010ff */
[----:B------:R-:W-:-:S04]  /*6330*/  IMAD.WIDE.U32 R12, R7, -0x326172a9, RZ ;  /* 0xcd9e8d57070c7825 */ /* 0x000fc800078e00ff */
[-C--:B------:R-:W-:Y:S01]  /*6340*/  FFMA.FTZ R9, R90, R4.reuse, -R6 ;  /* 0x000000045a097223 */ /* 0x080fe20000010806 */
[-CC-:B------:R-:W-:Y:S01]  /*6350*/  FFMA.FTZ R14, R88, R4.reuse, -R3.reuse ;  /* 0x00000004580e7223 */ /* 0x180fe20000010803 */
[C---:B------:R-:W-:Y:S01]  /*6360*/  PRMT R50, R0.reuse, 0x7632, R50 ;  /* 0x0000763200327816 */ /* 0x040fe20000000032 */
[-C--:B------:R-:W-:Y:S01]  /*6370*/  FFMA.FTZ R16, R137, R4.reuse, -R3 ;  /* 0x0000000489107223 */ /* 0x080fe20000010803 */
[----:B------:R-:W-:Y:S01]  /*6380*/  PRMT R47, R0, 0x7610, R47 ;  /* 0x00007610002f7816 */ /* 0x000fe2000000002f */
[-C--:B------:R-:W-:Y:S01]  /*6390*/  FFMA.FTZ R18, R135, R4.reuse, -R3 ;  /* 0x0000000487127223 */ /* 0x080fe20000010803 */
[----:B------:R-:W-:Y:S01]  /*63a0*/  SHF.R.U32.HI R0, RZ, 0x8, R15 ;  /* 0x00000008ff007819 */ /* 0x000fe2000001160f */
[----:B------:R-:W-:Y:S01]  /*63b0*/  @!P4 HFMA2.BF16_V2 R86, -RZ.H0_H0, RZ.H0_H0, -R50.H0_H0 ;  /* 0x200000ffff56c231 */ /* 0x000fe20000340932 */
[-C--:B------:R-:W-:Y:S01]  /*63c0*/  LOP3.LUT R27, R13, R209.reuse, R24, 0x96, !PT ;  /* 0x000000d10d1b7212 */ /* 0x080fe200078e9618 */
        /* <DEDUP_REMOVED lines=13> */
[----:B------:R-:W-:Y:S01]  /*64a0*/  LOP3.LUT R3, R13, R209, R158, 0x96, !PT ;  /* 0x000000d10d037212 */ /* 0x000fe200078e969e */
[----:B------:R-:W-:Y:S01]  /*64b0*/  IMAD.WIDE.U32 R4, R138, -0x2daee0ad, RZ ;  /* 0xd2511f538a047825 */ /* 0x000fe200078e00ff */
[----:B------:R-:W-:Y:S01]  /*64c0*/  LOP3.LUT R0, R0, 0xffff, RZ, 0xc0, !PT ;  /* 0x0000ffff00007812 */ /* 0x000fe200078ec0ff */
[----:B------:R1:W2:Y:S01]  /*64d0*/  MUFU.EX2 R229, R9 ;  /* 0x0000000900e57308 */ /* 0x0002a20000000800 */
[----:B------:R-:W-:Y:S01]  /*64e0*/  PRMT R203, R47, 0x5410, R50 ;  /* 0x000054102fcb7816 */ /* 0x000fe20000000032 */
[----:B------:R-:W-:Y:S01]  /*64f0*/  IMAD.WIDE.U32 R22, R3, -0x2daee0ad, RZ ;  /* 0xd2511f5303167825 */ /* 0x000fe200078e00ff */
[----:B------:R-:W-:-:S03]  /*6500*/  @!P4 PRMT R50, R86, 0x5410, RZ ;  /* 0x000054105632c816 */ /* 0x000fc600000000ff */
[----:B------:R-:W-:Y:S01]  /*6510*/  @!P2 HFMA2.BF16_V2 R89, -RZ.H0_H0, RZ.H0_H0, -R47.H0_H0 ;  /* 0x200000ffff59a231 */ /* 0x000fe2000034092f */
[----:B------:R-:W-:Y:S01]  /*6520*/  ISETP.GE.U32.AND P4, PT, R200, R0, PT ;  /* 0x00000000c800720c */ /* 0x000fe20003f86070 */
[----:B------:R-:W-:Y:S01]  /*6530*/  IMAD.MOV.U32 R137, RZ, RZ, R181 ;  /* 0x000000ffff897224 */ /* 0x000fe200078e00b5 */
[----:B------:R-:W-:Y:S01]  /*6540*/  LOP3.LUT R0, R5, R185, R34, 0x96, !PT ;  /* 0x000000b905007212 */ /* 0x000fe200078e9622 */
[----:B------:R-:W-:Y:S01]  /*6550*/  MUFU.EX2 R14, R14 ;  /* 0x0000000e000e7308 */ /* 0x000fe20000000800 */
[----:B------:R-:W-:Y:S02]  /*6560*/  LOP3.LUT R4, R23, R184, R4, 0x96, !PT ;  /* 0x000000b817047212 */ /* 0x000fe400078e9604 */
[----:B------:R-:W-:Y:S01]  /*6570*/  @!P2 PRMT R47, R89, 0x5410, RZ ;  /* 0x00005410592fa816 */ /* 0x000fe200000000ff */
[----:B------:R-:W-:-:S04]  /*6580*/  IMAD.WIDE.U32 R6, R0, -0x326172a9, RZ ;  /* 0xcd9e8d5700067825 */ /* 0x000fc800078e00ff */
[----:B------:R-:W-:Y:S01]  /*6590*/  IMAD.WIDE.U32 R4, R4, -0x326172a9, RZ ;  /* 0xcd9e8d5704047825 */ /* 0x000fe200078e00ff */
[----:B------:R-:W-:Y:S01]  /*65a0*/  LOP3.LUT R7, R7, R192, R12, 0x96, !PT ;  /* 0x000000c007077212 */ /* 0x000fe200078e960c */
[----:B------:R-:W3:Y:S03]  /*65b0*/  MUFU.EX2 R15, R15 ;  /* 0x0000000f000f7308 */ /* 0x000ee60000000800 */
[----:B------:R-:W-:Y:S01]  /*65c0*/  LOP3.LUT R0, R5, R193, R6, 0x96, !PT ;  /* 0x000000c105007212 */ /* 0x000fe200078e9606 */
[----:B------:R-:W-:-:S04]  /*65d0*/  IMAD.WIDE.U32 R6, R7, -0x2daee0ad, RZ ;  /* 0xd2511f5307067825 */ /* 0x000fc800078e00ff */
[----:B-1----:R-:W-:Y:S01]  /*65e0*/  IMAD.WIDE.U32 R8, R0, -0x2daee0ad, RZ ;  /* 0xd2511f5300087825 */ /* 0x002fe200078e00ff */
[----:B------:R-:W-:Y:S01]  /*65f0*/  LOP3.LUT R7, R7, R211, R22, 0x96, !PT ;  /* 0x000000d307077212 */ /* 0x000fe200078e9616 */
[----:B------:R-:W-:Y:S03]  /*6600*/  MUFU.EX2 R25, R25 ;  /* 0x0000001900197308 */ /* 0x000fe60000000800 */
[----:B------:R-:W-:Y:S01]  /*6610*/  LOP3.LUT R5, R9, R210, R6, 0x96, !PT ;  /* 0x000000d209057212 */ /* 0x000fe200078e9606 */
[----:B------:R-:W-:-:S04]  /*6620*/  IMAD.WIDE.U32 R6, R7, -0x326172a9, RZ ;  /* 0xcd9e8d5707067825 */ /* 0x000fc800078e00ff */
[----:B------:R-:W-:Y:S01]  /*6630*/  MUFU.EX2 R9, R17 ;  /* 0x0000001100097308 */ /* 0x000fe20000000800 */
[----:B------:R-:W-:Y:S01]  /*6640*/  LOP3.LUT R7, R7, R208, R4, 0x96, !PT ;  /* 0x000000d007077212 */ /* 0x000fe200078e9604 */
[----:B------:R-:W-:-:S05]  /*6650*/  IMAD.WIDE.U32 R4, R5, -0x326172a9, RZ ;  /* 0xcd9e8d5705047825 */ /* 0x000fca00078e00ff */
[----:B------:R-:W-:Y:S01]  /*6660*/  LOP3.LUT R0, R5, R245, R6, 0x96, !PT ;  /* 0x000000f505007212 */ /* 0x000fe200078e9606 */
[----:B------:R-:W-:Y:S01]  /*6670*/  MUFU.EX2 R128, R21 ;  /* 0x0000001500807308 */ /* 0x000fe20000000800 */
[----:B--2---:R-:W-:Y:S02]  /*6680*/  F2FP.BF16.F32.PACK_AB R6, R229, R191 ;  /* 0x000000bfe506723e */ /* 0x004fe400000010ff */
[----:B------:R-:W-:Y:S02]  /*6690*/  SHF.R.U32.HI R3, RZ, 0x10, R0 ;  /* 0x00000010ff037819 */ /* 0x000fe40000011600 */
[C---:B------:R-:W-:Y:S02]  /*66a0*/  PRMT R46, R6.reuse, 0x7610, R46 ;  /* 0x00007610062e7816 */ /* 0x040fe4000000002e */
[----:B------:R-:W-:Y:S01]  /*66b0*/  LOP3.LUT R3, R3, 0xff, RZ, 0xc0, !PT ;  /* 0x000000ff03037812 */ /* 0x000fe200078ec0ff */
[----:B------:R-:W-:Y:S01]  /*66c0*/  MUFU.EX2 R181, R24 ;  /* 0x0000001800b57308 */ /* 0x000fe20000000800 */
[----:B------:R-:W-:Y:S01]  /*66d0*/  PRMT R45, R6, 0x7632, R45 ;  /* 0x00007632062d7816 */ /* 0x000fe2000000002d */
[----:B------:R-:W-:Y:S01]  /*66e0*/  @!P3 HFMA2.BF16_V2 R88, -RZ.H0_H0, RZ.H0_H0, -R46.H0_H0 ;  /* 0x200000ffff58b231 */ /* 0x000fe2000034092e */
[----:B------:R-:W-:-:S02]  /*66f0*/  ISETP.GE.U32.AND P2, PT, R200, R3, PT ;  /* 0x00000003c800720c */ /* 0x000fc40003f46070 */
[----:B------:R-:W-:Y:S01]  /*6700*/  LOP3.LUT R3, R4, 0xff, RZ, 0xc0, !PT ;  /* 0x000000ff04037812 */ /* 0x000fe200078ec0ff */
[----:B------:R-:W-:Y:S01]  /*6710*/  @!P4 HFMA2.BF16_V2 R94, -RZ.H0_H0, RZ.H0_H0, -R45.H0_H0 ;  /* 0x200000ffff5ec231 */ /* 0x000fe2000034092d */
[----:B------:R-:W-:Y:S01]  /*6720*/  PRMT R202, R46, 0x5410, R45 ;  /* 0x000054102eca7816 */ /* 0x000fe2000000002d */
[----:B------:R-:W-:Y:S01]  /*6730*/  MUFU.EX2 R186, R31 ;  /* 0x0000001f00ba7308 */ /* 0x000fe20000000800 */
[----:B------:R-:W-:Y:S02]  /*6740*/  @!P3 PRMT R46, R88, 0x5410, RZ ;  /* 0x00005410582eb816 */ /* 0x000fe400000000ff */
[----:B------:R-:W-:Y:S02]  /*6750*/  ISETP.GE.U32.AND P3, PT, R200, R3, PT ;  /* 0x00000003c800720c */ /* 0x000fe40003f66070 */
[----:B------:R-:W-:Y:S02]  /*6760*/  F2FP.BF16.F32.PACK_AB R6, R252, R249 ;  /* 0x000000f9fc06723e */ /* 0x000fe400000010ff */
[----:B------:R-:W-:Y:S01]  /*6770*/  LOP3.LUT R3, R0, 0xff, RZ, 0xc0, !PT ;  /* 0x000000ff00037812 */ /* 0x000fe200078ec0ff */
[----:B------:R-:W-:Y:S01]  /*6780*/  MUFU.EX2 R187, R67 ;  /* 0x0000004300bb7308 */ /* 0x000fe20000000800 */
[----:B------:R-:W-:-:S02]  /*6790*/  @!P4 PRMT R45, R94, 0x5410, RZ ;  /* 0x000054105e2dc816 */ /* 0x000fc400000000ff */
[----:B------:R-:W-:Y:S02]  /*67a0*/  PRMT R44, R6, 0x7610, R44 ;  /* 0x00007610062c7816 */ /* 0x000fe4000000002c */
[----:B------:R-:W-:Y:S02]  /*67b0*/  ISETP.GE.U32.AND P4, PT, R200, R3, PT ;  /* 0x00000003c800720c */ /* 0x000fe40003f86070 */
[----:B------:R-:W-:Y:S01]  /*67c0*/  SHF.R.U32.HI R3, RZ, 0x18, R0 ;  /* 0x00000018ff037819 */ /* 0x000fe20000011600 */
[----:B------:R-:W-:Y:S01]  /*67d0*/  @!P1 HFMA2.BF16_V2 R95, -RZ.H0_H0, RZ.H0_H0, -R44.H0_H0 ;  /* 0x200000ffff5f9231 */ /* 0x000fe2000034092c */
[----:B------:R-:W-:Y:S01]  /*67e0*/  LOP3.LUT R0, R0, 0xffff, RZ, 0xc0, !PT ;  /* 0x0000ffff00007812 */ /* 0x000fe200078ec0ff */
[----:B------:R1:W-:Y:S01]  /*67f0*/  MUFU.EX2 R94, R18 ;  /* 0x00000012005e7308 */ /* 0x0003e20000000800 */
[----:B------:R-:W-:Y:S02]  /*6800*/  PRMT R43, R6, 0x7632, R43 ;  /* 0x00007632062b7816 */ /* 0x000fe4000000002b */
[----:B------:R-:W-:-:S02]  /*6810*/  SHF.R.U32.HI R0, RZ, 0x8, R0 ;  /* 0x00000008ff007819 */ /* 0x000fc40000011600 */
[----:B------:R-:W-:Y:S01]  /*6820*/  PRMT R158, R44, 0x5410, R43 ;  /* 0x000054102c9e7816 */ /* 0x000fe2000000002b */
[----:B------:R-:W-:Y:S01]  /*6830*/  @!P0 HFMA2.BF16_V2 R96, -RZ.H0_H0, RZ.H0_H0, -R43.H0_H0 ;  /* 0x200000ffff608231 */ /* 0x000fe2000034092b */
[----:B------:R-:W-:Y:S01]  /*6840*/  @!P1 PRMT R44, R95, 0x5410, RZ ;  /* 0x000054105f2c9816 */ /* 0x000fe200000000ff */
[----:B------:R-:W-:Y:S01]  /*6850*/  MUFU.EX2 R185, R80 ;  /* 0x0000005000b97308 */ /* 0x000fe20000000800 */
[----:B------:R-:W-:Y:S02]  /*6860*/  LOP3.LUT R0, R0, 0xffff, RZ, 0xc0, !PT ;  /* 0x0000ffff00007812 */ /* 0x000fe400078ec0ff */
[----:B------:R-:W-:Y:S02]  /*6870*/  ISETP.GE.U32.AND P1, PT, R200, R3, PT ;  /* 0x00000003c800720c */ /* 0x000fe40003f26070 */
[----:B------:R-:W-:Y:S02]  /*6880*/  @!P0 PRMT R43, R96, 0x5410, RZ ;  /* 0x00005410602b8816 */ /* 0x000fe400000000ff */
[----:B------:R-:W-:Y:S01]  /*6890*/  ISETP.GE.U32.AND P0, PT, R200, R0, PT ;  /* 0x00000000c800720c */ /* 0x000fe20003f06070 */
[----:B------:R-:W2:Y:S01]  /*68a0*/  MUFU.EX2 R3, R19 ;  /* 0x0000001300037308 */ /* 0x000ea20000000800 */
[----:B---3--:R-:W-:Y:S01]  /*68b0*/  F2FP.BF16.F32.PACK_AB R0, R15, R14 ;  /* 0x0000000e0f00723e */ /* 0x008fe200000010ff */
[----:B-1----:R-:W-:Y:S01]  /*68c0*/  FADD.FTZ R18, R14, R15 ;  /* 0x0000000f0e127221 */ /* 0x002fe20000010000 */
[----:B------:R-:W-:Y:S01]  /*68d0*/  LOP3.LUT R5, R4, 0xffff, RZ, 0xc0, !PT ;  /* 0x0000ffff04057812 */ /* 0x000fe200078ec0ff */
[----:B------:R-:W-:Y:S01]  /*68e0*/  FADD.FTZ R15, R177, R11 ;  /* 0x0000000bb10f7221 */ /* 0x000fe20000010000 */
[C---:B------:R-:W-:Y:S01]  /*68f0*/  PRMT R33, R0.reuse, 0x7610, R33 ;  /* 0x0000761000217816 */ /* 0x040fe20000000021 */
[----:B------:R-:W-:Y:S01]  /*6900*/  IMAD.MOV.U32 R177, RZ, RZ, R233 ;  /* 0x000000ffffb17224 */ /* 0x000fe200078e00e9 */
[----:B------:R-:W-:Y:S01]  /*6910*/  PRMT R32, R0, 0x7632, R32 ;  /* 0x0000763200207816 */ /* 0x000fe20000000020 */
[----:B------:R-:W1:Y:S01]  /*6920*/  MUFU.EX2 R19, R16 ;  /* 0x0000001000137308 */ /* 0x000e620000000800 */
[--C-:B------:R-:W-:Y:S01]  /*6930*/  SHF.R.U32.HI R6, RZ, 0x10, R4.reuse ;  /* 0x00000010ff067819 */ /* 0x100fe20000011604 */
[----:B------:R-:W-:Y:S01]  /*6940*/  @!P4 HFMA2.BF16_V2 R97, -RZ.H0_H0, RZ.H0_H0, -R33.H0_H0 ;  /* 0x200000ffff61c231 */ /* 0x000fe20000340921 */
[----:B------:R-:W-:Y:S01]  /*6950*/  SHF.R.U32.HI R4, RZ, 0x18, R4 ;  /* 0x00000018ff047819 */ /* 0x000fe20000011604 */
[----:B------:R-:W-:Y:S01]  /*6960*/  @!P0 HFMA2.BF16_V2 R99, -RZ.H0_H0, RZ.H0_H0, -R32.H0_H0 ;  /* 0x200000ffff638231 */ /* 0x000fe20000340920 */
[----:B------:R-:W-:-:S02]  /*6970*/  PRMT R120, R33, 0x5410, R32 ;  /* 0x0000541021787816 */ /* 0x000fc40000000020 */
[----:B------:R-:W-:Y:S01]  /*6980*/  @!P4 PRMT R33, R97, 0x5410, RZ ;  /* 0x000054106121c816 */ /* 0x000fe200000000ff */
[----:B------:R-:W-:Y:S01]  /*6990*/  MUFU.EX2 R226, R85 ;  /* 0x0000005500e27308 */ /* 0x000fe20000000800 */
[----:B--2---:R-:W-:Y:S01]  /*69a0*/  FADD.FTZ R10, R9, R3 ;  /* 0x00000003090a7221 */ /* 0x004fe20000010000 */
[----:B------:R-:W-:Y:S01]  /*69b0*/  F2FP.BF16.F32.PACK_AB R3, R3, R9 ;  /* 0x000000090303723e */ /* 0x000fe200000010ff */
[----:B------:R-:W-:Y:S01]  /*69c0*/  FADD.FTZ R9, R170, R168 ;  /* 0x000000a8aa097221 */ /* 0x000fe20000010000 */
[----:B------:R-:W-:Y:S01]  /*69d0*/  ISETP.GE.U32.AND P4, PT, R200, R4, PT ;  /* 0x00000004c800720c */ /* 0x000fe20003f86070 */
[----:B------:R-:W-:Y:S01]  /*69e0*/  IMAD.MOV.U32 R170, RZ, RZ, R184 ;  /* 0x000000ffffaa7224 */ /* 0x000fe200078e00b8 */
[----:B------:R-:W-:Y:S01]  /*69f0*/  SHF.R.U32.HI R0, RZ, 0x8, R5 ;  /* 0x00000008ff007819 */ /* 0x000fe20000011605 */
[----:B------:R-:W-:Y:S01]  /*6a00*/  IMAD.WIDE.U32 R4, R7, -0x2daee0ad, RZ ;  /* 0xd2511f5307047825 */ /* 0x000fe200078e00ff */
[----:B------:R-:W-:Y:S01]  /*6a10*/  PRMT R42, R3, 0x7610, R42 ;  /* 0x00007610032a7816 */ /* 0x000fe2000000002a */
[----:B------:R-:W2:Y:S01]  /*6a20*/  MUFU.EX2 R7, R20 ;  /* 0x0000001400077308 */ /* 0x000ea20000000800 */
[----:B------:R-:W-:Y:S01]  /*6a30*/  LOP3.LUT R0, R0, 0xffff, RZ, 0xc0, !PT ;  /* 0x0000ffff00007812 */ /* 0x000fe200078ec0ff */
[----:B------:R-:W-:Y:S01]  /*6a40*/  FADD.FTZ R17, R176, R9 ;  /* 0x00000009b0117221 */ /* 0x000fe20000010000 */
[----:B------:R-:W-:Y:S01]  /*6a50*/  @!P0 PRMT R32, R99, 0x5410, RZ ;  /* 0x0000541063208816 */ /* 0x000fe200000000ff */
[----:B------:R-:W-:Y:S01]  /*6a60*/  @!P2 HFMA2.BF16_V2 R101, -RZ.H0_H0, RZ.H0_H0, -R42.H0_H0 ;  /* 0x200000ffff65a231 */ /* 0x000fe2000034092a */
[----:B------:R-:W-:Y:S01]  /*6a70*/  PRMT R41, R3, 0x7632, R41 ;  /* 0x0000763203297816 */ /* 0x000fe20000000029 */
[----:B------:R-:W-:Y:S01]  /*6a80*/  FADD.FTZ R88, R178, R17 ;  /* 0x00000011b2587221 */ /* 0x000fe20000010000 */
[----:B------:R-:W-:Y:S01]  /*6a90*/  ISETP.GE.U32.AND P0, PT, R200, R0, PT ;  /* 0x00000000c800720c */ /* 0x000fe20003f06070 */
[----:B------:R3:W-:Y:S01]  /*6aa0*/  MUFU.EX2 R184, R87 ;  /* 0x0000005700b87308 */ /* 0x0007e20000000800 */
[----:B-1----:R-:W-:Y:S01]  /*6ab0*/  F2FP.BF16.F32.PACK_AB R3, R94, R19 ;  /* 0x000000135e03723e */ /* 0x002fe200000010ff */
[----:B------:R-:W-:Y:S01]  /*6ac0*/  @!P1 HFMA2.BF16_V2 R107, -RZ.H0_H0, RZ.H0_H0, -R41.H0_H0 ;  /* 0x200000ffff6b9231 */ /* 0x000fe20000340929 */
[----:B------:R-:W-:Y:S01]  /*6ad0*/  LOP3.LUT R0, R5, R246, R8, 0x96, !PT ;  /* 0x000000f605007212 */ /* 0x000fe200078e9608 */
[----:B------:R-:W-:Y:S01]  /*6ae0*/  IMAD.WIDE.U32 R8, R27, -0x2daee0ad, RZ ;  /* 0xd2511f531b087825 */ /* 0x000fe200078e00ff */
[----:B------:R-:W-:-:S02]  /*6af0*/  LOP3.LUT R6, R6, 0xff, RZ, 0xc0, !PT ;  /* 0x000000ff06067812 */ /* 0x000fc400078ec0ff */
[----:B------:R-:W-:Y:S01]  /*6b00*/  PRMT R109, R42, 0x5410, R41 ;  /* 0x000054102a6d7816 */ /* 0x000fe20000000029 */
[----:B------:R-:W-:Y:S01]  /*6b10*/  MUFU.EX2 R241, R90 ;  /* 0x0000005a00f17308 */ /* 0x000fe20000000800 */
[----:B------:R-:W-:Y:S01]  /*6b20*/  PRMT R40, R3, 0x7610, R40 ;  /* 0x0000761003287816 */ /* 0x000fe20000000028 */
[----:B--2---:R-:W-:Y:S01]  /*6b30*/  FADD.FTZ R86, R7, R10 ;  /* 0x0000000a07567221 */ /* 0x004fe20000010000 */
[----:B------:R-:W-:Y:S01]  /*6b40*/  PRMT R39, R3, 0x7632, R39 ;  /* 0x0000763203277816 */ /* 0x000fe20000000027 */
[----:B------:R-:W-:Y:S01]  /*6b50*/  IMAD.MOV.U32 R168, RZ, RZ, R234 ;  /* 0x000000ffffa87224 */ /* 0x000fe200078e00ea */
[----:B------:R-:W-:Y:S01]  /*6b60*/  @!P2 PRMT R42, R101, 0x5410, RZ ;  /* 0x00005410652aa816 */ /* 0x000fe200000000ff */
[----:B------:R-:W-:Y:S01]  /*6b70*/  @!P3 HFMA2.BF16_V2 R110, -RZ.H0_H0, RZ.H0_H0, -R40.H0_H0 ;  /* 0x200000ffff6eb231 */ /* 0x000fe20000340928 */
[----:B------:R-:W-:Y:S01]  /*6b80*/  SHF.R.U32.HI R3, RZ, 0x10, R0 ;  /* 0x00000010ff037819 */ /* 0x000fe20000011600 */
[----:B------:R-:W-:Y:S01]  /*6b90*/  @!P0 HFMA2.BF16_V2 R115, -RZ.H0_H0, RZ.H0_H0, -R39.H0_H0 ;  /* 0x200000ffff738231 */ /* 0x000fe20000340927 */
[C---:B------:R-:W-:Y:S01]  /*6ba0*/  ISETP.GE.U32.AND P2, PT, R200.reuse, R6, PT ;  /* 0x00000006c800720c */ /* 0x040fe20003f46070 */
[----:B------:R-:W-:Y:S01]  /*6bb0*/  FADD.FTZ R86, R25, R86 ;  /* 0x0000005619567221 */ /* 0x000fe20000010000 */
[----:B------:R-:W-:Y:S01]  /*6bc0*/  LOP3.LUT R3, R3, 0xff, RZ, 0xc0, !PT ;  /* 0x000000ff03037812 */ /* 0x000fe200078ec0ff */
[----:B------:R-:W-:Y:S01]  /*6bd0*/  MUFU.EX2 R242, R91 ;  /* 0x0000005b00f27308 */ /* 0x000fe20000000800 */
[----:B------:R-:W-:Y:S01]  /*6be0*/  F2FP.BF16.F32.PACK_AB R6, R25, R7 ;  /* 0x000000071906723e */ /* 0x000fe200000010ff */
[----:B---3--:R-:W-:Y:S01]  /*6bf0*/  FADD.FTZ R87, R179, R15 ;  /* 0x0000000fb3577221 */ /* 0x008fe20000010000 */
[----:B------:R-:W-:Y:S01]  /*6c00*/  @!P1 PRMT R41, R107, 0x5410, RZ ;  /* 0x000054106b299816 */ /* 0x000fe200000000ff */
[----:B------:R-:W-:Y:S01]  /*6c10*/  IMAD.MOV.U32 R176, RZ, RZ, R232 ;  /* 0x000000ffffb07224 */ /* 0x000fe200078e00e8 */
[----:B------:R-:W-:-:S02]  /*6c20*/  ISETP.GE.U32.AND P1, PT, R200, R3, PT ;  /* 0x00000003c800720c */ /* 0x000fc40003f26070 */
[----:B------:R-:W-:Y:S01]  /*6c30*/  LOP3.LUT R3, R0, 0xff, RZ, 0xc0, !PT ;  /* 0x000000ff00037812 */ /* 0x000fe200078ec0ff */
[----:B------:R-:W-:Y:S01]  /*6c40*/  MUFU.EX2 R235, R116 ;  /* 0x0000007400eb7308 */ /* 0x000fe20000000800 */
[----:B------:R-:W-:Y:S02]  /*6c50*/  PRMT R38, R6, 0x7610, R38 ;  /* 0x0000761006267816 */ /* 0x000fe40000000026 */
[----:B------:R-:W-:Y:S02]  /*6c60*/  PRMT R99, R40, 0x5410, R39 ;  /* 0x0000541028637816 */ /* 0x000fe40000000027 */
[----:B------:R-:W-:Y:S01]  /*6c70*/  @!P3 PRMT R40, R110, 0x5410, RZ ;  /* 0x000054106e28b816 */ /* 0x000fe200000000ff */
[----:B------:R-:W-:Y:S01]  /*6c80*/  @!P2 HFMA2.BF16_V2 R119, -RZ.H0_H0, RZ.H0_H0, -R38.H0_H0 ;  /* 0x200000ffff77a231 */ /* 0x000fe20000340926 */
[----:B------:R-:W-:Y:S01]  /*6c90*/  ISETP.GE.U32.AND P3, PT, R200, R3, PT ;  /* 0x00000003c800720c */ /* 0x000fe20003f66070 */
[----:B------:R-:W-:Y:S01]  /*6ca0*/  MUFU.EX2 R234, R98 ;  /* 0x0000006200ea7308 */ /* 0x000fe20000000800 */
[----:B------:R-:W-:-:S02]  /*6cb0*/  SHF.R.U32.HI R3, RZ, 0x18, R0 ;  /* 0x00000018ff037819 */ /* 0x000fc40000011600 */
[----:B------:R-:W-:Y:S01]  /*6cc0*/  PRMT R37, R6, 0x7632, R37 ;  /* 0x0000763206257816 */ /* 0x000fe20000000025 */
[----:B------:R-:W-:Y:S01]  /*6cd0*/  IMAD.WIDE.U32 R6, R149, -0x2daee0ad, RZ ;  /* 0xd2511f5395067825 */ /* 0x000fe200078e00ff */
[----:B------:R-:W-:Y:S02]  /*6ce0*/  LOP3.LUT R0, R0, 0xffff, RZ, 0xc0, !PT ;  /* 0x0000ffff00007812 */ /* 0x000fe400078ec0ff */
[----:B------:R-:W-:Y:S01]  /*6cf0*/  PRMT R101, R38, 0x5410, R37 ;  /* 0x0000541026657816 */ /* 0x000fe20000000025 */
[----:B------:R-:W-:Y:S01]  /*6d00*/  @!P4 HFMA2.BF16_V2 R121, -RZ.H0_H0, RZ.H0_H0, -R37.H0_H0 ;  /* 0x200000ffff79c231 */ /* 0x000fe20000340925 */
[----:B------:R-:W-:Y:S01]  /*6d10*/  @!P0 PRMT R39, R115, 0x5410, RZ ;  /* 0x0000541073278816 */ /* 0x000fe200000000ff */
[----:B------:R-:W-:Y:S01]  /*6d20*/  MUFU.EX2 R233, R100 ;  /* 0x0000006400e97308 */ /* 0x000fe20000000800 */
[----:B------:R-:W-:Y:S01]  /*6d30*/  SHF.R.U32.HI R0, RZ, 0x8, R0 ;  /* 0x00000008ff007819 */ /* 0x000fe20000011600 */
[----:B------:R-:W-:Y:S01]  /*6d40*/  IMAD.MOV.U32 R149, RZ, RZ, R230 ;  /* 0x000000ffff957224 */ /* 0x000fe200078e00e6 */
[----:B------:R-:W-:-:S02]  /*6d50*/  @!P2 PRMT R38, R119, 0x5410, RZ ;  /* 0x000054107726a816 */ /* 0x000fc400000000ff */
[----:B------:R-:W-:Y:S02]  /*6d60*/  LOP3.LUT R7, R7, R171, R34, 0x96, !PT ;  /* 0x000000ab07077212 */ /* 0x000fe400078e9622 */
[----:B------:R-:W-:Y:S01]  /*6d70*/  LOP3.LUT R0, R0, 0xffff, RZ, 0xc0, !PT ;  /* 0x0000ffff00007812 */ /* 0x000fe200078ec0ff */
[----:B------:R-:W-:Y:S01]  /*6d80*/  MUFU.EX2 R115, R26 ;  /* 0x0000001a00737308 */ /* 0x000fe20000000800 */
[----:B------:R-:W-:Y:S01]  /*6d90*/  LOP3.LUT R10, R9, R170, R6, 0x96, !PT ;  /* 0x000000aa090a7212 */ /* 0x000fe200078e9606 */
[----:B------:R-:W-:Y:S01]  /*6da0*/  IMAD.WIDE.U32 R6, R7, -0x326172a9, RZ ;  /* 0xcd9e8d5707067825 */ /* 0x000fe200078e00ff */
[----:B------:R-:W-:Y:S02]  /*6db0*/  ISETP.GE.U32.AND P2, PT, R200, R0, PT ;  /* 0x00000000c800720c */ /* 0x000fe40003f46070 */
[----:B------:R-:W-:Y:S01]  /*6dc0*/  F2FP.BF16.F32.PACK_AB R0, R181, R128 ;  /* 0x00000080b500723e */ /* 0x000fe200000010ff */
[----:B------:R-:W-:Y:S01]  /*6dd0*/  IMAD.WIDE.U32 R10, R10, -0x326172a9, RZ ;  /* 0xcd9e8d570a0a7825 */ /* 0x000fe200078e00ff */
[----:B------:R-:W-:Y:S01]  /*6de0*/  LOP3.LUT R7, R7, R192, R12, 0x96, !PT ;  /* 0x000000c007077212 */ /* 0x000fe200078e960c */
[----:B------:R-:W1:Y:S01]  /*6df0*/  MUFU.EX2 R119, R28 ;  /* 0x0000001c00777308 */ /* 0x000e620000000800 */
[----:B------:R-:W-:-:S02]  /*6e00*/  PRMT R35, R0, 0x7632, R35 ;  /* 0x0000763200237816 */ /* 0x000fc40000000023 */
[----:B------:R-:W-:Y:S01]  /*6e10*/  LOP3.LUT R12, R11, R193, R6, 0x96, !PT ;  /* 0x000000c10b0c7212 */ /* 0x000fe200078e9606 */
[----:B------:R-:W-:Y:S01]  /*6e20*/  IMAD.WIDE.U32 R6, R7, -0x2daee0ad, RZ ;  /* 0xd2511f5307067825 */ /* 0x000fe200078e00ff */
[----:B------:R-:W-:Y:S02]  /*6e30*/  PRMT R36, R0, 0x7610, R36 ;  /* 0x0000761000247816 */ /* 0x000fe40000000024 */
[----:B------:R-:W-:Y:S01]  /*6e40*/  ISETP.GE.U32.AND P0, PT, R200, R3, PT ;  /* 0x00000003c800720c */ /* 0x000fe20003f06070 */
[----:B------:R-:W-:-:S04]  /*6e50*/  IMAD.WIDE.U32 R12, R12, -0x2daee0ad, RZ ;  /* 0xd2511f530c0c7825 */ /* 0x000fc800078e00ff */
[----:B------:R-:W-:Y:S01]  /*6e60*/  @!P2 HFMA2.BF16_V2 R123, -RZ.H0_H0, RZ.H0_H0, -R35.H0_H0 ;  /* 0x200000ffff7ba231 */ /* 0x000fe20000340923 */
[----:B------:R-:W-:Y:S01]  /*6e70*/  PRMT R110, R36, 0x5410, R35 ;  /* 0x00005410246e7816 */ /* 0x000fe20000000023 */
[----:B------:R-:W-:Y:S01]  /*6e80*/  @!P3 HFMA2.BF16_V2 R122, -RZ.H0_H0, RZ.H0_H0, -R36.H0_H0 ;  /* 0x200000ffff7ab231 */ /* 0x000fe20000340924 */
[----:B------:R-:W-:Y:S01]  /*6e90*/  LOP3.LUT R7, R7, R211, R8, 0x96, !PT ;  /* 0x000000d307077212 */ /* 0x000fe200078e9608 */
[----:B------:R-:W-:Y:S01]  /*6ea0*/  MUFU.EX2 R232, R108 ;  /* 0x0000006c00e87308 */ /* 0x000fe20000000800 */
[----:B------:R-:W-:Y:S02]  /*6eb0*/  LOP3.LUT R3, R13, R210, R6, 0x96, !PT ;  /* 0x000000d20d037212 */ /* 0x000fe400078e9606 */
[----:B------:R-:W-:Y:S01]  /*6ec0*/  @!P2 PRMT R35, R123, 0x5410, RZ ;  /* 0x000054107b23a816 */ /* 0x000fe200000000ff */
[----:B------:R-:W-:Y:S01]  /*6ed0*/  IMAD.WIDE.U32 R6, R7, -0x326172a9, RZ ;  /* 0xcd9e8d5707067825 */ /* 0x000fe200078e00ff */
[----:B-1----:R-:W-:Y:S02]  /*6ee0*/  F2FP.BF16.F32.PACK_AB R0, R119, R115 ;  /* 0x000000737700723e */ /* 0x002fe400000010ff */
[----:B------:R-:W-:Y:S01]  /*6ef0*/  LOP3.LUT R8, R4, 0xffff, RZ, 0xc0, !PT ;  /* 0x0000ffff04087812 */ /* 0x000fe200078ec0ff */
[----:B------:R-:W-:Y:S01]  /*6f00*/  MUFU.EX2 R230, R111 ;  /* 0x0000006f00e67308 */ /* 0x000fe20000000800 */
[C---:B------:R-:W-:Y:S01]  /*6f10*/  PRMT R34, R0.reuse, 0x7610, R34 ;  /* 0x0000761000227816 */ /* 0x040fe20000000022 */
[----:B------:R-:W-:Y:S01]  /*6f20*/  IMAD.MOV.U32 R123, RZ, RZ, R228 ;  /* 0x000000ffff7b7224 */ /* 0x000fe200078e00e4 */
[----:B------:R-:W-:-:S02]  /*6f30*/  PRMT R27, R0, 0x7632, R27 ;  /* 0x00007632001b7816 */ /* 0x000fc4000000001b */
[----:B------:R-:W-:Y:S01]  /*6f40*/  LOP3.LUT R0, R4, 0xff, RZ, 0xc0, !PT ;  /* 0x000000ff04007812 */ /* 0x000fe200078ec0ff */
[----:B------:R-:W-:Y:S01]  /*6f50*/  @!P1 HFMA2.BF16_V2 R125, -RZ.H0_H0, RZ.H0_H0, -R34.H0_H0 ;  /* 0x200000ffff7d9231 */ /* 0x000fe20000340922 */
[--C-:B------:R-:W-:Y:S01]  /*6f60*/  SHF.R.U32.HI R9, RZ, 0x10, R4.reuse ;  /* 0x00000010ff097819 */ /* 0x100fe20000011604 */
[----:B------:R-:W-:Y:S01]  /*6f70*/  @!P0 HFMA2.BF16_V2 R124, -RZ.H0_H0, RZ.H0_H0, -R27.H0_H0 ;  /* 0x200000ffff7c8231 */ /* 0x000fe2000034091b */
[C---:B------:R-:W-:Y:S01]  /*6f80*/  ISETP.GE.U32.AND P2, PT, R200.reuse, R0, PT ;  /* 0x00000000c800720c */ /* 0x040fe20003f46070 */
[----:B------:R-:W-:Y:S01]  /*6f90*/  MUFU.EX2 R228, R117 ;  /* 0x0000007500e47308 */ /* 0x000fe20000000800 */
[----:B------:R-:W-:Y:S01]  /*6fa0*/  SHF.R.U32.HI R0, RZ, 0x18, R4 ;  /* 0x00000018ff007819 */ /* 0x000fe20000011604 */
[----:B------:R-:W-:Y:S01]  /*6fb0*/  IMAD.WIDE.U32 R4, R3, -0x326172a9, RZ ;  /* 0xcd9e8d5703047825 */ /* 0x000fe200078e00ff */
[----:B------:R-:W-:Y:S02]  /*6fc0*/  @!P4 PRMT R37, R121, 0x5410, RZ ;  /* 0x000054107925c816 */ /* 0x000fe400000000ff */
[----:B------:R-:W-:Y:S01]  /*6fd0*/  ISETP.GE.U32.AND P4, PT, R200, R0, PT ;  /* 0x00000000c800720c */ /* 0x000fe20003f86070 */
[----:B------:R-:W-:Y:S01]  /*6fe0*/  IMAD.MOV.U32 R121, RZ, RZ, R231 ;  /* 0x000000ffff797224 */ /* 0x000fe200078e00e7 */
[----:B------:R-:W-:Y:S01]  /*6ff0*/  SHF.R.U32.HI R0, RZ, 0x18, R4 ;  /* 0x00000018ff007819 */ /* 0x000fe20000011604 */
[----:B------:R-:W-:Y:S01]  /*7000*/  MUFU.EX2 R231, R106 ;  /* 0x0000006a00e77308 */ /* 0x000fe20000000800 */
[----:B------:R-:W-:-:S02]  /*7010*/  PRMT R107, R34, 0x5410, R27 ;  /* 0x00005410226b7816 */ /* 0x000fc4000000001b */
[----:B------:R-:W-:Y:S01]  /*7020*/  @!P1 PRMT R34, R125, 0x5410, RZ ;  /* 0x000054107d229816 */ /* 0x000fe200000000ff */
[----:B------:R-:W-:Y:S01]  /*7030*/  IMAD.MOV.U32 R125, RZ, RZ, R227 ;  /* 0x000000ffff7d7224 */ /* 0x000fe200078e00e3 */
[----:B------:R-:W-:Y:S02]  /*7040*/  ISETP.GE.U32.AND P1, PT, R200, R0, PT ;  /* 0x00000000c800720c */ /* 0x000fe40003f26070 */
[----:B------:R-:W-:Y:S01]  /*7050*/  SHF.R.U32.HI R0, RZ, 0x8, R8 ;  /* 0x00000008ff007819 */ /* 0x000fe20000011608 */
[----:B------:R-:W-:Y:S01]  /*7060*/  MUFU.EX2 R227, R114 ;  /* 0x0000007200e37308 */ /* 0x000fe20000000800 */
[----:B------:R-:W-:Y:S01]  /*7070*/  @!P3 PRMT R36, R122, 0x5410, RZ ;  /* 0x000054107a24b816 */ /* 0x000fe200000000ff */
[----:B------:R-:W-:Y:S01]  /*7080*/  IMAD.MOV.U32 R122, RZ, RZ, R229 ;  /* 0x000000ffff7a7224 */ /* 0x000fe200078e00e5 */
[----:B------:R-:W-:Y:S01]  /*7090*/  LOP3.LUT R0, R0, 0xffff, RZ, 0xc0, !PT ;  /* 0x0000ffff00007812 */ /* 0x000fe200078ec0ff */
[----:B------:R-:W-:Y:S01]  /*70a0*/  IMAD.MOV.U32 R164, RZ, RZ, R125 ;  /* 0x000000ffffa47224 */ /* 0x000fe200078e007d */
[----:B------:R-:W-:-:S02]  /*70b0*/  LOP3.LUT R10, R7, R208, R10, 0x96, !PT ;  /* 0x000000d0070a7212 */ /* 0x000fc400078e960a */
[----:B------:R-:W-:Y:S01]  /*70c0*/  ISETP.GE.U32.AND P3, PT, R200, R0, PT ;  /* 0x00000000c800720c */ /* 0x000fe20003f66070 */
[----:B------:R-:W-:Y:S01]  /*70d0*/  MUFU.EX2 R229, R112 ;  /* 0x0000007000e57308 */ /* 0x000fe20000000800 */
[----:B------:R-:W-:Y:S02]  /*70e0*/  LOP3.LUT R13, R5, R245, R6, 0x96, !PT ;  /* 0x000000f5050d7212 */ /* 0x000fe400078e9606 */
[C---:B------:R-:W-:Y:S02]  /*70f0*/  LOP3.LUT R3, R4.reuse, 0xff, RZ, 0xc0, !PT ;  /* 0x000000ff04037812 */ /* 0x040fe400078ec0ff */
[----:B------:R-:W-:Y:S02]  /*7100*/  LOP3.LUT R11, R4, 0xffff, RZ, 0xc0, !PT ;  /* 0x0000ffff040b7812 */ /* 0x000fe400078ec0ff */
[----:B------:R-:W-:Y:S01]  /*7110*/  SHF.R.U32.HI R7, RZ, 0x10, R4 ;  /* 0x00000010ff077819 */ /* 0x000fe20000011604 */
[----:B------:R-:W-:Y:S01]  /*7120*/  IMAD.WIDE.U32 R4, R145, -0x2daee0ad, RZ ;  /* 0xd2511f5391047825 */ /* 0x000fe200078e00ff */
[----:B------:R-:W-:Y:S01]  /*7130*/  F2FP.BF16.F32.PACK_AB R0, R187, R186 ;  /* 0x000000babb00723e */ /* 0x000fe200000010ff */
[----:B------:R-:W1:Y:S01]  /*7140*/  MUFU.EX2 R145, R84 ;  /* 0x0000005400917308 */ /* 0x000e620000000800 */
[----:B------:R-:W-:Y:S01]  /*7150*/  @!P0 PRMT R27, R124, 0x5410, RZ ;  /* 0x000054107c1b8816 */ /* 0x000fe200000000ff */
[----:B------:R-:W-:Y:S01]  /*7160*/  IMAD.MOV.U32 R124, RZ, RZ, R217 ;  /* 0x000000ffff7c7224 */ /* 0x000fe200078e00d9 */
[----:B------:R-:W-:-:S02]  /*7170*/  PRMT R25, R0, 0x7610, R25 ;  /* 0x0000761000197816 */ /* 0x000fc40000000019 */
[----:B------:R-:W-:Y:S02]  /*7180*/  ISETP.GE.U32.AND P0, PT, R200, R3, PT ;  /* 0x00000003c800720c */ /* 0x000fe40003f06070 */
[----:B------:R-:W-:Y:S01]  /*7190*/  SHF.R.U32.HI R3, RZ, 0x8, R140 ;  /* 0x00000008ff037819 */ /* 0x000fe2000001168c */
[----:B------:R-:W-:Y:S01]  /*71a0*/  @!P2 HFMA2.BF16_V2 R126, -RZ.H0_H0, RZ.H0_H0, -R25.H0_H0 ;  /* 0x200000ffff7ea231 */ /* 0x000fe20000340919 */
[----:B------:R-:W-:Y:S02]  /*71b0*/  PRMT R24, R0, 0x7632, R24 ;  /* 0x0000763200187816 */ /* 0x000fe40000000018 */
[----:B------:R-:W-:Y:S02]  /*71c0*/  PRMT R95, R141, 0x5410, R3 ;  /* 0x000054108d5f7816 */ /* 0x000fe40000000003 */
[----:B------:R-:W-:Y:S01]  /*71d0*/  LOP3.LUT R3, R9, 0xff, RZ, 0xc0, !PT ;  /* 0x000000ff09037812 */ /* 0x000fe200078ec0ff */
[----:B------:R-:W-:Y:S01]  /*71e0*/  @!P3 HFMA2.BF16_V2 R127, -RZ.H0_H0, RZ.H0_H0, -R24.H0_H0 ;  /* 0x200000ffff7fb231 */ /* 0x000fe20000340918 */
[----:B------:R-:W-:Y:S01]  /*71f0*/  LOP3.LUT R0, R144, 0xff, RZ, 0xc0, !PT ;  /* 0x000000ff90007812 */ /* 0x000fe200078ec0ff */
[----:B------:R-:W-:Y:S01]  /*7200*/  MUFU.EX2 R141, R113 ;  /* 0x00000071008d7308 */ /* 0x000fe20000000800 */
[----:B------:R-:W-:-:S02]  /*7210*/  PRMT R97, R25, 0x5410, R24 ;  /* 0x0000541019617816 */ /* 0x000fc40000000018 */
[----:B------:R-:W-:Y:S01]  /*7220*/  @!P2 PRMT R25, R126, 0x5410, RZ ;  /* 0x000054107e19a816 */ /* 0x000fe200000000ff */
[----:B------:R-:W-:Y:S01]  /*7230*/  IMAD.MOV.U32 R126, RZ, RZ, R216 ;  /* 0x000000ffff7e7224 */ /* 0x000fe200078e00d8 */
[----:B------:R-:W-:Y:S02]  /*7240*/  ISETP.GE.U32.AND P2, PT, R200, R3, PT ;  /* 0x00000003c800720c */ /* 0x000fe40003f46070 */
[----:B------:R-:W-:Y:S01]  /*7250*/  PRMT R89, R0, 0x5410, R142 ;  /* 0x0000541000597816 */ /* 0x000fe2000000008e */
[----:B------:R2:W3:Y:S01]  /*7260*/  MUFU.EX2 R144, R93 ;  /* 0x0000005d00907308 */ /* 0x0004e20000000800 */
[----:B------:R-:W-:Y:S02]  /*7270*/  LOP3.LUT R0, R13, 0xff, RZ, 0xc0, !PT ;  /* 0x000000ff0d007812 */ /* 0x000fe400078ec0ff */
[----:B-1----:R-:W-:Y:S02]  /*7280*/  F2FP.BF16.F32.PACK_AB R3, R184, R145 ;  /* 0x00000091b803723e */ /* 0x002fe400000010ff */
[----:B------:R-:W-:-:S02]  /*7290*/  @!P3 PRMT R24, R127, 0x5410, RZ ;  /* 0x000054107f18b816 */ /* 0x000fc400000000ff */
[----:B------:R-:W-:Y:S01]  /*72a0*/  ISETP.GE.U32.AND P3, PT, R200, R0, PT ;  /* 0x00000000c800720c */ /* 0x000fe20003f66070 */
[----:B------:R-:W1:Y:S01]  /*72b0*/  MUFU.EX2 R142, R118 ;  /* 0x00000076008e7308 */ /* 0x000e620000000800 */
[----:B------:R-:W-:Y:S02]  /*72c0*/  LOP3.LUT R0, R13, 0xffff, RZ, 0xc0, !PT ;  /* 0x0000ffff0d007812 */ /* 0x000fe400078ec0ff */
[C---:B------:R-:W-:Y:S02]  /*72d0*/  PRMT R21, R3.reuse, 0x7610, R21 ;  /* 0x0000761003157816 */ /* 0x040fe40000000015 */
[----:B------:R-:W-:Y:S02]  /*72e0*/  SHF.R.U32.HI R0, RZ, 0x8, R0 ;  /* 0x00000008ff007819 */ /* 0x000fe40000011600 */
[----:B------:R-:W-:Y:S01]  /*72f0*/  PRMT R20, R3, 0x7632, R20 ;  /* 0x0000763203147816 */ /* 0x000fe20000000014 */
[----:B------:R-:W-:Y:S01]  /*7300*/  @!P2 HFMA2.BF16_V2 R129, -RZ.H0_H0, RZ.H0_H0, -R21.H0_H0 ;  /* 0x200000ffff81a231 */ /* 0x000fe20000340915 */
[----:B------:R-:W-:-:S02]  /*7310*/  LOP3.LUT R26, R5, R246, R92, 0x96, !PT ;  /* 0x000000f6051a7212 */ /* 0x000fc400078e965c */
[C---:B------:R-:W-:Y:S01]  /*7320*/  LOP3.LUT R14, R4.reuse, 0xffff, RZ, 0xc0, !PT ;  /* 0x0000ffff040e7812 */ /* 0x040fe200078ec0ff */
[----:B------:R-:W-:Y:S01]  /*7330*/  @!P4 HFMA2.BF16_V2 R132, -RZ.H0_H0, RZ.H0_H0, -R20.H0_H0 ;  /* 0x200000ffff84c231 */ /* 0x000fe20000340914 */
[----:B------:R-:W-:Y:S02]  /*7340*/  LOP3.LUT R16, R4, 0xff, RZ, 0xc0, !PT ;  /* 0x000000ff04107812 */ /* 0x000fe400078ec0ff */
[--C-:B------:R-:W-:Y:S02]  /*7350*/  SHF.R.U32.HI R28, RZ, 0x10, R4.reuse ;  /* 0x00000010ff1c7819 */ /* 0x100fe40000011604 */
[----:B------:R-:W-:Y:S01]  /*7360*/  SHF.R.U32.HI R29, RZ, 0x18, R4 ;  /* 0x00000018ff1d7819 */ /* 0x000fe20000011604 */
[----:B------:R-:W-:Y:S01]  /*7370*/  IMAD.WIDE.U32 R4, R10, -0x2daee0ad, RZ ;  /* 0xd2511f530a047825 */ /* 0x000fe200078e00ff */
[----:B------:R-:W-:Y:S02]  /*7380*/  LOP3.LUT R0, R0, 0xffff, RZ, 0xc0, !PT ;  /* 0x0000ffff00007812 */ /* 0x000fe400078ec0ff */
[----:B------:R-:W-:-:S02]  /*7390*/  PRMT R96, R21, 0x5410, R20 ;  /* 0x0000541015607816 */ /* 0x000fc40000000014 */
[----:B------:R-:W-:Y:S02]  /*73a0*/  @!P2 PRMT R21, R129, 0x5410, RZ ;  /* 0x000054108115a816 */ /* 0x000fe400000000ff */
[----:B------:R-:W-:Y:S02]  /*73b0*/  F2FP.BF16.F32.PACK_AB R3, R226, R185 ;  /* 0x000000b9e203723e */ /* 0x000fe400000010ff */
[----:B------:R-:W-:Y:S02]  /*73c0*/  ISETP.GE.U32.AND P2, PT, R200, R0, PT ;  /* 0x00000000c800720c */ /* 0x000fe40003f46070 */
[C---:B------:R-:W-:Y:S02]  /*73d0*/  LOP3.LUT R6, R4.reuse, 0xff, RZ, 0xc0, !PT ;  /* 0x000000ff04067812 */ /* 0x040fe400078ec0ff */
[----:B------:R-:W-:Y:S02]  /*73e0*/  LOP3.LUT R81, R4, 0xffff, RZ, 0xc0, !PT ;  /* 0x0000ffff04517812 */ /* 0x000fe400078ec0ff */
[----:B------:R-:W-:-:S02]  /*73f0*/  SHF.R.U32.HI R31, RZ, 0x10, R4 ;  /* 0x00000010ff1f7819 */ /* 0x000fc40000011604 */
[----:B------:R-:W-:Y:S01]  /*7400*/  SHF.R.U32.HI R10, RZ, 0x18, R4 ;  /* 0x00000018ff0a7819 */ /* 0x000fe20000011604 */
[----:B------:R-:W-:Y:S01]  /*7410*/  FADD.FTZ R4, R19, R18 ;  /* 0x0000001213047221 */ /* 0x000fe20000010000 */
[----:B------:R-:W-:Y:S02]  /*7420*/  PRMT R19, R3, 0x7610, R19 ;  /* 0x0000761003137816 */ /* 0x000fe40000000013 */
[----:B------:R-:W-:Y:S01]  /*7430*/  LOP3.LUT R0, R7, 0xff, RZ, 0xc0, !PT ;  /* 0x000000ff07007812 */ /* 0x000fe200078ec0ff */
[----:B------:R-:W-:Y:S01]  /*7440*/  FADD.FTZ R84, R94, R4 ;  /* 0x000000045e547221 */ /* 0x000fe20000010000 */
[----:B------:R-:W-:Y:S01]  /*7450*/  PRMT R18, R3, 0x7632, R18 ;  /* 0x0000763203127816 */ /* 0x000fe20000000012 */
[----:B------:R-:W-:Y:S01]  /*7460*/  @!P3 HFMA2.BF16_V2 R131, -RZ.H0_H0, RZ.H0_H0, -R19.H0_H0 ;  /* 0x200000ffff83b231 */ /* 0x000fe20000340913 */
[----:B------:R-:W-:Y:S01]  /*7470*/  @!P4 PRMT R20, R132, 0x5410, RZ ;  /* 0x000054108414c816 */ /* 0x000fe200000000ff */
[----:B------:R-:W-:Y:S01]  /*7480*/  FADD.FTZ R128, R128, R84 ;  /* 0x0000005480807221 */ /* 0x000fe20000010000 */
[----:B------:R-:W-:Y:S01]  /*7490*/  ISETP.GE.U32.AND P4, PT, R200, R0, PT ;  /* 0x00000000c800720c */ /* 0x000fe20003f86070 */
[----:B------:R-:W-:Y:S01]  /*74a0*/  @!P2 HFMA2.BF16_V2 R130, -RZ.H0_H0, RZ.H0_H0, -R18.H0_H0 ;  /* 0x200000ffff82a231 */ /* 0x000fe20000340912 */
[----:B------:R-:W-:-:S02]  /*74b0*/  SHF.R.U32.HI R0, RZ, 0x8, R11 ;  /* 0x00000008ff007819 */ /* 0x000fc4000001160b */
[----:B------:R-:W-:Y:S02]  /*74c0*/  PRMT R140, R19, 0x5410, R18 ;  /* 0x00005410138c7816 */ /* 0x000fe40000000012 */
[----:B------:R-:W-:Y:S02]  /*74d0*/  @!P3 PRMT R19, R131, 0x5410, RZ ;  /* 0x000054108313b816 */ /* 0x000fe400000000ff */
[----:B------:R-:W-:Y:S02]  /*74e0*/  ISETP.GE.U32.AND P3, PT, R200, R6, PT ;  /* 0x00000006c800720c */ /* 0x000fe40003f66070 */
[----:B------:R-:W-:Y:S02]  /*74f0*/  LOP3.LUT R0, R0, 0xffff, RZ, 0xc0, !PT ;  /* 0x0000ffff00007812 */ /* 0x000fe400078ec0ff */
[----:B------:R-:W-:Y:S01]  /*7500*/  LOP3.LUT R3, R159, R196, R214, 0x96, !PT ;  /* 0x000000c49f037212 */ /* 0x000fe200078e96d6 */
[----:B------:R-:W-:Y:S01]  /*7510*/  IMAD.MOV.U32 R159, RZ, RZ, R149 ;  /* 0x000000ffff9f7224 */ /* 0x000fe200078e0095 */
[----:B------:R-:W-:-:S02]  /*7520*/  LOP3.LUT R6, R137, R215, RZ, 0x3c, !PT ;  /* 0x000000d789067212 */ /* 0x000fc400078e3cff */
[----:B------:R-:W-:Y:S02]  /*7530*/  @!P2 PRMT R18, R130, 0x5410, RZ ;  /* 0x000054108212a816 */ /* 0x000fe400000000ff */
[----:B------:R-:W-:Y:S01]  /*7540*/  LOP3.LUT R12, R5, R246, R12, 0x96, !PT ;  /* 0x000000f6050c7212 */ /* 0x000fe200078e960c */
[----:B------:R-:W-:Y:S01]  /*7550*/  IMAD.WIDE.U32 R4, R3, -0x2daee0ad, RZ ;  /* 0xd2511f5303047825 */ /* 0x000fe200078e00ff */
[----:B------:R-:W-:Y:S02]  /*7560*/  ISETP.GE.U32.AND P2, PT, R200, R0, PT ;  /* 0x00000000c800720c */ /* 0x000fe40003f46070 */
[----:B------:R-:W-:Y:S01]  /*7570*/  F2FP.BF16.F32.PACK_AB R0, R242, R241 ;  /* 0x000000f1f200723e */ /* 0x000fe200000010ff */
[----:B------:R-:W-:Y:S01]  /*7580*/  IMAD.WIDE.U32 R90, R6, -0x2daee0ad, RZ ;  /* 0xd2511f53065a7825 */ /* 0x000fe200078e00ff */
[----:B------:R-:W-:Y:S02]  /*7590*/  LOP3.LUT R8, R23, R170, R4, 0x96, !PT ;  /* 0x000000aa17087212 */ /* 0x000fe400078e9604 */
[----:B------:R-:W-:-:S02]  /*75a0*/  PRMT R17, R0, 0x7610, R17 ;  /* 0x0000761000117816 */ /* 0x000fc40000000011 */
[----:B------:R-:W-:Y:S01]  /*75b0*/  PRMT R15, R0, 0x7632, R15 ;  /* 0x00007632000f7816 */ /* 0x000fe2000000000f */
[----:B------:R-:W-:Y:S01]  /*75c0*/  IMAD.WIDE.U32 R8, R8, -0x326172a9, RZ ;  /* 0xcd9e8d5708087825 */ /* 0x000fe200078e00ff */
[----:B------:R-:W-:-:S03]  /*75d0*/  LOP3.LUT R0, R5, R171, R90, 0x96, !PT ;  /* 0x000000ab05007212 */ /* 0x000fc600078e965a */
[----:B------:R-:W-:Y:S01]  /*75e0*/  @!P0 HFMA2.BF16_V2 R133, -RZ.H0_H0, RZ.H0_H0, -R17.H0_H0 ;  /* 0x200000ffff858231 */ /* 0x000fe20000340911 */
[----:B------:R-:W-:Y:S01]  /*75f0*/  LOP3.LUT R3, R91, R139, R194, 0x96, !PT ;  /* 0x0000008b5b037212 */ /* 0x000fe200078e96c2 */
[----:B------:R-:W-:Y:S01]  /*7600*/  @!P2 HFMA2.BF16_V2 R134, -RZ.H0_H0, RZ.H0_H0, -R15.H0_H0 ;  /* 0x200000ffff86a231 */ /* 0x000fe2000034090f */
[----:B------:R-:W-:Y:S01]  /*7610*/  PRMT R139, R17, 0x5410, R15 ;  /* 0x00005410118b7816 */ /* 0x000fe2000000000f */
[----:B------:R-:W-:Y:S01]  /*7620*/  IMAD.WIDE.U32 R6, R0, -0x326172a9, RZ ;  /* 0xcd9e8d5700067825 */ /* 0x000fe200078e00ff */
[----:B------:R-:W-:Y:S01]  /*7630*/  LOP3.LUT R0, R30, 0xffff, RZ, 0xc0, !PT ;  /* 0x0000ffff1e007812 */ /* 0x000fe200078ec0ff */
[----:B------:R-:W-:Y:S01]  /*7640*/  STL.64 [R1+0x38], R90 ;  /* 0x0000385a01007387 */ /* 0x000fe20000100a00 */
[----:B------:R-:W-:Y:S01]  /*7650*/  @!P0 PRMT R17, R133, 0x5410, RZ ;  /* 0x0000541085118816 */ /* 0x000fe200000000ff */
[----:B------:R-:W-:Y:S01]  /*7660*/  IMAD.WIDE.U32 R216, R3, -0x326172a9, RZ ;  /* 0xcd9e8d5703d87825 */ /* 0x000fe200078e00ff */
[----:B------:R-:W-:Y:S02]  /*7670*/  ISETP.GE.U32.AND P0, PT, R200, R10, PT ;  /* 0x0000000ac800720c */ /* 0x000fe40003f06070 */
[----:B------:R-:W-:Y:S01]  /*7680*/  LOP3.LUT R10, R9, R193, R6, 0x96, !PT ;  /* 0x000000c1090a7212 */ /* 0x000fe200078e9606 */
[----:B------:R-:W-:Y:S01]  /*7690*/  FADD.FTZ R9, R180, R88 ;  /* 0x00000058b4097221 */ /* 0x000fe20000010000 */
[----:B------:R-:W-:Y:S01]  /*76a0*/  LOP3.LUT R4, R7, R192, R216, 0x96, !PT ;  /* 0x000000c007047212 */ /* 0x000fe200078e96d8 */
[----:B------:R-:W-:Y:S01]  /*76b0*/  IMAD.MOV.U32 R180, RZ, RZ, R176 ;  /* 0x000000ffffb47224 */ /* 0x000fe200078e00b0 */
[----:B------:R-:W-:Y:S01]  /*76c0*/  SHF.R.U32.HI R3, RZ, 0x8, R0 ;  /* 0x00000008ff037819 */ /* 0x000fe20000011600 */
[----:B------:R-:W-:Y:S01]  /*76d0*/  IMAD.WIDE.U32 R10, R10, -0x2daee0ad, RZ ;  /* 0xd2511f530a0a7825 */ /* 0x000fe200078e00ff */
[----:B------:R-:W-:-:S03]  /*76e0*/  LOP3.LUT R0, R30, 0xff, RZ, 0xc0, !PT ;  /* 0x000000ff1e007812 */ /* 0x000fc600078ec0ff */
[----:B------:R-:W-:Y:S01]  /*76f0*/  FADD.FTZ R98, R182, R9 ;  /* 0x00000009b6627221 */ /* 0x000fe20000010000 */
[----:B------:R-:W-:Y:S01]  /*7700*/  @!P2 PRMT R15, R134, 0x5410, RZ ;  /* 0x00005410860fa816 */ /* 0x000fe200000000ff */
[----:B------:R-:W-:Y:S01]  /*7710*/  IMAD.WIDE.U32 R4, R4, -0x2daee0ad, RZ ;  /* 0xd2511f5304047825 */ /* 0x000fe200078e00ff */
[----:B------:R-:W-:Y:S02]  /*7720*/  PRMT R85, R0, 0x5410, R3 ;  /* 0x0000541000557816 */ /* 0x000fe40000000003 */
[----:B------:R-:W-:Y:S01]  /*7730*/  SHF.R.U32.HI R0, RZ, 0x10, R30 ;  /* 0x00000010ff007819 */ /* 0x000fe2000001161e */
[----:B------:R-:W-:Y:S01]  /*7740*/  IMAD.MOV.U32 R182, RZ, RZ, R196 ;  /* 0x000000ffffb67224 */ /* 0x000fe200078e00c4 */
[----:B------:R-:W-:Y:S01]  /*7750*/  LOP3.LUT R7, R5, R211, R22, 0x96, !PT ;  /* 0x000000d305077212 */ /* 0x000fe200078e9616 */
[----:B------:R-:W-:Y:S01]  /*7760*/  IMAD R196, R2, 0x2, R174 ;  /* 0x0000000202c47824 */ /* 0x000fe200078e02ae */
[----:B------:R-:W-:Y:S01]  /*7770*/  SHF.R.U32.HI R5, RZ, 0x18, R30 ;  /* 0x00000018ff057819 */ /* 0x000fe2000001161e */
[----:B------:R-:W-:Y:S01]  /*7780*/  IMAD.SHL.U32 R30, R126, 0x8, RZ ;  /* 0x000000087e1e7824 */ /* 0x000fe200078e00ff */
[----:B------:R-:W-:Y:S01]  /*7790*/  LOP3.LUT R3, R0, 0xff, RZ, 0xc0, !PT ;  /* 0x000000ff00037812 */ /* 0x000fe200078ec0ff */
[----:B------:R-:W-:Y:S01]  /*77a0*/  IMAD.WIDE.U32 R6, R7, -0x326172a9, RZ ;  /* 0xcd9e8d5707067825 */ /* 0x000fe200078e00ff */
[----:B------:R-:W-:-:S03]  /*77b0*/  LOP3.LUT R4, R11, R210, R4, 0x96, !PT ;  /* 0x000000d20b047212 */ /* 0x000fc600078e9604 */
[----:B------:R-:W-:Y:S01]  /*77c0*/  FADD.FTZ R22, R183, R87 ;  /* 0x00000057b7167221 */ /* 0x000fe20000010000 */
[----:B------:R-:W-:Y:S01]  /*77d0*/  PRMT R80, R3, 0x5410, R5 ;  /* 0x0000541003507816 */ /* 0x000fe20000000005 */
[----:B------:R-:W-:Y:S01]  /*77e0*/  IMAD.MOV.U32 R183, RZ, RZ, R177 ;  /* 0x000000ffffb77224 */ /* 0x000fe200078e00b1 */
[----:B------:R-:W-:Y:S01]  /*77f0*/  SHF.R.U32.HI R0, RZ, 0x8, R14 ;  /* 0x00000008ff007819 */ /* 0x000fe2000001160e */
[----:B------:R-:W-:Y:S01]  /*7800*/  IMAD.WIDE.U32 R4, R4, -0x326172a9, RZ ;  /* 0xcd9e8d5704047825 */ /* 0x000fe200078e00ff */
[----:B------:R-:W-:-:S03]  /*7810*/  LOP3.LUT R8, R7, R208, R8, 0x96, !PT ;  /* 0x000000d007087212 */ /* 0x000fc600078e9608 */
[----:B------:R-:W-:Y:S01]  /*7820*/  FADD.FTZ R100, R188, R22 ;  /* 0x00000016bc647221 */ /* 0x000fe20000010000 */
[----:B------:R-:W-:Y:S01]  /*7830*/  PRMT R94, R16, 0x5410, R0 ;  /* 0x00005410105e7816 */ /* 0x000fe20000000000 */
[----:B------:R-:W-:Y:S01]  /*7840*/  IMAD.MOV.U32 R188, RZ, RZ, R122 ;  /* 0x000000ffffbc7224 */ /* 0x000fe200078e007a */
[----:B------:R-:W-:Y:S02]  /*7850*/  LOP3.LUT R14, R5, R245, R6, 0x96, !PT ;  /* 0x000000f5050e7212 */ /* 0x000fe400078e9606 */
[----:B------:R-:W-:Y:S02]  /*7860*/  LOP3.LUT R0, R4, 0xffff, RZ, 0xc0, !PT ;  /* 0x0000ffff04007812 */ /* 0x000fe400078ec0ff */
[----:B------:R-:W-:Y:S01]  /*7870*/  LOP3.LUT R5, R28, 0xff, RZ, 0xc0, !PT ;  /* 0x000000ff1c057812 */ /* 0x000fe200078ec0ff */
[----:B------:R-:W-:Y:S01]  /*7880*/  IMAD.SHL.U32 R28, R126, 0x40, RZ ;  /* 0x000000407e1c7824 */ /* 0x000fe200078e00ff */
[----:B------:R-:W-:Y:S02]  /*7890*/  SHF.R.U32.HI R3, RZ, 0x8, R0 ;  /* 0x00000008ff037819 */ /* 0x000fe40000011600 */
[----:B------:R-:W-:-:S02]  /*78a0*/  LOP3.LUT R0, R4, 0xff, RZ, 0xc0, !PT ;  /* 0x000000ff04007812 */ /* 0x000fc400078ec0ff */
[--C-:B------:R-:W-:Y:S02]  /*78b0*/  SHF.R.U32.HI R6, RZ, 0x10, R4.reuse ;  /* 0x00000010ff067819 */ /* 0x100fe40000011604 */
[----:B------:R-:W-:Y:S02]  /*78c0*/  SHF.R.U32.HI R7, RZ, 0x18, R4 ;  /* 0x00000018ff077819 */ /* 0x000fe40000011604 */
[----:B--2---:R-:W-:Y:S01]  /*78d0*/  PRMT R93, R5, 0x5410, R29 ;  /* 0x00005410055d7816 */ /* 0x004fe2000000001d */
[----:B------:R-:W-:Y:S01]  /*78e0*/  IMAD.WIDE.U32 R4, R8, -0x2daee0ad, RZ ;  /* 0xd2511f5308047825 */ /* 0x000fe200078e00ff */
[----:B------:R-:W-:Y:S02]  /*78f0*/  PRMT R67, R0, 0x5410, R3 ;  /* 0x0000541000437816 */ /* 0x000fe40000000003 */
[----:B---3--:R-:W-:Y:S01]  /*7900*/  F2FP.BF16.F32.PACK_AB R11, R235, R144 ;  /* 0x00000090eb0b723e */ /* 0x008fe200000010ff */
[----:B------:R-:W-:Y:S01]  /*7910*/  IMAD.WIDE R28, R28, 0x2, R48 ;  /* 0x000000021c1c7825 */ /* 0x000fe200078e0230 */
[----:B------:R-:W-:-:S02]  /*7920*/  LOP3.LUT R0, R4, 0xffff, RZ, 0xc0, !PT ;  /* 0x0000ffff04007812 */ /* 0x000fc400078ec0ff */
[----:B------:R-:W-:Y:S01]  /*7930*/  LOP3.LUT R16, R5, R246, R10, 0x96, !PT ;  /* 0x000000f605107212 */ /* 0x000fe200078e960a */
[----:B------:R-:W-:Y:S01]  /*7940*/  @!P4 HFMA2.BF16_V2 R135, -RZ.H0_H0, RZ.H0_H0, -R11.H0_H0 ;  /* 0x200000ffff87c231 */ /* 0x000fe2000034090b */
[----:B------:R-:W-:Y:S02]  /*7950*/  SHF.R.U32.HI R3, RZ, 0x8, R0 ;  /* 0x00000008ff037819 */ /* 0x000fe40000011600 */
[----:B------:R-:W-:Y:S02]  /*7960*/  LOP3.LUT R5, R6, 0xff, RZ, 0xc0, !PT ;  /* 0x000000ff06057812 */ /* 0x000fe400078ec0ff */
[----:B------:R-:W-:Y:S02]  /*7970*/  LOP3.LUT R0, R4, 0xff, RZ, 0xc0, !PT ;  /* 0x000000ff04007812 */ /* 0x000fe400078ec0ff */
[----:B------:R-:W-:Y:S02]  /*7980*/  SHF.R.U32.HI R6, RZ, 0x10, R4 ;  /* 0x00000010ff067819 */ /* 0x000fe40000011604 */
[----:B------:R-:W-:-:S02]  /*7990*/  PRMT R92, R0, 0x5410, R3 ;  /* 0x00005410005c7816 */ /* 0x000fc40000000003 */
[----:B------:R-:W-:Y:S02]  /*79a0*/  SHF.R.U32.HI R4, RZ, 0x18, R4 ;  /* 0x00000018ff047819 */ /* 0x000fe40000011604 */
[----:B------:R-:W-:Y:S02]  /*79b0*/  LOP3.LUT R0, R6, 0xff, RZ, 0xc0, !PT ;  /* 0x000000ff06007812 */ /* 0x000fe400078ec0ff */
[----:B------:R-:W-:Y:S01]  /*79c0*/  PRMT R23, R5, 0x5410, R7 ;  /* 0x0000541005177816 */ /* 0x000fe20000000007 */
[----:B------:R-:W-:Y:S01]  /*79d0*/  FADD.FTZ R5, R115, R86 ;  /* 0x0000005673057221 */ /* 0x000fe20000010000 */
[----:B------:R-:W-:Y:S02]  /*79e0*/  PRMT R86, R0, 0x5410, R4 ;  /* 0x0000541000567816 */ /* 0x000fe40000000004 */
[C---:B------:R-:W-:Y:S01]  /*79f0*/  LOP3.LUT R0, R12.reuse, 0xffff, RZ, 0xc0, !PT ;  /* 0x0000ffff0c007812 */ /* 0x040fe200078ec0ff */
[----:B------:R-:W-:Y:S01]  /*7a00*/  FADD.FTZ R106, R119, R5 ;  /* 0x00000005776a7221 */ /* 0x000fe20000010000 */
[----:B------:R-:W-:-:S02]  /*7a10*/  LOP3.LUT R3, R12, 0xff, RZ, 0xc0, !PT ;  /* 0x000000ff0c037812 */ /* 0x000fc400078ec0ff */
[----:B------:R-:W-:Y:S02]  /*7a20*/  SHF.R.U32.HI R0, RZ, 0x8, R0 ;  /* 0x00000008ff007819 */ /* 0x000fe40000011600 */
[C---:B------:R-:W-:Y:S02]  /*7a30*/  PRMT R10, R11.reuse, 0x7632, R10 ;  /* 0x000076320b0a7816 */ /* 0x040fe4000000000a */
[----:B------:R-:W-:Y:S02]  /*7a40*/  ISETP.GE.U32.AND P2, PT, R200, R3, PT ;  /* 0x00000003c800720c */ /* 0x000fe40003f46070 */
[----:B------:R-:W-:Y:S01]  /*7a50*/  LOP3.LUT R0, R0, 0xffff, RZ, 0xc0, !PT ;  /* 0x0000ffff00007812 */ /* 0x000fe200078ec0ff */
[----:B------:R-:W-:Y:S01]  /*7a60*/  @!P1 HFMA2.BF16_V2 R136, -RZ.H0_H0, RZ.H0_H0, -R10.H0_H0 ;  /* 0x200000ffff889231 */ /* 0x000fe2000034090a */
[----:B------:R-:W-:Y:S02]  /*7a70*/  PRMT R138, R11, 0x5410, R10 ;  /* 0x000054100b8a7816 */ /* 0x000fe4000000000a */
[----:B------:R-:W-:-:S02]  /*7a80*/  @!P4 PRMT R11, R135, 0x5410, RZ ;  /* 0x00005410870bc816 */ /* 0x000fc400000000ff */
[----:B------:R-:W-:Y:S02]  /*7a90*/  ISETP.GE.U32.AND P4, PT, R200, R0, PT ;  /* 0x00000000c800720c */ /* 0x000fe40003f86070 */
[----:B------:R-:W-:Y:S01]  /*7aa0*/  LOP3.LUT R0, R31, 0xff, RZ, 0xc0, !PT ;  /* 0x000000ff1f007812 */ /* 0x000fe200078ec0ff */
[----:B------:R-:W-:Y:S01]  /*7ab0*/  IMAD.WIDE R30, R30, 0x2, R48 ;  /* 0x000000021e1e7825 */ /* 0x000fe200078e0230 */
[----:B------:R-:W-:Y:S02]  /*7ac0*/  F2FP.BF16.F32.PACK_AB R7, R233, R234 ;  /* 0x000000eae907723e */ /* 0x000fe400000010ff */
[----:B------:R-:W-:Y:S02]  /*7ad0*/  @!P1 PRMT R10, R136, 0x5410, RZ ;  /* 0x00005410880a9816 */ /* 0x000fe400000000ff */
[----:B------:R-:W-:Y:S01]  /*7ae0*/  ISETP.GE.U32.AND P1, PT, R200, R0, PT ;  /* 0x00000000c800720c */ /* 0x000fe20003f26070 */
[----:B------:R-:W-:Y:S01]  /*7af0*/  @!P2 HFMA2.BF16_V2 R143, -RZ.H0_H0, RZ.H0_H0, -R7.H0_H0 ;  /* 0x200000ffff8fa231 */ /* 0x000fe20000340907 */
[----:B------:R-:W-:Y:S01]  /*7b00*/  SHF.R.U32.HI R0, RZ, 0x8, R81 ;  /* 0x00000008ff007819 */ /* 0x000fe20000011651 */
[----:B------:R2:W-:Y:S01]  /*7b10*/  ST.E.U16 desc[UR4][R30.64], R78 ;  /* 0x0000004e1e007985 */ /* 0x0005e2000c101504 */
[----:B------:R-:W-:-:S02]  /*7b20*/  PRMT R6, R7, 0x7632, R6 ;  /* 0x0000763207067816 */ /* 0x000fc40000000006 */
[----:B------:R-:W-:Y:S01]  /*7b30*/  LOP3.LUT R0, R0, 0xffff, RZ, 0xc0, !PT ;  /* 0x0000ffff00007812 */ /* 0x000fe200078ec0ff */
[----:B------:R3:W-:Y:S01]  /*7b40*/  ST.E.U16 desc[UR4][R30.64+0x2], R79 ;  /* 0x0000024f1e007985 */ /* 0x0007e2000c101504 */
[----:B------:R-:W-:Y:S01]  /*7b50*/  PRMT R137, R7, 0x5410, R6 ;  /* 0x0000541007897816 */ /* 0x000fe20000000006 */
[----:B------:R-:W-:Y:S01]  /*7b60*/  @!P4 HFMA2.BF16_V2 R146, -RZ.H0_H0, RZ.H0_H0, -R6.H0_H0 ;  /* 0x200000ffff92c231 */ /* 0x000fe20000340906 */
[----:B------:R-:W-:Y:S01]  /*7b70*/  @!P2 PRMT R7, R143, 0x5410, RZ ;  /* 0x000054108f07a816 */ /* 0x000fe200000000ff */
[----:B------:R4:W-:Y:S01]  /*7b80*/  ST.E.U16 desc[UR4][R28.64+0x2], R32 ;  /* 0x000002201c007985 */ /* 0x0009e2000c101504 */
[----:B------:R-:W-:Y:S01]  /*7b90*/  ISETP.GE.U32.AND P2, PT, R200, R0, PT ;  /* 0x00000000c800720c */ /* 0x000fe20003f46070 */
[----:B------:R-:W-:Y:S01]  /*7ba0*/  IMAD.MOV.U32 R143, RZ, RZ, R123 ;  /* 0x000000ffff8f7224 */ /* 0x000fe200078e007b */
[----:B------:R-:W-:Y:S01]  /*7bb0*/  SHF.R.U32.HI R0, RZ, 0x18, R13 ;  /* 0x00000018ff007819 */ /* 0x000fe2000001160d */
[----:B------:R5:W-:Y:S01]  /*7bc0*/  ST.E.U16 desc[UR4][R28.64], R33 ;  /* 0x000000211c007985 */ /* 0x000be2000c101504 */
[----:B------:R-:W-:-:S02]  /*7bd0*/  F2FP.BF16.F32.PACK_AB R3, R231, R232 ;  /* 0x000000e8e703723e */ /* 0x000fc400000010ff */
[----:B------:R-:W-:Y:S01]  /*7be0*/  @!P4 PRMT R6, R146, 0x5410, RZ ;  /* 0x000054109206c816 */ /* 0x000fe200000000ff */
[----:B------:R-:W-:Y:S01]  /*7bf0*/  IMAD.MOV.U32 R146, RZ, RZ, R124 ;  /* 0x000000ffff927224 */ /* 0x000fe200078e007c */
[----:B------:R-:W-:Y:S01]  /*7c00*/  SHF.R.U32.HI R4, RZ, 0x10, R13 ;  /* 0x00000010ff047819 */ /* 0x000fe2000001160d */
[----:B------:R-:W-:Y:S01]  /*7c10*/  @!P3 HFMA2.BF16_V2 R147, -RZ.H0_H0, RZ.H0_H0, -R3.H0_H0 ;  /* 0x200000ffff93b231 */ /* 0x000fe20000340903 */
[----:B------:R-:W-:Y:S02]  /*7c20*/  ISETP.GE.U32.AND P4, PT, R200, R0, PT ;  /* 0x00000000c800720c */ /* 0x000fe40003f86070 */
[C---:B------:R-:W-:Y:S02]  /*7c30*/  PRMT R0, R3.reuse, 0x7632, R0 ;  /* 0x0000763203007816 */ /* 0x040fe40000000000 */
[----:B------:R-:W-:Y:S02]  /*7c40*/  LOP3.LUT R4, R4, 0xff, RZ, 0xc0, !PT ;  /* 0x000000ff04047812 */ /* 0x000fe400078ec0ff */
[----:B------:R-:W-:Y:S01]  /*7c50*/  PRMT R136, R3, 0x5410, R0 ;  /* 0x0000541003887816 */ /* 0x000fe20000000000 */
[----:B------:R-:W-:Y:S01]  /*7c60*/  @!P2 HFMA2.BF16_V2 R148, -RZ.H0_H0, RZ.H0_H0, -R0.H0_H0 ;  /* 0x200000ffff94a231 */ /* 0x000fe20000340900 */
[----:B------:R-:W-:Y:S01]  /*7c70*/  @!P3 PRMT R3, R147, 0x5410, RZ ;  /* 0x000054109303b816 */ /* 0x000fe200000000ff */
[----:B------:R-:W-:Y:S01]  /*7c80*/  IMAD.MOV.U32 R147, RZ, RZ, R121 ;  /* 0x000000ffff937224 */ /* 0x000fe200078e0079 */
[----:B------:R-:W-:Y:S01]  /*7c90*/  ISETP.GE.U32.AND P3, PT, R200, R4, PT ;  /* 0x00000004c800720c */ /* 0x000fe20003f66070 */
[----:B--2---:R-:W-:Y:S01]  /*7ca0*/  IMAD.MOV.U32 R78, RZ, RZ, R170 ;  /* 0x000000ffff4e7224 */ /* 0x004fe200078e00aa */
[----:B------:R-:W-:Y:S01]  /*7cb0*/  F2FP.BF16.F32.PACK_AB R5, R230, R229 ;  /* 0x000000e5e605723e */ /* 0x000fe200000010ff */
[----:B---3--:R-:W-:Y:S01]  /*7cc0*/  IMAD.MOV.U32 R79, RZ, RZ, R171 ;  /* 0x000000ffff4f7224 */ /* 0x008fe200078e00ab */
[--C-:B------:R-:W-:Y:S01]  /*7cd0*/  SHF.R.U32.HI R4, RZ, 0x18, R12.reuse ;  /* 0x00000018ff047819 */ /* 0x100fe2000001160c */
[----:B----4-:R-:W-:Y:S01]  /*7ce0*/  IMAD R32, R126, 0x48, RZ ;  /* 0x000000487e207824 */ /* 0x010fe200078e02ff */
[----:B------:R-:W-:Y:S01]  /*7cf0*/  @!P2 PRMT R0, R148, 0x5410, RZ ;  /* 0x000054109400a816 */ /* 0x000fe200000000ff */
[----:B------:R-:W-:Y:S01]  /*7d00*/  @!P1 HFMA2.BF16_V2 R150, -RZ.H0_H0, RZ.H0_H0, -R5.H0_H0 ;  /* 0x200000ffff969231 */ /* 0x000fe20000340905 */
[----:B------:R-:W-:Y:S01]  /*7d10*/  SHF.R.U32.HI R8, RZ, 0x10, R12 ;  /* 0x00000010ff087819 */ /* 0x000fe2000001160c */
[----:B-----5:R-:W-:Y:S01]  /*7d20*/  IMAD.WIDE R32, R32, 0x2, R48 ;  /* 0x0000000220207825 */ /* 0x020fe200078e0230 */
[----:B------:R-:W-:-:S02]  /*7d30*/  ISETP.GE.U32.AND P2, PT, R200, R4, PT ;  /* 0x00000004c800720c */ /* 0x000fc40003f46070 */
[C---:B------:R-:W-:Y:S02]  /*7d40*/  PRMT R4, R5.reuse, 0x7632, R4 ;  /* 0x0000763205047816 */ /* 0x040fe40000000004 */
[----:B------:R-:W-:Y:S01]  /*7d50*/  LOP3.LUT R8, R8, 0xff, RZ, 0xc0, !PT ;  /* 0x000000ff08087812 */ /* 0x000fe200078ec0ff */
[----:B------:R-:W-:Y:S01]  /*7d60*/  ST.E.U16 desc[UR4][R32.64], R42 ;  /* 0x0000002a20007985 */ /* 0x000fe2000c101504 */
[----:B-1----:R-:W-:Y:S01]  /*7d70*/  F2FP.BF16.F32.PACK_AB R13, R142, R141 ;  /* 0x0000008d8e0d723e */ /* 0x002fe200000010ff */
[----:B------:R-:W-:Y:S01]  /*7d80*/  @!P0 HFMA2.BF16_V2 R151, -RZ.H0_H0, RZ.H0_H0, -R4.H0_H0 ;  /* 0x200000ffff978231 */ /* 0x000fe20000340904 */
[----:B------:R-:W-:Y:S01]  /*7d90*/  PRMT R131, R5, 0x5410, R4 ;  /* 0x0000541005837816 */ /* 0x000fe20000000004 */
[----:B------:R-:W-:Y:S01]  /*7da0*/  ST.E.U16 desc[UR4][R32.64+0x2], R41 ;  /* 0x0000022920007985 */ /* 0x000fe2000c101504 */
[----:B------:R-:W-:Y:S01]  /*7db0*/  @!P1 PRMT R5, R150, 0x5410, RZ ;  /* 0x0000541096059816 */ /* 0x000fe200000000ff */
[----:B------:R-:W-:Y:S01]  /*7dc0*/  @!P3 HFMA2.BF16_V2 R152, -RZ.H0_H0, RZ.H0_H0, -R13.H0_H0 ;  /* 0x200000ffff98b231 */ /* 0x000fe2000034090d */
[----:B------:R-:W-:Y:S01]  /*7dd0*/  ISETP.GE.U32.AND P1, PT, R200, R8, PT ;  /* 0x00000008c800720c */ /* 0x000fe20003f26070 */
[----:B------:R1:W-:Y:S01]  /*7de0*/  ST.E.U16 desc[UR4][R48.64+0x10], R77 ;  /* 0x0000104d30007985 */ /* 0x0003e2000c101504 */
[----:B------:R-:W-:-:S02]  /*7df0*/  PRMT R12, R13, 0x7632, R12 ;  /* 0x000076320d0c7816 */ /* 0x000fc4000000000c */
[----:B------:R-:W-:Y:S01]  /*7e00*/  F2FP.BF16.F32.PACK_AB R9, R228, R227 ;  /* 0x000000e3e409723e */ /* 0x000fe200000010ff */
[----:B------:R2:W-:Y:S01]  /*7e10*/  ST.E.U16 desc[UR4][R48.64+0x12], R76 ;  /* 0x0000124c30007985 */ /* 0x0005e2000c101504 */
[----:B------:R-:W-:Y:S01]  /*7e20*/  PRMT R129, R13, 0x5410, R12 ;  /* 0x000054100d817816 */ /* 0x000fe2000000000c */
[----:B------:R-:W-:Y:S01]  /*7e30*/  @!P4 HFMA2.BF16_V2 R155, -RZ.H0_H0, RZ.H0_H0, -R12.H0_H0 ;  /* 0x200000ffff9bc231 */ /* 0x000fe2000034090c */
[----:B------:R-:W-:Y:S01]  /*7e40*/  PRMT R8, R9, 0x7632, R8 ;  /* 0x0000763209087816 */ /* 0x000fe20000000008 */
[----:B------:R-:W-:Y:S01]  /*7e50*/  ST.E.U16 desc[UR4][R30.64+0x10], R74 ;  /* 0x0000104a1e007985 */ /* 0x000fe2000c101504 */
[----:B------:R-:W-:Y:S01]  /*7e60*/  @!P3 PRMT R13, R152, 0x5410, RZ ;  /* 0x00005410980db816 */ /* 0x000fe200000000ff */
[----:B------:R-:W-:Y:S01]  /*7e70*/  IMAD.MOV.U32 R152, RZ, RZ, R210 ;  /* 0x000000ffff987224 */ /* 0x000fe200078e00d2 */
[----:B------:R-:W-:Y:S01]  /*7e80*/  @!P4 PRMT R12, R155, 0x5410, RZ ;  /* 0x000054109b0cc816 */ /* 0x000fe200000000ff */
[----:B------:R3:W-:Y:S01]  /*7e90*/  ST.E.U16 desc[UR4][R30.64+0x12], R75 ;  /* 0x0000124b1e007985 */ /* 0x0007e2000c101504 */
[----:B------:R-:W-:Y:S01]  /*7ea0*/  @!P1 HFMA2.BF16_V2 R154, -RZ.H0_H0, RZ.H0_H0, -R9.H0_H0 ;  /* 0x200000ffff9a9231 */ /* 0x000fe20000340909 */
[----:B------:R-:W-:Y:S01]  /*7eb0*/  PRMT R130, R9, 0x5410, R8 ;  /* 0x0000541009827816 */ /* 0x000fe20000000008 */
[----:B------:R-:W-:Y:S01]  /*7ec0*/  @!P2 HFMA2.BF16_V2 R153, -RZ.H0_H0, RZ.H0_H0, -R8.H0_H0 ;  /* 0x200000ffff99a231 */ /* 0x000fe20000340908 */
[----:B------:R-:W-:Y:S01]  /*7ed0*/  ST.E.U16 desc[UR4][R28.64+0x10], R40 ;  /* 0x000010281c007985 */ /* 0x000fe2000c101504 */
[----:B------:R-:W-:Y:S01]  /*7ee0*/  @!P0 PRMT R4, R151, 0x5410, RZ ;  /* 0x0000541097048816 */ /* 0x000fe200000000ff */
[----:B------:R-:W-:Y:S01]  /*7ef0*/  IMAD.MOV.U32 R155, RZ, RZ, R211 ;  /* 0x000000ffff9b7224 */ /* 0x000fe200078e00d3 */
[----:B------:R-:W-:Y:S01]  /*7f00*/  @!P1 PRMT R9, R154, 0x5410, RZ ;  /* 0x000054109a099816 */ /* 0x000fe200000000ff */
[----:B------:R-:W-:Y:S01]  /*7f10*/  ST.E.U16 desc[UR4][R28.64+0x12], R39 ;  /* 0x000012271c007985 */ /* 0x000fe2000c101504 */
[----:B------:R-:W-:Y:S01]  /*7f20*/  @!P2 PRMT R8, R153, 0x5410, RZ ;  /* 0x000054109908a816 */ /* 0x000fe200000000ff */
[----:B------:R-:W-:-:S02]  /*7f30*/  IMAD.MOV.U32 R154, RZ, RZ, R193 ;  /* 0x000000ffff9a7224 */ /* 0x000fc400078e00c1 */
[----:B------:R-:W-:Y:S01]  /*7f40*/  ST.E.U16 desc[UR4][R32.64+0x10], R38 ;  /* 0x0000102620007985 */ /* 0x000fe2000c101504 */
[----:B------:R-:W-:Y:S02]  /*7f50*/  IMAD.MOV.U32 R153, RZ, RZ, R192 ;  /* 0x000000ffff997224 */ /* 0x000fe400078e00c0 */
[----:B-1----:R-:W-:Y:S01]  /*7f60*/  IMAD.MOV.U32 R77, RZ, RZ, R91 ;  /* 0x000000ffff4d7224 */ /* 0x002fe200078e005b */
[----:B------:R-:W-:Y:S01]  /*7f70*/  ST.E.U16 desc[UR4][R32.64+0x12], R37 ;  /* 0x0000122520007985 */ /* 0x000fe2000c101504 */
[----:B--2---:R-:W-:-:S03]  /*7f80*/  IMAD.MOV.U32 R76, RZ, RZ, R90 ;  /* 0x000000ffff4c7224 */ /* 0x004fc600078e005a */
[----:B------:R1:W-:Y:S04]  /*7f90*/  ST.E.U16 desc[UR4][R48.64+0x20], R73 ;  /* 0x0000204930007985 */ /* 0x0003e8000c101504 */
[----:B------:R2:W-:Y:S01]  /*7fa0*/  ST.E.U16 desc[UR4][R48.64+0x22], R72 ;  /* 0x0000224830007985 */ /* 0x0005e2000c101504 */
[----:B---3--:R-:W-:-:S03]  /*7fb0*/  PRMT R75, R200, 0x7054, R200 ;  /* 0x00007054c84b7816 */ /* 0x008fc600000000c8 */
[----:B------:R3:W-:Y:S04]  /*7fc0*/  ST.E.U16 desc[UR4][R30.64+0x20], R70 ;  /* 0x000020461e007985 */ /* 0x0007e8000c101504 */
[----:B------:R4:W-:Y:S04]  /*7fd0*/  ST.E.U16 desc[UR4][R30.64+0x22], R71 ;  /* 0x000022471e007985 */ /* 0x0009e8000c101504 */
[----:B------:R-:W-:Y:S04]  /*7fe0*/  ST.E.U16 desc[UR4][R28.64+0x20], R36 ;  /* 0x000020241c007985 */ /* 0x000fe8000c101504 */
[----:B------:R-:W-:Y:S04]  /*7ff0*/  ST.E.U16 desc[UR4][R28.64+0x22], R35 ;  /* 0x000022231c007985 */ /* 0x000fe8000c101504 */
[----:B------:R-:W-:Y:S01]  /*8000*/  ST.E.U16 desc[UR4][R32.64+0x20], R34 ;  /* 0x0000202220007985 */ /* 0x000fe2000c101504 */
[----:B-1----:R-:W-:-:S03]  /*8010*/  IMAD.MOV.U32 R73, RZ, RZ, R169 ;  /* 0x000000ffff497224 */ /* 0x002fc600078e00a9 */
[----:B------:R-:W-:Y:S01]  /*8020*/  ST.E.U16 desc[UR4][R32.64+0x22], R27 ;  /* 0x0000221b20007985 */ /* 0x000fe2000c101504 */
[----:B--2---:R-:W-:-:S03]  /*8030*/  IMAD.MOV.U32 R72, RZ, RZ, R168 ;  /* 0x000000ffff487224 */ /* 0x004fc600078e00a8 */
[----:B------:R-:W-:Y:S01]  /*8040*/  ST.E.U16 desc[UR4][R48.64+0x30], R69 ;  /* 0x0000304530007985 */ /* 0x000fe2000c101504 */
[----:B---3--:R-:W-:-:S03]  /*8050*/  IMAD.MOV.U32 R70, RZ, RZ, R214 ;  /* 0x000000ffff467224 */ /* 0x008fc600078e00d6 */
[----:B------:R-:W-:Y:S01]  /*8060*/  ST.E.U16 desc[UR4][R48.64+0x32], R68 ;  /* 0x0000324430007985 */ /* 0x000fe2000c101504 */
[----:B----4-:R-:W-:-:S03]  /*8070*/  IMAD.MOV.U32 R71, RZ, RZ, R215 ;  /* 0x000000ffff477224 */ /* 0x010fc600078e00d7 */
[----:B------:R-:W-:Y:S04]  /*8080*/  ST.E.U16 desc[UR4][R30.64+0x30], R65 ;  /* 0x000030411e007985 */ /* 0x000fe8000c101504 */
        /* <DEDUP_REMOVED lines=20> */
[----:B------:R1:W-:Y:S04]  /*81d0*/  ST.E.U16 desc[UR4][R32.64+0x52], R10 ;  /* 0x0000520a20007985 */ /* 0x0003e8000c101504 */
[----:B------:R-:W-:Y:S04]  /*81e0*/  ST.E.U16 desc[UR4][R48.64+0x60], R56 ;  /* 0x0000603830007985 */ /* 0x000fe8000c101504 */
[----:B------:R-:W-:Y:S04]  /*81f0*/  ST.E.U16 desc[UR4][R48.64+0x62], R55 ;  /* 0x0000623730007985 */ /* 0x000fe8000c101504 */
[----:B------:R-:W-:Y:S04]  /*8200*/  ST.E.U16 desc[UR4][R30.64+0x60], R47 ;  /* 0x0000602f1e007985 */ /* 0x000fe8000c101504 */
[----:B------:R-:W-:Y:S04]  /*8210*/  ST.E.U16 desc[UR4][R30.64+0x62], R50 ;  /* 0x000062321e007985 */ /* 0x000fe8000c101504 */
[----:B------:R2:W-:Y:S04]  /*8220*/  ST.E.U16 desc[UR4][R28.64+0x60], R7 ;  /* 0x000060071c007985 */ /* 0x0005e8000c101504 */
[----:B------:R3:W-:Y:S01]  /*8230*/  ST.E.U16 desc[UR4][R28.64+0x62], R6 ;  /* 0x000062061c007985 */ /* 0x0007e2000c101504 */
[----:B-1----:R-:W-:-:S03]  /*8240*/  LOP3.LUT R10, R26, 0xff, RZ, 0xc0, !PT ;  /* 0x000000ff1a0a7812 */ /* 0x002fc600078ec0ff */
[----:B------:R1:W-:Y:S04]  /*8250*/  ST.E.U16 desc[UR4][R32.64+0x60], R9 ;  /* 0x0000600920007985 */ /* 0x0003e8000c101504 */
[----:B------:R4:W-:Y:S04]  /*8260*/  ST.E.U16 desc[UR4][R32.64+0x62], R8 ;  /* 0x0000620820007985 */ /* 0x0009e8000c101504 */
[----:B------:R-:W-:Y:S04]  /*8270*/  ST.E.U16 desc[UR4][R48.64+0x70], R46 ;  /* 0x0000702e30007985 */ /* 0x000fe8000c101504 */
[----:B------:R-:W-:Y:S04]  /*8280*/  ST.E.U16 desc[UR4][R48.64+0x72], R45 ;  /* 0x0000722d30007985 */ /* 0x000fe8000c101504 */
[----:B------:R-:W-:Y:S01]  /*8290*/  ST.E.U16 desc[UR4][R30.64+0x70], R44 ;  /* 0x0000702c1e007985 */ /* 0x000fe2000c101504 */
[----:B--2---:R-:W-:-:S03]  /*82a0*/  SHF.R.U32.HI R7, RZ, 0x10, R14 ;  /* 0x00000010ff077819 */ /* 0x004fc6000001160e */
[----:B------:R-:W-:Y:S01]  /*82b0*/  ST.E.U16 desc[UR4][R30.64+0x72], R43 ;  /* 0x0000722b1e007985 */ /* 0x000fe2000c101504 */
[----:B---3--:R-:W-:-:S03]  /*82c0*/  SHF.R.U32.HI R6, RZ, 0x18, R14 ;  /* 0x00000018ff067819 */ /* 0x008fc6000001160e */
[----:B------:R2:W-:Y:S01]  /*82d0*/  ST.E.U16 desc[UR4][R28.64+0x70], R3 ;  /* 0x000070031c007985 */ /* 0x0005e2000c101504 */
[----:B-1----:R-:W-:-:S03]  /*82e0*/  SHF.R.U32.HI R9, RZ, 0x18, R26 ;  /* 0x00000018ff097819 */ /* 0x002fc6000001161a */
[----:B------:R1:W-:Y:S01]  /*82f0*/  ST.E.U16 desc[UR4][R28.64+0x72], R0 ;  /* 0x000072001c007985 */ /* 0x0003e2000c101504 */
[----:B----4-:R-:W-:-:S03]  /*8300*/  LOP3.LUT R8, R14, 0xff, RZ, 0xc0, !PT ;  /* 0x000000ff0e087812 */ /* 0x010fc600078ec0ff */
[----:B------:R3:W-:Y:S04]  /*8310*/  ST.E.U16 desc[UR4][R32.64+0x70], R5 ;  /* 0x0000700520007985 */ /* 0x0007e8000c101504 */
[----:B------:R4:W-:Y:S04]  /*8320*/  ST.E.U16 desc[UR4][R32.64+0x72], R4 ;  /* 0x0000720420007985 */ /* 0x0009e8000c101504 */
[----:B------:R-:W5:Y:S04]  /*8330*/  LDSM.16.MT88.4 R112, [R174+0x9000] ;  /* 0x00900000ae70783b */ /* 0x000f680000004200 */
[----:B------:R-:W-:Y:S04]  /*8340*/  LDSM.16.MT88.4 R116, [R196+0x9000] ;  /* 0x00900000c474783b */ /* 0x000fe80000004200 */
[----:B------:R-:W5:Y:S01]  /*8350*/  LDSM.16.MT88.4 R124, [R196+0xa000] ;  /* 0x00a00000c47c783b */ /* 0x000f620000004200 */
[----:B--2---:R-:W-:-:S02]  /*8360*/  LOP3.LUT R3, R26, 0xffff, RZ, 0xc0, !PT ;  /* 0x0000ffff1a037812 */ /* 0x004fc400078ec0ff */
[----:B-1----:R-:W-:Y:S02]  /*8370*/  LOP3.LUT R0, R14, 0xffff, RZ, 0xc0, !PT ;  /* 0x0000ffff0e007812 */ /* 0x002fe400078ec0ff */
[----:B---3--:R-:W-:Y:S02]  /*8380*/  SHF.R.U32.HI R5, RZ, 0x8, R3 ;  /* 0x00000008ff057819 */ /* 0x008fe40000011603 */
[----:B------:R-:W-:Y:S02]  /*8390*/  SHF.R.U32.HI R3, RZ, 0x8, R0 ;  /* 0x00000008ff037819 */ /* 0x000fe40000011600 */
[----:B------:R-:W-:Y:S02]  /*83a0*/  LOP3.LUT R0, R7, 0xff, RZ, 0xc0, !PT ;  /* 0x000000ff07007812 */ /* 0x000fe400078ec0ff */
[----:B------:R-:W-:Y:S02]  /*83b0*/  PRMT R8, R8, 0x5410, R3 ;  /* 0x0000541008087816 */ /* 0x000fe40000000003 */
[----:B----4-:R-:W-:-:S02]  /*83c0*/  SHF.R.U32.HI R4, RZ, 0x10, R26 ;  /* 0x00000010ff047819 */ /* 0x010fc4000001161a */
[----:B------:R-:W-:Y:S02]  /*83d0*/  PRMT R7, R0, 0x5410, R6 ;  /* 0x0000541000077816 */ /* 0x000fe40000000006 */
[----:B------:R-:W-:Y:S02]  /*83e0*/  PRMT R10, R10, 0x5410, R5 ;  /* 0x000054100a0a7816 */ /* 0x000fe40000000005 */
[--C-:B------:R-:W-:Y:S02]  /*83f0*/  HSET2.LE.AND R0, R85, R75.reuse, PT ;  /* 0x0000004b55007233 */ /* 0x100fe40003803000 */
[--C-:B------:R-:W-:Y:S02]  /*8400*/  HSET2.LE.AND R3, R80, R75.reuse, PT ;  /* 0x0000004b50037233 */ /* 0x100fe40003803000 */
[----:B------:R-:W-:Y:S01]  /*8410*/  HSET2.LE.AND R2, R8, R75, PT ;  /* 0x0000004b08027233 */ /* 0x000fe20003803000 */
[----:B------:R-:W-:Y:S01]  /*8420*/  LDSM.16.MT88.4 R80, [R174+0xa400] ;  /* 0x00a40000ae50783b */ /* 0x000fe20000004200 */
[----:B------:R-:W-:-:S02]  /*8430*/  LOP3.LUT R4, R4, 0xff, RZ, 0xc0, !PT ;  /* 0x000000ff04047812 */ /* 0x000fc400078ec0ff */
[--C-:B------:R-:W-:Y:S02]  /*8440*/  HSET2.LE.AND R5, R89, R75.reuse, PT ;  /* 0x0000004b59057233 */ /* 0x100fe40003803000 */
[----:B------:R-:W-:Y:S01]  /*8450*/  LDSM.16.MT88.4 R88, [R174+0x9400] ;  /* 0x00940000ae58783b */ /* 0x000fe20000004200 */
[----:B------:R-:W-:Y:S02]  /*8460*/  PRMT R9, R4, 0x5410, R9 ;  /* 0x0000541004097816 */ /* 0x000fe40000000009 */
[----:B------:R-:W-:Y:S02]  /*8470*/  LOP3.LUT R24, R167, R0, RZ, 0xc0, !PT ;  /* 0x00000000a7187212 */ /* 0x000fe400078ec0ff */
[----:B------:R-:W-:Y:S02]  /*8480*/  LOP3.LUT R25, R165, R3, RZ, 0xc0, !PT ;  /* 0x00000003a5197212 */ /* 0x000fe400078ec0ff */
[----:B------:R-:W-:Y:S02]  /*8490*/  LOP3.LUT R20, R120, R2, RZ, 0xc0, !PT ;  /* 0x0000000278147212 */ /* 0x000fe400078ec0ff */
[--C-:B------:R-:W-:Y:S01]  /*84a0*/  HSET2.LE.AND R4, R95, R75.reuse, PT ;  /* 0x0000004b5f047233 */ /* 0x100fe20003803000 */
[----:B------:R-:W1:Y:S01]  /*84b0*/  LDSM.16.MT88.4 R120, [R174+0xa000] ;  /* 0x00a00000ae78783b */ /* 0x000e620000004200 */
[----:B------:R-:W-:-:S02]  /*84c0*/  HSET2.LE.AND R6, R67, R75, PT ;  /* 0x0000004b43067233 */ /* 0x000fc40003803000 */
[--C-:B------:R-:W-:Y:S02]  /*84d0*/  HSET2.LE.AND R0, R23, R75.reuse, PT ;  /* 0x0000004b17007233 */ /* 0x100fe40003803000 */
[----:B------:R-:W-:Y:S02]  /*84e0*/  HSET2.LE.AND R3, R7, R75, PT ;  /* 0x0000004b07037233 */ /* 0x000fe40003803000 */
[----:B------:R-:W-:Y:S02]  /*84f0*/  LOP3.LUT R26, R162, R4, RZ, 0xc0, !PT ;  /* 0x00000004a21a7212 */ /* 0x000fe400078ec0ff */
[----:B------:R-:W-:Y:S02]  /*8500*/  LOP3.LUT R22, R99, R6, RZ, 0xc0, !PT ;  /* 0x0000000663167212 */ /* 0x000fe400078ec0ff */
[----:B------:R-:W-:Y:S02]  /*8510*/  LOP3.LUT R23, R101, R0, RZ, 0xc0, !PT ;  /* 0x0000000065177212 */ /* 0x000fe400078ec0ff */
[----:B------:R-:W-:-:S02]  /*8520*/  LOP3.LUT R21, R109, R3, RZ, 0xc0, !PT ;  /* 0x000000036d157212 */ /* 0x000fc400078ec0ff */
[C---:B------:R-:W-:Y:S02]  /*8530*/  LOP3.LUT R4, R16.reuse, 0xffff, RZ, 0xc0, !PT ;  /* 0x0000ffff10047812 */ /* 0x040fe400078ec0ff */
[----:B------:R-:W-:Y:S02]  /*8540*/  LOP3.LUT R27, R157, R5, RZ, 0xc0, !PT ;  /* 0x000000059d1b7212 */ /* 0x000fe400078ec0ff */
[----:B------:R-:W-:Y:S01]  /*8550*/  HSET2.LE.AND R3, R94, R75, PT ;  /* 0x0000004b5e037233 */ /* 0x000fe20003803000 */
[-C--:B-----5:R-:W-:Y:S01]  /*8560*/  HMMA.16816.F32.BF16 R12, R20, R112.reuse, RZ ;  /* 0x00000070140c723c */ /* 0x0a0fe200000418ff */
[----:B------:R-:W-:Y:S02]  /*8570*/  LOP3.LUT R5, R16, 0xff, RZ, 0xc0, !PT ;  /* 0x000000ff10057812 */ /* 0x000fe400078ec0ff */
[----:B------:R-:W-:Y:S02]  /*8580*/  SHF.R.U32.HI R2, RZ, 0x8, R4 ;  /* 0x00000008ff027819 */ /* 0x000fe40000011604 */
[----:B------:R-:W-:Y:S01]  /*8590*/  SHF.R.U32.HI R0, RZ, 0x10, R16 ;  /* 0x00000010ff007819 */ /* 0x000fe20000011610 */
[----:B------:R-:W-:Y:S01]  /*85a0*/  HMMA.16816.F32.BF16 R36, R24, R112, RZ ;  /* 0x000000701824723c */ /* 0x000fe200000418ff */
[----:B------:R-:W-:-:S02]  /*85b0*/  PRMT R6, R5, 0x5410, R2 ;  /* 0x0000541005067816 */ /* 0x000fc40000000002 */
[----:B------:R-:W-:Y:S02]  /*85c0*/  LOP3.LUT R18, R161, R3, RZ, 0xc0, !PT ;  /* 0x00000003a1127212 */ /* 0x000fe400078ec0ff */
[----:B------:R-:W-:Y:S01]  /*85d0*/  SHF.R.U32.HI R5, RZ, 0x18, R16 ;  /* 0x00000018ff057819 */ /* 0x000fe20000011610 */
[-C--:B------:R-:W-:Y:S01]  /*85e0*/  HMMA.16816.F32.BF16 R56, R20, R124.reuse, RZ ;  /* 0x0000007c1438723c */ /* 0x080fe200000418ff */
[----:B------:R-:W-:Y:S02]  /*85f0*/  LOP3.LUT R4, R0, 0xff, RZ, 0xc0, !PT ;  /* 0x000000ff00047812 */ /* 0x000fe400078ec0ff */
[--C-:B------:R-:W-:Y:S02]  /*8600*/  HSET2.LE.AND R3, R86, R75.reuse, PT ;  /* 0x0000004b56037233 */ /* 0x100fe40003803000 */
[----:B------:R-:W2:Y:S01]  /*8610*/  LDSM.16.MT88.4 R84, [R196+0x9400] ;  /* 0x00940000c454783b */ /* 0x000ea20000004200 */
[----:B------:R-:W-:Y:S01]  /*8620*/  HSET2.LE.AND R2, R9, R75, PT ;  /* 0x0000004b09027233 */ /* 0x000fe20003803000 */
[----:B------:R-:W-:Y:S01]  /*8630*/  HMMA.16816.F32.BF16 R44, R24, R124, RZ ;  /* 0x0000007c182c723c */ /* 0x000fe200000418ff */
[----:B------:R-:W-:-:S02]  /*8640*/  PRMT R5, R4, 0x5410, R5 ;  /* 0x0000541004057816 */ /* 0x000fc40000000005 */
[--C-:B------:R-:W-:Y:S02]  /*8650*/  HSET2.LE.AND R0, R10, R75.reuse, PT ;  /* 0x0000004b0a007233 */ /* 0x100fe40003803000 */
[----:B------:R-:W-:Y:S01]  /*8660*/  LOP3.LUT R17, R163, R2, RZ, 0xc0, !PT ;  /* 0x00000002a3117212 */ /* 0x000fe200078ec0ff */
[----:B-1----:R-:W-:Y:S01]  /*8670*/  HMMA.16816.F32.BF16 R40, R20, R120, RZ ;  /* 0x000000781428723c */ /* 0x002fe200000418ff */
[--C-:B------:R-:W-:Y:S02]  /*8680*/  HSET2.LE.AND R2, R92, R75.reuse, PT ;  /* 0x0000004b5c027233 */ /* 0x100fe40003803000 */
[--C-:B------:R-:W-:Y:S02]  /*8690*/  HSET2.LE.AND R4, R6, R75.reuse, PT ;  /* 0x0000004b06047233 */ /* 0x100fe40003803000 */
[----:B------:R-:W-:Y:S02]  /*86a0*/  HSET2.LE.AND R5, R5, R75, PT ;  /* 0x0000004b05057233 */ /* 0x000fe40003803000 */
[----:B------:R-:W-:-:S02]  /*86b0*/  LOP3.LUT R16, R166, R0, RZ, 0xc0, !PT ;  /* 0x00000000a6107212 */ /* 0x000fc400078ec0ff */
[----:B------:R-:W-:Y:S02]  /*86c0*/  HSET2.LE.AND R0, R93, R75, PT ;  /* 0x0000004b5d007233 */ /* 0x000fe40003803000 */
[----:B------:R-:W-:Y:S02]  /*86d0*/  LOP3.LUT R10, R97, R2, RZ, 0xc0, !PT ;  /* 0x00000002610a7212 */ /* 0x000fe400078ec0ff */
[----:B------:R-:W-:Y:S02]  /*86e0*/  LOP3.LUT R11, R96, R3, RZ, 0xc0, !PT ;  /* 0x00000003600b7212 */ /* 0x000fe400078ec0ff */
[----:B------:R-:W-:Y:S02]  /*86f0*/  LOP3.LUT R8, R110, R4, RZ, 0xc0, !PT ;  /* 0x000000046e087212 */ /* 0x000fe400078ec0ff */
[----:B------:R-:W-:Y:S01]  /*8700*/  LOP3.LUT R9, R107, R5, RZ, 0xc0, !PT ;  /* 0x000000056b097212 */ /* 0x000fe200078ec0ff */
[----:B------:R-:W1:Y:S01]  /*8710*/  LDSM.16.MT88.4 R108, [R196+0xa400] ;  /* 0x00a40000c46c783b */ /* 0x000e620000004200 */
[----:B------:R-:W-:Y:S01]  /*8720*/  LOP3.LUT R19, R160, R0, RZ, 0xc0, !PT ;  /* 0x00000000a0137212 */ /* 0x000fe200078ec0ff */
[----:B------:R-:W-:Y:S01]  /*8730*/  HMMA.16816.F32.BF16 R4, R20, R116, RZ ;  /* 0x000000741404723c */ /* 0x000fe200000418ff */
[----:B------:R-:W-:Y:S01]  /*8740*/  LOP3.LUT R2, R156, R195, RZ, 0x3c, !PT ;  /* 0x000000c39c027212 */ /* 0x000fe200078e3cff */
[----:B------:R-:W-:-:S04]  /*8750*/  IMAD.MOV.U32 R107, RZ, RZ, R188 ;  /* 0x000000ffff6b7224 */ /* 0x000fc800078e00bc */
[----:B------:R-:W-:Y:S01]  /*8760*/  HMMA.16816.F32.BF16 R148, R8, R88, R12 ;  /* 0x000000580894723c */ /* 0x000fe2000004180c */
[----:B------:R-:W-:-:S05]  /*8770*/  IMAD.WIDE.U32 R2, R2, -0x326172a9, RZ ;  /* 0xcd9e8d5702027825 */ /* 0x000fca00078e00ff */
[----:B------:R-:W-:Y:S01]  /*8780*/  HMMA.16816.F32.BF16 R12, R24, R116, RZ ;  /* 0x00000074180c723c */ /* 0x000fe200000418ff */
[CC--:B------:R-:W-:Y:S02]  /*8790*/  LOP3.LUT R0, R3.reuse, R182.reuse, R212, 0x96, !PT ;  /* 0x000000b603007212 */ /* 0x0c0fe400078e96d4 */
[----:B------:R-:W-:Y:S01]  /*87a0*/  LOP3.LUT R3, R3, R182, R70, 0x96, !PT ;  /* 0x000000b603037212 */ /* 0x000fe200078e9646 */
[----:B------:R-:W-:Y:S02]  /*87b0*/  IMAD.MOV.U32 R182, RZ, RZ, R208 ;  /* 0x000000ffffb67224 */ /* 0x000fe400078e00d0 */
[----:B------:R-:W-:Y:S06]  /*87c0*/  HMMA.16816.F32.BF16 R168, R16, R88, R36 ;  /* 0x0000005810a8723c */ /* 0x000fec0000041824 */
[----:B------:R-:W-:Y:S06]  /*87d0*/  HMMA.16816.F32.BF16 R36, R24, R120, RZ ;  /* 0x000000781824723c */ /* 0x000fec00000418ff */
[-C--:B--2---:R-:W-:Y:S06]  /*87e0*/  HMMA.16816.F32.BF16 R132, R8, R84.reuse, R4 ;  /* 0x000000540884723c */ /* 0x084fec0000041804 */
[----:B------:R-:W-:Y:S01]  /*87f0*/  HMMA.16816.F32.BF16 R160, R16, R84, R12 ;  /* 0x0000005410a0723c */ /* 0x000fe2000004180c */
[-CC-:B------:R-:W-:Y:S01]  /*8800*/  LOP3.LUT R7, R251, R209.reuse, R2.reuse, 0x96, !PT ;  /* 0x000000d1fb077212 */ /* 0x180fe200078e9602 */
[----:B------:R-:W-:Y:S01]  /*8810*/  IMAD.WIDE.U32 R4, R0, -0x2daee0ad, RZ ;  /* 0xd2511f5300047825 */ /* 0x000fe200078e00ff */
[----:B------:R-:W-:-:S03]  /*8820*/  LOP3.LUT R6, R217, R209, R2, 0x96, !PT ;  /* 0x000000d1d9067212 */ /* 0x000fc600078e9602 */
[----:B------:R-:W-:Y:S01]  /*8830*/  IMAD.WIDE.U32 R2, R3, -0x2daee0ad, RZ ;  /* 0xd2511f5303027825 */ /* 0x000fe200078e00ff */
[----:B------:R-:W-:Y:S03]  /*8840*/  HMMA.16816.F32.BF16 R192, R8, R80, R40 ;  /* 0x0000005008c0723c */ /* 0x000fe60000041828 */
[----:B------:R-:W-:-:S03]  /*8850*/  IMAD.WIDE.U32 R12, R7, -0x2daee0ad, RZ ;  /* 0xd2511f53070c7825 */ /* 0x000fc600078e00ff */
[----:B------:R-:W-:Y:S06]  /*8860*/  HMMA.16816.F32.BF16 R176, R16, R80, R36 ;  /* 0x0000005010b0723c */ /* 0x000fec0000041824 */
[----:B-1----:R-:W-:Y:S01]  /*8870*/  HMMA.16816.F32.BF16 R208, R8, R108, R56 ;  /* 0x0000006c08d0723c */ /* 0x002fe20000041838 */
[----:B------:R-:W-:Y:S01]  /*8880*/  IMAD.WIDE.U32 R38, R6, -0x2daee0ad, RZ ;  /* 0xd2511f5306267825 */ /* 0x000fe200078e00ff */
[----:B------:R-:W-:Y:S01]  /*8890*/  LOP3.LUT R6, R5, R79, R72, 0x96, !PT ;  /* 0x0000004f05067212 */ /* 0x000fe200078e9648 */
[----:B------:R-:W1:Y:S01]  /*88a0*/  LDSM.16.MT88.4 R56, [R174+0xb000] ;  /* 0x00b00000ae38783b */ /* 0x000e620000004200 */
[----:B------:R-:W-:-:S02]  /*88b0*/  LOP3.LUT R5, R13, R78, R4, 0x96, !PT ;  /* 0x0000004e0d057212 */ /* 0x000fc400078e9604 */
[----:B------:R-:W-:Y:S01]  /*88c0*/  LOP3.LUT R4, R3, R79, R76, 0x96, !PT ;  /* 0x0000004f03047212 */ /* 0x000fe200078e964c */
[----:B------:R-:W-:Y:S01]  /*88d0*/  HMMA.16816.F32.BF16 R212, R16, R108, R44 ;  /* 0x0000006c10d4723c */ /* 0x000fe2000004182c */
[----:B------:R-:W-:Y:S01]  /*88e0*/  LOP3.LUT R0, R39, R78, R2, 0x96, !PT ;  /* 0x0000004e27007212 */ /* 0x000fe200078e9602 */
[----:B------:R-:W-:Y:S01]  /*88f0*/  IMAD.WIDE.U32 R2, R6, -0x326172a9, RZ ;  /* 0xcd9e8d5706027825 */ /* 0x000fe200078e00ff */
[----:B------:R-:W-:Y:S03]  /*8900*/  LDSM.16.MT88.4 R44, [R196+0xb000] ;  /* 0x00b00000c42c783b */ /* 0x000fe60000004200 */
[----:B------:R-:W-:Y:S01]  /*8910*/  IMAD.WIDE.U32 R34, R5, -0x326172a9, RZ ;  /* 0xcd9e8d5705227825 */ /* 0x000fe200078e00ff */
[----:B------:R-:W-:Y:S01]  /*8920*/  LOP3.LUT R6, R3, R153, R250, 0x96, !PT ;  /* 0x0000009903067212 */ /* 0x000fe200078e96fa */
[----:B------:R-:W-:Y:S02]  /*8930*/  HMMA.16816.F32.BF16 R76, R20, R114, RZ ;  /* 0x00000072144c723c */ /* 0x000fe400000418ff */
[----:B------:R-:W-:Y:S01]  /*8940*/  IMAD.WIDE.U32 R36, R0, -0x326172a9, RZ ;  /* 0xcd9e8d5700247825 */ /* 0x000fe200078e00ff */
[----:B------:R-:W-:-:S03]  /*8950*/  LOP3.LUT R5, R35, R154, R2, 0x96, !PT ;  /* 0x0000009a23057212 */ /* 0x000fc600078e9602 */
[----:B------:R-:W-:-:S04]  /*8960*/  IMAD.WIDE.U32 R2, R4, -0x326172a9, RZ ;  /* 0xcd9e8d5704027825 */ /* 0x000fc800078e00ff */
[----:B------:R-:W-:Y:S01]  /*8970*/  IMAD.WIDE.U32 R14, R5, -0x2daee0ad, RZ ;  /* 0xd2511f53050e7825 */ /* 0x000fe200078e00ff */
[----:B------:R-:W-:Y:S02]  /*8980*/  LOP3.LUT R4, R3, R153, R216, 0x96, !PT ;  /* 0x0000009903047212 */ /* 0x000fe400078e96d8 */
[----:B------:R-:W-:Y:S01]  /*8990*/  LOP3.LUT R0, R37, R154, R2, 0x96, !PT ;  /* 0x0000009a25007212 */ /* 0x000fe200078e9602 */
[----:B------:R-:W-:-:S04]  /*89a0*/  IMAD.WIDE.U32 R2, R6, -0x2daee0ad, RZ ;  /* 0xd2511f5306027825 */ /* 0x000fc800078e00ff */
[----:B------:R-:W-:Y:S01]  /*89b0*/  IMAD.MOV.U32 R154, RZ, RZ, R191 ;  /* 0x000000ffff9a7224 */ /* 0x000fe200078e00bf */
[----:B------:R-:W-:Y:S01]  /*89c0*/  LOP3.LUT R6, R3, R155, R12, 0x96, !PT ;  /* 0x0000009b03067212 */ /* 0x000fe200078e960c */
[----:B------:R-:W-:Y:S01]  /*89d0*/  IMAD.WIDE.U32 R12, R0, -0x2daee0ad, RZ ;  /* 0xd2511f53000c7825 */ /* 0x000fe200078e00ff */
[----:B------:R-:W-:-:S03]  /*89e0*/  LOP3.LUT R5, R15, R152, R2, 0x96, !PT ;  /* 0x000000980f057212 */ /* 0x000fc600078e9602 */
[----:B------:R-:W-:Y:S01]  /*89f0*/  IMAD.WIDE.U32 R2, R4, -0x2daee0ad, RZ ;  /* 0xd2511f5304027825 */ /* 0x000fe200078e00ff */
[----:B------:R-:W-:Y:S03]  /*8a00*/  HMMA.16816.F32.BF16 R76, R8, R90, R76 ;  /* 0x0000005a084c723c */ /* 0x000fe6000004184c */
[----:B------:R-:W-:Y:S01]  /*8a10*/  IMAD.WIDE.U32 R6, R6, -0x326172a9, RZ ;  /* 0xcd9e8d5706067825 */ /* 0x000fe200078e00ff */
[----:B------:R-:W-:Y:S02]  /*8a20*/  LOP3.LUT R4, R3, R155, R38, 0x96, !PT ;  /* 0x0000009b03047212 */ /* 0x000fe400078e9626 */
[----:B------:R-:W-:Y:S01]  /*8a30*/  LOP3.LUT R0, R13, R152, R2, 0x96, !PT ;  /* 0x000000980d007212 */ /* 0x000fe200078e9602 */
[----:B------:R-:W-:Y:S01]  /*8a40*/  IMAD.WIDE.U32 R2, R5, -0x326172a9, RZ ;  /* 0xcd9e8d5705027825 */ /* 0x000fe200078e00ff */
[----:B------:R-:W-:-:S03]  /*8a50*/  LOP3.LUT R7, R7, R182, R34, 0x96, !PT ;  /* 0x000000b607077212 */ /* 0x000fc600078e9622 */
[----:B------:R-:W-:Y:S01]  /*8a60*/  IMAD.WIDE.U32 R4, R4, -0x326172a9, RZ ;  /* 0xcd9e8d5704047825 */ /* 0x000fe200078e00ff */
[----:B------:R-:W-:Y:S02]  /*8a70*/  LOP3.LUT R6, R3, R245, R6, 0x96, !PT ;  /* 0x000000f503067212 */ /* 0x000fe400078e9606 */
[C---:B------:R-:W-:Y:S01]  /*8a80*/  LOP3.LUT R13, R2.reuse, 0xffff, RZ, 0xc0, !PT ;  /* 0x0000ffff020d7812 */ /* 0x040fe200078ec0ff */
[----:B------:R-:W-:Y:S01]  /*8a90*/  IMAD.MOV.U32 R152, RZ, RZ, R180 ;  /* 0x000000ffff987224 */ /* 0x000fe200078e00b4 */
[----:B------:R-:W-:Y:S01]  /*8aa0*/  LOP3.LUT R35, R2, 0xff, RZ, 0xc0, !PT ;  /* 0x000000ff02237812 */ /* 0x000fe200078ec0ff */
[----:B------:R-:W-:Y:S01]  /*8ab0*/  IMAD.MOV.U32 R155, RZ, RZ, R183 ;  /* 0x000000ffff9b7224 */ /* 0x000fe200078e00b7 */
[--C-:B------:R-:W-:Y:S02]  /*8ac0*/  SHF.R.U32.HI R34, RZ, 0x10, R2.reuse ;  /* 0x00000010ff227819 */ /* 0x100fe40000011602 */
[----:B------:R-:W-:Y:S01]  /*8ad0*/  SHF.R.U32.HI R15, RZ, 0x18, R2 ;  /* 0x00000018ff0f7819 */ /* 0x000fe20000011602 */
[----:B------:R-:W-:Y:S01]  /*8ae0*/  IMAD.WIDE.U32 R2, R0, -0x326172a9, RZ ;  /* 0xcd9e8d5700027825 */ /* 0x000fe200078e00ff */
[----:B------:R-:W-:-:S02]  /*8af0*/  LOP3.LUT R0, R5, R182, R36, 0x96, !PT ;  /* 0x000000b605007212 */ /* 0x000fc400078e9624 */
[----:B------:R-:W-:Y:S02]  /*8b00*/  LOP3.LUT R5, R34, 0xff, RZ, 0xc0, !PT ;  /* 0x000000ff22057812 */ /* 0x000fe400078ec0ff */
[----:B------:R-:W-:Y:S02]  /*8b10*/  LOP3.LUT R4, R3, R245, R4, 0x96, !PT ;  /* 0x000000f503047212 */ /* 0x000fe400078e9604 */
[C---:B------:R-:W-:Y:S02]  /*8b20*/  LOP3.LUT R39, R2.reuse, 0xffff, RZ, 0xc0, !PT ;  /* 0x0000ffff02277812 */ /* 0x040fe400078ec0ff */
[----:B------:R-:W-:Y:S02]  /*8b30*/  LOP3.LUT R41, R2, 0xff, RZ, 0xc0, !PT ;  /* 0x000000ff02297812 */ /* 0x000fe400078ec0ff */
[--C-:B------:R-:W-:Y:S02]  /*8b40*/  SHF.R.U32.HI R40, RZ, 0x10, R2.reuse ;  /* 0x00000010ff287819 */ /* 0x100fe40000011602 */
[----:B------:R-:W-:Y:S01]  /*8b50*/  SHF.R.U32.HI R42, RZ, 0x18, R2 ;  /* 0x00000018ff2a7819 */ /* 0x000fe20000011602 */
[----:B------:R-:W-:Y:S01]  /*8b60*/  IMAD.WIDE.U32 R2, R7, -0x2daee0ad, RZ ;  /* 0xd2511f5307027825 */ /* 0x000fe200078e00ff */
[----:B------:R-:W-:-:S02]  /*8b70*/  SHF.R.U32.HI R13, RZ, 0x8, R13 ;  /* 0x00000008ff0d7819 */ /* 0x000fc4000001160d */
[----:B------:R-:W-:Y:S02]  /*8b80*/  PRMT R73, R5, 0x5410, R15 ;  /* 0x0000541005497816 */ /* 0x000fe4000000000f */
[----:B------:R-:W-:Y:S02]  /*8b90*/  PRMT R74, R35, 0x5410, R13 ;  /* 0x00005410234a7816 */ /* 0x000fe4000000000d */
[----:B------:R-:W-:Y:S02]  /*8ba0*/  LOP3.LUT R5, R3, R246, R14, 0x96, !PT ;  /* 0x000000f603057212 */ /* 0x000fe400078e960e */
[C---:B------:R-:W-:Y:S02]  /*8bb0*/  LOP3.LUT R13, R2.reuse, 0xffff, RZ, 0xc0, !PT ;  /* 0x0000ffff020d7812 */ /* 0x040fe400078ec0ff */
[----:B------:R-:W-:Y:S02]  /*8bc0*/  LOP3.LUT R34, R2, 0xff, RZ, 0xc0, !PT ;  /* 0x000000ff02227812 */ /* 0x000fe400078ec0ff */
[----:B------:R-:W-:-:S02]  /*8bd0*/  SHF.R.U32.HI R15, RZ, 0x10, R2 ;  /* 0x00000010ff0f7819 */ /* 0x000fc40000011602 */
[----:B------:R-:W-:Y:S01]  /*8be0*/  SHF.R.U32.HI R14, RZ, 0x18, R2 ;  /* 0x00000018ff0e7819 */ /* 0x000fe20000011602 */
[----:B------:R-:W-:Y:S01]  /*8bf0*/  IMAD.WIDE.U32 R2, R0, -0x2daee0ad, RZ ;  /* 0xd2511f5300027825 */ /* 0x000fe200078e00ff */
[----:B------:R-:W-:Y:S02]  /*8c00*/  SHF.R.U32.HI R7, RZ, 0x10, R6 ;  /* 0x00000010ff077819 */ /* 0x000fe40000011606 */
[C---:B------:R-:W-:Y:S02]  /*8c10*/  LOP3.LUT R35, R2.reuse, 0xffff, RZ, 0xc0, !PT ;  /* 0x0000ffff02237812 */ /* 0x040fe400078ec0ff */
[----:B------:R-:W-:Y:S02]  /*8c20*/  LOP3.LUT R38, R2, 0xff, RZ, 0xc0, !PT ;  /* 0x000000ff02267812 */ /* 0x000fe400078ec0ff */
[--C-:B------:R-:W-:Y:S02]  /*8c30*/  SHF.R.U32.HI R37, RZ, 0x10, R2.reuse ;  /* 0x00000010ff257819 */ /* 0x100fe40000011602 */
[----:B------:R-:W-:-:S02]  /*8c40*/  SHF.R.U32.HI R36, RZ, 0x18, R2 ;  /* 0x00000018ff247819 */ /* 0x000fc40000011602 */
[C---:B------:R-:W-:Y:S02]  /*8c50*/  LOP3.LUT R2, R6.reuse, 0xffff, RZ, 0xc0, !PT ;  /* 0x0000ffff06027812 */ /* 0x040fe400078ec0ff */
[----:B------:R-:W-:Y:S02]  /*8c60*/  LOP3.LUT R0, R3, R246, R12, 0x96, !PT ;  /* 0x000000f603007212 */ /* 0x000fe400078e960c */
[----:B------:R-:W-:Y:S02]  /*8c70*/  LOP3.LUT R12, R6, 0xff, RZ, 0xc0, !PT ;  /* 0x000000ff060c7812 */ /* 0x000fe400078ec0ff */
[----:B------:R-:W-:Y:S02]  /*8c80*/  SHF.R.U32.HI R3, RZ, 0x8, R2 ;  /* 0x00000008ff037819 */ /* 0x000fe40000011602 */
[----:B------:R-:W-:Y:S02]  /*8c90*/  SHF.R.U32.HI R6, RZ, 0x18, R6 ;  /* 0x00000018ff067819 */ /* 0x000fe40000011606 */
[----:B------:R-:W-:-:S02]  /*8ca0*/  LOP3.LUT R2, R7, 0xff, RZ, 0xc0, !PT ;  /* 0x000000ff07027812 */ /* 0x000fc400078ec0ff */
[----:B------:R-:W-:Y:S02]  /*8cb0*/  PRMT R72, R12, 0x5410, R3 ;  /* 0x000054100c487816 */ /* 0x000fe40000000003 */
[----:B------:R-:W-:Y:S02]  /*8cc0*/  PRMT R71, R2, 0x5410, R6 ;  /* 0x0000541002477816 */ /* 0x000fe40000000006 */
[----:B------:R-:W-:Y:S02]  /*8cd0*/  LOP3.LUT R2, R15, 0xff, RZ, 0xc0, !PT ;  /* 0x000000ff0f027812 */ /* 0x000fe400078ec0ff */
[----:B------:R-:W-:Y:S02]  /*8ce0*/  SHF.R.U32.HI R3, RZ, 0x8, R13 ;  /* 0x00000008ff037819 */ /* 0x000fe4000001160d */
[----:B------:R-:W-:Y:S02]  /*8cf0*/  PRMT R67, R2, 0x5410, R14 ;  /* 0x0000541002437816 */ /* 0x000fe4000000000e */
[----:B------:R-:W-:Y:S01]  /*8d00*/  LOP3.LUT R2, R4, 0xffff, RZ, 0xc0, !PT ;  /* 0x0000ffff04027812 */ /* 0x000fe200078ec0ff */
[----:B-1----:R-:W-:Y:S01]  /*8d10*/  HMMA.16816.F32.BF16 R12, R24, R56, RZ ;  /* 0x00000038180c723c */ /* 0x002fe200000418ff */
[----:B------:R-:W-:Y:S01]  /*8d20*/  PRMT R68, R34, 0x5410, R3 ;  /* 0x0000541022447816 */ /* 0x000fe20000000003 */
[----:B------:R-:W-:Y:S01]  /*8d30*/  FADD.FTZ R34, R189, R98 ;  /* 0x00000062bd227221 */ /* 0x000fe20000010000 */
[----:B------:R-:W-:-:S02]  /*8d40*/  SHF.R.U32.HI R3, RZ, 0x8, R2 ;  /* 0x00000008ff037819 */ /* 0x000fc40000011602 */
[----:B------:R-:W-:Y:S02]  /*8d50*/  LOP3.LUT R2, R4, 0xff, RZ, 0xc0, !PT ;  /* 0x000000ff04027812 */ /* 0x000fe400078ec0ff */
[----:B------:R-:W-:Y:S02]  /*8d60*/  LOP3.LUT R6, R40, 0xff, RZ, 0xc0, !PT ;  /* 0x000000ff28067812 */ /* 0x000fe400078ec0ff */
[----:B------:R-:W-:Y:S02]  /*8d70*/  PRMT R66, R2, 0x5410, R3 ;  /* 0x0000541002427816 */ /* 0x000fe40000000003 */
[----:B------:R-:W-:Y:S02]  /*8d80*/  SHF.R.U32.HI R2, RZ, 0x10, R4 ;  /* 0x00000010ff027819 */ /* 0x000fe40000011604 */
[----:B------:R-:W-:Y:S02]  /*8d90*/  PRMT R69, R6, 0x5410, R42 ;  /* 0x0000541006457816 */ /* 0x000fe4000000002a */
[----:B------:R-:W-:-:S02]  /*8da0*/  SHF.R.U32.HI R6, RZ, 0x18, R4 ;  /* 0x00000018ff067819 */ /* 0x000fc40000011604 */
[----:B------:R-:W-:Y:S02]  /*8db0*/  LOP3.LUT R4, R2, 0xff, RZ, 0xc0, !PT ;  /* 0x000000ff02047812 */ /* 0x000fe400078ec0ff */
[----:B------:R-:W-:Y:S02]  /*8dc0*/  LOP3.LUT R2, R37, 0xff, RZ, 0xc0, !PT ;  /* 0x000000ff25027812 */ /* 0x000fe400078ec0ff */
[----:B------:R-:W-:Y:S02]  /*8dd0*/  SHF.R.U32.HI R7, RZ, 0x8, R39 ;  /* 0x00000008ff077819 */ /* 0x000fe40000011627 */
[----:B------:R-:W-:Y:S02]  /*8de0*/  SHF.R.U32.HI R3, RZ, 0x8, R35 ;  /* 0x00000008ff037819 */ /* 0x000fe40000011623 */
[----:B------:R-:W-:Y:S02]  /*8df0*/  PRMT R50, R2, 0x5410, R36 ;  /* 0x0000541002327816 */ /* 0x000fe40000000024 */
[----:B------:R-:W-:-:S02]  /*8e00*/  LOP3.LUT R2, R5, 0xffff, RZ, 0xc0, !PT ;  /* 0x0000ffff05027812 */ /* 0x000fc400078ec0ff */
[----:B------:R-:W-:Y:S02]  /*8e10*/  PRMT R70, R41, 0x5410, R7 ;  /* 0x0000541029467816 */ /* 0x000fe40000000007 */
[----:B------:R-:W-:Y:S01]  /*8e20*/  PRMT R64, R38, 0x5410, R3 ;  /* 0x0000541026407816 */ /* 0x000fe20000000003 */
[----:B------:R-:W1:Y:S01]  /*8e30*/  LDSM.16.MT88.4 R40, [R174+0xb400] ;  /* 0x00b40000ae28783b */ /* 0x000e620000004200 */
[----:B------:R-:W-:Y:S02]  /*8e40*/  SHF.R.U32.HI R3, RZ, 0x8, R2 ;  /* 0x00000008ff037819 */ /* 0x000fe40000011602 */
[----:B------:R-:W-:Y:S01]  /*8e50*/  LOP3.LUT R2, R5, 0xff, RZ, 0xc0, !PT ;  /* 0x000000ff05027812 */ /* 0x000fe200078ec0ff */
[----:B------:R-:W2:Y:S01]  /*8e60*/  LDSM.16.MT88.4 R36, [R196+0xb400] ;  /* 0x00b40000c424783b */ /* 0x000ea20000004200 */
[----:B------:R-:W-:Y:S02]  /*8e70*/  SHF.R.U32.HI R7, RZ, 0x18, R5 ;  /* 0x00000018ff077819 */ /* 0x000fe40000011605 */
[----:B------:R-:W-:-:S02]  /*8e80*/  PRMT R63, R2, 0x5410, R3 ;  /* 0x00005410023f7816 */ /* 0x000fc40000000003 */
[----:B------:R-:W-:Y:S02]  /*8e90*/  SHF.R.U32.HI R3, RZ, 0x10, R5 ;  /* 0x00000010ff037819 */ /* 0x000fe40000011605 */
[----:B------:R-:W-:Y:S02]  /*8ea0*/  LOP3.LUT R2, R0, 0xffff, RZ, 0xc0, !PT ;  /* 0x0000ffff00027812 */ /* 0x000fe400078ec0ff */
[----:B------:R-:W-:Y:S02]  /*8eb0*/  SHF.R.U32.HI R5, RZ, 0x10, R0 ;  /* 0x00000010ff057819 */ /* 0x000fe40000011600 */
[----:B------:R-:W-:Y:S02]  /*8ec0*/  PRMT R65, R4, 0x5410, R6 ;  /* 0x0000541004417816 */ /* 0x000fe40000000006 */
[----:B------:R-:W-:Y:S02]  /*8ed0*/  LOP3.LUT R6, R0, 0xff, RZ, 0xc0, !PT ;  /* 0x000000ff00067812 */ /* 0x000fe400078ec0ff */
[----:B------:R-:W-:-:S02]  /*8ee0*/  SHF.R.U32.HI R4, RZ, 0x18, R0 ;  /* 0x00000018ff047819 */ /* 0x000fc40000011600 */
[----:B------:R-:W-:Y:S02]  /*8ef0*/  LOP3.LUT R3, R3, 0xff, RZ, 0xc0, !PT ;  /* 0x000000ff03037812 */ /* 0x000fe400078ec0ff */
[----:B------:R-:W-:Y:S02]  /*8f00*/  SHF.R.U32.HI R2, RZ, 0x8, R2 ;  /* 0x00000008ff027819 */ /* 0x000fe40000011602 */
[----:B------:R-:W-:Y:S02]  /*8f10*/  LOP3.LUT R0, R5, 0xff, RZ, 0xc0, !PT ;  /* 0x000000ff05007812 */ /* 0x000fe400078ec0ff */
[----:B------:R-:W-:Y:S01]  /*8f20*/  PRMT R62, R3, 0x5410, R7 ;  /* 0x00005410033e7816 */ /* 0x000fe20000000007 */
[----:B------:R-:W-:Y:S01]  /*8f30*/  FADD.FTZ R3, R190, R100 ;  /* 0x00000064be037221 */ /* 0x000fe20000010000 */
[----:B------:R-:W-:Y:S01]  /*8f40*/  PRMT R61, R6, 0x5410, R2 ;  /* 0x00005410063d7816 */ /* 0x000fe20000000002 */
[----:B------:R-:W-:Y:S01]  /*8f50*/  FADD.FTZ R2, R181, R128 ;  /* 0x00000080b5027221 */ /* 0x000fe20000010000 */
[----:B------:R-:W-:Y:S01]  /*8f60*/  PRMT R60, R0, 0x5410, R4 ;  /* 0x00005410003c7816 */ /* 0x000fe20000000004 */
[----:B------:R-:W-:Y:S01]  /*8f70*/  FADD.FTZ R0, R145, R106 ;  /* 0x0000006a91007221 */ /* 0x000fe20000010000 */
[----:B------:R-:W-:Y:S01]  /*8f80*/  HMMA.16816.F32.BF16 R4, R20, R56, RZ ;  /* 0x000000381404723c */ /* 0x000fe200000418ff */
[----:B------:R-:W-:Y:S01]  /*8f90*/  FADD.FTZ R2, R186, R2 ;  /* 0x00000002ba027221 */ /* 0x000fe20000010000 */
[--C-:B------:R-:W-:Y:S01]  /*8fa0*/  HSET2.LE.AND R35, R70, R75.reuse, PT ;  /* 0x0000004b46237233 */ /* 0x100fe20003803000 */
[----:B------:R-:W-:Y:S01]  /*8fb0*/  FADD.FTZ R0, R184, R0 ;  /* 0x00000000b8007221 */ /* 0x000fe20000010000 */
[----:B------:R-:W-:-:S02]  /*8fc0*/  HSET2.LE.AND R50, R50, R75, PT ;  /* 0x0000004b32327233 */ /* 0x000fc40003803000 */
[----:B-1----:R-:W-:Y:S03]  /*8fd0*/  HMMA.16816.F32.BF16 R188, R16, R40, R12 ;  /* 0x0000002810bc723c */ /* 0x002fe6000004180c */
[----:B------:R-:W-:-:S03]  /*8fe0*/  LOP3.LUT R95, R131, R50, RZ, 0xc0, !PT ;  /* 0x00000032835f7212 */ /* 0x000fc600078ec0ff */
[----:B------:R-:W-:-:S12]  /*8ff0*/  HMMA.16816.F32.BF16 R12, R24, R44, RZ ;  /* 0x0000002c180c723c */ /* 0x000fd800000418ff */
[----:B------:R-:W-:Y:S07]  /*9000*/  HMMA.16816.F32.BF16 R180, R8, R40, R4 ;  /* 0x0000002808b4723c */ /* 0x000fee0000041804 */
[----:B------:R-:W-:Y:S01]  /*9010*/  FADD.FTZ R4, R244, R3 ;  /* 0x00000003f4047221 */ /* 0x000fe20000010000 */
[----:B------:R-:W-:Y:S01]  /*9020*/  FADD.FTZ R5, R187, R2 ;  /* 0x00000002bb057221 */ /* 0x000fe20000010000 */
[----:B------:R-:W-:Y:S01]  /*9030*/  FADD.FTZ R3, R243, R34 ;  /* 0x00000022f3037221 */ /* 0x000fe20000010000 */
[----:B------:R-:W-:Y:S01]  /*9040*/  FADD.FTZ R2, R141, R0 ;  /* 0x000000008d027221 */ /* 0x000fe20000010000 */
[----:B------:R-:W-:Y:S01]  /*9050*/  FADD.FTZ R0, R239, R4 ;  /* 0x00000004ef007221 */ /* 0x000fe20000010000 */
[----:B------:R-:W-:Y:S01]  /*9060*/  FADD.FTZ R34, R185, R5 ;  /* 0x00000005b9227221 */ /* 0x000fe20000010000 */
[----:B------:R-:W-:Y:S01]  /*9070*/  FADD.FTZ R3, R237, R3 ;  /* 0x00000003ed037221 */ /* 0x000fe20000010000 */
[----:B------:R-:W-:Y:S01]  /*9080*/  HMMA.16816.F32.BF16 R4, R20, R44, RZ ;  /* 0x0000002c1404723c */ /* 0x000fe200000418ff */
[----:B------:R-:W-:Y:S01]  /*9090*/  FADD.FTZ R56, R142, R2 ;  /* 0x000000028e387221 */ /* 0x000fe20000010000 */
[----:B------:R-:W-:Y:S01]  /*90a0*/  FADD.FTZ R55, R240, R0 ;  /* 0x00000000f0377221 */ /* 0x000fe20000010000 */
[----:B------:R-:W-:Y:S01]  /*90b0*/  FADD.FTZ R106, R236, R3 ;  /* 0x00000003ec6a7221 */ /* 0x000fe20000010000 */
[----:B------:R-:W-:-:S02]  /*90c0*/  IMAD.MOV.U32 R236, RZ, RZ, R164 ;  /* 0x000000ffffec7224 */ /* 0x000fc400078e00a4 */
[----:B------:R-:W-:Y:S01]  /*90d0*/  FADD.FTZ R101, R226, R34 ;  /* 0x00000022e2657221 */ /* 0x000fe20000010000 */
[-C--:B--2---:R-:W-:Y:S01]  /*90e0*/  HMMA.16816.F32.BF16 R184, R16, R36.reuse, R12 ;  /* 0x0000002410b8723c */ /* 0x084fe2000004180c */
[--C-:B------:R-:W-:Y:S01]  /*90f0*/  HSET2.LE.AND R0, R74, R75.reuse, PT ;  /* 0x0000004b4a007233 */ /* 0x100fe20003803000 */
[----:B------:R-:W-:Y:S01]  /*9100*/  FADD.FTZ R55, R238, R55 ;  /* 0x00000037ee377221 */ /* 0x000fe20000010000 */
[--C-:B------:R-:W-:Y:S01]  /*9110*/  HSET2.LE.AND R2, R73, R75.reuse, PT ;  /* 0x0000004b49027233 */ /* 0x100fe20003803000 */
[----:B------:R-:W-:Y:S01]  /*9120*/  IMAD.MOV.U32 R244, RZ, RZ, R154 ;  /* 0x000000fffff47224 */ /* 0x000fe200078e009a */
        /* <DEDUP_REMOVED lines=10> */
[----:B------:R-:W-:Y:S01]  /*91d0*/  HSET2.LE.AND R44, R60, R75, PT ;  /* 0x0000004b3c2c7233 */ /* 0x000fe20003803000 */
[----:B------:R-:W-:Y:S01]  /*91e0*/  IMAD.MOV.U32 R240, RZ, RZ, R146 ;  /* 0x000000fffff07224 */ /* 0x000fe200078e0092 */
[----:B------:R-:W-:Y:S01]  /*91f0*/  LOP3.LUT R94, R136, R45, RZ, 0xc0, !PT ;  /* 0x0000002d885e7212 */ /* 0x000fe200078ec0ff */
[----:B------:R-:W-:Y:S01]  /*9200*/  HMMA.16816.F32.BF16 R164, R8, R36, R4 ;  /* 0x0000002408a4723c */ /* 0x000fe20000041804 */
[----:B------:R-:W-:Y:S01]  /*9210*/  LOP3.LUT R92, R137, R41, RZ, 0xc0, !PT ;  /* 0x00000029895c7212 */ /* 0x000fe200078ec0ff */
[----:B------:R-:W-:Y:S01]  /*9220*/  FADD.FTZ R100, R144, R56 ;  /* 0x0000003890647221 */ /* 0x000fe20000010000 */
[----:B------:R-:W-:-:S02]  /*9230*/  LOP3.LUT R93, R130, R44, RZ, 0xc0, !PT ;  /* 0x0000002c825d7212 */ /* 0x000fc400078ec0ff */
[----:B------:R-:W-:Y:S01]  /*9240*/  LOP3.LUT R14, R223, R0, RZ, 0xc0, !PT ;  /* 0x00000000df0e7212 */ /* 0x000fe200078ec0ff */
[----:B------:R-:W-:Y:S01]  /*9250*/  FADD.FTZ R0, R235, R100 ;  /* 0x00000064eb007221 */ /* 0x000fe20000010000 */
[--C-:B------:R-:W-:Y:S02]  /*9260*/  HSET2.LE.AND R5, R72, R75.reuse, PT ;  /* 0x0000004b48057233 */ /* 0x100fe40003803000 */
[--C-:B------:R-:W-:Y:S02]  /*9270*/  HSET2.LE.AND R6, R71, R75.reuse, PT ;  /* 0x0000004b47067233 */ /* 0x100fe40003803000 */
[--C-:B------:R-:W-:Y:S02]  /*9280*/  HSET2.LE.AND R36, R69, R75.reuse, PT ;  /* 0x0000004b45247233 */ /* 0x100fe40003803000 */
[--C-:B------:R-:W-:Y:S01]  /*9290*/  HSET2.LE.AND R4, R67, R75.reuse, PT ;  /* 0x0000004b43047233 */ /* 0x100fe20003803000 */
[----:B------:R-:W-:Y:S01]  /*92a0*/  HMMA.16816.F32.BF16 R68, R20, R122, RZ ;  /* 0x0000007a1444723c */ /* 0x000fe200000418ff */
[----:B------:R-:W-:-:S02]  /*92b0*/  HSET2.LE.AND R37, R66, R75, PT ;  /* 0x0000004b42257233 */ /* 0x000fc40003803000 */
[----:B------:R-:W-:Y:S02]  /*92c0*/  HSET2.LE.AND R7, R63, R75, PT ;  /* 0x0000004b3f077233 */ /* 0x000fe40003803000 */
[----:B------:R-:W-:Y:S01]  /*92d0*/  LOP3.LUT R99, R158, R4, RZ, 0xc0, !PT ;  /* 0x000000049e637212 */ /* 0x000fe200078ec0ff */
[C---:B------:R-:W-:Y:S01]  /*92e0*/  HMMA.16816.F32.BF16 R72, R20.reuse, R118, RZ ;  /* 0x000000761448723c */ /* 0x040fe200000418ff */
[----:B------:R-:W-:Y:S02]  /*92f0*/  LOP3.LUT R13, R224, R6, RZ, 0xc0, !PT ;  /* 0x00000006e00d7212 */ /* 0x000fe400078ec0ff */
[----:B------:R-:W-:Y:S02]  /*9300*/  LOP3.LUT R96, R206, R7, RZ, 0xc0, !PT ;  /* 0x00000007ce607212 */ /* 0x000fe400078ec0ff */
[----:B------:R-:W-:Y:S01]  /*9310*/  LOP3.LUT R6, R139, R35, RZ, 0xc0, !PT ;  /* 0x000000238b067212 */ /* 0x000fe200078ec0ff */
[----:B------:R-:W-:Y:S01]  /*9320*/  HMMA.16816.F32.BF16 R64, R20, R126, RZ ;  /* 0x0000007e1440723c */ /* 0x000fe200000418ff */
[----:B------:R-:W-:-:S02]  /*9330*/  LOP3.LUT R7, R138, R36, RZ, 0xc0, !PT ;  /* 0x000000248a077212 */ /* 0x000fc400078ec0ff */
[----:B------:R-:W-:Y:S02]  /*9340*/  LOP3.LUT R4, R140, R37, RZ, 0xc0, !PT ;  /* 0x000000258c047212 */ /* 0x000fe400078ec0ff */
[----:B------:R-:W-:Y:S01]  /*9350*/  LOP3.LUT R12, R225, R5, RZ, 0xc0, !PT ;  /* 0x00000005e10c7212 */ /* 0x000fe200078ec0ff */
[C---:B------:R-:W-:Y:S01]  /*9360*/  HMMA.16816.F32.BF16 R60, R20.reuse, R58, RZ ;  /* 0x0000003a143c723c */ /* 0x040fe200000418ff */
[----:B------:R-:W-:Y:S02]  /*9370*/  LOP3.LUT R5, R129, R40, RZ, 0xc0, !PT ;  /* 0x0000002881057212 */ /* 0x000fe400078ec0ff */
[----:B------:R-:W-:Y:S01]  /*9380*/  LOP3.LUT R15, R207, R2, RZ, 0xc0, !PT ;  /* 0x00000002cf0f7212 */ /* 0x000fe200078ec0ff */
[----:B------:R-:W-:Y:S01]  /*9390*/  FADD.FTZ R2, R241, R101 ;  /* 0x00000065f1027221 */ /* 0x000fe20000010000 */
[----:B------:R-:W-:Y:S01]  /*93a0*/  LOP3.LUT R98, R202, R3, RZ, 0xc0, !PT ;  /* 0x00000003ca627212 */ /* 0x000fe200078ec0ff */
[----:B------:R-:W-:Y:S01]  /*93b0*/  HMMA.16816.F32.BF16 R20, R20, R46, RZ ;  /* 0x0000002e1414723c */ /* 0x000fe200000418ff */
[----:B------:R-:W-:Y:S01]  /*93c0*/  LOP3.LUT R97, R203, R34, RZ, 0xc0, !PT ;  /* 0x00000022cb617212 */ /* 0x000fe200078ec0ff */
[----:B------:R-:W-:Y:S01]  /*93d0*/  FADD.FTZ R3, R238, R106 ;  /* 0x0000006aee037221 */ /* 0x000fe20000010000 */
[----:B------:R-:W-:-:S03]  /*93e0*/  IADD3 R202, P0, R48, -0x80, RZ ;  /* 0xffffff8030ca7810 */ /* 0x000fc60007f1e0ff */
[----:B------:R-:W-:Y:S01]  /*93f0*/  HMMA.16816.F32.BF16 R72, R8, R86, R72 ;  /* 0x000000560848723c */ /* 0x000fe20000041848 */
[----:B------:R-:W-:-:S05]  /*9400*/  IADD3.X R203, R49, -0x1, RZ, P0, !PT ;  /* 0xffffffff31cb7810 */ /* 0x000fca00007fe4ff */
[C---:B------:R-:W-:Y:S06]  /*9410*/  HMMA.16816.F32.BF16 R136, R8.reuse, R82, R68 ;  /* 0x000000520888723c */ /* 0x040fec0000041844 */
[C---:B------:R-:W-:Y:S06]  /*9420*/  HMMA.16816.F32.BF16 R156, R8.reuse, R110, R64 ;  /* 0x0000006e089c723c */ /* 0x040fec0000041840 */
[C---:B------:R-:W-:Y:S06]  /*9430*/  HMMA.16816.F32.BF16 R152, R8.reuse, R42, R60 ;  /* 0x0000002a0898723c */ /* 0x040fec000004183c */
[----:B------:R-:W-:Y:S06]  /*9440*/  HMMA.16816.F32.BF16 R140, R8, R38, R20 ;  /* 0x00000026088c723c */ /* 0x000fec0000041814 */
[C---:B------:R-:W-:Y:S06]  /*9450*/  HMMA.16816.F32.BF16 R8, R24.reuse, R114, RZ ;  /* 0x000000721808723c */ /* 0x040fec00000418ff */
[----:B------:R-:W-:-:S15]  /*9460*/  HMMA.16816.F32.BF16 R20, R24, R118, RZ ;  /* 0x000000761814723c */ /* 0x000fde00000418ff */
[----:B------:R-:W-:-:S03]  /*9470*/  NOP ;  /* 0x0000000000007918 */ /* 0x000fc60000000000 */
[----:B------:R-:W-:Y:S06]  /*9480*/  HMMA.16816.F32.BF16 R68, R16, R90, R8 ;  /* 0x0000005a1044723c */ /* 0x000fec0000041808 */
[----:B------:R-:W-:Y:S06]  /*9490*/  HMMA.16816.F32.BF16 R8, R24, R122, RZ ;  /* 0x0000007a1808723c */ /* 0x000fec00000418ff */
[----:B------:R-:W-:Y:S06]  /*94a0*/  HMMA.16816.F32.BF16 R64, R16, R86, R20 ;  /* 0x000000561040723c */ /* 0x000fec0000041814 */
[----:B------:R-:W-:Y:S01]  /*94b0*/  HMMA.16816.F32.BF16 R20, R24, R126, RZ ;  /* 0x0000007e1814723c */ /* 0x000fe200000418ff */
[----:B------:R-:W-:Y:S11]  /*94c0*/  LDSM.16.MT88.4 R124, [R196+0xac00] ;  /* 0x00ac0000c47c783b */ /* 0x000ff60000004200 */
[----:B------:R-:W-:Y:S01]  /*94d0*/  HMMA.16816.F32.BF16 R60, R16, R82, R8 ;  /* 0x00000052103c723c */ /* 0x000fe20000041808 */
[----:B------:R-:W-:Y:S05]  /*94e0*/  LDSM.16.MT88.4 R80, [R174+0xbc00] ;  /* 0x00bc0000ae50783b */ /* 0x000fea0000004200 */
[C---:B------:R-:W-:Y:S06]  /*94f0*/  HMMA.16816.F32.BF16 R8, R24.reuse, R58, RZ ;  /* 0x0000003a1808723c */ /* 0x040fec00000418ff */
[----:B------:R-:W-:Y:S06]  /*9500*/  HMMA.16816.F32.BF16 R24, R24, R46, RZ ;  /* 0x0000002e1818723c */ /* 0x000fec00000418ff */
[C---:B------:R-:W-:Y:S01]  /*9510*/  HMMA.16816.F32.BF16 R44, R16.reuse, R110, R20 ;  /* 0x0000006e102c723c */ /* 0x040fe20000041814 */
[----:B------:R-:W1:Y:S11]  /*9520*/  LDSM.16.MT88.4 R20, [R174+0x9800] ;  /* 0x00980000ae14783b */ /* 0x000e760000004200 */
[C---:B------:R-:W-:Y:S01]  /*9530*/  HMMA.16816.F32.BF16 R40, R16.reuse, R42, R8 ;  /* 0x0000002a1028723c */ /* 0x040fe20000041808 */
[----:B------:R-:W-:Y:S05]  /*9540*/  LDSM.16.MT88.4 R8, [R174+0xa800] ;  /* 0x00a80000ae08783b */ /* 0x000fea0000004200 */
[----:B------:R-:W-:Y:S01]  /*9550*/  HMMA.16816.F32.BF16 R24, R16, R38, R24 ;  /* 0x000000261018723c */ /* 0x000fe20000041818 */
[----:B------:R-:W2:Y:S05]  /*9560*/  LDSM.16.MT88.4 R16, [R196+0x9800] ;  /* 0x00980000c410783b */ /* 0x000eaa0000004200 */
[-C--:B-1----:R-:W-:Y:S06]  /*9570*/  HMMA.16816.F32.BF16 R168, R12, R20.reuse, R168 ;  /* 0x000000140ca8723c */ /* 0x082fec00000418a8 */
[C---:B------:R-:W-:Y:S06]  /*9580*/  HMMA.16816.F32.BF16 R148, R4.reuse, R20, R148 ;  /* 0x000000140494723c */ /* 0x040fec0000041894 */
        /* <DEDUP_REMOVED lines=10> */
[-C--:B------:R-:W-:Y:S06]  /*9630*/  HMMA.16816.F32.BF16 R116, R4, R10.reuse, R136 ;  /* 0x0000000a0474723c */ /* 0x080fec0000041888 */
[----:B------:R-:W-:Y:S01]  /*9640*/  HMMA.16816.F32.BF16 R60, R12, R10, R60 ;  /* 0x0000000a0c3c723c */ /* 0x000fe2000004183c */
[----:B------:R-:W3:Y:S05]  /*9650*/  LDSM.16.MT88.4 R8, [R196+0xb800] ;  /* 0x00b80000c408783b */ /* 0x000eea0000004200 */
[C---:B-1----:R-:W-:Y:S06]  /*9660*/  HMMA.16816.F32.BF16 R112, R4.reuse, R20, R208 ;  /* 0x000000140470723c */ /* 0x042fec00000418d0 */
[C---:B------:R-:W-:Y:S01]  /*9670*/  HMMA.16816.F32.BF16 R108, R4.reuse, R22, R156 ;  /* 0x00000016046c723c */ /* 0x040fe2000004189c */
[----:B------:R-:W1:Y:S05]  /*9680*/  LDSM.16.MT88.4 R156, [R196+0x9c00] ;  /* 0x009c0000c49c783b */ /* 0x000e6a0000004200 */
[C---:B--2---:R-:W-:Y:S06]  /*9690*/  HMMA.16816.F32.BF16 R72, R4.reuse, R16, R180 ;  /* 0x000000100448723c */ /* 0x044fec00000418b4 */
[----:B------:R-:W-:Y:S06]  /*96a0*/  HMMA.16816.F32.BF16 R76, R4, R18, R152 ;  /* 0x00000012044c723c */ /* 0x000fec0000041898 */
[C---:B------:R-:W-:Y:S06]  /*96b0*/  HMMA.16816.F32.BF16 R136, R12.reuse, R20, R212 ;  /* 0x000000140c88723c */ /* 0x040fec00000418d4 */
[----:B------:R-:W-:Y:S06]  /*96c0*/  HMMA.16816.F32.BF16 R68, R12, R16, R188 ;  /* 0x000000100c44723c */ /* 0x000fec00000418bc */
[C---:B---3--:R-:W-:Y:S01]  /*96d0*/  HMMA.16816.F32.BF16 R88, R4.reuse, R8, R164 ;  /* 0x000000080458723c */ /* 0x048fe200000418a4 */
[----:B------:R-:W2:Y:S05]  /*96e0*/  LDSM.16.MT88.4 R164, [R174+0x9c00] ;  /* 0x009c0000aea4783b */ /* 0x000eaa0000004200 */
[----:B------:R-:W-:Y:S01]  /*96f0*/  HMMA.16816.F32.BF16 R56, R4, R10, R140 ;  /* 0x0000000a0438723c */ /* 0x000fe2000004188c */
[----:B------:R-:W3:Y:S04]  /*9700*/  LDSM.16.MT88.4 R4, [R196+0xbc00] ;  /* 0x00bc0000c404783b */ /* 0x000ee80000004200 */
[----:B------:R-:W4:Y:S01]  /*9710*/  LDSM.16.MT88.4 R140, [R174+0xac00] ;  /* 0x00ac0000ae8c783b */ /* 0x000f220000004200 */
[C---:B------:R-:W-:Y:S06]  /*9720*/  HMMA.16816.F32.BF16 R84, R12.reuse, R8, R184 ;  /* 0x000000080c54723c */ /* 0x040fec00000418b8 */
[----:B------:R-:W-:Y:S01]  /*9730*/  HMMA.16816.F32.BF16 R44, R12, R22, R44 ;  /* 0x000000160c2c723c */ /* 0x000fe2000004182c */
[----:B------:R-:W-:-:S05]  /*9740*/  FADD.FTZ R8, R226, R55 ;  /* 0x00000037e2087221 */ /* 0x000fca0000010000 */
[C---:B------:R-:W-:Y:S06]  /*9750*/  HMMA.16816.F32.BF16 R40, R12.reuse, R18, R40 ;  /* 0x000000120c28723c */ /* 0x040fec0000041828 */
[----:B------:R-:W-:Y:S06]  /*9760*/  HMMA.16816.F32.BF16 R24, R12, R10, R24 ;  /* 0x0000000a0c18723c */ /* 0x000fec0000041818 */
[----:B-1----:R-:W-:Y:S06]  /*9770*/  HMMA.16816.F32.BF16 R132, R92, R156, R132 ;  /* 0x0000009c5c84723c */ /* 0x002fec0000041884 */
[----:B--2---:R-:W-:Y:S06]  /*9780*/  HMMA.16816.F32.BF16 R168, R96, R164, R168 ;  /* 0x000000a460a8723c */ /* 0x004fec00000418a8 */
[-C--:B---3--:R-:W-:Y:S06]  /*9790*/  HMMA.16816.F32.BF16 R88, R92, R4.reuse, R88 ;  /* 0x000000045c58723c */ /* 0x088fec0000041858 */
[----:B------:R-:W-:Y:S06]  /*97a0*/  HMMA.16816.F32.BF16 R84, R96, R4, R84 ;  /* 0x000000046054723c */ /* 0x000fec0000041854 */
        /* <DEDUP_REMOVED lines=19> */
[C---:B------:R-:W-:Y:S02]  /*98e0*/  HMMA.16816.F32.BF16 R144, R92.reuse, R166, R144 ;  /* 0x000000a65c90723c */ /* 0x040fe40000041890 */
[----:B------:R1:W-:Y:S04]  /*98f0*/  STL [R1+0x12c], R3 ;  /* 0x00012c0301007387 */ /* 0x0003e80000100800 */
[----:B------:R1:W-:Y:S01]  /*9900*/  STL [R1+0x134], R244 ;  /* 0x000134f401007387 */ /* 0x0003e20000100800 */
[C---:B------:R-:W-:Y:S03]  /*9910*/  HMMA.16816.F32.BF16 R128, R92.reuse, R158, R128 ;  /* 0x0000009e5c80723c */ /* 0x040fe60000041880 */
[----:B------:R1:W-:Y:S03]  /*9920*/  STL [R1+0x130], R2 ;  /* 0x0001300201007387 */ /* 0x0003e60000100800 */
[C---:B----4-:R-:W-:Y:S01]  /*9930*/  HMMA.16816.F32.BF16 R120, R92.reuse, R140, R120 ;  /* 0x0000008c5c78723c */ /* 0x050fe20000041878 */
[----:B------:R1:W-:Y:S05]  /*9940*/  STL [R1+0x138], R0 ;  /* 0x0001380001007387 */ /* 0x0003ea0000100800 */
        /* <DEDUP_REMOVED lines=18> */
[----:B------:R-:W2:Y:S01]  /*9a70*/  LDL.LU R240, [R1+0x50] ;  /* 0x0000500001f07983 */ /* 0x000ea20000300800 */
[----:B------:R-:W-:-:S04]  /*9a80*/  DEPBAR.LE SB0, 0x0 ;  /* 0x000080000000791a */ /* 0x000fc80000000000 */
[----:B------:R-:W3:Y:S04]  /*9a90*/  LDL.64 R224, [R1+0x170] ;  /* 0x0001700001e07983 */ /* 0x000ee80000100a00 */
[----:B------:R-:W3:Y:S04]  /*9aa0*/  LDL.LU R237, [R1+0x24] ;  /* 0x0000240001ed7983 */ /* 0x000ee80000300800 */
[----:B------:R-:W4:Y:S04]  /*9ab0*/  LDL.LU R239, [R1+0x28] ;  /* 0x0000280001ef7983 */ /* 0x000f280000300800 */
[----:B------:R-:W5:Y:S04]  /*9ac0*/  LDL.LU R243, [R1+0x2c] ;  /* 0x00002c0001f37983 */ /* 0x000f680000300800 */
[----:B------:R-:W2:Y:S04]  /*9ad0*/  LDL R107, [R1+0x13c] ;  /* 0x00013c00016b7983 */ /* 0x000ea80000100800 */
[----:B------:R-:W3:Y:S01]  /*9ae0*/  LDL R236, [R1+0x114] ;  /* 0x0001140001ec7983 */ /* 0x000ee20000100800 */
[----:B------:R-:W-:Y:S05]  /*9af0*/  WARPSYNC.ALL ;  /* 0x0000000000007948 */ /* 0x000fea0003800000 */
[----:B------:R-:W-:Y:S01]  /*9b00*/  BAR.SYNC.DEFER_BLOCKING 0x0 ;  /* 0x0000000000007b1d */ /* 0x000fe20000010000 */
[----:B------:R-:W-:-:S02]  /*9b10*/  ISETP.GE.AND P3, PT, R247, R205, PT ;  /* 0x000000cdf700720c */ /* 0x000fc40003f66270 */
[----:B------:R-:W-:-:S03]  /*9b20*/  ISETP.GE.AND P2, PT, R248, R205, PT ;  /* 0x000000cdf800720c */ /* 0x000fc60003f46270 */
[----:B------:R-:W-:Y:S01]  /*9b30*/  BSSY B1, `(.L_x_696) ;  /* 0x0000210000017945 */ /* 0x000fe20003800000 */
[----:B------:R-:W1:Y:S02]  /*9b40*/  S2R R206, SR_TID.X ;  /* 0x0000000000ce7919 */ /* 0x000e640000002100 */
[----:B-1----:R-:W-:-:S05]  /*9b50*/  IMAD.SHL.U32 R206, R206, 0x2, RZ ;  /* 0x00000002cece7824 */ /* 0x002fca00078e00ff */
[----:B------:R-:W-:Y:S01]  /*9b60*/  LOP3.LUT R206, R206, 0x6, RZ, 0xc0, !PT ;  /* 0x00000006cece7812 */ /* 0x000fe200078ec0ff */
[----:B--2---:R-:W-:Y:S01]  /*9b70*/  VIADD R222, R107, 0xfffffffe ;  /* 0xfffffffe6bde7836 */ /* 0x004fe20000000000 */
[----:B---3--:R-:W-:-:S03]  /*9b80*/  ISETP.GE.AND P4, PT, R236, R205, PT ;  /* 0x000000cdec00720c */ /* 0x008fc60003f86270 */
[----:B------:R-:W-:Y:S01]  /*9b90*/  IMAD R0, R240, R222, RZ ;  /* 0x000000def0007224 */ /* 0x000fe200078e02ff */
[----:B------:R-:W-:Y:S01]  /*9ba0*/  SHF.R.S32.HI R4, RZ, 0x1f, R222 ;  /* 0x0000001fff047819 */ /* 0x000fe200000114de */
[----:B------:R-:W-:-:S04]  /*9bb0*/  IMAD.WIDE.U32 R2, R222, R237, R224 ;  /* 0x000000edde027225 */ /* 0x000fc800078e00e0 */
[----:B------:R-:W-:Y:S01]  /*9bc0*/  IMAD R0, R4, R237, R0 ;  /* 0x000000ed04007224 */ /* 0x000fe200078e0200 */
[CC--:B------:R-:W-:Y:S02]  /*9bd0*/  @!P3 LEA R10, P1, R2.reuse, R220.reuse, 0x1 ;  /* 0x000000dc020ab211 */ /* 0x0c0fe400078208ff */
[C---:B------:R-:W-:Y:S01]  /*9be0*/  @!P2 LEA R8, P0, R2.reuse, R220, 0x1 ;  /* 0x000000dc0208a211 */ /* 0x040fe200078008ff */
[----:B------:R-:W-:Y:S01]  /*9bf0*/  IMAD.IADD R3, R3, 0x1, R0 ;  /* 0x0000000103037824 */ /* 0x000fe200078e0200 */
[----:B----4-:R-:W-:Y:S01]  /*9c00*/  IADD3 R0, P5, R239, R2, RZ ;  /* 0x00000002ef007210 */ /* 0x010fe20007fbe0ff */
[----:B------:R-:W-:Y:S01]  /*9c10*/  @P4 STS [R204+0x9000], RZ ;  /* 0x009000ffcc004388 */ /* 0x000fe20000000800 */
[C---:B------:R-:W-:Y:S02]  /*9c20*/  @!P4 LEA R12, P6, R2.reuse, R220, 0x1 ;  /* 0x000000dc020cc211 */ /* 0x040fe400078c08ff */
[CCC-:B------:R-:W-:Y:S01]  /*9c30*/  @!P3 LEA.HI.X R11, R2.reuse, R221.reuse, R3.reuse, 0x1, P1 ;  /* 0x000000dd020bb211 */ /* 0x1c0fe200008f0c03 */
[----:B------:R-:W-:Y:S01]  /*9c40*/  @P4 STS [R204+0x9004], RZ ;  /* 0x009004ffcc004388 */ /* 0x000fe20000000800 */
[----:B------:R-:W-:-:S02]  /*9c50*/  @!P4 LEA.HI.X R13, R2, R221, R3, 0x1, P6 ;  /* 0x000000dd020dc211 */ /* 0x000fc400030f0c03 */
[-CC-:B------:R-:W-:Y:S01]  /*9c60*/  @!P2 LEA.HI.X R9, R2, R221.reuse, R3.reuse, 0x1, P0 ;  /* 0x000000dd0209a211 */ /* 0x180fe200000f0c03 */
[----:B-----5:R-:W-:Y:S01]  /*9c70*/  IMAD.X R3, R243, 0x1, R3, P5 ;  /* 0x00000001f3037824 */ /* 0x020fe200028e0603 */
[CC--:B------:R-:W-:Y:S01]  /*9c80*/  @!P4 LEA R6, P5, R0.reuse, R220.reuse, 0x1 ;  /* 0x000000dc0006c211 */ /* 0x0c0fe200078a08ff */
[----:B------:R-:W-:Y:S01]  /*9c90*/  @P4 STS.64 [R204+0x9008], RZ ;  /* 0x009008ffcc004388 */ /* 0x000fe20000000a00 */
[CC--:B------:R-:W-:Y:S02]  /*9ca0*/  @!P3 LEA R4, P1, R0.reuse, R220.reuse, 0x1 ;  /* 0x000000dc0004b211 */ /* 0x0c0fe400078208ff */
[C---:B------:R-:W-:Y:S01]  /*9cb0*/  @!P2 LEA R2, P0, R0.reuse, R220, 0x1 ;  /* 0x000000dc0002a211 */ /* 0x040fe200078008ff */
[----:B------:R-:W-:Y:S01]  /*9cc0*/  @!PT LDS RZ, [RZ] ;  /* 0x00000000fffff984 */ /* 0x000fe20000000800 */
[----:B------:R-:W-:Y:S01]  /*9cd0*/  @!PT LDS RZ, [RZ] ;  /* 0x00000000fffff984 */ /* 0x000fe20000000800 */
[----:B------:R-:W-:Y:S01]  /*9ce0*/  @!PT LDS RZ, [RZ] ;  /* 0x00000000fffff984 */ /* 0x000fe20000000800 */
[----:B------:R1:W-:Y:S01]  /*9cf0*/  @!P4 LDGSTS.E.BYPASS.LTC128B.128 [R204+0x9000], desc[UR4][R12.64] ;  /* 0x090000000ccccfae */ /* 0x0003e2000b901d44 */
[CCC-:B------:R-:W-:Y:S02]  /*9d00*/  @!P4 LEA.HI.X R7, R0.reuse, R221.reuse, R3.reuse, 0x1, P5 ;  /* 0x000000dd0007c211 */ /* 0x1c0fe400028f0c03 */
[CCC-:B------:R-:W-:Y:S01]  /*9d10*/  @!P3 LEA.HI.X R5, R0.reuse, R221.reuse, R3.reuse, 0x1, P1 ;  /* 0x000000dd0005b211 */ /* 0x1c0fe200008f0c03 */
        /* <DEDUP_REMOVED lines=27> */
[----:B-1----:R-:W-:Y:S04]  /*9ed0*/  LDSM.16.M88.4 R12, [R198+0x1000] ;  /* 0x00100000c60c783b */ /* 0x002fe80000000200 */
[----:B------:R-:W1:Y:S04]  /*9ee0*/  LDSM.16.M88.4 R44, [R175+0x6c00] ;  /* 0x006c0000af2c783b */ /* 0x000e680000000200 */
[----:B------:R-:W5:Y:S04]  /*9ef0*/  LDSM.16.M88.4 R64, [R175+0x6000] ;  /* 0x00600000af40783b */ /* 0x000f680000000200 */
[----:B------:R-:W4:Y:S04]  /*9f00*/  LDSM.16.M88.4 R60, [R175+0x6400] ;  /* 0x00640000af3c783b */ /* 0x000f280000000200 */
[----:B------:R-:W4:Y:S04]  /*9f10*/  LDSM.16.M88.4 R56, [R175+0x6800] ;  /* 0x00680000af38783b */ /* 0x000f280000000200 */
[----:B--2---:R-:W-:Y:S04]  /*9f20*/  LDSM.16.M88.4 R8, [R199] ;  /* 0x00000000c708783b */ /* 0x004fe80000000200 */
[----:B---3--:R-:W-:Y:S04]  /*9f30*/  LDSM.16.M88.4 R4, [R199+0x1000] ;  /* 0x00100000c704783b */ /* 0x008fe80000000200 */
[----:B------:R-:W2:Y:S04]  /*9f40*/  LDSM.16.M88.4 R20, [R197+0x6c00] ;  /* 0x006c0000c514783b */ /* 0x000ea80000000200 */
[----:B------:R-:W3:Y:S04]  /*9f50*/  LDSM.16.M88.4 R40, [R197+0x6000] ;  /* 0x00600000c528783b */ /* 0x000ee80000000200 */
[----:B------:R-:W3:Y:S04]  /*9f60*/  LDSM.16.M88.4 R36, [R197+0x6400] ;  /* 0x00640000c524783b */ /* 0x000ee80000000200 */
[----:B------:R-:W3:Y:S01]  /*9f70*/  LDSM.16.M88.4 R24, [R197+0x6800] ;  /* 0x00680000c518783b */ /* 0x000ee20000000200 */
[-C--:B-1----:R-:W-:Y:S03]  /*9f80*/  HMMA.16816.F32.BF16 R180, R16, R44.reuse, RZ ;  /* 0x0000002c10b4723c */ /* 0x082fe600000418ff */
[----:B------:R-:W0:Y:S03]  /*9f90*/  LDGDEPBAR ;  /* 0x00000000000079af */ /* 0x000e260000000000 */
[----:B------:R-:W-:Y:S06]  /*9fa0*/  HMMA.16816.F32.BF16 R176, R12, R44, RZ ;  /* 0x0000002c0cb0723c */ /* 0x000fec00000418ff */
[-C--:B-----5:R-:W-:Y:S06]  /*9fb0*/  HMMA.16816.F32.BF16 R224, R16, R64.reuse, RZ ;  /* 0x0000004010e0723c */ /* 0x0a0fec00000418ff */
[----:B------:R-:W-:Y:S06]  /*9fc0*/  HMMA.16816.F32.BF16 R212, R12, R64, RZ ;  /* 0x000000400cd4723c */ /* 0x000fec00000418ff */
[-C--:B----4-:R-:W-:Y:S06]  /*9fd0*/  HMMA.16816.F32.BF16 R208, R16, R60.reuse, RZ ;  /* 0x0000003c10d0723c */ /* 0x090fec00000418ff */
[----:B------:R-:W-:Y:S06]  /*9fe0*/  HMMA.16816.F32.BF16 R192, R12, R60, RZ ;  /* 0x0000003c0cc0723c */ /* 0x000fec00000418ff */
[-C--:B------:R-:W-:Y:S06]  /*9ff0*/  HMMA.16816.F32.BF16 R188, R16, R56.reuse, RZ ;  /* 0x0000003810bc723c */ /* 0x080fec00000418ff */
[----:B------:R-:W-:Y:S06]  /*a000*/  HMMA.16816.F32.BF16 R184, R12, R56, RZ ;  /* 0x000000380cb8723c */ /* 0x000fec00000418ff */
[-C--:B--2---:R-:W-:Y:S06]  /*a010*/  HMMA.16816.F32.BF16 R180, R8, R20.reuse, R180 ;  /* 0x0000001408b4723c */ /* 0x084fec00000418b4 */
[----:B------:R-:W-:Y:S06]  /*a020*/  HMMA.16816.F32.BF16 R176, R4, R20, R176 ;  /* 0x0000001404b0723c */ /* 0x000fec00000418b0 */
[-C--:B---3--:R-:W-:Y:S06]  /*a030*/  HMMA.16816.F32.BF16 R224, R8, R40.reuse, R224 ;  /* 0x0000002808e0723c */ /* 0x088fec00000418e0 */
[----:B------:R-:W-:Y:S06]  /*a040*/  HMMA.16816.F32.BF16 R212, R4, R40, R212 ;  /* 0x0000002804d4723c */ /* 0x000fec00000418d4 */
[----:B------:R-:W-:Y:S01]  /*a050*/  HMMA.16816.F32.BF16 R236, R8, R36, R208 ;  /* 0x0000002408ec723c */ /* 0x000fe200000418d0 */
[----:B------:R-:W-:-:S05]  /*a060*/  IMAD.MOV.U32 R35, RZ, RZ, R181 ;  /* 0x000000ffff237224 */ /* 0x000fca00078e00b5 */
[----:B------:R-:W-:Y:S01]  /*a070*/  HMMA.16816.F32.BF16 R228, R4, R36, R192 ;  /* 0x0000002404e4723c */ /* 0x000fe200000418c0 */
[----:B------:R-:W-:Y:S02]  /*a080*/  IMAD.MOV.U32 R40, RZ, RZ, R176 ;  /* 0x000000ffff287224 */ /* 0x000fe400078e00b0 */
[----:B------:R-:W-:Y:S02]  /*a090*/  IMAD.MOV.U32 R21, RZ, RZ, R178 ;  /* 0x000000ffff157224 */ /* 0x000fe400078e00b2 */
[----:B------:R-:W-:Y:S01]  /*a0a0*/  IMAD.MOV.U32 R20, RZ, RZ, R179 ;  /* 0x000000ffff147224 */ /* 0x000fe200078e00b3 */
[----:B------:R-:W-:Y:S01]  /*a0b0*/  HMMA.16816.F32.BF16 R232, R8, R24, R188 ;  /* 0x0000001808e8723c */ /* 0x000fe200000418bc */
[----:B------:R-:W-:Y:S02]  /*a0c0*/  IMAD.MOV.U32 R36, RZ, RZ, R180 ;  /* 0x000000ffff247224 */ /* 0x000fe400078e00b4 */
[----:B------:R-:W-:-:S03]  /*a0d0*/  IMAD.MOV.U32 R37, RZ, RZ, R177 ;  /* 0x000000ffff257224 */ /* 0x000fc600078e00b1 */
[----:B------:R-:W-:Y:S06]  /*a0e0*/  HMMA.16816.F32.BF16 R240, R4, R24, R184 ;  /* 0x0000001804f0723c */ /* 0x000fec00000418b8 */
[----:B------:R-:W-:Y:S01]  /*a0f0*/  HMMA.16816.F32.BF16 R184, R12, R66, RZ ;  /* 0x000000420cb8723c */ /* 0x000fe200000418ff */
[----:B------:R-:W-:Y:S02]  /*a100*/  IMAD.MOV.U32 R25, RZ, RZ, R182 ;  /* 0x000000ffff197224 */ /* 0x000fe400078e00b6 */
[----:B------:R-:W-:-:S03]  /*a110*/  IMAD.MOV.U32 R24, RZ, RZ, R183 ;  /* 0x000000ffff187224 */ /* 0x000fc600078e00b7 */
[C---:B------:R-:W-:Y:S06]  /*a120*/  HMMA.16816.F32.BF16 R180, R12.reuse, R62, RZ ;  /* 0x0000003e0cb4723c */ /* 0x040fec00000418ff */
[----:B------:R-:W-:Y:S01]  /*a130*/  HMMA.16816.F32.BF16 R176, R12, R58, RZ ;  /* 0x0000003a0cb0723c */ /* 0x000fe200000418ff */
[----:B------:R-:W-:Y:S02]  /*a140*/  IMAD.MOV.U32 R34, RZ, RZ, R232 ;  /* 0x000000ffff227224 */ /* 0x000fe400078e00e8 */
[----:B------:R-:W-:Y:S02]  /*a150*/  IMAD.MOV.U32 R3, RZ, RZ, R233 ;  /* 0x000000ffff037224 */ /* 0x000fe400078e00e9 */
[----:B------:R-:W-:Y:S01]  /*a160*/  IMAD.MOV.U32 R2, RZ, RZ, R234 ;  /* 0x000000ffff027224 */ /* 0x000fe200078e00ea */
[----:B------:R-:W-:Y:S01]  /*a170*/  HMMA.16816.F32.BF16 R64, R16, R66, RZ ;  /* 0x000000421040723c */ /* 0x000fe200000418ff */
[----:B------:R-:W-:-:S05]  /*a180*/  IMAD.MOV.U32 R0, RZ, RZ, R235 ;  /* 0x000000ffff007224 */ /* 0x000fca00078e00eb */
[C---:B------:R-:W-:Y:S06]  /*a190*/  HMMA.16816.F32.BF16 R60, R16.reuse, R62, RZ ;  /* 0x0000003e103c723c */ /* 0x040fec00000418ff */
[----:B------:R-:W-:Y:S06]  /*a1a0*/  HMMA.16816.F32.BF16 R56, R16, R58, RZ ;  /* 0x0000003a1038723c */ /* 0x000fec00000418ff */
[-C--:B------:R-:W-:Y:S06]  /*a1b0*/  HMMA.16816.F32.BF16 R12, R12, R46.reuse, RZ ;  /* 0x0000002e0c0c723c */ /* 0x080fec00000418ff */
[----:B------:R-:W-:Y:S06]  /*a1c0*/  HMMA.16816.F32.BF16 R16, R16, R46, RZ ;  /* 0x0000002e1010723c */ /* 0x000fec00000418ff */
[-C--:B------:R-:W-:Y:S06]  /*a1d0*/  HMMA.16816.F32.BF16 R188, R4, R42.reuse, R184 ;  /* 0x0000002a04bc723c */ /* 0x080fec00000418b8 */
[----:B------:R-:W-:Y:S06]  /*a1e0*/  HMMA.16816.F32.BF16 R64, R8, R42, R64 ;  /* 0x0000002a0840723c */ /* 0x000fec0000041840 */
[----:B------:R-:W-:Y:S01]  /*a1f0*/  HMMA.16816.F32.BF16 R232, R4, R22, R12 ;  /* 0x0000001604e8723c */ /* 0x000fe2000004180c */
[----:B------:R-:W-:Y:S05]  /*a200*/  LDSM.16.M88.4 R12, [R175+0x7000] ;  /* 0x00700000af0c783b */ /* 0x000fea0000000200 */
[C---:B------:R-:W-:Y:S06]  /*a210*/  HMMA.16816.F32.BF16 R184, R8.reuse, R38, R60 ;  /* 0x0000002608b8723c */ /* 0x040fec000004183c */
[C---:B------:R-:W-:Y:S06]  /*a220*/  HMMA.16816.F32.BF16 R56, R8.reuse, R26, R56 ;  /* 0x0000001a0838723c */ /* 0x040fec0000041838 */
[----:B------:R-:W-:Y:S01]  /*a230*/  HMMA.16816.F32.BF16 R16, R8, R22, R16 ;  /* 0x000000160810723c */ /* 0x000fe20000041810 */
[----:B------:R-:W1:Y:S05]  /*a240*/  LDSM.16.M88.4 R8, [R198+0x2000] ;  /* 0x00200000c608783b */ /* 0x000e6a0000000200 */
[C---:B------:R-:W-:Y:S06]  /*a250*/  HMMA.16816.F32.BF16 R192, R4.reuse, R38, R180 ;  /* 0x0000002604c0723c */ /* 0x040fec00000418b4 */
[----:B------:R-:W-:Y:S01]  /*a260*/  HMMA.16816.F32.BF16 R208, R4, R26, R176 ;  /* 0x0000001a04d0723c */ /* 0x000fe200000418b0 */
[----:B------:R-:W2:Y:S05]  /*a270*/  LDSM.16.M88.4 R4, [R198+0x3000] ;  /* 0x00300000c604783b */ /* 0x000eaa0000000200 */
[----:B-1----:R-:W-:Y:S07]  /*a280*/  HMMA.16816.F32.BF16 R176, R8, R12, R224 ;  /* 0x0000000c08b0723c */ /* 0x002fee00000418e0 */
[----:B------:R-:W-:-:S02]  /*a290*/  IMAD.MOV.U32 R226, RZ, RZ, R25 ;  /* 0x000000ffffe27224 */ /* 0x000fc400078e0019 */
[----:B------:R-:W-:Y:S02]  /*a2a0*/  IMAD.MOV.U32 R227, RZ, RZ, R24 ;  /* 0x000000ffffe37224 */ /* 0x000fe400078e0018 */
[----:B------:R-:W-:Y:S01]  /*a2b0*/  HMMA.16816.F32.BF16 R24, R8, R14, R64 ;  /* 0x0000000e0818723c */ /* 0x000fe20000041840 */
[----:B------:R-:W-:Y:S02]  /*a2c0*/  IMAD.MOV.U32 R224, RZ, RZ, R36 ;  /* 0x000000ffffe07224 */ /* 0x000fe400078e0024 */
[----:B------:R-:W-:-:S03]  /*a2d0*/  IMAD.MOV.U32 R225, RZ, RZ, R35 ;  /* 0x000000ffffe17224 */ /* 0x000fc600078e0023 */
[C---:B--2---:R-:W-:Y:S06]  /*a2e0*/  HMMA.16816.F32.BF16 R180, R4.reuse, R12, R212 ;  /* 0x0000000c04b4723c */ /* 0x044fec00000418d4 */
[----:B------:R-:W-:Y:S01]  /*a2f0*/  HMMA.16816.F32.BF16 R60, R4, R14, R188 ;  /* 0x0000000e043c723c */ /* 0x000fe200000418bc */
[----:B------:R-:W1:Y:S01]  /*a300*/  LDSM.16.M88.4 R12, [R175+0x7400] ;  /* 0x00740000af0c783b */ /* 0x000e620000000200 */
        /* <DEDUP_REMOVED lines=8> */
[-C--:B-1----:R-:W-:Y:S06]  /*a390*/  HMMA.16816.F32.BF16 R44, R8, R12.reuse, R236 ;  /* 0x0000000c082c723c */ /* 0x082fec00000418ec */
[C---:B------:R-:W-:Y:S06]  /*a3a0*/  HMMA.16816.F32.BF16 R40, R4.reuse, R12, R228 ;  /* 0x0000000c0428723c */ /* 0x040fec00000418e4 */
[-C--:B------:R-:W-:Y:S06]  /*a3b0*/  HMMA.16816.F32.BF16 R36, R4, R14.reuse, R192 ;  /* 0x0000000e0424723c */ /* 0x080fec00000418c0 */
[C---:B------:R-:W-:Y:S01]  /*a3c0*/  HMMA.16816.F32.BF16 R20, R8.reuse, R14, R184 ;  /* 0x0000000e0814723c */ /* 0x040fe200000418b8 */
[----:B------:R-:W1:Y:S05]  /*a3d0*/  LDSM.16.M88.4 R12, [R175+0x7800] ;  /* 0x00780000af0c783b */ /* 0x000e6a0000000200 */
[-C--:B-1----:R-:W-:Y:S06]  /*a3e0*/  HMMA.16816.F32.BF16 R192, R8, R12.reuse, R188 ;  /* 0x0000000c08c0723c */ /* 0x082fec00000418bc */
[C---:B------:R-:W-:Y:S06]  /*a3f0*/  HMMA.16816.F32.BF16 R184, R4.reuse, R12, R240 ;  /* 0x0000000c04b8723c */ /* 0x040fec00000418f0 */
[-C--:B------:R-:W-:Y:S06]  /*a400*/  HMMA.16816.F32.BF16 R208, R4, R14.reuse, R208 ;  /* 0x0000000e04d0723c */ /* 0x080fec00000418d0 */
[C---:B------:R-:W-:Y:S01]  /*a410*/  HMMA.16816.F32.BF16 R188, R8.reuse, R14, R56 ;  /* 0x0000000e08bc723c */ /* 0x040fe20000041838 */
[----:B------:R-:W1:Y:S05]  /*a420*/  LDSM.16.M88.4 R12, [R175+0x7c00] ;  /* 0x007c0000af0c783b */ /* 0x000e6a0000000200 */
[-C--:B-1----:R-:W-:Y:S06]  /*a430*/  HMMA.16816.F32.BF16 R224, R8, R12.reuse, R224 ;  /* 0x0000000c08e0723c */ /* 0x082fec00000418e0 */
[C---:B------:R-:W-:Y:S06]  /*a440*/  HMMA.16816.F32.BF16 R236, R4.reuse, R12, R212 ;  /* 0x0000000c04ec723c */ /* 0x040fec00000418d4 */
[-C--:B------:R-:W-:Y:S01]  /*a450*/  HMMA.16816.F32.BF16 R232, R4, R14.reuse, R232 ;  /* 0x0000000e04e8723c */ /* 0x080fe200000418e8 */
[----:B------:R-:W-:Y:S05]  /*a460*/  LDSM.16.M88.4 R4, [R199+0x3000] ;  /* 0x00300000c704783b */ /* 0x000fea0000000200 */
[----:B------:R-:W-:Y:S01]  /*a470*/  HMMA.16816.F32.BF16 R16, R8, R14, R16 ;  /* 0x0000000e0810723c */ /* 0x000fe20000041810 */
[----:B------:R-:W1:Y:S04]  /*a480*/  LDSM.16.M88.4 R12, [R197+0x7000] ;  /* 0x00700000c50c783b */ /* 0x000e680000000200 */
[----:B------:R-:W2:Y:S01]  /*a490*/  LDSM.16.M88.4 R8, [R199+0x2000] ;  /* 0x00200000c708783b */ /* 0x000ea20000000200 */
[-C--:B-1----:R-:W-:Y:S06]  /*a4a0*/  HMMA.16816.F32.BF16 R56, R4, R12.reuse, R180 ;  /* 0x0000000c0438723c */ /* 0x082fec00000418b4 */
[----:B--2---:R-:W-:Y:S06]  /*a4b0*/  HMMA.16816.F32.BF16 R228, R8, R12, R176 ;  /* 0x0000000c08e4723c */ /* 0x004fec00000418b0 */
[-C--:B------:R-:W-:Y:S06]  /*a4c0*/  HMMA.16816.F32.BF16 R212, R4, R14.reuse, R60 ;  /* 0x0000000e04d4723c */ /* 0x080fec000004183c */
[----:B------:R-:W-:Y:S01]  /*a4d0*/  HMMA.16816.F32.BF16 R180, R8, R14, R24 ;  /* 0x0000000e08b4723c */ /* 0x000fe20000041818 */
[----:B------:R-:W1:Y:S05]  /*a4e0*/  LDSM.16.M88.4 R12, [R197+0x7400] ;  /* 0x00740000c50c783b */ /* 0x000e6a0000000200 */
[----:B------:R-:W-:-:S02]  /*a4f0*/  IMAD.MOV.U32 R55, RZ, RZ, R56 ;  /* 0x000000ffff377224 */ /* 0x000fc400078e0038 */
[----:B------:R-:W-:Y:S02]  /*a500*/  IMAD.MOV.U32 R50, RZ, RZ, R57 ;  /* 0x000000ffff327224 */ /* 0x000fe400078e0039 */
[----:B------:R-:W-:Y:S02]  /*a510*/  IMAD.MOV.U32 R35, RZ, RZ, R58 ;  /* 0x000000ffff237224 */ /* 0x000fe400078e003a */
[----:B------:R-:W-:Y:S01]  /*a520*/  IMAD.MOV.U32 R34, RZ, RZ, R59 ;  /* 0x000000ffff227224 */ /* 0x000fe200078e003b */
[----:B-1----:R-:W-:Y:S06]  /*a530*/  HMMA.16816.F32.BF16 R64, R4, R14, R36 ;  /* 0x0000000e0440723c */ /* 0x002fec0000041824 */
[-C--:B------:R-:W-:Y:S06]  /*a540*/  HMMA.16816.F32.BF16 R44, R8, R12.reuse, R44 ;  /* 0x0000000c082c723c */ /* 0x080fec000004182c */
[----:B------:R-:W-:Y:S06]  /*a550*/  HMMA.16816.F32.BF16 R176, R4, R12, R40 ;  /* 0x0000000c04b0723c */ /* 0x000fec0000041828 */
[----:B------:R-:W-:Y:S01]  /*a560*/  HMMA.16816.F32.BF16 R36, R8, R14, R20 ;  /* 0x0000000e0824723c */ /* 0x000fe20000041814 */
[----:B------:R-:W1:Y:S11]  /*a570*/  LDSM.16.M88.4 R12, [R197+0x7800] ;  /* 0x00780000c50c783b */ /* 0x000e760000000200 */
[----:B------:R-:W-:-:S02]  /*a580*/  IMAD.MOV.U32 R24, RZ, RZ, R44 ;  /* 0x000000ffff187224 */ /* 0x000fc400078e002c */
[----:B------:R-:W-:Y:S02]  /*a590*/  IMAD.MOV.U32 R3, RZ, RZ, R45 ;  /* 0x000000ffff037224 */ /* 0x000fe400078e002d */
[----:B------:R-:W-:Y:S02]  /*a5a0*/  IMAD.MOV.U32 R2, RZ, RZ, R46 ;  /* 0x000000ffff027224 */ /* 0x000fe400078e002e */
[----:B------:R-:W-:Y:S01]  /*a5b0*/  IMAD.MOV.U32 R0, RZ, RZ, R47 ;  /* 0x000000ffff007224 */ /* 0x000fe200078e002f */
[-C--:B-1----:R-:W-:Y:S06]  /*a5c0*/  HMMA.16816.F32.BF16 R56, R4, R12.reuse, R184 ;  /* 0x0000000c0438723c */ /* 0x082fec00000418b8 */
[----:B------:R-:W-:Y:S01]  /*a5d0*/  HMMA.16816.F32.BF16 R240, R8, R12, R192 ;  /* 0x0000000c08f0723c */ /* 0x000fe200000418c0 */
[----:B------:R-:W-:-:S02]  /*a5e0*/  IMAD.MOV.U32 R184, RZ, RZ, R24 ;  /* 0x000000ffffb87224 */ /* 0x000fc400078e0018 */
[----:B------:R-:W-:Y:S02]  /*a5f0*/  IMAD.MOV.U32 R185, RZ, RZ, R3 ;  /* 0x000000ffffb97224 */ /* 0x000fe400078e0003 */
[----:B------:R-:W-:Y:S01]  /*a600*/  IMAD.MOV.U32 R186, RZ, RZ, R2 ;  /* 0x000000ffffba7224 */ /* 0x000fe200078e0002 */
[-C--:B------:R-:W-:Y:S01]  /*a610*/  HMMA.16816.F32.BF16 R44, R4, R14.reuse, R208 ;  /* 0x0000000e042c723c */ /* 0x080fe200000418d0 */
[----:B------:R-:W-:Y:S02]  /*a620*/  IMAD.MOV.U32 R192, RZ, RZ, R55 ;  /* 0x000000ffffc07224 */ /* 0x000fe400078e0037 */
[----:B------:R-:W-:Y:S02]  /*a630*/  IMAD.MOV.U32 R193, RZ, RZ, R50 ;  /* 0x000000ffffc17224 */ /* 0x000fe400078e0032 */
[----:B------:R-:W-:Y:S01]  /*a640*/  IMAD.MOV.U32 R194, RZ, RZ, R35 ;  /* 0x000000ffffc27224 */ /* 0x000fe200078e0023 */
[----:B------:R-:W-:Y:S01]  /*a650*/  HMMA.16816.F32.BF16 R24, R8, R14, R188 ;  /* 0x0000000e0818723c */ /* 0x000fe200000418bc */
[----:B------:R-:W1:Y:S01]  /*a660*/  LDSM.16.M88.4 R12, [R197+0x7c00] ;  /* 0x007c0000c50c783b */ /* 0x000e620000000200 */
[----:B------:R-:W-:-:S02]  /*a670*/  IMAD.MOV.U32 R195, RZ, RZ, R34 ;  /* 0x000000ffffc37224 */ /* 0x000fc400078e0022 */
[----:B------:R-:W-:Y:S02]  /*a680*/  IMAD.MOV.U32 R187, RZ, RZ, R0 ;  /* 0x000000ffffbb7224 */ /* 0x000fe400078e0000 */
[----:B------:R-:W-:-:S04]  /*a690*/  IMAD R0, R222, 0x40, R206 ;  /* 0x00000040de007824 */ /* 0x000fc800078e02ce */
[----:B------:R-:W-:-:S05]  /*a6a0*/  VIADD R2, R0, 0x1 ;  /* 0x0000000100027836 */ /* 0x000fca0000000000 */
[----:B------:R-:W-:Y:S02]  /*a6b0*/  I2FP.F32.S32 R3, R2 ;  /* 0x0000000200037245 */ /* 0x000fe40000201400 */
[C---:B------:R-:W-:Y:S02]  /*a6c0*/  ISETP.GE.AND P6, PT, R2.reuse, R52, PT ;  /* 0x000000340200720c */ /* 0x040fe40003fc6270 */
[C---:B------:R-:W-:Y:S02]  /*a6d0*/  ISETP.GE.AND P5, PT, R2.reuse, R51, PT ;  /* 0x000000330200720c */ /* 0x040fe40003fa6270 */
[C---:B------:R-:W-:Y:S02]  /*a6e0*/  ISETP.GE.AND P1, PT, R2.reuse, R54, PT ;  /* 0x000000360200720c */ /* 0x040fe40003f26270 */
[----:B------:R-:W-:Y:S01]  /*a6f0*/  ISETP.GE.AND P0, PT, R2, R53, PT ;  /* 0x000000350200720c */ /* 0x000fe20003f06270 */
[----:B------:R-:W-:Y:S01]  /*a700*/  VIADD R2, R0, 0x8 ;  /* 0x0000000800027836 */ /* 0x000fe20000000000 */
        /* <DEDUP_REMOVED lines=10> */
[C---:B------:R-:W-:Y:S01]  /*a7b0*/  HMMA.16816.F32.BF16 R188, R8.reuse, R14, R180 ;  /* 0x0000000e08bc723c */ /* 0x040fe200000418b4 */
[----:B------:R-:W1:Y:S05]  /*a7c0*/  LDSM.16.M88.4 R12, [R175+0x8400] ;  /* 0x00840000af0c783b */ /* 0x000e6a0000000200 */
[-C--:B-1----:R-:W-:Y:S06]  /*a7d0*/  HMMA.16816.F32.BF16 R228, R8, R12.reuse, R184 ;  /* 0x0000000c08e4723c */ /* 0x082fec00000418b8 */
[C---:B------:R-:W-:Y:S06]  /*a7e0*/  HMMA.16816.F32.BF16 R212, R4.reuse, R12, R176 ;  /* 0x0000000c04d4723c */ /* 0x040fec00000418b0 */
[-C--:B------:R-:W-:Y:S06]  /*a7f0*/  HMMA.16816.F32.BF16 R208, R4, R14.reuse, R64 ;  /* 0x0000000e04d0723c */ /* 0x080fec0000041840 */
[----:B------:R-:W-:Y:S01]  /*a800*/  HMMA.16816.F32.BF16 R184, R8, R14, R36 ;  /* 0x0000000e08b8723c */ /* 0x000fe20000041824 */
[----:B------:R-:W1:Y:S05]  /*a810*/  LDSM.16.M88.4 R12, [R175+0x8800] ;  /* 0x00880000af0c783b */ /* 0x000e6a0000000200 */
[-C--:B-1----:R-:W-:Y:S06]  /*a820*/  HMMA.16816.F32.BF16 R180, R4, R12.reuse, R56 ;  /* 0x0000000c04b4723c */ /* 0x082fec0000041838 */
[----:B------:R-:W-:Y:S06]  /*a830*/  HMMA.16816.F32.BF16 R232, R8, R12, R240 ;  /* 0x0000000c08e8723c */ /* 0x000fec00000418f0 */
        /* <DEDUP_REMOVED lines=26> */
[----:B------:R-:W-:Y:S01]  /*a9e0*/  HMMA.16816.F32.BF16 R212, R4, R14, R176 ;  /* 0x0000000e04d4723c */ /* 0x000fe200000418b0 */
[----:B------:R-:W-:-:S05]  /*a9f0*/  IMAD.MOV.U32 R181, RZ, RZ, R107 ;  /* 0x000000ffffb57224 */ /* 0x000fca00078e006b */
[----:B------:R-:W-:Y:S01]  /*aa00*/  HMMA.16816.F32.BF16 R192, R8, R14, R56 ;  /* 0x0000000e08c0723c */ /* 0x000fe20000041838 */
[----:B------:R-:W1:Y:S01]  /*aa10*/  LDSM.16.M88.4 R12, [R197+0x8c00] ;  /* 0x008c0000c50c783b */ /* 0x000e620000000200 */
[----:B------:R-:W-:-:S04]  /*aa20*/  DEPBAR.LE SB0, 0x0 ;  /* 0x000080000000791a */ /* 0x000fc80000000000 */
[C---:B-1----:R-:W-:Y:S06]  /*aa30*/  HMMA.16816.F32.BF16 R224, R4.reuse, R12, R40 ;  /* 0x0000000c04e0723c */ /* 0x042fec0000041828 */
[----:B------:R-:W-:Y:S06]  /*aa40*/  HMMA.16816.F32.BF16 R236, R4, R14, R24 ;  /* 0x0000000e04ec723c */ /* 0x000fec0000041818 */
[----:B------:R-:W-:Y:S01]  /*aa50*/  HMMA.16816.F32.BF16 R228, R8, R12, R60 ;  /* 0x0000000c08e4723c */ /* 0x000fe2000004183c */
[CC--:B------:R-:W-:Y:S01]  /*aa60*/  FFMA.FTZ R5, R3.reuse, R201.reuse, R35 ;  /* 0x000000c903057223 */ /* 0x0c0fe20000010023 */
[CC--:B------:R-:W-:Y:S01]  /*aa70*/  FFMA.FTZ R7, R3.reuse, R201.reuse, R241 ;  /* 0x000000c903077223 */ /* 0x0c0fe200000100f1 */
[CC--:B------:R-:W-:Y:S01]  /*aa80*/  FFMA.FTZ R6, R3.reuse, R201.reuse, R243 ;  /* 0x000000c903067223 */ /* 0x0c0fe200000100f3 */
[----:B------:R-:W-:Y:S01]  /*aa90*/  FFMA.FTZ R4, R3, R201, R34 ;  /* 0x000000c903047223 */ /* 0x000fe20000010022 */
[----:B------:R-:W-:-:S02]  /*aaa0*/  I2FP.F32.S32 R3, R2 ;  /* 0x0000000200037245 */ /* 0x000fc40000201400 */
[----:B------:R-:W-:Y:S02]  /*aab0*/  FSEL R101, R7, -INF , !P6 ;  /* 0xff80000007657808 */ /* 0x000fe40007000000 */
[----:B------:R-:W-:Y:S01]  /*aac0*/  FSEL R179, R6, -INF , !P5 ;  /* 0xff80000006b37808 */ /* 0x000fe20006800000 */
[-C--:B------:R-:W-:Y:S01]  /*aad0*/  FFMA.FTZ R7, R3, R201.reuse, R20 ;  /* 0x000000c903077223 */ /* 0x080fe20000010014 */
[----:B------:R-:W-:Y:S01]  /*aae0*/  FSEL R206, R5, -INF , !P1 ;  /* 0xff80000005ce7808 */ /* 0x000fe20004800000 */
[CC--:B------:R-:W-:Y:S01]  /*aaf0*/  FFMA.FTZ R5, R3.reuse, R201.reuse, R36 ;  /* 0x000000c903057223 */ /* 0x0c0fe20000010024 */
[----:B------:R-:W-:Y:S01]  /*ab00*/  FSEL R61, R4, -INF , !P0 ;  /* 0xff800000043d7808 */ /* 0x000fe20004000000 */
[CC--:B------:R-:W-:Y:S01]  /*ab10*/  FFMA.FTZ R6, R3.reuse, R201.reuse, R22 ;  /* 0x000000c903067223 */ /* 0x0c0fe20000010016 */
[C---:B------:R-:W-:Y:S01]  /*ab20*/  ISETP.GE.AND P6, PT, R2.reuse, R52, PT ;  /* 0x000000340200720c */ /* 0x040fe20003fc6270 */
[----:B------:R-:W-:Y:S01]  /*ab30*/  FFMA.FTZ R4, R3, R201, R38 ;  /* 0x000000c903047223 */ /* 0x000fe20000010026 */
[C---:B------:R-:W-:Y:S01]  /*ab40*/  ISETP.GE.AND P5, PT, R2.reuse, R51, PT ;  /* 0x000000330200720c */ /* 0x040fe20003fa6270 */
[----:B------:R-:W-:Y:S01]  /*ab50*/  IMAD.MOV.U32 R25, RZ, RZ, R236 ;  /* 0x000000ffff197224 */ /* 0x000fe200078e00ec */
[----:B------:R-:W-:Y:S01]  /*ab60*/  BAR.SYNC.DEFER_BLOCKING 0x0 ;  /* 0x0000000000007b1d */ /* 0x000fe20000010000 */
[C---:B------:R-:W-:Y:S01]  /*ab70*/  ISETP.GE.AND P1, PT, R2.reuse, R54, PT ;  /* 0x000000360200720c */ /* 0x040fe20003f26270 */
[----:B------:R-:W-:Y:S01]  /*ab80*/  IMAD.MOV.U32 R12, RZ, RZ, R238 ;  /* 0x000000ffff0c7224 */ /* 0x000fe200078e00ee */
[----:B------:R-:W-:Y:S01]  /*ab90*/  ISETP.GE.AND P0, PT, R2, R53, PT ;  /* 0x000000350200720c */ /* 0x000fe20003f06270 */
[----:B------:R-:W-:Y:S01]  /*aba0*/  VIADD R2, R0, 0x9 ;  /* 0x0000000900027836 */ /* 0x000fe20000000000 */
[----:B------:R-:W-:Y:S01]  /*abb0*/  FSEL R100, R7, -INF , !P6 ;  /* 0xff80000007647808 */ /* 0x000fe20007000000 */
[----:B------:R-:W-:Y:S01]  /*abc0*/  IMAD.MOV.U32 R223, RZ, RZ, R237 ;  /* 0x000000ffffdf7224 */ /* 0x000fe200078e00ed */
[----:B------:R-:W-:Y:S01]  /*abd0*/  FSEL R178, R6, -INF , !P5 ;  /* 0xff80000006b27808 */ /* 0x000fe20006800000 */
[----:B------:R-:W-:Y:S01]  /*abe0*/  IMAD.MOV.U32 R207, RZ, RZ, R239 ;  /* 0x000000ffffcf7224 */ /* 0x000fe200078e00ef */
[----:B------:R-:W-:Y:S01]  /*abf0*/  I2FP.F32.S32 R3, R2 ;  /* 0x0000000200037245 */ /* 0x000fe20000201400 */
[----:B------:R-:W-:Y:S01]  /*ac00*/  HMMA.16816.F32.BF16 R236, R8, R14, R16 ;  /* 0x0000000e08ec723c */ /* 0x000fe20000041810 */
[----:B------:R-:W-:-:S02]  /*ac10*/  FSEL R203, R5, -INF , !P1 ;  /* 0xff80000005cb7808 */ /* 0x000fc40004800000 */
[----:B------:R-:W-:Y:S01]  /*ac20*/  FSEL R55, R4, -INF , !P0 ;  /* 0xff80000004377808 */ /* 0x000fe20004000000 */
[CC--:B------:R-:W-:Y:S01]  /*ac30*/  FFMA.FTZ R7, R3.reuse, R201.reuse, R21 ;  /* 0x000000c903077223 */ /* 0x0c0fe20000010015 */
[C---:B------:R-:W-:Y:S01]  /*ac40*/  ISETP.GE.AND P6, PT, R2.reuse, R52, PT ;  /* 0x000000340200720c */ /* 0x040fe20003fc6270 */
[C---:B------:R-:W-:Y:S01]  /*ac50*/  FFMA.FTZ R6, R3.reuse, R201, R23 ;  /* 0x000000c903067223 */ /* 0x040fe20000010017 */
[C---:B------:R-:W-:Y:S01]  /*ac60*/  ISETP.GE.AND P5, PT, R2.reuse, R51, PT ;  /* 0x000000330200720c */ /* 0x040fe20003fa6270 */
[CC--:B------:R-:W-:Y:S01]  /*ac70*/  FFMA.FTZ R5, R3.reuse, R201.reuse, R37 ;  /* 0x000000c903057223 */ /* 0x0c0fe20000010025 */
[C---:B------:R-:W-:Y:S01]  /*ac80*/  ISETP.GE.AND P1, PT, R2.reuse, R54, PT ;  /* 0x000000360200720c */ /* 0x040fe20003f26270 */
[----:B------:R-:W-:Y:S01]  /*ac90*/  FFMA.FTZ R4, R3, R201, R39 ;  /* 0x000000c903047223 */ /* 0x000fe20000010027 */
[----:B------:R-:W-:Y:S01]  /*aca0*/  ISETP.GE.AND P0, PT, R2, R53, PT ;  /* 0x000000350200720c */ /* 0x000fe20003f06270 */
[----:B------:R-:W-:Y:S01]  /*acb0*/  VIADD R2, R0, 0x10 ;  /* 0x0000001000027836 */ /* 0x000fe20000000000 */
[----:B------:R-:W-:-:S02]  /*acc0*/  FSEL R58, R7, -INF , !P6 ;  /* 0xff800000073a7808 */ /* 0x000fc40007000000 */
[----:B------:R-:W-:Y:S02]  /*acd0*/  FSEL R107, R6, -INF , !P5 ;  /* 0xff800000066b7808 */ /* 0x000fe40006800000 */
[----:B------:R-:W-:Y:S02]  /*ace0*/  FSEL R202, R5, -INF , !P1 ;  /* 0xff80000005ca7808 */ /* 0x000fe40004800000 */
[----:B------:R-:W-:Y:S02]  /*acf0*/  I2FP.F32.S32 R3, R2 ;  /* 0x0000000200037245 */ /* 0x000fe40000201400 */
[----:B------:R-:W-:Y:S02]  /*ad00*/  FSEL R43, R4, -INF , !P0 ;  /* 0xff800000042b7808 */ /* 0x000fe40004000000 */
[C---:B------:R-:W-:Y:S01]  /*ad10*/  ISETP.GE.AND P6, PT, R2.reuse, R52, PT ;  /* 0x000000340200720c */ /* 0x040fe20003fc6270 */
[C---:B------:R-:W-:Y:S01]  /*ad20*/  FFMA.FTZ R7, R3.reuse, R201, R64 ;  /* 0x000000c903077223 */ /* 0x040fe20000010040 */
[C---:B------:R-:W-:Y:S01]  /*ad30*/  ISETP.GE.AND P5, PT, R2.reuse, R51, PT ;  /* 0x000000330200720c */ /* 0x040fe20003fa6270 */
[CC--:B------:R-:W-:Y:S01]  /*ad40*/  FFMA.FTZ R6, R3.reuse, R201.reuse, R66 ;  /* 0x000000c903067223 */ /* 0x0c0fe20000010042 */
[C---:B------:R-:W-:Y:S01]  /*ad50*/  ISETP.GE.AND P1, PT, R2.reuse, R54, PT ;  /* 0x000000360200720c */ /* 0x040fe20003f26270 */
[----:B------:R-:W-:Y:S01]  /*ad60*/  FFMA.FTZ R5, R3, R201, R44 ;  /* 0x000000c903057223 */ /* 0x000fe2000001002c */
[----:B------:R-:W-:Y:S01]  /*ad70*/  ISETP.GE.AND P0, PT, R2, R53, PT ;  /* 0x000000350200720c */ /* 0x000fe20003f06270 */
[----:B------:R-:W-:-:S02]  /*ad80*/  VIADD R2, R0, 0x11 ;  /* 0x0000001100027836 */ /* 0x000fc40000000000 */
[-C--:B------:R-:W-:Y:S01]  /*ad90*/  FFMA.FTZ R4, R3, R201.reuse, R46 ;  /* 0x000000c903047223 */ /* 0x080fe2000001002e */
[----:B------:R-:W-:Y:S02]  /*ada0*/  FSEL R50, R7, -INF , !P6 ;  /* 0xff80000007327808 */ /* 0x000fe40007000000 */
[----:B------:R-:W-:Y:S02]  /*adb0*/  FSEL R106, R6, -INF , !P5 ;  /* 0xff800000066a7808 */ /* 0x000fe40006800000 */
[----:B------:R-:W-:Y:S02]  /*adc0*/  I2FP.F32.S32 R3, R2 ;  /* 0x0000000200037245 */ /* 0x000fe40000201400 */
[----:B------:R-:W-:Y:S02]  /*add0*/  FSEL R183, R5, -INF , !P1 ;  /* 0xff80000005b77808 */ /* 0x000fe40004800000 */
        /* <DEDUP_REMOVED lines=132> */
[C---:B------:R-:W-:Y:S01]  /*b620*/  FFMA.FTZ R6, R3.reuse, R201, R238 ;  /* 0x000000c903067223 */ /* 0x040fe200000100ee */
[----:B------:R-:W-:Y:S01]  /*b630*/  ISETP.GE.AND P0, PT, R2, R53, PT ;  /* 0x000000350200720c */ /* 0x000fe20003f06270 */
[----:B------:R-:W-:Y:S01]  /*b640*/  FFMA.FTZ R3, R3, R201, R12 ;  /* 0x000000c903037223 */ /* 0x000fe2000001000c */
[----:B------:R-:W-:-:S02]  /*b650*/  I2FP.F32.S32 R2, R0 ;  /* 0x0000000000027245 */ /* 0x000fc40000201400 */
[----:B------:R-:W-:Y:S02]  /*b660*/  FSEL R12, R4, -INF , !P6 ;  /* 0xff800000040c7808 */ /* 0x000fe40007000000 */
[----:B------:R-:W-:Y:S01]  /*b670*/  FSEL R25, R6, -INF , !P5 ;  /* 0xff80000006197808 */ /* 0x000fe20006800000 */
[CC--:B------:R-:W-:Y:S01]  /*b680*/  FFMA.FTZ R7, R2.reuse, R201.reuse, R240 ;  /* 0x000000c902077223 */ /* 0x0c0fe200000100f0 */
[CC--:B------:R-:W-:Y:S01]  /*b690*/  FFMA.FTZ R17, R2.reuse, R201.reuse, R242 ;  /* 0x000000c902117223 */ /* 0x0c0fe200000100f2 */
[CC--:B------:R-:W-:Y:S01]  /*b6a0*/  FFMA.FTZ R16, R2.reuse, R201.reuse, R252 ;  /* 0x000000c902107223 */ /* 0x0c0fe200000100fc */
[----:B------:R-:W-:Y:S01]  /*b6b0*/  FFMA.FTZ R10, R2, R201, R249 ;  /* 0x000000c9020a7223 */ /* 0x000fe200000100f9 */
[----:B------:R-:W-:Y:S01]  /*b6c0*/  VIADD R2, R0, 0x39 ;  /* 0x0000003900027836 */ /* 0x000fe20000000000 */
[----:B------:R-:W-:Y:S02]  /*b6d0*/  FSEL R56, R5, -INF , !P1 ;  /* 0xff80000005387808 */ /* 0x000fe40004800000 */
        /* <DEDUP_REMOVED lines=8> */
[-C--:B------:R-:W-:Y:S01]  /*b760*/  FFMA.FTZ R10, R0, R201.reuse, R237 ;  /* 0x000000c9000a7223 */ /* 0x080fe200000100ed */
[----:B------:R-:W-:Y:S01]  /*b770*/  ISETP.GE.AND P6, PT, R2, R52, PT ;  /* 0x000000340200720c */ /* 0x000fe20003fc6270 */
[CC--:B------:R-:W-:Y:S01]  /*b780*/  FFMA.FTZ R3, R0.reuse, R201.reuse, R239 ;  /* 0x000000c900037223 */ /* 0x0c0fe200000100ef */
[----:B------:R-:W-:Y:S01]  /*b790*/  FSEL R17, R17, -INF , !P5 ;  /* 0xff80000011117808 */ /* 0x000fe20006800000 */
[----:B------:R-:W-:Y:S01]  /*b7a0*/  FFMA.FTZ R7, R0, R201, R207 ;  /* 0x000000c900077223 */ /* 0x000fe200000100cf */
[----:B------:R-:W-:Y:S02]  /*b7b0*/  FSEL R10, R10, -INF , !P6 ;  /* 0xff8000000a0a7808 */ /* 0x000fe40007000000 */
[----:B------:R-:W-:Y:S02]  /*b7c0*/  ISETP.GE.AND P6, PT, R181, 0x3, PT ;  /* 0x00000003b500780c */ /* 0x000fe40003fc6270 */
[----:B------:R-:W-:-:S02]  /*b7d0*/  FSEL R38, R16, -INF , !P1 ;  /* 0xff80000010267808 */ /* 0x000fc40004800000 */
[C---:B------:R-:W-:Y:S02]  /*b7e0*/  ISETP.GE.AND P5, PT, R2.reuse, R51, PT ;  /* 0x000000330200720c */ /* 0x040fe40003fa6270 */
[C---:B------:R-:W-:Y:S02]  /*b7f0*/  ISETP.GE.AND P1, PT, R2.reuse, R54, PT ;  /* 0x000000360200720c */ /* 0x040fe40003f26270 */
[----:B------:R-:W-:Y:S01]  /*b800*/  ISETP.GE.AND P0, PT, R2, R53, PT ;  /* 0x000000350200720c */ /* 0x000fe20003f06270 */
[----:B------:R-:W-:Y:S01]  /*b810*/  FFMA.FTZ R2, R0, R201, R223 ;  /* 0x000000c900027223 */ /* 0x000fe200000100df */
[----:B------:R-:W-:Y:S02]  /*b820*/  FSEL R16, R3, -INF , !P5 ;  /* 0xff80000003107808 */ /* 0x000fe40006800000 */
[----:B------:R-:W-:Y:S02]  /*b830*/  FSEL R7, R7, -INF , !P0 ;  /* 0xff80000007077808 */ /* 0x000fe40004000000 */
[----:B------:R-:W-:Y:S01]  /*b840*/  FSEL R45, R2, -INF , !P1 ;  /* 0xff800000022d7808 */ /* 0x000fe20004800000 */
[----:B------:R-:W-:Y:S06]  /*b850*/  @!P6 BRA `(.L_x_697) ;  /* 0x0000000000f4e947 */ /* 0x000fec0003800000 */
[----:B------:R-:W2:Y:S04]  /*b860*/  LDL R252, [R1+0x198] ;  /* 0x0001980001fc7983 */ /* 0x000ea80000100800 */
[----:B------:R-:W3:Y:S04]  /*b870*/  LDL R249, [R1+0x164] ;  /* 0x0001640001f97983 */ /* 0x000ee80000100800 */
[----:B------:R-:W4:Y:S04]  /*b880*/  LDL.64 R184, [R1+0x168] ;  /* 0x0001680001b87983 */ /* 0x000f280000100a00 */
[----:B------:R-:W5:Y:S04]  /*b890*/  LDL R207, [R1+0x180] ;  /* 0x0001800001cf7983 */ /* 0x000f680000100800 */
[----:B------:R-:W5:Y:S01]  /*b8a0*/  LDL R223, [R1+0x184] ;  /* 0x0001840001df7983 */ /* 0x000f620000100800 */
[----:B------:R-:W-:-:S05]  /*b8b0*/  VIADD R2, R181, 0xfffffffd ;  /* 0xfffffffdb5027836 */ /* 0x000fca0000000000 */
[----:B------:R-:W-:Y:S01]  /*b8c0*/  SHF.R.S32.HI R3, RZ, 0x1f, R2 ;  /* 0x0000001fff037819 */ /* 0x000fe20000011402 */
[----:B------:R1:W-:Y:S04]  /*b8d0*/  @P4 STS [R204+0x6000], RZ ;  /* 0x006000ffcc004388 */ /* 0x0003e80000000800 */
[----:B------:R1:W-:Y:S04]  /*b8e0*/  @P4 STS [R204+0x6004], RZ ;  /* 0x006004ffcc004388 */ /* 0x0003e80000000800 */
[----:B------:R1:W-:Y:S01]  /*b8f0*/  @P4 STS.64 [R204+0x6008], RZ ;  /* 0x006008ffcc004388 */ /* 0x0003e20000000a00 */
[----:B------:R-:W-:Y:S01]  /*b900*/  BSSY B0, `(.L_x_698) ;  /* 0x0000031000007945 */ /* 0x000fe20003800000 */
[----:B--2---:R-:W-:-:S04]  /*b910*/  IMAD R0, R252, R2, RZ ;  /* 0x00000002fc007224 */ /* 0x004fc800078e02ff */
[-C--:B---3--:R-:W-:Y:S02]  /*b920*/  IMAD R0, R3, R249.reuse, R0 ;  /* 0x000000f903007224 */ /* 0x088fe400078e0200 */
[----:B----4-:R-:W-:-:S04]  /*b930*/  IMAD.WIDE.U32 R2, R2, R249, R184 ;  /* 0x000000f902027225 */ /* 0x010fc800078e00b8 */
[----:B------:R-:W-:Y:S01]  /*b940*/  IMAD.IADD R0, R3, 0x1, R0 ;  /* 0x0000000103007824 */ /* 0x000fe200078e0200 */
[----:B------:R-:W-:-:S04]  /*b950*/  @!P4 LEA R4, P0, R2, R218, 0x1 ;  /* 0x000000da0204c211 */ /* 0x000fc800078008ff */
[----:B------:R-:W-:-:S05]  /*b960*/  @!P4 LEA.HI.X R5, R2, R219, R0, 0x1, P0 ;  /* 0x000000db0205c211 */ /* 0x000fca00000f0c00 */
[----:B------:R-:W-:Y:S01]  /*b970*/  @!PT LDS RZ, [RZ] ;  /* 0x00000000fffff984 */ /* 0x000fe20000000800 */
[----:B------:R-:W-:Y:S01]  /*b980*/  @!PT LDS RZ, [RZ] ;  /* 0x00000000fffff984 */ /* 0x000fe20000000800 */
[----:B------:R-:W-:Y:S01]  /*b990*/  @!PT LDS RZ, [RZ] ;  /* 0x00000000fffff984 */ /* 0x000fe20000000800 */
[----:B------:R2:W-:Y:S04]  /*b9a0*/  @!P4 LDGSTS.E.BYPASS.LTC128B.128 [R204+0x6000], desc[UR4][R4.64] ;  /* 0x0600000004cccfae */ /* 0x0005e8000b901d44 */
[----:B------:R1:W-:Y:S01]  /*b9b0*/  @P3 STS.128 [R204+0x7000], RZ ;  /* 0x007000ffcc003388 */ /* 0x0003e20000000c00 */
[----:B--2---:R-:W-:-:S04]  /*b9c0*/  @!P3 LEA R4, P0, R2, R218, 0x1 ;  /* 0x000000da0204b211 */ /* 0x004fc800078008ff */
[----:B------:R-:W-:-:S05]  /*b9d0*/  @!P3 LEA.HI.X R5, R2, R219, R0, 0x1, P0 ;  /* 0x000000db0205b211 */ /* 0x000fca00000f0c00 */
[----:B------:R-:W-:Y:S01]  /*b9e0*/  @!PT LDS RZ, [RZ] ;  /* 0x00000000fffff984 */ /* 0x000fe20000000800 */
[----:B------:R-:W-:Y:S01]  /*b9f0*/  @!PT LDS RZ, [RZ] ;  /* 0x00000000fffff984 */ /* 0x000fe20000000800 */
[----:B------:R-:W-:Y:S01]  /*ba00*/  @!PT LDS RZ, [RZ] ;  /* 0x00000000fffff984 */ /* 0x000fe20000000800 */
[----:B------:R2:W-:Y:S04]  /*ba10*/  @!P3 LDGSTS.E.BYPASS.LTC128B.128 [R204+0x7000], desc[UR4][R4.64+0x40] ;  /* 0x0700004004ccbfae */ /* 0x0005e8000b901d44 */
[----:B------:R1:W-:Y:S01]  /*ba20*/  @P2 STS.128 [R204+0x8000], RZ ;  /* 0x008000ffcc002388 */ /* 0x0003e20000000c00 */
[----:B--2---:R-:W-:-:S04]  /*ba30*/  @!P2 LEA R4, P0, R2, R218, 0x1 ;  /* 0x000000da0204a211 */ /* 0x004fc800078008ff */
[----:B------:R-:W-:Y:S02]  /*ba40*/  @!P2 LEA.HI.X R5, R2, R219, R0, 0x1, P0 ;  /* 0x000000db0205a211 */ /* 0x000fe400000f0c00 */
[----:B-----5:R-:W-:-:S03]  /*ba50*/  IADD3 R2, P0, R207, R2, RZ ;  /* 0x00000002cf027210 */ /* 0x020fc60007f1e0ff */
[----:B------:R-:W-:Y:S01]  /*ba60*/  @!PT LDS RZ, [RZ] ;  /* 0x00000000fffff984 */ /* 0x000fe20000000800 */
[----:B------:R-:W-:Y:S01]  /*ba70*/  @!PT LDS RZ, [RZ] ;  /* 0x00000000fffff984 */ /* 0x000fe20000000800 */
[----:B------:R-:W-:Y:S01]  /*ba80*/  @!PT LDS RZ, [RZ] ;  /* 0x00000000fffff984 */ /* 0x000fe20000000800 */
[----:B------:R2:W-:Y:S02]  /*ba90*/  @!P2 LDGSTS.E.BYPASS.LTC128B.128 [R204+0x8000], desc[UR4][R4.64+0x80] ;  /* 0x0800008004ccafae */ /* 0x0005e4000b901d44 */
[----:B------:R-:W-:Y:S02]  /*baa0*/  IMAD.X R0, R223, 0x1, R0, P0 ;  /* 0x00000001df007824 */ /* 0x000fe400000e0600 */
        /* <DEDUP_REMOVED lines=22> */
.L_x_699:
[----:B------:R-:W-:Y:S05]  /*bc10*/  BSYNC B0 ;  /* 0x0000000000007941 */ /* 0x000fea0003800000 */
.L_x_698:
[----:B------:R-:W0:Y:S02]  /*bc20*/  LDGDEPBAR ;  /* 0x00000000000079af */ /* 0x000e240000000000 */
.L_x_697:
[----:B------:R-:W-:Y:S05]  /*bc30*/  BSYNC B1 ;  /* 0x0000000000017941 */ /* 0x000fea0003800000 */
.L_x_696:
[----:B------:R-:W3:Y:S01]  /*bc40*/  LD.E R0, desc[UR4][R172.64+0xdc] ;  /* 0x0000dc04ac007980 */ /* 0x000ee2000c101900 */
[----:B------:R-:W-:-:S03]  /*bc50*/  FMNMX.FTZ R2, R104, R6, !PT ;  /* 0x0000000668027209 */ /* 0x000fc60007810000 */
[----:B------:R-:W4:Y:S01]  /*bc60*/  LDL.LU.64 R184, [R1+0x40] ;  /* 0x0000400001b87983 */ /* 0x000f220000300a00 */
[----:B------:R-:W-:Y:S02]  /*bc70*/  FMNMX.FTZ R2, R61, R2, !PT ;  /* 0x000000023d027209 */ /* 0x000fe40007810000 */
[----:B------:R-:W-:Y:S01]  /*bc80*/  FMNMX.FTZ R3, R105, R8, !PT ;  /* 0x0000000869037209 */ /* 0x000fe20007810000 */
[----:B------:R-:W4:Y:S01]  /*bc90*/  LDL.64 R234, [R1+0x1c0] ;  /* 0x0001c00001ea7983 */ /* 0x000f220000100a00 */
[----:B------:R-:W-:-:S03]  /*bca0*/  FMNMX.FTZ R2, R55, R2, !PT ;  /* 0x0000000237027209 */ /* 0x000fc60007810000 */
[----:B------:R-:W4:Y:S01]  /*bcb0*/  LDL R211, [R1+0xf4] ;  /* 0x0000f40001d37983 */ /* 0x000f220000100800 */
        /* <DEDUP_REMOVED lines=14> */
[----:B------:R-:W-:Y:S02]  /*bda0*/  FMNMX.FTZ R2, R18, R2, !PT ;  /* 0x0000000212027209 */ /* 0x000fe40007810000 */
[----:B------:R-:W-:Y:S01]  /*bdb0*/  FMNMX.FTZ R3, R101, R3, !PT ;  /* 0x0000000365037209 */ /* 0x000fe20007810000 */
[----:B------:R-:W4:Y:S01]  /*bdc0*/  LDL.LU R242, [R1+0x12c] ;  /* 0x00012c0001f27983 */ /* 0x000f220000300800 */
[----:B------:R-:W-:Y:S02]  /*bdd0*/  FMNMX.FTZ R2, R15, R2, !PT ;  /* 0x000000020f027209 */ /* 0x000fe40007810000 */
[----:B------:R-:W-:Y:S01]  /*bde0*/  FMNMX.FTZ R3, R100, R3, !PT ;  /* 0x0000000364037209 */ /* 0x000fe20007810000 */
[----:B------:R-:W-:Y:S01]  /*bdf0*/  STL [R1+0x268], R49 ;  /* 0x0002683101007387 */ /* 0x000fe20000100800 */
[----:B------:R-:W-:Y:S02]  /*be00*/  FMNMX.FTZ R2, R13, R2, !PT ;  /* 0x000000020d027209 */ /* 0x000fe40007810000 */
[----:B------:R-:W-:Y:S01]  /*be10*/  FMNMX.FTZ R3, R58, R3, !PT ;  /* 0x000000033a037209 */ /* 0x000fe20007810000 */
[----:B------:R-:W-:Y:S01]  /*be20*/  STL.64 [R1+0x260], R30 ;  /* 0x0002601e01007387 */ /* 0x000fe20000100a00 */
[----:B------:R-:W-:-:S02]  /*be30*/  FMNMX.FTZ R2, R11, R2, !PT ;  /* 0x000000020b027209 */ /* 0x000fc40007810000 */
[----:B------:R-:W-:Y:S01]  /*be40*/  FMNMX.FTZ R3, R50, R3, !PT ;  /* 0x0000000332037209 */ /* 0x000fe20007810000 */
[----:B------:R1:W-:Y:S01]  /*be50*/  STL.64 [R1+0x258], R28 ;  /* 0x0002581c01007387 */ /* 0x0003e20000100a00 */
[----:B------:R-:W-:-:S04]  /*be60*/  FMNMX.FTZ R2, R9, R2, !PT ;  /* 0x0000000209027209 */ /* 0x000fc80007810000 */
[----:B------:R-:W-:-:S05]  /*be70*/  FMNMX.FTZ R2, R7, R2, !PT ;  /* 0x0000000207027209 */ /* 0x000fca0007810000 */
[----:B-12---:R-:W1:Y:S01]  /*be80*/  SHFL.BFLY PT, R4, R2, 0x2, 0x1f ;  /* 0x0c401f0002047f89 */ /* 0x006e6200000e0000 */
[----:B------:R-:W-:-:S04]  /*be90*/  FMNMX.FTZ R3, R44, R3, !PT ;  /* 0x000000032c037209 */ /* 0x000fc80007810000 */
[----:B------:R-:W-:-:S04]  /*bea0*/  FMNMX.FTZ R3, R41, R3, !PT ;  /* 0x0000000329037209 */ /* 0x000fc80007810000 */
[----:B------:R-:W-:Y:S01]  /*beb0*/  FMNMX.FTZ R3, R37, R3, !PT ;  /* 0x0000000325037209 */ /* 0x000fe20007810000 */
[----:B------:R-:W2:Y:S01]  /*bec0*/  LDL.64 R28, [R1+0x120] ;  /* 0x00012000011c7983 */ /* 0x000ea20000100a00 */
[----:B-1----:R-:W-:-:S03]  /*bed0*/  FMNMX.FTZ R2, R2, R4, !PT ;  /* 0x0000000402027209 */ /* 0x002fc60007810000 */
[----:B------:R-:W-:Y:S04]  /*bee0*/  STL.64 [R1+0x250], R32 ;  /* 0x0002502001007387 */ /* 0x000fe80000100a00 */
[----:B------:R-:W1:Y:S01]  /*bef0*/  SHFL.BFLY PT, R4, R2, 0x1, 0x1f ;  /* 0x0c201f0002047f89 */ /* 0x000e6200000e0000 */
[----:B------:R-:W-:-:S03]  /*bf00*/  FMNMX.FTZ R3, R34, R3, !PT ;  /* 0x0000000322037209 */ /* 0x000fc60007810000 */
[----:B------:R-:W-:Y:S01]  /*bf10*/  STL [R1+0x244], R174 ;  /* 0x000244ae01007387 */ /* 0x000fe20000100800 */
[----:B------:R-:W-:-:S03]  /*bf20*/  FMNMX.FTZ R3, R26, R3, !PT ;  /* 0x000000031a037209 */ /* 0x000fc60007810000 */
[----:B------:R-:W-:Y:S01]  /*bf30*/  STL [R1+0x240], R196 ;  /* 0x000240c401007387 */ /* 0x000fe20000100800 */
[----:B------:R-:W-:-:S03]  /*bf40*/  FMNMX.FTZ R3, R23, R3, !PT ;  /* 0x0000000317037209 */ /* 0x000fc60007810000 */
        /* <DEDUP_REMOVED lines=8> */
[----:B------:R-:W-:Y:S01]  /*bfd0*/  STL [R1+0x1e8], R201 ;  /* 0x0001e8c901007387 */ /* 0x000fe20000100800 */
[----:B-1----:R-:W-:-:S02]  /*bfe0*/  FMNMX.FTZ R221, R2, R4, !PT ;  /* 0x0000000402dd7209 */ /* 0x002fc40007810000 */
[----:B------:R-:W-:Y:S01]  /*bff0*/  FMNMX.FTZ R2, R21, R3, !PT ;  /* 0x0000000315027209 */ /* 0x000fe20007810000 */
[----:B------:R-:W-:Y:S01]  /*c000*/  STL [R1+0x1e4], R197 ;  /* 0x0001e4c501007387 */ /* 0x000fe20000100800 */
[----:B------:R-:W-:Y:S02]  /*c010*/  FSETP.NEU.FTZ.AND P0, PT, R221, -INF , PT ;  /* 0xff800000dd00780b */ /* 0x000fe40003f1d000 */
[----:B------:R-:W-:Y:S01]  /*c020*/  FMNMX.FTZ R3, R19, R2, !PT ;  /* 0x0000000213037209 */ /* 0x000fe20007810000 */
[----:B------:R-:W-:Y:S03]  /*c030*/  STL [R1+0x1e0], R175 ;  /* 0x0001e0af01007387 */ /* 0x000fe60000100800 */
[----:B------:R-:W-:Y:S01]  /*c040*/  FMNMX.FTZ R3, R14, R3, !PT ;  /* 0x000000030e037209 */ /* 0x000fe20007810000 */
[----:B------:R1:W-:Y:S03]  /*c050*/  STL.64 [R1+0x1d8], R198 ;  /* 0x0001d8c601007387 */ /* 0x0003e60000100a00 */
[----:B------:R-:W-:Y:S01]  /*c060*/  FMNMX.FTZ R3, R12, R3, !PT ;  /* 0x000000030c037209 */ /* 0x000fe20007810000 */
[----:B-1----:R-:W2:Y:S04]  /*c070*/  LDL.64 R198, [R1+0x30] ;  /* 0x0000300001c67983 */ /* 0x002ea80000100a00 */
[----:B------:R-:W-:Y:S04]  /*c080*/  STL [R1+0x1d4], R54 ;  /* 0x0001d43601007387 */ /* 0x000fe80000100800 */
[----:B------:R-:W-:Y:S04]  /*c090*/  STL [R1+0x1d0], R53 ;  /* 0x0001d03501007387 */ /* 0x000fe80000100800 */
[----:B------:R-:W-:Y:S04]  /*c0a0*/  STL [R1+0x1cc], R52 ;  /* 0x0001cc3401007387 */ /* 0x000fe80000100800 */
[----:B------:R1:W-:Y:S04]  /*c0b0*/  STL [R1+0x1c8], R51 ;  /* 0x0001c83301007387 */ /* 0x0003e80000100800 */
[----:B-1----:R-:W2:Y:S04]  /*c0c0*/  LDL R51, [R1+0x110] ;  /* 0x0001100001337983 */ /* 0x002ea80000100800 */
[----:B------:R-:W-:Y:S01]  /*c0d0*/  STL [R1+0x210], R172 ;  /* 0x000210ac01007387 */ /* 0x000fe20000100800 */
[----:B---3--:R-:W-:-:S05]  /*c0e0*/  FMUL.FTZ R2, R0, R221 ;  /* 0x000000dd00027220 */ /* 0x008fca0000410000 */
[----:B------:R-:W-:-:S05]  /*c0f0*/  FSEL R2, R2, RZ, P0 ;  /* 0x000000ff02027208 */ /* 0x000fca0000000000 */
        /* <DEDUP_REMOVED lines=16> */
[----:B------:R-:W-:-:S02]  /*c200*/  FMNMX.FTZ R2, R10, R3, !PT ;  /* 0x000000030a027209 */ /* 0x000fc40007810000 */
[----:B------:R-:W-:-:S05]  /*c210*/  FSEL R3, R221, RZ, P0 ;  /* 0x000000ffdd037208 */ /* 0x000fca0000000000 */
[----:B------:R-:W-:Y:S02]  /*c220*/  FADD.FTZ R18, R104, -R3 ;  /* 0x8000000368127221 */ /* 0x000fe40000010000 */
[----:B------:R-:W1:Y:S02]  /*c230*/  SHFL.BFLY PT, R3, R2, 0x2, 0x1f ;  /* 0x0c401f0002037f89 */ /* 0x000e6400000e0000 */
[----:B-1----:R-:W-:-:S05]  /*c240*/  FMNMX.FTZ R2, R2, R3, !PT ;  /* 0x0000000302027209 */ /* 0x002fca0007810000 */
[----:B------:R-:W1:Y:S04]  /*c250*/  SHFL.BFLY PT, R3, R2, 0x1, 0x1f ;  /* 0x0c201f0002037f89 */ /* 0x000e6800000e0000 */
[----:B------:R-:W-:Y:S04]  /*c260*/  STL [R1+0x20c], R173 ;  /* 0x00020cad01007387 */ /* 0x000fe80000100800 */
[----:B------:R-:W-:Y:S01]  /*c270*/  STL [R1+0x1c], R221 ;  /* 0x00001cdd01007387 */ /* 0x000fe20000100800 */
[----:B-1----:R-:W-:-:S05]  /*c280*/  FMNMX.FTZ R249, R2, R3, !PT ;  /* 0x0000000302f97209 */ /* 0x002fca0007810000 */
[----:B------:R-:W-:Y:S04]  /*c290*/  STL [R1+0x214], R249 ;  /* 0x000214f901007387 */ /* 0x000fe80000100800 */
[----:B------:R-:W3:Y:S01]  /*c2a0*/  LDL.LU R49, [R1+0x130] ;  /* 0x0001300001317983 */ /* 0x000ee20000300800 */
[----:B------:R-:W-:-:S04]  /*c2b0*/  FSETP.NEU.FTZ.AND P0, PT, R249, -INF , PT ;  /* 0xff800000f900780b */ /* 0x000fc80003f1d000 */
[----:B------:R-:W-:-:S05]  /*c2c0*/  FSEL R2, R249, RZ, P0 ;  /* 0x000000fff9027208 */ /* 0x000fca0000000000 */
[----:B------:R-:W-:Y:S01]  /*c2d0*/  FADD.FTZ R3, R105, -R2 ;  /* 0x8000000269037221 */ /* 0x000fe20000010000 */
[----:B------:R-:W-:-:S05]  /*c2e0*/  FMUL.FTZ R2, R0, R249 ;  /* 0x000000f900027220 */ /* 0x000fca0000410000 */
        /* <DEDUP_REMOVED lines=17> */
[----:B------:R-:W-:-:S04]  /*c400*/  FMNMX.FTZ R2, R102, R17, !PT ;  /* 0x0000001166027209 */ /* 0x000fc80007810000 */
[----:B------:R-:W-:-:S04]  /*c410*/  FMNMX.FTZ R2, R179, R2, !PT ;  /* 0x00000002b3027209 */ /* 0x000fc80007810000 */
[----:B------:R-:W-:-:S04]  /*c420*/  FMNMX.FTZ R2, R178, R2, !PT ;  /* 0x00000002b2027209 */ /* 0x000fc80007810000 */
[----:B------:R-:W-:-:S04]  /*c430*/  FMNMX.FTZ R2, R107, R2, !PT ;  /* 0x000000026b027209 */ /* 0x000fc80007810000 */
[----:B------:R-:W-:-:S04]  /*c440*/  FMNMX.FTZ R2, R106, R2, !PT ;  /* 0x000000026a027209 */ /* 0x000fc80007810000 */
[----:B------:R-:W-:-:S04]  /*c450*/  FMNMX.FTZ R2, R64, R2, !PT ;  /* 0x0000000240027209 */ /* 0x000fc80007810000 */
[----:B------:R-:W-:-:S04]  /*c460*/  FMNMX.FTZ R2, R62, R2, !PT ;  /* 0x000000023e027209 */ /* 0x000fc80007810000 */
[----:B------:R-:W-:-:S04]  /*c470*/  FMNMX.FTZ R2, R59, R2, !PT ;  /* 0x000000023b027209 */ /* 0x000fc80007810000 */
[----:B------:R-:W-:Y:S01]  /*c480*/  FMNMX.FTZ R2, R57, R2, !PT ;  /* 0x0000000239027209 */ /* 0x000fe20007810000 */
[----:B------:R-:W-:-:S03]  /*c490*/  FMUL.FTZ R3, R0, R3 ;  /* 0x0000000300037220 */ /* 0x000fc60000410000 */
[----:B------:R-:W-:Y:S01]  /*c4a0*/  FMNMX.FTZ R2, R47, R2, !PT ;  /* 0x000000022f027209 */ /* 0x000fe20007810000 */
[----:B------:R-:W-:Y:S03]  /*c4b0*/  MUFU.EX2 R8, R8 ;  /* 0x0000000800087308 */ /* 0x000fe60000000800 */
[----:B------:R-:W-:-:S05]  /*c4c0*/  FMNMX.FTZ R2, R46, R2, !PT ;  /* 0x000000022e027209 */ /* 0x000fca0007810000 */
[----:B------:R-:W4:Y:S01]  /*c4d0*/  MUFU.EX2 R4, R3 ;  /* 0x0000000300047308 */ /* 0x000f220000000800 */
[----:B------:R-:W-:-:S04]  /*c4e0*/  FMNMX.FTZ R2, R42, R2, !PT ;  /* 0x000000022a027209 */ /* 0x000fc80007810000 */
[----:B------:R-:W-:-:S03]  /*c4f0*/  FMNMX.FTZ R2, R39, R2, !PT ;  /* 0x0000000227027209 */ /* 0x000fc60007810000 */
[----:B------:R-:W1:Y:S01]  /*c500*/  MUFU.EX2 R5, R5 ;  /* 0x0000000500057308 */ /* 0x000e620000000800 */
[----:B------:R-:W-:-:S04]  /*c510*/  FMNMX.FTZ R2, R35, R2, !PT ;  /* 0x0000000223027209 */ /* 0x000fc80007810000 */
[----:B------:R-:W-:Y:S01]  /*c520*/  FMNMX.FTZ R2, R25, R2, !PT ;  /* 0x0000000219027209 */ /* 0x000fe20007810000 */
[----:B----4-:R-:W-:-:S03]  /*c530*/  FFMA.FTZ R3, R242, R4, R8 ;  /* 0x00000004f2037223 */ /* 0x010fc60000010008 */
[----:B------:R-:W-:Y:S01]  /*c540*/  FMNMX.FTZ R2, R16, R2, !PT ;  /* 0x0000000210027209 */ /* 0x000fe20007810000 */
[----:B-1----:R-:W-:-:S04]  /*c550*/  FADD.FTZ R104, R5, R3 ;  /* 0x0000000305687221 */ /* 0x002fc80000010000 */
[----:B------:R-:W1:Y:S02]  /*c560*/  SHFL.BFLY PT, R3, R2, 0x2, 0x1f ;  /* 0x0c401f0002037f89 */ /* 0x000e6400000e0000 */
[----:B-1----:R-:W-:-:S05]  /*c570*/  FMNMX.FTZ R2, R2, R3, !PT ;  /* 0x0000000302027209 */ /* 0x002fca0007810000 */
[----:B------:R-:W1:Y:S01]  /*c580*/  SHFL.BFLY PT, R3, R2, 0x1, 0x1f ;  /* 0x0c201f0002037f89 */ /* 0x000e6200000e0000 */
[----:B------:R-:W-:Y:S02]  /*c590*/  F2FP.BF16.F32.PACK_AB R22, R5, R8 ;  /* 0x000000080516723e */ /* 0x000fe400000010ff */
[----:B-1----:R-:W-:-:S04]  /*c5a0*/  FMNMX.FTZ R252, R2, R3, !PT ;  /* 0x0000000302fc7209 */ /* 0x002fc80007810000 */
[----:B------:R-:W-:-:S04]  /*c5b0*/  FSETP.NEU.FTZ.AND P0, PT, R252, -INF , PT ;  /* 0xff800000fc00780b */ /* 0x000fc80003f1d000 */
[----:B------:R-:W-:-:S05]  /*c5c0*/  FSEL R2, R252, RZ, P0 ;  /* 0x000000fffc027208 */ /* 0x000fca0000000000 */
[----:B------:R-:W-:Y:S01]  /*c5d0*/  FADD.FTZ R5, R102, -R2 ;  /* 0x8000000266057221 */ /* 0x000fe20000010000 */
[----:B------:R-:W-:-:S05]  /*c5e0*/  FMUL.FTZ R2, R0, R252 ;  /* 0x000000fc00027220 */ /* 0x000fca0000410000 */
[----:B------:R-:W-:-:S05]  /*c5f0*/  FSEL R2, R2, RZ, P0 ;  /* 0x000000ff02027208 */ /* 0x000fca0000000000 */
[-CC-:B------:R-:W-:Y:S01]  /*c600*/  FFMA.FTZ R3, R17, R0.reuse, -R2.reuse ;  /* 0x0000000011037223 */ /* 0x180fe20000010802 */
[----:B------:R-:W-:-:S03]  /*c610*/  FFMA.FTZ R6, R179, R0, -R2 ;  /* 0x00000000b3067223 */ /* 0x000fc60000010802 */
[----:B------:R1:W-:Y:S02]  /*c620*/  MUFU.EX2 R179, R3 ;  /* 0x0000000300b37308 */ /* 0x0003e40000000800 */
[----:B-1----:R-:W-:-:S06]  /*c630*/  FMUL.FTZ R3, R0, R5 ;  /* 0x0000000500037220 */ /* 0x002fcc0000410000 */
[----:B------:R-:W3:Y:S01]  /*c640*/  MUFU.EX2 R3, R3 ;  /* 0x0000000300037308 */ /* 0x000ee20000000800 */
[----:B------:R-:W-:Y:S01]  /*c650*/  STL [R1+0x218], R252 ;  /* 0x000218fc01007387 */ /* 0x000fe20000100800 */
[----:B---3--:R-:W-:-:S03]  /*c660*/  FFMA.FTZ R5, R49, R3, R179 ;  /* 0x0000000331057223 */ /* 0x008fc600000100b3 */
[----:B------:R-:W3:Y:S04]  /*c670*/  LDL.LU R49, [R1+0x138] ;  /* 0x0001380001317983 */ /* 0x000ee80000300800 */
[----:B------:R-:W4:Y:S01]  /*c680*/  LDL.64 R30, [R1+0x48] ;  /* 0x00004800011e7983 */ /* 0x000f220000100a00 */
[----:B------:R-:W-:Y:S02]  /*c690*/  IMAD.MOV.U32 R243, RZ, RZ, R241 ;  /* 0x000000fffff37224 */ /* 0x000fe400078e00f1 */
[----:B------:R-:W-:Y:S02]  /*c6a0*/  IMAD.MOV.U32 R242, RZ, RZ, R240 ;  /* 0x000000fffff27224 */ /* 0x000fe400078e00f0 */
[----:B------:R-:W-:Y:S02]  /*c6b0*/  IMAD.MOV.U32 R241, RZ, RZ, R239 ;  /* 0x000000fffff17224 */ /* 0x000fe400078e00ef */
[----:B------:R-:W-:-:S02]  /*c6c0*/  IMAD.MOV.U32 R240, RZ, RZ, R238 ;  /* 0x000000fffff07224 */ /* 0x000fc400078e00ee */
[----:B------:R-:W-:Y:S02]  /*c6d0*/  IMAD.MOV.U32 R239, RZ, RZ, R237 ;  /* 0x000000ffffef7224 */ /* 0x000fe400078e00ed */
[----:B------:R-:W-:Y:S02]  /*c6e0*/  IMAD.MOV.U32 R238, RZ, RZ, R236 ;  /* 0x000000ffffee7224 */ /* 0x000fe400078e00ec */
[-C--:B------:R-:W-:Y:S01]  /*c6f0*/  FFMA.FTZ R9, R178, R0.reuse, -R2 ;  /* 0x00000000b2097223 */ /* 0x080fe20000010802 */
[----:B------:R-:W-:Y:S02]  /*c700*/  IMAD.MOV.U32 R237, RZ, RZ, R212 ;  /* 0x000000ffffed7224 */ /* 0x000fe400078e00d4 */
[-CC-:B------:R-:W-:Y:S01]  /*c710*/  FFMA.FTZ R8, R107, R0.reuse, -R2.reuse ;  /* 0x000000006b087223 */ /* 0x180fe20000010802 */
[----:B------:R-:W-:Y:S02]  /*c720*/  IMAD.MOV.U32 R236, RZ, RZ, R211 ;  /* 0x000000ffffec7224 */ /* 0x000fe400078e00d3 */
        /* <DEDUP_REMOVED lines=23> */
[----:B------:R-:W1:Y:S03]  /*c8a0*/  MUFU.EX2 R6, R6 ;  /* 0x0000000600067308 */ /* 0x000e660000000800 */
[----:B------:R-:W-:-:S04]  /*c8b0*/  FMNMX.FTZ R2, R65, R2, !PT ;  /* 0x0000000241027209 */ /* 0x000fc80007810000 */
[----:B------:R-:W-:-:S04]  /*c8c0*/  FMNMX.FTZ R2, R63, R2, !PT ;  /* 0x000000023f027209 */ /* 0x000fc80007810000 */
[----:B------:R-:W-:-:S04]  /*c8d0*/  FMNMX.FTZ R2, R60, R2, !PT ;  /* 0x000000023c027209 */ /* 0x000fc80007810000 */
[----:B------:R-:W-:-:S04]  /*c8e0*/  FMNMX.FTZ R2, R56, R2, !PT ;  /* 0x0000000238027209 */ /* 0x000fc80007810000 */
        /* <DEDUP_REMOVED lines=12> */
[----:B------:R-:W-:Y:S01]  /*c9b0*/  FFMA.FTZ R5, R38, R0, -R2 ;  /* 0x0000000026057223 */ /* 0x000fe20000010802 */
[----:B------:R-:W-:-:S03]  /*c9c0*/  FMUL.FTZ R6, R0, R6 ;  /* 0x0000000600067220 */ /* 0x000fc60000410000 */
[----:B------:R1:W-:Y:S08]  /*c9d0*/  MUFU.EX2 R16, R5 ;  /* 0x0000000500107308 */ /* 0x0003f00000000800 */
[----:B------:R-:W-:Y:S01]  /*c9e0*/  MUFU.EX2 R20, R15 ;  /* 0x0000000f00147308 */ /* 0x000fe20000000800 */
[----:B-1----:R-:W-:-:S07]  /*c9f0*/  FFMA.FTZ R5, R206, R0, -R2 ;  /* 0x00000000ce057223 */ /* 0x002fce0000010802 */
[----:B------:R-:W3:Y:S08]  /*ca00*/  MUFU.EX2 R6, R6 ;  /* 0x0000000600067308 */ /* 0x000ef00000000800 */
[----:B------:R1:W2:Y:S08]  /*ca10*/  MUFU.EX2 R15, R5 ;  /* 0x00000005000f7308 */ /* 0x0002b00000000800 */
[----:B------:R-:W-:Y:S01]  /*ca20*/  MUFU.EX2 R181, R181 ;  /* 0x000000b500b57308 */ /* 0x000fe20000000800 */
[----:B-1----:R-:W-:-:S07]  /*ca30*/  FMUL.FTZ R5, R0, R18 ;  /* 0x0000001200057220 */ /* 0x002fce0000410000 */
[----:B------:R-:W-:Y:S08]  /*ca40*/  MUFU.EX2 R61, R61 ;  /* 0x0000003d003d7308 */ /* 0x000ff00000000800 */
[----:B------:R-:W1:Y:S01]  /*ca50*/  MUFU.EX2 R5, R5 ;  /* 0x0000000500057308 */ /* 0x000e620000000800 */
[-CC-:B------:R-:W-:Y:S01]  /*ca60*/  FFMA.FTZ R12, R177, R0.reuse, -R2.reuse ;  /* 0x00000000b10c7223 */ /* 0x180fe20000010802 */
[----:B------:R-:W-:-:S06]  /*ca70*/  FFMA.FTZ R17, R176, R0, -R2 ;  /* 0x00000000b0117223 */ /* 0x000fcc0000010802 */
[----:B------:R-:W1:Y:S01]  /*ca80*/  MUFU.EX2 R58, R58 ;  /* 0x0000003a003a7308 */ /* 0x000e620000000800 */
[-CC-:B------:R-:W-:Y:S01]  /*ca90*/  FFMA.FTZ R18, R67, R0.reuse, -R2.reuse ;  /* 0x0000000043127223 */ /* 0x180fe20000010802 */
[-CC-:B------:R-:W-:Y:S01]  /*caa0*/  FFMA.FTZ R66, R66, R0.reuse, -R2.reuse ;  /* 0x0000000042427223 */ /* 0x180fe20000010802 */
[----:B------:R-:W-:-:S05]  /*cab0*/  FFMA.FTZ R65, R65, R0, -R2 ;  /* 0x0000000041417223 */ /* 0x000fca0000010802 */
[----:B------:R2:W1:Y:S01]  /*cac0*/  MUFU.EX2 R21, R9 ;  /* 0x0000000900157308 */ /* 0x0004620000000800 */
[-CC-:B------:R-:W-:Y:S01]  /*cad0*/  FFMA.FTZ R63, R63, R0.reuse, -R2.reuse ;  /* 0x000000003f3f7223 */ /* 0x180fe20000010802 */
[-CC-:B------:R-:W-:Y:S01]  /*cae0*/  FFMA.FTZ R60, R60, R0.reuse, -R2.reuse ;  /* 0x000000003c3c7223 */ /* 0x180fe20000010802 */
[-CC-:B------:R-:W-:Y:S01]  /*caf0*/  FFMA.FTZ R56, R56, R0.reuse, -R2.reuse ;  /* 0x0000000038387223 */ /* 0x180fe20000010802 */
[----:B------:R-:W-:-:S04]  /*cb00*/  FFMA.FTZ R45, R45, R0, -R2 ;  /* 0x000000002d2d7223 */ /* 0x000fc80000010802 */
[----:B------:R1:W-:Y:S08]  /*cb10*/  MUFU.EX2 R106, R8 ;  /* 0x00000008006a7308 */ /* 0x0003f00000000800 */
[----:B------:R-:W4:Y:S01]  /*cb20*/  MUFU.EX2 R50, R50 ;  /* 0x0000003200327308 */ /* 0x000f220000000800 */
[-CC-:B--2---:R-:W-:Y:S01]  /*cb30*/  FFMA.FTZ R9, R180, R0.reuse, -R2.reuse ;  /* 0x00000000b4097223 */ /* 0x184fe20000010802 */
[----:B-1----:R-:W-:-:S06]  /*cb40*/  FFMA.FTZ R8, R203, R0, -R2 ;  /* 0x00000000cb087223 */ /* 0x002fcc0000010802 */
[----:B------:R1:W-:Y:S08]  /*cb50*/  MUFU.EX2 R23, R7 ;  /* 0x0000000700177308 */ /* 0x0003f00000000800 */
[----:B------:R2:W-:Y:S08]  /*cb60*/  MUFU.EX2 R103, R10 ;  /* 0x0000000a00677308 */ /* 0x0005f00000000800 */
[----:B------:R3:W-:Y:S01]  /*cb70*/  MUFU.EX2 R25, R11 ;  /* 0x0000000b00197308 */ /* 0x0007e20000000800 */
[----:B-1----:R-:W-:-:S07]  /*cb80*/  FFMA.FTZ R7, R202, R0, -R2 ;  /* 0x00000000ca077223 */ /* 0x002fce0000010802 */
[----:B------:R-:W1:Y:S01]  /*cb90*/  MUFU.EX2 R19, R8 ;  /* 0x0000000800137308 */ /* 0x000e620000000800 */
[-CC-:B--2---:R-:W-:Y:S01]  /*cba0*/  FFMA.FTZ R10, R182, R0.reuse, -R2.reuse ;  /* 0x00000000b60a7223 */ /* 0x184fe20000010802 */
[----:B---3--:R-:W-:Y:S01]  /*cbb0*/  FFMA.FTZ R11, R183, R0, -R2 ;  /* 0x00000000b70b7223 */ /* 0x008fe20000010802 */
[----:B------:R-:W-:-:S05]  /*cbc0*/  FFMA.FTZ R0, R49, R6, R16 ;  /* 0x0000000631007223 */ /* 0x000fca0000010010 */
[----:B------:R-:W2:Y:S01]  /*cbd0*/  MUFU.EX2 R55, R55 ;  /* 0x0000003700377308 */ /* 0x000ea20000000800 */
[----:B------:R-:W-:-:S07]  /*cbe0*/  FADD.FTZ R2, R20, R104 ;  /* 0x0000006814027221 */ /* 0x000fce0000010000 */
[----:B------:R-:W3:Y:S08]  /*cbf0*/  MUFU.EX2 R44, R44 ;  /* 0x0000002c002c7308 */ /* 0x000ef00000000800 */
[----:B------:R4:W3:Y:S08]  /*cc00*/  MUFU.EX2 R14, R7 ;  /* 0x00000007000e7308 */ /* 0x0008f00000000800 */
[----:B------:R-:W3:Y:S01]  /*cc10*/  MUFU.EX2 R43, R43 ;  /* 0x0000002b002b7308 */ /* 0x000ee20000000800 */
[----:B----4-:R-:W-:Y:S01]  /*cc20*/  FADD.FTZ R7, R15, R0 ;  /* 0x000000000f077221 */ /* 0x010fe20000010000 */
[----:B------:R-:W-:-:S06]  /*cc30*/  FFMA.FTZ R0, R244, R5, R181 ;  /* 0x00000005f4007223 */ /* 0x000fcc00000100b5 */
[----:B------:R-:W4:Y:S01]  /*cc40*/  MUFU.EX2 R11, R11 ;  /* 0x0000000b000b7308 */ /* 0x000f220000000800 */
[----:B------:R-:W-:Y:S01]  /*cc50*/  FADD.FTZ R8, R61, R0 ;  /* 0x000000003d087221 */ /* 0x000fe20000010000 */
[----:B------:R-:W-:Y:S01]  /*cc60*/  FADD.FTZ R0, R58, R2 ;  /* 0x000000023a007221 */ /* 0x000fe20000010000 */
[----:B------:R-:W-:-:S05]  /*cc70*/  FADD.FTZ R2, R21, R24 ;  /* 0x0000001815027221 */ /* 0x000fca0000010000 */
[----:B------:R-:W4:Y:S01]  /*cc80*/  MUFU.EX2 R40, R40 ;  /* 0x0000002800287308 */ /* 0x000f220000000800 */
[----:B------:R-:W-:Y:S01]  /*cc90*/  FADD.FTZ R0, R50, R0 ;  /* 0x0000000032007221 */ /* 0x000fe20000010000 */
[----:B------:R-:W-:Y:S01]  /*cca0*/  FADD.FTZ R2, R106, R2 ;  /* 0x000000026a027221 */ /* 0x000fe20000010000 */
[----:B------:R-:W-:Y:S01]  /*ccb0*/  F2FP.BF16.F32.PACK_AB R177, R58, R20 ;  /* 0x000000143ab1723e */ /* 0x000fe200000010ff */
[----:B-1----:R-:W-:-:S04]  /*ccc0*/  FADD.FTZ R7, R19, R7 ;  /* 0x0000000713077221 */ /* 0x002fc80000010000 */
[----:B------:R-:W1:Y:S01]  /*ccd0*/  MUFU.EX2 R36, R36 ;  /* 0x0000002400247308 */ /* 0x000e620000000800 */
[----:B--2---:R-:W-:Y:S01]  /*cce0*/  FADD.FTZ R8, R55, R8 ;  /* 0x0000000837087221 */ /* 0x004fe20000010000 */
[----:B---3--:R-:W-:Y:S01]  /*ccf0*/  FADD.FTZ R20, R44, R0 ;  /* 0x000000002c147221 */ /* 0x008fe20000010000 */
[----:B------:R-:W-:-:S05]  /*cd00*/  FADD.FTZ R0, R23, R2 ;  /* 0x0000000217007221 */ /* 0x000fca0000010000 */
[----:B------:R-:W2:Y:S01]  /*cd10*/  MUFU.EX2 R13, R13 ;  /* 0x0000000d000d7308 */ /* 0x000ea20000000800 */
[----:B------:R-:W-:Y:S01]  /*cd20*/  FADD.FTZ R7, R14, R7 ;  /* 0x000000070e077221 */ /* 0x000fe20000010000 */
[----:B------:R-:W-:Y:S01]  /*cd30*/  FADD.FTZ R8, R43, R8 ;  /* 0x000000082b087221 */ /* 0x000fe20000010000 */
[----:B------:R-:W-:Y:S02]  /*cd40*/  FADD.FTZ R0, R103, R0 ;  /* 0x0000000067007221 */ /* 0x000fe40000010000 */
[----:B----4-:R-:W-:Y:S01]  /*cd50*/  FADD.FTZ R2, R11, R7 ;  /* 0x000000070b027221 */ /* 0x010fe20000010000 */
[----:B------:R-:W-:Y:S01]  /*cd60*/  FADD.FTZ R7, R40, R8 ;  /* 0x0000000828077221 */ /* 0x000fe20000010000 */
[----:B------:R-:W-:Y:S01]  /*cd70*/  FADD.FTZ R0, R25, R0 ;  /* 0x0000000019007221 */ /* 0x000fe20000010000 */
[----:B------:R-:W-:Y:S01]  /*cd80*/  IMAD.SHL.U32 R49, R222, 0x2, RZ ;  /* 0x00000002de317824 */ /* 0x000fe200078e00ff */
[----:B------:R-:W-:Y:S01]  /*cd90*/  F2FP.BF16.F32.PACK_AB R206, R14, R19 ;  /* 0x000000130ece723e */ /* 0x000fe200000010ff */
[----:B-1----:R-:W-:Y:S01]  /*cda0*/  FADD.FTZ R19, R36, R7 ;  /* 0x0000000724137221 */ /* 0x002fe20000010000 */
[----:B--2---:R-:W-:-:S02]  /*cdb0*/  FADD.FTZ R7, R13, R0 ;  /* 0x000000000d077221 */ /* 0x004fc40000010000 */
[----:B------:R-:W-:Y:S01]  /*cdc0*/  LOP3.LUT R0, R29, R49, RZ, 0x3c, !PT ;  /* 0x000000311d007212 */ /* 0x000fe200078e3cff */
[----:B------:R-:W1:Y:S03]  /*cdd0*/  MUFU.EX2 R10, R10 ;  /* 0x0000000a000a7308 */ /* 0x000e660000000800 */
[----:B------:R-:W-:Y:S01]  /*cde0*/  LOP3.LUT R0, R0, R199, RZ, 0x3c, !PT ;  /* 0x000000c700007212 */ /* 0x000fe200078e3cff */
[----:B------:R-:W-:Y:S02]  /*cdf0*/  IMAD.MOV.U32 R52, RZ, RZ, R243 ;  /* 0x000000ffff347224 */ /* 0x000fe400078e00f3 */
[----:B------:R-:W-:Y:S02]  /*ce00*/  IMAD.MOV.U32 R243, RZ, RZ, R238 ;  /* 0x000000fffff37224 */ /* 0x000fe400078e00ee */
[----:B------:R-:W-:Y:S02]  /*ce10*/  IMAD.MOV.U32 R196, RZ, RZ, R234 ;  /* 0x000000ffffc47224 */ /* 0x000fe400078e00ea */
[----:B------:R-:W-:Y:S01]  /*ce20*/  IMAD.WIDE.U32 R58, R0, -0x326172a9, RZ ;  /* 0xcd9e8d57003a7825 */ /* 0x000fe200078e00ff */
[----:B------:R-:W2:Y:S04]  /*ce30*/  MUFU.EX2 R9, R9 ;  /* 0x0000000900097308 */ /* 0x000ea80000000800 */
[----:B------:R-:W-:-:S04]  /*ce40*/  LOP3.LUT R0, R59, R243, R196, 0x96, !PT ;  /* 0x000000f33b007212 */ /* 0x000fc800078e96c4 */
[----:B------:R-:W3:Y:S01]  /*ce50*/  MUFU.EX2 R12, R12 ;  /* 0x0000000c000c7308 */ /* 0x000ee20000000800 */
[----:B------:R-:W-:-:S04]  /*ce60*/  IMAD.WIDE.U32 R182, R0, -0x2daee0ad, RZ ;  /* 0xd2511f5300b67825 */ /* 0x000fc800078e00ff */
[----:B-1----:R-:W-:Y:S01]  /*ce70*/  FADD.FTZ R2, R10, R2 ;  /* 0x000000020a027221 */ /* 0x002fe20000010000 */
[----:B------:R-:W-:Y:S02]  /*ce80*/  F2FP.BF16.F32.PACK_AB R24, R13, R25 ;  /* 0x000000190d18723e */ /* 0x000fe400000010ff */
[----:B------:R-:W-:Y:S01]  /*ce90*/  LOP3.LUT R8, R183, R52, R30, 0x96, !PT ;  /* 0x00000034b7087212 */ /* 0x000fe200078e961e */
[----:B------:R-:W-:Y:S02]  /*cea0*/  IMAD.MOV.U32 R247, RZ, RZ, R242 ;  /* 0x000000fffff77224 */ /* 0x000fe400078e00f2 */
[----:B--2---:R-:W-:Y:S01]  /*ceb0*/  FADD.FTZ R2, R9, R2 ;  /* 0x0000000209027221 */ /* 0x004fe20000010000 */
[----:B------:R-:W-:Y:S01]  /*cec0*/  IMAD.MOV.U32 R242, RZ, RZ, R239 ;  /* 0x000000fffff27224 */ /* 0x000fe200078e00ef */
[----:B------:R-:W-:Y:S01]  /*ced0*/  LOP3.LUT R0, R251, R51, R58, 0x96, !PT ;  /* 0x00000033fb007212 */ /* 0x000fe200078e963a */
[----:B------:R-:W-:Y:S01]  /*cee0*/  IMAD.MOV.U32 R197, RZ, RZ, R235 ;  /* 0x000000ffffc57224 */ /* 0x000fe200078e00eb */
[----:B---3--:R-:W-:Y:S01]  /*cef0*/  F2FP.BF16.F32.PACK_AB R25, R12, R9 ;  /* 0x000000090c19723e */ /* 0x008fe200000010ff */
[----:B------:R-:W-:-:S04]  /*cf00*/  IMAD.WIDE.U32 R8, R8, -0x326172a9, RZ ;  /* 0xcd9e8d5708087825 */ /* 0x000fc800078e00ff */
[----:B------:R-:W-:Y:S01]  /*cf10*/  IMAD.MOV.U32 R234, RZ, RZ, R184 ;  /* 0x000000ffffea7224 */ /* 0x000fe200078e00b8 */
[----:B------:R-:W-:Y:S01]  /*cf20*/  LOP3.LUT R14, R9, R242, R250, 0x96, !PT ;  /* 0x000000f2090e7212 */ /* 0x000fe200078e96fa */
[----:B------:R-:W-:Y:S02]  /*cf30*/  IMAD.MOV.U32 R235, RZ, RZ, R185 ;  /* 0x000000ffffeb7224 */ /* 0x000fe400078e00b9 */
[----:B------:R-:W-:Y:S02]  /*cf40*/  IMAD.MOV.U32 R174, RZ, RZ, R237 ;  /* 0x000000ffffae7224 */ /* 0x000fe400078e00ed */
[----:B------:R-:W-:Y:S01]  /*cf50*/  IMAD.WIDE.U32 R184, R0, -0x2daee0ad, RZ ;  /* 0xd2511f5300b87825 */ /* 0x000fe200078e00ff */
[----:B------:R-:W-:-:S03]  /*cf60*/  F2FP.BF16.F32.PACK_AB R203, R15, R16 ;  /* 0x000000100fcb723e */ /* 0x000fc600000010ff */
[----:B------:R-:W-:Y:S01]  /*cf70*/  FADD.FTZ R16, R12, R2 ;  /* 0x000000020c107221 */ /* 0x000fe20000010000 */
[----:B------:R-:W-:Y:S01]  /*cf80*/  IMAD.MOV.U32 R218, RZ, RZ, R241 ;  /* 0x000000ffffda7224 */ /* 0x000fe200078e00f1 */
[----:B------:R-:W-:Y:S01]  /*cf90*/  LOP3.LUT R12, R185, R174, R182, 0x96, !PT ;  /* 0x000000aeb90c7212 */ /* 0x000fe200078e96b6 */
[----:B------:R-:W-:Y:S01]  /*cfa0*/  IMAD.WIDE.U32 R14, R14, -0x2daee0ad, RZ ;  /* 0xd2511f530e0e7825 */ /* 0x000fe200078e00ff */
[----:B------:R-:W-:Y:S02]  /*cfb0*/  F2FP.BF16.F32.PACK_AB R224, R43, R55 ;  /* 0x000000372be0723e */ /* 0x000fe400000010ff */
[----:B------:R-:W-:Y:S01]  /*cfc0*/  F2FP.BF16.F32.PACK_AB R43, R10, R11 ;  /* 0x0000000b0a2b723e */ /* 0x000fe200000010ff */
[----:B------:R-:W-:Y:S01]  /*cfd0*/  IMAD.WIDE.U32 R12, R12, -0x326172a9, RZ ;  /* 0xcd9e8d570c0c7825 */ /* 0x000fe200078e00ff */
[----:B------:R-:W-:-:S03]  /*cfe0*/  LOP3.LUT R10, R15, R218, R184, 0x96, !PT ;  /* 0x000000da0f0a7212 */ /* 0x000fc600078e96b8 */
[----:B------:R-:W-:Y:S01]  /*cff0*/  IMAD.MOV.U32 R238, RZ, RZ, R236 ;  /* 0x000000ffffee7224 */ /* 0x000fe200078e00ec */
[----:B------:R-:W-:Y:S01]  /*d000*/  LOP3.LUT R13, R13, R247, R8, 0x96, !PT ;  /* 0x000000f70d0d7212 */ /* 0x000fe200078e9608 */
[----:B------:R-:W-:-:S04]  /*d010*/  IMAD.WIDE.U32 R10, R10, -0x326172a9, RZ ;  /* 0xcd9e8d570a0a7825 */ /* 0x000fc800078e00ff */
[----:B------:R-:W-:Y:S01]  /*d020*/  IMAD.MOV.U32 R205, RZ, RZ, R240 ;  /* 0x000000ffffcd7224 */ /* 0x000fe200078e00f0 */
[----:B------:R-:W-:Y:S01]  /*d030*/  LOP3.LUT R11, R11, R238, R12, 0x96, !PT ;  /* 0x000000ee0b0b7212 */ /* 0x000fe200078e960c */
[----:B------:R-:W-:-:S05]  /*d040*/  IMAD.WIDE.U32 R12, R13, -0x2daee0ad, RZ ;  /* 0xd2511f530d0c7825 */ /* 0x000fca00078e00ff */
[----:B------:R-:W-:-:S05]  /*d050*/  LOP3.LUT R8, R13, R205, R14, 0x96, !PT ;  /* 0x000000cd0d087212 */ /* 0x000fca00078e960e */
[----:B------:R-:W-:-:S05]  /*d060*/  IMAD.WIDE.U32 R8, R8, -0x326172a9, RZ ;  /* 0xcd9e8d5708087825 */ /* 0x000fca00078e00ff */
[----:B------:R-:W-:Y:S01]  /*d070*/  LOP3.LUT R0, R9, R245, R10, 0x96, !PT ;  /* 0x000000f509007212 */ /* 0x000fe200078e960a */
[----:B------:R-:W1:Y:S03]  /*d080*/  MUFU.EX2 R17, R17 ;  /* 0x0000001100117308 */ /* 0x000e660000000800 */
[----:B------:R-:W-:-:S04]  /*d090*/  LOP3.LUT R2, R0, 0xff, RZ, 0xc0, !PT ;  /* 0x000000ff00027812 */ /* 0x000fc800078ec0ff */
[----:B------:R-:W-:Y:S01]  /*d0a0*/  ISETP.GE.U32.AND P1, PT, R200, R2, PT ;  /* 0x00000002c800720c */ /* 0x000fe20003f26070 */
[----:B------:R-:W2:Y:S01]  /*d0b0*/  MUFU.EX2 R18, R18 ;  /* 0x0000001200127308 */ /* 0x000ea20000000800 */
[----:B------:R-:W-:-:S04]  /*d0c0*/  LOP3.LUT R2, R0, 0xffff, RZ, 0xc0, !PT ;  /* 0x0000ffff00027812 */ /* 0x000fc800078ec0ff */
[----:B------:R-:W-:-:S04]  /*d0d0*/  SHF.R.U32.HI R2, RZ, 0x8, R2 ;  /* 0x00000008ff027819 */ /* 0x000fc80000011602 */
[----:B------:R-:W-:-:S04]  /*d0e0*/  LOP3.LUT R2, R2, 0xffff, RZ, 0xc0, !PT ;  /* 0x0000ffff02027812 */ /* 0x000fc800078ec0ff */
[----:B------:R-:W-:Y:S01]  /*d0f0*/  ISETP.GE.U32.AND P5, PT, R200, R2, PT ;  /* 0x00000002c800720c */ /* 0x000fe20003fa6070 */
[----:B-1----:R-:W-:-:S04]  /*d100*/  FADD.FTZ R2, R17, R16 ;  /* 0x0000001011027221 */ /* 0x002fc80000010000 */
[----:B--2---:R-:W-:Y:S01]  /*d110*/  FADD.FTZ R13, R18, R2 ;  /* 0x00000002120d7221 */ /* 0x004fe20000010000 */
[--C-:B------:R-:W-:Y:S02]  /*d120*/  SHF.R.U32.HI R2, RZ, 0x18, R0.reuse ;  /* 0x00000018ff027819 */ /* 0x100fe40000011600 */
[----:B------:R-:W-:Y:S02]  /*d130*/  F2FP.BF16.F32.PACK_AB R225, R61, R181 ;  /* 0x000000b53de1723e */ /* 0x000fe400000010ff */
[----:B------:R-:W-:Y:S02]  /*d140*/  ISETP.GE.U32.AND P0, PT, R200, R2, PT ;  /* 0x00000002c800720c */ /* 0x000fe40003f06070 */
[----:B------:R-:W-:Y:S02]  /*d150*/  PRMT R181, R22, 0x7610, R181 ;  /* 0x0000761016b57816 */ /* 0x000fe400000000b5 */
[----:B------:R-:W-:Y:S02]  /*d160*/  SHF.R.U32.HI R0, RZ, 0x10, R0 ;  /* 0x00000010ff007819 */ /* 0x000fe40000011600 */
[----:B------:R-:W-:Y:S01]  /*d170*/  F2FP.BF16.F32.PACK_AB R106, R106, R21 ;  /* 0x000000156a6a723e */ /* 0x000fe200000010ff */
[----:B------:R-:W-:Y:S01]  /*d180*/  @!P1 HFMA2.BF16_V2 R26, -RZ.H0_H0, RZ.H0_H0, -R181.H0_H0 ;  /* 0x200000ffff1a9231 */ /* 0x000fe200003409b5 */
[----:B------:R-:W-:Y:S01]  /*d190*/  PRMT R180, R22, 0x7632, R180 ;  /* 0x0000763216b47816 */ /* 0x000fe200000000b4 */
[----:B------:R-:W1:Y:S01]  /*d1a0*/  MUFU.EX2 R21, R57 ;  /* 0x0000003900157308 */ /* 0x000e620000000800 */
[----:B------:R-:W-:-:S02]  /*d1b0*/  PRMT R178, R179, 0x7632, R178 ;  /* 0x00007632b3b27816 */ /* 0x000fc400000000b2 */
[----:B------:R-:W-:Y:S02]  /*d1c0*/  LOP3.LUT R0, R0, 0xff, RZ, 0xc0, !PT ;  /* 0x000000ff00007812 */ /* 0x000fe400078ec0ff */
[----:B------:R-:W-:Y:S01]  /*d1d0*/  PRMT R2, R181, 0x5410, R180 ;  /* 0x00005410b5027816 */ /* 0x000fe200000000b4 */
[----:B------:R-:W-:Y:S01]  /*d1e0*/  @!P0 HFMA2.BF16_V2 R27, -RZ.H0_H0, RZ.H0_H0, -R178.H0_H0 ;  /* 0x200000ffff1b8231 */ /* 0x000fe200003409b2 */
[----:B------:R-:W-:Y:S01]  /*d1f0*/  @!P1 PRMT R181, R26, 0x5410, RZ ;  /* 0x000054101ab59816 */ /* 0x000fe200000000ff */
[----:B------:R-:W2:Y:S01]  /*d200*/  MUFU.EX2 R47, R47 ;  /* 0x0000002f002f7308 */ /* 0x000ea20000000800 */
[----:B------:R-:W-:Y:S02]  /*d210*/  ISETP.GE.U32.AND P1, PT, R200, R0, PT ;  /* 0x00000000c800720c */ /* 0x000fe40003f26070 */
[----:B------:R-:W-:Y:S02]  /*d220*/  LOP3.LUT R0, R8, 0xff, RZ, 0xc0, !PT ;  /* 0x000000ff08007812 */ /* 0x000fe400078ec0ff */
[----:B------:R-:W-:-:S02]  /*d230*/  PRMT R244, R179, 0x5410, R178 ;  /* 0x00005410b3f47816 */ /* 0x000fc400000000b2 */
[----:B------:R-:W-:Y:S02]  /*d240*/  @!P0 PRMT R178, R27, 0x5410, RZ ;  /* 0x000054101bb28816 */ /* 0x000fe400000000ff */
[----:B------:R-:W-:Y:S02]  /*d250*/  ISETP.GE.U32.AND P0, PT, R200, R0, PT ;  /* 0x00000000c800720c */ /* 0x000fe40003f06070 */
[----:B------:R-:W-:Y:S01]  /*d260*/  LOP3.LUT R0, R8, 0xffff, RZ, 0xc0, !PT ;  /* 0x0000ffff08007812 */ /* 0x000fe200078ec0ff */
[----:B------:R-:W3:Y:S01]  /*d270*/  MUFU.EX2 R15, R46 ;  /* 0x0000002e000f7308 */ /* 0x000ee20000000800 */
[----:B-1----:R-:W-:Y:S02]  /*d280*/  FADD.FTZ R7, R21, R7 ;  /* 0x0000000715077221 */ /* 0x002fe40000010000 */
[----:B------:R-:W-:Y:S01]  /*d290*/  SHF.R.U32.HI R0, RZ, 0x8, R0 ;  /* 0x00000008ff007819 */ /* 0x000fe20000011600 */
[----:B------:R-:W-:Y:S02]  /*d2a0*/  @!P1 HFMA2.BF16_V2 R34, -RZ.H0_H0, RZ.H0_H0, -R179.H0_H0 ;  /* 0x200000ffff229231 */ /* 0x000fe400003409b3 */
[----:B--2---:R-:W-:Y:S01]  /*d2b0*/  FADD.FTZ R10, R47, R7 ;  /* 0x000000072f0a7221 */ /* 0x004fe20000010000 */
[----:B------:R-:W-:Y:S01]  /*d2c0*/  @!P5 HFMA2.BF16_V2 R37, -RZ.H0_H0, RZ.H0_H0, -R180.H0_H0 ;  /* 0x200000ffff25d231 */ /* 0x000fe200003409b4 */
[----:B------:R-:W-:Y:S01]  /*d2d0*/  LOP3.LUT R0, R0, 0xffff, RZ, 0xc0, !PT ;  /* 0x0000ffff00007812 */ /* 0x000fe200078ec0ff */
[----:B------:R-:W1:Y:S01]  /*d2e0*/  MUFU.EX2 R14, R42 ;  /* 0x0000002a000e7308 */ /* 0x000e620000000800 */
[----:B------:R-:W-:-:S02]  /*d2f0*/  SHF.R.U32.HI R7, RZ, 0x10, R8 ;  /* 0x00000010ff077819 */ /* 0x000fc40000011608 */
[----:B------:R-:W-:Y:S02]  /*d300*/  @!P1 PRMT R179, R34, 0x5410, RZ ;  /* 0x0000541022b39816 */ /* 0x000fe400000000ff */
[----:B------:R-:W-:Y:S02]  /*d310*/  SHF.R.U32.HI R8, RZ, 0x18, R8 ;  /* 0x00000018ff087819 */ /* 0x000fe40000011608 */
[C---:B------:R-:W-:Y:S01]  /*d320*/  ISETP.GE.U32.AND P1, PT, R200.reuse, R0, PT ;  /* 0x00000000c800720c */ /* 0x040fe20003f26070 */
[----:B------:R-:W-:Y:S01]  /*d330*/  STL [R1+0x18], R172 ;  /* 0x000018ac01007387 */ /* 0x000fe20000100800 */
[----:B------:R-:W-:Y:S01]  /*d340*/  @!P5 PRMT R180, R37, 0x5410, RZ ;  /* 0x0000541025b4d816 */ /* 0x000fe200000000ff */
[----:B------:R-:W-:Y:S01]  /*d350*/  @!P0 HFMA2.BF16_V2 R38, -RZ.H0_H0, RZ.H0_H0, -R177.H0_H0 ;  /* 0x200000ffff268231 */ /* 0x000fe200003409b1 */
[----:B------:R-:W-:Y:S01]  /*d360*/  PRMT R176, R177, 0x7632, R176 ;  /* 0x00007632b1b07816 */ /* 0x000fe200000000b0 */
[----:B------:R-:W-:Y:S01]  /*d370*/  STL [R1+0x21c], R222 ;  /* 0x00021cde01007387 */ /* 0x000fe20000100800 */
[----:B------:R-:W-:Y:S01]  /*d380*/  ISETP.GE.U32.AND P5, PT, R200, R8, PT ;  /* 0x00000008c800720c */ /* 0x000fe20003fa6070 */
[----:B------:R-:W-:Y:S01]  /*d390*/  IMAD.WIDE.U32 R8, R11, -0x2daee0ad, RZ ;  /* 0xd2511f530b087825 */ /* 0x000fe200078e00ff */
[----:B------:R-:W-:Y:S01]  /*d3a0*/  LOP3.LUT R0, R7, 0xff, RZ, 0xc0, !PT ;  /* 0x000000ff07007812 */ /* 0x000fe200078ec0ff */
[----:B------:R-:W-:Y:S02]  /*d3b0*/  STL [R1+0x158], R49 ;  /* 0x0001583101007387 */ /* 0x000fe40000100800 */
[----:B------:R-:W-:Y:S01]  /*d3c0*/  IMAD.MOV.U32 R33, RZ, RZ, R235 ;  /* 0x000000ffff217224 */ /* 0x000fe200078e00eb */
[----:B------:R-:W-:Y:S01]  /*d3d0*/  PRMT R235, R177, 0x5410, R176 ;  /* 0x00005410b1eb7816 */ /* 0x000fe200000000b0 */
[----:B------:R-:W-:Y:S01]  /*d3e0*/  STL [R1+0x24c], R182 ;  /* 0x00024cb601007387 */ /* 0x000fe20000100800 */
[----:B------:R-:W-:-:S03]  /*d3f0*/  @!P0 PRMT R177, R38, 0x5410, RZ ;  /* 0x0000541026b18816 */ /* 0x000fc600000000ff */
[----:B------:R-:W-:Y:S01]  /*d400*/  STL [R1+0x248], R183 ;  /* 0x000248b701007387 */ /* 0x000fe20000100800 */
[----:B------:R-:W-:-:S03]  /*d410*/  ISETP.GE.U32.AND P0, PT, R200, R0, PT ;  /* 0x00000000c800720c */ /* 0x000fc60003f06070 */
[----:B------:R3:W-:Y:S01]  /*d420*/  STL [R1+0x2c], R2 ;  /* 0x00002c0201007387 */ /* 0x0007e20000100800 */
[----:B------:R-:W-:Y:S01]  /*d430*/  LOP3.LUT R0, R9, R246, R12, 0x96, !PT ;  /* 0x000000f609007212 */ /* 0x000fe200078e960c */
[----:B------:R-:W-:Y:S01]  /*d440*/  @!P1 HFMA2.BF16_V2 R41, -RZ.H0_H0, RZ.H0_H0, -R176.H0_H0 ;  /* 0x200000ffff299231 */ /* 0x000fe200003409b0 */
[----:B------:R-:W-:Y:S02]  /*d450*/  PRMT R107, R106, 0x7632, R107 ;  /* 0x000076326a6b7816 */ /* 0x000fe4000000006b */
[----:B------:R-:W-:Y:S02]  /*d460*/  LOP3.LUT R7, R0, 0xff, RZ, 0xc0, !PT ;  /* 0x000000ff00077812 */ /* 0x000fe400078ec0ff */
[----:B------:R-:W-:Y:S01]  /*d470*/  @!P1 PRMT R176, R41, 0x5410, RZ ;  /* 0x0000541029b09816 */ /* 0x000fe200000000ff */
[----:B------:R-:W-:Y:S01]  /*d480*/  @!P5 HFMA2.BF16_V2 R64, -RZ.H0_H0, RZ.H0_H0, -R107.H0_H0 ;  /* 0x200000ffff40d231 */ /* 0x000fe2000034096b */
[----:B------:R-:W-:Y:S01]  /*d490*/  ISETP.GE.U32.AND P1, PT, R200, R7, PT ;  /* 0x00000007c800720c */ /* 0x000fe20003f26070 */
[----:B------:R-:W-:-:S02]  /*d4a0*/  IMAD.MOV.U32 R32, RZ, RZ, R234 ;  /* 0x000000ffff207224 */ /* 0x000fc400078e00ea */
[----:B---3--:R-:W-:-:S04]  /*d4b0*/  FADD.FTZ R2, R15, R10 ;  /* 0x0000000a0f027221 */ /* 0x008fc80000010000 */
[----:B-1----:R-:W-:Y:S01]  /*d4c0*/  FADD.FTZ R10, R14, R2 ;  /* 0x000000020e0a7221 */ /* 0x002fe20000010000 */
[----:B------:R-:W-:-:S04]  /*d4d0*/  LOP3.LUT R2, R0, 0xffff, RZ, 0xc0, !PT ;  /* 0x0000ffff00027812 */ /* 0x000fc800078ec0ff */
[----:B------:R-:W-:Y:S02]  /*d4e0*/  SHF.R.U32.HI R2, RZ, 0x8, R2 ;  /* 0x00000008ff027819 */ /* 0x000fe40000011602 */
[----:B------:R-:W-:Y:S02]  /*d4f0*/  PRMT R234, R106, 0x5410, R107 ;  /* 0x000054106aea7816 */ /* 0x000fe4000000006b */
[----:B------:R-:W-:Y:S02]  /*d500*/  LOP3.LUT R2, R2, 0xffff, RZ, 0xc0, !PT ;  /* 0x0000ffff02027812 */ /* 0x000fe400078ec0ff */
[----:B------:R-:W-:Y:S02]  /*d510*/  @!P5 PRMT R107, R64, 0x5410, RZ ;  /* 0x00005410406bd816 */ /* 0x000fe400000000ff */
[----:B------:R-:W-:Y:S02]  /*d520*/  ISETP.GE.U32.AND P5, PT, R200, R2, PT ;  /* 0x00000002c800720c */ /* 0x000fe40003fa6070 */
[----:B------:R-:W-:-:S02]  /*d530*/  F2FP.BF16.F32.PACK_AB R105, R44, R50 ;  /* 0x000000322c69723e */ /* 0x000fc400000010ff */
[--C-:B------:R-:W-:Y:S02]  /*d540*/  SHF.R.U32.HI R2, RZ, 0x18, R0.reuse ;  /* 0x00000018ff027819 */ /* 0x100fe40000011600 */
[----:B------:R-:W-:Y:S01]  /*d550*/  SHF.R.U32.HI R0, RZ, 0x10, R0 ;  /* 0x00000010ff007819 */ /* 0x000fe20000011600 */
[----:B------:R-:W-:Y:S01]  /*d560*/  @!P1 HFMA2.BF16_V2 R100, -RZ.H0_H0, RZ.H0_H0, -R105.H0_H0 ;  /* 0x200000ffff649231 */ /* 0x000fe20000340969 */
[C---:B------:R-:W-:Y:S02]  /*d570*/  PRMT R104, R105.reuse, 0x7632, R104 ;  /* 0x0000763269687816 */ /* 0x040fe40000000068 */
[----:B------:R-:W-:Y:S02]  /*d580*/  LOP3.LUT R0, R0, 0xff, RZ, 0xc0, !PT ;  /* 0x000000ff00007812 */ /* 0x000fe400078ec0ff */
[----:B------:R-:W-:Y:S01]  /*d590*/  PRMT R54, R105, 0x5410, R104 ;  /* 0x0000541069367816 */ /* 0x000fe20000000068 */
[----:B------:R-:W-:Y:S01]  /*d5a0*/  @!P5 HFMA2.BF16_V2 R187, -RZ.H0_H0, RZ.H0_H0, -R104.H0_H0 ;  /* 0x200000ffffbbd231 */ /* 0x000fe20000340968 */
[----:B------:R-:W-:-:S02]  /*d5b0*/  @!P1 PRMT R105, R100, 0x5410, RZ ;  /* 0x0000541064699816 */ /* 0x000fc400000000ff */
[----:B------:R-:W-:Y:S01]  /*d5c0*/  ISETP.GE.U32.AND P1, PT, R200, R0, PT ;  /* 0x00000000c800720c */ /* 0x000fe20003f26070 */
[----:B------:R-:W1:Y:S01]  /*d5d0*/  MUFU.EX2 R66, R66 ;  /* 0x0000004200427308 */ /* 0x000e620000000800 */
[----:B------:R-:W-:Y:S02]  /*d5e0*/  LOP3.LUT R0, R8, 0xff, RZ, 0xc0, !PT ;  /* 0x000000ff08007812 */ /* 0x000fe400078ec0ff */
[----:B------:R-:W-:Y:S02]  /*d5f0*/  @!P5 PRMT R104, R187, 0x5410, RZ ;  /* 0x00005410bb68d816 */ /* 0x000fe400000000ff */
[----:B------:R-:W-:Y:S02]  /*d600*/  ISETP.GE.U32.AND P5, PT, R200, R0, PT ;  /* 0x00000000c800720c */ /* 0x000fe40003fa6070 */
[----:B------:R-:W-:Y:S01]  /*d610*/  LOP3.LUT R0, R8, 0xffff, RZ, 0xc0, !PT ;  /* 0x0000ffff08007812 */ /* 0x000fe200078ec0ff */
[----:B------:R-:W2:Y:S01]  /*d620*/  MUFU.EX2 R65, R65 ;  /* 0x0000004100417308 */ /* 0x000ea20000000800 */
[----:B------:R-:W-:Y:S01]  /*d630*/  F2FP.BF16.F32.PACK_AB R103, R103, R23 ;  /* 0x000000176767723e */ /* 0x000fe200000010ff */
[----:B------:R-:W-:Y:S01]  /*d640*/  @!P0 HFMA2.BF16_V2 R67, -RZ.H0_H0, RZ.H0_H0, -R106.H0_H0 ;  /* 0x200000ffff438231 */ /* 0x000fe2000034096a */
[----:B------:R-:W-:-:S02]  /*d650*/  F2FP.BF16.F32.PACK_AB R229, R18, R17 ;  /* 0x0000001112e5723e */ /* 0x000fc400000010ff */
[----:B------:R-:W-:-:S03]  /*d660*/  SHF.R.U32.HI R0, RZ, 0x8, R0 ;  /* 0x00000008ff007819 */ /* 0x000fc60000011600 */
[----:B------:R-:W3:Y:S01]  /*d670*/  MUFU.EX2 R11, R39 ;  /* 0x00000027000b7308 */ /* 0x000ee20000000800 */
[----:B------:R-:W-:Y:S01]  /*d680*/  PRMT R102, R103, 0x7632, R102 ;  /* 0x0000763267667816 */ /* 0x000fe20000000066 */
[----:B------:R-:W-:Y:S01]  /*d690*/  @!P1 HFMA2.BF16_V2 R186, -RZ.H0_H0, RZ.H0_H0, -R103.H0_H0 ;  /* 0x200000ffffba9231 */ /* 0x000fe20000340967 */
[----:B------:R-:W-:-:S05]  /*d6a0*/  LOP3.LUT R0, R0, 0xffff, RZ, 0xc0, !PT ;  /* 0x0000ffff00007812 */ /* 0x000fca00078ec0ff */
[----:B------:R-:W4:Y:S01]  /*d6b0*/  MUFU.EX2 R18, R35 ;  /* 0x0000002300127308 */ /* 0x000f220000000800 */
[----:B------:R-:W-:Y:S02]  /*d6c0*/  @!P0 PRMT R106, R67, 0x5410, RZ ;  /* 0x00005410436a8816 */ /* 0x000fe400000000ff */
[----:B------:R-:W-:-:S05]  /*d6d0*/  ISETP.GE.U32.AND P0, PT, R200, R2, PT ;  /* 0x00000002c800720c */ /* 0x000fca0003f06070 */
[----:B------:R1:W-:Y:S08]  /*d6e0*/  MUFU.EX2 R12, R190 ;  /* 0x000000be000c7308 */ /* 0x0003f00000000800 */
[----:B------:R-:W4:Y:S01]  /*d6f0*/  MUFU.EX2 R9, R191 ;  /* 0x000000bf00097308 */ /* 0x000f220000000800 */
[----:B-1----:R-:W-:Y:S02]  /*d700*/  PRMT R190, R103, 0x5410, R102 ;  /* 0x0000541067be7816 */ /* 0x002fe40000000066 */
[----:B------:R-:W-:-:S02]  /*d710*/  @!P1 PRMT R103, R186, 0x5410, RZ ;  /* 0x00005410ba679816 */ /* 0x000fc400000000ff */
[----:B------:R-:W-:Y:S01]  /*d720*/  ISETP.GE.U32.AND P1, PT, R200, R0, PT ;  /* 0x00000000c800720c */ /* 0x000fe20003f26070 */
[----:B------:R-:W-:-:S04]  /*d730*/  FADD.FTZ R0, R66, R13 ;  /* 0x0000000d42007221 */ /* 0x000fc80000010000 */
[----:B--2---:R-:W-:Y:S01]  /*d740*/  FADD.FTZ R2, R65, R0 ;  /* 0x0000000041027221 */ /* 0x004fe20000010000 */
[----:B---3--:R-:W-:Y:S01]  /*d750*/  FADD.FTZ R0, R11, R10 ;  /* 0x0000000a0b007221 */ /* 0x008fe20000010000 */
[----:B------:R-:W1:Y:S01]  /*d760*/  MUFU.EX2 R63, R63 ;  /* 0x0000003f003f7308 */ /* 0x000e620000000800 */
[----:B------:R-:W-:Y:S01]  /*d770*/  @!P0 HFMA2.BF16_V2 R101, -RZ.H0_H0, RZ.H0_H0, -R102.H0_H0 ;  /* 0x200000ffff658231 */ /* 0x000fe20000340966 */
[----:B------:R-:W-:Y:S01]  /*d780*/  SHF.R.U32.HI R7, RZ, 0x10, R8 ;  /* 0x00000010ff077819 */ /* 0x000fe20000011608 */
[----:B----4-:R-:W-:Y:S01]  /*d790*/  FADD.FTZ R23, R18, R0 ;  /* 0x0000000012177221 */ /* 0x010fe20000010000 */
[----:B------:R-:W-:Y:S02]  /*d7a0*/  F2FP.BF16.F32.PACK_AB R0, R9, R12 ;  /* 0x0000000c0900723e */ /* 0x000fe400000010ff */
[----:B------:R-:W-:Y:S02]  /*d7b0*/  SHF.R.U32.HI R8, RZ, 0x18, R8 ;  /* 0x00000018ff087819 */ /* 0x000fe40000011608 */
[----:B------:R-:W2:Y:S01]  /*d7c0*/  MUFU.EX2 R60, R60 ;  /* 0x0000003c003c7308 */ /* 0x000ea20000000800 */
[----:B------:R-:W-:-:S02]  /*d7d0*/  PRMT R100, R0, 0x7610, R100 ;  /* 0x0000761000647816 */ /* 0x000fc40000000064 */
[----:B------:R-:W-:Y:S02]  /*d7e0*/  @!P0 PRMT R102, R101, 0x5410, RZ ;  /* 0x0000541065668816 */ /* 0x000fe400000000ff */
[----:B------:R-:W-:Y:S01]  /*d7f0*/  ISETP.GE.U32.AND P0, PT, R200, R8, PT ;  /* 0x00000008c800720c */ /* 0x000fe20003f06070 */
[----:B------:R-:W-:Y:S02]  /*d800*/  @!P5 HFMA2.BF16_V2 R188, -RZ.H0_H0, RZ.H0_H0, -R100.H0_H0 ;  /* 0x200000ffffbcd231 */ /* 0x000fe40000340964 */
[----:B------:R-:W3:Y:S01]  /*d810*/  MUFU.EX2 R8, R56 ;  /* 0x0000003800087308 */ /* 0x000ee20000000800 */
[----:B------:R-:W-:Y:S02]  /*d820*/  PRMT R101, R0, 0x7632, R101 ;  /* 0x0000763200657816 */ /* 0x000fe40000000065 */
[----:B------:R-:W-:Y:S02]  /*d830*/  LOP3.LUT R0, R7, 0xff, RZ, 0xc0, !PT ;  /* 0x000000ff07007812 */ /* 0x000fe400078ec0ff */
[----:B------:R-:W-:-:S03]  /*d840*/  PRMT R53, R100, 0x5410, R101 ;  /* 0x0000541064357816 */ /* 0x000fc60000000065 */
[----:B------:R-:W4:Y:S01]  /*d850*/  MUFU.EX2 R7, R45 ;  /* 0x0000002d00077308 */ /* 0x000f220000000800 */
[----:B------:R-:W-:Y:S02]  /*d860*/  @!P5 PRMT R100, R188, 0x5410, RZ ;  /* 0x00005410bc64d816 */ /* 0x000fe400000000ff */
[----:B------:R-:W-:Y:S01]  /*d870*/  ISETP.GE.U32.AND P5, PT, R200, R0, PT ;  /* 0x00000000c800720c */ /* 0x000fe20003fa6070 */
[----:B-1----:R-:W-:-:S04]  /*d880*/  FADD.FTZ R0, R63, R2 ;  /* 0x000000023f007221 */ /* 0x002fc80000010000 */
[----:B--2---:R-:W-:Y:S01]  /*d890*/  FADD.FTZ R0, R60, R0 ;  /* 0x000000003c007221 */ /* 0x004fe20000010000 */
[----:B------:R-:W-:Y:S03]  /*d8a0*/  STL [R1+0x22c], R244 ;  /* 0x00022cf401007387 */ /* 0x000fe60000100800 */
[----:B---3--:R-:W-:Y:S01]  /*d8b0*/  FADD.FTZ R0, R8, R0 ;  /* 0x0000000008007221 */ /* 0x008fe20000010000 */
[----:B------:R-:W-:Y:S01]  /*d8c0*/  STL [R1+0x230], R235 ;  /* 0x000230eb01007387 */ /* 0x000fe20000100800 */
[----:B------:R-:W-:Y:S02]  /*d8d0*/  @!P1 HFMA2.BF16_V2 R189, -RZ.H0_H0, RZ.H0_H0, -R101.H0_H0 ;  /* 0x200000ffffbd9231 */ /* 0x000fe40000340965 */
[C---:B----4-:R-:W-:Y:S01]  /*d8e0*/  FADD.FTZ R0, R7.reuse, R0 ;  /* 0x0000000007007221 */ /* 0x050fe20000010000 */
[----:B------:R1:W-:Y:S01]  /*d8f0*/  STL [R1+0x234], R234 ;  /* 0x000234ea01007387 */ /* 0x0003e20000100800 */
[----:B------:R-:W-:Y:S01]  /*d900*/  F2FP.BF16.F32.PACK_AB R188, R7, R8 ;  /* 0x0000000807bc723e */ /* 0x000fe200000010ff */
[----:B------:R-:W-:-:S02]  /*d910*/  IMAD.MOV.U32 R16, RZ, RZ, R32 ;  /* 0x000000ffff107224 */ /* 0x000fc400078e0020 */
[----:B------:R-:W-:Y:S01]  /*d920*/  STL [R1+0x220], R54 ;  /* 0x0002203601007387 */ /* 0x000fe20000100800 */
[----:B------:R2:W-:Y:S01]  /*d930*/  MUFU.EX2 R7, R193 ;  /* 0x000000c100077308 */ /* 0x0005e20000000800 */
[----:B------:R-:W-:Y:S02]  /*d940*/  F2FP.BF16.F32.PACK_AB R18, R18, R11 ;  /* 0x0000000b1212723e */ /* 0x000fe400000010ff */
[----:B------:R-:W-:Y:S01]  /*d950*/  STL [R1+0x224], R190 ;  /* 0x000224be01007387 */ /* 0x000fe20000100800 */
[----:B------:R-:W-:Y:S01]  /*d960*/  @!P1 PRMT R101, R189, 0x5410, RZ ;  /* 0x00005410bd659816 */ /* 0x000fe200000000ff */
[----:B------:R-:W-:Y:S02]  /*d970*/  IMAD.MOV.U32 R17, RZ, RZ, R33 ;  /* 0x000000ffff117224 */ /* 0x000fe400078e0021 */
[-C--:B------:R-:W-:Y:S01]  /*d980*/  FMUL.FTZ R32, R141, R4.reuse ;  /* 0x000000048d207220 */ /* 0x080fe20000410000 */
[----:B------:R3:W-:Y:S01]  /*d990*/  STL [R1+0x228], R53 ;  /* 0x0002283501007387 */ /* 0x0007e20000100800 */
        /* <DEDUP_REMOVED lines=22> */
[-C--:B---3--:R-:W-:Y:S01]  /*db00*/  FMUL.FTZ R53, R125, R4.reuse ;  /* 0x000000047d357220 */ /* 0x088fe20000410000 */
[----:B----4-:R-:W-:-:S02]  /*db10*/  FMUL.FTZ R0, R160, R4 ;  /* 0x00000004a0007220 */ /* 0x010fc40000410000 */
[----:B------:R-:W1:Y:S01]  /*db20*/  MUFU.EX2 R4, R192 ;  /* 0x000000c000047308 */ /* 0x000e620000000800 */
[----:B------:R-:W-:Y:S01]  /*db30*/  STL [R1+0x238], R236 ;  /* 0x000238ec01007387 */ /* 0x000fe20000100800 */
[----:B--2---:R-:W-:-:S03]  /*db40*/  IMAD.MOV.U32 R193, RZ, RZ, R197 ;  /* 0x000000ffffc17224 */ /* 0x004fc600078e00c5 */
[----:B------:R-:W-:Y:S01]  /*db50*/  STL [R1+0x23c], R237 ;  /* 0x00023ced01007387 */ /* 0x000fe20000100800 */
[----:B------:R-:W-:-:S03]  /*db60*/  FMUL.FTZ R197, R82, R3 ;  /* 0x0000000352c57220 */ /* 0x000fc60000410000 */
[----:B------:R2:W-:Y:S01]  /*db70*/  STL [R1], R0 ;  /* 0x0000000001007387 */ /* 0x0005e20000100800 */
[----:B-1----:R-:W-:Y:S01]  /*db80*/  F2FP.BF16.F32.PACK_AB R82, R4, R7 ;  /* 0x000000070452723e */ /* 0x002fe200000010ff */
[----:B--2---:R-:W-:-:S04]  /*db90*/  FADD.FTZ R0, R7, R19 ;  /* 0x0000001307007221 */ /* 0x004fc80000010000 */
[----:B------:R-:W-:Y:S01]  /*dba0*/  FADD.FTZ R4, R4, R0 ;  /* 0x0000000004047221 */ /* 0x000fe20000010000 */
[----:B------:R-:W-:Y:S01]  /*dbb0*/  VIADD R0, R49, 0x1 ;  /* 0x0000000131007836 */ /* 0x000fe20000000000 */
[----:B------:R-:W-:Y:S01]  /*dbc0*/  F2FP.BF16.F32.PACK_AB R22, R14, R15 ;  /* 0x0000000f0e16723e */ /* 0x000fe200000010ff */
[----:B------:R-:W-:Y:S02]  /*dbd0*/  IMAD.MOV.U32 R140, RZ, RZ, R238 ;  /* 0x000000ffff8c7224 */ /* 0x000fe400078e00ee */
[----:B------:R-:W-:Y:S01]  /*dbe0*/  FADD.FTZ R2, R12, R20 ;  /* 0x000000140c027221 */ /* 0x000fe20000010000 */
[----:B------:R-:W-:Y:S01]  /*dbf0*/  IMAD.MOV.U32 R192, RZ, RZ, R196 ;  /* 0x000000ffffc07224 */ /* 0x000fe200078e00c4 */
[----:B------:R-:W-:Y:S01]  /*dc00*/  LOP3.LUT R160, R29, R0, RZ, 0x3c, !PT ;  /* 0x000000001da07212 */ /* 0x000fe200078e3cff */
[----:B------:R-:W-:Y:S02]  /*dc10*/  IMAD.MOV.U32 R152, RZ, RZ, R16 ;  /* 0x000000ffff987224 */ /* 0x000fe400078e0010 */
[----:B------:R-:W-:Y:S01]  /*dc20*/  FMUL.FTZ R239, R171, R3 ;  /* 0x00000003abef7220 */ /* 0x000fe20000410000 */
[----:B------:R-:W-:Y:S01]  /*dc30*/  IMAD.MOV.U32 R8, RZ, RZ, R242 ;  /* 0x000000ffff087224 */ /* 0x000fe200078e00f2 */
[----:B------:R-:W-:Y:S01]  /*dc40*/  LOP3.LUT R0, R160, R199, RZ, 0x3c, !PT ;  /* 0x000000c7a0007212 */ /* 0x000fe200078e3cff */
[----:B------:R-:W-:Y:S01]  /*dc50*/  FMUL.FTZ R238, R170, R3 ;  /* 0x00000003aaee7220 */ /* 0x000fe20000410000 */
[----:B------:R-:W-:-:S02]  /*dc60*/  IMAD.MOV.U32 R170, RZ, RZ, R243 ;  /* 0x000000ffffaa7224 */ /* 0x000fc400078e00f3 */
[-C--:B------:R-:W-:Y:S01]  /*dc70*/  FMUL.FTZ R137, R138, R3.reuse ;  /* 0x000000038a897220 */ /* 0x080fe20000410000 */
[----:B------:R-:W-:Y:S01]  /*dc80*/  FMUL.FTZ R136, R139, R3 ;  /* 0x000000038b887220 */ /* 0x000fe20000410000 */
[----:B------:R-:W-:-:S04]  /*dc90*/  IMAD.WIDE.U32 R14, R0, -0x326172a9, RZ ;  /* 0xcd9e8d57000e7825 */ /* 0x000fc800078e00ff */
[----:B------:R-:W-:Y:S01]  /*dca0*/  FADD.FTZ R16, R9, R2 ;  /* 0x0000000209107221 */ /* 0x000fe20000010000 */
[-C--:B------:R-:W-:Y:S01]  /*dcb0*/  FMUL.FTZ R235, R162, R3.reuse ;  /* 0x00000003a2eb7220 */ /* 0x080fe20000410000 */
[----:B------:R-:W-:Y:S01]  /*dcc0*/  FMUL.FTZ R244, R163, R3 ;  /* 0x00000003a3f47220 */ /* 0x000fe20000410000 */
[----:B------:R-:W-:Y:S01]  /*dcd0*/  IMAD.MOV.U32 R191, RZ, RZ, R172 ;  /* 0x000000ffffbf7224 */ /* 0x000fe200078e00ac */
[----:B------:R-:W-:Y:S01]  /*dce0*/  LOP3.LUT R2, R15, R170, R192, 0x96, !PT ;  /* 0x000000aa0f027212 */ /* 0x000fe200078e96c0 */
[----:B------:R-:W-:Y:S01]  /*dcf0*/  IMAD.MOV.U32 R42, RZ, RZ, R221 ;  /* 0x000000ffff2a7224 */ /* 0x000fe200078e00dd */
[----:B------:R-:W-:Y:S01]  /*dd00*/  LOP3.LUT R0, R251, R51, R14, 0x96, !PT ;  /* 0x00000033fb007212 */ /* 0x000fe200078e960e */
        /* <DEDUP_REMOVED lines=22> */
[----:B------:R1:W2:Y:S01]  /*de70*/  MUFU.EX2 R17, R195 ;  /* 0x000000c300117308 */ /* 0x0002a20000000800 */
[----:B------:R-:W-:Y:S01]  /*de80*/  IMAD.WIDE.U32 R2, R2, -0x2daee0ad, RZ ;  /* 0xd2511f5302027825 */ /* 0x000fe200078e00ff */
[----:B------:R-:W-:Y:S01]  /*de90*/  PRMT R61, R24, 0x7610, R61 ;  /* 0x00007610183d7816 */ /* 0x000fe2000000003d */
[----:B------:R-:W3:Y:S03]  /*dea0*/  LDL.LU R49, [R1+0x268] ;  /* 0x0002680001317983 */ /* 0x000ee60000300800 */
[----:B------:R-:W-:Y:S01]  /*deb0*/  LOP3.LUT R3, R3, R52, R30, 0x96, !PT ;  /* 0x0000003403037212 */ /* 0x000fe200078e961e */
[----:B------:R-:W-:-:S02]  /*dec0*/  IMAD.MOV.U32 R154, RZ, RZ, R13 ;  /* 0x000000ffff9a7224 */ /* 0x000fc400078e000d */
[----:B-1----:R-:W-:Y:S02]  /*ded0*/  IMAD.MOV.U32 R195, RZ, RZ, R8 ;  /* 0x000000ffffc37224 */ /* 0x002fe400078e0008 */
[----:B------:R-:W-:Y:S01]  /*dee0*/  IMAD.WIDE.U32 R8, R0, -0x2daee0ad, RZ ;  /* 0xd2511f5300087825 */ /* 0x000fe200078e00ff */
[----:B------:R1:W4:Y:S04]  /*def0*/  MUFU.EX2 R7, R208 ;  /* 0x000000d000077308 */ /* 0x0003280000000800 */
[----:B------:R-:W-:Y:S01]  /*df00*/  LOP3.LUT R0, R9, R171, R2, 0x96, !PT ;  /* 0x000000ab09007212 */ /* 0x000fe200078e9602 */
[----:B------:R-:W-:-:S04]  /*df10*/  IMAD.WIDE.U32 R2, R3, -0x326172a9, RZ ;  /* 0xcd9e8d5703027825 */ /* 0x000fc800078e00ff */
[----:B------:R-:W-:Y:S01]  /*df20*/  IMAD.WIDE.U32 R12, R0, -0x326172a9, RZ ;  /* 0xcd9e8d57000c7825 */ /* 0x000fe200078e00ff */
[----:B------:R-:W-:-:S03]  /*df30*/  LOP3.LUT R3, R3, R195, R250, 0x96, !PT ;  /* 0x000000c303037212 */ /* 0x000fc600078e96fa */
[----:B-1----:R-:W-:-:S05]  /*df40*/  IMAD.MOV.U32 R208, RZ, RZ, R156 ;  /* 0x000000ffffd07224 */ /* 0x002fca00078e009c */
[----:B------:R-:W-:Y:S01]  /*df50*/  LOP3.LUT R0, R13, R208, R2, 0x96, !PT ;  /* 0x000000d00d007212 */ /* 0x000fe200078e9602 */
[----:B------:R-:W-:Y:S02]  /*df60*/  IMAD.MOV.U32 R143, RZ, RZ, R11 ;  /* 0x000000ffff8f7224 */ /* 0x000fe400078e000b */
[----:B------:R-:W-:Y:S02]  /*df70*/  IMAD.MOV.U32 R142, RZ, RZ, R10 ;  /* 0x000000ffff8e7224 */ /* 0x000fe400078e000a */
[----:B------:R-:W-:-:S04]  /*df80*/  IMAD.WIDE.U32 R2, R3, -0x2daee0ad, RZ ;  /* 0xd2511f5303027825 */ /* 0x000fc800078e00ff */
[----:B------:R-:W-:Y:S01]  /*df90*/  IMAD.WIDE.U32 R10, R0, -0x2daee0ad, RZ ;  /* 0xd2511f53000a7825 */ /* 0x000fe200078e00ff */
[----:B------:R-:W-:-:S04]  /*dfa0*/  LOP3.LUT R3, R3, R139, R8, 0x96, !PT ;  /* 0x0000008b03037212 */ /* 0x000fc800078e9608 */
[----:B------:R-:W-:Y:S01]  /*dfb0*/  LOP3.LUT R2, R11, R138, R2, 0x96, !PT ;  /* 0x0000008a0b027212 */ /* 0x000fe200078e9602 */
[----:B------:R-:W-:-:S04]  /*dfc0*/  IMAD.WIDE.U32 R8, R3, -0x326172a9, RZ ;  /* 0xcd9e8d5703087825 */ /* 0x000fc800078e00ff */
[----:B--2---:R-:W-:Y:S01]  /*dfd0*/  FADD.FTZ R0, R17, R4 ;  /* 0x0000000411007221 */ /* 0x004fe20000010000 */
[----:B------:R-:W-:-:S04]  /*dfe0*/  IMAD.WIDE.U32 R2, R2, -0x326172a9, RZ ;  /* 0xcd9e8d5702027825 */ /* 0x000fc800078e00ff */
[----:B----4-:R-:W-:Y:S01]  /*dff0*/  FADD.FTZ R11, R7, R0 ;  /* 0x00000000070b7221 */ /* 0x010fe20000010000 */
[----:B------:R-:W1:Y:S01]  /*e000*/  MUFU.EX2 R13, R194 ;  /* 0x000000c2000d7308 */ /* 0x000e620000000800 */
[----:B------:R-:W-:-:S07]  /*e010*/  LOP3.LUT R0, R3, R245, R8, 0x96, !PT ;  /* 0x000000f503007212 */ /* 0x000fce00078e9608 */
[----:B------:R-:W2:Y:S01]  /*e020*/  MUFU.EX2 R8, R207 ;  /* 0x000000cf00087308 */ /* 0x000ea20000000800 */
[C---:B------:R-:W-:Y:S02]  /*e030*/  LOP3.LUT R4, R0.reuse, 0xffff, RZ, 0xc0, !PT ;  /* 0x0000ffff00047812 */ /* 0x040fe400078ec0ff */
[----:B------:R-:W-:Y:S02]  /*e040*/  F2FP.BF16.F32.PACK_AB R81, R7, R17 ;  /* 0x000000110751723e */ /* 0x000fe400000010ff */
[----:B------:R-:W-:Y:S02]  /*e050*/  SHF.R.U32.HI R4, RZ, 0x8, R4 ;  /* 0x00000008ff047819 */ /* 0x000fe40000011604 */
[----:B------:R-:W-:Y:S01]  /*e060*/  LOP3.LUT R7, R0, 0xff, RZ, 0xc0, !PT ;  /* 0x000000ff00077812 */ /* 0x000fe200078ec0ff */
[----:B------:R-:W-:Y:S01]  /*e070*/  @!P5 HFMA2.BF16_V2 R62, -RZ.H0_H0, RZ.H0_H0, -R61.H0_H0 ;  /* 0x200000ffff3ed231 */ /* 0x000fe2000034093d */
[----:B------:R-:W-:Y:S02]  /*e080*/  F2FP.BF16.F32.PACK_AB R186, R60, R63 ;  /* 0x0000003f3cba723e */ /* 0x000fe400000010ff */
[----:B------:R-:W-:Y:S01]  /*e090*/  PRMT R60, R24, 0x7632, R60 ;  /* 0x00007632183c7816 */ /* 0x000fe2000000003c */
[----:B------:R-:W-:Y:S01]  /*e0a0*/  IMAD.MOV.U32 R17, RZ, RZ, R52 ;  /* 0x000000ffff117224 */ /* 0x000fe200078e0034 */
[----:B------:R-:W-:-:S02]  /*e0b0*/  ISETP.GE.U32.AND P1, PT, R200, R7, PT ;  /* 0x00000007c800720c */ /* 0x000fc40003f26070 */
[----:B------:R-:W-:Y:S02]  /*e0c0*/  LOP3.LUT R4, R4, 0xffff, RZ, 0xc0, !PT ;  /* 0x0000ffff04047812 */ /* 0x000fe400078ec0ff */
[----:B------:R-:W-:Y:S02]  /*e0d0*/  PRMT R52, R61, 0x5410, R60 ;  /* 0x000054103d347816 */ /* 0x000fe4000000003c */
[----:B------:R-:W-:Y:S02]  /*e0e0*/  @!P5 PRMT R61, R62, 0x5410, RZ ;  /* 0x000054103e3dd816 */ /* 0x000fe400000000ff */
[----:B------:R-:W-:Y:S01]  /*e0f0*/  ISETP.GE.U32.AND P5, PT, R200, R4, PT ;  /* 0x00000004c800720c */ /* 0x000fe20003fa6070 */
[----:B-1----:R-:W-:Y:S01]  /*e100*/  FADD.FTZ R4, R13, R16 ;  /* 0x000000100d047221 */ /* 0x002fe20000010000 */
[C---:B--2---:R-:W-:Y:S01]  /*e110*/  F2FP.BF16.F32.PACK_AB R7, R8.reuse, R13 ;  /* 0x0000000d0807723e */ /* 0x044fe200000010ff */
[----:B------:R-:W-:Y:S02]  /*e120*/  @!P0 HFMA2.BF16_V2 R68, -RZ.H0_H0, RZ.H0_H0, -R60.H0_H0 ;  /* 0x200000ffff448231 */ /* 0x000fe4000034093c */
[----:B------:R-:W-:Y:S01]  /*e130*/  FADD.FTZ R8, R8, R4 ;  /* 0x0000000408087221 */ /* 0x000fe20000010000 */
[----:B------:R-:W-:-:S02]  /*e140*/  PRMT R69, R7, 0x7610, R69 ;  /* 0x0000761007457816 */ /* 0x000fc40000000045 */
[--C-:B------:R-:W-:Y:S02]  /*e150*/  SHF.R.U32.HI R4, RZ, 0x18, R0.reuse ;  /* 0x00000018ff047819 */ /* 0x100fe40000011600 */
[----:B------:R-:W-:Y:S01]  /*e160*/  SHF.R.U32.HI R0, RZ, 0x10, R0 ;  /* 0x00000010ff007819 */ /* 0x000fe20000011600 */
[----:B------:R-:W-:Y:S01]  /*e170*/  @!P1 HFMA2.BF16_V2 R70, -RZ.H0_H0, RZ.H0_H0, -R69.H0_H0 ;  /* 0x200000ffff469231 */ /* 0x000fe20000340945 */
[----:B------:R-:W-:Y:S02]  /*e180*/  @!P0 PRMT R60, R68, 0x5410, RZ ;  /* 0x00005410443c8816 */ /* 0x000fe400000000ff */
[----:B------:R-:W-:Y:S01]  /*e190*/  PRMT R68, R7, 0x7632, R68 ;  /* 0x0000763207447816 */ /* 0x000fe20000000044 */
[----:B------:R-:W-:Y:S01]  /*e1a0*/  IMAD.MOV.U32 R156, RZ, RZ, R191 ;  /* 0x000000ffff9c7224 */ /* 0x000fe200078e00bf */
[----:B------:R-:W-:Y:S02]  /*e1b0*/  LOP3.LUT R0, R0, 0xff, RZ, 0xc0, !PT ;  /* 0x000000ff00007812 */ /* 0x000fe400078ec0ff */
[----:B------:R-:W-:Y:S01]  /*e1c0*/  PRMT R191, R69, 0x5410, R68 ;  /* 0x0000541045bf7816 */ /* 0x000fe20000000044 */
[----:B------:R-:W-:Y:S01]  /*e1d0*/  @!P5 HFMA2.BF16_V2 R80, -RZ.H0_H0, RZ.H0_H0, -R68.H0_H0 ;  /* 0x200000ffff50d231 */ /* 0x000fe20000340944 */
[----:B------:R-:W-:-:S02]  /*e1e0*/  @!P1 PRMT R69, R70, 0x5410, RZ ;  /* 0x0000541046459816 */ /* 0x000fc400000000ff */
[----:B------:R-:W-:Y:S01]  /*e1f0*/  ISETP.GE.U32.AND P1, PT, R200, R0, PT ;  /* 0x00000000c800720c */ /* 0x000fe20003f26070 */
[----:B------:R-:W1:Y:S01]  /*e200*/  MUFU.EX2 R13, R213 ;  /* 0x000000d5000d7308 */ /* 0x000e620000000800 */
[----:B------:R-:W-:Y:S02]  /*e210*/  LOP3.LUT R0, R2, 0xff, RZ, 0xc0, !PT ;  /* 0x000000ff02007812 */ /* 0x000fe400078ec0ff */
[----:B------:R-:W-:Y:S02]  /*e220*/  F2FP.BF16.F32.PACK_AB R21, R47, R21 ;  /* 0x000000152f15723e */ /* 0x000fe400000010ff */
[----:B------:R-:W-:Y:S02]  /*e230*/  @!P5 PRMT R68, R80, 0x5410, RZ ;  /* 0x000054105044d816 */ /* 0x000fe400000000ff */
[----:B------:R-:W-:Y:S02]  /*e240*/  LOP3.LUT R9, R9, R140, R12, 0x96, !PT ;  /* 0x0000008c09097212 */ /* 0x000fe400078e960c */
[----:B------:R-:W-:Y:S01]  /*e250*/  ISETP.GE.U32.AND P5, PT, R200, R0, PT ;  /* 0x00000000c800720c */ /* 0x000fe20003fa6070 */
[----:B------:R-:W2:Y:S01]  /*e260*/  MUFU.EX2 R12, R223 ;  /* 0x000000df000c7308 */ /* 0x000ea20000000800 */
[----:B------:R-:W-:-:S02]  /*e270*/  LOP3.LUT R0, R2, 0xffff, RZ, 0xc0, !PT ;  /* 0x0000ffff02007812 */ /* 0x000fc400078ec0ff */
[----:B------:R-:W-:Y:S02]  /*e280*/  PRMT R67, R21, 0x7610, R67 ;  /* 0x0000761015437816 */ /* 0x000fe40000000043 */
[----:B------:R-:W-:Y:S02]  /*e290*/  SHF.R.U32.HI R0, RZ, 0x8, R0 ;  /* 0x00000008ff007819 */ /* 0x000fe40000011600 */
[----:B------:R-:W-:Y:S01]  /*e2a0*/  F2FP.BF16.F32.PACK_AB R187, R65, R66 ;  /* 0x0000004241bb723e */ /* 0x000fe200000010ff */
[----:B------:R-:W-:Y:S01]  /*e2b0*/  @!P1 HFMA2.BF16_V2 R83, -RZ.H0_H0, RZ.H0_H0, -R67.H0_H0 ;  /* 0x200000ffff539231 */ /* 0x000fe20000340943 */
[----:B------:R-:W-:Y:S01]  /*e2c0*/  PRMT R66, R21, 0x7632, R66 ;  /* 0x0000763215427816 */ /* 0x000fe20000000042 */
[----:B------:R-:W-:Y:S01]  /*e2d0*/  IMAD.MOV.U32 R194, RZ, RZ, R195 ;  /* 0x000000ffffc27224 */ /* 0x000fe200078e00c3 */
[----:B------:R-:W-:Y:S02]  /*e2e0*/  LOP3.LUT R0, R0, 0xffff, RZ, 0xc0, !PT ;  /* 0x0000ffff00007812 */ /* 0x000fe400078ec0ff */
[----:B------:R-:W-:-:S02]  /*e2f0*/  PRMT R195, R67, 0x5410, R66 ;  /* 0x0000541043c37816 */ /* 0x000fc40000000042 */
[----:B------:R-:W-:Y:S02]  /*e300*/  @!P1 PRMT R67, R83, 0x5410, RZ ;  /* 0x0000541053439816 */ /* 0x000fe400000000ff */
[----:B------:R-:W-:Y:S01]  /*e310*/  ISETP.GE.U32.AND P1, PT, R200, R0, PT ;  /* 0x00000000c800720c */ /* 0x000fe20003f26070 */
[----:B-1----:R-:W-:Y:S01]  /*e320*/  FADD.FTZ R0, R13, R11 ;  /* 0x0000000b0d007221 */ /* 0x002fe20000010000 */
[C---:B--2---:R-:W-:Y:S01]  /*e330*/  F2FP.BF16.F32.PACK_AB R80, R12.reuse, R13 ;  /* 0x0000000d0c50723e */ /* 0x044fe200000010ff */
[----:B------:R-:W-:Y:S02]  /*e340*/  IMAD.MOV.U32 R223, RZ, RZ, R33 ;  /* 0x000000ffffdf7224 */ /* 0x000fe400078e0021 */
[----:B------:R-:W-:Y:S02]  /*e350*/  FADD.FTZ R11, R12, R0 ;  /* 0x000000000c0b7221 */ /* 0x000fe40000010000 */
[----:B------:R1:W-:Y:S02]  /*e360*/  MUFU.EX2 R12, R214 ;  /* 0x000000d6000c7308 */ /* 0x0003e40000000800 */
[----:B-1----:R-:W-:-:S02]  /*e370*/  IMAD.MOV.U32 R214, RZ, RZ, R32 ;  /* 0x000000ffffd67224 */ /* 0x002fc400078e0020 */
[----:B------:R-:W2:Y:S01]  /*e380*/  LDL.LU.64 R32, [R1+0x38] ;  /* 0x0000380001207983 */ /* 0x000ea20000300a00 */
[----:B------:R-:W-:-:S03]  /*e390*/  ISETP.GE.U32.AND P0, PT, R200, R4, PT ;  /* 0x00000004c800720c */ /* 0x000fc60003f06070 */
[----:B------:R-:W-:Y:S08]  /*e3a0*/  MUFU.EX2 R16, R210 ;  /* 0x000000d200107308 */ /* 0x000ff00000000800 */
[----:B------:R-:W1:Y:S01]  /*e3b0*/  MUFU.EX2 R4, R209 ;  /* 0x000000d100047308 */ /* 0x000e620000000800 */
[--C-:B------:R-:W-:Y:S01]  /*e3c0*/  SHF.R.U32.HI R7, RZ, 0x10, R2.reuse ;  /* 0x00000010ff077819 */ /* 0x100fe20000011602 */
[----:B------:R-:W-:Y:S01]  /*e3d0*/  @!P0 HFMA2.BF16_V2 R71, -RZ.H0_H0, RZ.H0_H0, -R66.H0_H0 ;  /* 0x200000ffff478231 */ /* 0x000fe20000340942 */
[----:B------:R-:W-:-:S04]  /*e3e0*/  SHF.R.U32.HI R2, RZ, 0x18, R2 ;  /* 0x00000018ff027819 */ /* 0x000fc80000011602 */
[----:B------:R-:W-:Y:S01]  /*e3f0*/  @!P0 PRMT R66, R71, 0x5410, RZ ;  /* 0x0000541047428816 */ /* 0x000fe200000000ff */
[----:B-1----:R-:W-:Y:S01]  /*e400*/  FADD.FTZ R8, R4, R8 ;  /* 0x0000000804087221 */ /* 0x002fe20000010000 */
[----:B------:R-:W-:Y:S02]  /*e410*/  F2FP.BF16.F32.PACK_AB R4, R16, R4 ;  /* 0x000000041004723e */ /* 0x000fe400000010ff */
[----:B------:R-:W-:Y:S02]  /*e420*/  ISETP.GE.U32.AND P0, PT, R200, R2, PT ;  /* 0x00000002c800720c */ /* 0x000fe40003f06070 */
[C---:B------:R-:W-:Y:S01]  /*e430*/  PRMT R65, R4.reuse, 0x7610, R65 ;  /* 0x0000761004417816 */ /* 0x040fe20000000041 */
[----:B------:R-:W-:Y:S01]  /*e440*/  IMAD.WIDE.U32 R2, R9, -0x2daee0ad, RZ ;  /* 0xd2511f5309027825 */ /* 0x000fe200078e00ff */
[----:B------:R-:W-:-:S03]  /*e450*/  PRMT R64, R4, 0x7632, R64 ;  /* 0x0000763204407816 */ /* 0x000fc60000000040 */
[----:B------:R-:W-:Y:S01]  /*e460*/  @!P5 HFMA2.BF16_V2 R85, -RZ.H0_H0, RZ.H0_H0, -R65.H0_H0 ;  /* 0x200000ffff55d231 */ /* 0x000fe20000340941 */
[----:B------:R-:W-:Y:S01]  /*e470*/  LOP3.LUT R4, R7, 0xff, RZ, 0xc0, !PT ;  /* 0x000000ff07047812 */ /* 0x000fe200078ec0ff */
[----:B------:R-:W-:Y:S01]  /*e480*/  IMAD.MOV.U32 R207, RZ, RZ, R170 ;  /* 0x000000ffffcf7224 */ /* 0x000fe200078e00aa */
[----:B------:R-:W-:Y:S02]  /*e490*/  LOP3.LUT R0, R3, R246, R10, 0x96, !PT ;  /* 0x000000f603007212 */ /* 0x000fe400078e960a */
[----:B------:R-:W-:Y:S02]  /*e4a0*/  PRMT R170, R65, 0x5410, R64 ;  /* 0x0000541041aa7816 */ /* 0x000fe40000000040 */
[----:B------:R-:W-:Y:S02]  /*e4b0*/  @!P5 PRMT R65, R85, 0x5410, RZ ;  /* 0x000054105541d816 */ /* 0x000fe400000000ff */
[----:B------:R-:W-:Y:S02]  /*e4c0*/  ISETP.GE.U32.AND P5, PT, R200, R4, PT ;  /* 0x00000004c800720c */ /* 0x000fe40003fa6070 */
[----:B------:R-:W-:Y:S01]  /*e4d0*/  SHF.R.U32.HI R4, RZ, 0x10, R0 ;  /* 0x00000010ff047819 */ /* 0x000fe20000011600 */
[----:B------:R-:W-:Y:S01]  /*e4e0*/  @!P1 HFMA2.BF16_V2 R84, -RZ.H0_H0, RZ.H0_H0, -R64.H0_H0 ;  /* 0x200000ffff549231 */ /* 0x000fe20000340940 */
[----:B------:R-:W-:-:S02]  /*e4f0*/  PRMT R62, R22, 0x7632, R62 ;  /* 0x00007632163e7816 */ /* 0x000fc4000000003e */
[----:B------:R-:W-:Y:S01]  /*e500*/  LOP3.LUT R4, R4, 0xff, RZ, 0xc0, !PT ;  /* 0x000000ff04047812 */ /* 0x000fe200078ec0ff */
[----:B------:R-:W-:Y:S01]  /*e510*/  IMAD.MOV.U32 R70, RZ, RZ, R17 ;  /* 0x000000ffff467224 */ /* 0x000fe200078e0011 */
[----:B------:R-:W-:Y:S01]  /*e520*/  @!P1 PRMT R64, R84, 0x5410, RZ ;  /* 0x0000541054409816 */ /* 0x000fe200000000ff */
[----:B------:R-:W-:Y:S01]  /*e530*/  @!P0 HFMA2.BF16_V2 R86, -RZ.H0_H0, RZ.H0_H0, -R62.H0_H0 ;  /* 0x200000ffff568231 */ /* 0x000fe2000034093e */
[----:B------:R-:W-:Y:S01]  /*e540*/  PRMT R63, R22, 0x7610, R63 ;  /* 0x00007610163f7816 */ /* 0x000fe2000000003f */
[----:B------:R1:W4:Y:S01]  /*e550*/  MUFU.EX2 R17, R215 ;  /* 0x000000d700117308 */ /* 0x0003220000000800 */
[----:B------:R-:W-:Y:S02]  /*e560*/  ISETP.GE.U32.AND P1, PT, R200, R4, PT ;  /* 0x00000004c800720c */ /* 0x000fe40003f26070 */
[----:B------:R-:W-:Y:S01]  /*e570*/  LOP3.LUT R4, R0, 0xff, RZ, 0xc0, !PT ;  /* 0x000000ff00047812 */ /* 0x000fe200078ec0ff */
[----:B------:R-:W-:Y:S02]  /*e580*/  @!P5 HFMA2.BF16_V2 R87, -RZ.H0_H0, RZ.H0_H0, -R63.H0_H0 ;  /* 0x200000ffff57d231 */ /* 0x000fe4000034093f */
[----:B-1----:R-:W-:-:S02]  /*e590*/  IMAD.MOV.U32 R215, RZ, RZ, R207 ;  /* 0x000000ffffd77224 */ /* 0x002fc400078e00cf */
[----:B------:R-:W-:Y:S01]  /*e5a0*/  IMAD.MOV.U32 R207, RZ, RZ, R171 ;  /* 0x000000ffffcf7224 */ /* 0x000fe200078e00ab */
[----:B------:R-:W-:Y:S02]  /*e5b0*/  PRMT R171, R63, 0x5410, R62 ;  /* 0x000054103fab7816 */ /* 0x000fe4000000003e */
[----:B------:R-:W-:Y:S02]  /*e5c0*/  @!P0 PRMT R62, R86, 0x5410, RZ ;  /* 0x00005410563e8816 */ /* 0x000fe400000000ff */
[----:B------:R-:W-:Y:S02]  /*e5d0*/  ISETP.GE.U32.AND P0, PT, R200, R4, PT ;  /* 0x00000004c800720c */ /* 0x000fe40003f06070 */
[----:B------:R-:W-:-:S04]  /*e5e0*/  LOP3.LUT R4, R0, 0xffff, RZ, 0xc0, !PT ;  /* 0x0000ffff00047812 */ /* 0x000fc800078ec0ff */
[----:B------:R-:W-:-:S04]  /*e5f0*/  SHF.R.U32.HI R4, RZ, 0x8, R4 ;  /* 0x00000008ff047819 */ /* 0x000fc80000011604 */
[----:B------:R-:W-:Y:S02]  /*e600*/  LOP3.LUT R4, R4, 0xffff, RZ, 0xc0, !PT ;  /* 0x0000ffff04047812 */ /* 0x000fe400078ec0ff */
[----:B------:R-:W-:Y:S02]  /*e610*/  @!P5 PRMT R63, R87, 0x5410, RZ ;  /* 0x00005410573fd816 */ /* 0x000fe400000000ff */
[----:B------:R-:W-:Y:S02]  /*e620*/  ISETP.GE.U32.AND P5, PT, R200, R4, PT ;  /* 0x00000004c800720c */ /* 0x000fe40003fa6070 */
[----:B----4-:R-:W-:-:S04]  /*e630*/  F2FP.BF16.F32.PACK_AB R4, R17, R12 ;  /* 0x0000000c1104723e */ /* 0x010fc800000010ff */
[C---:B------:R-:W-:Y:S02]  /*e640*/  PRMT R57, R4.reuse, 0x7610, R57 ;  /* 0x0000761004397816 */ /* 0x040fe40000000039 */
[----:B------:R-:W-:-:S03]  /*e650*/  PRMT R56, R4, 0x7632, R56 ;  /* 0x0000763204387816 */ /* 0x000fc60000000038 */
[----:B------:R-:W-:Y:S01]  /*e660*/  @!P0 HFMA2.BF16_V2 R96, -RZ.H0_H0, RZ.H0_H0, -R57.H0_H0 ;  /* 0x200000ffff608231 */ /* 0x000fe20000340939 */
[----:B------:R-:W-:Y:S02]  /*e670*/  SHF.R.U32.HI R0, RZ, 0x18, R0 ;  /* 0x00000018ff007819 */ /* 0x000fe40000011600 */
[----:B------:R-:W-:Y:S02]  /*e680*/  PRMT R213, R57, 0x5410, R56 ;  /* 0x0000541039d57816 */ /* 0x000fe40000000038 */
[----:B------:R-:W-:Y:S02]  /*e690*/  @!P0 PRMT R57, R96, 0x5410, RZ ;  /* 0x0000541060398816 */ /* 0x000fe400000000ff */
[----:B------:R-:W-:Y:S02]  /*e6a0*/  ISETP.GE.U32.AND P0, PT, R200, R0, PT ;  /* 0x00000000c800720c */ /* 0x000fe40003f06070 */
[C---:B------:R-:W-:Y:S02]  /*e6b0*/  PRMT R50, R18.reuse, 0x7632, R50 ;  /* 0x0000763212327816 */ /* 0x040fe40000000032 */
[----:B------:R-:W-:Y:S01]  /*e6c0*/  PRMT R55, R18, 0x7610, R55 ;  /* 0x0000761012377816 */ /* 0x000fe20000000037 */
[----:B------:R-:W-:Y:S01]  /*e6d0*/  FADD.FTZ R7, R16, R8 ;  /* 0x0000000810077221 */ /* 0x000fe20000010000 */
[----:B------:R-:W-:Y:S01]  /*e6e0*/  LOP3.LUT R0, R2, 0xff, RZ, 0xc0, !PT ;  /* 0x000000ff02007812 */ /* 0x000fe200078ec0ff */
[----:B------:R-:W-:Y:S01]  /*e6f0*/  MUFU.EX2 R13, R228 ;  /* 0x000000e4000d7308 */ /* 0x000fe20000000800 */
[----:B------:R-:W-:-:S05]  /*e700*/  PRMT R209, R55, 0x5410, R50 ;  /* 0x0000541037d17816 */ /* 0x000fca0000000032 */
[----:B------:R-:W-:Y:S02]  /*e710*/  @!P0 HFMA2.BF16_V2 R98, -RZ.H0_H0, RZ.H0_H0, -R50.H0_H0 ;  /* 0x200000ffff628231 */ /* 0x000fe40000340932 */
[----:B------:R-:W1:Y:S03]  /*e720*/  MUFU.EX2 R16, R227 ;  /* 0x000000e300107308 */ /* 0x000e660000000800 */
[----:B------:R-:W-:Y:S02]  /*e730*/  @!P0 PRMT R50, R98, 0x5410, RZ ;  /* 0x0000541062328816 */ /* 0x000fe400000000ff */
[----:B------:R-:W-:Y:S02]  /*e740*/  ISETP.GE.U32.AND P0, PT, R200, R0, PT ;  /* 0x00000000c800720c */ /* 0x000fe40003f06070 */
[----:B------:R-:W-:Y:S01]  /*e750*/  SHF.R.U32.HI R0, RZ, 0x10, R2 ;  /* 0x00000010ff007819 */ /* 0x000fe20000011602 */
[----:B------:R-:W-:Y:S01]  /*e760*/  @!P1 HFMA2.BF16_V2 R99, -RZ.H0_H0, RZ.H0_H0, -R55.H0_H0 ;  /* 0x200000ffff639231 */ /* 0x000fe20000340937 */
[----:B------:R-:W-:-:S02]  /*e770*/  LOP3.LUT R3, R2, 0xffff, RZ, 0xc0, !PT ;  /* 0x0000ffff02037812 */ /* 0x000fc400078ec0ff */
[----:B------:R-:W-:Y:S02]  /*e780*/  SHF.R.U32.HI R4, RZ, 0x18, R2 ;  /* 0x00000018ff047819 */ /* 0x000fe40000011602 */
[----:B------:R-:W-:Y:S02]  /*e790*/  LOP3.LUT R0, R0, 0xff, RZ, 0xc0, !PT ;  /* 0x000000ff00007812 */ /* 0x000fe400078ec0ff */
[----:B------:R-:W-:Y:S01]  /*e7a0*/  SHF.R.U32.HI R2, RZ, 0x8, R3 ;  /* 0x00000008ff027819 */ /* 0x000fe20000011603 */
[----:B------:R-:W-:Y:S01]  /*e7b0*/  @!P5 HFMA2.BF16_V2 R97, -RZ.H0_H0, RZ.H0_H0, -R56.H0_H0 ;  /* 0x200000ffff61d231 */ /* 0x000fe20000340938 */
[----:B------:R-:W-:Y:S02]  /*e7c0*/  @!P1 PRMT R55, R99, 0x5410, RZ ;  /* 0x0000541063379816 */ /* 0x000fe400000000ff */
[----:B------:R-:W-:Y:S02]  /*e7d0*/  ISETP.GE.U32.AND P1, PT, R200, R0, PT ;  /* 0x00000000c800720c */ /* 0x000fe40003f26070 */
[----:B------:R-:W-:-:S02]  /*e7e0*/  LOP3.LUT R0, R2, 0xffff, RZ, 0xc0, !PT ;  /* 0x0000ffff02007812 */ /* 0x000fc400078ec0ff */
[----:B------:R-:W-:Y:S02]  /*e7f0*/  @!P5 PRMT R56, R97, 0x5410, RZ ;  /* 0x000054106138d816 */ /* 0x000fe400000000ff */
[----:B------:R-:W-:Y:S02]  /*e800*/  ISETP.GE.U32.AND P5, PT, R200, R0, PT ;  /* 0x00000000c800720c */ /* 0x000fe40003fa6070 */
[----:B-1----:R-:W-:Y:S01]  /*e810*/  F2FP.BF16.F32.PACK_AB R0, R16, R13 ;  /* 0x0000000d1000723e */ /* 0x002fe200000010ff */
[----:B------:R-:W1:Y:S01]  /*e820*/  MUFU.EX2 R9, R230 ;  /* 0x000000e600097308 */ /* 0x000e620000000800 */
[----:B------:R-:W-:Y:S02]  /*e830*/  FADD.FTZ R2, R12, R7 ;  /* 0x000000070c027221 */ /* 0x000fe40000010000 */
[C---:B------:R-:W-:Y:S02]  /*e840*/  PRMT R47, R0.reuse, 0x7610, R47 ;  /* 0x00007610002f7816 */ /* 0x040fe4000000002f */
[----:B------:R-:W-:-:S03]  /*e850*/  PRMT R46, R0, 0x7632, R46 ;  /* 0x00007632002e7816 */ /* 0x000fc6000000002e */
[----:B------:R-:W4:Y:S01]  /*e860*/  MUFU.EX2 R8, R231 ;  /* 0x000000e700087308 */ /* 0x000f220000000800 */
[----:B------:R-:W-:Y:S02]  /*e870*/  @!P0 HFMA2.BF16_V2 R124, -RZ.H0_H0, RZ.H0_H0, -R47.H0_H0 ;  /* 0x200000ffff7c8231 */ /* 0x000fe4000034092f */
[----:B------:R-:W-:-:S05]  /*e880*/  IMAD.MOV.U32 R227, RZ, RZ, R194 ;  /* 0x000000ffffe37224 */ /* 0x000fca00078e00c2 */
[----:B------:R-:W-:Y:S01]  /*e890*/  MUFU.EX2 R10, R211 ;  /* 0x000000d3000a7308 */ /* 0x000fe20000000800 */
[----:B------:R-:W-:-:S07]  /*e8a0*/  PRMT R194, R47, 0x5410, R46 ;  /* 0x000054102fc27816 */ /* 0x000fce000000002e */
[----:B------:R-:W3:Y:S01]  /*e8b0*/  MUFU.EX2 R12, R212 ;  /* 0x000000d4000c7308 */ /* 0x000ee20000000800 */
[----:B------:R-:W-:Y:S02]  /*e8c0*/  @!P0 PRMT R47, R124, 0x5410, RZ ;  /* 0x000054107c2f8816 */ /* 0x000fe400000000ff */
[----:B------:R-:W-:-:S05]  /*e8d0*/  ISETP.GE.U32.AND P0, PT, R200, R4, PT ;  /* 0x00000004c800720c */ /* 0x000fca0003f06070 */
[----:B------:R-:W3:Y:S01]  /*e8e0*/  MUFU.EX2 R7, R232 ;  /* 0x000000e800077308 */ /* 0x000ee20000000800 */
[----:B-1----:R-:W-:-:S07]  /*e8f0*/  FADD.FTZ R0, R9, R11 ;  /* 0x0000000b09007221 */ /* 0x002fce0000010000 */
[----:B------:R-:W1:Y:S01]  /*e900*/  MUFU.EX2 R4, R233 ;  /* 0x000000e900047308 */ /* 0x000e620000000800 */
[----:B----4-:R-:W-:Y:S01]  /*e910*/  FADD.FTZ R3, R8, R0 ;  /* 0x0000000008037221 */ /* 0x010fe20000010000 */
[----:B---3--:R-:W-:Y:S01]  /*e920*/  F2FP.BF16.F32.PACK_AB R0, R12, R10 ;  /* 0x0000000a0c00723e */ /* 0x008fe200000010ff */
[----:B------:R-:W-:-:S03]  /*e930*/  FADD.FTZ R2, R17, R2 ;  /* 0x0000000211027221 */ /* 0x000fc60000010000 */
[C---:B------:R-:W-:Y:S02]  /*e940*/  PRMT R45, R0.reuse, 0x7610, R45 ;  /* 0x00007610002d7816 */ /* 0x040fe4000000002d */
[----:B------:R-:W-:Y:S01]  /*e950*/  PRMT R44, R0, 0x7632, R44 ;  /* 0x00007632002c7816 */ /* 0x000fe2000000002c */
[----:B------:R-:W-:Y:S01]  /*e960*/  FADD.FTZ R0, R7, R3 ;  /* 0x0000000307007221 */ /* 0x000fe20000010000 */
[----:B------:R-:W-:-:S03]  /*e970*/  FADD.FTZ R2, R13, R2 ;  /* 0x000000020d027221 */ /* 0x000fc60000010000 */
[----:B-1----:R-:W-:Y:S01]  /*e980*/  FADD.FTZ R3, R4, R0 ;  /* 0x0000000004037221 */ /* 0x002fe20000010000 */
[----:B------:R-:W-:Y:S01]  /*e990*/  FADD.FTZ R0, R16, R2 ;  /* 0x0000000210007221 */ /* 0x000fe20000010000 */
[----:B------:R-:W-:Y:S01]  /*e9a0*/  LOP3.LUT R2, R59, R215, R152, 0x96, !PT ;  /* 0x000000d73b027212 */ /* 0x000fe200078e9698 */
[----:B------:R-:W-:Y:S02]  /*e9b0*/  IMAD.MOV.U32 R230, RZ, RZ, R70 ;  /* 0x000000ffffe67224 */ /* 0x000fe400078e0046 */
[----:B------:R1:W-:Y:S01]  /*e9c0*/  STL [R1+0x134], R3 ;  /* 0x0001340301007387 */ /* 0x0003e20000100800 */
[----:B------:R-:W-:Y:S02]  /*e9d0*/  @!P0 HFMA2.BF16_V2 R125, -RZ.H0_H0, RZ.H0_H0, -R44.H0_H0 ;  /* 0x200000ffff7d8231 */ /* 0x000fe4000034092c */
[----:B------:R-:W-:Y:S01]  /*e9e0*/  IMAD.MOV.U32 R71, RZ, RZ, R137 ;  /* 0x000000ffff477224 */ /* 0x000fe200078e0089 */
[----:B------:R2:W-:Y:S01]  /*e9f0*/  STL [R1+0x12c], R0 ;  /* 0x00012c0001007387 */ /* 0x0005e20000100800 */
[----:B------:R-:W-:-:S02]  /*ea00*/  IMAD.MOV.U32 R70, RZ, RZ, R143 ;  /* 0x000000ffff467224 */ /* 0x000fc400078e008f */
[-C--:B------:R-:W-:Y:S01]  /*ea10*/  FMUL.FTZ R97, R121, R6.reuse ;  /* 0x0000000679617220 */ /* 0x080fe20000410000 */
[----:B------:R-:W-:Y:S02]  /*ea20*/  IMAD.MOV.U32 R83, RZ, RZ, R141 ;  /* 0x000000ffff537224 */ /* 0x000fe400078e008d */
[-C--:B------:R-:W-:Y:S01]  /*ea30*/  FMUL.FTZ R121, R73, R6.reuse ;  /* 0x0000000649797220 */ /* 0x080fe20000410000 */
[----:B------:R-:W-:Y:S01]  /*ea40*/  IMAD.MOV.U32 R231, RZ, RZ, R208 ;  /* 0x000000ffffe77224 */ /* 0x000fe200078e00d0 */
[----:B------:R-:W-:Y:S01]  /*ea50*/  PRMT R208, R45, 0x5410, R44 ;  /* 0x000054102dd07816 */ /* 0x000fe2000000002c */
[----:B------:R-:W-:Y:S01]  /*ea60*/  IMAD.MOV.U32 R232, RZ, RZ, R223 ;  /* 0x000000ffffe87224 */ /* 0x000fe200078e00df */
[----:B------:R-:W-:Y:S01]  /*ea70*/  @!P0 PRMT R44, R125, 0x5410, RZ ;  /* 0x000054107d2c8816 */ /* 0x000fe200000000ff */
[----:B------:R-:W-:Y:S02]  /*ea80*/  IMAD.MOV.U32 R210, RZ, RZ, R136 ;  /* 0x000000ffffd27224 */ /* 0x000fe400078e0088 */
[-C--:B------:R-:W-:Y:S01]  /*ea90*/  FMUL.FTZ R96, R120, R6.reuse ;  /* 0x0000000678607220 */ /* 0x080fe20000410000 */
[-C--:B------:R-:W-:Y:S01]  /*eaa0*/  FMUL.FTZ R84, R116, R6.reuse ;  /* 0x0000000674547220 */ /* 0x080fe20000410000 */
[----:B------:R-:W-:Y:S01]  /*eab0*/  FMUL.FTZ R85, R117, R6 ;  /* 0x0000000675557220 */ /* 0x000fe20000410000 */
[----:B------:R-:W-:-:S02]  /*eac0*/  IMAD.MOV.U32 R73, RZ, RZ, R140 ;  /* 0x000000ffff497224 */ /* 0x000fc400078e008c */
[----:B-1----:R-:W-:-:S04]  /*ead0*/  IMAD.WIDE.U32 R2, R2, -0x2daee0ad, RZ ;  /* 0xd2511f5302027825 */ /* 0x002fc800078e00ff */
[-C--:B------:R-:W-:Y:S01]  /*eae0*/  FMUL.FTZ R148, R148, R6.reuse ;  /* 0x0000000694947220 */ /* 0x080fe20000410000 */
[-C--:B------:R-:W-:Y:S01]  /*eaf0*/  FMUL.FTZ R149, R149, R6.reuse ;  /* 0x0000000695957220 */ /* 0x080fe20000410000 */
        /* <DEDUP_REMOVED lines=19> */
[----:B------:R-:W-:Y:S01]  /*ec30*/  F2FP.BF16.F32.PACK_AB R202, R4, R7 ;  /* 0x0000000704ca723e */ /* 0x000fe200000010ff */
[----:B------:R-:W-:-:S02]  /*ec40*/  IMAD.MOV.U32 R214, RZ, RZ, R83 ;  /* 0x000000ffffd67224 */ /* 0x000fc400078e0053 */
[----:B------:R-:W-:Y:S02]  /*ec50*/  IMAD.MOV.U32 R71, RZ, RZ, R70 ;  /* 0x000000ffff477224 */ /* 0x000fe400078e0046 */
[----:B------:R-:W-:Y:S02]  /*ec60*/  IMAD.MOV.U32 R70, RZ, RZ, R39 ;  /* 0x000000ffff467224 */ /* 0x000fe400078e0027 */
[----:B------:R-:W-:Y:S02]  /*ec70*/  IMAD.MOV.U32 R83, RZ, RZ, R38 ;  /* 0x000000ffff537224 */ /* 0x000fe400078e0026 */
[----:B------:R-:W-:Y:S02]  /*ec80*/  IMAD.MOV.U32 R228, RZ, RZ, R207 ;  /* 0x000000ffffe47224 */ /* 0x000fe400078e00cf */
[----:B------:R-:W-:Y:S02]  /*ec90*/  @!P5 HFMA2.BF16_V2 R127, -RZ.H0_H0, RZ.H0_H0, -R46.H0_H0 ;  /* 0x200000ffff7fd231 */ /* 0x000fe4000034092e */
[----:B------:R-:W-:-:S02]  /*eca0*/  @!P1 HFMA2.BF16_V2 R126, -RZ.H0_H0, RZ.H0_H0, -R45.H0_H0 ;  /* 0x200000ffff7e9231 */ /* 0x000fc4000034092d */
[----:B------:R-:W-:Y:S02]  /*ecb0*/  IMAD.MOV.U32 R211, RZ, RZ, R139 ;  /* 0x000000ffffd37224 */ /* 0x000fe400078e008b */
[-C--:B------:R-:W-:Y:S01]  /*ecc0*/  FMUL.FTZ R98, R122, R5.reuse ;  /* 0x000000057a627220 */ /* 0x080fe20000410000 */
[----:B------:R-:W-:Y:S01]  /*ecd0*/  IMAD.MOV.U32 R212, RZ, RZ, R138 ;  /* 0x000000ffffd47224 */ /* 0x000fe200078e008a */
[----:B------:R-:W-:Y:S01]  /*ece0*/  @!P5 PRMT R46, R127, 0x5410, RZ ;  /* 0x000054107f2ed816 */ /* 0x000fe200000000ff */
[----:B------:R-:W-:Y:S01]  /*ecf0*/  IMAD.MOV.U32 R207, RZ, RZ, R142 ;  /* 0x000000ffffcf7224 */ /* 0x000fe200078e008e */
[----:B------:R-:W-:Y:S01]  /*ed00*/  @!P1 PRMT R45, R126, 0x5410, RZ ;  /* 0x000054107e2d9816 */ /* 0x000fe200000000ff */
[-C--:B------:R-:W-:Y:S01]  /*ed10*/  FMUL.FTZ R99, R123, R5.reuse ;  /* 0x000000057b637220 */ /* 0x080fe20000410000 */
[-C--:B------:R-:W-:Y:S01]  /*ed20*/  FMUL.FTZ R86, R118, R5.reuse ;  /* 0x0000000576567220 */ /* 0x080fe20000410000 */
[----:B------:R-:W-:Y:S01]  /*ed30*/  FMUL.FTZ R87, R119, R5 ;  /* 0x0000000577577220 */ /* 0x000fe20000410000 */
[----:B--2---:R-:W-:-:S02]  /*ed40*/  LOP3.LUT R0, R3, R230, R32, 0x96, !PT ;  /* 0x000000e603007212 */ /* 0x004fc400078e9620 */
[----:B------:R-:W-:-:S03]  /*ed50*/  LOP3.LUT R3, R217, R51, R58, 0x96, !PT ;  /* 0x00000033d9037212 */ /* 0x000fc600078e963a */
[----:B------:R-:W-:-:S04]  /*ed60*/  IMAD.WIDE.U32 R6, R0, -0x326172a9, RZ ;  /* 0xcd9e8d5700067825 */ /* 0x000fc800078e00ff */
[----:B------:R-:W-:Y:S01]  /*ed70*/  IMAD.WIDE.U32 R38, R3, -0x2daee0ad, RZ ;  /* 0xd2511f5303267825 */ /* 0x000fe200078e00ff */
[----:B------:R-:W-:-:S03]  /*ed80*/  LOP3.LUT R0, R7, R227, R216, 0x96, !PT ;  /* 0x000000e307007212 */ /* 0x000fc600078e96d8 */
[-C--:B------:R-:W-:Y:S01]  /*ed90*/  FMUL.FTZ R150, R150, R5.reuse ;  /* 0x0000000596967220 */ /* 0x080fe20000410000 */
[----:B------:R-:W-:Y:S01]  /*eda0*/  LOP3.LUT R2, R39, R228, R2, 0x96, !PT ;  /* 0x000000e427027212 */ /* 0x000fe200078e9602 */
        /* <DEDUP_REMOVED lines=19> */
[----:B------:R-:W-:-:S04]  /*eee0*/  IMAD.WIDE.U32 R4, R0, -0x2daee0ad, RZ ;  /* 0xd2511f5300047825 */ /* 0x000fc800078e00ff */
[----:B------:R-:W-:Y:S01]  /*eef0*/  IMAD.WIDE.U32 R2, R2, -0x326172a9, RZ ;  /* 0xcd9e8d5702027825 */ /* 0x000fe200078e00ff */
[----:B------:R-:W-:-:S04]  /*ef00*/  LOP3.LUT R0, R5, R211, R38, 0x96, !PT ;  /* 0x000000d305007212 */ /* 0x000fc800078e9626 */
[----:B------:R-:W-:Y:S01]  /*ef10*/  LOP3.LUT R3, R3, R231, R6, 0x96, !PT ;  /* 0x000000e703037212 */ /* 0x000fe200078e9606 */
[----:B------:R-:W-:Y:S01]  /*ef20*/  IMAD.WIDE.U32 R6, R0, -0x326172a9, RZ ;  /* 0xcd9e8d5700067825 */ /* 0x000fe200078e00ff */
[----:B------:R-:W-:-:S03]  /*ef30*/  F2FP.BF16.F32.PACK_AB R41, R8, R9 ;  /* 0x000000090829723e */ /* 0x000fc600000010ff */
[----:B------:R-:W-:Y:S01]  /*ef40*/  IMAD.WIDE.U32 R8, R3, -0x2daee0ad, RZ ;  /* 0xd2511f5303087825 */ /* 0x000fe200078e00ff */
[----:B------:R-:W-:-:S04]  /*ef50*/  LOP3.LUT R5, R7, R73, R2, 0x96, !PT ;  /* 0x0000004907057212 */ /* 0x000fc800078e9602 */
[----:B------:R-:W-:-:S05]  /*ef60*/  LOP3.LUT R2, R9, R212, R4, 0x96, !PT ;  /* 0x000000d409027212 */ /* 0x000fca00078e9604 */
[----:B------:R-:W-:-:S05]  /*ef70*/  IMAD.WIDE.U32 R2, R2, -0x326172a9, RZ ;  /* 0xcd9e8d5702027825 */ /* 0x000fca00078e00ff */
[----:B------:R-:W-:Y:S01]  /*ef80*/  LOP3.LUT R0, R3, R245, R6, 0x96, !PT ;  /* 0x000000f503007212 */ /* 0x000fe200078e9606 */
[----:B------:R-:W-:-:S03]  /*ef90*/  FADD.FTZ R10, R10, R23 ;  /* 0x000000170a0a7221 */ /* 0x000fc60000010000 */
[----:B------:R-:W-:-:S04]  /*efa0*/  LOP3.LUT R4, R0, 0xff, RZ, 0xc0, !PT ;  /* 0x000000ff00047812 */ /* 0x000fc800078ec0ff */
[----:B------:R-:W-:Y:S01]  /*efb0*/  ISETP.GE.U32.AND P0, PT, R200, R4, PT ;  /* 0x00000004c800720c */ /* 0x000fe20003f06070 */
[----:B------:R-:W-:Y:S01]  /*efc0*/  FADD.FTZ R4, R12, R10 ;  /* 0x0000000a0c047221 */ /* 0x000fe20000010000 */
[----:B------:R-:W-:Y:S02]  /*efd0*/  IMAD.MOV.U32 R6, RZ, RZ, R30 ;  /* 0x000000ffff067224 */ /* 0x000fe400078e001e */
[----:B------:R-:W-:Y:S02]  /*efe0*/  IMAD.MOV.U32 R7, RZ, RZ, R31 ;  /* 0x000000ffff077224 */ /* 0x000fe400078e001f */
[----:B------:R-:W2:Y:S01]  /*eff0*/  LDL.LU.64 R30, [R1+0x260] ;  /* 0x00026000011e7983 */ /* 0x000ea20000300a00 */
[----:B------:R-:W-:-:S03]  /*f000*/  F2FP.BF16.F32.PACK_AB R226, R36, R40 ;  /* 0x0000002824e2723e */ /* 0x000fc600000010ff */
[----:B------:R1:W-:Y:S01]  /*f010*/  STL [R1+0x130], R4 ;  /* 0x0001300401007387 */ /* 0x0003e20000100800 */
[C---:B------:R-:W-:Y:S02]  /*f020*/  PRMT R40, R203.reuse, 0x7610, R40 ;  /* 0x00007610cb287816 */ /* 0x040fe40000000028 */
[----:B------:R-:W-:-:S03]  /*f030*/  PRMT R37, R203, 0x7632, R37 ;  /* 0x00007632cb257816 */ /* 0x000fc60000000025 */
[----:B------:R-:W-:Y:S02]  /*f040*/  @!P0 HFMA2.BF16_V2 R72, -RZ.H0_H0, RZ.H0_H0, -R40.H0_H0 ;  /* 0x200000ffff488231 */ /* 0x000fe40000340928 */
[----:B------:R-:W-:Y:S01]  /*f050*/  IMAD.MOV.U32 R203, RZ, RZ, R73 ;  /* 0x000000ffffcb7224 */ /* 0x000fe200078e0049 */
[----:B------:R-:W-:Y:S02]  /*f060*/  PRMT R73, R40, 0x5410, R37 ;  /* 0x0000541028497816 */ /* 0x000fe40000000025 */
[----:B------:R-:W-:Y:S02]  /*f070*/  @!P0 PRMT R40, R72, 0x5410, RZ ;  /* 0x0000541048288816 */ /* 0x000fe400000000ff */
[----:B-1----:R-:W-:-:S04]  /*f080*/  LOP3.LUT R4, R0, 0xffff, RZ, 0xc0, !PT ;  /* 0x0000ffff00047812 */ /* 0x002fc800078ec0ff */
[----:B------:R-:W-:-:S04]  /*f090*/  SHF.R.U32.HI R4, RZ, 0x8, R4 ;  /* 0x00000008ff047819 */ /* 0x000fc80000011604 */
[----:B------:R-:W-:-:S04]  /*f0a0*/  LOP3.LUT R4, R4, 0xffff, RZ, 0xc0, !PT ;  /* 0x0000ffff04047812 */ /* 0x000fc800078ec0ff */
[----:B------:R-:W-:Y:S02]  /*f0b0*/  ISETP.GE.U32.AND P0, PT, R200, R4, PT ;  /* 0x00000004c800720c */ /* 0x000fe40003f06070 */
[----:B------:R-:W-:-:S11]  /*f0c0*/  SHF.R.U32.HI R4, RZ, 0x18, R0 ;  /* 0x00000018ff047819 */ /* 0x000fd60000011600 */
[----:B------:R-:W-:-:S05]  /*f0d0*/  @!P0 HFMA2.BF16_V2 R74, -RZ.H0_H0, RZ.H0_H0, -R37.H0_H0 ;  /* 0x200000ffff4a8231 */ /* 0x000fca0000340925 */
[----:B------:R-:W-:Y:S02]  /*f0e0*/  @!P0 PRMT R37, R74, 0x5410, RZ ;  /* 0x000054104a258816 */ /* 0x000fe400000000ff */
[----:B------:R-:W-:Y:S02]  /*f0f0*/  ISETP.GE.U32.AND P0, PT, R200, R4, PT ;  /* 0x00000004c800720c */ /* 0x000fe40003f06070 */
[----:B------:R-:W-:Y:S02]  /*f100*/  SHF.R.U32.HI R0, RZ, 0x10, R0 ;  /* 0x00000010ff007819 */ /* 0x000fe40000011600 */
[C---:B------:R-:W-:Y:S02]  /*f110*/  PRMT R35, R225.reuse, 0x7632, R35 ;  /* 0x00007632e1237816 */ /* 0x040fe40000000023 */
[----:B------:R-:W-:Y:S02]  /*f120*/  LOP3.LUT R0, R0, 0xff, RZ, 0xc0, !PT ;  /* 0x000000ff00007812 */ /* 0x000fe400078ec0ff */
[----:B------:R-:W-:-:S02]  /*f130*/  PRMT R36, R225, 0x7610, R36 ;  /* 0x00007610e1247816 */ /* 0x000fc40000000024 */
[----:B------:R-:W-:-:S03]  /*f140*/  ISETP.GE.U32.AND P1, PT, R200, R0, PT ;  /* 0x00000000c800720c */ /* 0x000fc60003f26070 */
[----:B------:R-:W-:Y:S01]  /*f150*/  @!P0 HFMA2.BF16_V2 R75, -RZ.H0_H0, RZ.H0_H0, -R35.H0_H0 ;  /* 0x200000ffff4b8231 */ /* 0x000fe20000340923 */
[----:B------:R-:W-:Y:S02]  /*f160*/  LOP3.LUT R0, R2, 0xff, RZ, 0xc0, !PT ;  /* 0x000000ff02007812 */ /* 0x000fe400078ec0ff */
[----:B------:R-:W-:Y:S02]  /*f170*/  PRMT R72, R36, 0x5410, R35 ;  /* 0x0000541024487816 */ /* 0x000fe40000000023 */
[----:B------:R-:W-:Y:S02]  /*f180*/  @!P0 PRMT R35, R75, 0x5410, RZ ;  /* 0x000054104b238816 */ /* 0x000fe400000000ff */
[----:B------:R-:W-:Y:S02]  /*f190*/  ISETP.GE.U32.AND P0, PT, R200, R0, PT ;  /* 0x00000000c800720c */ /* 0x000fe40003f06070 */
[----:B------:R-:W-:Y:S02]  /*f1a0*/  LOP3.LUT R0, R2, 0xffff, RZ, 0xc0, !PT ;  /* 0x0000ffff02007812 */ /* 0x000fe400078ec0ff */
[----:B------:R-:W-:-:S02]  /*f1b0*/  PRMT R34, R206, 0x7610, R34 ;  /* 0x00007610ce227816 */ /* 0x000fc40000000022 */
[----:B------:R-:W-:Y:S02]  /*f1c0*/  SHF.R.U32.HI R0, RZ, 0x8, R0 ;  /* 0x00000008ff007819 */ /* 0x000fe40000011600 */
[----:B------:R-:W-:Y:S01]  /*f1d0*/  PRMT R27, R206, 0x7632, R27 ;  /* 0x00007632ce1b7816 */ /* 0x000fe2000000001b */
[----:B------:R-:W-:Y:S01]  /*f1e0*/  IMAD.MOV.U32 R75, RZ, RZ, R71 ;  /* 0x000000ffff4b7224 */ /* 0x000fe200078e0047 */
[----:B------:R-:W-:-:S03]  /*f1f0*/  LOP3.LUT R0, R0, 0xffff, RZ, 0xc0, !PT ;  /* 0x0000ffff00007812 */ /* 0x000fc600078ec0ff */
[----:B------:R-:W-:Y:S01]  /*f200*/  @!P0 HFMA2.BF16_V2 R77, -RZ.H0_H0, RZ.H0_H0, -R34.H0_H0 ;  /* 0x200000ffff4d8231 */ /* 0x000fe20000340922 */
[----:B------:R-:W-:-:S04]  /*f210*/  PRMT R71, R34, 0x5410, R27 ;  /* 0x0000541022477816 */ /* 0x000fc8000000001b */
[----:B------:R-:W-:Y:S02]  /*f220*/  @!P0 PRMT R34, R77, 0x5410, RZ ;  /* 0x000054104d228816 */ /* 0x000fe400000000ff */
[----:B------:R-:W-:Y:S02]  /*f230*/  ISETP.GE.U32.AND P0, PT, R200, R0, PT ;  /* 0x00000000c800720c */ /* 0x000fe40003f06070 */
[----:B------:R-:W-:Y:S01]  /*f240*/  SHF.R.U32.HI R0, RZ, 0x10, R2 ;  /* 0x00000010ff007819 */ /* 0x000fe20000011602 */
[----:B------:R-:W-:-:S03]  /*f250*/  @!P1 HFMA2.BF16_V2 R76, -RZ.H0_H0, RZ.H0_H0, -R36.H0_H0 ;  /* 0x200000ffff4c9231 */ /* 0x000fc60000340924 */
[----:B------:R-:W-:Y:S02]  /*f260*/  LOP3.LUT R0, R0, 0xff, RZ, 0xc0, !PT ;  /* 0x000000ff00007812 */ /* 0x000fe400078ec0ff */
[----:B------:R-:W-:Y:S02]  /*f270*/  @!P1 PRMT R36, R76, 0x5410, RZ ;  /* 0x000054104c249816 */ /* 0x000fe400000000ff */
[----:B------:R-:W-:Y:S02]  /*f280*/  ISETP.GE.U32.AND P1, PT, R200, R0, PT ;  /* 0x00000000c800720c */ /* 0x000fe40003f26070 */
[C---:B------:R-:W-:Y:S01]  /*f290*/  PRMT R24, R224.reuse, 0x7610, R24 ;  /* 0x00007610e0187816 */ /* 0x040fe20000000018 */
[----:B------:R-:W-:Y:S01]  /*f2a0*/  @!P0 HFMA2.BF16_V2 R78, -RZ.H0_H0, RZ.H0_H0, -R27.H0_H0 ;  /* 0x200000ffff4e8231 */ /* 0x000fe2000034091b */
[----:B------:R-:W-:Y:S02]  /*f2b0*/  SHF.R.U32.HI R2, RZ, 0x18, R2 ;  /* 0x00000018ff027819 */ /* 0x000fe40000011602 */
[----:B------:R-:W-:-:S02]  /*f2c0*/  PRMT R23, R224, 0x7632, R23 ;  /* 0x00007632e0177816 */ /* 0x000fc40000000017 */
[----:B------:R-:W-:Y:S01]  /*f2d0*/  @!P0 PRMT R27, R78, 0x5410, RZ ;  /* 0x000054104e1b8816 */ /* 0x000fe200000000ff */
[----:B------:R-:W-:Y:S01]  /*f2e0*/  IMAD.MOV.U32 R3, RZ, RZ, R33 ;  /* 0x000000ffff037224 */ /* 0x000fe200078e0021 */
[----:B------:R-:W-:Y:S01]  /*f2f0*/  ISETP.GE.U32.AND P0, PT, R200, R2, PT ;  /* 0x00000002c800720c */ /* 0x000fe20003f06070 */
[----:B------:R-:W-:Y:S02]  /*f300*/  IMAD.MOV.U32 R2, RZ, RZ, R32 ;  /* 0x000000ffff027224 */ /* 0x000fe400078e0020 */
[----:B------:R-:W-:Y:S02]  /*f310*/  @!P1 HFMA2.BF16_V2 R79, -RZ.H0_H0, RZ.H0_H0, -R24.H0_H0 ;  /* 0x200000ffff4f9231 */ /* 0x000fe40000340918 */
[----:B------:R-:W-:Y:S01]  /*f320*/  IMAD.MOV.U32 R74, RZ, RZ, R70 ;  /* 0x000000ffff4a7224 */ /* 0x000fe200078e0046 */
[----:B------:R-:W-:Y:S01]  /*f330*/  PRMT R70, R24, 0x5410, R23 ;  /* 0x0000541018467816 */ /* 0x000fe20000000017 */
[----:B------:R-:W-:Y:S01]  /*f340*/  IMAD.MOV.U32 R78, RZ, RZ, R2 ;  /* 0x000000ffff4e7224 */ /* 0x000fe200078e0002 */
[----:B------:R-:W-:Y:S01]  /*f350*/  @!P1 PRMT R24, R79, 0x5410, RZ ;  /* 0x000054104f189816 */ /* 0x000fe200000000ff */
[----:B------:R-:W-:-:S02]  /*f360*/  IMAD.MOV.U32 R79, RZ, RZ, R3 ;  /* 0x000000ffff4f7224 */ /* 0x000fc400078e0003 */
[----:B------:R-:W-:-:S04]  /*f370*/  IMAD.WIDE.U32 R2, R5, -0x2daee0ad, RZ ;  /* 0xd2511f5305027825 */ /* 0x000fc800078e00ff */
[----:B------:R-:W-:Y:S01]  /*f380*/  @!P0 HFMA2.BF16_V2 R88, -RZ.H0_H0, RZ.H0_H0, -R23.H0_H0 ;  /* 0x200000ffff588231 */ /* 0x000fe20000340917 */
[----:B------:R-:W-:-:S04]  /*f390*/  LOP3.LUT R0, R3, R246, R8, 0x96, !PT ;  /* 0x000000f603007212 */ /* 0x000fc800078e9608 */
[----:B------:R-:W-:Y:S02]  /*f3a0*/  LOP3.LUT R4, R0, 0xff, RZ, 0xc0, !PT ;  /* 0x000000ff00047812 */ /* 0x000fe400078ec0ff */
[----:B------:R-:W-:Y:S02]  /*f3b0*/  @!P0 PRMT R23, R88, 0x5410, RZ ;  /* 0x0000541058178816 */ /* 0x000fe400000000ff */
[----:B------:R-:W-:Y:S02]  /*f3c0*/  ISETP.GE.U32.AND P0, PT, R200, R4, PT ;  /* 0x00000004c800720c */ /* 0x000fe40003f06070 */
[----:B------:R-:W-:Y:S02]  /*f3d0*/  LOP3.LUT R4, R0, 0xffff, RZ, 0xc0, !PT ;  /* 0x0000ffff00047812 */ /* 0x000fe400078ec0ff */
[C---:B------:R-:W-:Y:S02]  /*f3e0*/  PRMT R22, R43.reuse, 0x7610, R22 ;  /* 0x000076102b167816 */ /* 0x040fe40000000016 */
[----:B------:R-:W-:Y:S01]  /*f3f0*/  SHF.R.U32.HI R4, RZ, 0x8, R4 ;  /* 0x00000008ff047819 */ /* 0x000fe20000011604 */
[----:B------:R-:W-:Y:S01]  /*f400*/  IMAD.MOV.U32 R225, RZ, RZ, R203 ;  /* 0x000000ffffe17224 */ /* 0x000fe200078e00cb */
[----:B------:R-:W-:Y:S01]  /*f410*/  PRMT R21, R43, 0x7632, R21 ;  /* 0x000076322b157816 */ /* 0x000fe20000000015 */
[----:B------:R-:W-:Y:S01]  /*f420*/  IMAD.MOV.U32 R203, RZ, RZ, R83 ;  /* 0x000000ffffcb7224 */ /* 0x000fe200078e0053 */
[----:B------:R-:W-:-:S03]  /*f430*/  LOP3.LUT R4, R4, 0xffff, RZ, 0xc0, !PT ;  /* 0x0000ffff04047812 */ /* 0x000fc600078ec0ff */
[----:B------:R-:W-:Y:S02]  /*f440*/  @!P0 HFMA2.BF16_V2 R89, -RZ.H0_H0, RZ.H0_H0, -R22.H0_H0 ;  /* 0x200000ffff598231 */ /* 0x000fe40000340916 */
[----:B------:R-:W-:Y:S01]  /*f450*/  IMAD.MOV.U32 R83, RZ, RZ, R154 ;  /* 0x000000ffff537224 */ /* 0x000fe200078e009a */
[----:B------:R-:W-:Y:S02]  /*f460*/  PRMT R154, R22, 0x5410, R21 ;  /* 0x00005410169a7816 */ /* 0x000fe40000000015 */
[----:B------:R-:W-:Y:S02]  /*f470*/  @!P0 PRMT R22, R89, 0x5410, RZ ;  /* 0x0000541059168816 */ /* 0x000fe400000000ff */
[----:B------:R-:W-:Y:S02]  /*f480*/  ISETP.GE.U32.AND P0, PT, R200, R4, PT ;  /* 0x00000004c800720c */ /* 0x000fe40003f06070 */
[--C-:B------:R-:W-:Y:S02]  /*f490*/  SHF.R.U32.HI R4, RZ, 0x10, R0.reuse ;  /* 0x00000010ff047819 */ /* 0x100fe40000011600 */
[----:B------:R-:W-:-:S09]  /*f4a0*/  SHF.R.U32.HI R0, RZ, 0x18, R0 ;  /* 0x00000018ff007819 */ /* 0x000fd20000011600 */
[----:B------:R-:W-:-:S05]  /*f4b0*/  @!P0 HFMA2.BF16_V2 R90, -RZ.H0_H0, RZ.H0_H0, -R21.H0_H0 ;  /* 0x200000ffff5a8231 */ /* 0x000fca0000340915 */
[----:B------:R-:W-:Y:S02]  /*f4c0*/  @!P0 PRMT R21, R90, 0x5410, RZ ;  /* 0x000054105a158816 */ /* 0x000fe400000000ff */
[----:B------:R-:W-:Y:S02]  /*f4d0*/  ISETP.GE.U32.AND P0, PT, R200, R0, PT ;  /* 0x00000000c800720c */ /* 0x000fe40003f06070 */
[C---:B------:R-:W-:Y:S02]  /*f4e0*/  PRMT R19, R226.reuse, 0x7632, R19 ;  /* 0x00007632e2137816 */ /* 0x040fe40000000013 */
[----:B------:R-:W-:Y:S01]  /*f4f0*/  PRMT R20, R226, 0x7610, R20 ;  /* 0x00007610e2147816 */ /* 0x000fe20000000014 */
[----:B------:R-:W-:Y:S01]  /*f500*/  IMAD.MOV.U32 R9, RZ, RZ, R153 ;  /* 0x000000ffff097224 */ /* 0x000fe200078e0099 */
[----:B------:R-:W-:Y:S02]  /*f510*/  LOP3.LUT R0, R2, 0xff, RZ, 0xc0, !PT ;  /* 0x000000ff02007812 */ /* 0x000fe400078ec0ff */
[----:B------:R-:W-:-:S05]  /*f520*/  PRMT R153, R20, 0x5410, R19 ;  /* 0x0000541014997816 */ /* 0x000fca0000000013 */
[----:B------:R-:W-:-:S05]  /*f530*/  @!P0 HFMA2.BF16_V2 R92, -RZ.H0_H0, RZ.H0_H0, -R19.H0_H0 ;  /* 0x200000ffff5c8231 */ /* 0x000fca0000340913 */
[----:B------:R-:W-:Y:S02]  /*f540*/  @!P0 PRMT R19, R92, 0x5410, RZ ;  /* 0x000054105c138816 */ /* 0x000fe400000000ff */
[----:B------:R-:W-:Y:S02]  /*f550*/  ISETP.GE.U32.AND P0, PT, R200, R0, PT ;  /* 0x00000000c800720c */ /* 0x000fe40003f06070 */
[----:B------:R-:W-:Y:S02]  /*f560*/  LOP3.LUT R0, R2, 0xffff, RZ, 0xc0, !PT ;  /* 0x0000ffff02007812 */ /* 0x000fe400078ec0ff */
[C---:B------:R-:W-:Y:S02]  /*f570*/  PRMT R26, R25.reuse, 0x7632, R26 ;  /* 0x00007632191a7816 */ /* 0x040fe4000000001a */
[----:B------:R-:W-:Y:S01]  /*f580*/  SHF.R.U32.HI R0, RZ, 0x8, R0 ;  /* 0x00000008ff007819 */ /* 0x000fe20000011600 */
[----:B------:R-:W-:Y:S01]  /*f590*/  IMAD.MOV.U32 R8, RZ, RZ, R152 ;  /* 0x000000ffff087224 */ /* 0x000fe200078e0098 */
[----:B------:R-:W-:-:S02]  /*f5a0*/  PRMT R152, R25, 0x5410, R26 ;  /* 0x0000541019987816 */ /* 0x000fc4000000001a */
[----:B------:R-:W-:-:S03]  /*f5b0*/  LOP3.LUT R0, R0, 0xffff, RZ, 0xc0, !PT ;  /* 0x0000ffff00007812 */ /* 0x000fc600078ec0ff */
[----:B------:R-:W-:Y:S01]  /*f5c0*/  @!P0 HFMA2.BF16_V2 R93, -RZ.H0_H0, RZ.H0_H0, -R25.H0_H0 ;  /* 0x200000ffff5d8231 */ /* 0x000fe20000340919 */
[----:B------:R-:W-:-:S04]  /*f5d0*/  LOP3.LUT R4, R4, 0xff, RZ, 0xc0, !PT ;  /* 0x000000ff04047812 */ /* 0x000fc800078ec0ff */
[----:B------:R-:W-:Y:S02]  /*f5e0*/  @!P0 PRMT R25, R93, 0x5410, RZ ;  /* 0x000054105d198816 */ /* 0x000fe400000000ff */
[C---:B------:R-:W-:Y:S02]  /*f5f0*/  ISETP.GE.U32.AND P0, PT, R200.reuse, R0, PT ;  /* 0x00000000c800720c */ /* 0x040fe40003f06070 */
[----:B------:R-:W-:Y:S02]  /*f600*/  SHF.R.U32.HI R0, RZ, 0x10, R2 ;  /* 0x00000010ff007819 */ /* 0x000fe40000011602 */
[----:B------:R-:W-:Y:S02]  /*f610*/  ISETP.GE.U32.AND P1, PT, R200, R4, PT ;  /* 0x00000004c800720c */ /* 0x000fe40003f26070 */
[----:B------:R-:W-:-:S04]  /*f620*/  LOP3.LUT R0, R0, 0xff, RZ, 0xc0, !PT ;  /* 0x000000ff00007812 */ /* 0x000fc800078ec0ff */
[----:B------:R-:W-:Y:S02]  /*f630*/  ISETP.GE.U32.AND P5, PT, R200, R0, PT ;  /* 0x00000000c800720c */ /* 0x000fe40003fa6070 */
[----:B------:R-:W-:Y:S01]  /*f640*/  LOP3.LUT R0, R15, R215, R8, 0x96, !PT ;  /* 0x000000d70f007212 */ /* 0x000fe200078e9608 */
[----:B------:R-:W-:Y:S02]  /*f650*/  IMAD.MOV.U32 R76, RZ, RZ, R28 ;  /* 0x000000ffff4c7224 */ /* 0x000fe400078e001c */
[----:B------:R-:W-:Y:S02]  /*f660*/  IMAD.MOV.U32 R77, RZ, RZ, R29 ;  /* 0x000000ffff4d7224 */ /* 0x000fe400078e001d */
[----:B------:R-:W3:Y:S01]  /*f670*/  LDL.LU.64 R28, [R1+0x258] ;  /* 0x00025800011c7983 */ /* 0x000ee20000300a00 */
[----:B------:R-:W-:-:S04]  /*f680*/  IMAD.WIDE.U32 R4, R0, -0x2daee0ad, RZ ;  /* 0xd2511f5300047825 */ /* 0x000fc800078e00ff */
[----:B------:R-:W-:Y:S01]  /*f690*/  @!P1 HFMA2.BF16_V2 R91, -RZ.H0_H0, RZ.H0_H0, -R20.H0_H0 ;  /* 0x200000ffff5b9231 */ /* 0x000fe20000340914 */
[----:B------:R-:W4:Y:S04]  /*f6a0*/  LDL.LU.64 R32, [R1+0x250] ;  /* 0x0002500001207983 */ /* 0x000f280000300a00 */
[----:B------:R-:W2:Y:S01]  /*f6b0*/  LDL R226, [R1+0x128] ;  /* 0x0001280001e27983 */ /* 0x000ea20000100800 */
[----:B------:R-:W-:Y:S01]  /*f6c0*/  LOP3.LUT R0, R5, R230, R78, 0x96, !PT ;  /* 0x000000e605007212 */ /* 0x000fe200078e964e */
[----:B------:R-:W-:Y:S01]  /*f6d0*/  IMAD.MOV.U32 R93, RZ, RZ, R77 ;  /* 0x000000ffff5d7224 */ /* 0x000fe200078e004d */
[----:B------:R-:W-:Y:S01]  /*f6e0*/  @!P1 PRMT R20, R91, 0x5410, RZ ;  /* 0x000054105b149816 */ /* 0x000fe200000000ff */
[----:B------:R-:W-:Y:S01]  /*f6f0*/  IMAD.MOV.U32 R90, RZ, RZ, R6 ;  /* 0x000000ffff5a7224 */ /* 0x000fe200078e0006 */
[----:B------:R-:W-:Y:S01]  /*f700*/  LOP3.LUT R3, R217, R51, R14, 0x96, !PT ;  /* 0x00000033d9037212 */ /* 0x000fe200078e960e */
[----:B------:R-:W-:-:S02]  /*f710*/  IMAD.MOV.U32 R91, RZ, RZ, R7 ;  /* 0x000000ffff5b7224 */ /* 0x000fc400078e0007 */
[----:B------:R-:W-:Y:S02]  /*f720*/  IMAD.MOV.U32 R77, RZ, RZ, R233 ;  /* 0x000000ffff4d7224 */ /* 0x000fe400078e00e9 */
[----:B------:R-:W-:-:S04]  /*f730*/  IMAD.WIDE.U32 R6, R0, -0x326172a9, RZ ;  /* 0xcd9e8d5700067825 */ /* 0x000fc800078e00ff */
[----:B------:R-:W-:Y:S02]  /*f740*/  IMAD.MOV.U32 R233, RZ, RZ, R189 ;  /* 0x000000ffffe97224 */ /* 0x000fe400078e00bd */
[----:B------:R-:W4:Y:S01]  /*f750*/  LDL R189, [R1+0x160] ;  /* 0x0001600001bd7983 */ /* 0x000f220000100800 */
[----:B------:R-:W-:Y:S01]  /*f760*/  IMAD.WIDE.U32 R8, R3, -0x2daee0ad, RZ ;  /* 0xd2511f5303087825 */ /* 0x000fe200078e00ff */
[----:B------:R-:W-:-:S04]  /*f770*/  LOP3.LUT R0, R7, R227, R216, 0x96, !PT ;  /* 0x000000e307007212 */ /* 0x000fc800078e96d8 */
[----:B------:R-:W-:Y:S01]  /*f780*/  LOP3.LUT R3, R9, R228, R4, 0x96, !PT ;  /* 0x000000e409037212 */ /* 0x000fe200078e9604 */
[----:B------:R-:W-:-:S05]  /*f790*/  IMAD.WIDE.U32 R4, R0, -0x2daee0ad, RZ ;  /* 0xd2511f5300047825 */ /* 0x000fca00078e00ff */
[----:B------:R-:W-:Y:S01]  /*f7a0*/  LOP3.LUT R5, R5, R211, R8, 0x96, !PT ;  /* 0x000000d305057212 */ /* 0x000fe200078e9608 */
[----:B------:R-:W-:-:S05]  /*f7b0*/  IMAD.WIDE.U32 R8, R3, -0x326172a9, RZ ;  /* 0xcd9e8d5703087825 */ /* 0x000fca00078e00ff */
[----:B------:R-:W-:Y:S01]  /*f7c0*/  LOP3.LUT R0, R9, R231, R6, 0x96, !PT ;  /* 0x000000e709007212 */ /* 0x000fe200078e9606 */
[----:B------:R-:W-:Y:S02]  /*f7d0*/  IMAD.MOV.U32 R224, RZ, RZ, R210 ;  /* 0x000000ffffe07224 */ /* 0x000fe400078e00d2 */
[----:B------:R-:W-:Y:S02]  /*f7e0*/  IMAD.MOV.U32 R210, RZ, RZ, R42 ;  /* 0x000000ffffd27224 */ /* 0x000fe400078e002a */
[----:B------:R-:W-:Y:S01]  /*f7f0*/  IMAD.WIDE.U32 R42, R0, -0x2daee0ad, RZ ;  /* 0xd2511f53002a7825 */ /* 0x000fe200078e00ff */
[----:B------:R-:W-:-:S04]  /*f800*/  SHF.R.U32.HI R6, RZ, 0x18, R2 ;  /* 0x00000018ff067819 */ /* 0x000fc80000011602 */
[----:B------:R-:W-:Y:S01]  /*f810*/  LOP3.LUT R3, R43, R212, R4, 0x96, !PT ;  /* 0x000000d42b037212 */ /* 0x000fe200078e9604 */
[----:B------:R-:W-:-:S04]  /*f820*/  IMAD.WIDE.U32 R4, R5, -0x326172a9, RZ ;  /* 0xcd9e8d5705047825 */ /* 0x000fc800078e00ff */
[----:B------:R-:W-:-:S04]  /*f830*/  IMAD.WIDE.U32 R2, R3, -0x326172a9, RZ ;  /* 0xcd9e8d5703027825 */ /* 0x000fc800078e00ff */
[----:B------:R-:W-:Y:S01]  /*f840*/  @!P0 HFMA2.BF16_V2 R94, -RZ.H0_H0, RZ.H0_H0, -R26.H0_H0 ;  /* 0x200000ffff5e8231 */ /* 0x000fe2000034091a */
[----:B------:R-:W-:-:S04]  /*f850*/  LOP3.LUT R0, R3, R245, R4, 0x96, !PT ;  /* 0x000000f503007212 */ /* 0x000fc800078e9604 */
[----:B------:R-:W-:Y:S02]  /*f860*/  LOP3.LUT R4, R0, 0xff, RZ, 0xc0, !PT ;  /* 0x000000ff00047812 */ /* 0x000fe400078ec0ff */
[----:B------:R-:W-:Y:S02]  /*f870*/  @!P0 PRMT R26, R94, 0x5410, RZ ;  /* 0x000054105e1a8816 */ /* 0x000fe400000000ff */
[----:B------:R-:W-:Y:S02]  /*f880*/  ISETP.GE.U32.AND P0, PT, R200, R4, PT ;  /* 0x00000004c800720c */ /* 0x000fe40003f06070 */
[----:B------:R-:W-:Y:S02]  /*f890*/  LOP3.LUT R4, R0, 0xffff, RZ, 0xc0, !PT ;  /* 0x0000ffff00047812 */ /* 0x000fe400078ec0ff */
[----:B------:R-:W-:Y:S02]  /*f8a0*/  PRMT R16, R229, 0x7610, R16 ;  /* 0x00007610e5107816 */ /* 0x000fe40000000010 */
[----:B------:R-:W-:-:S02]  /*f8b0*/  SHF.R.U32.HI R4, RZ, 0x8, R4 ;  /* 0x00000008ff047819 */ /* 0x000fc40000011604 */
[----:B------:R-:W-:Y:S02]  /*f8c0*/  PRMT R15, R229, 0x7632, R15 ;  /* 0x00007632e50f7816 */ /* 0x000fe4000000000f */
[----:B------:R-:W-:-:S03]  /*f8d0*/  LOP3.LUT R4, R4, 0xffff, RZ, 0xc0, !PT ;  /* 0x0000ffff04047812 */ /* 0x000fc600078ec0ff */
[----:B------:R-:W-:Y:S01]  /*f8e0*/  @!P0 HFMA2.BF16_V2 R112, -RZ.H0_H0, RZ.H0_H0, -R16.H0_H0 ;  /* 0x200000ffff708231 */ /* 0x000fe20000340910 */
[----:B------:R-:W-:-:S04]  /*f8f0*/  PRMT R216, R16, 0x5410, R15 ;  /* 0x0000541010d87816 */ /* 0x000fc8000000000f */
        /* <DEDUP_REMOVED lines=16> */
[----:B------:R-:W-:Y:S02]  /*fa00*/  PRMT R12, R187, 0x7610, R12 ;  /* 0x00007610bb0c7816 */ /* 0x000fe4000000000c */
[----:B------:R-:W-:Y:S02]  /*fa10*/  ISETP.GE.U32.AND P1, PT, R200, R6, PT ;  /* 0x00000006c800720c */ /* 0x000fe40003f26070 */
[----:B------:R-:W-:-:S02]  /*fa20*/  SHF.R.U32.HI R0, RZ, 0x8, R0 ;  /* 0x00000008ff007819 */ /* 0x000fc40000011600 */
[----:B------:R-:W-:-:S03]  /*fa30*/  PRMT R11, R187, 0x7632, R11 ;  /* 0x00007632bb0b7816 */ /* 0x000fc6000000000b */
[----:B------:R-:W-:Y:S01]  /*fa40*/  @!P0 HFMA2.BF16_V2 R157, -RZ.H0_H0, RZ.H0_H0, -R12.H0_H0 ;  /* 0x200000ffff9d8231 */ /* 0x000fe2000034090c */
[----:B------:R-:W-:Y:S02]  /*fa50*/  LOP3.LUT R0, R0, 0xffff, RZ, 0xc0, !PT ;  /* 0x0000ffff00007812 */ /* 0x000fe400078ec0ff */
[----:B------:R-:W-:Y:S02]  /*fa60*/  PRMT R206, R12, 0x5410, R11 ;  /* 0x000054100cce7816 */ /* 0x000fe4000000000b */
[----:B------:R-:W-:Y:S02]  /*fa70*/  PRMT R17, R82, 0x7632, R17 ;  /* 0x0000763252117816 */ /* 0x000fe40000000011 */
[----:B------:R-:W-:Y:S02]  /*fa80*/  @!P0 PRMT R12, R157, 0x5410, RZ ;  /* 0x000054109d0c8816 */ /* 0x000fe400000000ff */
[----:B------:R-:W-:Y:S01]  /*fa90*/  ISETP.GE.U32.AND P0, PT, R200, R0, PT ;  /* 0x00000000c800720c */ /* 0x000fe20003f06070 */
[----:B------:R-:W-:Y:S01]  /*faa0*/  @!P1 HFMA2.BF16_V2 R113, -RZ.H0_H0, RZ.H0_H0, -R17.H0_H0 ;  /* 0x200000ffff719231 */ /* 0x000fe20000340911 */
[----:B------:R-:W-:Y:S01]  /*fab0*/  PRMT R18, R82, 0x7610, R18 ;  /* 0x0000761052127816 */ /* 0x000fe20000000012 */
[----:B------:R-:W-:Y:S01]  /*fac0*/  IMAD.MOV.U32 R88, RZ, RZ, R214 ;  /* 0x000000ffff587224 */ /* 0x000fe200078e00d6 */
[----:B------:R-:W-:Y:S01]  /*fad0*/  LOP3.LUT R4, R4, 0xff, RZ, 0xc0, !PT ;  /* 0x000000ff04047812 */ /* 0x000fe200078ec0ff */
[----:B------:R-:W-:Y:S01]  /*fae0*/  IMAD.MOV.U32 R214, RZ, RZ, R156 ;  /* 0x000000ffffd67224 */ /* 0x000fe200078e009c */
[----:B------:R-:W-:-:S02]  /*faf0*/  PRMT R156, R18, 0x5410, R17 ;  /* 0x00005410129c7816 */ /* 0x000fc40000000011 */
[----:B------:R-:W-:Y:S02]  /*fb00*/  @!P1 PRMT R17, R113, 0x5410, RZ ;  /* 0x0000541071119816 */ /* 0x000fe400000000ff */
[----:B------:R-:W-:Y:S02]  /*fb10*/  ISETP.GE.U32.AND P1, PT, R200, R4, PT ;  /* 0x00000004c800720c */ /* 0x000fe40003f26070 */
[--C-:B------:R-:W-:Y:S01]  /*fb20*/  SHF.R.U32.HI R0, RZ, 0x10, R2.reuse ;  /* 0x00000010ff007819 */ /* 0x100fe20000011602 */
[----:B------:R-:W-:Y:S01]  /*fb30*/  @!P0 HFMA2.BF16_V2 R158, -RZ.H0_H0, RZ.H0_H0, -R11.H0_H0 ;  /* 0x200000ffff9e8231 */ /* 0x000fe2000034090b */
[----:B------:R-:W-:Y:S02]  /*fb40*/  SHF.R.U32.HI R2, RZ, 0x18, R2 ;  /* 0x00000018ff027819 */ /* 0x000fe40000011602 */
[----:B------:R-:W-:Y:S02]  /*fb50*/  LOP3.LUT R5, R5, R225, R8, 0x96, !PT ;  /* 0x000000e105057212 */ /* 0x000fe400078e9608 */
[----:B------:R-:W-:-:S02]  /*fb60*/  @!P0 PRMT R11, R158, 0x5410, RZ ;  /* 0x000054109e0b8816 */ /* 0x000fc400000000ff */
[----:B------:R-:W-:Y:S01]  /*fb70*/  ISETP.GE.U32.AND P0, PT, R200, R2, PT ;  /* 0x00000002c800720c */ /* 0x000fe20003f06070 */
[----:B------:R-:W-:-:S04]  /*fb80*/  IMAD.WIDE.U32 R2, R5, -0x2daee0ad, RZ ;  /* 0xd2511f5305027825 */ /* 0x000fc800078e00ff */
[----:B------:R-:W-:Y:S01]  /*fb90*/  @!P1 HFMA2.BF16_V2 R155, -RZ.H0_H0, RZ.H0_H0, -R14.H0_H0 ;  /* 0x200000ffff9b9231 */ /* 0x000fe2000034090e */
[----:B------:R-:W-:Y:S02]  /*fba0*/  LOP3.LUT R0, R0, 0xff, RZ, 0xc0, !PT ;  /* 0x000000ff00007812 */ /* 0x000fe400078ec0ff */
[----:B------:R-:W-:Y:S02]  /*fbb0*/  PRMT R9, R80, 0x7632, R9 ;  /* 0x0000763250097816 */ /* 0x000fe40000000009 */
[----:B------:R-:W-:Y:S02]  /*fbc0*/  @!P1 PRMT R14, R155, 0x5410, RZ ;  /* 0x000054109b0e9816 */ /* 0x000fe400000000ff */
[----:B------:R-:W-:Y:S02]  /*fbd0*/  ISETP.GE.U32.AND P1, PT, R200, R0, PT ;  /* 0x00000000c800720c */ /* 0x000fe40003f26070 */
[----:B------:R-:W-:Y:S01]  /*fbe0*/  LOP3.LUT R0, R3, R246, R42, 0x96, !PT ;  /* 0x000000f603007212 */ /* 0x000fe200078e962a */
        /* <DEDUP_REMOVED lines=8> */
[----:B------:R-:W-:Y:S02]  /*fc70*/  LOP3.LUT R4, R0, 0xffff, RZ, 0xc0, !PT ;  /* 0x0000ffff00047812 */ /* 0x000fe400078ec0ff */
[C---:B------:R-:W-:Y:S02]  /*fc80*/  PRMT R8, R186.reuse, 0x7610, R8 ;  /* 0x00007610ba087816 */ /* 0x040fe40000000008 */
        /* <DEDUP_REMOVED lines=18> */
[----:B------:R-:W-:Y:S02]  /*fdb0*/  @!P0 HFMA2.BF16_V2 R164, -RZ.H0_H0, RZ.H0_H0, -R5.H0_H0 ;  /* 0x200000ffffa48231 */ /* 0x000fe40000340905 */
[----:B------:R-:W-:-:S03]  /*fdc0*/  @!P1 HFMA2.BF16_V2 R159, -RZ.H0_H0, RZ.H0_H0, -R10.H0_H0 ;  /* 0x200000ffff9f9231 */ /* 0x000fc6000034090a */
[----:B------:R-:W-:Y:S02]  /*fdd0*/  @!P0 PRMT R5, R164, 0x5410, RZ ;  /* 0x00005410a4058816 */ /* 0x000fe400000000ff */
[----:B------:R-:W-:Y:S02]  /*fde0*/  ISETP.GE.U32.AND P0, PT, R200, R0, PT ;  /* 0x00000000c800720c */ /* 0x000fe40003f06070 */
[----:B------:R-:W-:Y:S02]  /*fdf0*/  LOP3.LUT R4, R4, 0xff, RZ, 0xc0, !PT ;  /* 0x000000ff04047812 */ /* 0x000fe400078ec0ff */
[----:B------:R-:W-:Y:S02]  /*fe00*/  @!P1 PRMT R10, R159, 0x5410, RZ ;  /* 0x000054109f0a9816 */ /* 0x000fe400000000ff */
[----:B------:R-:W-:Y:S02]  /*fe10*/  ISETP.GE.U32.AND P1, PT, R200, R4, PT ;  /* 0x00000004c800720c */ /* 0x000fe40003f26070 */
[----:B------:R-:W-:-:S02]  /*fe20*/  LOP3.LUT R3, R2, 0xffff, RZ, 0xc0, !PT ;  /* 0x0000ffff02037812 */ /* 0x000fc400078ec0ff */
[C---:B------:R-:W-:Y:S02]  /*fe30*/  PRMT R4, R188.reuse, 0x7610, R4 ;  /* 0x00007610bc047816 */ /* 0x040fe40000000004 */
[----:B------:R-:W-:Y:S02]  /*fe40*/  SHF.R.U32.HI R3, RZ, 0x8, R3 ;  /* 0x00000008ff037819 */ /* 0x000fe40000011603 */
[----:B------:R-:W-:Y:S01]  /*fe50*/  PRMT R0, R188, 0x7632, R0 ;  /* 0x00007632bc007816 */ /* 0x000fe20000000000 */
[----:B------:R-:W-:Y:S01]  /*fe60*/  @!P0 HFMA2.BF16_V2 R166, -RZ.H0_H0, RZ.H0_H0, -R4.H0_H0 ;  /* 0x200000ffffa68231 */ /* 0x000fe20000340904 */
[----:B------:R-:W-:Y:S02]  /*fe70*/  LOP3.LUT R3, R3, 0xffff, RZ, 0xc0, !PT ;  /* 0x0000ffff03037812 */ /* 0x000fe400078ec0ff */
[----:B------:R-:W-:Y:S02]  /*fe80*/  PRMT R217, R4, 0x5410, R0 ;  /* 0x0000541004d97816 */ /* 0x000fe40000000000 */
[----:B------:R-:W-:-:S02]  /*fe90*/  @!P0 PRMT R4, R166, 0x5410, RZ ;  /* 0x00005410a6048816 */ /* 0x000fc400000000ff */
[----:B------:R-:W-:Y:S02]  /*fea0*/  ISETP.GE.U32.AND P0, PT, R200, R3, PT ;  /* 0x00000003c800720c */ /* 0x000fe40003f06070 */
[----:B------:R-:W-:-:S04]  /*feb0*/  SHF.R.U32.HI R3, RZ, 0x10, R2 ;  /* 0x00000010ff037819 */ /* 0x000fc80000011602 */
[----:B------:R-:W-:-:S07]  /*fec0*/  LOP3.LUT R3, R3, 0xff, RZ, 0xc0, !PT ;  /* 0x000000ff03037812 */ /* 0x000fce00078ec0ff */
[----:B------:R-:W-:-:S05]  /*fed0*/  @!P0 HFMA2.BF16_V2 R167, -RZ.H0_H0, RZ.H0_H0, -R0.H0_H0 ;  /* 0x200000ffffa78231 */ /* 0x000fca0000340900 */
[----:B------:R-:W-:Y:S02]  /*fee0*/  @!P0 PRMT R0, R167, 0x5410, RZ ;  /* 0x00005410a7008816 */ /* 0x000fe400000000ff */
[----:B------:R-:W-:Y:S02]  /*fef0*/  ISETP.GE.U32.AND P0, PT, R200, R3, PT ;  /* 0x00000003c800720c */ /* 0x000fe40003f06070 */
[----:B------:R-:W-:-:S11]  /*ff00*/  SHF.R.U32.HI R2, RZ, 0x18, R2 ;  /* 0x00000018ff027819 */ /* 0x000fd60000011602 */
[----:B------:R-:W-:Y:S01]  /*ff10*/  @!P0 HFMA2.BF16_V2 R168, -RZ.H0_H0, RZ.H0_H0, -R202.H0_H0 ;  /* 0x200000ffffa88231 */ /* 0x000fe200003409ca */
[----:B------:R-:W-:-:S04]  /*ff20*/  @P0 PRMT R42, R202, 0x7610, R42 ;  /* 0x00007610ca2a0816 */ /* 0x000fc8000000002a */
[----:B------:R-:W-:Y:S02]  /*ff30*/  @!P0 PRMT R42, R168, 0x5410, RZ ;  /* 0x00005410a82a8816 */ /* 0x000fe400000000ff */
[----:B------:R-:W-:Y:S01]  /*ff40*/  ISETP.GE.U32.AND P0, PT, R200, R2, PT ;  /* 0x00000002c800720c */ /* 0x000fe20003f06070 */
[----:B------:R-:W-:Y:S01]  /*ff50*/  ST.E.U16 desc[UR4][R48.64+-0x80], R181 ;  /* 0xffff80b530007985 */ /* 0x000fe2000c101504 */
[----:B--2---:R-:W-:-:S03]  /*ff60*/  VIADD R94, R226, 0x4 ;  /* 0x00000004e25e7836 */ /* 0x004fc60000000000 */
[----:B------:R-:W-:Y:S04]  /*ff70*/  ST.E.U16 desc[UR4][R48.64+-0x7e], R180 ;  /* 0xffff82b430007985 */ /* 0x000fe8000c101504 */
[----:B------:R-:W-:Y:S04]  /*ff80*/  ST.E.U16 desc[UR4][R30.64+-0x80], R179 ;  /* 0xffff80b31e007985 */ /* 0x000fe8000c101504 */
[----:B------:R-:W-:Y:S01]  /*ff90*/  @!P0 HFMA2.BF16_V2 R169, -RZ.H0_H0, RZ.H0_H0, -R202.H1_H1 ;  /* 0x200000ffffa98231 */ /* 0x000fe200003609ca */
[----:B------:R-:W-:Y:S01]  /*ffa0*/  ST.E.U16 desc[UR4][R30.64+-0x7e], R178 ;  /* 0xffff82b21e007985 */ /* 0x000fe2000c101504 */
[----:B------:R-:W-:-:S03]  /*ffb0*/  @P0 PRMT R41, R202, 0x7632, R41 ;  /* 0x00007632ca290816 */ /* 0x000fc60000000029 */
[----:B---3--:R-:W-:Y:S01]  /*ffc0*/  ST.E.U16 desc[UR4][R28.64+-0x80], R40 ;  /* 0xffff80281c007985 */ /* 0x008fe2000c101504 */
[----:B------:R-:W-:-:S03]  /*ffd0*/  @!P0 PRMT R41, R169, 0x5410, RZ ;  /* 0x00005410a9298816 */ /* 0x000fc600000000ff */
[----:B------:R-:W-:Y:S01]  /*ffe0*/  ST.E.U16 desc[UR4][R28.64+-0x7e], R37 ;  /* 0xffff82251c007985 */ /* 0x000fe2000c101504 */
[----:B------:R-:W-:-:S03]  /*fff0*/  IMAD.WIDE.U32 R168, R94, -0x326172a9, RZ ;  /* 0xcd9e8d575ea87825 */ /* 0x000fc600078e00ff */
[----:B----4-:R-:W-:Y:S04]  /*10000*/  ST.E.U16 desc[UR4][R32.64+-0x80], R36 ;  /* 0xffff802420007985 */ /* 0x010fe8000c101504 */
[----:B------:R-:W-:Y:S04]  /*10010*/  ST.E.U16 desc[UR4][R32.64+-0x7e], R35 ;  /* 0xffff822320007985 */ /* 0x000fe8000c101504 */
[----:B------:R-:W-:Y:S04]  /*10020*/  ST.E.U16 desc[UR4][R48.64+-0x70], R177 ;  /* 0xffff90b130007985 */ /* 0x000fe8000c101504 */
[----:B------:R-:W-:Y:S04]  /*10030*/  ST.E.U16 desc[UR4][R48.64+-0x6e], R176 ;  /* 0xffff92b030007985 */ /* 0x000fe8000c101504 */
[----:B------:R-:W-:Y:S04]  /*10040*/  ST.E.U16 desc[UR4][R30.64+-0x70], R106 ;  /* 0xffff906a1e007985 */ /* 0x000fe8000c101504 */
[----:B------:R-:W-:Y:S04]  /*10050*/  ST.E.U16 desc[UR4][R30.64+-0x6e], R107 ;  /* 0xffff926b1e007985 */ /* 0x000fe8000c101504 */
[----:B------:R-:W-:Y:S04]  /*10060*/  ST.E.U16 desc[UR4][R28.64+-0x70], R34 ;  /* 0xffff90221c007985 */ /* 0x000fe8000c101504 */
[----:B------:R-:W-:Y:S01]  /*10070*/  ST.E.U16 desc[UR4][R28.64+-0x6e], R27 ;  /* 0xffff921b1c007985 */ /* 0x000fe2000c101504 */
[----:B------:R-:W-:-:S03]  /*10080*/  LOP3.LUT R2, R59, R215, R168, 0x96, !PT ;  /* 0x000000d73b027212 */ /* 0x000fc600078e96a8 */
[----:B------:R-:W-:Y:S04]  /*10090*/  ST.E.U16 desc[UR4][R32.64+-0x70], R24 ;  /* 0xffff901820007985 */ /* 0x000fe8000c101504 */
[----:B------:R-:W-:Y:S04]  /*100a0*/  ST.E.U16 desc[UR4][R32.64+-0x6e], R23 ;  /* 0xffff921720007985 */ /* 0x000fe8000c101504 */
[----:B------:R-:W-:Y:S04]  /*100b0*/  ST.E.U16 desc[UR4][R48.64+-0x60], R105 ;  /* 0xffffa06930007985 */ /* 0x000fe8000c101504 */
[----:B------:R-:W-:Y:S04]  /*100c0*/  ST.E.U16 desc[UR4][R48.64+-0x5e], R104 ;  /* 0xffffa26830007985 */ /* 0x000fe8000c101504 */
[----:B------:R-:W-:Y:S04]  /*100d0*/  ST.E.U16 desc[UR4][R30.64+-0x60], R103 ;  /* 0xffffa0671e007985 */ /* 0x000fe8000c101504 */
[----:B------:R-:W-:Y:S04]  /*100e0*/  ST.E.U16 desc[UR4][R30.64+-0x5e], R102 ;  /* 0xffffa2661e007985 */ /* 0x000fe8000c101504 */
[----:B------:R1:W-:Y:S01]  /*100f0*/  ST.E.U16 desc[UR4][R28.64+-0x5e], R21 ;  /* 0xffffa2151c007985 */ /* 0x0003e2000c101504 */
[----:B------:R-:W-:-:S03]  /*10100*/  IMAD.WIDE.U32 R2, R2, -0x2daee0ad, RZ ;  /* 0xd2511f5302027825 */ /* 0x000fc600078e00ff */
[----:B------:R2:W-:Y:S01]  /*10110*/  ST.E.U16 desc[UR4][R28.64+-0x60], R22 ;  /* 0xffffa0161c007985 */ /* 0x0005e2000c101504 */
[----:B------:R-:W-:-:S03]  /*10120*/  @!P5 HFMA2.BF16_V2 R95, -RZ.H0_H0, RZ.H0_H0, -R18.H0_H0 ;  /* 0x200000ffff5fd231 */ /* 0x000fc60000340912 */
[----:B------:R3:W-:Y:S02]  /*10130*/  ST.E.U16 desc[UR4][R32.64+-0x5e], R19 ;  /* 0xffffa21320007985 */ /* 0x0007e4000c101504 */
[----:B------:R-:W-:Y:S02]  /*10140*/  @!P5 PRMT R18, R95, 0x5410, RZ ;  /* 0x000054105f12d816 */ /* 0x000fe400000000ff */
[----:B------:R-:W-:Y:S01]  /*10150*/  ST.E.U16 desc[UR4][R32.64+-0x60], R20 ;  /* 0xffffa01420007985 */ /* 0x000fe2000c101504 */
[----:B-1----:R-:W-:Y:S01]  /*10160*/  LOP3.LUT R21, R189, R169, RZ, 0x3c, !PT ;  /* 0x000000a9bd157212 */ /* 0x002fe200078e3cff */
[----:B--2---:R-:W-:-:S04]  /*10170*/  VIADD R22, R93, 0xbb67ae85 ;  /* 0xbb67ae855d167836 */ /* 0x004fc80000000000 */
[----:B------:R-:W-:Y:S01]  /*10180*/  IMAD.WIDE.U32 R162, R21, -0x2daee0ad, RZ ;  /* 0xd2511f5315a27825 */ /* 0x000fe200078e00ff */
[----:B---3--:R-:W-:Y:S02]  /*10190*/  LOP3.LUT R19, R39, R228, R2, 0x96, !PT ;  /* 0x000000e427137212 */ /* 0x008fe400078e9602 */
[----:B------:R-:W-:Y:S02]  /*101a0*/  LOP3.LUT R2, R3, R230, R162, 0x96, !PT ;  /* 0x000000e603027212 */ /* 0x000fe400078e96a2 */
[----:B------:R-:W-:Y:S01]  /*101b0*/  LOP3.LUT R3, R163, R22, R198, 0x96, !PT ;  /* 0x00000016a3037212 */ /* 0x000fe200078e96c6 */
[----:B------:R-:W-:Y:S01]  /*101c0*/  STL [R1+0x1b4], R94 ;  /* 0x0001b45e01007387 */ /* 0x000fe20000100800 */
[----:B------:R-:W-:-:S03]  /*101d0*/  IMAD.MOV.U32 R178, RZ, RZ, R182 ;  /* 0x000000ffffb27224 */ /* 0x000fc600078e00b6 */
[----:B------:R-:W-:Y:S01]  /*101e0*/  ST.E.U16 desc[UR4][R48.64+-0x50], R100 ;  /* 0xffffb06430007985 */ /* 0x000fe2000c101504 */
[----:B------:R-:W-:-:S03]  /*101f0*/  IMAD.WIDE.U32 R180, R3, -0x326172a9, RZ ;  /* 0xcd9e8d5703b47825 */ /* 0x000fc600078e00ff */
[----:B------:R-:W-:Y:S01]  /*10200*/  ST.E.U16 desc[UR4][R48.64+-0x4e], R101 ;  /* 0xffffb26530007985 */ /* 0x000fe2000c101504 */
[----:B------:R-:W-:-:S03]  /*10210*/  IMAD.MOV.U32 R179, RZ, RZ, R183 ;  /* 0x000000ffffb37224 */ /* 0x000fc600078e00b7 */
[----:B------:R-:W-:Y:S04]  /*10220*/  STL.64 [R1+0x1a8], R168 ;  /* 0x0001a8a801007387 */ /* 0x000fe80000100a00 */
[----:B------:R-:W-:Y:S04]  /*10230*/  ST.E.U16 desc[UR4][R30.64+-0x50], R61 ;  /* 0xffffb03d1e007985 */ /* 0x000fe8000c101504 */
[----:B------:R-:W-:Y:S04]  /*10240*/  ST.E.U16 desc[UR4][R30.64+-0x4e], R60 ;  /* 0xffffb23c1e007985 */ /* 0x000fe8000c101504 */
[----:B------:R-:W-:Y:S04]  /*10250*/  STL.64 [R1+0x20], R162 ;  /* 0x000020a201007387 */ /* 0x000fe80000100a00 */
[----:B------:R-:W-:Y:S04]  /*10260*/  ST.E.U16 desc[UR4][R28.64+-0x50], R25 ;  /* 0xffffb0191c007985 */ /* 0x000fe8000c101504 */
[----:B------:R-:W-:Y:S04]  /*10270*/  ST.E.U16 desc[UR4][R28.64+-0x4e], R26 ;  /* 0xffffb21a1c007985 */ /* 0x000fe8000c101504 */
[----:B------:R-:W-:Y:S04]  /*10280*/  STL [R1+0x1b0], R22 ;  /* 0x0001b01601007387 */ /* 0x000fe80000100800 */
[----:B------:R-:W-:Y:S04]  /*10290*/  ST.E.U16 desc[UR4][R32.64+-0x50], R18 ;  /* 0xffffb01220007985 */ /* 0x000fe8000c101504 */
[----:B------:R-:W-:Y:S04]  /*102a0*/  ST.E.U16 desc[UR4][R32.64+-0x4e], R17 ;  /* 0xffffb21120007985 */ /* 0x000fe8000c101504 */
[----:B------:R-:W2:Y:S04]  /*102b0*/  LDL.LU R182, [R1+0x24c] ;  /* 0x00024c0001b67983 */ /* 0x000ea80000300800 */
[----:B------:R-:W-:Y:S04]  /*102c0*/  ST.E.U16 desc[UR4][R48.64+-0x40], R69 ;  /* 0xffffc04530007985 */ /* 0x000fe8000c101504 */
[----:B------:R-:W-:Y:S04]  /*102d0*/  ST.E.U16 desc[UR4][R48.64+-0x3e], R68 ;  /* 0xffffc24430007985 */ /* 0x000fe8000c101504 */
[----:B------:R-:W3:Y:S04]  /*102e0*/  LDL.LU R183, [R1+0x248] ;  /* 0x0002480001b77983 */ /* 0x000ee80000300800 */
[----:B------:R1:W-:Y:S04]  /*102f0*/  ST.E.U16 desc[UR4][R30.64+-0x3e], R66 ;  /* 0xffffc2421e007985 */ /* 0x0003e8000c101504 */
[----:B------:R-:W-:Y:S01]  /*10300*/  STL.64 [R1+0x10], R180 ;  /* 0x000010b401007387 */ /* 0x000fe20000100a00 */
[----:B-1----:R-:W-:-:S03]  /*10310*/  IMAD.MOV.U32 R66, RZ, RZ, R174 ;  /* 0x000000ffff427224 */ /* 0x002fc600078e00ae */
[----:B------:R-:W4:Y:S01]  /*10320*/  LDL.LU R174, [R1+0x244] ;  /* 0x0002440001ae7983 */ /* 0x000f220000300800 */
[----:B------:R-:W-:-:S04]  /*10330*/  IMAD.WIDE.U32 R2, R2, -0x326172a9, RZ ;  /* 0xcd9e8d5702027825 */ /* 0x000fc800078e00ff */
[----:B------:R-:W-:Y:S01]  /*10340*/  @!P1 HFMA2.BF16_V2 R165, -RZ.H0_H0, RZ.H0_H0, -R6.H0_H0 ;  /* 0x200000ffffa59231 */ /* 0x000fe20000340906 */
[----:B------:R-:W-:Y:S01]  /*10350*/  ST.E.U16 desc[UR4][R30.64+-0x40], R67 ;  /* 0xffffc0431e007985 */ /* 0x000fe2000c101504 */
[----:B------:R-:W-:Y:S01]  /*10360*/  IMAD.WIDE.U32 R34, R19, -0x326172a9, RZ ;  /* 0xcd9e8d5713227825 */ /* 0x000fe200078e00ff */
[----:B------:R-:W-:Y:S02]  /*10370*/  LOP3.LUT R3, R3, R227, R180, 0x96, !PT ;  /* 0x000000e303037212 */ /* 0x000fe400078e96b4 */
[----:B------:R-:W-:Y:S04]  /*10380*/  ST.E.U16 desc[UR4][R28.64+-0x40], R16 ;  /* 0xffffc0101c007985 */ /* 0x000fe8000c101504 */
[----:B------:R-:W-:Y:S01]  /*10390*/  ST.E.U16 desc[UR4][R28.64+-0x3e], R15 ;  /* 0xffffc20f1c007985 */ /* 0x000fe2000c101504 */
[----:B------:R-:W-:-:S03]  /*103a0*/  LOP3.LUT R19, R35, R231, R2, 0x96, !PT ;  /* 0x000000e723137212 */ /* 0x000fc600078e9602 */
[----:B------:R-:W-:Y:S01]  /*103b0*/  ST.E.U16 desc[UR4][R32.64+-0x40], R14 ;  /* 0xffffc00e20007985 */ /* 0x000fe2000c101504 */
[----:B------:R-:W-:-:S03]  /*103c0*/  @!P1 PRMT R6, R165, 0x5410, RZ ;  /* 0x00005410a5069816 */ /* 0x000fc600000000ff */
[----:B------:R-:W-:Y:S04]  /*103d0*/  ST.E.U16 desc[UR4][R32.64+-0x3e], R13 ;  /* 0xffffc20d20007985 */ /* 0x000fe8000c101504 */
[----:B------:R-:W-:Y:S04]  /*103e0*/  ST.E.U16 desc[UR4][R48.64+-0x30], R65 ;  /* 0xffffd04130007985 */ /* 0x000fe8000c101504 */
[----:B------:R-:W-:Y:S04]  /*103f0*/  ST.E.U16 desc[UR4][R48.64+-0x2e], R64 ;  /* 0xffffd24030007985 */ /* 0x000fe8000c101504 */
[----:B------:R-:W-:Y:S04]  /*10400*/  ST.E.U16 desc[UR4][R30.64+-0x30], R63 ;  /* 0xffffd03f1e007985 */ /* 0x000fe8000c101504 */
[----:B------:R-:W-:Y:S01]  /*10410*/  ST.E.U16 desc[UR4][R30.64+-0x2e], R62 ;  /* 0xffffd23e1e007985 */ /* 0x000fe2000c101504 */
[----:B------:R-:W-:-:S03]  /*10420*/  IMAD.WIDE.U32 R2, R3, -0x2daee0ad, RZ ;  /* 0xd2511f5303027825 */ /* 0x000fc600078e00ff */
[----:B------:R1:W-:Y:S04]  /*10430*/  ST.E.U16 desc[UR4][R28.64+-0x30], R12 ;  /* 0xffffd00c1c007985 */ /* 0x0003e8000c101504 */
[----:B------:R-:W-:Y:S01]  /*10440*/  ST.E.U16 desc[UR4][R28.64+-0x2e], R11 ;  /* 0xffffd20b1c007985 */ /* 0x000fe2000c101504 */
[----:B------:R-:W-:-:S03]  /*10450*/  IMAD.WIDE.U32 R60, R19, -0x2daee0ad, RZ ;  /* 0xd2511f53133c7825 */ /* 0x000fc600078e00ff */
[----:B------:R1:W-:Y:S04]  /*10460*/  ST.E.U16 desc[UR4][R32.64+-0x30], R10 ;  /* 0xffffd00a20007985 */ /* 0x0003e8000c101504 */
[----:B------:R1:W-:Y:S04]  /*10470*/  ST.E.U16 desc[UR4][R32.64+-0x2e], R9 ;  /* 0xffffd20920007985 */ /* 0x0003e8000c101504 */
        /* <DEDUP_REMOVED lines=8> */
[----:B------:R-:W-:Y:S01]  /*10500*/  ST.E.U16 desc[UR4][R32.64+-0x1e], R5 ;  /* 0xffffe20520007985 */ /* 0x000fe2000c101504 */
[----:B------:R-:W-:-:S03]  /*10510*/  LOP3.LUT R2, R61, R212, R2, 0x96, !PT ;  /* 0x000000d43d027212 */ /* 0x000fc600078e9602 */
[----:B------:R-:W-:Y:S04]  /*10520*/  ST.E.U16 desc[UR4][R48.64+-0x10], R47 ;  /* 0xfffff02f30007985 */ /* 0x000fe8000c101504 */
[----:B------:R-:W-:Y:S04]  /*10530*/  ST.E.U16 desc[UR4][R48.64+-0xe], R46 ;  /* 0xfffff22e30007985 */ /* 0x000fe8000c101504 */
[----:B------:R-:W-:Y:S04]  /*10540*/  ST.E.U16 desc[UR4][R30.64+-0x10], R45 ;  /* 0xfffff02d1e007985 */ /* 0x000fe8000c101504 */
[----:B------:R-:W-:Y:S04]  /*10550*/  ST.E.U16 desc[UR4][R30.64+-0xe], R44 ;  /* 0xfffff22c1e007985 */ /* 0x000fe8000c101504 */
[----:B------:R1:W-:Y:S04]  /*10560*/  ST.E.U16 desc[UR4][R28.64+-0x10], R4 ;  /* 0xfffff0041c007985 */ /* 0x0003e8000c101504 */
[----:B------:R1:W-:Y:S04]  /*10570*/  ST.E.U16 desc[UR4][R28.64+-0xe], R0 ;  /* 0xfffff2001c007985 */ /* 0x0003e8000c101504 */
[----:B------:R-:W-:Y:S04]  /*10580*/  ST.E.U16 desc[UR4][R32.64+-0x10], R42 ;  /* 0xfffff02a20007985 */ /* 0x000fe8000c101504 */
[----:B------:R-:W-:Y:S01]  /*10590*/  ST.E.U16 desc[UR4][R32.64+-0xe], R41 ;  /* 0xfffff22920007985 */ /* 0x000fe2000c101504 */
[----:B-1----:R-:W-:-:S04]  /*105a0*/  IMAD.WIDE.U32 R12, R3, -0x326172a9, RZ ;  /* 0xcd9e8d57030c7825 */ /* 0x002fc800078e00ff */
[----:B------:R-:W-:-:S04]  /*105b0*/  IMAD.WIDE.U32 R2, R2, -0x326172a9, RZ ;  /* 0xcd9e8d5702027825 */ /* 0x000fc800078e00ff */
[----:B------:R-:W-:Y:S01]  /*105c0*/  IMAD.MOV.U32 R67, RZ, RZ, R196 ;  /* 0x000000ffff437224 */ /* 0x000fe200078e00c4 */
[C---:B------:R-:W-:Y:S01]  /*105d0*/  LOP3.LUT R10, R2.reuse, 0xff, RZ, 0xc0, !PT ;  /* 0x000000ff020a7812 */ /* 0x040fe200078ec0ff */
[----:B------:R-:W2:Y:S01]  /*105e0*/  LDL.LU R196, [R1+0x240] ;  /* 0x0002400001c47983 */ /* 0x000ea20000300800 */
[--C-:B------:R-:W-:Y:S02]  /*105f0*/  SHF.R.U32.HI R9, RZ, 0x18, R2.reuse ;  /* 0x00000018ff097819 */ /* 0x100fe40000011602 */
[----:B------:R-:W-:Y:S02]  /*10600*/  SHF.R.U32.HI R4, RZ, 0x10, R2 ;  /* 0x00000010ff047819 */ /* 0x000fe40000011602 */
[----:B------:R-:W-:Y:S02]  /*10610*/  LOP3.LUT R0, R3, R245, R12, 0x96, !PT ;  /* 0x000000f503007212 */ /* 0x000fe400078e960c */
[----:B------:R-:W-:Y:S02]  /*10620*/  LOP3.LUT R3, R2, 0xffff, RZ, 0xc0, !PT ;  /* 0x0000ffff02037812 */ /* 0x000fe400078ec0ff */
[----:B------:R-:W-:-:S02]  /*10630*/  LOP3.LUT R2, R0, 0xffff, RZ, 0xc0, !PT ;  /* 0x0000ffff00027812 */ /* 0x000fc400078ec0ff */
[----:B------:R-:W-:Y:S02]  /*10640*/  SHF.R.U32.HI R6, RZ, 0x8, R3 ;  /* 0x00000008ff067819 */ /* 0x000fe40000011603 */
[----:B------:R-:W-:Y:S02]  /*10650*/  SHF.R.U32.HI R3, RZ, 0x10, R0 ;  /* 0x00000010ff037819 */ /* 0x000fe40000011600 */
[----:B------:R-:W-:Y:S02]  /*10660*/  LOP3.LUT R5, R4, 0xff, RZ, 0xc0, !PT ;  /* 0x000000ff04057812 */ /* 0x000fe400078ec0ff */
[----:B------:R-:W-:Y:S02]  /*10670*/  SHF.R.U32.HI R4, RZ, 0x8, R2 ;  /* 0x00000008ff047819 */ /* 0x000fe40000011602 */
[----:B------:R-:W-:Y:S02]  /*10680*/  LOP3.LUT R8, R0, 0xff, RZ, 0xc0, !PT ;  /* 0x000000ff00087812 */ /* 0x000fe400078ec0ff */
[----:B------:R-:W-:-:S02]  /*10690*/  SHF.R.U32.HI R7, RZ, 0x18, R0 ;  /* 0x00000018ff077819 */ /* 0x000fc40000011600 */
[----:B------:R-:W-:Y:S01]  /*106a0*/  LOP3.LUT R2, R3, 0xff, RZ, 0xc0, !PT ;  /* 0x000000ff03027812 */ /* 0x000fe200078ec0ff */
[----:B------:R-:W-:Y:S01]  /*106b0*/  IMAD.MOV.U32 R65, RZ, RZ, R75 ;  /* 0x000000ffff417224 */ /* 0x000fe200078e004b */
[----:B------:R-:W-:Y:S02]  /*106c0*/  PRMT R3, R5, 0x5410, R9 ;  /* 0x0000541005037816 */ /* 0x000fe40000000009 */
[----:B------:R-:W-:Y:S02]  /*106d0*/  PRMT R75, R200, 0x7054, R200 ;  /* 0x00007054c84b7816 */ /* 0x000fe400000000c8 */
[----:B------:R-:W-:Y:S02]  /*106e0*/  PRMT R0, R10, 0x5410, R6 ;  /* 0x000054100a007816 */ /* 0x000fe40000000006 */
[----:B------:R-:W-:Y:S02]  /*106f0*/  PRMT R4, R8, 0x5410, R4 ;  /* 0x0000541008047816 */ /* 0x000fe40000000004 */
[----:B------:R-:W-:-:S02]  /*10700*/  PRMT R5, R2, 0x5410, R7 ;  /* 0x0000541002057816 */ /* 0x000fc40000000007 */
        /* <DEDUP_REMOVED lines=8> */
[----:B------:R-:W-:Y:S02]  /*10790*/  IMAD.MOV.U32 R166, RZ, RZ, R79 ;  /* 0x000000ffffa67224 */ /* 0x000fe400078e004f */
[----:B------:R-:W-:Y:S02]  /*107a0*/  IMAD.MOV.U32 R176, RZ, RZ, R78 ;  /* 0x000000ffffb07224 */ /* 0x000fe400078e004e */
[----:B------:R-:W-:Y:S02]  /*107b0*/  IMAD.MOV.U32 R177, RZ, RZ, R77 ;  /* 0x000000ffffb17224 */ /* 0x000fe400078e004d */
[----:B------:R-:W-:Y:S01]  /*107c0*/  IMAD.MOV.U32 R64, RZ, RZ, R76 ;  /* 0x000000ffff407224 */ /* 0x000fe200078e004c */
[----:B----4-:R-:W1:Y:S01]  /*107d0*/  LDSM.16.MT88.4 R56, [R174+0x9000] ;  /* 0x00900000ae38783b */ /* 0x010e620000004200 */
[----:B------:R-:W-:-:S02]  /*107e0*/  IMAD.MOV.U32 R188, RZ, RZ, R90 ;  /* 0x000000ffffbc7224 */ /* 0x000fc400078e005a */
[----:B------:R-:W-:Y:S01]  /*107f0*/  IMAD.MOV.U32 R189, RZ, RZ, R91 ;  /* 0x000000ffffbd7224 */ /* 0x000fe200078e005b */
[----:B------:R-:W-:Y:S01]  /*10800*/  LDSM.16.MT88.4 R40, [R174+0xb000] ;  /* 0x00b00000ae28783b */ /* 0x000fe20000004200 */
[----:B------:R-:W-:Y:S02]  /*10810*/  IMAD.MOV.U32 R164, RZ, RZ, R89 ;  /* 0x000000ffffa47224 */ /* 0x000fe400078e0059 */
[----:B------:R-:W-:Y:S01]  /*10820*/  IMAD.MOV.U32 R165, RZ, RZ, R88 ;  /* 0x000000ffffa57224 */ /* 0x000fe200078e0058 */
[----:B------:R-:W-:Y:S01]  /*10830*/  LDSM.16.MT88.4 R20, [R174+0xa000] ;  /* 0x00a00000ae14783b */ /* 0x000fe20000004200 */
[C---:B-1----:R-:W-:Y:S07]  /*10840*/  HMMA.16816.F32.BF16 R112, R4.reuse, R56, R148 ;  /* 0x000000380470723c */ /* 0x042fee0000041894 */
[----:B------:R-:W-:Y:S01]  /*10850*/  IMAD.MOV.U32 R150, RZ, RZ, R237 ;  /* 0x000000ffff967224 */ /* 0x000fe200078e00ed */
[----:B------:R-:W-:Y:S01]  /*10860*/  HMMA.16816.F32.BF16 R76, R4, R58, R144 ;  /* 0x0000003a044c723c */ /* 0x000fe20000041890 */
[----:B------:R-:W4:Y:S01]  /*10870*/  LDL.LU R237, [R1+0x23c] ;  /* 0x00023c0001ed7983 */ /* 0x000f220000300800 */
[----:B------:R-:W-:-:S03]  /*10880*/  IMAD.MOV.U32 R151, RZ, RZ, R236 ;  /* 0x000000ffff977224 */ /* 0x000fc600078e00ec */
[----:B------:R-:W4:Y:S02]  /*10890*/  LDL.LU R236, [R1+0x238] ;  /* 0x0002380001ec7983 */ /* 0x000f240000300800 */
[----:B------:R-:W-:Y:S02]  /*108a0*/  IMAD.MOV.U32 R145, RZ, RZ, R234 ;  /* 0x000000ffff917224 */ /* 0x000fe400078e00ea */
[----:B------:R-:W4:Y:S01]  /*108b0*/  LDL.LU R144, [R1] ;  /* 0x0000000001907983 */ /* 0x000f220000300800 */
[----:B------:R-:W-:Y:S02]  /*108c0*/  IMAD.MOV.U32 R146, RZ, RZ, R235 ;  /* 0x000000ffff927224 */ /* 0x000fe400078e00eb */
[----:B------:R-:W-:Y:S01]  /*108d0*/  IMAD.MOV.U32 R147, RZ, RZ, R244 ;  /* 0x000000ffff937224 */ /* 0x000fe200078e00f4 */
[----:B------:R-:W4:Y:S01]  /*108e0*/  LDL.LU R234, [R1+0x234] ;  /* 0x0002340001ea7983 */ /* 0x000f220000300800 */
[----:B------:R-:W-:-:S03]  /*108f0*/  IMAD.MOV.U32 R148, RZ, RZ, R74 ;  /* 0x000000ffff947224 */ /* 0x000fc600078e004a */
[----:B------:R-:W4:Y:S04]  /*10900*/  LDL.LU R235, [R1+0x230] ;  /* 0x0002300001eb7983 */ /* 0x000f280000300800 */
[----:B------:R-:W4:Y:S04]  /*10910*/  LDL.LU R244, [R1+0x22c] ;  /* 0x00022c0001f47983 */ /* 0x000f280000300800 */
[----:B------:R-:W4:Y:S01]  /*10920*/  LDL.LU R74, [R1+0x2c] ;  /* 0x00002c00014a7983 */ /* 0x000f220000300800 */
[----:B---3--:R-:W-:Y:S02]  /*10930*/  LOP3.LUT R9, R183, R230, R188, 0x96, !PT ;  /* 0x000000e6b7097212 */ /* 0x008fe400078e96bc */
[----:B--2---:R-:W-:-:S03]  /*10940*/  LOP3.LUT R8, R185, R228, R182, 0x96, !PT ;  /* 0x000000e4b9087212 */ /* 0x004fc600078e96b6 */
        /* <DEDUP_REMOVED lines=9> */
[----:B------:R-:W-:-:S05]  /*109e0*/  IMAD.WIDE.U32 R2, R2, -0x326172a9, RZ ;  /* 0xcd9e8d5702027825 */ /* 0x000fca00078e00ff */
[----:B------:R-:W-:Y:S02]  /*109f0*/  LOP3.LUT R0, R3, R245, R14, 0x96, !PT ;  /* 0x000000f503007212 */ /* 0x000fe400078e960e */
[C---:B------:R-:W-:Y:S02]  /*10a00*/  LOP3.LUT R3, R2.reuse, 0xffff, RZ, 0xc0, !PT ;  /* 0x0000ffff02037812 */ /* 0x040fe400078ec0ff */
[----:B------:R-:W-:Y:S02]  /*10a10*/  LOP3.LUT R11, R2, 0xff, RZ, 0xc0, !PT ;  /* 0x000000ff020b7812 */ /* 0x000fe400078ec0ff */
[--C-:B------:R-:W-:Y:S02]  /*10a20*/  SHF.R.U32.HI R12, RZ, 0x10, R2.reuse ;  /* 0x00000010ff0c7819 */ /* 0x100fe40000011602 */
[----:B------:R-:W-:Y:S01]  /*10a30*/  SHF.R.U32.HI R14, RZ, 0x18, R2 ;  /* 0x00000018ff0e7819 */ /* 0x000fe20000011602 */
[----:B------:R-:W1:Y:S01]  /*10a40*/  LDSM.16.MT88.4 R44, [R196+0x9000] ;  /* 0x00900000c42c783b */ /* 0x000e620000004200 */
[----:B------:R-:W-:-:S02]  /*10a50*/  LOP3.LUT R2, R0, 0xffff, RZ, 0xc0, !PT ;  /* 0x0000ffff00027812 */ /* 0x000fc400078ec0ff */
[----:B------:R-:W-:Y:S01]  /*10a60*/  SHF.R.U32.HI R8, RZ, 0x8, R3 ;  /* 0x00000008ff087819 */ /* 0x000fe20000011603 */
[----:B------:R-:W2:Y:S01]  /*10a70*/  LDSM.16.MT88.4 R16, [R196+0xa000] ;  /* 0x00a00000c410783b */ /* 0x000ea20000004200 */
[----:B------:R-:W-:Y:S02]  /*10a80*/  SHF.R.U32.HI R3, RZ, 0x10, R0 ;  /* 0x00000010ff037819 */ /* 0x000fe40000011600 */
[----:B------:R-:W-:Y:S01]  /*10a90*/  SHF.R.U32.HI R9, RZ, 0x8, R2 ;  /* 0x00000008ff097819 */ /* 0x000fe20000011602 */
[----:B------:R-:W3:Y:S01]  /*10aa0*/  LDSM.16.MT88.4 R36, [R196+0xb000] ;  /* 0x00b00000c424783b */ /* 0x000ee20000004200 */
[----:B------:R-:W-:Y:S02]  /*10ab0*/  LOP3.LUT R10, R0, 0xff, RZ, 0xc0, !PT ;  /* 0x000000ff000a7812 */ /* 0x000fe400078ec0ff */
[----:B------:R-:W-:Y:S02]  /*10ac0*/  SHF.R.U32.HI R2, RZ, 0x18, R0 ;  /* 0x00000018ff027819 */ /* 0x000fe40000011600 */
[----:B------:R-:W-:-:S02]  /*10ad0*/  LOP3.LUT R0, R3, 0xff, RZ, 0xc0, !PT ;  /* 0x000000ff03007812 */ /* 0x000fc400078ec0ff */
[----:B------:R-:W-:Y:S02]  /*10ae0*/  PRMT R3, R11, 0x5410, R8 ;  /* 0x000054100b037816 */ /* 0x000fe40000000008 */
[----:B------:R-:W-:Y:S02]  /*10af0*/  LOP3.LUT R11, R12, 0xff, RZ, 0xc0, !PT ;  /* 0x000000ff0c0b7812 */ /* 0x000fe400078ec0ff */
[----:B------:R-:W-:Y:S02]  /*10b00*/  PRMT R8, R10, 0x5410, R9 ;  /* 0x000054100a087816 */ /* 0x000fe40000000009 */
[----:B------:R-:W-:Y:S02]  /*10b10*/  PRMT R2, R0, 0x5410, R2 ;  /* 0x0000541000027816 */ /* 0x000fe40000000002 */
[----:B------:R-:W-:Y:S02]  /*10b20*/  PRMT R11, R11, 0x5410, R14 ;  /* 0x000054100b0b7816 */ /* 0x000fe4000000000e */
[----:B------:R-:W-:-:S02]  /*10b30*/  HSET2.LE.AND R3, R3, R75, PT ;  /* 0x0000004b03037233 */ /* 0x000fc40003803000 */
[--C-:B------:R-:W-:Y:S02]  /*10b40*/  HSET2.LE.AND R0, R8, R75.reuse, PT ;  /* 0x0000004b08007233 */ /* 0x100fe40003803000 */
[--C-:B------:R-:W-:Y:S02]  /*10b50*/  HSET2.LE.AND R2, R2, R75.reuse, PT ;  /* 0x0000004b02027233 */ /* 0x100fe40003803000 */
[----:B------:R-:W-:Y:S01]  /*10b60*/  HSET2.LE.AND R11, R11, R75, PT ;  /* 0x0000004b0b0b7233 */ /* 0x000fe20003803000 */
[----:B-1----:R-:W-:Y:S04]  /*10b70*/  HMMA.16816.F32.BF16 R88, R4, R46, R128 ;  /* 0x0000002e0458723c */ /* 0x002fe80000041880 */
[----:B----4-:R-:W-:Y:S02]  /*10b80*/  LOP3.LUT R11, R234, R11, RZ, 0xc0, !PT ;  /* 0x0000000bea0b7212 */ /* 0x010fe400078ec0ff */
[----:B------:R-:W-:-:S02]  /*10b90*/  LOP3.LUT R10, R235, R3, RZ, 0xc0, !PT ;  /* 0x00000003eb0a7212 */ /* 0x000fc400078ec0ff */
[----:B------:R-:W-:Y:S02]  /*10ba0*/  LOP3.LUT R9, R244, R2, RZ, 0xc0, !PT ;  /* 0x00000002f4097212 */ /* 0x000fe400078ec0ff */
[----:B------:R-:W-:-:S07]  /*10bb0*/  LOP3.LUT R8, R74, R0, RZ, 0xc0, !PT ;  /* 0x000000004a087212 */ /* 0x000fce00078ec0ff */
[----:B------:R-:W-:Y:S07]  /*10bc0*/  HMMA.16816.F32.BF16 R128, R8, R44, R144 ;  /* 0x0000002c0880723c */ /* 0x000fee0000041890 */
[----:B------:R-:W-:Y:S02]  /*10bd0*/  IMAD.MOV.U32 R145, RZ, RZ, R53 ;  /* 0x000000ffff917224 */ /* 0x000fe400078e0035 */
[----:B------:R-:W4:Y:S01]  /*10be0*/  LDL.LU R53, [R1+0x228] ;  /* 0x0002280001357983 */ /* 0x000f220000300800 */
[----:B------:R-:W-:-:S02]  /*10bf0*/  IMAD.MOV.U32 R146, RZ, RZ, R190 ;  /* 0x000000ffff927224 */ /* 0x000fc400078e00be */
[----:B------:R-:W-:Y:S01]  /*10c00*/  IMAD.MOV.U32 R147, RZ, RZ, R54 ;  /* 0x000000ffff937224 */ /* 0x000fe200078e0036 */
[----:B------:R-:W4:Y:S04]  /*10c10*/  LDL.LU R190, [R1+0x224] ;  /* 0x0002240001be7983 */ /* 0x000f280000300800 */
[----:B------:R-:W4:Y:S01]  /*10c20*/  LDL.LU R54, [R1+0x220] ;  /* 0x0002200001367983 */ /* 0x000f220000300800 */
[----:B------:R-:W-:Y:S02]  /*10c30*/  IMAD.MOV.U32 R149, RZ, RZ, R83 ;  /* 0x000000ffff957224 */ /* 0x000fe400078e0053 */
[----:B------:R-:W-:Y:S06]  /*10c40*/  HMMA.16816.F32.BF16 R80, R4, R40, R120 ;  /* 0x000000280450723c */ /* 0x000fec0000041878 */
[----:B------:R-:W-:Y:S07]  /*10c50*/  HMMA.16816.F32.BF16 R120, R8, R56, R236 ;  /* 0x000000380878723c */ /* 0x000fee00000418ec */
[----:B------:R-:W-:-:S05]  /*10c60*/  IMAD.MOV.U32 R238, RZ, RZ, R225 ;  /* 0x000000ffffee7224 */ /* 0x000fca00078e00e1 */
[----:B------:R-:W-:-:S05]  /*10c70*/  LOP3.LUT R2, R13, R238, R34, 0x96, !PT ;  /* 0x000000ee0d027212 */ /* 0x000fca00078e9622 */
[----:B------:R-:W-:Y:S01]  /*10c80*/  IMAD.WIDE.U32 R2, R2, -0x2daee0ad, RZ ;  /* 0xd2511f5302027825 */ /* 0x000fe200078e00ff */
[C---:B--2---:R-:W-:Y:S04]  /*10c90*/  HMMA.16816.F32.BF16 R92, R4.reuse, R18, R108 ;  /* 0x00000012045c723c */ /* 0x044fe8000004186c */
[----:B------:R-:W-:Y:S02]  /*10ca0*/  LOP3.LUT R0, R3, R246, R60, 0x96, !PT ;  /* 0x000000f603007212 */ /* 0x000fe400078e963c */
[----:B------:R-:W-:Y:S01]  /*10cb0*/  HMMA.16816.F32.BF16 R68, R4, R44, R132 ;  /* 0x0000002c0444723c */ /* 0x000fe20000041884 */
[----:B------:R-:W-:-:S05]  /*10cc0*/  LOP3.LUT R3, R2, 0xffff, RZ, 0xc0, !PT ;  /* 0x0000ffff02037812 */ /* 0x000fca00078ec0ff */
[----:B------:R-:W-:Y:S01]  /*10cd0*/  HMMA.16816.F32.BF16 R96, R4, R20, R96 ;  /* 0x000000140460723c */ /* 0x000fe20000041860 */
[----:B------:R-:W-:-:S05]  /*10ce0*/  LOP3.LUT R13, R0, 0xff, RZ, 0xc0, !PT ;  /* 0x000000ff000d7812 */ /* 0x000fca00078ec0ff */
[----:B------:R-:W-:Y:S01]  /*10cf0*/  HMMA.16816.F32.BF16 R84, R4, R22, R84 ;  /* 0x000000160454723c */ /* 0x000fe20000041854 */
[----:B------:R-:W-:-:S05]  /*10d00*/  SHF.R.U32.HI R12, RZ, 0x18, R0 ;  /* 0x00000018ff0c7819 */ /* 0x000fca0000011600 */
[C---:B------:R-:W-:Y:S06]  /*10d10*/  HMMA.16816.F32.BF16 R100, R4.reuse, R16, R116 ;  /* 0x000000100464723c */ /* 0x040fec0000041874 */
[C---:B------:R-:W-:Y:S06]  /*10d20*/  HMMA.16816.F32.BF16 R72, R4.reuse, R42, R124 ;  /* 0x0000002a0448723c */ /* 0x040fec000004187c */
[C---:B---3--:R-:W-:Y:S01]  /*10d30*/  HMMA.16816.F32.BF16 R104, R4.reuse, R38, R140 ;  /* 0x000000260468723c */ /* 0x048fe2000004188c */
[----:B------:R-:W-:Y:S01]  /*10d40*/  SHF.R.U32.HI R14, RZ, 0x10, R2 ;  /* 0x00000010ff0e7819 */ /* 0x000fe20000011602 */
[----:B------:R-:W-:Y:S01]  /*10d50*/  IMAD.MOV.U32 R167, RZ, RZ, R224 ;  /* 0x000000ffffa77224 */ /* 0x000fe200078e00e0 */
[----:B------:R-:W-:Y:S01]  /*10d60*/  PRMT R239, R200, 0x7054, R200 ;  /* 0x00007054c8ef7816 */ /* 0x000fe200000000c8 */
[----:B------:R-:W-:Y:S01]  /*10d70*/  IMAD.MOV.U32 R144, RZ, RZ, R233 ;  /* 0x000000ffff907224 */ /* 0x000fe200078e00e9 */
[----:B------:R-:W-:Y:S01]  /*10d80*/  LDSM.16.MT88.4 R60, [R196+0xb400] ;  /* 0x00b40000c43c783b */ /* 0x000fe20000004200 */
[----:B------:R-:W-:Y:S07]  /*10d90*/  HMMA.16816.F32.BF16 R108, R4, R36, R136 ;  /* 0x00000024046c723c */ /* 0x000fee0000041888 */
[----:B------:R-:W-:-:S02]  /*10da0*/  LOP3.LUT R4, R0, 0xffff, RZ, 0xc0, !PT ;  /* 0x0000ffff00047812 */ /* 0x000fc400078ec0ff */
[----:B------:R-:W-:Y:S02]  /*10db0*/  SHF.R.U32.HI R5, RZ, 0x10, R0 ;  /* 0x00000010ff057819 */ /* 0x000fe40000011600 */
[----:B------:R-:W-:Y:S02]  /*10dc0*/  LOP3.LUT R6, R2, 0xff, RZ, 0xc0, !PT ;  /* 0x000000ff02067812 */ /* 0x000fe400078ec0ff */
[----:B------:R-:W-:Y:S02]  /*10dd0*/  SHF.R.U32.HI R0, RZ, 0x8, R3 ;  /* 0x00000008ff007819 */ /* 0x000fe40000011603 */
[----:B------:R-:W-:Y:S02]  /*10de0*/  SHF.R.U32.HI R3, RZ, 0x8, R4 ;  /* 0x00000008ff037819 */ /* 0x000fe40000011604 */
[----:B------:R-:W-:Y:S02]  /*10df0*/  LOP3.LUT R4, R5, 0xff, RZ, 0xc0, !PT ;  /* 0x000000ff05047812 */ /* 0x000fe400078ec0ff */
[----:B------:R-:W-:-:S02]  /*10e00*/  PRMT R6, R6, 0x5410, R0 ;  /* 0x0000541006067816 */ /* 0x000fc40000000000 */
[----:B------:R-:W-:Y:S02]  /*10e10*/  PRMT R0, R13, 0x5410, R3 ;  /* 0x000054100d007816 */ /* 0x000fe40000000003 */
[----:B------:R-:W-:Y:S02]  /*10e20*/  SHF.R.U32.HI R7, RZ, 0x18, R2 ;  /* 0x00000018ff077819 */ /* 0x000fe40000011602 */
[----:B------:R-:W-:Y:S02]  /*10e30*/  PRMT R2, R4, 0x5410, R12 ;  /* 0x0000541004027816 */ /* 0x000fe4000000000c */
[----:B------:R-:W-:Y:S01]  /*10e40*/  LOP3.LUT R5, R14, 0xff, RZ, 0xc0, !PT ;  /* 0x000000ff0e057812 */ /* 0x000fe200078ec0ff */
[----:B------:R-:W-:Y:S01]  /*10e50*/  HMMA.16816.F32.BF16 R132, R8, R20, R64 ;  /* 0x000000140884723c */ /* 0x000fe20000041840 */
[----:B------:R-:W-:Y:S02]  /*10e60*/  HSET2.LE.AND R0, R0, R239, PT ;  /* 0x000000ef00007233 */ /* 0x000fe40003803000 */
[----:B------:R-:W-:-:S02]  /*10e70*/  PRMT R5, R5, 0x5410, R7 ;  /* 0x0000541005057816 */ /* 0x000fc40000000007 */
[--C-:B------:R-:W-:Y:S01]  /*10e80*/  HSET2.LE.AND R2, R2, R239.reuse, PT ;  /* 0x000000ef02027233 */ /* 0x100fe20003803000 */
[----:B------:R-:W-:Y:S01]  /*10e90*/  HMMA.16816.F32.BF16 R136, R8, R22, R176 ;  /* 0x000000160888723c */ /* 0x000fe200000418b0 */
[----:B------:R-:W1:Y:S01]  /*10ea0*/  LDSM.16.MT88.4 R20, [R174+0x9400] ;  /* 0x00940000ae14783b */ /* 0x000e620000004200 */
[----:B------:R-:W-:Y:S01]  /*10eb0*/  IMAD.MOV.U32 R64, RZ, RZ, R204 ;  /* 0x000000ffff407224 */ /* 0x000fe200078e00cc */
[----:B------:R-:W-:Y:S01]  /*10ec0*/  LOP3.LUT R4, R154, R0, RZ, 0xc0, !PT ;  /* 0x000000009a047212 */ /* 0x000fe200078ec0ff */
[----:B------:R-:W-:Y:S01]  /*10ed0*/  IMAD.MOV.U32 R65, RZ, RZ, R201 ;  /* 0x000000ffff417224 */ /* 0x000fe200078e00c9 */
[--C-:B------:R-:W-:Y:S01]  /*10ee0*/  HSET2.LE.AND R3, R6, R239.reuse, PT ;  /* 0x000000ef06037233 */ /* 0x100fe20003803000 */
[----:B------:R-:W-:Y:S01]  /*10ef0*/  IMAD.MOV.U32 R66, RZ, RZ, R197 ;  /* 0x000000ffff427224 */ /* 0x000fe200078e00c5 */
[----:B------:R-:W-:Y:S01]  /*10f00*/  HSET2.LE.AND R0, R5, R239, PT ;  /* 0x000000ef05007233 */ /* 0x000fe20003803000 */
[----:B------:R-:W-:Y:S01]  /*10f10*/  IMAD.MOV.U32 R67, RZ, RZ, R175 ;  /* 0x000000ffff437224 */ /* 0x000fe200078e00af */
[----:B------:R-:W-:-:S02]  /*10f20*/  LOP3.LUT R5, R153, R2, RZ, 0xc0, !PT ;  /* 0x0000000299057212 */ /* 0x000fc400078ec0ff */
[----:B------:R-:W-:Y:S01]  /*10f30*/  LOP3.LUT R2, R15, R238, R24, 0x96, !PT ;  /* 0x000000ee0f027212 */ /* 0x000fe200078e9618 */
[C---:B------:R-:W-:Y:S01]  /*10f40*/  HMMA.16816.F32.BF16 R116, R8.reuse, R58, R240 ;  /* 0x0000003a0874723c */ /* 0x040fe200000418f0 */
[----:B------:R-:W-:Y:S01]  /*10f50*/  LOP3.LUT R6, R152, R3, RZ, 0xc0, !PT ;  /* 0x0000000398067212 */ /* 0x000fe200078ec0ff */
[----:B------:R-:W-:Y:S01]  /*10f60*/  LDSM.16.MT88.4 R56, [R174+0xa400] ;  /* 0x00a40000ae38783b */ /* 0x000fe20000004200 */
[----:B------:R-:W-:Y:S02]  /*10f70*/  IMAD.MOV.U32 R176, RZ, RZ, R220 ;  /* 0x000000ffffb07224 */ /* 0x000fe400078e00dc */
[----:B------:R-:W-:Y:S01]  /*10f80*/  IMAD.WIDE.U32 R2, R2, -0x2daee0ad, RZ ;  /* 0xd2511f5302027825 */ /* 0x000fe200078e00ff */
[----:B------:R-:W-:Y:S01]  /*10f90*/  HMMA.16816.F32.BF16 R124, R8, R46, R148 ;  /* 0x0000002e087c723c */ /* 0x000fe20000041894 */
[----:B------:R-:W2:Y:S02]  /*10fa0*/  LDSM.16.MT88.4 R44, [R196+0x9400] ;  /* 0x00940000c42c783b */ /* 0x000ea40000004200 */
[----:B------:R-:W-:-:S03]  /*10fb0*/  IMAD.MOV.U32 R177, RZ, RZ, R219 ;  /* 0x000000ffffb17224 */ /* 0x000fc600078e00db */
[----:B------:R-:W-:Y:S01]  /*10fc0*/  HMMA.16816.F32.BF16 R140, R8, R16, R164 ;  /* 0x00000010088c723c */ /* 0x000fe200000418a4 */
[----:B------:R-:W-:Y:S02]  /*10fd0*/  IMAD.MOV.U32 R148, RZ, RZ, R173 ;  /* 0x000000ffff947224 */ /* 0x000fe400078e00ad */
[----:B------:R-:W-:-:S03]  /*10fe0*/  IMAD.MOV.U32 R149, RZ, RZ, R248 ;  /* 0x000000ffff957224 */ /* 0x000fc600078e00f8 */
[C---:B------:R-:W-:Y:S01]  /*10ff0*/  HMMA.16816.F32.BF16 R144, R8.reuse, R18, R144 ;  /* 0x000000120890723c */ /* 0x040fe20000041890 */
[----:B------:R-:W3:Y:S01]  /*11000*/  LDSM.16.MT88.4 R16, [R196+0xa400] ;  /* 0x00a40000c410783b */ /* 0x000ee20000004200 */
[----:B------:R-:W-:Y:S02]  /*11010*/  IMAD.MOV.U32 R164, RZ, RZ, R222 ;  /* 0x000000ffffa47224 */ /* 0x000fe400078e00de */
[----:B------:R-:W-:Y:S02]  /*11020*/  IMAD.MOV.U32 R165, RZ, RZ, R252 ;  /* 0x000000ffffa57224 */ /* 0x000fe400078e00fc */
[----:B------:R-:W-:Y:S01]  /*11030*/  HMMA.16816.F32.BF16 R152, R8, R42, R64 ;  /* 0x0000002a0898723c */ /* 0x000fe20000041840 */
[----:B------:R-:W4:Y:S01]  /*11040*/  LDSM.16.MT88.4 R64, [R174+0xb400] ;  /* 0x00b40000ae40783b */ /* 0x000f220000004200 */
[----:B------:R-:W-:Y:S02]  /*11050*/  IMAD.MOV.U32 R166, RZ, RZ, R249 ;  /* 0x000000ffffa67224 */ /* 0x000fe400078e00f9 */
[----:B------:R-:W-:-:S02]  /*11060*/  IMAD.MOV.U32 R167, RZ, RZ, R172 ;  /* 0x000000ffffa77224 */ /* 0x000fc400078e00ac */
[----:B------:R-:W-:Y:S02]  /*11070*/  IMAD.MOV.U32 R178, RZ, RZ, R218 ;  /* 0x000000ffffb27224 */ /* 0x000fe400078e00da */
[----:B------:R-:W-:Y:S01]  /*11080*/  IMAD.MOV.U32 R179, RZ, RZ, R205 ;  /* 0x000000ffffb37224 */ /* 0x000fe200078e00cd */
[----:B------:R-:W-:Y:S01]  /*11090*/  LOP3.LUT R7, R156, R0, RZ, 0xc0, !PT ;  /* 0x000000009c077212 */ /* 0x000fe200078ec0ff */
[----:B------:R-:W-:Y:S02]  /*110a0*/  IMAD.MOV.U32 R150, RZ, RZ, R247 ;  /* 0x000000ffff967224 */ /* 0x000fe400078e00f7 */
[----:B------:R-:W-:Y:S01]  /*110b0*/  IMAD.MOV.U32 R151, RZ, RZ, R221 ;  /* 0x000000ffff977224 */ /* 0x000fe200078e00dd */
[C---:B------:R-:W-:Y:S01]  /*110c0*/  LOP3.LUT R0, R2.reuse, 0xffff, RZ, 0xc0, !PT ;  /* 0x0000ffff02007812 */ /* 0x040fe200078ec0ff */
[C---:B------:R-:W-:Y:S01]  /*110d0*/  HMMA.16816.F32.BF16 R164, R8.reuse, R38, R164 ;  /* 0x0000002608a4723c */ /* 0x040fe200000418a4 */
[----:B------:R-:W-:Y:S01]  /*110e0*/  SHF.R.U32.HI R12, RZ, 0x18, R2 ;  /* 0x00000018ff0c7819 */ /* 0x000fe20000011602 */
[----:B------:R1:W5:Y:S04]  /*110f0*/  LDL.LU R222, [R1+0x21c] ;  /* 0x00021c0001de7983 */ /* 0x0003680000300800 */
[C---:B------:R-:W-:Y:S01]  /*11100*/  HMMA.16816.F32.BF16 R148, R8.reuse, R40, R148 ;  /* 0x000000280894723c */ /* 0x040fe20000041894 */
[----:B------:R-:W4:Y:S04]  /*11110*/  LDL.LU R252, [R1+0x218] ;  /* 0x0002180001fc7983 */ /* 0x000f280000300800 */
[----:B------:R-:W4:Y:S01]  /*11120*/  LDL.LU R249, [R1+0x214] ;  /* 0x0002140001f97983 */ /* 0x000f220000300800 */
[----:B------:R-:W-:Y:S03]  /*11130*/  HMMA.16816.F32.BF16 R156, R8, R36, R176 ;  /* 0x00000024089c723c */ /* 0x000fe600000418b0 */
[----:B------:R2:W5:Y:S04]  /*11140*/  LDL.LU R172, [R1+0x210] ;  /* 0x0002100001ac7983 */ /* 0x0005680000300800 */
[----:B------:R-:W-:Y:S01]  /*11150*/  SHF.R.U32.HI R8, RZ, 0x8, R0 ;  /* 0x00000008ff087819 */ /* 0x000fe20000011600 */
[----:B------:R2:W5:Y:S01]  /*11160*/  LDL.LU R173, [R1+0x20c] ;  /* 0x00020c0001ad7983 */ /* 0x0005620000300800 */
[----:B------:R-:W-:-:S02]  /*11170*/  LOP3.LUT R9, R2, 0xff, RZ, 0xc0, !PT ;  /* 0x000000ff02097812 */ /* 0x000fc400078ec0ff */
[----:B------:R-:W-:Y:S01]  /*11180*/  LOP3.LUT R0, R3, R246, R26, 0x96, !PT ;  /* 0x000000f603007212 */ /* 0x000fe200078e961a */
[----:B------:R2:W5:Y:S01]  /*11190*/  LDL.LU R248, [R1+0x208] ;  /* 0x0002080001f87983 */ /* 0x0005620000300800 */
[----:B------:R-:W-:Y:S02]  /*111a0*/  SHF.R.U32.HI R3, RZ, 0x10, R2 ;  /* 0x00000010ff037819 */ /* 0x000fe40000011602 */
[----:B------:R-:W-:Y:S01]  /*111b0*/  PRMT R13, R9, 0x5410, R8 ;  /* 0x00005410090d7816 */ /* 0x000fe20000000008 */
[----:B------:R2:W5:Y:S01]  /*111c0*/  LDL.LU R247, [R1+0x204] ;  /* 0x0002040001f77983 */ /* 0x0005620000300800 */
[----:B------:R-:W-:Y:S02]  /*111d0*/  LOP3.LUT R9, R3, 0xff, RZ, 0xc0, !PT ;  /* 0x000000ff03097812 */ /* 0x000fe400078ec0ff */
[----:B------:R-:W-:Y:S01]  /*111e0*/  LOP3.LUT R2, R0, 0xffff, RZ, 0xc0, !PT ;  /* 0x0000ffff00027812 */ /* 0x000fe200078ec0ff */
[----:B------:R2:W5:Y:S01]  /*111f0*/  LDL.LU R221, [R1+0x200] ;  /* 0x0002000001dd7983 */ /* 0x0005620000300800 */
[----:B------:R-:W-:-:S02]  /*11200*/  SHF.R.U32.HI R3, RZ, 0x10, R0 ;  /* 0x00000010ff037819 */ /* 0x000fc40000011600 */
[----:B------:R-:W-:Y:S01]  /*11210*/  SHF.R.U32.HI R8, RZ, 0x8, R2 ;  /* 0x00000008ff087819 */ /* 0x000fe20000011602 */
[----:B-1----:R-:W-:Y:S01]  /*11220*/  HMMA.16816.F32.BF16 R176, R4, R22, R76 ;  /* 0x0000001604b0723c */ /* 0x002fe2000004184c */
[----:B------:R-:W-:Y:S01]  /*11230*/  LOP3.LUT R11, R0, 0xff, RZ, 0xc0, !PT ;  /* 0x000000ff000b7812 */ /* 0x000fe200078ec0ff */
[----:B------:R1:W5:Y:S01]  /*11240*/  LDL.LU R220, [R1+0x1fc] ;  /* 0x0001fc0001dc7983 */ /* 0x0003620000300800 */
[----:B------:R-:W-:Y:S02]  /*11250*/  SHF.R.U32.HI R10, RZ, 0x18, R0 ;  /* 0x00000018ff0a7819 */ /* 0x000fe40000011600 */
[----:B------:R-:W-:Y:S01]  /*11260*/  LOP3.LUT R2, R3, 0xff, RZ, 0xc0, !PT ;  /* 0x000000ff03027812 */ /* 0x000fe200078ec0ff */
[----:B------:R-:W-:Y:S01]  /*11270*/  IMAD.MOV.U32 R35, RZ, RZ, R215 ;  /* 0x000000ffff237224 */ /* 0x000fe200078e00d7 */
[----:B------:R-:W-:Y:S01]  /*11280*/  PRMT R14, R9, 0x5410, R12 ;  /* 0x00005410090e7816 */ /* 0x000fe2000000000c */
[----:B------:R-:W-:Y:S01]  /*11290*/  IMAD.MOV.U32 R76, RZ, RZ, R168 ;  /* 0x000000ffff4c7224 */ /* 0x000fe200078e00a8 */
[----:B------:R-:W-:Y:S01]  /*112a0*/  PRMT R0, R11, 0x5410, R8 ;  /* 0x000054100b007816 */ /* 0x000fe20000000008 */
[----:B------:R1:W5:Y:S01]  /*112b0*/  LDL.LU R219, [R1+0x1f8] ;  /* 0x0001f80001db7983 */ /* 0x0003620000300800 */
[----:B------:R-:W-:-:S02]  /*112c0*/  PRMT R2, R2, 0x5410, R10 ;  /* 0x0000541002027816 */ /* 0x000fc4000000000a */
[----:B------:R-:W-:Y:S01]  /*112d0*/  LOP3.LUT R9, R160, R199, RZ, 0x3c, !PT ;  /* 0x000000c7a0097212 */ /* 0x000fe200078e3cff */
[----:B------:R1:W5:Y:S01]  /*112e0*/  LDL.LU R218, [R1+0x1f4] ;  /* 0x0001f40001da7983 */ /* 0x0003620000300800 */
[--C-:B------:R-:W-:Y:S02]  /*112f0*/  HSET2.LE.AND R0, R0, R239.reuse, PT ;  /* 0x000000ef00007233 */ /* 0x100fe40003803000 */
[--C-:B------:R-:W-:Y:S01]  /*11300*/  HSET2.LE.AND R2, R2, R239.reuse, PT ;  /* 0x000000ef02027233 */ /* 0x100fe20003803000 */
[----:B------:R-:W-:Y:S01]  /*11310*/  IMAD.MOV.U32 R242, RZ, RZ, R192 ;  /* 0x000000fffff27224 */ /* 0x000fe200078e00c0 */
[----:B------:R-:W-:Y:S01]  /*11320*/  HSET2.LE.AND R3, R13, R239, PT ;  /* 0x000000ef0d037233 */ /* 0x000fe20003803000 */
[----:B------:R-:W-:Y:S01]  /*11330*/  IMAD.WIDE.U32 R12, R9, -0x326172a9, RZ ;  /* 0xcd9e8d57090c7825 */ /* 0x000fe200078e00ff */
[----:B------:R1:W5:Y:S03]  /*11340*/  LDL.LU R205, [R1+0x1f0] ;  /* 0x0001f00001cd7983 */ /* 0x0003660000300800 */
[----:B------:R-:W-:Y:S01]  /*11350*/  IMAD.MOV.U32 R243, RZ, RZ, R193 ;  /* 0x000000fffff37224 */ /* 0x000fe200078e00c1 */
[----:B------:R1:W5:Y:S01]  /*11360*/  LDL.LU R204, [R1+0x1ec] ;  /* 0x0001ec0001cc7983 */ /* 0x0003620000300800 */
[----:B------:R-:W-:-:S02]  /*11370*/  IMAD.MOV.U32 R235, RZ, RZ, R191 ;  /* 0x000000ffffeb7224 */ /* 0x000fc400078e00bf */
[----:B------:R-:W-:Y:S01]  /*11380*/  IMAD.MOV.U32 R234, RZ, RZ, R171 ;  /* 0x000000ffffea7224 */ /* 0x000fe200078e00ab */
[----:B------:R1:W5:Y:S01]  /*11390*/  LDL.LU R201, [R1+0x1e8] ;  /* 0x0001e80001c97983 */ /* 0x0003620000300800 */
[----:B------:R-:W-:Y:S02]  /*113a0*/  IMAD.MOV.U32 R237, RZ, RZ, R170 ;  /* 0x000000ffffed7224 */ /* 0x000fe400078e00aa */
[----:B------:R-:W-:Y:S01]  /*113b0*/  IMAD.MOV.U32 R40, RZ, RZ, R162 ;  /* 0x000000ffff287224 */ /* 0x000fe200078e00a2 */
[----:B------:R1:W5:Y:S01]  /*113c0*/  LDL.LU R197, [R1+0x1e4] ;  /* 0x0001e40001c57983 */ /* 0x0003620000300800 */
[----:B------:R-:W-:Y:S02]  /*113d0*/  IMAD.MOV.U32 R41, RZ, RZ, R163 ;  /* 0x000000ffff297224 */ /* 0x000fe400078e00a3 */
[----:B------:R-:W-:Y:S01]  /*113e0*/  IMAD.MOV.U32 R55, RZ, RZ, R194 ;  /* 0x000000ffff377224 */ /* 0x000fe200078e00c2 */
[----:B------:R1:W5:Y:S01]  /*113f0*/  LDL.LU R175, [R1+0x1e0] ;  /* 0x0001e00001af7983 */ /* 0x0003620000300800 */
[----:B------:R-:W-:-:S02]  /*11400*/  IMAD.MOV.U32 R50, RZ, RZ, R208 ;  /* 0x000000ffff327224 */ /* 0x000fc400078e00d0 */
[----:B------:R-:W-:Y:S01]  /*11410*/  IMAD.MOV.U32 R244, RZ, RZ, R195 ;  /* 0x000000fffff47224 */ /* 0x000fe200078e00c3 */
[----:B------:R1:W5:Y:S01]  /*11420*/  LDL.LU.64 R198, [R1+0x1d8] ;  /* 0x0001d80001c67983 */ /* 0x0003620000300a00 */
        /* <DEDUP_REMOVED lines=10> */
[----:B------:R-:W-:Y:S01]  /*114d0*/  HMMA.16816.F32.BF16 R112, R4, R20, R112 ;  /* 0x000000140470723c */ /* 0x000fe20000041870 */
[----:B------:R-:W-:-:S02]  /*114e0*/  IMAD.MOV.U32 R241, RZ, RZ, R212 ;  /* 0x000000fffff17224 */ /* 0x000fc400078e00d4 */
[----:B------:R-:W-:Y:S02]  /*114f0*/  IMAD.MOV.U32 R240, RZ, RZ, R211 ;  /* 0x000000fffff07224 */ /* 0x000fe400078e00d3 */
[----:B------:R-:W-:Y:S01]  /*11500*/  IMAD.MOV.U32 R43, RZ, RZ, R231 ;  /* 0x000000ffff2b7224 */ /* 0x000fe200078e00e7 */
[C---:B--2---:R-:W-:Y:S01]  /*11510*/  HMMA.16816.F32.BF16 R168, R4.reuse, R46, R88 ;  /* 0x0000002e04a8723c */ /* 0x044fe20000041858 */
[----:B------:R-:W-:Y:S02]  /*11520*/  IMAD.MOV.U32 R42, RZ, RZ, R227 ;  /* 0x000000ffff2a7224 */ /* 0x000fe400078e00e3 */
[----:B------:R-:W-:Y:S02]  /*11530*/  IMAD.MOV.U32 R37, RZ, RZ, R228 ;  /* 0x000000ffff257224 */ /* 0x000fe400078e00e4 */
[----:B------:R-:W-:Y:S01]  /*11540*/  IMAD.MOV.U32 R36, RZ, RZ, R230 ;  /* 0x000000ffff247224 */ /* 0x000fe200078e00e6 */
[----:B------:R-:W-:Y:S01]  /*11550*/  HMMA.16816.F32.BF16 R184, R4, R56, R96 ;  /* 0x0000003804b8723c */ /* 0x000fe20000041860 */
[----:B------:R-:W-:-:S02]  /*11560*/  IMAD.MOV.U32 R78, RZ, RZ, R180 ;  /* 0x000000ffff4e7224 */ /* 0x000fc400078e00b4 */
[----:B------:R-:W-:Y:S02]  /*11570*/  IMAD.MOV.U32 R233, RZ, RZ, R214 ;  /* 0x000000ffffe97224 */ /* 0x000fe400078e00d6 */
[----:B------:R-:W-:Y:S01]  /*11580*/  IMAD.MOV.U32 R38, RZ, RZ, R188 ;  /* 0x000000ffff267224 */ /* 0x000fe200078e00bc */
[C---:B------:R-:W-:Y:S01]  /*11590*/  HMMA.16816.F32.BF16 R180, R4.reuse, R44, R68 ;  /* 0x0000002c04b4723c */ /* 0x040fe20000041844 */
[----:B------:R-:W-:Y:S02]  /*115a0*/  IMAD.MOV.U32 R39, RZ, RZ, R189 ;  /* 0x000000ffff277224 */ /* 0x000fe400078e00bd */
[----:B------:R-:W-:Y:S02]  /*115b0*/  IMAD.MOV.U32 R50, RZ, RZ, R162 ;  /* 0x000000ffff327224 */ /* 0x000fe400078e00a2 */
[----:B------:R-:W-:Y:S01]  /*115c0*/  IMAD.MOV.U32 R55, RZ, RZ, R161 ;  /* 0x000000ffff377224 */ /* 0x000fe200078e00a1 */
[C---:B------:R-:W-:Y:S06]  /*115d0*/  HMMA.16816.F32.BF16 R208, R4.reuse, R58, R84 ;  /* 0x0000003a04d0723c */ /* 0x040fec0000041854 */
[C---:B---3--:R-:W-:Y:S06]  /*115e0*/  HMMA.16816.F32.BF16 R228, R4.reuse, R16, R100 ;  /* 0x0000001004e4723c */ /* 0x048fec0000041864 */
[----:B------:R-:W-:Y:S01]  /*115f0*/  HMMA.16816.F32.BF16 R224, R4, R18, R92 ;  /* 0x0000001204e0723c */ /* 0x000fe2000004185c */
[----:B----4-:R-:W-:-:S02]  /*11600*/  LOP3.LUT R9, R190, R2, RZ, 0xc0, !PT ;  /* 0x00000002be097212 */ /* 0x010fc400078ec0ff */
[----:B------:R-:W-:Y:S02]  /*11610*/  LOP3.LUT R2, R13, R35, R76, 0x96, !PT ;  /* 0x000000230d027212 */ /* 0x000fe400078e964c */
[----:B------:R-:W-:Y:S01]  /*11620*/  LOP3.LUT R8, R54, R0, RZ, 0xc0, !PT ;  /* 0x0000000036087212 */ /* 0x000fe200078ec0ff */
[----:B------:R-:W-:Y:S01]  /*11630*/  IMAD.MOV.U32 R76, RZ, RZ, R242 ;  /* 0x000000ffff4c7224 */ /* 0x000fe200078e00f2 */
[----:B------:R-:W-:Y:S01]  /*11640*/  HSET2.LE.AND R0, R14, R239, PT ;  /* 0x000000ef0e007233 */ /* 0x000fe20003803000 */
[----:B------:R-:W-:Y:S01]  /*11650*/  IMAD.MOV.U32 R242, RZ, RZ, R237 ;  /* 0x000000fffff27224 */ /* 0x000fe200078e00ed */
[----:B------:R1:W5:Y:S01]  /*11660*/  LDL.LU R54, [R1+0x1d4] ;  /* 0x0001d40001367983 */ /* 0x0003620000300800 */
[----:B------:R-:W-:Y:S01]  /*11670*/  IMAD.MOV.U32 R237, RZ, RZ, R244 ;  /* 0x000000ffffed7224 */ /* 0x000fe200078e00f4 */
[----:B------:R-:W-:Y:S01]  /*11680*/  LOP3.LUT R10, R53, R3, RZ, 0xc0, !PT ;  /* 0x00000003350a7212 */ /* 0x000fe200078ec0ff */
[----:B------:R-:W-:Y:S01]  /*11690*/  IMAD.MOV.U32 R244, RZ, RZ, R163 ;  /* 0x000000fffff47224 */ /* 0x000fe200078e00a3 */
[----:B------:R-:W-:Y:S01]  /*116a0*/  HMMA.16816.F32.BF16 R212, R4, R64, R80 ;  /* 0x0000004004d4723c */ /* 0x000fe20000041850 */
[----:B------:R1:W5:Y:S01]  /*116b0*/  LDL.LU R53, [R1+0x1d0] ;  /* 0x0001d00001357983 */ /* 0x0003620000300800 */
[----:B------:R-:W-:-:S02]  /*116c0*/  LOP3.LUT R11, R52, R0, RZ, 0xc0, !PT ;  /* 0x00000000340b7212 */ /* 0x000fc400078ec0ff */
[-CC-:B------:R-:W-:Y:S01]  /*116d0*/  LOP3.LUT R14, R79, R51.reuse, R12.reuse, 0x96, !PT ;  /* 0x000000334f0e7212 */ /* 0x180fe200078e960c */
[----:B------:R1:W5:Y:S01]  /*116e0*/  LDL.LU R52, [R1+0x1cc] ;  /* 0x0001cc0001347983 */ /* 0x0003620000300800 */
[C---:B------:R-:W-:Y:S06]  /*116f0*/  HMMA.16816.F32.BF16 R192, R4.reuse, R66, R72 ;  /* 0x0000004204c0723c */ /* 0x040fec0000041848 */
[C---:B------:R-:W-:Y:S06]  /*11700*/  HMMA.16816.F32.BF16 R188, R4.reuse, R60, R108 ;  /* 0x0000003c04bc723c */ /* 0x040fec000004186c */
[----:B------:R-:W-:Y:S07]  /*11710*/  HMMA.16816.F32.BF16 R160, R4, R62, R104 ;  /* 0x0000003e04a0723c */ /* 0x000fee0000041868 */
[----:B------:R-:W-:-:S02]  /*11720*/  LOP3.LUT R6, R251, R51, R12, 0x96, !PT ;  /* 0x00000033fb067212 */ /* 0x000fc400078e960c */
[----:B------:R1:W5:Y:S01]  /*11730*/  LDL.LU R51, [R1+0x1c8] ;  /* 0x0001c80001337983 */ /* 0x0003620000300800 */
        /* <DEDUP_REMOVED lines=9> */
[----:B------:R-:W-:Y:S02]  /*117d0*/  IMAD.MOV.U32 R79, RZ, RZ, R39 ;  /* 0x000000ffff4f7224 */ /* 0x000fe400078e0027 */
[----:B------:R-:W-:-:S04]  /*117e0*/  IMAD.WIDE.U32 R2, R3, -0x2daee0ad, RZ ;  /* 0xd2511f5303027825 */ /* 0x000fc800078e00ff */
[----:B------:R-:W-:Y:S01]  /*117f0*/  IMAD.WIDE.U32 R38, R0, -0x2daee0ad, RZ ;  /* 0xd2511f5300267825 */ /* 0x000fe200078e00ff */
[----:B------:R-:W-:-:S04]  /*11800*/  LOP3.LUT R0, R3, R240, R4, 0x96, !PT ;  /* 0x000000f003007212 */ /* 0x000fc800078e9604 */
[----:B------:R-:W-:Y:S02]  /*11810*/  LOP3.LUT R2, R39, R241, R2, 0x96, !PT ;  /* 0x000000f127027212 */ /* 0x000fe400078e9602 */
[----:B------:R-:W-:Y:S01]  /*11820*/  LOP3.LUT R4, R13, R35, R76, 0x96, !PT ;  /* 0x000000230d047212 */ /* 0x000fe200078e964c */
[----:B------:R-:W-:-:S04]  /*11830*/  IMAD.WIDE.U32 R34, R0, -0x326172a9, RZ ;  /* 0xcd9e8d5700227825 */ /* 0x000fc800078e00ff */
[----:B------:R-:W-:-:S05]  /*11840*/  IMAD.WIDE.U32 R2, R2, -0x326172a9, RZ ;  /* 0xcd9e8d5702027825 */ /* 0x000fca00078e00ff */
[----:B------:R-:W-:Y:S01]  /*11850*/  LOP3.LUT R0, R3, R245, R34, 0x96, !PT ;  /* 0x000000f503007212 */ /* 0x000fe200078e9622 */
[----:B------:R-:W-:Y:S01]  /*11860*/  IMAD.WIDE.U32 R4, R4, -0x2daee0ad, RZ ;  /* 0xd2511f5304047825 */ /* 0x000fe200078e00ff */
[C---:B------:R-:W-:Y:S02]  /*11870*/  LOP3.LUT R3, R2.reuse, 0xffff, RZ, 0xc0, !PT ;  /* 0x0000ffff02037812 */ /* 0x040fe400078ec0ff */
[----:B------:R-:W-:Y:S02]  /*11880*/  LOP3.LUT R13, R2, 0xff, RZ, 0xc0, !PT ;  /* 0x000000ff020d7812 */ /* 0x000fe400078ec0ff */
[--C-:B------:R-:W-:Y:S02]  /*11890*/  SHF.R.U32.HI R7, RZ, 0x10, R2.reuse ;  /* 0x00000010ff077819 */ /* 0x100fe40000011602 */
[----:B------:R-:W-:Y:S02]  /*118a0*/  SHF.R.U32.HI R12, RZ, 0x18, R2 ;  /* 0x00000018ff0c7819 */ /* 0x000fe40000011602 */
[----:B------:R-:W-:Y:S01]  /*118b0*/  LOP3.LUT R2, R0, 0xffff, RZ, 0xc0, !PT ;  /* 0x0000ffff00027812 */ /* 0x000fe200078ec0ff */
[----:B------:R-:W-:Y:S01]  /*118c0*/  IMAD.WIDE.U32 R24, R6, -0x2daee0ad, RZ ;  /* 0xd2511f5306187825 */ /* 0x000fe200078e00ff */
[----:B------:R-:W-:-:S02]  /*118d0*/  SHF.R.U32.HI R3, RZ, 0x8, R3 ;  /* 0x00000008ff037819 */ /* 0x000fc40000011603 */
[----:B------:R-:W-:Y:S02]  /*118e0*/  LOP3.LUT R14, R5, R36, R78, 0x96, !PT ;  /* 0x00000024050e7212 */ /* 0x000fe400078e964e */
[----:B------:R-:W-:Y:S02]  /*118f0*/  LOP3.LUT R5, R7, 0xff, RZ, 0xc0, !PT ;  /* 0x000000ff07057812 */ /* 0x000fe400078ec0ff */
[----:B------:R-:W-:Y:S02]  /*11900*/  SHF.R.U32.HI R6, RZ, 0x8, R2 ;  /* 0x00000008ff067819 */ /* 0x000fe40000011602 */
[----:B------:R-:W-:Y:S02]  /*11910*/  PRMT R2, R13, 0x5410, R3 ;  /* 0x000054100d027816 */ /* 0x000fe40000000003 */
[----:B------:R-:W-:Y:S02]  /*11920*/  SHF.R.U32.HI R3, RZ, 0x10, R0 ;  /* 0x00000010ff037819 */ /* 0x000fe40000011600 */
[----:B------:R-:W-:-:S02]  /*11930*/  LOP3.LUT R15, R25, R37, R4, 0x96, !PT ;  /* 0x00000025190f7212 */ /* 0x000fc400078e9604 */
[----:B------:R-:W-:Y:S02]  /*11940*/  LOP3.LUT R7, R0, 0xff, RZ, 0xc0, !PT ;  /* 0x000000ff00077812 */ /* 0x000fe400078ec0ff */
[----:B------:R-:W-:Y:S02]  /*11950*/  PRMT R4, R5, 0x5410, R12 ;  /* 0x0000541005047816 */ /* 0x000fe4000000000c */
[----:B------:R-:W-:Y:S02]  /*11960*/  SHF.R.U32.HI R5, RZ, 0x18, R0 ;  /* 0x00000018ff057819 */ /* 0x000fe40000011600 */
[----:B------:R-:W-:Y:S02]  /*11970*/  LOP3.LUT R3, R3, 0xff, RZ, 0xc0, !PT ;  /* 0x000000ff03037812 */ /* 0x000fe400078ec0ff */
[----:B------:R-:W-:Y:S02]  /*11980*/  PRMT R6, R7, 0x5410, R6 ;  /* 0x0000541007067816 */ /* 0x000fe40000000006 */
[----:B------:R-:W-:-:S02]  /*11990*/  HSET2.LE.AND R0, R2, R239, PT ;  /* 0x000000ef02007233 */ /* 0x000fc40003803000 */
[--C-:B------:R-:W-:Y:S02]  /*119a0*/  HSET2.LE.AND R2, R4, R239.reuse, PT ;  /* 0x000000ef04027233 */ /* 0x100fe40003803000 */
[----:B------:R-:W-:Y:S02]  /*119b0*/  PRMT R4, R3, 0x5410, R5 ;  /* 0x0000541003047816 */ /* 0x000fe40000000005 */
[--C-:B------:R-:W-:Y:S02]  /*119c0*/  HSET2.LE.AND R3, R6, R239.reuse, PT ;  /* 0x000000ef06037233 */ /* 0x100fe40003803000 */
[----:B------:R-:W-:Y:S02]  /*119d0*/  LOP3.LUT R6, R206, R0, RZ, 0xc0, !PT ;  /* 0x00000000ce067212 */ /* 0x000fe400078ec0ff */
[----:B------:R-:W-:Y:S02]  /*119e0*/  HSET2.LE.AND R0, R4, R239, PT ;  /* 0x000000ef04007233 */ /* 0x000fe40003803000 */
[----:B------:R-:W-:-:S02]  /*119f0*/  LOP3.LUT R7, R203, R2, RZ, 0xc0, !PT ;  /* 0x00000002cb077212 */ /* 0x000fc400078ec0ff */
[----:B------:R-:W-:Y:S01]  /*11a00*/  LOP3.LUT R4, R216, R3, RZ, 0xc0, !PT ;  /* 0x00000003d8047212 */ /* 0x000fe200078ec0ff */
[----:B------:R-:W-:Y:S01]  /*11a10*/  IMAD.WIDE.U32 R2, R14, -0x326172a9, RZ ;  /* 0xcd9e8d570e027825 */ /* 0x000fe200078e00ff */
[----:B------:R-:W-:-:S03]  /*11a20*/  LOP3.LUT R5, R207, R0, RZ, 0xc0, !PT ;  /* 0x00000000cf057212 */ /* 0x000fc600078ec0ff */
[----:B------:R-:W-:Y:S01]  /*11a30*/  IMAD.WIDE.U32 R206, R15, -0x326172a9, RZ ;  /* 0xcd9e8d570fce7825 */ /* 0x000fe200078e00ff */
[----:B------:R-:W-:Y:S01]  /*11a40*/  LOP3.LUT R3, R3, R42, R250, 0x96, !PT ;  /* 0x0000002a03037212 */ /* 0x000fe200078e96fa */
[----:B------:R-:W-:Y:S01]  /*11a50*/  HMMA.16816.F32.BF16 R104, R8, R20, R120 ;  /* 0x000000140868723c */ /* 0x000fe20000041878 */
[----:B------:R-:W-:Y:S02]  /*11a60*/  LDSM.16.MT88.4 R12, [R174+0xb800] ;  /* 0x00b80000ae0c783b */ /* 0x000fe40000004200 */
[----:B------:R-:W-:Y:S01]  /*11a70*/  LOP3.LUT R0, R207, R43, R2, 0x96, !PT ;  /* 0x0000002bcf007212 */ /* 0x000fe200078e9602 */
[----:B------:R-:W-:-:S04]  /*11a80*/  IMAD.WIDE.U32 R2, R3, -0x2daee0ad, RZ ;  /* 0xd2511f5303027825 */ /* 0x000fc800078e00ff */
[----:B------:R-:W-:Y:S01]  /*11a90*/  IMAD.WIDE.U32 R42, R0, -0x2daee0ad, RZ ;  /* 0xd2511f53002a7825 */ /* 0x000fe200078e00ff */
[----:B------:R-:W-:Y:S01]  /*11aa0*/  LOP3.LUT R0, R3, R240, R24, 0x96, !PT ;  /* 0x000000f003007212 */ /* 0x000fe200078e9618 */
[C---:B------:R-:W-:Y:S01]  /*11ab0*/  HMMA.16816.F32.BF16 R100, R8.reuse, R22, R116 ;  /* 0x000000160864723c */ /* 0x040fe20000041874 */
[----:B------:R-:W-:Y:S02]  /*11ac0*/  LDSM.16.MT88.4 R20, [R174+0xa800] ;  /* 0x00a80000ae14783b */ /* 0x000fe40000004200 */
[----:B------:R-:W-:Y:S01]  /*11ad0*/  LOP3.LUT R2, R43, R241, R2, 0x96, !PT ;  /* 0x000000f12b027212 */ /* 0x000fe200078e9602 */
[----:B------:R-:W-:Y:S01]  /*11ae0*/  IMAD.WIDE.U32 R36, R0, -0x326172a9, RZ ;  /* 0xcd9e8d5700247825 */ /* 0x000fe200078e00ff */
[----:B------:R-:W-:Y:S01]  /*11af0*/  LDSM.16.MT88.4 R24, [R196+0xb800] ;  /* 0x00b80000c418783b */ /* 0x000fe20000004200 */
[----:B------:R-:W-:Y:S02]  /*11b00*/  HMMA.16816.F32.BF16 R96, R8, R44, R128 ;  /* 0x0000002c0860723c */ /* 0x000fe40000041880 */
[----:B------:R-:W-:-:S04]  /*11b10*/  IMAD.WIDE.U32 R2, R2, -0x326172a9, RZ ;  /* 0xcd9e8d5702027825 */ /* 0x000fc800078e00ff */
[C---:B------:R-:W-:Y:S01]  /*11b20*/  HMMA.16816.F32.BF16 R92, R8.reuse, R46, R124 ;  /* 0x0000002e085c723c */ /* 0x040fe2000004187c */
[----:B------:R-:W-:Y:S05]  /*11b30*/  LDSM.16.MT88.4 R44, [R196+0x9800] ;  /* 0x00980000c42c783b */ /* 0x000fea0000004200 */
[C---:B------:R-:W-:Y:S06]  /*11b40*/  HMMA.16816.F32.BF16 R88, R8.reuse, R56, R132 ;  /* 0x000000380858723c */ /* 0x040fec0000041884 */
[C---:B------:R-:W-:Y:S01]  /*11b50*/  HMMA.16816.F32.BF16 R84, R8.reuse, R58, R136 ;  /* 0x0000003a0854723c */ /* 0x040fe20000041888 */
[----:B------:R-:W2:Y:S05]  /*11b60*/  LDSM.16.MT88.4 R56, [R174+0x9800] ;  /* 0x00980000ae38783b */ /* 0x000eaa0000004200 */
[C---:B------:R-:W-:Y:S06]  /*11b70*/  HMMA.16816.F32.BF16 R80, R8.reuse, R16, R140 ;  /* 0x000000100850723c */ /* 0x040fec000004188c */
[----:B------:R-:W-:Y:S01]  /*11b80*/  HMMA.16816.F32.BF16 R72, R8, R18, R144 ;  /* 0x000000120848723c */ /* 0x000fe20000041890 */
[----:B------:R-:W3:Y:S01]  /*11b90*/  LDSM.16.MT88.4 R16, [R196+0xa800] ;  /* 0x00a80000c410783b */ /* 0x000ee20000004200 */
[----:B------:R-:W-:-:S02]  /*11ba0*/  LOP3.LUT R0, R3, R245, R36, 0x96, !PT ;  /* 0x000000f503007212 */ /* 0x000fc400078e9624 */
[C---:B------:R-:W-:Y:S01]  /*11bb0*/  LOP3.LUT R3, R2.reuse, 0xffff, RZ, 0xc0, !PT ;  /* 0x0000ffff02037812 */ /* 0x040fe200078ec0ff */
[----:B------:R-:W-:Y:S01]  /*11bc0*/  LDSM.16.MT88.4 R140, [R174+0xac00] ;  /* 0x00ac0000ae8c783b */ /* 0x000fe20000004200 */
[----:B------:R-:W-:Y:S01]  /*11bd0*/  HMMA.16816.F32.BF16 R68, R8, R64, R148 ;  /* 0x000000400844723c */ /* 0x000fe20000041894 */
[----:B------:R-:W-:-:S05]  /*11be0*/  LOP3.LUT R34, R2, 0xff, RZ, 0xc0, !PT ;  /* 0x000000ff02227812 */ /* 0x000fca00078ec0ff */
[C---:B------:R-:W-:Y:S01]  /*11bf0*/  HMMA.16816.F32.BF16 R76, R8.reuse, R60, R156 ;  /* 0x0000003c084c723c */ /* 0x040fe2000004189c */
[----:B------:R-:W-:Y:S01]  /*11c00*/  SHF.R.U32.HI R3, RZ, 0x8, R3 ;  /* 0x00000008ff037819 */ /* 0x000fe20000011603 */
[----:B------:R-:W-:Y:S04]  /*11c10*/  LDSM.16.MT88.4 R156, [R196+0x9c00] ;  /* 0x009c0000c49c783b */ /* 0x000fe80000004200 */
[C---:B------:R-:W-:Y:S01]  /*11c20*/  HMMA.16816.F32.BF16 R64, R8.reuse, R66, R152 ;  /* 0x000000420840723c */ /* 0x040fe20000041898 */
[----:B------:R-:W-:Y:S05]  /*11c30*/  LDSM.16.MT88.4 R124, [R196+0xac00] ;  /* 0x00ac0000c47c783b */ /* 0x000fea0000004200 */
[----:B------:R-:W-:Y:S01]  /*11c40*/  HMMA.16816.F32.BF16 R60, R8, R62, R164 ;  /* 0x0000003e083c723c */ /* 0x000fe200000418a4 */
[----:B------:R-:W-:Y:S06]  /*11c50*/  LDSM.16.MT88.4 R164, [R174+0x9c00] ;  /* 0x009c0000aea4783b */ /* 0x000fec0000004200 */
[----:B------:R-:W-:-:S02]  /*11c60*/  SHF.R.U32.HI R11, RZ, 0x10, R2 ;  /* 0x00000010ff0b7819 */ /* 0x000fc40000011602 */
[----:B------:R-:W-:Y:S02]  /*11c70*/  SHF.R.U32.HI R10, RZ, 0x18, R2 ;  /* 0x00000018ff0a7819 */ /* 0x000fe40000011602 */
[C---:B------:R-:W-:Y:S02]  /*11c80*/  LOP3.LUT R2, R0.reuse, 0xffff, RZ, 0xc0, !PT ;  /* 0x0000ffff00027812 */ /* 0x040fe400078ec0ff */
[----:B------:R-:W-:Y:S02]  /*11c90*/  LOP3.LUT R11, R11, 0xff, RZ, 0xc0, !PT ;  /* 0x000000ff0b0b7812 */ /* 0x000fe400078ec0ff */
[----:B------:R-:W-:Y:S02]  /*11ca0*/  SHF.R.U32.HI R8, RZ, 0x8, R2 ;  /* 0x00000008ff087819 */ /* 0x000fe40000011602 */
[----:B------:R-:W-:Y:S02]  /*11cb0*/  LOP3.LUT R9, R0, 0xff, RZ, 0xc0, !PT ;  /* 0x000000ff00097812 */ /* 0x000fe400078ec0ff */
[----:B------:R-:W-:-:S02]  /*11cc0*/  PRMT R2, R34, 0x5410, R3 ;  /* 0x0000541022027816 */ /* 0x000fc40000000003 */
[----:B------:R-:W-:Y:S02]  /*11cd0*/  SHF.R.U32.HI R3, RZ, 0x10, R0 ;  /* 0x00000010ff037819 */ /* 0x000fe40000011600 */
[----:B------:R-:W-:Y:S02]  /*11ce0*/  PRMT R11, R11, 0x5410, R10 ;  /* 0x000054100b0b7816 */ /* 0x000fe4000000000a */
[----:B------:R-:W-:Y:S02]  /*11cf0*/  PRMT R8, R9, 0x5410, R8 ;  /* 0x0000541009087816 */ /* 0x000fe40000000008 */
[----:B------:R-:W-:Y:S02]  /*11d00*/  SHF.R.U32.HI R10, RZ, 0x18, R0 ;  /* 0x00000018ff0a7819 */ /* 0x000fe40000011600 */
[----:B------:R-:W-:Y:S02]  /*11d10*/  LOP3.LUT R9, R3, 0xff, RZ, 0xc0, !PT ;  /* 0x000000ff03097812 */ /* 0x000fe400078ec0ff */
[----:B------:R-:W-:-:S02]  /*11d20*/  HSET2.LE.AND R0, R2, R239, PT ;  /* 0x000000ef02007233 */ /* 0x000fc40003803000 */
[--C-:B------:R-:W-:Y:S02]  /*11d30*/  HSET2.LE.AND R2, R11, R239.reuse, PT ;  /* 0x000000ef0b027233 */ /* 0x100fe40003803000 */
[----:B------:R-:W-:Y:S02]  /*11d40*/  PRMT R9, R9, 0x5410, R10 ;  /* 0x0000541009097816 */ /* 0x000fe4000000000a */
[--C-:B------:R-:W-:Y:S02]  /*11d50*/  HSET2.LE.AND R3, R8, R239.reuse, PT ;  /* 0x000000ef08037233 */ /* 0x100fe40003803000 */
[----:B------:R-:W-:Y:S02]  /*11d60*/  LOP3.LUT R11, R243, R2, RZ, 0xc0, !PT ;  /* 0x00000002f30b7212 */ /* 0x000fe400078ec0ff */
[----:B------:R-:W-:Y:S02]  /*11d70*/  LOP3.LUT R2, R35, R238, R40, 0x96, !PT ;  /* 0x000000ee23027212 */ /* 0x000fe400078e9628 */
[----:B------:R-:W-:-:S02]  /*11d80*/  HSET2.LE.AND R9, R9, R239, PT ;  /* 0x000000ef09097233 */ /* 0x000fc40003803000 */
[----:B------:R-:W-:Y:S01]  /*11d90*/  LOP3.LUT R8, R236, R3, RZ, 0xc0, !PT ;  /* 0x00000003ec087212 */ /* 0x000fe200078ec0ff */
[----:B------:R-:W-:Y:S01]  /*11da0*/  IMAD.WIDE.U32 R2, R2, -0x2daee0ad, RZ ;  /* 0xd2511f5302027825 */ /* 0x000fe200078e00ff */
[----:B------:R-:W-:Y:S02]  /*11db0*/  LOP3.LUT R10, R242, R0, RZ, 0xc0, !PT ;  /* 0x00000000f20a7212 */ /* 0x000fe400078ec0ff */
[----:B------:R-:W-:Y:S02]  /*11dc0*/  LOP3.LUT R9, R237, R9, RZ, 0xc0, !PT ;  /* 0x00000009ed097212 */ /* 0x000fe400078ec0ff */
[----:B------:R-:W-:Y:S01]  /*11dd0*/  LOP3.LUT R0, R3, R246, R38, 0x96, !PT ;  /* 0x000000f603007212 */ /* 0x000fe200078e9626 */
[----:B--2---:R-:W-:Y:S01]  /*11de0*/  HMMA.16816.F32.BF16 R148, R4, R56, R112 ;  /* 0x000000380494723c */ /* 0x004fe20000041870 */
[----:B------:R-:W-:-:S05]  /*11df0*/  LOP3.LUT R3, R2, 0xffff, RZ, 0xc0, !PT ;  /* 0x0000ffff02037812 */ /* 0x000fca00078ec0ff */
[C---:B------:R-:W-:Y:S06]  /*11e00*/  HMMA.16816.F32.BF16 R144, R4.reuse, R58, R176 ;  /* 0x0000003a0490723c */ /* 0x040fec00000418b0 */
[C---:B------:R-:W-:Y:S06]  /*11e10*/  HMMA.16816.F32.BF16 R132, R4.reuse, R44, R180 ;  /* 0x0000002c0484723c */ /* 0x040fec00000418b4 */
[C---:B------:R-:W-:Y:S06]  /*11e20*/  HMMA.16816.F32.BF16 R128, R4.reuse, R46, R168 ;  /* 0x0000002e0480723c */ /* 0x040fec00000418a8 */
[C---:B------:R-:W-:Y:S06]  /*11e30*/  HMMA.16816.F32.BF16 R120, R4.reuse, R20, R184 ;  /* 0x000000140478723c */ /* 0x040fec00000418b8 */
[C---:B------:R-:W-:Y:S06]  /*11e40*/  HMMA.16816.F32.BF16 R116, R4.reuse, R22, R208 ;  /* 0x000000160474723c */ /* 0x040fec00000418d0 */
[C---:B---3--:R-:W-:Y:S06]  /*11e50*/  HMMA.16816.F32.BF16 R112, R4.reuse, R16, R228 ;  /* 0x000000100470723c */ /* 0x048fec00000418e4 */
[C---:B------:R-:W-:Y:S06]  /*11e60*/  HMMA.16816.F32.BF16 R108, R4.reuse, R18, R224 ;  /* 0x00000012046c723c */ /* 0x040fec00000418e0 */
[C---:B------:R-:W-:Y:S06]  /*11e70*/  HMMA.16816.F32.BF16 R168, R4.reuse, R12, R212 ;  /* 0x0000000c04a8723c */ /* 0x040fec00000418d4 */
[C---:B------:R-:W-:Y:S06]  /*11e80*/  HMMA.16816.F32.BF16 R180, R4.reuse, R14, R192 ;  /* 0x0000000e04b4723c */ /* 0x040fec00000418c0 */
[C---:B------:R-:W-:Y:S06]  /*11e90*/  HMMA.16816.F32.BF16 R184, R4.reuse, R24, R188 ;  /* 0x0000001804b8723c */ /* 0x040fec00000418bc */
[----:B------:R-:W-:Y:S06]  /*11ea0*/  HMMA.16816.F32.BF16 R176, R4, R26, R160 ;  /* 0x0000001a04b0723c */ /* 0x000fec00000418a0 */
[----:B------:R-:W-:Y:S01]  /*11eb0*/  HMMA.16816.F32.BF16 R136, R8, R16, R80 ;  /* 0x000000100888723c */ /* 0x000fe20000041850 */
[----:B------:R-:W-:Y:S01]  /*11ec0*/  SHF.R.U32.HI R4, RZ, 0x10, R2 ;  /* 0x00000010ff047819 */ /* 0x000fe20000011602 */
[----:B------:R-:W2:Y:S01]  /*11ed0*/  LDSM.16.MT88.4 R80, [R174+0xbc00] ;  /* 0x00bc0000ae50783b */ /* 0x000ea20000004200 */
[----:B------:R-:W-:-:S03]  /*11ee0*/  SHF.R.U32.HI R6, RZ, 0x8, R3 ;  /* 0x00000008ff067819 */ /* 0x000fc60000011603 */
[----:B------:R-:W-:Y:S01]  /*11ef0*/  HMMA.16816.F32.BF16 R68, R8, R12, R68 ;  /* 0x0000000c0844723c */ /* 0x000fe20000041844 */
[----:B------:R-:W-:Y:S02]  /*11f00*/  LOP3.LUT R16, R2, 0xff, RZ, 0xc0, !PT ;  /* 0x000000ff02107812 */ /* 0x000fe400078ec0ff */
[----:B------:R-:W-:-:S04]  /*11f10*/  SHF.R.U32.HI R3, RZ, 0x10, R0 ;  /* 0x00000010ff037819 */ /* 0x000fc80000011600 */
[----:B------:R-:W-:Y:S02]  /*11f20*/  SHF.R.U32.HI R13, RZ, 0x18, R2 ;  /* 0x00000018ff0d7819 */ /* 0x000fe40000011602 */
[----:B------:R-:W-:Y:S02]  /*11f30*/  LOP3.LUT R2, R0, 0xffff, RZ, 0xc0, !PT ;  /* 0x0000ffff00027812 */ /* 0x000fe400078ec0ff */
[----:B------:R-:W-:Y:S02]  /*11f40*/  LOP3.LUT R5, R4, 0xff, RZ, 0xc0, !PT ;  /* 0x000000ff04057812 */ /* 0x000fe400078ec0ff */
[----:B------:R-:W-:Y:S02]  /*11f50*/  LOP3.LUT R12, R0, 0xff, RZ, 0xc0, !PT ;  /* 0x000000ff000c7812 */ /* 0x000fe400078ec0ff */
[----:B------:R-:W-:Y:S02]  /*11f60*/  SHF.R.U32.HI R4, RZ, 0x8, R2 ;  /* 0x00000008ff047819 */ /* 0x000fe40000011602 */
[----:B------:R-:W-:-:S02]  /*11f70*/  SHF.R.U32.HI R7, RZ, 0x18, R0 ;  /* 0x00000018ff077819 */ /* 0x000fc40000011600 */
[----:B------:R-:W-:Y:S02]  /*11f80*/  LOP3.LUT R2, R3, 0xff, RZ, 0xc0, !PT ;  /* 0x000000ff03027812 */ /* 0x000fe400078ec0ff */
[----:B------:R-:W-:Y:S02]  /*11f90*/  PRMT R6, R16, 0x5410, R6 ;  /* 0x0000541010067816 */ /* 0x000fe40000000006 */
[----:B------:R-:W-:Y:S02]  /*11fa0*/  PRMT R3, R12, 0x5410, R4 ;  /* 0x000054100c037816 */ /* 0x000fe40000000004 */
[----:B------:R-:W-:Y:S02]  /*11fb0*/  PRMT R4, R2, 0x5410, R7 ;  /* 0x0000541002047816 */ /* 0x000fe40000000007 */
[----:B------:R-:W-:Y:S01]  /*11fc0*/  HSET2.LE.AND R2, R6, R239, PT ;  /* 0x000000ef06027233 */ /* 0x000fe20003803000 */
[----:B------:R-:W-:Y:S01]  /*11fd0*/  HMMA.16816.F32.BF16 R104, R8, R56, R104 ;  /* 0x000000380868723c */ /* 0x000fe20000041868 */
[----:B------:R-:W-:-:S02]  /*11fe0*/  PRMT R0, R5, 0x5410, R13 ;  /* 0x0000541005007816 */ /* 0x000fc4000000000d */
[----:B------:R-:W-:-:S03]  /*11ff0*/  HSET2.LE.AND R3, R3, R239, PT ;  /* 0x000000ef03037233 */ /* 0x000fc60003803000 */
[C---:B------:R-:W-:Y:S06]  /*12000*/  HMMA.16816.F32.BF16 R100, R8.reuse, R58, R100 ;  /* 0x0000003a0864723c */ /* 0x040fec0000041864 */
[----:B------:R-:W-:Y:S01]  /*12010*/  HMMA.16816.F32.BF16 R56, R8, R46, R92 ;  /* 0x0000002e0838723c */ /* 0x000fe2000004185c */
[----:B------:R-:W-:Y:S01]  /*12020*/  HSET2.LE.AND R0, R0, R239, PT ;  /* 0x000000ef00007233 */ /* 0x000fe20003803000 */
[----:B------:R-:W-:-:S05]  /*12030*/  IMAD.MOV.U32 R5, RZ, RZ, R202 ;  /* 0x000000ffff057224 */ /* 0x000fca00078e00ca */
[----:B------:R-:W-:Y:S02]  /*12040*/  LOP3.LUT R94, R217, R2, RZ, 0xc0, !PT ;  /* 0x00000002d95e7212 */ /* 0x000fe400078ec0ff */
[----:B------:R-:W-:Y:S01]  /*12050*/  LOP3.LUT R2, R37, R238, R206, 0x96, !PT ;  /* 0x000000ee25027212 */ /* 0x000fe200078e96ce */
[----:B------:R-:W-:Y:S01]  /*12060*/  HMMA.16816.F32.BF16 R64, R8, R14, R64 ;  /* 0x0000000e0840723c */ /* 0x000fe20000041840 */
[----:B------:R-:W-:Y:S01]  /*12070*/  LOP3.LUT R92, R232, R3, RZ, 0xc0, !PT ;  /* 0x00000003e85c7212 */ /* 0x000fe200078ec0ff */
[----:B------:R-:W3:Y:S02]  /*12080*/  LDSM.16.MT88.4 R12, [R196+0xbc00] ;  /* 0x00bc0000c40c783b */ /* 0x000ee40000004200 */
[----:B------:R-:W-:Y:S01]  /*12090*/  IMAD.WIDE.U32 R2, R2, -0x2daee0ad, RZ ;  /* 0xd2511f5302027825 */ /* 0x000fe200078e00ff */
[----:B------:R-:W-:Y:S02]  /*120a0*/  HSET2.LE.AND R4, R4, R239, PT ;  /* 0x000000ef04047233 */ /* 0x000fe40003803000 */
[----:B------:R-:W-:-:S02]  /*120b0*/  LOP3.LUT R95, R5, R0, RZ, 0xc0, !PT ;  /* 0x00000000055f7212 */ /* 0x000fc400078ec0ff */
[----:B------:R-:W-:Y:S02]  /*120c0*/  LOP3.LUT R0, R3, R246, R42, 0x96, !PT ;  /* 0x000000f603007212 */ /* 0x000fe400078e962a */
[C---:B------:R-:W-:Y:S02]  /*120d0*/  LOP3.LUT R3, R2.reuse, 0xffff, RZ, 0xc0, !PT ;  /* 0x0000ffff02037812 */ /* 0x040fe400078ec0ff */
[----:B------:R-:W-:Y:S02]  /*120e0*/  LOP3.LUT R93, R223, R4, RZ, 0xc0, !PT ;  /* 0x00000004df5d7212 */ /* 0x000fe400078ec0ff */
[----:B------:R-:W-:Y:S02]  /*120f0*/  LOP3.LUT R7, R2, 0xff, RZ, 0xc0, !PT ;  /* 0x000000ff02077812 */ /* 0x000fe400078ec0ff */
[--C-:B------:R-:W-:Y:S02]  /*12100*/  SHF.R.U32.HI R4, RZ, 0x10, R2.reuse ;  /* 0x00000010ff047819 */ /* 0x100fe40000011602 */
[----:B------:R-:W-:-:S02]  /*12110*/  SHF.R.U32.HI R6, RZ, 0x18, R2 ;  /* 0x00000018ff067819 */ /* 0x000fc40000011602 */
[----:B------:R-:W-:Y:S02]  /*12120*/  LOP3.LUT R2, R0, 0xffff, RZ, 0xc0, !PT ;  /* 0x0000ffff00027812 */ /* 0x000fe400078ec0ff */
[----:B------:R-:W-:Y:S02]  /*12130*/  SHF.R.U32.HI R5, RZ, 0x8, R3 ;  /* 0x00000008ff057819 */ /* 0x000fe40000011603 */
[----:B------:R-:W-:Y:S01]  /*12140*/  LOP3.LUT R3, R4, 0xff, RZ, 0xc0, !PT ;  /* 0x000000ff04037812 */ /* 0x000fe200078ec0ff */
[C---:B------:R-:W-:Y:S01]  /*12150*/  HMMA.16816.F32.BF16 R160, R8.reuse, R44, R96 ;  /* 0x0000002c08a0723c */ /* 0x040fe20000041860 */
[----:B------:R-:W-:Y:S02]  /*12160*/  LOP3.LUT R4, R0, 0xff, RZ, 0xc0, !PT ;  /* 0x000000ff00047812 */ /* 0x000fe400078ec0ff */
[----:B------:R-:W-:Y:S02]  /*12170*/  SHF.R.U32.HI R2, RZ, 0x8, R2 ;  /* 0x00000008ff027819 */ /* 0x000fe40000011602 */
[----:B------:R-:W-:Y:S01]  /*12180*/  PRMT R7, R7, 0x5410, R5 ;  /* 0x0000541007077816 */ /* 0x000fe20000000005 */
[----:B------:R-:W-:Y:S01]  /*12190*/  HMMA.16816.F32.BF16 R152, R8, R20, R88 ;  /* 0x000000140898723c */ /* 0x000fe20000041858 */
[----:B------:R-:W-:-:S02]  /*121a0*/  SHF.R.U32.HI R5, RZ, 0x10, R0 ;  /* 0x00000010ff057819 */ /* 0x000fc40000011600 */
[----:B------:R-:W-:-:S03]  /*121b0*/  PRMT R6, R3, 0x5410, R6 ;  /* 0x0000541003067816 */ /* 0x000fc60000000006 */
[----:B------:R-:W-:Y:S01]  /*121c0*/  HMMA.16816.F32.BF16 R44, R8, R22, R84 ;  /* 0x00000016082c723c */ /* 0x000fe20000041854 */
[----:B------:R-:W-:Y:S02]  /*121d0*/  PRMT R3, R4, 0x5410, R2 ;  /* 0x0000541004037816 */ /* 0x000fe40000000002 */
[----:B------:R-:W-:-:S03]  /*121e0*/  LOP3.LUT R4, R5, 0xff, RZ, 0xc0, !PT ;  /* 0x000000ff05047812 */ /* 0x000fc600078ec0ff */
[C---:B------:R-:W-:Y:S06]  /*121f0*/  HMMA.16816.F32.BF16 R20, R8.reuse, R18, R72 ;  /* 0x000000120814723c */ /* 0x040fec0000041848 */
[C---:B------:R-:W-:Y:S06]  /*12200*/  HMMA.16816.F32.BF16 R84, R8.reuse, R24, R76 ;  /* 0x000000180854723c */ /* 0x040fec000004184c */
[----:B------:R-:W-:Y:S07]  /*12210*/  HMMA.16816.F32.BF16 R60, R8, R26, R60 ;  /* 0x0000001a083c723c */ /* 0x000fee000004183c */
[----:B------:R-:W-:-:S04]  /*12220*/  SHF.R.U32.HI R8, RZ, 0x18, R0 ;  /* 0x00000018ff087819 */ /* 0x000fc80000011600 */
[----:B------:R-:W-:Y:S02]  /*12230*/  PRMT R4, R4, 0x5410, R8 ;  /* 0x0000541004047816 */ /* 0x000fe40000000008 */
[--C-:B------:R-:W-:Y:S02]  /*12240*/  HSET2.LE.AND R0, R7, R239.reuse, PT ;  /* 0x000000ef07007233 */ /* 0x100fe40003803000 */
[--C-:B------:R-:W-:Y:S02]  /*12250*/  HSET2.LE.AND R2, R6, R239.reuse, PT ;  /* 0x000000ef06027233 */ /* 0x100fe40003803000 */
[--C-:B------:R-:W-:Y:S02]  /*12260*/  HSET2.LE.AND R3, R3, R239.reuse, PT ;  /* 0x000000ef03037233 */ /* 0x100fe40003803000 */
[----:B------:R-:W-:Y:S02]  /*12270*/  HSET2.LE.AND R4, R4, R239, PT ;  /* 0x000000ef04047233 */ /* 0x000fe40003803000 */
[----:B------:R-:W-:-:S02]  /*12280*/  LOP3.LUT R98, R234, R0, RZ, 0xc0, !PT ;  /* 0x00000000ea627212 */ /* 0x000fc400078ec0ff */
[----:B------:R-:W-:Y:S02]  /*12290*/  LOP3.LUT R99, R235, R2, RZ, 0xc0, !PT ;  /* 0x00000002eb637212 */ /* 0x000fe400078ec0ff */
[----:B------:R-:W-:Y:S02]  /*122a0*/  LOP3.LUT R96, R244, R3, RZ, 0xc0, !PT ;  /* 0x00000003f4607212 */ /* 0x000fe400078ec0ff */
[----:B------:R-:W-:Y:S01]  /*122b0*/  LOP3.LUT R97, R50, R4, RZ, 0xc0, !PT ;  /* 0x0000000432617212 */ /* 0x000fe200078ec0ff */
[----:B--2---:R-:W-:Y:S01]  /*122c0*/  HMMA.16816.F32.BF16 R72, R92, R80, R168 ;  /* 0x000000505c48723c */ /* 0x004fe200000418a8 */
[----:B------:R-:W-:-:S05]  /*122d0*/  IADD3 R202, P0, R48, -0x100, RZ ;  /* 0xffffff0030ca7810 */ /* 0x000fca0007f1e0ff */
[----:B------:R-:W-:Y:S01]  /*122e0*/  HMMA.16816.F32.BF16 R148, R92, R164, R148 ;  /* 0x000000a45c94723c */ /* 0x000fe20000041894 */
[----:B------:R-:W-:-:S05]  /*122f0*/  IADD3.X R203, R49, -0x1, RZ, P0, !PT ;  /* 0xffffffff31cb7810 */ /* 0x000fca00007fe4ff */
        /* <DEDUP_REMOVED lines=9> */
[----:B------:R-:W-:Y:S01]  /*12390*/  HMMA.16816.F32.BF16 R160, R96, R156, R160 ;  /* 0x0000009c60a0723c */ /* 0x000fe200000418a0 */
[----:B------:R-:W-:-:S05]  /*123a0*/  IMAD.MOV.U32 R105, RZ, RZ, R249 ;  /* 0x000000ffff697224 */ /* 0x000fca00078e00f9 */
[----:B------:R-:W-:Y:S01]  /*123b0*/  HMMA.16816.F32.BF16 R152, R96, R140, R152 ;  /* 0x0000008c6098723c */ /* 0x000fe20000041898 */
[----:B------:R-:W-:-:S05]  /*123c0*/  IMAD.MOV.U32 R104, RZ, RZ, R55 ;  /* 0x000000ffff687224 */ /* 0x000fca00078e0037 */
[C---:B------:R-:W-:Y:S06]  /*123d0*/  HMMA.16816.F32.BF16 R136, R96.reuse, R124, R136 ;  /* 0x0000007c6088723c */ /* 0x040fec0000041888 */
[----:B------:R-:W-:Y:S06]  /*123e0*/  HMMA.16816.F32.BF16 R68, R96, R80, R68 ;  /* 0x000000506044723c */ /* 0x000fec0000041844 */
[----:B---3--:R-:W-:Y:S06]  /*123f0*/  HMMA.16816.F32.BF16 R88, R92, R12, R184 ;  /* 0x0000000c5c58723c */ /* 0x008fec00000418b8 */
[C---:B------:R-:W-:Y:S06]  /*12400*/  HMMA.16816.F32.BF16 R164, R96.reuse, R166, R100 ;  /* 0x000000a660a4723c */ /* 0x040fec0000041864 */
[----:B------:R-:W-:Y:S01]  /*12410*/  HMMA.16816.F32.BF16 R156, R96, R158, R56 ;  /* 0x0000009e609c723c */ /* 0x000fe20000041838 */
[----:B------:R-:W-:-:S05]  /*12420*/  IMAD.MOV.U32 R102, RZ, RZ, R252 ;  /* 0x000000ffff667224 */ /* 0x000fca00078e00fc */
[----:B------:R-:W-:Y:S01]  /*12430*/  HMMA.16816.F32.BF16 R140, R96, R142, R44 ;  /* 0x0000008e608c723c */ /* 0x000fe2000004182c */
[----:B------:R-:W-:-:S05]  /*12440*/  IMAD.MOV.U32 R103, RZ, RZ, R233 ;  /* 0x000000ffff677224 */ /* 0x000fca00078e00e9 */
        /* <DEDUP_REMOVED lines=9> */
[----:B------:R-:W3:Y:S04]  /*124e0*/  LDL.64 R234, [R1+0x118] ;  /* 0x0001180001ea7983 */ /* 0x000ee80000100a00 */
[----:B------:R-:W4:Y:S04]  /*124f0*/  LDL.64 R236, [R1+0x170] ;  /* 0x0001700001ec7983 */ /* 0x000f280000100a00 */
[----:B------:R-:W4:Y:S01]  /*12500*/  LDL.64 R238, [R1+0x178] ;  /* 0x0001780001ee7983 */ /* 0x000f220000100a00 */
[----:B------:R-:W-:Y:S05]  /*12510*/  WARPSYNC.ALL ;  /* 0x0000000000007948 */ /* 0x000fea0003800000 */
[----:B------:R-:W-:Y:S06]  /*12520*/  BAR.SYNC.DEFER_BLOCKING 0x0 ;  /* 0x0000000000007b1d */ /* 0x000fec0000010000 */
[----:B-----5:R-:W-:Y:S04]  /*12530*/  @P4 STS [R204+0x9000], RZ ;  /* 0x009000ffcc004388 */ /* 0x020fe80000000800 */
[----:B------:R-:W-:Y:S04]  /*12540*/  @P4 STS [R204+0x9004], RZ ;  /* 0x009004ffcc004388 */ /* 0x000fe80000000800 */
[----:B------:R-:W-:Y:S01]  /*12550*/  @P4 STS.64 [R204+0x9008], RZ ;  /* 0x009008ffcc004388 */ /* 0x000fe20000000a00 */
[----:B--2---:R-:W-:Y:S01]  /*12560*/  VIADD R244, R50, 0xfffffffd ;  /* 0xfffffffd32f47836 */ /* 0x004fe20000000000 */
[C---:B---3--:R-:W-:Y:S01]  /*12570*/  SHF.L.U64.HI R0, R234.reuse, 0x6, R235 ;  /* 0x00000006ea007819 */ /* 0x048fe200000102eb */
[----:B------:R-:W-:-:S03]  /*12580*/  IMAD.SHL.U32 R5, R234, 0x40, RZ ;  /* 0x00000040ea057824 */ /* 0x000fc600078e00ff */
[----:B------:R-:W-:Y:S01]  /*12590*/  SHF.R.S32.HI R4, RZ, 0x1f, R244 ;  /* 0x0000001fff047819 */ /* 0x000fe200000114f4 */
[----:B----4-:R-:W-:Y:S02]  /*125a0*/  IMAD.MOV.U32 R3, RZ, RZ, R237 ;  /* 0x000000ffff037224 */ /* 0x010fe400078e00ed */
[----:B------:R-:W-:Y:S02]  /*125b0*/  IMAD R0, R0, R244, RZ ;  /* 0x000000f400007224 */ /* 0x000fe400078e02ff */
[----:B------:R-:W-:Y:S02]  /*125c0*/  IMAD.MOV.U32 R2, RZ, RZ, R238 ;  /* 0x000000ffff027224 */ /* 0x000fe400078e00ee */
[-C--:B------:R-:W-:Y:S02]  /*125d0*/  IMAD R0, R4, R5.reuse, R0 ;  /* 0x0000000504007224 */ /* 0x080fe400078e0200 */
[----:B------:R-:W-:-:S04]  /*125e0*/  IMAD.WIDE.U32 R2, R244, R5, R2 ;  /* 0x00000005f4027225 */ /* 0x000fc800078e0002 */
[----:B------:R-:W-:Y:S01]  /*125f0*/  IMAD.IADD R3, R3, 0x1, R0 ;  /* 0x0000000103037824 */ /* 0x000fe200078e0200 */
[CC--:B------:R-:W-:Y:S02]  /*12600*/  @!P4 LEA R12, P6, R2.reuse, R220.reuse, 0x1 ;  /* 0x000000dc020cc211 */ /* 0x0c0fe400078c08ff */
[CC--:B------:R-:W-:Y:S02]  /*12610*/  @!P3 LEA R10, P1, R2.reuse, R220.reuse, 0x1 ;  /* 0x000000dc020ab211 */ /* 0x0c0fe400078208ff */
[----:B------:R-:W-:Y:S02]  /*12620*/  @!P2 LEA R8, P0, R2, R220, 0x1 ;  /* 0x000000dc0208a211 */ /* 0x000fe400078008ff */
[----:B------:R-:W-:Y:S02]  /*12630*/  LEA R0, P5, R234, R2, 0x5 ;  /* 0x00000002ea007211 */ /* 0x000fe400078a28ff */
[CCC-:B------:R-:W-:Y:S02]  /*12640*/  @!P4 LEA.HI.X R13, R2.reuse, R221.reuse, R3.reuse, 0x1, P6 ;  /* 0x000000dd020dc211 */ /* 0x1c0fe400030f0c03 */
[----:B------:R-:W-:-:S02]  /*12650*/  @!P3 LEA.HI.X R11, R2, R221, R3, 0x1, P1 ;  /* 0x000000dd020bb211 */ /* 0x000fc400008f0c03 */
[----:B------:R-:W-:Y:S01]  /*12660*/  @!P2 LEA.HI.X R9, R2, R221, R3, 0x1, P0 ;  /* 0x000000dd0209a211 */ /* 0x000fe200000f0c03 */
[----:B------:R-:W-:Y:S01]  /*12670*/  @!PT LDS RZ, [RZ] ;  /* 0x00000000fffff984 */ /* 0x000fe20000000800 */
[----:B------:R-:W-:Y:S01]  /*12680*/  @!PT LDS RZ, [RZ] ;  /* 0x00000000fffff984 */ /* 0x000fe20000000800 */
[----:B------:R-:W-:Y:S01]  /*12690*/  @!PT LDS RZ, [RZ] ;  /* 0x00000000fffff984 */ /* 0x000fe20000000800 */
[----:B------:R1:W-:Y:S01]  /*126a0*/  @!P4 LDGSTS.E.BYPASS.LTC128B.128 [R204+0x9000], desc[UR4][R12.64] ;  /* 0x090000000ccccfae */ /* 0x0003e2000b901d44 */
[-C--:B------:R-:W-:Y:S02]  /*126b0*/  @!P4 LEA R6, P0, R0, R220.reuse, 0x1 ;  /* 0x000000dc0006c211 */ /* 0x080fe400078008ff */
[----:B------:R-:W-:Y:S02]  /*126c0*/  LEA.HI.X R3, R234, R3, R235, 0x5, P5 ;  /* 0x00000003ea037211 */ /* 0x000fe400028f2ceb */
[CC--:B------:R-:W-:Y:S01]  /*126d0*/  @!P3 LEA R4, P5, R0.reuse, R220.reuse, 0x1 ;  /* 0x000000dc0004b211 */ /* 0x0c0fe200078a08ff */
[----:B------:R-:W-:Y:S01]  /*126e0*/  @P3 STS.128 [R204+0xa000], RZ ;  /* 0x00a000ffcc003388 */ /* 0x000fe20000000c00 */
[C---:B------:R-:W-:Y:S02]  /*126f0*/  @!P2 LEA R2, P1, R0.reuse, R220, 0x1 ;  /* 0x000000dc0002a211 */ /* 0x040fe400078208ff */
[CCC-:B------:R-:W-:Y:S01]  /*12700*/  @!P4 LEA.HI.X R7, R0.reuse, R221.reuse, R3.reuse, 0x1, P0 ;  /* 0x000000dd0007c211 */ /* 0x1c0fe200000f0c03 */
[----:B------:R-:W-:Y:S01]  /*12710*/  @!PT LDS RZ, [RZ] ;  /* 0x00000000fffff984 */ /* 0x000fe20000000800 */
[----:B------:R-:W-:Y:S01]  /*12720*/  @!PT LDS RZ, [RZ] ;  /* 0x00000000fffff984 */ /* 0x000fe20000000800 */
[----:B------:R-:W-:Y:S01]  /*12730*/  @!PT LDS RZ, [RZ] ;  /* 0x00000000fffff984 */ /* 0x000fe20000000800 */
[----:B------:R-:W-:Y:S01]  /*12740*/  @!P3 LDGSTS.E.BYPASS.LTC128B.128 [R204+0xa000], desc[UR4][R10.64+0x40] ;  /* 0x0a0000400accbfae */ /* 0x000fe2000b901d44 */
[----:B------:R-:W-:-:S03]  /*12750*/  @!P3 LEA.HI.X R5, R0, R221, R3, 0x1, P5 ;  /* 0x000000dd0005b211 */ /* 0x000fc600028f0c03 */
[----:B------:R-:W-:Y:S01]  /*12760*/  @P2 STS.128 [R204+0xb000], RZ ;  /* 0x00b000ffcc002388 */ /* 0x000fe20000000c00 */
        /* <DEDUP_REMOVED lines=23> */
[----:B------:R-:W4:Y:S04]  /*128e0*/  LDSM.16.M88.4 R44, [R175+0x6c00] ;  /* 0x006c0000af2c783b */ /* 0x000f280000000200 */
[----:B--2---:R-:W-:Y:S04]  /*128f0*/  LDSM.16.M88.4 R8, [R199] ;  /* 0x00000000c708783b */ /* 0x004fe80000000200 */
[----:B---3--:R-:W-:Y:S04]  /*12900*/  LDSM.16.M88.4 R4, [R199+0x1000] ;  /* 0x00100000c704783b */ /* 0x008fe80000000200 */
[----:B------:R-:W2:Y:S04]  /*12910*/  LDSM.16.M88.4 R24, [R197+0x6800] ;  /* 0x00680000c518783b */ /* 0x000ea80000000200 */
[----:B------:R-:W3:Y:S04]  /*12920*/  LDSM.16.M88.4 R20, [R197+0x6c00] ;  /* 0x006c0000c514783b */ /* 0x000ee80000000200 */
[----:B------:R-:W3:Y:S04]  /*12930*/  LDSM.16.M88.4 R64, [R175+0x6000] ;  /* 0x00600000af40783b */ /* 0x000ee80000000200 */
[----:B------:R-:W3:Y:S04]  /*12940*/  LDSM.16.M88.4 R60, [R175+0x6400] ;  /* 0x00640000af3c783b */ /* 0x000ee80000000200 */
[----:B------:R-:W3:Y:S04]  /*12950*/  LDSM.16.M88.4 R36, [R197+0x6400] ;  /* 0x00640000c524783b */ /* 0x000ee80000000200 */
[----:B------:R-:W3:Y:S01]  /*12960*/  LDSM.16.M88.4 R40, [R197+0x6000] ;  /* 0x00600000c528783b */ /* 0x000ee20000000200 */
[----:B-1----:R-:W-:Y:S01]  /*12970*/  HMMA.16816.F32.BF16 R176, R12, R56, RZ ;  /* 0x000000380cb0723c */ /* 0x002fe200000418ff */
[----:B------:R-:W1:Y:S02]  /*12980*/  S2R R55, SR_TID.X ;  /* 0x0000000000377919 */ /* 0x000e640000002100 */
[----:B------:R-:W0:Y:S03]  /*12990*/  LDGDEPBAR ;  /* 0x00000000000079af */ /* 0x000e260000000000 */
[-C--:B----4-:R-:W-:Y:S06]  /*129a0*/  HMMA.16816.F32.BF16 R104, R16, R44.reuse, RZ ;  /* 0x0000002c1068723c */ /* 0x090fec00000418ff */
[----:B------:R-:W-:Y:S06]  /*129b0*/  HMMA.16816.F32.BF16 R100, R12, R44, RZ ;  /* 0x0000002c0c64723c */ /* 0x000fec00000418ff */
[----:B------:R-:W-:Y:S06]  /*129c0*/  HMMA.16816.F32.BF16 R180, R16, R56, RZ ;  /* 0x0000003810b4723c */ /* 0x000fec00000418ff */
[----:B--2---:R-:W-:Y:S06]  /*129d0*/  HMMA.16816.F32.BF16 R232, R4, R24, R176 ;  /* 0x0000001804e8723c */ /* 0x004fec00000418b0 */
[-C--:B---3--:R-:W-:Y:S06]  /*129e0*/  HMMA.16816.F32.BF16 R212, R8, R20.reuse, R104 ;  /* 0x0000001408d4723c */ /* 0x088fec0000041868 */
[----:B------:R-:W-:Y:S06]  /*129f0*/  HMMA.16816.F32.BF16 R240, R4, R20, R100 ;  /* 0x0000001404f0723c */ /* 0x000fec0000041864 */
[-C--:B------:R-:W-:Y:S06]  /*12a00*/  HMMA.16816.F32.BF16 R208, R16, R64.reuse, RZ ;  /* 0x0000004010d0723c */ /* 0x080fec00000418ff */
[----:B------:R-:W-:Y:S06]  /*12a10*/  HMMA.16816.F32.BF16 R192, R12, R64, RZ ;  /* 0x000000400cc0723c */ /* 0x000fec00000418ff */
[-C--:B------:R-:W-:Y:S06]  /*12a20*/  HMMA.16816.F32.BF16 R188, R16, R60.reuse, RZ ;  /* 0x0000003c10bc723c */ /* 0x080fec00000418ff */
[C---:B------:R-:W-:Y:S06]  /*12a30*/  HMMA.16816.F32.BF16 R184, R12.reuse, R60, RZ ;  /* 0x0000003c0cb8723c */ /* 0x040fec00000418ff */
[C---:B------:R-:W-:Y:S06]  /*12a40*/  HMMA.16816.F32.BF16 R176, R12.reuse, R66, RZ ;  /* 0x000000420cb0723c */ /* 0x040fec00000418ff */
[C---:B------:R-:W-:Y:S06]  /*12a50*/  HMMA.16816.F32.BF16 R104, R12.reuse, R62, RZ ;  /* 0x0000003e0c68723c */ /* 0x040fec00000418ff */
[----:B------:R-:W-:Y:S06]  /*12a60*/  HMMA.16816.F32.BF16 R100, R12, R58, RZ ;  /* 0x0000003a0c64723c */ /* 0x000fec00000418ff */
[C---:B------:R-:W-:Y:S06]  /*12a70*/  HMMA.16816.F32.BF16 R64, R16.reuse, R66, RZ ;  /* 0x000000421040723c */ /* 0x040fec00000418ff */
[C---:B------:R-:W-:Y:S06]  /*12a80*/  HMMA.16816.F32.BF16 R60, R16.reuse, R62, RZ ;  /* 0x0000003e103c723c */ /* 0x040fec00000418ff */
[----:B------:R-:W-:Y:S06]  /*12a90*/  HMMA.16816.F32.BF16 R56, R16, R58, RZ ;  /* 0x0000003a1038723c */ /* 0x000fec00000418ff */
[-C--:B------:R-:W-:Y:S06]  /*12aa0*/  HMMA.16816.F32.BF16 R12, R12, R46.reuse, RZ ;  /* 0x0000002e0c0c723c */ /* 0x080fec00000418ff */
[----:B------:R-:W-:Y:S01]  /*12ab0*/  HMMA.16816.F32.BF16 R16, R16, R46, RZ ;  /* 0x0000002e1010723c */ /* 0x000fe200000418ff */
[----:B------:R-:W-:-:S02]  /*12ac0*/  IMAD.MOV.U32 R34, RZ, RZ, R212 ;  /* 0x000000ffff227224 */ /* 0x000fc400078e00d4 */
[----:B------:R-:W-:Y:S02]  /*12ad0*/  IMAD.MOV.U32 R3, RZ, RZ, R213 ;  /* 0x000000ffff037224 */ /* 0x000fe400078e00d5 */
[----:B------:R-:W-:Y:S01]  /*12ae0*/  IMAD.MOV.U32 R2, RZ, RZ, R214 ;  /* 0x000000ffff027224 */ /* 0x000fe200078e00d6 */
[----:B------:R-:W-:Y:S01]  /*12af0*/  HMMA.16816.F32.BF16 R228, R8, R36, R188 ;  /* 0x0000002408e4723c */ /* 0x000fe200000418bc */
[----:B------:R-:W-:-:S05]  /*12b00*/  IMAD.MOV.U32 R0, RZ, RZ, R215 ;  /* 0x000000ffff007224 */ /* 0x000fca00078e00d7 */
[----:B------:R-:W-:Y:S06]  /*12b10*/  HMMA.16816.F32.BF16 R224, R4, R36, R184 ;  /* 0x0000002404e0723c */ /* 0x000fec00000418b8 */
[-C--:B------:R-:W-:Y:S06]  /*12b20*/  HMMA.16816.F32.BF16 R208, R8, R40.reuse, R208 ;  /* 0x0000002808d0723c */ /* 0x080fec00000418d0 */
[----:B------:R-:W-:Y:S06]  /*12b30*/  HMMA.16816.F32.BF16 R192, R4, R40, R192 ;  /* 0x0000002804c0723c */ /* 0x000fec00000418c0 */
[----:B------:R-:W-:Y:S06]  /*12b40*/  HMMA.16816.F32.BF16 R236, R8, R24, R180 ;  /* 0x0000001808ec723c */ /* 0x000fec00000418b4 */
[C---:B------:R-:W-:Y:S06]  /*12b50*/  HMMA.16816.F32.BF16 R176, R4.reuse, R42, R176 ;  /* 0x0000002a04b0723c */ /* 0x040fec00000418b0 */
[C---:B------:R-:W-:Y:S06]  /*12b60*/  HMMA.16816.F32.BF16 R184, R4.reuse, R38, R104 ;  /* 0x0000002604b8723c */ /* 0x040fec0000041868 */
[C---:B------:R-:W-:Y:S06]  /*12b70*/  HMMA.16816.F32.BF16 R188, R4.reuse, R26, R100 ;  /* 0x0000001a04bc723c */ /* 0x040fec0000041864 */
[----:B------:R-:W-:Y:S01]  /*12b80*/  HMMA.16816.F32.BF16 R212, R4, R22, R12 ;  /* 0x0000001604d4723c */ /* 0x000fe2000004180c */
[----:B------:R-:W-:Y:S04]  /*12b90*/  LDSM.16.M88.4 R4, [R198+0x3000] ;  /* 0x00300000c604783b */ /* 0x000fe80000000200 */
[----:B------:R-:W2:Y:S01]  /*12ba0*/  LDSM.16.M88.4 R12, [R175+0x7000] ;  /* 0x00700000af0c783b */ /* 0x000ea20000000200 */
[C---:B------:R-:W-:Y:S06]  /*12bb0*/  HMMA.16816.F32.BF16 R64, R8.reuse, R42, R64 ;  /* 0x0000002a0840723c */ /* 0x040fec0000041840 */
[C---:B------:R-:W-:Y:S06]  /*12bc0*/  HMMA.16816.F32.BF16 R60, R8.reuse, R38, R60 ;  /* 0x00000026083c723c */ /* 0x040fec000004183c */
[C---:B------:R-:W-:Y:S06]  /*12bd0*/  HMMA.16816.F32.BF16 R56, R8.reuse, R26, R56 ;  /* 0x0000001a0838723c */ /* 0x040fec0000041838 */
[----:B------:R-:W-:Y:S01]  /*12be0*/  HMMA.16816.F32.BF16 R16, R8, R22, R16 ;  /* 0x000000160810723c */ /* 0x000fe20000041810 */
[----:B------:R-:W3:Y:S05]  /*12bf0*/  LDSM.16.M88.4 R8, [R198+0x2000] ;  /* 0x00200000c608783b */ /* 0x000eea0000000200 */
[C---:B--2---:R-:W-:Y:S06]  /*12c00*/  HMMA.16816.F32.BF16 R180, R4.reuse, R12, R192 ;  /* 0x0000000c04b4723c */ /* 0x044fec00000418c0 */
[----:B------:R-:W-:Y:S06]  /*12c10*/  HMMA.16816.F32.BF16 R100, R4, R14, R176 ;  /* 0x0000000e0464723c */ /* 0x000fec00000418b0 */
[C---:B---3--:R-:W-:Y:S06]  /*12c20*/  HMMA.16816.F32.BF16 R104, R8.reuse, R12, R208 ;  /* 0x0000000c0868723c */ /* 0x048fec00000418d0 */
[C---:B------:R-:W-:Y:S01]  /*12c30*/  HMMA.16816.F32.BF16 R24, R8.reuse, R14, R64 ;  /* 0x0000000e0818723c */ /* 0x040fe20000041840 */
[----:B------:R-:W2:Y:S05]  /*12c40*/  LDSM.16.M88.4 R12, [R175+0x7400] ;  /* 0x00740000af0c783b */ /* 0x000eaa0000000200 */
[-C--:B--2---:R-:W-:Y:S06]  /*12c50*/  HMMA.16816.F32.BF16 R44, R8, R12.reuse, R228 ;  /* 0x0000000c082c723c */ /* 0x084fec00000418e4 */
[C---:B------:R-:W-:Y:S06]  /*12c60*/  HMMA.16816.F32.BF16 R40, R4.reuse, R12, R224 ;  /* 0x0000000c0428723c */ /* 0x040fec00000418e0 */
[-C--:B------:R-:W-:Y:S06]  /*12c70*/  HMMA.16816.F32.BF16 R36, R4, R14.reuse, R184 ;  /* 0x0000000e0424723c */ /* 0x080fec00000418b8 */
[----:B------:R-:W-:Y:S01]  /*12c80*/  HMMA.16816.F32.BF16 R20, R8, R14, R60 ;  /* 0x0000000e0814723c */ /* 0x000fe2000004183c */
[----:B------:R-:W2:Y:S01]  /*12c90*/  LDSM.16.M88.4 R12, [R175+0x7800] ;  /* 0x00780000af0c783b */ /* 0x000ea20000000200 */
[----:B------:R-:W-:-:S02]  /*12ca0*/  IMAD.MOV.U32 R228, RZ, RZ, R34 ;  /* 0x000000ffffe47224 */ /* 0x000fc400078e0022 */
[----:B------:R-:W-:Y:S02]  /*12cb0*/  IMAD.MOV.U32 R229, RZ, RZ, R3 ;  /* 0x000000ffffe57224 */ /* 0x000fe400078e0003 */
[----:B------:R-:W-:Y:S01]  /*12cc0*/  IMAD.MOV.U32 R230, RZ, RZ, R2 ;  /* 0x000000ffffe67224 */ /* 0x000fe200078e0002 */
[-C--:B--2---:R-:W-:Y:S06]  /*12cd0*/  HMMA.16816.F32.BF16 R64, R8, R12.reuse, R236 ;  /* 0x0000000c0840723c */ /* 0x084fec00000418ec */
[C---:B------:R-:W-:Y:S06]  /*12ce0*/  HMMA.16816.F32.BF16 R60, R4.reuse, R12, R232 ;  /* 0x0000000c043c723c */ /* 0x040fec00000418e8 */
[-C--:B------:R-:W-:Y:S06]  /*12cf0*/  HMMA.16816.F32.BF16 R184, R4, R14.reuse, R188 ;  /* 0x0000000e04b8723c */ /* 0x080fec00000418bc */
[----:B------:R-:W-:Y:S01]  /*12d00*/  HMMA.16816.F32.BF16 R176, R8, R14, R56 ;  /* 0x0000000e08b0723c */ /* 0x000fe20000041838 */
[----:B------:R-:W2:Y:S01]  /*12d10*/  LDSM.16.M88.4 R12, [R175+0x7c00] ;  /* 0x007c0000af0c783b */ /* 0x000ea20000000200 */
[----:B------:R-:W-:-:S04]  /*12d20*/  IMAD.MOV.U32 R231, RZ, RZ, R0 ;  /* 0x000000ffffe77224 */ /* 0x000fc800078e0000 */
[C---:B--2---:R-:W-:Y:S06]  /*12d30*/  HMMA.16816.F32.BF16 R208, R4.reuse, R12, R240 ;  /* 0x0000000c04d0723c */ /* 0x044fec00000418f0 */
[----:B------:R-:W-:Y:S01]  /*12d40*/  HMMA.16816.F32.BF16 R192, R4, R14, R212 ;  /* 0x0000000e04c0723c */ /* 0x000fe200000418d4 */
[----:B------:R-:W-:Y:S05]  /*12d50*/  LDSM.16.M88.4 R4, [R199+0x3000] ;  /* 0x00300000c704783b */ /* 0x000fea0000000200 */
[C---:B------:R-:W-:Y:S06]  /*12d60*/  HMMA.16816.F32.BF16 R224, R8.reuse, R12, R228 ;  /* 0x0000000c08e0723c */ /* 0x040fec00000418e4 */
[----:B------:R-:W-:Y:S01]  /*12d70*/  HMMA.16816.F32.BF16 R16, R8, R14, R16 ;  /* 0x0000000e0810723c */ /* 0x000fe20000041810 */
[----:B------:R-:W2:Y:S04]  /*12d80*/  LDSM.16.M88.4 R12, [R197+0x7000] ;  /* 0x00700000c50c783b */ /* 0x000ea80000000200 */
[----:B------:R-:W3:Y:S01]  /*12d90*/  LDSM.16.M88.4 R8, [R199+0x2000] ;  /* 0x00200000c708783b */ /* 0x000ee20000000200 */
[-C--:B--2---:R-:W-:Y:S06]  /*12da0*/  HMMA.16816.F32.BF16 R240, R4, R12.reuse, R180 ;  /* 0x0000000c04f0723c */ /* 0x084fec00000418b4 */
[----:B---3--:R-:W-:Y:S06]  /*12db0*/  HMMA.16816.F32.BF16 R104, R8, R12, R104 ;  /* 0x0000000c0868723c */ /* 0x008fec0000041868 */
[-C--:B------:R-:W-:Y:S06]  /*12dc0*/  HMMA.16816.F32.BF16 R212, R4, R14.reuse, R100 ;  /* 0x0000000e04d4723c */ /* 0x080fec0000041864 */
[----:B------:R-:W-:Y:S01]  /*12dd0*/  HMMA.16816.F32.BF16 R180, R8, R14, R24 ;  /* 0x0000000e08b4723c */ /* 0x000fe20000041818 */
[----:B------:R-:W2:Y:S05]  /*12de0*/  LDSM.16.M88.4 R12, [R197+0x7400] ;  /* 0x00740000c50c783b */ /* 0x000eaa0000000200 */
[-C--:B--2---:R-:W-:Y:S06]  /*12df0*/  HMMA.16816.F32.BF16 R188, R4, R12.reuse, R40 ;  /* 0x0000000c04bc723c */ /* 0x084fec0000041828 */
[----:B------:R-:W-:Y:S06]  /*12e00*/  HMMA.16816.F32.BF16 R228, R8, R12, R44 ;  /* 0x0000000c08e4723c */ /* 0x000fec000004182c */
[-C--:B------:R-:W-:Y:S06]  /*12e10*/  HMMA.16816.F32.BF16 R100, R4, R14.reuse, R36 ;  /* 0x0000000e0464723c */ /* 0x080fec0000041824 */
[C---:B------:R-:W-:Y:S01]  /*12e20*/  HMMA.16816.F32.BF16 R40, R8.reuse, R14, R20 ;  /* 0x0000000e0828723c */ /* 0x040fe20000041814 */
[----:B------:R-:W2:Y:S05]  /*12e30*/  LDSM.16.M88.4 R12, [R197+0x7800] ;  /* 0x00780000c50c783b */ /* 0x000eaa0000000200 */
[-C--:B--2---:R-:W-:Y:S06]  /*12e40*/  HMMA.16816.F32.BF16 R64, R8, R12.reuse, R64 ;  /* 0x0000000c0840723c */ /* 0x084fec0000041840 */
[C---:B------:R-:W-:Y:S06]  /*12e50*/  HMMA.16816.F32.BF16 R56, R4.reuse, R12, R60 ;  /* 0x0000000c0438723c */ /* 0x040fec000004183c */
[-C--:B------:R-:W-:Y:S06]  /*12e60*/  HMMA.16816.F32.BF16 R44, R4, R14.reuse, R184 ;  /* 0x0000000e042c723c */ /* 0x080fec00000418b8 */
[----:B------:R-:W-:Y:S01]  /*12e70*/  HMMA.16816.F32.BF16 R36, R8, R14, R176 ;  /* 0x0000000e0824723c */ /* 0x000fe200000418b0 */
[----:B------:R-:W2:Y:S05]  /*12e80*/  LDSM.16.M88.4 R12, [R197+0x7c00] ;  /* 0x007c0000c50c783b */ /* 0x000eaa0000000200 */
        /* <DEDUP_REMOVED lines=10> */
[C---:B------:R-:W-:Y:S01]  /*12f30*/  HMMA.16816.F32.BF16 R180, R8.reuse, R14, R180 ;  /* 0x0000000e08b4723c */ /* 0x040fe200000418b4 */
[----:B------:R-:W2:Y:S05]  /*12f40*/  LDSM.16.M88.4 R12, [R175+0x8400] ;  /* 0x00840000af0c783b */ /* 0x000eaa0000000200 */
[-C--:B--2---:R-:W-:Y:S06]  /*12f50*/  HMMA.16816.F32.BF16 R236, R8, R12.reuse, R228 ;  /* 0x0000000c08ec723c */ /* 0x084fec00000418e4 */
[C---:B------:R-:W-:Y:S06]  /*12f60*/  HMMA.16816.F32.BF16 R224, R4.reuse, R12, R188 ;  /* 0x0000000c04e0723c */ /* 0x040fec00000418bc */
        /* <DEDUP_REMOVED lines=23> */
[----:B------:R-:W-:Y:S01]  /*130e0*/  HMMA.16816.F32.BF16 R64, R8, R14, R184 ;  /* 0x0000000e0840723c */ /* 0x000fe200000418b8 */
[----:B------:R-:W2:Y:S01]  /*130f0*/  LDSM.16.M88.4 R12, [R197+0x8800] ;  /* 0x00880000c50c783b */ /* 0x000ea20000000200 */
[----:B-1----:R-:W-:-:S05]  /*13100*/  IMAD.SHL.U32 R55, R55, 0x2, RZ ;  /* 0x0000000237377824 */ /* 0x002fca00078e00ff */
[----:B------:R-:W-:Y:S01]  /*13110*/  LOP3.LUT R55, R55, 0x6, RZ, 0xc0, !PT ;  /* 0x0000000637377812 */ /* 0x000fe200078ec0ff */
[-C--:B--2---:R-:W-:Y:S06]  /*13120*/  HMMA.16816.F32.BF16 R184, R8, R12.reuse, R232 ;  /* 0x0000000c08b8723c */ /* 0x084fec00000418e8 */
[C---:B------:R-:W-:Y:S06]  /*13130*/  HMMA.16816.F32.BF16 R180, R4.reuse, R12, R192 ;  /* 0x0000000c04b4723c */ /* 0x040fec00000418c0 */
[-C--:B------:R-:W-:Y:S06]  /*13140*/  HMMA.16816.F32.BF16 R208, R4, R14.reuse, R208 ;  /* 0x0000000e04d0723c */ /* 0x080fec00000418d0 */
[----:B------:R-:W-:Y:S01]  /*13150*/  HMMA.16816.F32.BF16 R188, R8, R14, R188 ;  /* 0x0000000e08bc723c */ /* 0x000fe200000418bc */
[----:B------:R-:W1:Y:S01]  /*13160*/  LDSM.16.M88.4 R12, [R197+0x8c00] ;  /* 0x008c0000c50c783b */ /* 0x000e620000000200 */
[----:B------:R-:W-:Y:S01]  /*13170*/  IMAD R0, R244, 0x40, R55 ;  /* 0x00000040f4007824 */ /* 0x000fe200078e0237 */
[----:B------:R-:W-:-:S04]  /*13180*/  DEPBAR.LE SB0, 0x0 ;  /* 0x000080000000791a */ /* 0x000fc80000000000 */
[----:B------:R-:W-:-:S05]  /*13190*/  I2FP.F32.S32 R2, R0 ;  /* 0x0000000000027245 */ /* 0x000fca0000201400 */
[CC--:B------:R-:W-:Y:S01]  /*131a0*/  FFMA.FTZ R241, R2.reuse, R201.reuse, R24 ;  /* 0x000000c902f17223 */ /* 0x0c0fe20000010018 */
[CC--:B------:R-:W-:Y:S01]  /*131b0*/  FFMA.FTZ R35, R2.reuse, R201.reuse, R20 ;  /* 0x000000c902237223 */ /* 0x0c0fe20000010014 */
[CC--:B------:R-:W-:Y:S01]  /*131c0*/  FFMA.FTZ R222, R2.reuse, R201.reuse, R22 ;  /* 0x000000c902de7223 */ /* 0x0c0fe20000010016 */
[----:B------:R-:W-:Y:S01]  /*131d0*/  FFMA.FTZ R240, R2, R201, R26 ;  /* 0x000000c902f07223 */ /* 0x000fe2000001001a */
[----:B-1----:R-:W-:Y:S07]  /*131e0*/  HMMA.16816.F32.BF16 R192, R8, R14, R16 ;  /* 0x0000000e08c0723c */ /* 0x002fee0000041810 */
[----:B------:R-:W-:-:S02]  /*131f0*/  VIADD R17, R0, 0x1 ;  /* 0x0000000100117836 */ /* 0x000fc40000000000 */
[----:B------:R-:W-:-:S03]  /*13200*/  VIADD R16, R0, 0x8 ;  /* 0x0000000800107836 */ /* 0x000fc60000000000 */
[----:B------:R-:W-:Y:S01]  /*13210*/  I2FP.F32.S32 R2, R17 ;  /* 0x0000001100027245 */ /* 0x000fe20000201400 */
[----:B------:R-:W-:Y:S04]  /*13220*/  HMMA.16816.F32.BF16 R232, R4, R14, R100 ;  /* 0x0000000e04e8723c */ /* 0x000fe80000041864 */
[CC--:B------:R-:W-:Y:S01]  /*13230*/  FFMA.FTZ R34, R2.reuse, R201.reuse, R21 ;  /* 0x000000c902227223 */ /* 0x0c0fe20000010015 */
[CC--:B------:R-:W-:Y:S01]  /*13240*/  FFMA.FTZ R215, R2.reuse, R201.reuse, R23 ;  /* 0x000000c902d77223 */ /* 0x0c0fe20000010017 */
[CC--:B------:R-:W-:Y:S01]  /*13250*/  FFMA.FTZ R239, R2.reuse, R201.reuse, R25 ;  /* 0x000000c902ef7223 */ /* 0x0c0fe20000010019 */
[----:B------:R-:W-:Y:S01]  /*13260*/  FFMA.FTZ R237, R2, R201, R27 ;  /* 0x000000c902ed7223 */ /* 0x000fe2000001001b */
[----:B------:R-:W-:Y:S01]  /*13270*/  I2FP.F32.S32 R2, R16 ;  /* 0x0000001000027245 */ /* 0x000fe20000201400 */
[C---:B------:R-:W-:Y:S01]  /*13280*/  VIADD R15, R0.reuse, 0x9 ;  /* 0x00000009000f7836 */ /* 0x040fe20000000000 */
[----:B------:R-:W-:Y:S01]  /*13290*/  HMMA.16816.F32.BF16 R176, R8, R12, R60 ;  /* 0x0000000c08b0723c */ /* 0x000fe2000004183c */
[----:B------:R-:W-:-:S02]  /*132a0*/  VIADD R14, R0, 0x10 ;  /* 0x00000010000e7836 */ /* 0x000fc40000000000 */
[CC--:B------:R-:W-:Y:S01]  /*132b0*/  FFMA.FTZ R238, R2.reuse, R201.reuse, R40 ;  /* 0x000000c902ee7223 */ /* 0x0c0fe20000010028 */
[CC--:B------:R-:W-:Y:S01]  /*132c0*/  FFMA.FTZ R27, R2.reuse, R201.reuse, R36 ;  /* 0x000000c9021b7223 */ /* 0x0c0fe20000010024 */
[CC--:B------:R-:W-:Y:S02]  /*132d0*/  FFMA.FTZ R236, R2.reuse, R201.reuse, R42 ;  /* 0x000000c902ec7223 */ /* 0x0c0fe4000001002a */
[----:B------:R-:W-:Y:S01]  /*132e0*/  FFMA.FTZ R60, R2, R201, R38 ;  /* 0x000000c9023c7223 */ /* 0x000fe20000010026 */
[----:B------:R-:W-:Y:S01]  /*132f0*/  I2FP.F32.S32 R2, R15 ;  /* 0x0000000f00027245 */ /* 0x000fe20000201400 */
[----:B------:R-:W-:Y:S04]  /*13300*/  HMMA.16816.F32.BF16 R224, R4, R12, R228 ;  /* 0x0000000c04e0723c */ /* 0x000fe800000418e4 */
[CC--:B------:R-:W-:Y:S01]  /*13310*/  FFMA.FTZ R26, R2.reuse, R201.reuse, R37 ;  /* 0x000000c9021a7223 */ /* 0x0c0fe20000010025 */
[----:B------:R-:W-:-:S02]  /*13320*/  FFMA.FTZ R62, R2, R201, R39 ;  /* 0x000000c9023e7223 */ /* 0x000fc40000010027 */
[CC--:B------:R-:W-:Y:S01]  /*13330*/  FFMA.FTZ R231, R2.reuse, R201.reuse, R41 ;  /* 0x000000c902e77223 */ /* 0x0c0fe20000010029 */
[-C--:B------:R-:W-:Y:S01]  /*13340*/  FFMA.FTZ R230, R2, R201.reuse, R43 ;  /* 0x000000c902e67223 */ /* 0x080fe2000001002b */
[----:B------:R-:W-:Y:S01]  /*13350*/  I2FP.F32.S32 R2, R14 ;  /* 0x0000000e00027245 */ /* 0x000fe20000201400 */
[C---:B------:R-:W-:Y:S02]  /*13360*/  VIADD R13, R0.reuse, 0x11 ;  /* 0x00000011000d7836 */ /* 0x040fe40000000000 */
[----:B------:R-:W-:Y:S02]  /*13370*/  VIADD R12, R0, 0x18 ;  /* 0x00000018000c7836 */ /* 0x000fe40000000000 */
[CC--:B------:R-:W-:Y:S01]  /*13380*/  FFMA.FTZ R25, R2.reuse, R201.reuse, R56 ;  /* 0x000000c902197223 */ /* 0x0c0fe20000010038 */
[CC--:B------:R-:W-:Y:S01]  /*13390*/  FFMA.FTZ R63, R2.reuse, R201.reuse, R58 ;  /* 0x000000c9023f7223 */ /* 0x0c0fe2000001003a */
[CC--:B------:R-:W-:Y:S01]  /*133a0*/  FFMA.FTZ R229, R2.reuse, R201.reuse, R44 ;  /* 0x000000c902e57223 */ /* 0x0c0fe2000001002c */
[----:B------:R-:W-:Y:S01]  /*133b0*/  FFMA.FTZ R228, R2, R201, R46 ;  /* 0x000000c902e47223 */ /* 0x000fe2000001002e */
[----:B------:R-:W-:Y:S01]  /*133c0*/  I2FP.F32.S32 R2, R13 ;  /* 0x0000000d00027245 */ /* 0x000fe20000201400 */
[----:B------:R-:W-:-:S04]  /*133d0*/  VIADD R11, R0, 0x19 ;  /* 0x00000019000b7836 */ /* 0x000fc80000000000 */
        /* <DEDUP_REMOVED lines=41> */
[----:B------:R-:W-:Y:S01]  /*13670*/  VIADD R3, R0, 0x38 ;  /* 0x0000003800037836 */ /* 0x000fe20000000000 */
[----:B------:R-:W-:-:S03]  /*13680*/  ISETP.GE.AND P1, PT, R15, R52, PT ;  /* 0x000000340f00720c */ /* 0x000fc60003f26270 */
[CC--:B------:R-:W-:Y:S01]  /*13690*/  FFMA.FTZ R46, R2.reuse, R201.reuse, R176 ;  /* 0x000000c9022e7223 */ /* 0x0c0fe200000100b0 */
[CC--:B------:R-:W-:Y:S01]  /*136a0*/  FFMA.FTZ R55, R2.reuse, R201.reuse, R178 ;  /* 0x000000c902377223 */ /* 0x0c0fe200000100b2 */
[CC--:B------:R-:W-:Y:S01]  /*136b0*/  FFMA.FTZ R184, R2.reuse, R201.reuse, R224 ;  /* 0x000000c902b87223 */ /* 0x0c0fe200000100e0 */
[-C--:B------:R-:W-:Y:S01]  /*136c0*/  FFMA.FTZ R104, R2, R201.reuse, R226 ;  /* 0x000000c902687223 */ /* 0x080fe200000100e2 */
[----:B------:R-:W-:Y:S01]  /*136d0*/  I2FP.F32.S32 R2, R4 ;  /* 0x0000000400027245 */ /* 0x000fe20000201400 */
[----:B------:R-:W-:Y:S01]  /*136e0*/  IMAD.MOV.U32 R224, RZ, RZ, R50 ;  /* 0x000000ffffe07224 */ /* 0x000fe200078e0032 */
[----:B------:R-:W-:Y:S02]  /*136f0*/  ISETP.GE.AND P0, PT, R0, R52, PT ;  /* 0x000000340000720c */ /* 0x000fe40003f06270 */
[----:B------:R-:W-:Y:S01]  /*13700*/  FSEL R41, R26, -INF , !P1 ;  /* 0xff8000001a297808 */ /* 0x000fe20004800000 */
[CC--:B------:R-:W-:Y:S01]  /*13710*/  FFMA.FTZ R45, R2.reuse, R201.reuse, R177 ;  /* 0x000000c9022d7223 */ /* 0x0c0fe200000100b1 */
[CC--:B------:R-:W-:Y:S01]  /*13720*/  FFMA.FTZ R50, R2.reuse, R201.reuse, R179 ;  /* 0x000000c902327223 */ /* 0x0c0fe200000100b3 */
[CC--:B------:R-:W-:Y:S01]  /*13730*/  FFMA.FTZ R103, R2.reuse, R201.reuse, R225 ;  /* 0x000000c902677223 */ /* 0x0c0fe200000100e1 */
[----:B------:R-:W-:Y:S01]  /*13740*/  FFMA.FTZ R102, R2, R201, R227 ;  /* 0x000000c902667223 */ /* 0x000fe200000100e3 */
[----:B------:R-:W-:-:S02]  /*13750*/  I2FP.F32.S32 R2, R3 ;  /* 0x0000000300027245 */ /* 0x000fc40000201400 */
[-C--:B------:R-:W-:Y:S02]  /*13760*/  ISETP.GE.AND P6, PT, R17, R52.reuse, PT ;  /* 0x000000341100720c */ /* 0x080fe40003fc6270 */
[-C--:B------:R-:W-:Y:S02]  /*13770*/  ISETP.GE.AND P1, PT, R11, R52.reuse, PT ;  /* 0x000000340b00720c */ /* 0x080fe40003f26270 */
[-C--:B------:R-:W-:Y:S02]  /*13780*/  ISETP.GE.AND P5, PT, R16, R52.reuse, PT ;  /* 0x000000341000720c */ /* 0x080fe40003fa6270 */
[----:B------:R-:W-:Y:S01]  /*13790*/  FSEL R22, R35, -INF , !P0 ;  /* 0xff80000023167808 */ /* 0x000fe20004000000 */
[-C--:B------:R-:W-:Y:S01]  /*137a0*/  FFMA.FTZ R105, R2, R201.reuse, R232 ;  /* 0x000000c902697223 */ /* 0x080fe200000100e8 */
[-C--:B------:R-:W-:Y:S01]  /*137b0*/  ISETP.GE.AND P0, PT, R14, R52.reuse, PT ;  /* 0x000000340e00720c */ /* 0x080fe20003f06270 */
[CC--:B------:R-:W-:Y:S01]  /*137c0*/  FFMA.FTZ R44, R2.reuse, R201.reuse, R192 ;  /* 0x000000c9022c7223 */ /* 0x0c0fe200000100c0 */
[CC--:B------:R-:W-:Y:S01]  /*137d0*/  FFMA.FTZ R47, R2.reuse, R201.reuse, R194 ;  /* 0x000000c9022f7223 */ /* 0x0c0fe200000100c2 */
[----:B------:R-:W-:Y:S01]  /*137e0*/  FFMA.FTZ R185, R2, R201, R234 ;  /* 0x000000c902b97223 */ /* 0x000fe200000100ea */
[----:B------:R-:W-:Y:S01]  /*137f0*/  FSEL R42, R34, -INF , !P6 ;  /* 0xff800000222a7808 */ /* 0x000fe20007000000 */
[----:B------:R-:W-:Y:S01]  /*13800*/  VIADD R2, R0, 0x39 ;  /* 0x0000003900027836 */ /* 0x000fe20000000000 */
[----:B------:R-:W-:Y:S01]  /*13810*/  FSEL R37, R21, -INF , !P1 ;  /* 0xff80000015257808 */ /* 0x000fe20004800000 */
[----:B------:R-:W-:Y:S01]  /*13820*/  BAR.SYNC.DEFER_BLOCKING 0x0 ;  /* 0x0000000000007b1d */ /* 0x000fe20000010000 */
[----:B------:R-:W-:-:S02]  /*13830*/  ISETP.GE.AND P6, PT, R13, R52, PT ;  /* 0x000000340d00720c */ /* 0x000fc40003fc6270 */
[----:B------:R-:W-:Y:S02]  /*13840*/  FSEL R43, R27, -INF , !P5 ;  /* 0xff8000001b2b7808 */ /* 0x000fe40006800000 */
[-C--:B------:R-:W-:Y:S02]  /*13850*/  ISETP.GE.AND P1, PT, R6, R52.reuse, PT ;  /* 0x000000340600720c */ /* 0x080fe40003f26270 */
[-C--:B------:R-:W-:Y:S02]  /*13860*/  ISETP.GE.AND P5, PT, R12, R52.reuse, PT ;  /* 0x000000340c00720c */ /* 0x080fe40003fa6270 */
[----:B------:R-:W-:Y:S02]  /*13870*/  FSEL R40, R25, -INF , !P0 ;  /* 0xff80000019287808 */ /* 0x000fe40004000000 */
[----:B------:R-:W-:Y:S02]  /*13880*/  ISETP.GE.AND P0, PT, R10, R52, PT ;  /* 0x000000340a00720c */ /* 0x000fe40003f06270 */
[----:B------:R-:W-:-:S02]  /*13890*/  FSEL R39, R24, -INF , !P6 ;  /* 0xff80000018277808 */ /* 0x000fc40007000000 */
[----:B------:R-:W-:Y:S02]  /*138a0*/  FSEL R27, R8, -INF , !P1 ;  /* 0xff800000081b7808 */ /* 0x000fe40004800000 */
[----:B------:R-:W-:Y:S02]  /*138b0*/  ISETP.GE.AND P6, PT, R9, R52, PT ;  /* 0x000000340900720c */ /* 0x000fe40003fc6270 */
[----:B------:R-:W-:Y:S02]  /*138c0*/  FSEL R38, R23, -INF , !P5 ;  /* 0xff80000017267808 */ /* 0x000fe40006800000 */
[----:B------:R-:W-:Y:S02]  /*138d0*/  I2FP.F32.S32 R8, R2 ;  /* 0x0000000200087245 */ /* 0x000fe40000201400 */
[----:B------:R-:W-:Y:S02]  /*138e0*/  ISETP.GE.AND P5, PT, R7, R52, PT ;  /* 0x000000340700720c */ /* 0x000fe40003fa6270 */
[----:B------:R-:W-:-:S02]  /*138f0*/  FSEL R36, R20, -INF , !P0 ;  /* 0xff80000014247808 */ /* 0x000fc40004000000 */
[-C--:B------:R-:W-:Y:S02]  /*13900*/  ISETP.GE.AND P0, PT, R5, R52.reuse, PT ;  /* 0x000000340500720c */ /* 0x080fe40003f06270 */
[----:B------:R-:W-:Y:S01]  /*13910*/  FSEL R35, R19, -INF , !P6 ;  /* 0xff80000013237808 */ /* 0x000fe20007000000 */
[----:B------:R-:W-:Y:S01]  /*13920*/  FFMA.FTZ R19, R8, R201, R193 ;  /* 0x000000c908137223 */ /* 0x000fe200000100c1 */
[----:B------:R-:W-:Y:S02]  /*13930*/  FSEL R34, R18, -INF , !P5 ;  /* 0xff80000012227808 */ /* 0x000fe40006800000 */
[-C--:B------:R-:W-:Y:S02]  /*13940*/  ISETP.GE.AND P6, PT, R4, R52.reuse, PT ;  /* 0x000000340400720c */ /* 0x080fe40003fc6270 */
[-C--:B------:R-:W-:Y:S02]  /*13950*/  ISETP.GE.AND P5, PT, R3, R52.reuse, PT ;  /* 0x000000340300720c */ /* 0x080fe40003fa6270 */
[----:B------:R-:W-:-:S02]  /*13960*/  ISETP.GE.AND P1, PT, R2, R52, PT ;  /* 0x000000340200720c */ /* 0x000fc40003f26270 */
[----:B------:R-:W-:Y:S02]  /*13970*/  FSEL R26, R46, -INF , !P0 ;  /* 0xff8000002e1a7808 */ /* 0x000fe40004000000 */
[-C--:B------:R-:W-:Y:S02]  /*13980*/  ISETP.GE.AND P0, PT, R0, R51.reuse, PT ;  /* 0x000000330000720c */ /* 0x080fe40003f06270 */
[----:B------:R-:W-:Y:S02]  /*13990*/  FSEL R25, R45, -INF , !P6 ;  /* 0xff8000002d197808 */ /* 0x000fe40007000000 */
[----:B------:R-:W-:Y:S02]  /*139a0*/  FSEL R24, R44, -INF , !P5 ;  /* 0xff8000002c187808 */ /* 0x000fe40006800000 */
[----:B------:R-:W-:Y:S02]  /*139b0*/  FSEL R23, R19, -INF , !P1 ;  /* 0xff80000013177808 */ /* 0x000fe40004800000 */
[----:B------:R-:W-:-:S02]  /*139c0*/  ISETP.GE.AND P6, PT, R17, R51, PT ;  /* 0x000000331100720c */ /* 0x000fc40003fc6270 */
[-C--:B------:R-:W-:Y:S02]  /*139d0*/  ISETP.GE.AND P5, PT, R16, R51.reuse, PT ;  /* 0x000000331000720c */ /* 0x080fe40003fa6270 */
[-C--:B------:R-:W-:Y:S02]  /*139e0*/  ISETP.GE.AND P1, PT, R15, R51.reuse, PT ;  /* 0x000000330f00720c */ /* 0x080fe40003f26270 */
[----:B------:R-:W-:Y:S02]  /*139f0*/  FSEL R44, R222, -INF , !P0 ;  /* 0xff800000de2c7808 */ /* 0x000fe40004000000 */
[----:B------:R-:W-:Y:S02]  /*13a00*/  ISETP.GE.AND P0, PT, R14, R51, PT ;  /* 0x000000330e00720c */ /* 0x000fe40003f06270 */
[----:B------:R-:W-:Y:S02]  /*13a10*/  FSEL R52, R215, -INF , !P6 ;  /* 0xff800000d7347808 */ /* 0x000fe40007000000 */
[----:B------:R-:W-:-:S02]  /*13a20*/  FSEL R60, R60, -INF , !P5 ;  /* 0xff8000003c3c7808 */ /* 0x000fc40006800000 */
[----:B------:R-:W-:Y:S02]  /*13a30*/  FSEL R62, R62, -INF , !P1 ;  /* 0xff8000003e3e7808 */ /* 0x000fe40004800000 */
[-C--:B------:R-:W-:Y:S02]  /*13a40*/  ISETP.GE.AND P6, PT, R13, R51.reuse, PT ;  /* 0x000000330d00720c */ /* 0x080fe40003fc6270 */
[-C--:B------:R-:W-:Y:S02]  /*13a50*/  ISETP.GE.AND P5, PT, R12, R51.reuse, PT ;  /* 0x000000330c00720c */ /* 0x080fe40003fa6270 */
[-C--:B------:R-:W-:Y:S02]  /*13a60*/  ISETP.GE.AND P1, PT, R11, R51.reuse, PT ;  /* 0x000000330b00720c */ /* 0x080fe40003f26270 */
[----:B------:R-:W-:Y:S02]  /*13a70*/  FSEL R63, R63, -INF , !P0 ;  /* 0xff8000003f3f7808 */ /* 0x000fe40004000000 */
        /* <DEDUP_REMOVED lines=8> */
[----:B------:R-:W-:Y:S01]  /*13b00*/  ISETP.GE.AND P0, PT, R5, R51, PT ;  /* 0x000000330500720c */ /* 0x000fe20003f06270 */
[----:B------:R-:W-:Y:S01]  /*13b10*/  FFMA.FTZ R18, R8, R201, R195 ;  /* 0x000000c908127223 */ /* 0x000fe200000100c3 */
[----:B------:R-:W-:Y:S02]  /*13b20*/  FSEL R58, R58, -INF , !P6 ;  /* 0xff8000003a3a7808 */ /* 0x000fe40007000000 */
[----:B------:R-:W-:Y:S02]  /*13b30*/  FSEL R57, R57, -INF , !P5 ;  /* 0xff80000039397808 */ /* 0x000fe40006800000 */
[----:B------:R-:W-:Y:S02]  /*13b40*/  FSEL R56, R56, -INF , !P1 ;  /* 0xff80000038387808 */ /* 0x000fe40004800000 */
[----:B------:R-:W-:-:S02]  /*13b50*/  ISETP.GE.AND P6, PT, R4, R51, PT ;  /* 0x000000330400720c */ /* 0x000fc40003fc6270 */
[-C--:B------:R-:W-:Y:S02]  /*13b60*/  ISETP.GE.AND P5, PT, R3, R51.reuse, PT ;  /* 0x000000330300720c */ /* 0x080fe40003fa6270 */
[----:B------:R-:W-:Y:S02]  /*13b70*/  ISETP.GE.AND P1, PT, R2, R51, PT ;  /* 0x000000330200720c */ /* 0x000fe40003f26270 */
[----:B------:R-:W-:Y:S02]  /*13b80*/  FSEL R51, R55, -INF , !P0 ;  /* 0xff80000037337808 */ /* 0x000fe40004000000 */
[----:B------:R-:W-:Y:S02]  /*13b90*/  ISETP.GE.AND P0, PT, R0, R54, PT ;  /* 0x000000360000720c */ /* 0x000fe40003f06270 */
[----:B------:R-:W-:Y:S02]  /*13ba0*/  FSEL R46, R50, -INF , !P6 ;  /* 0xff800000322e7808 */ /* 0x000fe40007000000 */
[----:B------:R-:W-:-:S02]  /*13bb0*/  ISETP.GE.AND P6, PT, R0, R53, PT ;  /* 0x000000350000720c */ /* 0x000fc40003fc6270 */
[----:B------:R-:W-:Y:S02]  /*13bc0*/  FSEL R45, R18, -INF , !P1 ;  /* 0xff800000122d7808 */ /* 0x000fe40004800000 */
[----:B------:R-:W-:Y:S02]  /*13bd0*/  ISETP.GE.AND P1, PT, R17, R53, PT ;  /* 0x000000351100720c */ /* 0x000fe40003f26270 */
[----:B------:R-:W-:Y:S02]  /*13be0*/  FSEL R50, R241, -INF , !P0 ;  /* 0xff800000f1327808 */ /* 0x000fe40004000000 */
[----:B------:R-:W-:Y:S02]  /*13bf0*/  ISETP.GE.AND P0, PT, R16, R54, PT ;  /* 0x000000361000720c */ /* 0x000fe40003f06270 */
[----:B------:R-:W-:Y:S02]  /*13c00*/  FSEL R47, R47, -INF , !P5 ;  /* 0xff8000002f2f7808 */ /* 0x000fe40006800000 */
[----:B------:R-:W-:-:S02]  /*13c10*/  FSEL R18, R240, -INF , !P6 ;  /* 0xff800000f0127808 */ /* 0x000fc40007000000 */
[-C--:B------:R-:W-:Y:S02]  /*13c20*/  ISETP.GE.AND P5, PT, R17, R54.reuse, PT ;  /* 0x000000361100720c */ /* 0x080fe40003fa6270 */
[-C--:B------:R-:W-:Y:S02]  /*13c30*/  ISETP.GE.AND P6, PT, R16, R53.reuse, PT ;  /* 0x000000351000720c */ /* 0x080fe40003fc6270 */
[----:B------:R-:W-:Y:S02]  /*13c40*/  FSEL R21, R237, -INF , !P1 ;  /* 0xff800000ed157808 */ /* 0x000fe40004800000 */
[----:B------:R-:W-:Y:S02]  /*13c50*/  ISETP.GE.AND P1, PT, R15, R53, PT ;  /* 0x000000350f00720c */ /* 0x000fe40003f26270 */
[----:B------:R-:W-:Y:S02]  /*13c60*/  FSEL R183, R238, -INF , !P0 ;  /* 0xff800000eeb77808 */ /* 0x000fe40004000000 */
[----:B------:R-:W-:-:S02]  /*13c70*/  ISETP.GE.AND P0, PT, R14, R54, PT ;  /* 0x000000360e00720c */ /* 0x000fc40003f06270 */
[----:B------:R-:W-:Y:S02]  /*13c80*/  FSEL R101, R239, -INF , !P5 ;  /* 0xff800000ef657808 */ /* 0x000fe40006800000 */
[----:B------:R-:W-:Y:S02]  /*13c90*/  FSEL R20, R236, -INF , !P6 ;  /* 0xff800000ec147808 */ /* 0x000fe40007000000 */
[----:B------:R-:W-:Y:S02]  /*13ca0*/  ISETP.GE.AND P5, PT, R15, R54, PT ;  /* 0x000000360f00720c */ /* 0x000fe40003fa6270 */
[-C--:B------:R-:W-:Y:S02]  /*13cb0*/  ISETP.GE.AND P6, PT, R14, R53.reuse, PT ;  /* 0x000000350e00720c */ /* 0x080fe40003fc6270 */
[----:B------:R-:W-:Y:S02]  /*13cc0*/  FSEL R19, R230, -INF , !P1 ;  /* 0xff800000e6137808 */ /* 0x000fe40004800000 */
[----:B------:R-:W-:-:S02]  /*13cd0*/  ISETP.GE.AND P1, PT, R13, R53, PT ;  /* 0x000000350d00720c */ /* 0x000fc40003f26270 */
[----:B------:R-:W-:Y:S02]  /*13ce0*/  FSEL R181, R229, -INF , !P0 ;  /* 0xff800000e5b57808 */ /* 0x000fe40004000000 */
[-C--:B------:R-:W-:Y:S02]  /*13cf0*/  ISETP.GE.AND P0, PT, R12, R54.reuse, PT ;  /* 0x000000360c00720c */ /* 0x080fe40003f06270 */
[----:B------:R-:W-:Y:S02]  /*13d00*/  FSEL R182, R231, -INF , !P5 ;  /* 0xff800000e7b67808 */ /* 0x000fe40006800000 */
[----:B------:R-:W-:Y:S02]  /*13d10*/  FSEL R17, R228, -INF , !P6 ;  /* 0xff800000e4117808 */ /* 0x000fe40007000000 */
[----:B------:R-:W-:Y:S02]  /*13d20*/  ISETP.GE.AND P5, PT, R13, R54, PT ;  /* 0x000000360d00720c */ /* 0x000fe40003fa6270 */
        /* <DEDUP_REMOVED lines=16> */
[----:B------:R-:W-:Y:S02]  /*13e30*/  ISETP.GE.AND P6, PT, R7, R53, PT ;  /* 0x000000350700720c */ /* 0x000fe40003fc6270 */
[----:B------:R-:W-:Y:S02]  /*13e40*/  FSEL R12, R107, -INF , !P1 ;  /* 0xff8000006b0c7808 */ /* 0x000fe40004800000 */
[----:B------:R-:W-:-:S02]  /*13e50*/  FSEL R107, R202, -INF , !P0 ;  /* 0xff800000ca6b7808 */ /* 0x000fc40004000000 */
[-C--:B------:R-:W-:Y:S02]  /*13e60*/  ISETP.GE.AND P0, PT, R5, R54.reuse, PT ;  /* 0x000000360500720c */ /* 0x080fe40003f06270 */
[----:B------:R-:W-:Y:S02]  /*13e70*/  FSEL R176, R203, -INF , !P5 ;  /* 0xff800000cbb07808 */ /* 0x000fe40006800000 */
[----:B------:R-:W-:Y:S02]  /*13e80*/  FSEL R11, R187, -INF , !P6 ;  /* 0xff800000bb0b7808 */ /* 0x000fe40007000000 */
[----:B------:R-:W-:Y:S02]  /*13e90*/  ISETP.GE.AND P5, PT, R6, R54, PT ;  /* 0x000000360600720c */ /* 0x000fe40003fa6270 */
[----:B------:R-:W-:Y:S02]  /*13ea0*/  ISETP.GE.AND P6, PT, R5, R53, PT ;  /* 0x000000350500720c */ /* 0x000fe40003fc6270 */
[----:B------:R-:W-:-:S02]  /*13eb0*/  FSEL R66, R184, -INF , !P0 ;  /* 0xff800000b8427808 */ /* 0x000fc40004000000 */
[-C--:B------:R-:W-:Y:S02]  /*13ec0*/  ISETP.GE.AND P0, PT, R3, R54.reuse, PT ;  /* 0x000000360300720c */ /* 0x080fe40003f06270 */
[----:B------:R-:W-:Y:S02]  /*13ed0*/  FSEL R106, R106, -INF , !P5 ;  /* 0xff8000006a6a7808 */ /* 0x000fe40006800000 */
[----:B------:R-:W-:Y:S02]  /*13ee0*/  FSEL R9, R104, -INF , !P6 ;  /* 0xff80000068097808 */ /* 0x000fe40007000000 */
[-C--:B------:R-:W-:Y:S02]  /*13ef0*/  ISETP.GE.AND P5, PT, R4, R54.reuse, PT ;  /* 0x000000360400720c */ /* 0x080fe40003fa6270 */
[----:B------:R-:W-:Y:S02]  /*13f00*/  ISETP.GE.AND P6, PT, R2, R54, PT ;  /* 0x000000360200720c */ /* 0x000fe40003fc6270 */
[----:B------:R-:W-:-:S02]  /*13f10*/  FSEL R54, R105, -INF , !P0 ;  /* 0xff80000069367808 */ /* 0x000fc40004000000 */
[----:B------:R-:W-:Y:S02]  /*13f20*/  ISETP.GE.AND P0, PT, R224, 0x4, PT ;  /* 0x00000004e000780c */ /* 0x000fe40003f06270 */
[----:B------:R-:W-:-:S04]  /*13f30*/  ISETP.GE.AND P1, PT, R6, R53, PT ;  /* 0x000000350600720c */ /* 0x000fc80003f26270 */
[----:B------:R-:W-:Y:S02]  /*13f40*/  FSEL R10, R186, -INF , !P1 ;  /* 0xff800000ba0a7808 */ /* 0x000fe40004800000 */
[----:B------:R-:W-:Y:S01]  /*13f50*/  ISETP.GE.AND P1, PT, R4, R53, PT ;  /* 0x000000350400720c */ /* 0x000fe20003f26270 */
[CC--:B------:R-:W-:Y:S01]  /*13f60*/  FFMA.FTZ R100, R8.reuse, R201.reuse, R233 ;  /* 0x000000c908647223 */ /* 0x0c0fe200000100e9 */
[----:B------:R-:W-:Y:S01]  /*13f70*/  FFMA.FTZ R67, R8, R201, R235 ;  /* 0x000000c908437223 */ /* 0x000fe200000100eb */
[----:B------:R-:W-:Y:S02]  /*13f80*/  FSEL R55, R103, -INF , !P5 ;  /* 0xff80000067377808 */ /* 0x000fe40006800000 */
[----:B------:R-:W-:Y:S01]  /*13f90*/  FSEL R8, R102, -INF , !P1 ;  /* 0xff80000066087808 */ /* 0x000fe20004800000 */
[----:B------:R-:W-:Y:S01]  /*13fa0*/  BSSY B1, `(.L_x_700) ;  /* 0x0000044000017945 */ /* 0x000fe20003800000 */
[-C--:B------:R-:W-:Y:S02]  /*13fb0*/  ISETP.GE.AND P5, PT, R3, R53.reuse, PT ;  /* 0x000000350300720c */ /* 0x080fe40003fa6270 */
[----:B------:R-:W-:-:S02]  /*13fc0*/  ISETP.GE.AND P1, PT, R2, R53, PT ;  /* 0x000000350200720c */ /* 0x000fc40003f26270 */
[----:B------:R-:W-:Y:S02]  /*13fd0*/  FSEL R53, R100, -INF , !P6 ;  /* 0xff80000064357808 */ /* 0x000fe40007000000 */
[----:B------:R-:W-:Y:S02]  /*13fe0*/  FSEL R7, R185, -INF , !P5 ;  /* 0xff800000b9077808 */ /* 0x000fe40006800000 */
[----:B------:R-:W-:Y:S01]  /*13ff0*/  FSEL R6, R67, -INF , !P1 ;  /* 0xff80000043067808 */ /* 0x000fe20004800000 */
[----:B------:R-:W-:Y:S06]  /*14000*/  @!P0 BRA `(.L_x_701) ;  /* 0x0000000000f48947 */ /* 0x000fec0003800000 */
[----:B------:R-:W2:Y:S04]  /*14010*/  LDL.64 R190, [R1+0x168] ;  /* 0x0001680001be7983 */ /* 0x000ea80000100a00 */
[----:B------:R-:W2:Y:S04]  /*14020*/  LDL R208, [R1+0x164] ;  /* 0x0001640001d07983 */ /* 0x000ea80000100800 */
[----:B------:R-:W3:Y:S04]  /*14030*/  LDL R188, [R1+0x198] ;  /* 0x0001980001bc7983 */ /* 0x000ee80000100800 */
[----:B------:R-:W4:Y:S04]  /*14040*/  LDL R242, [R1+0x180] ;  /* 0x0001800001f27983 */ /* 0x000f280000100800 */
[----:B------:R-:W5:Y:S01]  /*14050*/  LDL R243, [R1+0x184] ;  /* 0x0001840001f37983 */ /* 0x000f620000100800 */
[----:B------:R-:W-:-:S05]  /*14060*/  VIADD R0, R224, 0xfffffffc ;  /* 0xfffffffce0007836 */ /* 0x000fca0000000000 */
[----:B------:R-:W-:Y:S01]  /*14070*/  SHF.R.S32.HI R4, RZ, 0x1f, R0 ;  /* 0x0000001fff047819 */ /* 0x000fe20000011400 */
[----:B------:R1:W-:Y:S04]  /*14080*/  @P4 STS [R204+0x6000], RZ ;  /* 0x006000ffcc004388 */ /* 0x0003e80000000800 */
[----:B------:R1:W-:Y:S04]  /*14090*/  @P4 STS [R204+0x6004], RZ ;  /* 0x006004ffcc004388 */ /* 0x0003e80000000800 */
[----:B------:R1:W-:Y:S01]  /*140a0*/  @P4 STS.64 [R204+0x6008], RZ ;  /* 0x006008ffcc004388 */ /* 0x0003e20000000a00 */
[----:B------:R-:W-:Y:S01]  /*140b0*/  BSSY B0, `(.L_x_702) ;  /* 0x0000031000007945 */ /* 0x000fe20003800000 */
[----:B--2---:R-:W-:-:S04]  /*140c0*/  IMAD.WIDE.U32 R2, R0, R208, R190 ;  /* 0x000000d000027225 */ /* 0x004fc800078e00be */
[----:B---3--:R-:W-:-:S04]  /*140d0*/  IMAD R0, R188, R0, RZ ;  /* 0x00000000bc007224 */ /* 0x008fc800078e02ff */
[----:B------:R-:W-:Y:S01]  /*140e0*/  IMAD R0, R4, R208, R0 ;  /* 0x000000d004007224 */ /* 0x000fe200078e0200 */
[----:B------:R-:W-:-:S03]  /*140f0*/  @!P4 LEA R4, P1, R2, R218, 0x1 ;  /* 0x000000da0204c211 */ /* 0x000fc600078208ff */
[----:B------:R-:W-:-:S05]  /*14100*/  IMAD.IADD R0, R3, 0x1, R0 ;  /* 0x0000000103007824 */ /* 0x000fca00078e0200 */
        /* <DEDUP_REMOVED lines=15> */
[----:B----4-:R-:W-:-:S03]  /*14200*/  IADD3 R2, P1, R242, R2, RZ ;  /* 0x00000002f2027210 */ /* 0x010fc60007f3e0ff */
[----:B------:R-:W-:Y:S01]  /*14210*/  @!PT LDS RZ, [RZ] ;  /* 0x00000000fffff984 */ /* 0x000fe20000000800 */
[----:B------:R-:W-:Y:S01]  /*14220*/  @!PT LDS RZ, [RZ] ;  /* 0x00000000fffff984 */ /* 0x000fe20000000800 */
[----:B------:R-:W-:Y:S01]  /*14230*/  @!PT LDS RZ, [RZ] ;  /* 0x00000000fffff984 */ /* 0x000fe20000000800 */
[----:B------:R2:W-:Y:S02]  /*14240*/  @!P2 LDGSTS.E.BYPASS.LTC128B.128 [R204+0x8000], desc[UR4][R4.64+0x80] ;  /* 0x0800008004ccafae */ /* 0x0005e4000b901d44 */
[----:B-----5:R-:W-:Y:S02]  /*14250*/  IMAD.X R0, R243, 0x1, R0, P1 ;  /* 0x00000001f3007824 */ /* 0x020fe400008e0600 */
        /* <DEDUP_REMOVED lines=22> */
.L_x_703:
[----:B------:R-:W-:Y:S05]  /*143c0*/  BSYNC B0 ;  /* 0x0000000000007941 */ /* 0x000fea0003800000 */
.L_x_702:
[----:B------:R-:W0:Y:S02]  /*143d0*/  LDGDEPBAR ;  /* 0x00000000000079af */ /* 0x000e240000000000 */
.L_x_701:
[----:B------:R-:W-:Y:S05]  /*143e0*/  BSYNC B1 ;  /* 0x0000000000017941 */ /* 0x000fea0003800000 */
.L_x_700:
[----:B------:R-:W3:Y:S04]  /*143f0*/  LDL.LU R3, [R1+0x1c] ;  /* 0x00001c0001037983 */ /* 0x000ee80000300800 */
[----:B------:R-:W4:Y:S04]  /*14400*/  LDL R2, [R1+0xf0] ;  /* 0x0000f00001027983 */ /* 0x000f280000100800 */
[----:B------:R-:W4:Y:S04]  /*14410*/  LDL R100, [R1+0x108] ;  /* 0x0001080001647983 */ /* 0x000f280000100800 */
[----:B------:R-:W4:Y:S04]  /*14420*/  LDL R185, [R1+0x104] ;  /* 0x0001040001b97983 */ /* 0x000f280000100800 */
[----:B------:R-:W4:Y:S04]  /*14430*/  LDL R102, [R1+0x110] ;  /* 0x0001100001667983 */ /* 0x000f280000100800 */
[----:B------:R-:W4:Y:S04]  /*14440*/  LDL.LU.64 R186, [R1+0x1c0] ;  /* 0x0001c00001ba7983 */ /* 0x000f280000300a00 */
[----:B------:R-:W4:Y:S04]  /*14450*/  LDL R184, [R1+0xf4] ;  /* 0x0000f40001b87983 */ /* 0x000f280000100800 */
[----:B------:R-:W4:Y:S04]  /*14460*/  LDL R105, [R1+0xfc] ;  /* 0x0000fc0001697983 */ /* 0x000f280000100800 */
[----:B------:R-:W4:Y:S04]  /*14470*/  LDL R188, [R1+0x100] ;  /* 0x0001000001bc7983 */ /* 0x000f280000100800 */
[----:B------:R-:W4:Y:S04]  /*14480*/  LDL R189, [R1+0x10c] ;  /* 0x00010c0001bd7983 */ /* 0x000f280000100800 */
[----:B------:R-:W4:Y:S04]  /*14490*/  LDL R103, [R1+0xf8] ;  /* 0x0000f80001677983 */ /* 0x000f280000100800 */
[----:B-12---:R-:W2:Y:S04]  /*144a0*/  LDL.LU.64 R4, [R1+0x48] ;  /* 0x0000480001047983 */ /* 0x006ea80000300a00 */
[----:B------:R-:W-:Y:S04]  /*144b0*/  STL [R1+0x244], R174 ;  /* 0x000244ae01007387 */ /* 0x000fe80000100800 */
[----:B------:R-:W-:Y:S04]  /*144c0*/  STL [R1+0x240], R196 ;  /* 0x000240c401007387 */ /* 0x000fe80000100800 */
[----:B------:R-:W-:Y:S04]  /*144d0*/  STL.64 [R1+0x238], R48 ;  /* 0x0002383001007387 */ /* 0x000fe80000100a00 */
[----:B------:R-:W-:Y:S04]  /*144e0*/  STL.64 [R1+0x230], R30 ;  /* 0x0002301e01007387 */ /* 0x000fe80000100a00 */
[----:B------:R-:W-:Y:S04]  /*144f0*/  STL.64 [R1+0x228], R28 ;  /* 0x0002281c01007387 */ /* 0x000fe80000100a00 */
[----:B------:R-:W-:Y:S04]  /*14500*/  STL.64 [R1+0x220], R32 ;  /* 0x0002202001007387 */ /* 0x000fe80000100a00 */
        /* <DEDUP_REMOVED lines=12> */
[----:B------:R-:W-:Y:S01]  /*145d0*/  STL [R1+0x1c8], R175 ;  /* 0x0001c8af01007387 */ /* 0x000fe20000100800 */
[----:B---3--:R-:W-:-:S04]  /*145e0*/  FMNMX.FTZ R104, R3, R18, !PT ;  /* 0x0000001203687209 */ /* 0x008fc80007810000 */
        /* <DEDUP_REMOVED lines=14> */
[----:B------:R-:W-:-:S05]  /*146d0*/  FMNMX.FTZ R104, R6, R104, !PT ;  /* 0x0000006806687209 */ /* 0x000fca0007810000 */
[----:B------:R-:W1:Y:S02]  /*146e0*/  SHFL.BFLY PT, R0, R104, 0x2, 0x1f ;  /* 0x0c401f0068007f89 */ /* 0x000e6400000e0000 */
[----:B-1----:R-:W-:-:S05]  /*146f0*/  FMNMX.FTZ R104, R104, R0, !PT ;  /* 0x0000000068687209 */ /* 0x002fca0007810000 */
[----:B------:R-:W1:Y:S02]  /*14700*/  SHFL.BFLY PT, R0, R104, 0x1, 0x1f ;  /* 0x0c201f0068007f89 */ /* 0x000e6400000e0000 */
[----:B-1----:R-:W-:-:S04]  /*14710*/  FMNMX.FTZ R104, R104, R0, !PT ;  /* 0x0000000068687209 */ /* 0x002fc80007810000 */
[----:B------:R-:W-:-:S04]  /*14720*/  FSETP.NEU.FTZ.AND P1, PT, R104, -INF , PT ;  /* 0xff8000006800780b */ /* 0x000fc80003f3d000 */
[----:B------:R-:W-:-:S05]  /*14730*/  FSEL R0, R104, RZ, P1 ;  /* 0x000000ff68007208 */ /* 0x000fca0000800000 */
[----:B------:R-:W-:Y:S02]  /*14740*/  FADD.FTZ R3, R3, -R0 ;  /* 0x8000000003037221 */ /* 0x000fe40000010000 */
[----:B------:R-:W3:Y:S01]  /*14750*/  LD.E R0, desc[UR4][R172.64+0xdc] ;  /* 0x0000dc04ac007980 */ /* 0x000ee2000c101900 */
[----:B----4-:R-:W-:-:S03]  /*14760*/  IMAD.MOV.U32 R191, RZ, RZ, R184 ;  /* 0x000000ffffbf7224 */ /* 0x010fc600078e00b8 */
[----:B------:R-:W4:Y:S01]  /*14770*/  LDL.LU R184, [R1+0x134] ;  /* 0x0001340001b87983 */ /* 0x000f220000300800 */
[----:B------:R-:W-:-:S04]  /*14780*/  IMAD.MOV.U32 R208, RZ, RZ, R100 ;  /* 0x000000ffffd07224 */ /* 0x000fc800078e0064 */
[----:B------:R-:W-:Y:S02]  /*14790*/  IMAD.MOV.U32 R174, RZ, RZ, R208 ;  /* 0x000000ffffae7224 */ /* 0x000fe400078e00d0 */
[----:B------:R-:W-:Y:S01]  /*147a0*/  IMAD.MOV.U32 R208, RZ, RZ, R105 ;  /* 0x000000ffffd07224 */ /* 0x000fe200078e0069 */
[----:B------:R-:W-:-:S04]  /*147b0*/  FMNMX.FTZ R105, R249, R22, !PT ;  /* 0x00000016f9697209 */ /* 0x000fc80007810000 */
[----:B------:R-:W-:-:S04]  /*147c0*/  FMNMX.FTZ R105, R42, R105, !PT ;  /* 0x000000692a697209 */ /* 0x000fc80007810000 */
[----:B------:R-:W-:-:S04]  /*147d0*/  FMNMX.FTZ R105, R43, R105, !PT ;  /* 0x000000692b697209 */ /* 0x000fc80007810000 */
[----:B------:R-:W-:-:S04]  /*147e0*/  FMNMX.FTZ R105, R41, R105, !PT ;  /* 0x0000006929697209 */ /* 0x000fc80007810000 */
[----:B------:R-:W-:Y:S01]  /*147f0*/  FMNMX.FTZ R105, R40, R105, !PT ;  /* 0x0000006928697209 */ /* 0x000fe20007810000 */
[----:B------:R-:W-:-:S03]  /*14800*/  IMAD.MOV.U32 R192, RZ, RZ, R2 ;  /* 0x000000ffffc07224 */ /* 0x000fc600078e0002 */
[----:B------:R-:W-:-:S04]  /*14810*/  FMNMX.FTZ R105, R39, R105, !PT ;  /* 0x0000006927697209 */ /* 0x000fc80007810000 */
[----:B------:R-:W-:-:S04]  /*14820*/  FMNMX.FTZ R105, R38, R105, !PT ;  /* 0x0000006926697209 */ /* 0x000fc80007810000 */
[----:B------:R-:W-:Y:S01]  /*14830*/  FMNMX.FTZ R105, R37, R105, !PT ;  /* 0x0000006925697209 */ /* 0x000fe20007810000 */
[----:B------:R-:W-:Y:S02]  /*14840*/  IMAD.MOV.U32 R190, RZ, RZ, R188 ;  /* 0x000000ffffbe7224 */ /* 0x000fe400078e00bc */
[----:B------:R-:W-:Y:S01]  /*14850*/  IMAD.MOV.U32 R210, RZ, RZ, R186 ;  /* 0x000000ffffd27224 */ /* 0x000fe200078e00ba */
[----:B------:R-:W-:Y:S01]  /*14860*/  FMNMX.FTZ R105, R36, R105, !PT ;  /* 0x0000006924697209 */ /* 0x000fe20007810000 */
        /* <DEDUP_REMOVED lines=8> */
[----:B------:R-:W-:Y:S01]  /*148f0*/  FMNMX.FTZ R105, R24, R105, !PT ;  /* 0x0000006918697209 */ /* 0x000fe20007810000 */
[----:B------:R-:W-:Y:S03]  /*14900*/  STL [R1+0x200], R172 ;  /* 0x000200ac01007387 */ /* 0x000fe60000100800 */
[----:B------:R-:W-:Y:S01]  /*14910*/  FMNMX.FTZ R105, R23, R105, !PT ;  /* 0x0000006917697209 */ /* 0x000fe20007810000 */
[----:B------:R-:W-:Y:S01]  /*14920*/  STL [R1+0x1fc], R173 ;  /* 0x0001fcad01007387 */ /* 0x000fe20000100800 */
[----:B------:R-:W-:-:S03]  /*14930*/  IMAD.MOV.U32 R49, RZ, RZ, R211 ;  /* 0x000000ffff317224 */ /* 0x000fc600078e00d3 */
[----:B------:R-:W-:Y:S01]  /*14940*/  STL [R1+0x204], R104 ;  /* 0x0002046801007387 */ /* 0x000fe20000100800 */
[----:B------:R-:W-:Y:S02]  /*14950*/  IMAD.MOV.U32 R217, RZ, RZ, R209 ;  /* 0x000000ffffd97224 */ /* 0x000fe400078e00d1 */
[----:B------:R-:W-:Y:S02]  /*14960*/  IMAD.MOV.U32 R241, RZ, RZ, R192 ;  /* 0x000000fffff17224 */ /* 0x000fe400078e00c0 */
[----:B------:R-:W-:Y:S02]  /*14970*/  IMAD.MOV.U32 R240, RZ, RZ, R191 ;  /* 0x000000fffff07224 */ /* 0x000fe400078e00bf */
[----:B------:R-:W-:Y:S02]  /*14980*/  IMAD.MOV.U32 R237, RZ, RZ, R190 ;  /* 0x000000ffffed7224 */ /* 0x000fe400078e00be */
[----:B------:R-:W-:Y:S02]  /*14990*/  IMAD.MOV.U32 R209, RZ, RZ, R189 ;  /* 0x000000ffffd17224 */ /* 0x000fe400078e00bd */
[----:B--2---:R-:W-:-:S02]  /*149a0*/  IMAD.MOV.U32 R222, RZ, RZ, R4 ;  /* 0x000000ffffde7224 */ /* 0x004fc400078e0004 */
[----:B------:R-:W-:Y:S02]  /*149b0*/  IMAD.MOV.U32 R223, RZ, RZ, R5 ;  /* 0x000000ffffdf7224 */ /* 0x000fe400078e0005 */
        /* <DEDUP_REMOVED lines=18> */
[----:B------:R-:W-:-:S06]  /*14ae0*/  FMUL.FTZ R2, R0, R3 ;  /* 0x0000000300027220 */ /* 0x000fcc0000410000 */
[----:B------:R-:W1:Y:S08]  /*14af0*/  MUFU.EX2 R2, R2 ;  /* 0x0000000200027308 */ /* 0x000e700000000800 */
[----:B------:R-:W4:Y:S01]  /*14b00*/  MUFU.EX2 R195, R18 ;  /* 0x0000001200c37308 */ /* 0x000f220000000800 */
[-C--:B-1----:R-:W-:Y:S01]  /*14b10*/  FMUL.FTZ R210, R150, R2.reuse ;  /* 0x0000000296d27220 */ /* 0x082fe20000410000 */
[-C--:B------:R-:W-:Y:S01]  /*14b20*/  FMUL.FTZ R211, R151, R2.reuse ;  /* 0x0000000297d37220 */ /* 0x080fe20000410000 */
[-C--:B------:R-:W-:Y:S01]  /*14b30*/  FMUL.FTZ R214, R146, R2.reuse ;  /* 0x0000000292d67220 */ /* 0x080fe20000410000 */
[-C--:B------:R-:W-:Y:S01]  /*14b40*/  FMUL.FTZ R215, R147, R2.reuse ;  /* 0x0000000293d77220 */ /* 0x080fe20000410000 */
[-C--:B------:R-:W-:Y:S01]  /*14b50*/  FMUL.FTZ R226, R134, R2.reuse ;  /* 0x0000000286e27220 */ /* 0x080fe20000410000 */
[----:B------:R1:W-:Y:S01]  /*14b60*/  STL [R1+0x248], R210 ;  /* 0x000248d201007387 */ /* 0x0003e20000100800 */
[-C--:B------:R-:W-:Y:S01]  /*14b70*/  FMUL.FTZ R227, R135, R2.reuse ;  /* 0x0000000287e37220 */ /* 0x080fe20000410000 */
[-C--:B------:R-:W-:Y:S01]  /*14b80*/  FMUL.FTZ R230, R130, R2.reuse ;  /* 0x0000000282e67220 */ /* 0x080fe20000410000 */
[-C--:B----4-:R-:W-:Y:S01]  /*14b90*/  FFMA.FTZ R184, R184, R2.reuse, R195 ;  /* 0x00000002b8b87223 */ /* 0x090fe200000100c3 */
        /* <DEDUP_REMOVED lines=16> */
[----:B-1----:R-:W-:-:S02]  /*14ca0*/  FMUL.FTZ R210, R111, R2 ;  /* 0x000000026fd27220 */ /* 0x002fc40000410000 */
[----:B------:R-:W1:Y:S02]  /*14cb0*/  SHFL.BFLY PT, R2, R105, 0x2, 0x1f ;  /* 0x0c401f0069027f89 */ /* 0x000e6400000e0000 */
[----:B-1----:R-:W-:-:S05]  /*14cc0*/  FMNMX.FTZ R105, R105, R2, !PT ;  /* 0x0000000269697209 */ /* 0x002fca0007810000 */
[----:B------:R-:W1:Y:S02]  /*14cd0*/  SHFL.BFLY PT, R2, R105, 0x1, 0x1f ;  /* 0x0c201f0069027f89 */ /* 0x000e6400000e0000 */
[----:B-1----:R-:W-:-:S04]  /*14ce0*/  FMNMX.FTZ R105, R105, R2, !PT ;  /* 0x0000000269697209 */ /* 0x002fc80007810000 */
[----:B------:R-:W-:-:S04]  /*14cf0*/  FSETP.NEU.FTZ.AND P1, PT, R105, -INF , PT ;  /* 0xff8000006900780b */ /* 0x000fc80003f3d000 */
[----:B------:R-:W-:-:S05]  /*14d00*/  FSEL R2, R105, RZ, P1 ;  /* 0x000000ff69027208 */ /* 0x000fca0000800000 */
[----:B------:R-:W-:-:S04]  /*14d10*/  FADD.FTZ R3, R249, -R2 ;  /* 0x80000002f9037221 */ /* 0x000fc80000010000 */
[C---:B------:R-:W-:Y:S01]  /*14d20*/  FMUL.FTZ R3, R0.reuse, R3 ;  /* 0x0000000300037220 */ /* 0x040fe20000410000 */
[----:B------:R-:W-:-:S05]  /*14d30*/  FMUL.FTZ R2, R0, R105 ;  /* 0x0000006900027220 */ /* 0x000fca0000410000 */
[----:B------:R-:W1:Y:S01]  /*14d40*/  MUFU.EX2 R3, R3 ;  /* 0x0000000300037308 */ /* 0x000e620000000800 */
        /* <DEDUP_REMOVED lines=17> */
[-C--:B-1----:R-:W-:Y:S01]  /*14e60*/  FMUL.FTZ R2, R161, R3.reuse ;  /* 0x00000003a1027220 */ /* 0x082fe20000410000 */
[----:B------:R-:W-:Y:S04]  /*14e70*/  STL [R1+0x208], R105 ;  /* 0x0002086901007387 */ /* 0x000fe80000100800 */
[----:B------:R1:W-:Y:S04]  /*14e80*/  STL [R1+0xb4], R2 ;  /* 0x0000b40201007387 */ /* 0x0003e80000100800 */
[----:B------:R-:W2:Y:S01]  /*14e90*/  LDL.LU R29, [R1+0x12c] ;  /* 0x00012c00011d7983 */ /* 0x000ea20000300800 */
[-C--:B------:R-:W-:Y:S01]  /*14ea0*/  FMUL.FTZ R6, R152, R3.reuse ;  /* 0x0000000398067220 */ /* 0x080fe20000410000 */
[----:B------:R-:W-:-:S04]  /*14eb0*/  FMUL.FTZ R104, R136, R3 ;  /* 0x0000000388687220 */ /* 0x000fc80000410000 */
[----:B------:R3:W-:Y:S01]  /*14ec0*/  STL [R1+0xd0], R6 ;  /* 0x0000d00601007387 */ /* 0x0007e20000100800 */
[-C--:B------:R-:W-:Y:S01]  /*14ed0*/  FMUL.FTZ R172, R137, R3.reuse ;  /* 0x0000000389ac7220 */ /* 0x080fe20000410000 */
[-C--:B------:R-:W-:Y:S01]  /*14ee0*/  FMUL.FTZ R247, R124, R3.reuse ;  /* 0x000000037cf77220 */ /* 0x080fe20000410000 */
[-C--:B------:R-:W-:Y:S01]  /*14ef0*/  FMUL.FTZ R221, R125, R3.reuse ;  /* 0x000000037ddd7220 */ /* 0x080fe20000410000 */
[-C--:B------:R-:W-:Y:S01]  /*14f00*/  FMUL.FTZ R204, R68, R3.reuse ;  /* 0x0000000344cc7220 */ /* 0x080fe20000410000 */
[----:B-1----:R-:W-:-:S05]  /*14f10*/  FMUL.FTZ R2, R153, R3 ;  /* 0x0000000399027220 */ /* 0x002fca0000410000 */
[----:B------:R1:W-:Y:S01]  /*14f20*/  STL [R1+0xd4], R2 ;  /* 0x0000d40201007387 */ /* 0x0003e20000100800 */
[----:B---3--:R-:W-:-:S05]  /*14f30*/  FMUL.FTZ R6, R140, R3 ;  /* 0x000000038c067220 */ /* 0x008fca0000410000 */
[----:B------:R-:W-:Y:S04]  /*14f40*/  STL [R1+0xe0], R6 ;  /* 0x0000e00601007387 */ /* 0x000fe80000100800 */
[----:B------:R-:W-:Y:S01]  /*14f50*/  STL [R1+0x20c], R104 ;  /* 0x00020c6801007387 */ /* 0x000fe20000100800 */
[----:B-1----:R-:W-:-:S05]  /*14f60*/  FMUL.FTZ R2, R141, R3 ;  /* 0x000000038d027220 */ /* 0x002fca0000410000 */
[----:B------:R1:W-:Y:S04]  /*14f70*/  STL [R1+0xe4], R2 ;  /* 0x0000e40201007387 */ /* 0x0003e80000100800 */
[----:B------:R-:W-:Y:S04]  /*14f80*/  STL [R1+0x210], R172 ;  /* 0x000210ac01007387 */ /* 0x000fe80000100800 */
[----:B------:R-:W-:Y:S04]  /*14f90*/  STL [R1+0x214], R247 ;  /* 0x000214f701007387 */ /* 0x000fe80000100800 */
[----:B------:R-:W-:Y:S04]  /*14fa0*/  STL [R1+0x218], R221 ;  /* 0x000218dd01007387 */ /* 0x000fe80000100800 */
[----:B------:R-:W-:Y:S04]  /*14fb0*/  STL [R1+0x21c], R204 ;  /* 0x00021ccc01007387 */ /* 0x000fe80000100800 */
[----:B------:R-:W3:Y:S04]  /*14fc0*/  LDL.LU R28, [R1+0x130] ;  /* 0x00013000011c7983 */ /* 0x000ee80000300800 */
[----:B------:R-:W4:Y:S01]  /*14fd0*/  LDL.LU R33, [R1+0x18] ;  /* 0x0000180001217983 */ /* 0x000f220000300800 */
[----:B-1----:R-:W-:-:S04]  /*14fe0*/  FMNMX.FTZ R2, R252, R44, !PT ;  /* 0x0000002cfc027209 */ /* 0x002fc80007810000 */
        /* <DEDUP_REMOVED lines=9> */
[----:B------:R-:W-:Y:S03]  /*15080*/  MUFU.EX2 R4, R4 ;  /* 0x0000000400047308 */ /* 0x000fe60000000800 */
[----:B------:R-:W-:-:S04]  /*15090*/  FMNMX.FTZ R2, R57, R2, !PT ;  /* 0x0000000239027209 */ /* 0x000fc80007810000 */
[----:B------:R-:W-:Y:S01]  /*150a0*/  FMNMX.FTZ R2, R56, R2, !PT ;  /* 0x0000000238027209 */ /* 0x000fe20007810000 */
[----:B------:R-:W1:Y:S03]  /*150b0*/  MUFU.EX2 R5, R5 ;  /* 0x0000000500057308 */ /* 0x000e660000000800 */
[----:B------:R-:W-:-:S04]  /*150c0*/  FMNMX.FTZ R2, R51, R2, !PT ;  /* 0x0000000233027209 */ /* 0x000fc80007810000 */
[----:B------:R-:W-:Y:S01]  /*150d0*/  FMNMX.FTZ R2, R46, R2, !PT ;  /* 0x000000022e027209 */ /* 0x000fe20007810000 */
[-C--:B------:R-:W-:Y:S01]  /*150e0*/  FMUL.FTZ R236, R168, R3.reuse ;  /* 0x00000003a8ec7220 */ /* 0x080fe20000410000 */
[-C--:B------:R-:W-:Y:S02]  /*150f0*/  FMUL.FTZ R233, R169, R3.reuse ;  /* 0x00000003a9e97220 */ /* 0x080fe40000410000 */
[----:B------:R-:W-:Y:S01]  /*15100*/  FMNMX.FTZ R2, R47, R2, !PT ;  /* 0x000000022f027209 */ /* 0x000fe20007810000 */
        /* <DEDUP_REMOVED lines=12> */
[----:B------:R-:W-:-:S02]  /*151d0*/  FMNMX.FTZ R2, R45, R2, !PT ;  /* 0x000000022d027209 */ /* 0x000fc40007810000 */
[----:B-1----:R-:W-:Y:S01]  /*151e0*/  F2FP.BF16.F32.PACK_AB R67, R5, R4 ;  /* 0x000000040543723e */ /* 0x002fe200000010ff */
[----:B--2---:R-:W-:-:S04]  /*151f0*/  FFMA.FTZ R3, R29, R3, R4 ;  /* 0x000000031d037223 */ /* 0x004fc80000010004 */
[----:B------:R-:W-:Y:S02]  /*15200*/  FADD.FTZ R22, R5, R3 ;  /* 0x0000000305167221 */ /* 0x000fe40000010000 */
        /* <DEDUP_REMOVED lines=26> */
[----:B----4-:R-:W-:-:S04]  /*153b0*/  FMNMX.FTZ R2, R33, R50, !PT ;  /* 0x0000003221027209 */ /* 0x010fc80007810000 */
        /* <DEDUP_REMOVED lines=8> */
[----:B------:R1:W-:Y:S03]  /*15440*/  MUFU.EX2 R10, R3 ;  /* 0x00000003000a7308 */ /* 0x0003e60000000800 */
[----:B------:R-:W-:-:S04]  /*15450*/  FMNMX.FTZ R2, R176, R2, !PT ;  /* 0x00000002b0027209 */ /* 0x000fc80007810000 */
[----:B------:R-:W-:Y:S01]  /*15460*/  FMNMX.FTZ R2, R107, R2, !PT ;  /* 0x000000026b027209 */ /* 0x000fe20007810000 */
[----:B------:R-:W-:Y:S03]  /*15470*/  MUFU.EX2 R5, R5 ;  /* 0x0000000500057308 */ /* 0x000fe60000000800 */
[----:B------:R-:W-:Y:S01]  /*15480*/  FMNMX.FTZ R2, R106, R2, !PT ;  /* 0x000000026a027209 */ /* 0x000fe20007810000 */
[----:B-1----:R-:W-:-:S04]  /*15490*/  FMUL.FTZ R3, R0, R4 ;  /* 0x0000000400037220 */ /* 0x002fc80000410000 */
[----:B------:R-:W3:Y:S01]  /*154a0*/  MUFU.EX2 R4, R3 ;  /* 0x0000000300047308 */ /* 0x000ee20000000800 */
[----:B------:R-:W-:-:S04]  /*154b0*/  FMNMX.FTZ R2, R66, R2, !PT ;  /* 0x0000000242027209 */ /* 0x000fc80007810000 */
[----:B------:R-:W-:-:S04]  /*154c0*/  FMNMX.FTZ R2, R55, R2, !PT ;  /* 0x0000000237027209 */ /* 0x000fc80007810000 */
[----:B------:R-:W-:-:S04]  /*154d0*/  FMNMX.FTZ R2, R54, R2, !PT ;  /* 0x0000000236027209 */ /* 0x000fc80007810000 */
[----:B------:R-:W-:Y:S01]  /*154e0*/  FMNMX.FTZ R2, R53, R2, !PT ;  /* 0x0000000235027209 */ /* 0x000fe20007810000 */
[----:B---3--:R-:W-:-:S04]  /*154f0*/  FFMA.FTZ R3, R28, R4, R10 ;  /* 0x000000041c037223 */ /* 0x008fc8000001000a */
[----:B------:R-:W-:Y:S02]  /*15500*/  FADD.FTZ R20, R5, R3 ;  /* 0x0000000305147221 */ /* 0x000fe40000010000 */
[----:B------:R-:W1:Y:S02]  /*15510*/  SHFL.BFLY PT, R3, R2, 0x2, 0x1f ;  /* 0x0c401f0002037f89 */ /* 0x000e6400000e0000 */
[----:B-1----:R-:W-:-:S05]  /*15520*/  FMNMX.FTZ R2, R2, R3, !PT ;  /* 0x0000000302027209 */ /* 0x002fca0007810000 */
[----:B------:R-:W1:Y:S01]  /*15530*/  SHFL.BFLY PT, R3, R2, 0x1, 0x1f ;  /* 0x0c201f0002037f89 */ /* 0x000e6200000e0000 */
[----:B------:R-:W-:Y:S02]  /*15540*/  IMAD.MOV.U32 R28, RZ, RZ, R209 ;  /* 0x000000ffff1c7224 */ /* 0x000fe400078e00d1 */
[----:B------:R-:W-:Y:S02]  /*15550*/  IMAD.MOV.U32 R209, RZ, RZ, R208 ;  /* 0x000000ffffd17224 */ /* 0x000fe400078e00d0 */
[----:B------:R-:W-:Y:S01]  /*15560*/  IMAD.MOV.U32 R208, RZ, RZ, R103 ;  /* 0x000000ffffd07224 */ /* 0x000fe200078e0067 */
[----:B------:R-:W-:Y:S02]  /*15570*/  F2FP.BF16.F32.PACK_AB R25, R5, R10 ;  /* 0x0000000a0519723e */ /* 0x000fe400000010ff */
[----:B-1----:R-:W-:-:S04]  /*15580*/  FMNMX.FTZ R103, R2, R3, !PT ;  /* 0x0000000302677209 */ /* 0x002fc80007810000 */
[----:B------:R-:W-:-:S04]  /*15590*/  FSETP.NEU.FTZ.AND P1, PT, R103, -INF , PT ;  /* 0xff8000006700780b */ /* 0x000fc80003f3d000 */
[----:B------:R-:W-:-:S05]  /*155a0*/  FSEL R2, R103, RZ, P1 ;  /* 0x000000ff67027208 */ /* 0x000fca0000800000 */
[----:B------:R-:W-:Y:S02]  /*155b0*/  FADD.FTZ R5, R33, -R2 ;  /* 0x8000000221057221 */ /* 0x000fe40000010000 */
[----:B------:R-:W2:Y:S01]  /*155c0*/  LDL.LU R33, [R1+0x138] ;  /* 0x0001380001217983 */ /* 0x000ea20000300800 */
[----:B------:R-:W-:-:S05]  /*155d0*/  FMUL.FTZ R2, R0, R103 ;  /* 0x0000006700027220 */ /* 0x000fca0000410000 */
[----:B------:R-:W-:Y:S01]  /*155e0*/  FSEL R2, R2, RZ, P1 ;  /* 0x000000ff02027208 */ /* 0x000fe20000800000 */
[----:B------:R-:W-:Y:S04]  /*155f0*/  MUFU.EX2 R39, R21 ;  /* 0x0000001500277308 */ /* 0x000fe80000000800 */
[----:B------:R-:W-:-:S04]  /*15600*/  FFMA.FTZ R3, R50, R0, -R2 ;  /* 0x0000000032037223 */ /* 0x000fc80000010802 */
[----:B------:R-:W-:Y:S08]  /*15610*/  MUFU.EX2 R21, R11 ;  /* 0x0000000b00157308 */ /* 0x000ff00000000800 */
[----:B------:R1:W-:Y:S02]  /*15620*/  MUFU.EX2 R11, R3 ;  /* 0x00000003000b7308 */ /* 0x0003e40000000800 */
[----:B-1----:R-:W-:-:S06]  /*15630*/  FFMA.FTZ R3, R101, R0, -R2 ;  /* 0x0000000065037223 */ /* 0x002fcc0000010802 */
[----:B------:R1:W-:Y:S08]  /*15640*/  MUFU.EX2 R10, R3 ;  /* 0x00000003000a7308 */ /* 0x0003f00000000800 */
[----:B------:R3:W4:Y:S01]  /*15650*/  MUFU.EX2 R15, R100 ;  /* 0x00000064000f7308 */ /* 0x0007220000000800 */
[----:B-1----:R-:W-:-:S07]  /*15660*/  FMUL.FTZ R3, R0, R5 ;  /* 0x0000000500037220 */ /* 0x002fce0000410000 */
[----:B------:R-:W2:Y:S01]  /*15670*/  MUFU.EX2 R3, R3 ;  /* 0x0000000300037308 */ /* 0x000ea20000000800 */
[-CC-:B------:R-:W-:Y:S01]  /*15680*/  FFMA.FTZ R5, R183, R0.reuse, -R2.reuse ;  /* 0x00000000b7057223 */ /* 0x180fe20000010802 */
[-CC-:B------:R-:W-:Y:S01]  /*15690*/  FFMA.FTZ R34, R177, R0.reuse, -R2.reuse ;  /* 0x00000000b1227223 */ /* 0x180fe20000010802 */
[-CC-:B------:R-:W-:Y:S01]  /*156a0*/  FFMA.FTZ R35, R176, R0.reuse, -R2.reuse ;  /* 0x00000000b0237223 */ /* 0x180fe20000010802 */
[-CC-:B------:R-:W-:Y:S01]  /*156b0*/  FFMA.FTZ R37, R107, R0.reuse, -R2.reuse ;  /* 0x000000006b257223 */ /* 0x180fe20000010802 */
[----:B------:R-:W-:-:S03]  /*156c0*/  FFMA.FTZ R40, R106, R0, -R2 ;  /* 0x000000006a287223 */ /* 0x000fc60000010802 */
[----:B------:R-:W-:Y:S01]  /*156d0*/  MUFU.EX2 R38, R19 ;  /* 0x0000001300267308 */ /* 0x000fe20000000800 */
[-CC-:B---3--:R-:W-:Y:S01]  /*156e0*/  FFMA.FTZ R100, R66, R0.reuse, -R2.reuse ;  /* 0x0000000042647223 */ /* 0x188fe20000010802 */
[-CC-:B------:R-:W-:Y:S01]  /*156f0*/  FFMA.FTZ R111, R55, R0.reuse, -R2.reuse ;  /* 0x00000000376f7223 */ /* 0x180fe20000010802 */
[-CC-:B------:R-:W-:Y:S01]  /*15700*/  FFMA.FTZ R114, R54, R0.reuse, -R2.reuse ;  /* 0x0000000036727223 */ /* 0x180fe20000010802 */
[----:B------:R-:W-:Y:S01]  /*15710*/  FFMA.FTZ R115, R53, R0, -R2 ;  /* 0x0000000035737223 */ /* 0x000fe20000010802 */
[----:B----4-:R-:W-:-:S03]  /*15720*/  F2FP.BF16.F32.PACK_AB R168, R15, R195 ;  /* 0x000000c30fa8723e */ /* 0x010fc600000010ff */
[----:B------:R-:W-:Y:S01]  /*15730*/  MUFU.EX2 R19, R14 ;  /* 0x0000000e00137308 */ /* 0x000fe20000000800 */
[----:B------:R-:W-:-:S07]  /*15740*/  IMAD.MOV.U32 R195, RZ, RZ, R28 ;  /* 0x000000ffffc37224 */ /* 0x000fce00078e001c */
[----:B------:R-:W-:Y:S01]  /*15750*/  MUFU.EX2 R18, R13 ;  /* 0x0000000d00127308 */ /* 0x000fe20000000800 */
[----:B------:R-:W-:-:S07]  /*15760*/  IMAD.MOV.U32 R104, RZ, RZ, R48 ;  /* 0x000000ffff687224 */ /* 0x000fce00078e0030 */
[----:B------:R1:W-:Y:S01]  /*15770*/  MUFU.EX2 R45, R17 ;  /* 0x00000011002d7308 */ /* 0x0003e20000000800 */
[----:B------:R-:W-:-:S07]  /*15780*/  IMAD.MOV.U32 R105, RZ, RZ, R49 ;  /* 0x000000ffff697224 */ /* 0x000fce00078e0031 */
[----:B------:R3:W-:Y:S08]  /*15790*/  MUFU.EX2 R44, R16 ;  /* 0x00000010002c7308 */ /* 0x0007f00000000800 */
[----:B------:R4:W2:Y:S01]  /*157a0*/  MUFU.EX2 R14, R6 ;  /* 0x00000006000e7308 */ /* 0x0008a20000000800 */
[----:B-1----:R-:W-:-:S07]  /*157b0*/  FFMA.FTZ R17, R178, R0, -R2 ;  /* 0x00000000b2117223 */ /* 0x002fce0000010802 */
[----:B------:R1:W2:Y:S01]  /*157c0*/  MUFU.EX2 R13, R7 ;  /* 0x00000007000d7308 */ /* 0x0002a20000000800 */
[----:B---3--:R-:W-:-:S07]  /*157d0*/  FFMA.FTZ R16, R179, R0, -R2 ;  /* 0x00000000b3107223 */ /* 0x008fce0000010802 */
[----:B------:R3:W2:Y:S01]  /*157e0*/  MUFU.EX2 R36, R8 ;  /* 0x0000000800247308 */ /* 0x0006a20000000800 */
[-CC-:B----4-:R-:W-:Y:S01]  /*157f0*/  FFMA.FTZ R6, R180, R0.reuse, -R2.reuse ;  /* 0x00000000b4067223 */ /* 0x190fe20000010802 */
[-CC-:B-1----:R-:W-:Y:S01]  /*15800*/  FFMA.FTZ R7, R181, R0.reuse, -R2.reuse ;  /* 0x00000000b5077223 */ /* 0x182fe20000010802 */
[----:B---3--:R-:W-:Y:S01]  /*15810*/  FFMA.FTZ R8, R182, R0, -R2 ;  /* 0x00000000b6087223 */ /* 0x008fe20000010802 */
[----:B--2---:R-:W-:Y:S01]  /*15820*/  FFMA.FTZ R0, R33, R3, R11 ;  /* 0x0000000321007223 */ /* 0x004fe2000001000b */
[----:B------:R-:W-:Y:S02]  /*15830*/  IMAD.MOV.U32 R33, RZ, RZ, R29 ;  /* 0x000000ffff217224 */ /* 0x000fe400078e001d */
[----:B------:R-:W2:Y:S04]  /*15840*/  LDL.64 R28, [R1+0x120] ;  /* 0x00012000011c7983 */ /* 0x000ea80000100a00 */
[----:B------:R-:W3:Y:S01]  /*15850*/  LDL.LU.64 R48, [R1+0x30] ;  /* 0x0000300001307983 */ /* 0x000ee20000300a00 */
[----:B------:R-:W1:Y:S01]  /*15860*/  MUFU.EX2 R23, R9 ;  /* 0x0000000900177308 */ /* 0x000e620000000800 */
[----:B------:R-:W-:-:S07]  /*15870*/  F2FP.BF16.F32.PACK_AB R151, R10, R11 ;  /* 0x0000000b0a97723e */ /* 0x000fce00000010ff */
[----:B------:R-:W4:Y:S08]  /*15880*/  MUFU.EX2 R42, R12 ;  /* 0x0000000c002a7308 */ /* 0x000f300000000800 */
[----:B------:R1:W-:Y:S08]  /*15890*/  MUFU.EX2 R12, R5 ;  /* 0x00000005000c7308 */ /* 0x0003f00000000800 */
[----:B------:R4:W-:Y:S01]  /*158a0*/  MUFU.EX2 R9, R8 ;  /* 0x0000000800097308 */ /* 0x0009e20000000800 */
[----:B-1----:R-:W-:Y:S01]  /*158b0*/  FADD.FTZ R5, R10, R0 ;  /* 0x000000000a057221 */ /* 0x002fe20000010000 */
[----:B------:R-:W-:-:S06]  /*158c0*/  FADD.FTZ R0, R14, R20 ;  /* 0x000000140e007221 */ /* 0x000fcc0000010000 */
[----:B------:R1:W-:Y:S01]  /*158d0*/  MUFU.EX2 R10, R6 ;  /* 0x00000006000a7308 */ /* 0x0003e20000000800 */
[----:B------:R-:W-:Y:S01]  /*158e0*/  FADD.FTZ R0, R13, R0 ;  /* 0x000000000d007221 */ /* 0x000fe20000010000 */
[----:B----4-:R-:W-:-:S03]  /*158f0*/  FADD.FTZ R8, R15, R184 ;  /* 0x000000b80f087221 */ /* 0x010fc60000010000 */
[----:B------:R-:W-:Y:S01]  /*15900*/  FADD.FTZ R0, R36, R0 ;  /* 0x0000000024007221 */ /* 0x000fe20000010000 */
[----:B------:R-:W-:Y:S01]  /*15910*/  FADD.FTZ R2, R19, R22 ;  /* 0x0000001613027221 */ /* 0x000fe20000010000 */
[----:B-1----:R-:W-:Y:S02]  /*15920*/  FADD.FTZ R6, R39, R8 ;  /* 0x0000000827067221 */ /* 0x002fe40000010000 */
[----:B------:R-:W-:Y:S02]  /*15930*/  FADD.FTZ R15, R23, R0 ;  /* 0x00000000170f7221 */ /* 0x000fe40000010000 */
[----:B------:R-:W-:Y:S01]  /*15940*/  FADD.FTZ R6, R38, R6 ;  /* 0x0000000626067221 */ /* 0x000fe20000010000 */
[----:B------:R-:W-:-:S03]  /*15950*/  FADD.FTZ R2, R18, R2 ;  /* 0x0000000212027221 */ /* 0x000fc60000010000 */
[----:B------:R-:W-:Y:S01]  /*15960*/  FADD.FTZ R0, R45, R6 ;  /* 0x000000062d007221 */ /* 0x000fe20000010000 */
[----:B------:R-:W-:-:S03]  /*15970*/  F2FP.BF16.F32.PACK_AB R22, R18, R19 ;  /* 0x000000131216723e */ /* 0x000fc600000010ff */
[----:B------:R-:W-:Y:S01]  /*15980*/  FADD.FTZ R18, R44, R0 ;  /* 0x000000002c127221 */ /* 0x000fe20000010000 */
[----:B------:R-:W-:Y:S01]  /*15990*/  IMAD.SHL.U32 R0, R244, 0x2, RZ ;  /* 0x00000002f4007824 */ /* 0x000fe200078e00ff */
[----:B------:R-:W1:Y:S01]  /*159a0*/  MUFU.EX2 R8, R41 ;  /* 0x0000002900087308 */ /* 0x000e620000000800 */
[----:B------:R-:W-:-:S07]  /*159b0*/  FADD.FTZ R2, R42, R2 ;  /* 0x000000022a027221 */ /* 0x000fce0000010000 */
[----:B------:R-:W-:Y:S08]  /*159c0*/  MUFU.EX2 R11, R7 ;  /* 0x00000007000b7308 */ /* 0x000ff00000000800 */
[----:B------:R-:W4:Y:S01]  /*159d0*/  MUFU.EX2 R7, R43 ;  /* 0x0000002b00077308 */ /* 0x000f220000000800 */
[----:B------:R-:W-:-:S04]  /*159e0*/  FADD.FTZ R2, R21, R2 ;  /* 0x0000000215027221 */ /* 0x000fc80000010000 */
[----:B-1----:R-:W-:Y:S01]  /*159f0*/  FADD.FTZ R2, R8, R2 ;  /* 0x0000000208027221 */ /* 0x002fe20000010000 */
[----:B------:R-:W-:Y:S01]  /*15a00*/  FADD.FTZ R5, R12, R5 ;  /* 0x000000050c057221 */ /* 0x000fe20000010000 */
[----:B------:R-:W-:Y:S02]  /*15a10*/  F2FP.BF16.F32.PACK_AB R24, R13, R14 ;  /* 0x0000000e0d18723e */ /* 0x000fe400000010ff */
[C---:B----4-:R-:W-:Y:S01]  /*15a20*/  FADD.FTZ R19, R7.reuse, R2 ;  /* 0x0000000207137221 */ /* 0x050fe20000010000 */
[----:B------:R-:W-:Y:S01]  /*15a30*/  F2FP.BF16.F32.PACK_AB R20, R7, R8 ;  /* 0x000000080714723e */ /* 0x000fe200000010ff */
[C---:B------:R-:W-:Y:S01]  /*15a40*/  FADD.FTZ R5, R9.reuse, R5 ;  /* 0x0000000509057221 */ /* 0x040fe20000010000 */
[----:B------:R-:W-:-:S03]  /*15a50*/  F2FP.BF16.F32.PACK_AB R152, R9, R12 ;  /* 0x0000000c0998723e */ /* 0x000fc600000010ff */
[----:B------:R-:W-:Y:S01]  /*15a60*/  FADD.FTZ R5, R11, R5 ;  /* 0x000000050b057221 */ /* 0x000fe20000010000 */
[----:B------:R-:W-:-:S03]  /*15a70*/  F2FP.BF16.F32.PACK_AB R156, R10, R11 ;  /* 0x0000000b0a9c723e */ /* 0x000fc600000010ff */
[----:B------:R-:W-:Y:S01]  /*15a80*/  FADD.FTZ R14, R10, R5 ;  /* 0x000000050a0e7221 */ /* 0x000fe20000010000 */
[----:B------:R-:W-:Y:S01]  /*15a90*/  MUFU.EX2 R16, R16 ;  /* 0x0000001000107308 */ /* 0x000fe20000000800 */
[C---:B------:R-:W-:Y:S02]  /*15aa0*/  PRMT R75, R25.reuse, 0x7632, R75 ;  /* 0x00007632194b7816 */ /* 0x040fe4000000004b */
[----:B------:R-:W-:-:S04]  /*15ab0*/  PRMT R69, R25, 0x7610, R69 ;  /* 0x0000761019457816 */ /* 0x000fc80000000045 */
[----:B------:R-:W-:Y:S02]  /*15ac0*/  PRMT R181, R69, 0x5410, R75 ;  /* 0x0000541045b57816 */ /* 0x000fe4000000004b */
[----:B--2---:R-:W-:-:S04]  /*15ad0*/  LOP3.LUT R0, R29, R0, RZ, 0x3c, !PT ;  /* 0x000000001d007212 */ /* 0x004fc800078e3cff */
[----:B---3--:R-:W-:-:S05]  /*15ae0*/  LOP3.LUT R0, R0, R49, RZ, 0x3c, !PT ;  /* 0x0000003100007212 */ /* 0x008fca00078e3cff */
[----:B------:R-:W-:-:S05]  /*15af0*/  IMAD.WIDE.U32 R176, R0, -0x326172a9, RZ ;  /* 0xcd9e8d5700b07825 */ /* 0x000fca00078e00ff */
[----:B------:R-:W-:-:S05]  /*15b00*/  LOP3.LUT R0, R177, R195, R104, 0x96, !PT ;  /* 0x000000c3b1007212 */ /* 0x000fca00078e9668 */
[----:B------:R-:W-:-:S05]  /*15b10*/  IMAD.WIDE.U32 R90, R0, -0x2daee0ad, RZ ;  /* 0xd2511f53005a7825 */ /* 0x000fca00078e00ff */
[----:B------:R-:W-:Y:S02]  /*15b20*/  LOP3.LUT R0, R91, R217, R222, 0x96, !PT ;  /* 0x000000d95b007212 */ /* 0x000fe400078e96de */
[----:B------:R-:W-:-:S03]  /*15b30*/  LOP3.LUT R2, R251, R33, R176, 0x96, !PT ;  /* 0x00000021fb027212 */ /* 0x000fc600078e96b0 */
        /* <DEDUP_REMOVED lines=8> */
[----:B------:R-:W-:-:S05]  /*15bc0*/  IMAD.WIDE.U32 R8, R0, -0x326172a9, RZ ;  /* 0xcd9e8d5700087825 */ /* 0x000fca00078e00ff */
[----:B------:R-:W-:Y:S01]  /*15bd0*/  LOP3.LUT R5, R9, R240, R10, 0x96, !PT ;  /* 0x000000f009057212 */ /* 0x000fe200078e960a */
[----:B------:R-:W-:-:S05]  /*15be0*/  IMAD.WIDE.U32 R10, R2, -0x2daee0ad, RZ ;  /* 0xd2511f53020a7825 */ /* 0x000fca00078e00ff */
[----:B------:R-:W-:-:S05]  /*15bf0*/  LOP3.LUT R0, R11, R208, R12, 0x96, !PT ;  /* 0x000000d00b007212 */ /* 0x000fca00078e960c */
[----:B------:R-:W-:-:S05]  /*15c00*/  IMAD.WIDE.U32 R6, R0, -0x326172a9, RZ ;  /* 0xcd9e8d5700067825 */ /* 0x000fca00078e00ff */
[----:B------:R-:W-:-:S04]  /*15c10*/  LOP3.LUT R0, R7, R245, R8, 0x96, !PT ;  /* 0x000000f507007212 */ /* 0x000fc800078e9608 */
[----:B------:R-:W-:-:S04]  /*15c20*/  LOP3.LUT R2, R0, 0xff, RZ, 0xc0, !PT ;  /* 0x000000ff00027812 */ /* 0x000fc800078ec0ff */
[----:B------:R-:W-:Y:S02]  /*15c30*/  ISETP.GE.U32.AND P2, PT, R200, R2, PT ;  /* 0x00000002c800720c */ /* 0x000fe40003f46070 */
[----:B------:R-:W-:-:S04]  /*15c40*/  LOP3.LUT R2, R0, 0xffff, RZ, 0xc0, !PT ;  /* 0x0000ffff00027812 */ /* 0x000fc800078ec0ff */
[----:B------:R-:W-:Y:S01]  /*15c50*/  SHF.R.U32.HI R2, RZ, 0x8, R2 ;  /* 0x00000008ff027819 */ /* 0x000fe20000011602 */
[----:B------:R-:W1:Y:S03]  /*15c60*/  MUFU.EX2 R13, R26 ;  /* 0x0000001a000d7308 */ /* 0x000e660000000800 */
[----:B------:R-:W-:-:S04]  /*15c70*/  LOP3.LUT R2, R2, 0xffff, RZ, 0xc0, !PT ;  /* 0x0000ffff02027812 */ /* 0x000fc800078ec0ff */
[----:B------:R-:W-:Y:S01]  /*15c80*/  ISETP.GE.U32.AND P5, PT, R200, R2, PT ;  /* 0x00000002c800720c */ /* 0x000fe20003fa6070 */
[----:B------:R-:W2:Y:S01]  /*15c90*/  MUFU.EX2 R11, R27 ;  /* 0x0000001b000b7308 */ /* 0x000ea20000000800 */
[--C-:B------:R-:W-:Y:S02]  /*15ca0*/  SHF.R.U32.HI R2, RZ, 0x10, R0.reuse ;  /* 0x00000010ff027819 */ /* 0x100fe40000011600 */
[----:B------:R-:W-:-:S05]  /*15cb0*/  SHF.R.U32.HI R0, RZ, 0x18, R0 ;  /* 0x00000018ff007819 */ /* 0x000fca0000011600 */
[----:B------:R-:W3:Y:S01]  /*15cc0*/  MUFU.EX2 R9, R17 ;  /* 0x0000001100097308 */ /* 0x000ee20000000800 */
[----:B------:R-:W-:Y:S02]  /*15cd0*/  ISETP.GE.U32.AND P4, PT, R200, R0, PT ;  /* 0x00000000c800720c */ /* 0x000fe40003f86070 */
[----:B------:R-:W-:Y:S02]  /*15ce0*/  LOP3.LUT R0, R6, 0xff, RZ, 0xc0, !PT ;  /* 0x000000ff06007812 */ /* 0x000fe400078ec0ff */
[----:B------:R-:W-:Y:S02]  /*15cf0*/  LOP3.LUT R2, R2, 0xff, RZ, 0xc0, !PT ;  /* 0x000000ff02027812 */ /* 0x000fe400078ec0ff */
[C---:B------:R-:W-:Y:S02]  /*15d00*/  ISETP.GE.U32.AND P3, PT, R200.reuse, R0, PT ;  /* 0x00000000c800720c */ /* 0x040fe40003f66070 */
[----:B------:R-:W-:Y:S02]  /*15d10*/  SHF.R.U32.HI R0, RZ, 0x18, R6 ;  /* 0x00000018ff007819 */ /* 0x000fe40000011606 */
[C---:B------:R-:W-:Y:S01]  /*15d20*/  ISETP.GE.U32.AND P6, PT, R200.reuse, R2, PT ;  /* 0x00000002c800720c */ /* 0x040fe20003fc6070 */
[----:B-1----:R-:W-:Y:S01]  /*15d30*/  FADD.FTZ R2, R13, R15 ;  /* 0x0000000f0d027221 */ /* 0x002fe20000010000 */
[----:B------:R-:W-:Y:S01]  /*15d40*/  ISETP.GE.U32.AND P1, PT, R200, R0, PT ;  /* 0x00000000c800720c */ /* 0x000fe20003f26070 */
[----:B------:R-:W-:Y:S01]  /*15d50*/  FADD.FTZ R0, R16, R14 ;  /* 0x0000000e10007221 */ /* 0x000fe20000010000 */
[----:B------:R-:W-:Y:S01]  /*15d60*/  LOP3.LUT R8, R6, 0xffff, RZ, 0xc0, !PT ;  /* 0x0000ffff06087812 */ /* 0x000fe200078ec0ff */
[----:B--2---:R-:W-:Y:S01]  /*15d70*/  FADD.FTZ R12, R11, R2 ;  /* 0x000000020b0c7221 */ /* 0x004fe20000010000 */
[----:B------:R-:W-:-:S02]  /*15d80*/  SHF.R.U32.HI R6, RZ, 0x10, R6 ;  /* 0x00000010ff067819 */ /* 0x000fc40000011606 */
[----:B------:R-:W-:Y:S01]  /*15d90*/  F2FP.BF16.F32.PACK_AB R11, R11, R13 ;  /* 0x0000000d0b0b723e */ /* 0x000fe200000010ff */
[----:B---3--:R-:W-:Y:S01]  /*15da0*/  FADD.FTZ R13, R9, R0 ;  /* 0x00000000090d7221 */ /* 0x008fe20000010000 */
[----:B------:R-:W-:Y:S01]  /*15db0*/  LOP3.LUT R0, R6, 0xff, RZ, 0xc0, !PT ;  /* 0x000000ff06007812 */ /* 0x000fe200078ec0ff */
[----:B------:R-:W-:-:S04]  /*15dc0*/  IMAD.WIDE.U32 R6, R5, -0x2daee0ad, RZ ;  /* 0xd2511f5305067825 */ /* 0x000fc800078e00ff */
[----:B------:R-:W-:Y:S01]  /*15dd0*/  @!P4 HFMA2.BF16_V2 R50, -RZ.H0_H0, RZ.H0_H0, -R75.H0_H0 ;  /* 0x200000ffff32c231 */ /* 0x000fe2000034094b */
[----:B------:R-:W-:-:S04]  /*15de0*/  LOP3.LUT R5, R6, 0xff, RZ, 0xc0, !PT ;  /* 0x000000ff06057812 */ /* 0x000fc800078ec0ff */
[----:B------:R-:W-:Y:S02]  /*15df0*/  @!P4 PRMT R75, R50, 0x5410, RZ ;  /* 0x00005410324bc816 */ /* 0x000fe400000000ff */
[----:B------:R-:W-:Y:S02]  /*15e00*/  ISETP.GE.U32.AND P4, PT, R200, R5, PT ;  /* 0x00000005c800720c */ /* 0x000fe40003f86070 */
[----:B------:R1:W-:Y:S02]  /*15e10*/  MUFU.EX2 R5, R186 ;  /* 0x000000ba00057308 */ /* 0x0003e40000000800 */
[----:B-1----:R-:W-:Y:S02]  /*15e20*/  IMAD.MOV.U32 R186, RZ, RZ, R33 ;  /* 0x000000ffffba7224 */ /* 0x002fe400078e0021 */
[----:B------:R-:W2:Y:S01]  /*15e30*/  LDL.LU R33, [R1+0x158] ;  /* 0x0001580001217983 */ /* 0x000ea20000300800 */
[C---:B------:R-:W-:Y:S02]  /*15e40*/  PRMT R84, R67.reuse, 0x7610, R84 ;  /* 0x0000761043547816 */ /* 0x040fe40000000054 */
[----:B------:R-:W-:-:S03]  /*15e50*/  PRMT R81, R67, 0x7632, R81 ;  /* 0x0000763243517816 */ /* 0x000fc60000000051 */
[----:B------:R-:W-:Y:S01]  /*15e60*/  @!P2 HFMA2.BF16_V2 R46, -RZ.H0_H0, RZ.H0_H0, -R84.H0_H0 ;  /* 0x200000ffff2ea231 */ /* 0x000fe20000340954 */
[----:B------:R-:W-:Y:S01]  /*15e70*/  SHF.R.U32.HI R2, RZ, 0x8, R8 ;  /* 0x00000008ff027819 */ /* 0x000fe20000011608 */
[----:B------:R-:W-:Y:S01]  /*15e80*/  @!P5 HFMA2.BF16_V2 R47, -RZ.H0_H0, RZ.H0_H0, -R81.H0_H0 ;  /* 0x200000ffff2fd231 */ /* 0x000fe20000340951 */
[----:B------:R-:W1:Y:S01]  /*15e90*/  MUFU.EX2 R8, R185 ;  /* 0x000000b900087308 */ /* 0x000e620000000800 */
[----:B------:R-:W-:Y:S02]  /*15ea0*/  PRMT R182, R84, 0x5410, R81 ;  /* 0x0000541054b67816 */ /* 0x000fe40000000051 */
[----:B------:R-:W-:Y:S02]  /*15eb0*/  @!P2 PRMT R84, R46, 0x5410, RZ ;  /* 0x000054102e54a816 */ /* 0x000fe400000000ff */
[----:B------:R-:W-:Y:S02]  /*15ec0*/  ISETP.GE.U32.AND P2, PT, R200, R0, PT ;  /* 0x00000000c800720c */ /* 0x000fe40003f46070 */
[----:B------:R-:W-:-:S02]  /*15ed0*/  LOP3.LUT R2, R2, 0xffff, RZ, 0xc0, !PT ;  /* 0x0000ffff02027812 */ /* 0x000fc400078ec0ff */
[----:B------:R-:W-:Y:S02]  /*15ee0*/  LOP3.LUT R0, R7, R246, R10, 0x96, !PT ;  /* 0x000000f607007212 */ /* 0x000fe400078e960a */
[----:B------:R-:W-:Y:S02]  /*15ef0*/  @!P5 PRMT R81, R47, 0x5410, RZ ;  /* 0x000054102f51d816 */ /* 0x000fe400000000ff */
[----:B------:R-:W-:Y:S02]  /*15f00*/  ISETP.GE.U32.AND P5, PT, R200, R2, PT ;  /* 0x00000002c800720c */ /* 0x000fe40003fa6070 */
[----:B------:R-:W-:Y:S01]  /*15f10*/  SHF.R.U32.HI R2, RZ, 0x10, R0 ;  /* 0x00000010ff027819 */ /* 0x000fe20000011600 */
[----:B------:R-:W-:-:S03]  /*15f20*/  @!P6 HFMA2.BF16_V2 R51, -RZ.H0_H0, RZ.H0_H0, -R69.H0_H0 ;  /* 0x200000ffff33e231 */ /* 0x000fc60000340945 */
[----:B------:R-:W-:Y:S02]  /*15f30*/  LOP3.LUT R2, R2, 0xff, RZ, 0xc0, !PT ;  /* 0x000000ff02027812 */ /* 0x000fe400078ec0ff */
[----:B------:R-:W-:Y:S02]  /*15f40*/  @!P6 PRMT R69, R51, 0x5410, RZ ;  /* 0x000054103345e816 */ /* 0x000fe400000000ff */
[----:B------:R-:W-:Y:S02]  /*15f50*/  PRMT R68, R22, 0x7610, R68 ;  /* 0x0000761016447816 */ /* 0x000fe40000000044 */
[----:B------:R-:W-:Y:S01]  /*15f60*/  ISETP.GE.U32.AND P6, PT, R200, R2, PT ;  /* 0x00000002c800720c */ /* 0x000fe20003fc6070 */
[----:B-1----:R-:W-:Y:S01]  /*15f70*/  FADD.FTZ R2, R8, R18 ;  /* 0x0000001208027221 */ /* 0x002fe20000010000 */
[----:B------:R-:W-:Y:S01]  /*15f80*/  F2FP.BF16.F32.PACK_AB R119, R9, R16 ;  /* 0x000000100977723e */ /* 0x000fe200000010ff */
[----:B------:R-:W-:Y:S01]  /*15f90*/  @!P3 HFMA2.BF16_V2 R53, -RZ.H0_H0, RZ.H0_H0, -R68.H0_H0 ;  /* 0x200000ffff35b231 */ /* 0x000fe20000340944 */
[----:B------:R-:W-:Y:S01]  /*15fa0*/  LOP3.LUT R9, R6, 0xffff, RZ, 0xc0, !PT ;  /* 0x0000ffff06097812 */ /* 0x000fe200078ec0ff */
[----:B------:R-:W-:Y:S01]  /*15fb0*/  FADD.FTZ R7, R5, R2 ;  /* 0x0000000205077221 */ /* 0x000fe20000010000 */
[----:B------:R-:W-:-:S02]  /*15fc0*/  PRMT R67, R22, 0x7632, R67 ;  /* 0x0000763216437816 */ /* 0x000fc40000000043 */
[----:B------:R-:W-:Y:S02]  /*15fd0*/  LOP3.LUT R2, R0, 0xff, RZ, 0xc0, !PT ;  /* 0x000000ff00027812 */ /* 0x000fe400078ec0ff */
[----:B------:R-:W-:Y:S02]  /*15fe0*/  PRMT R179, R68, 0x5410, R67 ;  /* 0x0000541044b37816 */ /* 0x000fe40000000043 */
[----:B------:R-:W-:Y:S02]  /*15ff0*/  @!P3 PRMT R68, R53, 0x5410, RZ ;  /* 0x000054103544b816 */ /* 0x000fe400000000ff */
[----:B------:R-:W-:Y:S02]  /*16000*/  ISETP.GE.U32.AND P3, PT, R200, R2, PT ;  /* 0x00000002c800720c */ /* 0x000fe40003f66070 */
[----:B------:R-:W-:Y:S02]  /*16010*/  SHF.R.U32.HI R2, RZ, 0x18, R0 ;  /* 0x00000018ff027819 */ /* 0x000fe40000011600 */
[----:B------:R-:W-:-:S02]  /*16020*/  LOP3.LUT R0, R0, 0xffff, RZ, 0xc0, !PT ;  /* 0x0000ffff00007812 */ /* 0x000fc400078ec0ff */
[C---:B------:R-:W-:Y:S02]  /*16030*/  PRMT R65, R24.reuse, 0x7610, R65 ;  /* 0x0000761018417816 */ /* 0x040fe40000000041 */
[----:B------:R-:W-:Y:S02]  /*16040*/  SHF.R.U32.HI R0, RZ, 0x8, R0 ;  /* 0x00000008ff007819 */ /* 0x000fe40000011600 */
[----:B------:R-:W-:Y:S01]  /*16050*/  PRMT R66, R24, 0x7632, R66 ;  /* 0x0000763218427816 */ /* 0x000fe20000000042 */
[----:B------:R-:W-:Y:S01]  /*16060*/  @!P2 HFMA2.BF16_V2 R56, -RZ.H0_H0, RZ.H0_H0, -R65.H0_H0 ;  /* 0x200000ffff38a231 */ /* 0x000fe20000340941 */
[----:B------:R-:W-:Y:S02]  /*16070*/  LOP3.LUT R0, R0, 0xffff, RZ, 0xc0, !PT ;  /* 0x0000ffff00007812 */ /* 0x000fe400078ec0ff */
[----:B------:R-:W-:Y:S02]  /*16080*/  PRMT R178, R65, 0x5410, R66 ;  /* 0x0000541041b27816 */ /* 0x000fe40000000042 */
[----:B------:R-:W-:-:S02]  /*16090*/  F2FP.BF16.F32.PACK_AB R21, R21, R42 ;  /* 0x0000002a1515723e */ /* 0x000fc400000010ff */
[----:B------:R-:W-:Y:S02]  /*160a0*/  @!P2 PRMT R65, R56, 0x5410, RZ ;  /* 0x000054103841a816 */ /* 0x000fe400000000ff */
[----:B------:R-:W-:Y:S02]  /*160b0*/  ISETP.GE.U32.AND P2, PT, R200, R0, PT ;  /* 0x00000000c800720c */ /* 0x000fe40003f46070 */
[----:B------:R-:W-:Y:S02]  /*160c0*/  F2FP.BF16.F32.PACK_AB R122, R5, R8 ;  /* 0x00000008057a723e */ /* 0x000fe400000010ff */
[----:B------:R-:W1:Y:S01]  /*160d0*/  MUFU.EX2 R8, R74 ;  /* 0x0000004a00087308 */ /* 0x000e620000000800 */
[C---:B------:R-:W-:Y:S01]  /*160e0*/  PRMT R53, R21.reuse, 0x7610, R53 ;  /* 0x0000761015357816 */ /* 0x040fe20000000035 */
[----:B------:R-:W-:Y:S01]  /*160f0*/  @!P5 HFMA2.BF16_V2 R54, -RZ.H0_H0, RZ.H0_H0, -R67.H0_H0 ;  /* 0x200000ffff36d231 */ /* 0x000fe20000340943 */
[----:B------:R-:W-:Y:S02]  /*16100*/  SHF.R.U32.HI R0, RZ, 0x8, R9 ;  /* 0x00000008ff007819 */ /* 0x000fe40000011609 */
[----:B------:R-:W-:Y:S01]  /*16110*/  PRMT R51, R21, 0x7632, R51 ;  /* 0x0000763215337816 */ /* 0x000fe20000000033 */
[----:B------:R-:W-:-:S02]  /*16120*/  @!P3 HFMA2.BF16_V2 R59, -RZ.H0_H0, RZ.H0_H0, -R53.H0_H0 ;  /* 0x200000ffff3bb231 */ /* 0x000fc40000340935 */
[----:B------:R-:W3:Y:S01]  /*16130*/  MUFU.EX2 R5, R78 ;  /* 0x0000004e00057308 */ /* 0x000ee20000000800 */
[----:B------:R-:W-:Y:S02]  /*16140*/  @!P5 PRMT R67, R54, 0x5410, RZ ;  /* 0x000054103643d816 */ /* 0x000fe400000000ff */
[----:B------:R-:W-:Y:S02]  /*16150*/  LOP3.LUT R0, R0, 0xffff, RZ, 0xc0, !PT ;  /* 0x0000ffff00007812 */ /* 0x000fe400078ec0ff */
[----:B------:R-:W-:-:S03]  /*16160*/  SHF.R.U32.HI R10, RZ, 0x10, R6 ;  /* 0x00000010ff0a7819 */ /* 0x000fc60000011606 */
[----:B------:R-:W4:Y:S01]  /*16170*/  MUFU.EX2 R14, R52 ;  /* 0x00000034000e7308 */ /* 0x000f220000000800 */
[----:B------:R-:W-:Y:S01]  /*16180*/  ISETP.GE.U32.AND P5, PT, R200, R2, PT ;  /* 0x00000002c800720c */ /* 0x000fe20003fa6070 */
[----:B------:R-:W-:Y:S01]  /*16190*/  @!P2 HFMA2.BF16_V2 R63, -RZ.H0_H0, RZ.H0_H0, -R51.H0_H0 ;  /* 0x200000ffff3fa231 */ /* 0x000fe20000340933 */
[----:B------:R-:W-:Y:S02]  /*161a0*/  PRMT R183, R53, 0x5410, R51 ;  /* 0x0000541035b77816 */ /* 0x000fe40000000033 */
[----:B------:R-:W-:-:S03]  /*161b0*/  @!P3 PRMT R53, R59, 0x5410, RZ ;  /* 0x000054103b35b816 */ /* 0x000fc600000000ff */
[----:B------:R-:W4:Y:S01]  /*161c0*/  MUFU.EX2 R2, R58 ;  /* 0x0000003a00027308 */ /* 0x000f220000000800 */
[----:B------:R-:W-:Y:S02]  /*161d0*/  ISETP.GE.U32.AND P3, PT, R200, R0, PT ;  /* 0x00000000c800720c */ /* 0x000fe40003f66070 */
[----:B------:R-:W-:Y:S01]  /*161e0*/  LOP3.LUT R0, R10, 0xff, RZ, 0xc0, !PT ;  /* 0x000000ff0a007812 */ /* 0x000fe200078ec0ff */
[----:B------:R-:W-:-:S04]  /*161f0*/  @!P1 HFMA2.BF16_V2 R55, -RZ.H0_H0, RZ.H0_H0, -R66.H0_H0 ;  /* 0x200000ffff379231 */ /* 0x000fc80000340942 */
[----:B------:R-:W4:Y:S01]  /*16200*/  MUFU.EX2 R25, R187 ;  /* 0x000000bb00197308 */ /* 0x000f220000000800 */
[----:B------:R-:W-:Y:S02]  /*16210*/  @!P2 PRMT R51, R63, 0x5410, RZ ;  /* 0x000054103f33a816 */ /* 0x000fe400000000ff */
[----:B------:R-:W-:Y:S02]  /*16220*/  SHF.R.U32.HI R6, RZ, 0x18, R6 ;  /* 0x00000018ff067819 */ /* 0x000fe40000011606 */
[----:B------:R-:W-:-:S03]  /*16230*/  ISETP.GE.U32.AND P2, PT, R200, R0, PT ;  /* 0x00000000c800720c */ /* 0x000fc60003f46070 */
[----:B------:R-:W4:Y:S01]  /*16240*/  MUFU.EX2 R16, R188 ;  /* 0x000000bc00107308 */ /* 0x000f220000000800 */
[----:B-1----:R-:W-:Y:S01]  /*16250*/  FADD.FTZ R0, R8, R19 ;  /* 0x0000001308007221 */ /* 0x002fe20000010000 */
[----:B------:R-:W-:-:S06]  /*16260*/  @!P1 PRMT R66, R55, 0x5410, RZ ;  /* 0x0000541037429816 */ /* 0x000fcc00000000ff */
[----:B------:R-:W1:Y:S01]  /*16270*/  MUFU.EX2 R15, R57 ;  /* 0x00000039000f7308 */ /* 0x000e620000000800 */
[----:B------:R-:W-:Y:S01]  /*16280*/  ISETP.GE.U32.AND P1, PT, R200, R6, PT ;  /* 0x00000006c800720c */ /* 0x000fe20003f26070 */
[----:B---3--:R-:W-:Y:S01]  /*16290*/  FADD.FTZ R6, R5, R0 ;  /* 0x0000000005067221 */ /* 0x008fe20000010000 */
[----:B----4-:R-:W-:-:S05]  /*162a0*/  FADD.FTZ R0, R14, R12 ;  /* 0x0000000c0e007221 */ /* 0x010fca0000010000 */
[----:B------:R-:W3:Y:S01]  /*162b0*/  MUFU.EX2 R10, R60 ;  /* 0x0000003c000a7308 */ /* 0x000ee20000000800 */
[----:B------:R-:W-:Y:S01]  /*162c0*/  F2FP.BF16.F32.PACK_AB R18, R5, R8 ;  /* 0x000000080512723e */ /* 0x000fe200000010ff */
[----:B------:R-:W-:Y:S01]  /*162d0*/  FADD.FTZ R5, R2, R0 ;  /* 0x0000000002057221 */ /* 0x000fe20000010000 */
[----:B------:R-:W-:-:S05]  /*162e0*/  FADD.FTZ R0, R25, R7 ;  /* 0x0000000719007221 */ /* 0x000fca0000010000 */
[----:B------:R-:W4:Y:S01]  /*162f0*/  MUFU.EX2 R9, R34 ;  /* 0x0000002200097308 */ /* 0x000f220000000800 */
[----:B------:R-:W-:Y:S01]  /*16300*/  FADD.FTZ R17, R16, R0 ;  /* 0x0000000010117221 */ /* 0x000fe20000010000 */
[----:B-1----:R-:W-:-:S06]  /*16310*/  FADD.FTZ R0, R15, R5 ;  /* 0x000000050f007221 */ /* 0x002fcc0000010000 */
[----:B------:R-:W1:Y:S08]  /*16320*/  MUFU.EX2 R8, R35 ;  /* 0x0000002300087308 */ /* 0x000e700000000800 */
[----:B------:R1:W1:Y:S01]  /*16330*/  MUFU.EX2 R24, R79 ;  /* 0x0000004f00187308 */ /* 0x0002620000000800 */
[----:B---3--:R-:W-:Y:S01]  /*16340*/  FADD.FTZ R19, R10, R0 ;  /* 0x000000000a137221 */ /* 0x008fe20000010000 */
[----:B------:R-:W-:-:S06]  /*16350*/  F2FP.BF16.F32.PACK_AB R21, R2, R14 ;  /* 0x0000000e0215723e */ /* 0x000fcc00000010ff */
[----:B------:R3:W3:Y:S01]  /*16360*/  MUFU.EX2 R22, R110 ;  /* 0x0000006e00167308 */ /* 0x0006e20000000800 */
[----:B------:R-:W-:Y:S01]  /*16370*/  PRMT R78, R11, 0x7632, R78 ;  /* 0x000076320b4e7816 */ /* 0x000fe2000000004e */
[----:B----4-:R-:W-:Y:S01]  /*16380*/  FADD.FTZ R2, R9, R13 ;  /* 0x0000000d09027221 */ /* 0x010fe20000010000 */
[----:B-1----:R-:W-:Y:S02]  /*16390*/  F2FP.BF16.F32.PACK_AB R107, R8, R9 ;  /* 0x00000009086b723e */ /* 0x002fe400000010ff */
[----:B------:R-:W-:-:S03]  /*163a0*/  PRMT R79, R11, 0x7610, R79 ;  /* 0x000076100b4f7816 */ /* 0x000fc6000000004f */
[----:B------:R-:W1:Y:S01]  /*163b0*/  MUFU.EX2 R11, R37 ;  /* 0x00000025000b7308 */ /* 0x000e620000000800 */
[----:B------:R-:W-:Y:S01]  /*163c0*/  FADD.FTZ R7, R8, R2 ;  /* 0x0000000208077221 */ /* 0x000fe20000010000 */
[----:B------:R-:W-:Y:S01]  /*163d0*/  FADD.FTZ R2, R24, R6 ;  /* 0x0000000618027221 */ /* 0x000fe20000010000 */
[----:B------:R-:W-:-:S05]  /*163e0*/  PRMT R74, R20, 0x7610, R74 ;  /* 0x00007610144a7816 */ /* 0x000fca000000004a */
[----:B------:R-:W4:Y:S01]  /*163f0*/  MUFU.EX2 R8, R40 ;  /* 0x0000002800087308 */ /* 0x000f220000000800 */
[----:B------:R-:W-:Y:S02]  /*16400*/  PRMT R80, R20, 0x7632, R80 ;  /* 0x0000763214507816 */ /* 0x000fe40000000050 */
[----:B---3--:R-:W-:Y:S01]  /*16410*/  F2FP.BF16.F32.PACK_AB R110, R16, R25 ;  /* 0x00000019106e723e */ /* 0x008fe200000010ff */
[C---:B------:R-:W-:Y:S01]  /*16420*/  FADD.FTZ R16, R22.reuse, R2 ;  /* 0x0000000216107221 */ /* 0x040fe20000010000 */
[----:B------:R-:W-:Y:S01]  /*16430*/  F2FP.BF16.F32.PACK_AB R20, R22, R24 ;  /* 0x000000181614723e */ /* 0x000fe200000010ff */
[----:B------:R-:W-:Y:S01]  /*16440*/  IMAD.MOV.U32 R184, RZ, RZ, R104 ;  /* 0x000000ffffb87224 */ /* 0x000fe200078e0068 */
[----:B------:R-:W-:Y:S02]  /*16450*/  F2FP.BF16.F32.PACK_AB R22, R10, R15 ;  /* 0x0000000f0a16723e */ /* 0x000fe400000010ff */
[----:B------:R-:W-:Y:S01]  /*16460*/  F2FP.BF16.F32.PACK_AB R23, R23, R36 ;  /* 0x000000241717723e */ /* 0x000fe200000010ff */
[----:B-1----:R-:W-:Y:S01]  /*16470*/  FADD.FTZ R2, R11, R7 ;  /* 0x000000070b027221 */ /* 0x002fe20000010000 */
[----:B------:R-:W-:-:S02]  /*16480*/  IMAD.MOV.U32 R187, RZ, RZ, R217 ;  /* 0x000000ffffbb7224 */ /* 0x000fc400078e00d9 */
[C---:B------:R-:W-:Y:S02]  /*16490*/  PRMT R52, R23.reuse, 0x7632, R52 ;  /* 0x0000763217347816 */ /* 0x040fe40000000034 */
[----:B------:R-:W-:Y:S01]  /*164a0*/  PRMT R50, R23, 0x7610, R50 ;  /* 0x0000761017327816 */ /* 0x000fe20000000032 */
[C---:B----4-:R-:W-:Y:S01]  /*164b0*/  FADD.FTZ R23, R8.reuse, R2 ;  /* 0x0000000208177221 */ /* 0x050fe20000010000 */
[----:B------:R-:W-:-:S03]  /*164c0*/  F2FP.BF16.F32.PACK_AB R106, R8, R11 ;  /* 0x0000000b086a723e */ /* 0x000fc600000010ff */
[----:B------:R-:W-:Y:S01]  /*164d0*/  @!P6 HFMA2.BF16_V2 R62, -RZ.H0_H0, RZ.H0_H0, -R50.H0_H0 ;  /* 0x200000ffff3ee231 */ /* 0x000fe20000340932 */
[----:B------:R-:W-:-:S04]  /*164e0*/  PRMT R252, R50, 0x5410, R52 ;  /* 0x0000541032fc7816 */ /* 0x000fc80000000034 */
[----:B------:R-:W-:Y:S01]  /*164f0*/  @!P6 PRMT R50, R62, 0x5410, RZ ;  /* 0x000054103e32e816 */ /* 0x000fe200000000ff */
[----:B------:R-:W-:Y:S01]  /*16500*/  @!P5 HFMA2.BF16_V2 R61, -RZ.H0_H0, RZ.H0_H0, -R52.H0_H0 ;  /* 0x200000ffff3dd231 */ /* 0x000fe20000340934 */
[----:B------:R-:W1:Y:S01]  /*16510*/  MUFU.EX2 R24, R193 ;  /* 0x000000c100187308 */ /* 0x000e620000000800 */
[----:B------:R-:W-:-:S03]  /*16520*/  @!P4 HFMA2.BF16_V2 R85, -RZ.H0_H0, RZ.H0_H0, -R74.H0_H0 ;  /* 0x200000ffff55c231 */ /* 0x000fc6000034094a */
[----:B------:R-:W-:Y:S01]  /*16530*/  @!P5 PRMT R52, R61, 0x5410, RZ ;  /* 0x000054103d34d816 */ /* 0x000fe200000000ff */
[----:B--2---:R-:W-:-:S05]  /*16540*/  VIADD R0, R33, 0xffffffff ;  /* 0xffffffff21007836 */ /* 0x004fca0000000000 */
[----:B------:R-:W-:-:S04]  /*16550*/  LOP3.LUT R180, R29, R0, RZ, 0x3c, !PT ;  /* 0x000000001db47212 */ /* 0x000fc800078e3cff */
[----:B------:R-:W-:-:S05]  /*16560*/  LOP3.LUT R0, R180, R49, RZ, 0x3c, !PT ;  /* 0x00000031b4007212 */ /* 0x000fca00078e3cff */
[----:B------:R-:W-:-:S05]  /*16570*/  IMAD.WIDE.U32 R14, R0, -0x326172a9, RZ ;  /* 0xcd9e8d57000e7825 */ /* 0x000fca00078e00ff */
[----:B------:R-:W-:Y:S02]  /*16580*/  LOP3.LUT R0, R15, R195, R184, 0x96, !PT ;  /* 0x000000c30f007212 */ /* 0x000fe400078e96b8 */
[----:B------:R-:W-:-:S03]  /*16590*/  LOP3.LUT R2, R251, R186, R14, 0x96, !PT ;  /* 0x000000bafb027212 */ /* 0x000fc600078e960e */
[----:B------:R-:W-:-:S04]  /*165a0*/  IMAD.WIDE.U32 R6, R0, -0x2daee0ad, RZ ;  /* 0xd2511f5300067825 */ /* 0x000fc800078e00ff */
[----:B------:R-:W-:Y:S01]  /*165b0*/  IMAD.WIDE.U32 R8, R2, -0x2daee0ad, RZ ;  /* 0xd2511f5302087825 */ /* 0x000fe200078e00ff */
[----:B------:R-:W-:-:S05]  /*165c0*/  LOP3.LUT R0, R7, R187, R222, 0x96, !PT ;  /* 0x000000bb07007212 */ /* 0x000fca00078e96de */
[----:B------:R-:W-:Y:S01]  /*165d0*/  IMAD.WIDE.U32 R12, R0, -0x326172a9, RZ ;  /* 0xcd9e8d57000c7825 */ /* 0x000fe200078e00ff */
[----:B------:R-:W-:-:S05]  /*165e0*/  LOP3.LUT R0, R9, R174, R6, 0x96, !PT ;  /* 0x000000ae09007212 */ /* 0x000fca00078e9606 */
        /* <DEDUP_REMOVED lines=9> */
[----:B------:R-:W-:-:S04]  /*16680*/  LOP3.LUT R0, R7, R245, R8, 0x96, !PT ;  /* 0x000000f507007212 */ /* 0x000fc800078e9608 */
[----:B------:R-:W-:-:S04]  /*16690*/  LOP3.LUT R2, R0, 0xff, RZ, 0xc0, !PT ;  /* 0x000000ff00027812 */ /* 0x000fc800078ec0ff */
[----:B------:R-:W-:Y:S02]  /*166a0*/  ISETP.GE.U32.AND P6, PT, R200, R2, PT ;  /* 0x00000002c800720c */ /* 0x000fe40003fc6070 */
[----:B------:R-:W-:-:S04]  /*166b0*/  LOP3.LUT R2, R0, 0xffff, RZ, 0xc0, !PT ;  /* 0x0000ffff00027812 */ /* 0x000fc800078ec0ff */
[----:B------:R-:W-:-:S04]  /*166c0*/  SHF.R.U32.HI R2, RZ, 0x8, R2 ;  /* 0x00000008ff027819 */ /* 0x000fc80000011602 */
[----:B------:R-:W-:Y:S02]  /*166d0*/  LOP3.LUT R2, R2, 0xffff, RZ, 0xc0, !PT ;  /* 0x0000ffff02027812 */ /* 0x000fe400078ec0ff */
[----:B------:R-:W-:Y:S02]  /*166e0*/  LOP3.LUT R5, R9, R240, R10, 0x96, !PT ;  /* 0x000000f009057212 */ /* 0x000fe400078e960a */
[----:B------:R-:W-:Y:S02]  /*166f0*/  ISETP.GE.U32.AND P5, PT, R200, R2, PT ;  /* 0x00000002c800720c */ /* 0x000fe40003fa6070 */
[--C-:B------:R-:W-:Y:S01]  /*16700*/  SHF.R.U32.HI R2, RZ, 0x10, R0.reuse ;  /* 0x00000010ff027819 */ /* 0x100fe20000011600 */
[----:B------:R-:W2:Y:S01]  /*16710*/  MUFU.EX2 R9, R189 ;  /* 0x000000bd00097308 */ /* 0x000ea20000000800 */
[----:B------:R-:W-:Y:S01]  /*16720*/  SHF.R.U32.HI R0, RZ, 0x18, R0 ;  /* 0x00000018ff007819 */ /* 0x000fe20000011600 */
[----:B------:R-:W-:Y:S01]  /*16730*/  @!P2 HFMA2.BF16_V2 R97, -RZ.H0_H0, RZ.H0_H0, -R79.H0_H0 ;  /* 0x200000ffff61a231 */ /* 0x000fe2000034094f */
[----:B------:R-:W-:-:S02]  /*16740*/  PRMT R249, R74, 0x5410, R80 ;  /* 0x000054104af97816 */ /* 0x000fc40000000050 */
[----:B------:R-:W-:-:S03]  /*16750*/  @!P4 PRMT R74, R85, 0x5410, RZ ;  /* 0x00005410554ac816 */ /* 0x000fc600000000ff */
[----:B------:R-:W3:Y:S01]  /*16760*/  MUFU.EX2 R13, R194 ;  /* 0x000000c2000d7308 */ /* 0x000ee20000000800 */
[----:B------:R-:W-:Y:S02]  /*16770*/  ISETP.GE.U32.AND P4, PT, R200, R0, PT ;  /* 0x00000000c800720c */ /* 0x000fe40003f86070 */
[----:B------:R-:W-:Y:S01]  /*16780*/  LOP3.LUT R0, R6, 0xff, RZ, 0xc0, !PT ;  /* 0x000000ff06007812 */ /* 0x000fe200078ec0ff */
[----:B------:R-:W-:Y:S01]  /*16790*/  @!P1 HFMA2.BF16_V2 R96, -RZ.H0_H0, RZ.H0_H0, -R78.H0_H0 ;  /* 0x200000ffff609231 */ /* 0x000fe2000034094e */
[----:B------:R-:W-:-:S03]  /*167a0*/  PRMT R217, R79, 0x5410, R78 ;  /* 0x000054104fd97816 */ /* 0x000fc6000000004e */
[----:B------:R-:W4:Y:S01]  /*167b0*/  MUFU.EX2 R10, R190 ;  /* 0x000000be000a7308 */ /* 0x000f220000000800 */
[----:B------:R-:W-:Y:S01]  /*167c0*/  @!P2 PRMT R79, R97, 0x5410, RZ ;  /* 0x00005410614fa816 */ /* 0x000fe200000000ff */
[----:B------:R-:W-:Y:S01]  /*167d0*/  @!P3 HFMA2.BF16_V2 R64, -RZ.H0_H0, RZ.H0_H0, -R80.H0_H0 ;  /* 0x200000ffff40b231 */ /* 0x000fe20000340950 */
[----:B------:R-:W-:Y:S02]  /*167e0*/  ISETP.GE.U32.AND P2, PT, R200, R0, PT ;  /* 0x00000000c800720c */ /* 0x000fe40003f46070 */
[----:B------:R-:W-:Y:S02]  /*167f0*/  SHF.R.U32.HI R0, RZ, 0x18, R6 ;  /* 0x00000018ff007819 */ /* 0x000fe40000011606 */
[----:B------:R-:W-:Y:S02]  /*16800*/  @!P1 PRMT R78, R96, 0x5410, RZ ;  /* 0x00005410604e9816 */ /* 0x000fe400000000ff */
[----:B------:R-:W-:Y:S02]  /*16810*/  LOP3.LUT R2, R2, 0xff, RZ, 0xc0, !PT ;  /* 0x000000ff02027812 */ /* 0x000fe400078ec0ff */
[----:B------:R-:W-:-:S02]  /*16820*/  @!P3 PRMT R80, R64, 0x5410, RZ ;  /* 0x000054104050b816 */ /* 0x000fc400000000ff */
[----:B------:R-:W-:Y:S01]  /*16830*/  ISETP.GE.U32.AND P1, PT, R200, R0, PT ;  /* 0x00000000c800720c */ /* 0x000fe20003f26070 */
[----:B-1----:R-:W-:Y:S01]  /*16840*/  FADD.FTZ R0, R24, R17 ;  /* 0x0000001118007221 */ /* 0x002fe20000010000 */
[----:B------:R-:W-:Y:S02]  /*16850*/  LOP3.LUT R8, R6, 0xffff, RZ, 0xc0, !PT ;  /* 0x0000ffff06087812 */ /* 0x000fe400078ec0ff */
[----:B------:R-:W-:Y:S02]  /*16860*/  PRMT R64, R18, 0x7610, R64 ;  /* 0x0000761012407816 */ /* 0x000fe40000000040 */
[----:B------:R-:W-:Y:S02]  /*16870*/  SHF.R.U32.HI R6, RZ, 0x10, R6 ;  /* 0x00000010ff067819 */ /* 0x000fe40000011606 */
[----:B------:R-:W-:Y:S01]  /*16880*/  ISETP.GE.U32.AND P3, PT, R200, R2, PT ;  /* 0x00000002c800720c */ /* 0x000fe20003f66070 */
[----:B--2---:R-:W-:Y:S01]  /*16890*/  FADD.FTZ R2, R9, R16 ;  /* 0x0000001009027221 */ /* 0x004fe20000010000 */
[----:B---3--:R-:W-:Y:S01]  /*168a0*/  FADD.FTZ R11, R13, R0 ;  /* 0x000000000d0b7221 */ /* 0x008fe20000010000 */
[----:B------:R-:W-:Y:S01]  /*168b0*/  @!P6 HFMA2.BF16_V2 R118, -RZ.H0_H0, RZ.H0_H0, -R64.H0_H0 ;  /* 0x200000ffff76e231 */ /* 0x000fe20000340940 */
[----:B------:R-:W-:-:S02]  /*168c0*/  PRMT R63, R18, 0x7632, R63 ;  /* 0x00007632123f7816 */ /* 0x000fc4000000003f */
[----:B------:R-:W-:Y:S01]  /*168d0*/  LOP3.LUT R0, R6, 0xff, RZ, 0xc0, !PT ;  /* 0x000000ff06007812 */ /* 0x000fe200078ec0ff */
[----:B------:R-:W-:Y:S01]  /*168e0*/  IMAD.WIDE.U32 R6, R5, -0x2daee0ad, RZ ;  /* 0xd2511f5305067825 */ /* 0x000fe200078e00ff */
[----:B------:R-:W-:Y:S02]  /*168f0*/  PRMT R62, R21, 0x7632, R62 ;  /* 0x00007632153e7816 */ /* 0x000fe4000000003e */
[----:B------:R-:W-:Y:S01]  /*16900*/  F2FP.BF16.F32.PACK_AB R101, R13, R24 ;  /* 0x000000180d65723e */ /* 0x000fe200000010ff */
[----:B----4-:R-:W-:Y:S01]  /*16910*/  FADD.FTZ R13, R10, R2 ;  /* 0x000000020a0d7221 */ /* 0x010fe20000010000 */
[----:B------:R-:W-:Y:S01]  /*16920*/  SHF.R.U32.HI R2, RZ, 0x8, R8 ;  /* 0x00000008ff027819 */ /* 0x000fe20000011608 */
[----:B------:R-:W-:Y:S01]  /*16930*/  @!P5 HFMA2.BF16_V2 R123, -RZ.H0_H0, RZ.H0_H0, -R63.H0_H0 ;  /* 0x200000ffff7bd231 */ /* 0x000fe2000034093f */
[----:B------:R-:W-:Y:S01]  /*16940*/  PRMT R194, R64, 0x5410, R63 ;  /* 0x0000541040c27816 */ /* 0x000fe2000000003f */
[----:B------:R-:W-:Y:S01]  /*16950*/  @!P4 HFMA2.BF16_V2 R124, -RZ.H0_H0, RZ.H0_H0, -R62.H0_H0 ;  /* 0x200000ffff7cc231 */ /* 0x000fe2000034093e */
[----:B------:R-:W-:-:S02]  /*16960*/  @!P6 PRMT R64, R118, 0x5410, RZ ;  /* 0x000054107640e816 */ /* 0x000fc400000000ff */
[----:B------:R-:W-:Y:S02]  /*16970*/  PRMT R61, R21, 0x7610, R61 ;  /* 0x00007610153d7816 */ /* 0x000fe4000000003d */
[----:B------:R-:W-:Y:S02]  /*16980*/  ISETP.GE.U32.AND P6, PT, R200, R0, PT ;  /* 0x00000000c800720c */ /* 0x000fe40003fc6070 */
[----:B------:R-:W-:Y:S02]  /*16990*/  LOP3.LUT R5, R6, 0xff, RZ, 0xc0, !PT ;  /* 0x000000ff06057812 */ /* 0x000fe400078ec0ff */
[----:B------:R-:W-:Y:S02]  /*169a0*/  LOP3.LUT R0, R7, R246, R12, 0x96, !PT ;  /* 0x000000f607007212 */ /* 0x000fe400078e960c */
[----:B------:R-:W-:Y:S01]  /*169b0*/  LOP3.LUT R2, R2, 0xffff, RZ, 0xc0, !PT ;  /* 0x0000ffff02027812 */ /* 0x000fe200078ec0ff */
[----:B------:R-:W1:Y:S01]  /*169c0*/  MUFU.EX2 R12, R136 ;  /* 0x00000088000c7308 */ /* 0x000e620000000800 */
[----:B------:R-:W-:-:S02]  /*169d0*/  PRMT R190, R61, 0x5410, R62 ;  /* 0x000054103dbe7816 */ /* 0x000fc4000000003e */
[----:B------:R-:W-:Y:S02]  /*169e0*/  @!P5 PRMT R63, R123, 0x5410, RZ ;  /* 0x000054107b3fd816 */ /* 0x000fe400000000ff */
[----:B------:R-:W-:Y:S02]  /*169f0*/  @!P4 PRMT R62, R124, 0x5410, RZ ;  /* 0x000054107c3ec816 */ /* 0x000fe400000000ff */
[C---:B------:R-:W-:Y:S02]  /*16a00*/  ISETP.GE.U32.AND P5, PT, R200.reuse, R2, PT ;  /* 0x00000002c800720c */ /* 0x040fe40003fa6070 */
[----:B------:R-:W-:Y:S02]  /*16a10*/  ISETP.GE.U32.AND P4, PT, R200, R5, PT ;  /* 0x00000005c800720c */ /* 0x000fe40003f86070 */
[----:B------:R-:W-:Y:S01]  /*16a20*/  LOP3.LUT R2, R0, 0xffff, RZ, 0xc0, !PT ;  /* 0x0000ffff00027812 */ /* 0x000fe200078ec0ff */
[----:B------:R-:W2:Y:S01]  /*16a30*/  MUFU.EX2 R5, R137 ;  /* 0x0000008900057308 */ /* 0x000ea20000000800 */
[----:B------:R-:W-:-:S02]  /*16a40*/  @!P3 HFMA2.BF16_V2 R125, -RZ.H0_H0, RZ.H0_H0, -R61.H0_H0 ;  /* 0x200000ffff7db231 */ /* 0x000fc4000034093d */
[----:B------:R-:W-:-:S04]  /*16a50*/  SHF.R.U32.HI R2, RZ, 0x8, R2 ;  /* 0x00000008ff027819 */ /* 0x000fc80000011602 */
[----:B------:R-:W-:Y:S02]  /*16a60*/  LOP3.LUT R2, R2, 0xffff, RZ, 0xc0, !PT ;  /* 0x0000ffff02027812 */ /* 0x000fe400078ec0ff */
[----:B------:R-:W-:Y:S02]  /*16a70*/  @!P3 PRMT R61, R125, 0x5410, RZ ;  /* 0x000054107d3db816 */ /* 0x000fe400000000ff */
[----:B------:R-:W-:Y:S02]  /*16a80*/  PRMT R60, R20, 0x7610, R60 ;  /* 0x00007610143c7816 */ /* 0x000fe4000000003c */
[----:B------:R-:W-:Y:S01]  /*16a90*/  ISETP.GE.U32.AND P3, PT, R200, R2, PT ;  /* 0x00000002c800720c */ /* 0x000fe20003f66070 */
[----:B-1----:R-:W-:Y:S01]  /*16aa0*/  FADD.FTZ R2, R12, R19 ;  /* 0x000000130c027221 */ /* 0x002fe20000010000 */
[----:B------:R-:W-:Y:S01]  /*16ab0*/  PRMT R59, R20, 0x7632, R59 ;  /* 0x00007632143b7816 */ /* 0x000fe2000000003b */
[----:B------:R-:W-:Y:S02]  /*16ac0*/  @!P2 HFMA2.BF16_V2 R130, -RZ.H0_H0, RZ.H0_H0, -R60.H0_H0 ;  /* 0x200000ffff82a231 */ /* 0x000fe4000034093c */
[----:B--2---:R-:W-:Y:S01]  /*16ad0*/  FADD.FTZ R8, R5, R2 ;  /* 0x0000000205087221 */ /* 0x004fe20000010000 */
[----:B------:R-:W-:-:S02]  /*16ae0*/  LOP3.LUT R2, R0, 0xff, RZ, 0xc0, !PT ;  /* 0x000000ff00027812 */ /* 0x000fc400078ec0ff */
[----:B------:R-:W-:Y:S02]  /*16af0*/  PRMT R204, R60, 0x5410, R59 ;  /* 0x000054103ccc7816 */ /* 0x000fe4000000003b */
[----:B------:R-:W-:Y:S02]  /*16b00*/  @!P2 PRMT R60, R130, 0x5410, RZ ;  /* 0x00005410823ca816 */ /* 0x000fe400000000ff */
[----:B------:R-:W-:Y:S02]  /*16b10*/  PRMT R58, R22, 0x7632, R58 ;  /* 0x00007632163a7816 */ /* 0x000fe4000000003a */
[----:B------:R-:W-:Y:S02]  /*16b20*/  ISETP.GE.U32.AND P2, PT, R200, R2, PT ;  /* 0x00000002c800720c */ /* 0x000fe40003f46070 */
[----:B------:R-:W-:Y:S02]  /*16b30*/  F2FP.BF16.F32.PACK_AB R10, R10, R9 ;  /* 0x000000090a0a723e */ /* 0x000fe400000010ff */
[----:B------:R-:W-:Y:S01]  /*16b40*/  PRMT R57, R22, 0x7610, R57 ;  /* 0x0000761016397816 */ /* 0x000fe20000000039 */
[----:B------:R-:W-:Y:S01]  /*16b50*/  @!P1 HFMA2.BF16_V2 R134, -RZ.H0_H0, RZ.H0_H0, -R58.H0_H0 ;  /* 0x200000ffff869231 */ /* 0x000fe2000034093a */
[----:B------:R-:W-:-:S02]  /*16b60*/  LOP3.LUT R9, R6, 0xffff, RZ, 0xc0, !PT ;  /* 0x0000ffff06097812 */ /* 0x000fc400078ec0ff */
[----:B------:R-:W-:Y:S02]  /*16b70*/  SHF.R.U32.HI R7, RZ, 0x10, R6 ;  /* 0x00000010ff077819 */ /* 0x000fe40000011606 */
[----:B------:R-:W-:Y:S02]  /*16b80*/  SHF.R.U32.HI R2, RZ, 0x18, R0 ;  /* 0x00000018ff027819 */ /* 0x000fe40000011600 */
[----:B------:R-:W-:Y:S02]  /*16b90*/  SHF.R.U32.HI R6, RZ, 0x18, R6 ;  /* 0x00000018ff067819 */ /* 0x000fe40000011606 */
[----:B------:R-:W-:Y:S01]  /*16ba0*/  SHF.R.U32.HI R0, RZ, 0x10, R0 ;  /* 0x00000010ff007819 */ /* 0x000fe20000011600 */
[----:B------:R1:W-:Y:S01]  /*16bb0*/  MUFU.EX2 R19, R192 ;  /* 0x000000c000137308 */ /* 0x0003e20000000800 */
[----:B------:R-:W-:Y:S01]  /*16bc0*/  @!P6 HFMA2.BF16_V2 R135, -RZ.H0_H0, RZ.H0_H0, -R57.H0_H0 ;  /* 0x200000ffff87e231 */ /* 0x000fe20000340939 */
[----:B------:R-:W-:Y:S01]  /*16bd0*/  PRMT R56, R10, 0x7610, R56 ;  /* 0x000076100a387816 */ /* 0x000fe20000000038 */
[----:B------:R-:W-:Y:S01]  /*16be0*/  @!P5 HFMA2.BF16_V2 R131, -RZ.H0_H0, RZ.H0_H0, -R59.H0_H0 ;  /* 0x200000ffff83d231 */ /* 0x000fe2000034093b */
[----:B------:R-:W-:-:S02]  /*16bf0*/  LOP3.LUT R0, R0, 0xff, RZ, 0xc0, !PT ;  /* 0x000000ff00007812 */ /* 0x000fc400078ec0ff */
[----:B------:R-:W-:Y:S01]  /*16c00*/  PRMT R55, R10, 0x7632, R55 ;  /* 0x000076320a377816 */ /* 0x000fe20000000037 */
[----:B------:R-:W-:Y:S01]  /*16c10*/  @!P2 HFMA2.BF16_V2 R141, -RZ.H0_H0, RZ.H0_H0, -R56.H0_H0 ;  /* 0x200000ffff8da231 */ /* 0x000fe20000340938 */
[----:B------:R-:W-:Y:S02]  /*16c20*/  @!P5 PRMT R59, R131, 0x5410, RZ ;  /* 0x00005410833bd816 */ /* 0x000fe400000000ff */
[----:B------:R-:W-:Y:S02]  /*16c30*/  ISETP.GE.U32.AND P5, PT, R200, R2, PT ;  /* 0x00000002c800720c */ /* 0x000fe40003fa6070 */
[----:B-1----:R-:W-:Y:S02]  /*16c40*/  PRMT R192, R57, 0x5410, R58 ;  /* 0x0000541039c07816 */ /* 0x002fe4000000003a */
[----:B------:R-:W-:Y:S02]  /*16c50*/  @!P1 PRMT R58, R134, 0x5410, RZ ;  /* 0x00005410863a9816 */ /* 0x000fe400000000ff */
[----:B------:R-:W-:-:S02]  /*16c60*/  ISETP.GE.U32.AND P1, PT, R200, R6, PT ;  /* 0x00000006c800720c */ /* 0x000fc40003f26070 */
[----:B------:R-:W1:Y:S01]  /*16c70*/  MUFU.EX2 R6, R100 ;  /* 0x0000006400067308 */ /* 0x000e620000000800 */
[----:B------:R-:W-:Y:S02]  /*16c80*/  @!P6 PRMT R57, R135, 0x5410, RZ ;  /* 0x000054108739e816 */ /* 0x000fe400000000ff */
[----:B------:R-:W-:Y:S02]  /*16c90*/  ISETP.GE.U32.AND P6, PT, R200, R0, PT ;  /* 0x00000000c800720c */ /* 0x000fe40003fc6070 */
[----:B------:R-:W-:Y:S02]  /*16ca0*/  LOP3.LUT R0, R7, 0xff, RZ, 0xc0, !PT ;  /* 0x000000ff07007812 */ /* 0x000fe400078ec0ff */
[----:B------:R-:W-:Y:S01]  /*16cb0*/  PRMT R247, R56, 0x5410, R55 ;  /* 0x0000541038f77816 */ /* 0x000fe20000000037 */
[----:B------:R-:W2:Y:S01]  /*16cc0*/  MUFU.EX2 R2, R111 ;  /* 0x0000006f00027308 */ /* 0x000ea20000000800 */
[----:B------:R-:W-:Y:S02]  /*16cd0*/  @!P2 PRMT R56, R141, 0x5410, RZ ;  /* 0x000054108d38a816 */ /* 0x000fe400000000ff */
[----:B------:R-:W-:-:S02]  /*16ce0*/  ISETP.GE.U32.AND P2, PT, R200, R0, PT ;  /* 0x00000000c800720c */ /* 0x000fc40003f46070 */
[----:B------:R-:W-:-:S03]  /*16cf0*/  SHF.R.U32.HI R0, RZ, 0x8, R9 ;  /* 0x00000008ff007819 */ /* 0x000fc60000011609 */
[----:B------:R-:W3:Y:S01]  /*16d00*/  MUFU.EX2 R18, R191 ;  /* 0x000000bf00127308 */ /* 0x000ee20000000800 */
[----:B------:R-:W-:Y:S01]  /*16d10*/  F2FP.BF16.F32.PACK_AB R5, R5, R12 ;  /* 0x0000000c0505723e */ /* 0x000fe200000010ff */
[----:B------:R-:W-:Y:S01]  /*16d20*/  @!P3 HFMA2.BF16_V2 R140, -RZ.H0_H0, RZ.H0_H0, -R55.H0_H0 ;  /* 0x200000ffff8cb231 */ /* 0x000fe20000340937 */
[----:B------:R-:W-:-:S05]  /*16d30*/  LOP3.LUT R0, R0, 0xffff, RZ, 0xc0, !PT ;  /* 0x0000ffff00007812 */ /* 0x000fca00078ec0ff */
[----:B------:R-:W-:Y:S01]  /*16d40*/  MUFU.EX2 R12, R150 ;  /* 0x00000096000c7308 */ /* 0x000fe20000000800 */
[----:B------:R-:W-:-:S07]  /*16d50*/  @!P3 PRMT R55, R140, 0x5410, RZ ;  /* 0x000054108c37b816 */ /* 0x000fce00000000ff */
[----:B------:R-:W-:Y:S01]  /*16d60*/  MUFU.EX2 R21, R160 ;  /* 0x000000a000157308 */ /* 0x000fe20000000800 */
[----:B------:R-:W-:Y:S01]  /*16d70*/  ISETP.GE.U32.AND P3, PT, R200, R0, PT ;  /* 0x00000000c800720c */ /* 0x000fe20003f66070 */
[----:B-1----:R-:W-:-:S06]  /*16d80*/  FADD.FTZ R0, R6, R23 ;  /* 0x0000001706007221 */ /* 0x002fcc0000010000 */
[----:B------:R-:W1:Y:S01]  /*16d90*/  MUFU.EX2 R9, R114 ;  /* 0x0000007200097308 */ /* 0x000e620000000800 */
[----:B------:R-:W-:-:S07]  /*16da0*/  PRMT R54, R5, 0x7610, R54 ;  /* 0x0000761005367816 */ /* 0x000fce0000000036 */
[----:B------:R-:W4:Y:S01]  /*16db0*/  MUFU.EX2 R17, R202 ;  /* 0x000000ca00117308 */ /* 0x000f220000000800 */
[----:B------:R-:W-:Y:S01]  /*16dc0*/  PRMT R47, R5, 0x7632, R47 ;  /* 0x00007632052f7816 */ /* 0x000fe2000000002f */
[----:B--2---:R-:W-:-:S06]  /*16dd0*/  FADD.FTZ R5, R2, R0 ;  /* 0x0000000002057221 */ /* 0x004fcc0000010000 */
[----:B------:R-:W2:Y:S01]  /*16de0*/  MUFU.EX2 R7, R115 ;  /* 0x0000007300077308 */ /* 0x000ea20000000800 */
[----:B---3--:R-:W-:-:S07]  /*16df0*/  F2FP.BF16.F32.PACK_AB R0, R19, R18 ;  /* 0x000000121300723e */ /* 0x008fce00000010ff */
[----:B------:R-:W3:Y:S01]  /*16e00*/  MUFU.EX2 R16, R203 ;  /* 0x000000cb00107308 */ /* 0x000ee20000000800 */
[----:B------:R-:W-:Y:S02]  /*16e10*/  F2FP.BF16.F32.PACK_AB R96, R2, R6 ;  /* 0x000000060260723e */ /* 0x000fe400000010ff */
[----:B------:R-:W-:-:S05]  /*16e20*/  F2FP.BF16.F32.PACK_AB R169, R44, R45 ;  /* 0x0000002d2ca9723e */ /* 0x000fca00000010ff */
[----:B------:R3:W3:Y:S01]  /*16e30*/  MUFU.EX2 R20, R206 ;  /* 0x000000ce00147308 */ /* 0x0006e20000000800 */
[C---:B------:R-:W-:Y:S02]  /*16e40*/  PRMT R46, R0.reuse, 0x7610, R46 ;  /* 0x00007610002e7816 */ /* 0x040fe4000000002e */
[----:B------:R-:W-:Y:S01]  /*16e50*/  PRMT R45, R0, 0x7632, R45 ;  /* 0x00007632002d7816 */ /* 0x000fe2000000002d */
[----:B-1----:R-:W-:Y:S01]  /*16e60*/  FADD.FTZ R5, R9, R5 ;  /* 0x0000000509057221 */ /* 0x002fe20000010000 */
[----:B------:R-:W-:-:S03]  /*16e70*/  F2FP.BF16.F32.PACK_AB R0, R21, R12 ;  /* 0x0000000c1500723e */ /* 0x000fc600000010ff */
[----:B------:R-:W1:Y:S01]  /*16e80*/  MUFU.EX2 R6, R207 ;  /* 0x000000cf00067308 */ /* 0x000e620000000800 */
[----:B----4-:R-:W-:Y:S01]  /*16e90*/  FADD.FTZ R2, R17, R11 ;  /* 0x0000000b11027221 */ /* 0x010fe20000010000 */
[C---:B------:R-:W-:Y:S02]  /*16ea0*/  PRMT R44, R0.reuse, 0x7610, R44 ;  /* 0x00007610002c7816 */ /* 0x040fe4000000002c */
[----:B------:R-:W-:Y:S01]  /*16eb0*/  PRMT R43, R0, 0x7632, R43 ;  /* 0x00007632002b7816 */ /* 0x000fe2000000002b */
[----:B--2---:R-:W-:Y:S01]  /*16ec0*/  FADD.FTZ R0, R7, R5 ;  /* 0x0000000507007221 */ /* 0x004fe20000010000 */
[----:B---3--:R-:W-:-:S04]  /*16ed0*/  FADD.FTZ R2, R16, R2 ;  /* 0x0000000210027221 */ /* 0x008fc80000010000 */
[----:B------:R2:W-:Y:S01]  /*16ee0*/  STL [R1+0x138], R0 ;  /* 0x0001380001007387 */ /* 0x0005e20000100800 */
[----:B------:R-:W-:Y:S02]  /*16ef0*/  IMAD.MOV.U32 R160, RZ, RZ, R31 ;  /* 0x000000ffffa07224 */ /* 0x000fe400078e001f */
[----:B------:R-:W-:Y:S02]  /*16f00*/  IMAD.MOV.U32 R206, RZ, RZ, R30 ;  /* 0x000000ffffce7224 */ /* 0x000fe400078e001e */
[----:B--2---:R-:W-:-:S04]  /*16f10*/  FADD.FTZ R0, R20, R2 ;  /* 0x0000000214007221 */ /* 0x004fc80000010000 */
[----:B-1----:R-:W-:-:S05]  /*16f20*/  FADD.FTZ R0, R6, R0 ;  /* 0x0000000006007221 */ /* 0x002fca0000010000 */
[----:B------:R1:W-:Y:S04]  /*16f30*/  STL [R1+0x134], R0 ;  /* 0x0001340001007387 */ /* 0x0003e80000100800 */
[----:B------:R-:W2:Y:S04]  /*16f40*/  LDL.LU.64 R28, [R1+0x20] ;  /* 0x00002000011c7983 */ /* 0x000ea80000300a00 */
[----:B------:R-:W3:Y:S04]  /*16f50*/  LDL.LU.64 R32, [R1+0x10] ;  /* 0x0000100001207983 */ /* 0x000ee80000300a00 */
[----:B------:R-:W4:Y:S01]  /*16f60*/  LDL.LU.64 R30, [R1+0x1a8] ;  /* 0x0001a800011e7983 */ /* 0x000f220000300a00 */
[----:B------:R-:W-:-:S02]  /*16f70*/  @!P4 HFMA2.BF16_V2 R157, -RZ.H0_H0, RZ.H0_H0, -R46.H0_H0 ;  /* 0x200000ffff9dc231 */ /* 0x000fc4000034092e */
[----:B------:R-:W-:Y:S01]  /*16f80*/  IMAD.MOV.U32 R136, RZ, RZ, R208 ;  /* 0x000000ffff887224 */ /* 0x000fe200078e00d0 */
[----:B------:R-:W-:Y:S01]  /*16f90*/  PRMT R140, R46, 0x5410, R45 ;  /* 0x000054102e8c7816 */ /* 0x000fe2000000002d */
[-C--:B------:R-:W-:Y:S01]  /*16fa0*/  FMUL.FTZ R131, R163, R4.reuse ;  /* 0x00000004a3837220 */ /* 0x080fe20000410000 */
[----:B------:R-:W-:Y:S01]  /*16fb0*/  FMUL.FTZ R137, R158, R4 ;  /* 0x000000049e897220 */ /* 0x000fe20000410000 */
[----:B------:R-:W-:Y:S01]  /*16fc0*/  @!P4 PRMT R46, R157, 0x5410, RZ ;  /* 0x000054109d2ec816 */ /* 0x000fe200000000ff */
[----:B------:R-:W-:Y:S02]  /*16fd0*/  IMAD.MOV.U32 R191, RZ, RZ, R213 ;  /* 0x000000ffffbf7224 */ /* 0x000fe400078e00d5 */
[----:B------:R-:W-:Y:S01]  /*16fe0*/  FMUL.FTZ R203, R72, R3 ;  /* 0x0000000348cb7220 */ /* 0x000fe20000410000 */
[----:B------:R-:W-:Y:S01]  /*16ff0*/  IMAD.MOV.U32 R189, RZ, RZ, R212 ;  /* 0x000000ffffbd7224 */ /* 0x000fe200078e00d4 */
[----:B------:R-:W-:Y:S01]  /*17000*/  F2FP.BF16.F32.PACK_AB R85, R7, R9 ;  /* 0x000000090755723e */ /* 0x000fe200000010ff */
[----:B------:R-:W-:-:S02]  /*17010*/  IMAD.MOV.U32 R10, RZ, RZ, R209 ;  /* 0x000000ffff0a7224 */ /* 0x000fc400078e00d1 */
[----:B-1----:R-:W-:Y:S01]  /*17020*/  FADD.FTZ R0, R18, R13 ;  /* 0x0000000d12007221 */ /* 0x002fe20000010000 */
[-C--:B------:R-:W-:Y:S01]  /*17030*/  FMUL.FTZ R130, R162, R4.reuse ;  /* 0x00000004a2827220 */ /* 0x080fe20000410000 */
[----:B------:R-:W-:Y:S02]  /*17040*/  IMAD.MOV.U32 R163, RZ, RZ, R241 ;  /* 0x000000ffffa37224 */ /* 0x000fe400078e00f1 */
[----:B------:R-:W-:Y:S01]  /*17050*/  FMUL.FTZ R123, R159, R4 ;  /* 0x000000049f7b7220 */ /* 0x000fe20000410000 */
        /* <DEDUP_REMOVED lines=33> */
[----:B------:R-:W-:Y:S01]  /*17270*/  FADD.FTZ R0, R19, R0 ;  /* 0x0000000013007221 */ /* 0x000fe20000010000 */
[----:B------:R-:W-:-:S02]  /*17280*/  @!P1 HFMA2.BF16_V2 R161, -RZ.H0_H0, RZ.H0_H0, -R43.H0_H0 ;  /* 0x200000ffffa19231 */ /* 0x000fc4000034092b */
[----:B------:R-:W-:Y:S02]  /*17290*/  IMAD.MOV.U32 R7, RZ, RZ, R220 ;  /* 0x000000ffff077224 */ /* 0x000fe400078e00dc */
[----:B------:R2:W-:Y:S01]  /*172a0*/  STL [R1+0x12c], R0 ;  /* 0x00012c0001007387 */ /* 0x0005e20000100800 */
[----:B------:R-:W-:Y:S01]  /*172b0*/  PRMT R221, R44, 0x5410, R43 ;  /* 0x000054102cdd7816 */ /* 0x000fe2000000002b */
[----:B------:R-:W-:Y:S01]  /*172c0*/  IMAD.MOV.U32 R148, RZ, RZ, R7 ;  /* 0x000000ffff947224 */ /* 0x000fe200078e0007 */
[----:B------:R-:W-:Y:S01]  /*172d0*/  @!P1 PRMT R43, R161, 0x5410, RZ ;  /* 0x00005410a12b9816 */ /* 0x000fe200000000ff */
[----:B------:R-:W-:Y:S01]  /*172e0*/  FMUL.FTZ R111, R171, R4 ;  /* 0x00000004ab6f7220 */ /* 0x000fe20000410000 */
[----:B------:R-:W-:Y:S01]  /*172f0*/  F2FP.BF16.F32.PACK_AB R100, R6, R20 ;  /* 0x000000140664723e */ /* 0x000fe200000010ff */
[----:B------:R-:W-:Y:S02]  /*17300*/  IMAD.MOV.U32 R161, RZ, RZ, R11 ;  /* 0x000000ffffa17224 */ /* 0x000fe400078e000b */
[----:B------:R-:W-:-:S02]  /*17310*/  IMAD.MOV.U32 R11, RZ, RZ, R23 ;  /* 0x000000ffff0b7224 */ /* 0x000fc400078e0017 */
[----:B------:R-:W-:Y:S02]  /*17320*/  IMAD.MOV.U32 R171, RZ, RZ, R22 ;  /* 0x000000ffffab7224 */ /* 0x000fe400078e0016 */
[----:B------:R-:W-:Y:S02]  /*17330*/  @!P6 HFMA2.BF16_V2 R147, -RZ.H0_H0, RZ.H0_H0, -R54.H0_H0 ;  /* 0x200000ffff93e231 */ /* 0x000fe40000340936 */
[----:B------:R-:W-:Y:S02]  /*17340*/  IMAD.MOV.U32 R193, RZ, RZ, R174 ;  /* 0x000000ffffc17224 */ /* 0x000fe400078e00ae */
[----:B------:R-:W-:Y:S02]  /*17350*/  @!P5 HFMA2.BF16_V2 R146, -RZ.H0_H0, RZ.H0_H0, -R47.H0_H0 ;  /* 0x200000ffff92d231 */ /* 0x000fe4000034092f */
[----:B------:R-:W-:Y:S02]  /*17360*/  @!P3 HFMA2.BF16_V2 R153, -RZ.H0_H0, RZ.H0_H0, -R45.H0_H0 ;  /* 0x200000ffff99b231 */ /* 0x000fe4000034092d */
[----:B------:R-:W-:Y:S01]  /*17370*/  @!P2 HFMA2.BF16_V2 R164, -RZ.H0_H0, RZ.H0_H0, -R44.H0_H0 ;  /* 0x200000ffffa4a231 */ /* 0x000fe2000034092c */
[----:B------:R-:W-:Y:S01]  /*17380*/  PRMT R141, R54, 0x5410, R47 ;  /* 0x00005410368d7816 */ /* 0x000fe2000000002f */
[----:B------:R-:W-:Y:S01]  /*17390*/  IMAD.MOV.U32 R185, RZ, RZ, R105 ;  /* 0x000000ffffb97224 */ /* 0x000fe200078e0069 */
[----:B------:R-:W-:Y:S01]  /*173a0*/  @!P6 PRMT R54, R147, 0x5410, RZ ;  /* 0x000054109336e816 */ /* 0x000fe200000000ff */
[-C--:B------:R-:W-:Y:S01]  /*173b0*/  FMUL.FTZ R174, R170, R4.reuse ;  /* 0x00000004aaae7220 */ /* 0x080fe20000410000 */
[----:B------:R-:W-:Y:S01]  /*173c0*/  @!P5 PRMT R47, R146, 0x5410, RZ ;  /* 0x00005410922fd816 */ /* 0x000fe200000000ff */
[-C--:B------:R-:W-:Y:S01]  /*173d0*/  FMUL.FTZ R134, R166, R4.reuse ;  /* 0x00000004a6867220 */ /* 0x080fe20000410000 */
[----:B------:R-:W-:Y:S01]  /*173e0*/  @!P3 PRMT R45, R153, 0x5410, RZ ;  /* 0x00005410992db816 */ /* 0x000fe200000000ff */
[----:B------:R-:W-:Y:S01]  /*173f0*/  FMUL.FTZ R135, R167, R4 ;  /* 0x00000004a7877220 */ /* 0x000fe20000410000 */
[----:B------:R-:W-:Y:S01]  /*17400*/  @!P2 PRMT R44, R164, 0x5410, RZ ;  /* 0x00005410a42ca816 */ /* 0x000fe200000000ff */
[----:B------:R-:W-:-:S02]  /*17410*/  IMAD.MOV.U32 R115, RZ, RZ, R219 ;  /* 0x000000ffff737224 */ /* 0x000fc400078e00db */
        /* <DEDUP_REMOVED lines=19> */
[----:B------:R-:W-:Y:S02]  /*17550*/  IMAD.MOV.U32 R73, RZ, RZ, R10 ;  /* 0x000000ffff497224 */ /* 0x000fe400078e000a */
[----:B------:R-:W-:Y:S01]  /*17560*/  FADD.FTZ R10, R12, R8 ;  /* 0x000000080c0a7221 */ /* 0x000fe20000010000 */
[C---:B------:R-:W-:Y:S02]  /*17570*/  PRMT R42, R151.reuse, 0x7610, R42 ;  /* 0x00007610972a7816 */ /* 0x040fe4000000002a */
[----:B------:R-:W-:Y:S01]  /*17580*/  PRMT R41, R151, 0x7632, R41 ;  /* 0x0000763297297816 */ /* 0x000fe20000000029 */
[----:B------:R-:W-:Y:S01]  /*17590*/  FADD.FTZ R10, R21, R10 ;  /* 0x0000000a150a7221 */ /* 0x000fe20000010000 */
[----:B------:R-:W-:Y:S01]  /*175a0*/  IMAD.MOV.U32 R151, RZ, RZ, R196 ;  /* 0x000000ffff977224 */ /* 0x000fe200078e00c4 */
[----:B------:R-:W-:Y:S02]  /*175b0*/  F2FP.BF16.F32.PACK_AB R165, R38, R39 ;  /* 0x0000002726a5723e */ /* 0x000fe400000010ff */
[----:B------:R-:W-:-:S02]  /*175c0*/  PRMT R39, R168, 0x7632, R39 ;  /* 0x00007632a8277816 */ /* 0x000fc40000000027 */
[----:B------:R-:W-:Y:S02]  /*175d0*/  PRMT R40, R168, 0x7610, R40 ;  /* 0x00007610a8287816 */ /* 0x000fe40000000028 */
[C---:B------:R-:W-:Y:S02]  /*175e0*/  PRMT R38, R152.reuse, 0x7610, R38 ;  /* 0x0000761098267816 */ /* 0x040fe40000000026 */
[----:B------:R-:W-:Y:S02]  /*175f0*/  PRMT R37, R152, 0x7632, R37 ;  /* 0x0000763298257816 */ /* 0x000fe40000000025 */
[----:B------:R-:W-:Y:S02]  /*17600*/  PRMT R35, R165, 0x7632, R35 ;  /* 0x00007632a5237816 */ /* 0x000fe40000000023 */
[----:B----4-:R-:W-:-:S05]  /*17610*/  LOP3.LUT R2, R177, R195, R30, 0x96, !PT ;  /* 0x000000c3b1027212 */ /* 0x010fca00078e961e */
[----:B------:R-:W-:-:S05]  /*17620*/  IMAD.WIDE.U32 R2, R2, -0x2daee0ad, RZ ;  /* 0xd2511f5302027825 */ /* 0x000fca00078e00ff */
[----:B--2---:R-:W-:Y:S02]  /*17630*/  LOP3.LUT R0, R3, R187, R28, 0x96, !PT ;  /* 0x000000bb03007212 */ /* 0x004fe400078e961c */
[----:B---3--:R-:W-:-:S03]  /*17640*/  LOP3.LUT R3, R33, R186, R176, 0x96, !PT ;  /* 0x000000ba21037212 */ /* 0x008fc600078e96b0 */
        /* <DEDUP_REMOVED lines=9> */
[----:B------:R-:W-:Y:S02]  /*176e0*/  IMAD.MOV.U32 R0, RZ, RZ, R9 ;  /* 0x000000ffff007224 */ /* 0x000fe400078e0009 */
[----:B------:R-:W-:Y:S01]  /*176f0*/  IMAD.WIDE.U32 R8, R3, -0x2daee0ad, RZ ;  /* 0xd2511f5303087825 */ /* 0x000fe200078e00ff */
[----:B------:R-:W-:-:S04]  /*17700*/  LOP3.LUT R5, R7, R157, R2, 0x96, !PT ;  /* 0x0000009d07057212 */ /* 0x000fc800078e9602 */
[----:B------:R-:W-:Y:S01]  /*17710*/  LOP3.LUT R2, R9, R72, R4, 0x96, !PT ;  /* 0x0000004809027212 */ /* 0x000fe200078e9604 */
[----:B------:R-:W-:-:S04]  /*17720*/  IMAD.MOV.U32 R4, RZ, RZ, R0 ;  /* 0x000000ffff047224 */ /* 0x000fc800078e0000 */
[----:B------:R-:W-:-:S05]  /*17730*/  IMAD.WIDE.U32 R2, R2, -0x326172a9, RZ ;  /* 0xcd9e8d5702027825 */ /* 0x000fca00078e00ff */
[----:B------:R-:W-:Y:S01]  /*17740*/  LOP3.LUT R0, R3, R245, R6, 0x96, !PT ;  /* 0x000000f503007212 */ /* 0x000fe200078e9606 */
[----:B------:R-:W-:-:S03]  /*17750*/  IMAD.MOV.U32 R7, RZ, RZ, R4 ;  /* 0x000000ffff077224 */ /* 0x000fc600078e0004 */
[----:B------:R-:W-:-:S04]  /*17760*/  LOP3.LUT R4, R0, 0xff, RZ, 0xc0, !PT ;  /* 0x000000ff00047812 */ /* 0x000fc800078ec0ff */
[----:B------:R-:W-:Y:S01]  /*17770*/  ISETP.GE.U32.AND P1, PT, R200, R4, PT ;  /* 0x00000004c800720c */ /* 0x000fe20003f26070 */
[----:B------:R-:W-:Y:S02]  /*17780*/  IMAD.MOV.U32 R6, RZ, RZ, R210 ;  /* 0x000000ffff067224 */ /* 0x000fe400078e00d2 */
[----:B------:R-:W2:Y:S01]  /*17790*/  LDL.LU R210, [R1+0x248] ;  /* 0x0002480001d27983 */ /* 0x000ea20000300800 */
[----:B------:R-:W-:-:S03]  /*177a0*/  IMAD.MOV.U32 R4, RZ, RZ, R174 ;  /* 0x000000ffff047224 */ /* 0x000fc600078e00ae */
[----:B------:R-:W3:Y:S04]  /*177b0*/  LDL.LU R174, [R1+0x244] ;  /* 0x0002440001ae7983 */ /* 0x000ee80000300800 */
[----:B------:R-:W4:Y:S02]  /*177c0*/  LDL.LU R196, [R1+0x240] ;  /* 0x0002400001c47983 */ /* 0x000f240000300800 */
[----:B------:R-:W-:Y:S02]  /*177d0*/  @!P1 HFMA2.BF16_V2 R70, -RZ.H0_H0, RZ.H0_H0, -R42.H0_H0 ;  /* 0x200000ffff469231 */ /* 0x000fe4000034092a */
[----:B------:R1:W-:Y:S02]  /*177e0*/  STL [R1+0x130], R10 ;  /* 0x0001300a01007387 */ /* 0x0003e40000100800 */
[----:B-1----:R-:W-:-:S02]  /*177f0*/  IMAD.MOV.U32 R10, RZ, RZ, R151 ;  /* 0x000000ffff0a7224 */ /* 0x002fc400078e0097 */
[----:B------:R-:W-:Y:S02]  /*17800*/  IMAD.MOV.U32 R151, RZ, RZ, R6 ;  /* 0x000000ffff977224 */ /* 0x000fe400078e0006 */
[----:B------:R-:W-:Y:S02]  /*17810*/  IMAD.MOV.U32 R6, RZ, RZ, R7 ;  /* 0x000000ffff067224 */ /* 0x000fe400078e0007 */
[----:B------:R-:W-:Y:S01]  /*17820*/  IMAD.MOV.U32 R7, RZ, RZ, R72 ;  /* 0x000000ffff077224 */ /* 0x000fe200078e0048 */
[----:B------:R-:W-:Y:S02]  /*17830*/  PRMT R72, R42, 0x5410, R41 ;  /* 0x000054102a487816 */ /* 0x000fe40000000029 */
[----:B------:R-:W-:Y:S01]  /*17840*/  @!P1 PRMT R42, R70, 0x5410, RZ ;  /* 0x00005410462a9816 */ /* 0x000fe200000000ff */
[----:B------:R-:W-:Y:S01]  /*17850*/  IMAD.MOV.U32 R70, RZ, RZ, R4 ;  /* 0x000000ffff467224 */ /* 0x000fe200078e0004 */
[----:B------:R-:W-:-:S04]  /*17860*/  LOP3.LUT R4, R0, 0xffff, RZ, 0xc0, !PT ;  /* 0x0000ffff00047812 */ /* 0x000fc800078ec0ff */
[----:B------:R-:W-:-:S04]  /*17870*/  SHF.R.U32.HI R4, RZ, 0x8, R4 ;  /* 0x00000008ff047819 */ /* 0x000fc80000011604 */
[----:B------:R-:W-:-:S04]  /*17880*/  LOP3.LUT R4, R4, 0xffff, RZ, 0xc0, !PT ;  /* 0x0000ffff04047812 */ /* 0x000fc800078ec0ff */
[----:B------:R-:W-:Y:S02]  /*17890*/  ISETP.GE.U32.AND P1, PT, R200, R4, PT ;  /* 0x00000004c800720c */ /* 0x000fe40003f26070 */
[----:B------:R-:W-:-:S11]  /*178a0*/  SHF.R.U32.HI R4, RZ, 0x18, R0 ;  /* 0x00000018ff047819 */ /* 0x000fd60000011600 */
[----:B------:R-:W-:-:S05]  /*178b0*/  @!P1 HFMA2.BF16_V2 R71, -RZ.H0_H0, RZ.H0_H0, -R41.H0_H0 ;  /* 0x200000ffff479231 */ /* 0x000fca0000340929 */
[----:B------:R-:W-:Y:S02]  /*178c0*/  @!P1 PRMT R41, R71, 0x5410, RZ ;  /* 0x0000541047299816 */ /* 0x000fe400000000ff */
[----:B------:R-:W-:Y:S02]  /*178d0*/  ISETP.GE.U32.AND P1, PT, R200, R4, PT ;  /* 0x00000004c800720c */ /* 0x000fe40003f26070 */
[----:B------:R-:W-:-:S04]  /*178e0*/  SHF.R.U32.HI R0, RZ, 0x10, R0 ;  /* 0x00000010ff007819 */ /* 0x000fc80000011600 */
[----:B------:R-:W-:Y:S01]  /*178f0*/  LOP3.LUT R0, R0, 0xff, RZ, 0xc0, !PT ;  /* 0x000000ff00007812 */ /* 0x000fe200078ec0ff */
[----:B------:R-:W-:-:S03]  /*17900*/  IMAD.MOV.U32 R71, RZ, RZ, R73 ;  /* 0x000000ffff477224 */ /* 0x000fc600078e0049 */
[----:B------:R-:W-:-:S03]  /*17910*/  ISETP.GE.U32.AND P2, PT, R200, R0, PT ;  /* 0x00000000c800720c */ /* 0x000fc60003f46070 */
[----:B------:R-:W-:Y:S01]  /*17920*/  @!P1 HFMA2.BF16_V2 R76, -RZ.H0_H0, RZ.H0_H0, -R39.H0_H0 ;  /* 0x200000ffff4c9231 */ /* 0x000fe20000340927 */
[----:B------:R-:W-:Y:S02]  /*17930*/  LOP3.LUT R0, R2, 0xff, RZ, 0xc0, !PT ;  /* 0x000000ff02007812 */ /* 0x000fe400078ec0ff */
[----:B------:R-:W-:Y:S02]  /*17940*/  PRMT R73, R40, 0x5410, R39 ;  /* 0x0000541028497816 */ /* 0x000fe40000000027 */
[----:B------:R-:W-:Y:S02]  /*17950*/  @!P1 PRMT R39, R76, 0x5410, RZ ;  /* 0x000054104c279816 */ /* 0x000fe400000000ff */
[----:B------:R-:W-:Y:S02]  /*17960*/  ISETP.GE.U32.AND P1, PT, R200, R0, PT ;  /* 0x00000000c800720c */ /* 0x000fe40003f26070 */
[----:B------:R-:W-:-:S04]  /*17970*/  LOP3.LUT R0, R2, 0xffff, RZ, 0xc0, !PT ;  /* 0x0000ffff02007812 */ /* 0x000fc800078ec0ff */
[----:B------:R-:W-:Y:S01]  /*17980*/  SHF.R.U32.HI R0, RZ, 0x8, R0 ;  /* 0x00000008ff007819 */ /* 0x000fe20000011600 */
[----:B------:R-:W-:Y:S01]  /*17990*/  IMAD.MOV.U32 R4, RZ, RZ, R71 ;  /* 0x000000ffff047224 */ /* 0x000fe200078e0047 */
[----:B------:R-:W-:Y:S02]  /*179a0*/  PRMT R71, R38, 0x5410, R37 ;  /* 0x0000541026477816 */ /* 0x000fe40000000025 */
[----:B------:R-:W-:-:S03]  /*179b0*/  LOP3.LUT R0, R0, 0xffff, RZ, 0xc0, !PT ;  /* 0x0000ffff00007812 */ /* 0x000fc600078ec0ff */
[----:B------:R-:W-:-:S05]  /*179c0*/  @!P1 HFMA2.BF16_V2 R82, -RZ.H0_H0, RZ.H0_H0, -R38.H0_H0 ;  /* 0x200000ffff529231 */ /* 0x000fca0000340926 */
[----:B------:R-:W-:Y:S02]  /*179d0*/  @!P1 PRMT R38, R82, 0x5410, RZ ;  /* 0x0000541052269816 */ /* 0x000fe400000000ff */
[----:B------:R-:W-:Y:S02]  /*179e0*/  ISETP.GE.U32.AND P1, PT, R200, R0, PT ;  /* 0x00000000c800720c */ /* 0x000fe40003f26070 */
[--C-:B------:R-:W-:Y:S02]  /*179f0*/  SHF.R.U32.HI R0, RZ, 0x10, R2.reuse ;  /* 0x00000010ff007819 */ /* 0x100fe40000011602 */
[----:B------:R-:W-:-:S09]  /*17a00*/  SHF.R.U32.HI R2, RZ, 0x18, R2 ;  /* 0x00000018ff027819 */ /* 0x000fd20000011602 */
[----:B------:R-:W-:-:S05]  /*17a10*/  @!P1 HFMA2.BF16_V2 R83, -RZ.H0_H0, RZ.H0_H0, -R37.H0_H0 ;  /* 0x200000ffff539231 */ /* 0x000fca0000340925 */
[----:B------:R-:W-:Y:S02]  /*17a20*/  @!P1 PRMT R37, R83, 0x5410, RZ ;  /* 0x0000541053259816 */ /* 0x000fe400000000ff */
[----:B------:R-:W-:Y:S01]  /*17a30*/  ISETP.GE.U32.AND P1, PT, R200, R2, PT ;  /* 0x00000002c800720c */ /* 0x000fe20003f26070 */
[----:B------:R-:W-:Y:S01]  /*17a40*/  @!P2 HFMA2.BF16_V2 R77, -RZ.H0_H0, RZ.H0_H0, -R40.H0_H0 ;  /* 0x200000ffff4da231 */ /* 0x000fe20000340928 */
[----:B------:R-:W-:Y:S01]  /*17a50*/  LOP3.LUT R0, R0, 0xff, RZ, 0xc0, !PT ;  /* 0x000000ff00007812 */ /* 0x000fe200078ec0ff */
[----:B------:R-:W-:-:S03]  /*17a60*/  IMAD.WIDE.U32 R2, R5, -0x2daee0ad, RZ ;  /* 0xd2511f5305027825 */ /* 0x000fc600078e00ff */
[----:B------:R-:W-:Y:S02]  /*17a70*/  @!P2 PRMT R40, R77, 0x5410, RZ ;  /* 0x000054104d28a816 */ /* 0x000fe400000000ff */
[----:B------:R-:W-:Y:S02]  /*17a80*/  ISETP.GE.U32.AND P2, PT, R200, R0, PT ;  /* 0x00000000c800720c */ /* 0x000fe40003f46070 */
[----:B------:R-:W-:Y:S02]  /*17a90*/  LOP3.LUT R0, R3, R246, R8, 0x96, !PT ;  /* 0x000000f603007212 */ /* 0x000fe400078e9608 */
[----:B------:R-:W-:Y:S01]  /*17aa0*/  PRMT R36, R165, 0x7610, R36 ;  /* 0x00007610a5247816 */ /* 0x000fe20000000024 */
[----:B------:R-:W-:Y:S02]  /*17ab0*/  @!P1 HFMA2.BF16_V2 R87, -RZ.H0_H0, RZ.H0_H0, -R35.H0_H0 ;  /* 0x200000ffff579231 */ /* 0x000fe40000340923 */
        /* <DEDUP_REMOVED lines=21> */
[C---:B------:R-:W-:Y:S01]  /*17c10*/  PRMT R25, R169.reuse, 0x7632, R25 ;  /* 0x00007632a9197816 */ /* 0x040fe20000000019 */
[----:B------:R-:W-:Y:S01]  /*17c20*/  @!P2 HFMA2.BF16_V2 R86, -RZ.H0_H0, RZ.H0_H0, -R36.H0_H0 ;  /* 0x200000ffff56a231 */ /* 0x000fe20000340924 */
[----:B------:R-:W-:Y:S02]  /*17c30*/  PRMT R26, R169, 0x7610, R26 ;  /* 0x00007610a91a7816 */ /* 0x000fe4000000001a */
[----:B------:R-:W-:Y:S02]  /*17c40*/  LOP3.LUT R0, R2, 0xff, RZ, 0xc0, !PT ;  /* 0x000000ff02007812 */ /* 0x000fe400078ec0ff */
[----:B------:R-:W-:Y:S01]  /*17c50*/  @!P2 PRMT R36, R86, 0x5410, RZ ;  /* 0x000054105624a816 */ /* 0x000fe200000000ff */
[----:B------:R-:W-:-:S04]  /*17c60*/  IMAD.MOV.U32 R86, RZ, RZ, R157 ;  /* 0x000000ffff567224 */ /* 0x000fc800078e009d */
[----:B------:R-:W-:Y:S01]  /*17c70*/  @!P1 HFMA2.BF16_V2 R93, -RZ.H0_H0, RZ.H0_H0, -R25.H0_H0 ;  /* 0x200000ffff5d9231 */ /* 0x000fe20000340919 */
[----:B------:R-:W-:-:S04]  /*17c80*/  PRMT R157, R26, 0x5410, R25 ;  /* 0x000054101a9d7816 */ /* 0x000fc80000000019 */
[----:B------:R-:W-:Y:S02]  /*17c90*/  @!P1 PRMT R25, R93, 0x5410, RZ ;  /* 0x000054105d199816 */ /* 0x000fe400000000ff */
[----:B------:R-:W-:Y:S02]  /*17ca0*/  ISETP.GE.U32.AND P1, PT, R200, R0, PT ;  /* 0x00000000c800720c */ /* 0x000fe40003f26070 */
[----:B------:R-:W-:Y:S02]  /*17cb0*/  LOP3.LUT R0, R2, 0xffff, RZ, 0xc0, !PT ;  /* 0x0000ffff02007812 */ /* 0x000fe400078ec0ff */
[C---:B------:R-:W-:Y:S02]  /*17cc0*/  PRMT R24, R119.reuse, 0x7610, R24 ;  /* 0x0000761077187816 */ /* 0x040fe40000000018 */
[----:B------:R-:W-:Y:S02]  /*17cd0*/  SHF.R.U32.HI R0, RZ, 0x8, R0 ;  /* 0x00000008ff007819 */ /* 0x000fe40000011600 */
[----:B------:R-:W-:-:S02]  /*17ce0*/  PRMT R21, R119, 0x7632, R21 ;  /* 0x0000763277157816 */ /* 0x000fc40000000015 */
[----:B------:R-:W-:-:S03]  /*17cf0*/  LOP3.LUT R0, R0, 0xffff, RZ, 0xc0, !PT ;  /* 0x0000ffff00007812 */ /* 0x000fc600078ec0ff */
[----:B------:R-:W-:Y:S01]  /*17d00*/  @!P1 HFMA2.BF16_V2 R98, -RZ.H0_H0, RZ.H0_H0, -R24.H0_H0 ;  /* 0x200000ffff629231 */ /* 0x000fe20000340918 */
[----:B------:R-:W-:Y:S01]  /*17d10*/  PRMT R156, R24, 0x5410, R21 ;  /* 0x00005410189c7816 */ /* 0x000fe20000000015 */
[----:B------:R-:W-:-:S03]  /*17d20*/  IMAD.MOV.U32 R82, RZ, RZ, R30 ;  /* 0x000000ffff527224 */ /* 0x000fc600078e001e */
[----:B------:R-:W-:Y:S02]  /*17d30*/  @!P1 PRMT R24, R98, 0x5410, RZ ;  /* 0x0000541062189816 */ /* 0x000fe400000000ff */
[----:B------:R-:W-:Y:S02]  /*17d40*/  ISETP.GE.U32.AND P1, PT, R200, R0, PT ;  /* 0x00000000c800720c */ /* 0x000fe40003f26070 */
[----:B------:R-:W-:Y:S01]  /*17d50*/  SHF.R.U32.HI R0, RZ, 0x10, R2 ;  /* 0x00000010ff007819 */ /* 0x000fe20000011602 */
[----:B------:R-:W-:Y:S02]  /*17d60*/  IMAD.MOV.U32 R119, RZ, RZ, R86 ;  /* 0x000000ffff777224 */ /* 0x000fe400078e0056 */
[----:B------:R-:W-:Y:S01]  /*17d70*/  IMAD.MOV.U32 R86, RZ, RZ, R82 ;  /* 0x000000ffff567224 */ /* 0x000fe200078e0052 */
[----:B------:R-:W-:Y:S02]  /*17d80*/  LOP3.LUT R0, R0, 0xff, RZ, 0xc0, !PT ;  /* 0x000000ff00007812 */ /* 0x000fe400078ec0ff */
[----:B------:R-:W-:-:S02]  /*17d90*/  LOP3.LUT R4, R4, 0xff, RZ, 0xc0, !PT ;  /* 0x000000ff04047812 */ /* 0x000fc400078ec0ff */
[C---:B------:R-:W-:Y:S02]  /*17da0*/  ISETP.GE.U32.AND P3, PT, R200.reuse, R0, PT ;  /* 0x00000000c800720c */ /* 0x040fe40003f66070 */
[----:B------:R-:W-:Y:S02]  /*17db0*/  LOP3.LUT R0, R15, R195, R86, 0x96, !PT ;  /* 0x000000c30f007212 */ /* 0x000fe400078e9656 */
[----:B------:R-:W-:Y:S01]  /*17dc0*/  ISETP.GE.U32.AND P2, PT, R200, R4, PT ;  /* 0x00000004c800720c */ /* 0x000fe20003f46070 */
[----:B------:R-:W-:Y:S02]  /*17dd0*/  IMAD.MOV.U32 R76, RZ, RZ, R48 ;  /* 0x000000ffff4c7224 */ /* 0x000fe400078e0030 */
[----:B------:R-:W-:-:S04]  /*17de0*/  IMAD.WIDE.U32 R4, R0, -0x2daee0ad, RZ ;  /* 0xd2511f5300047825 */ /* 0x000fc800078e00ff */
[----:B------:R-:W-:Y:S01]  /*17df0*/  IMAD.MOV.U32 R82, RZ, RZ, R76 ;  /* 0x000000ffff527224 */ /* 0x000fe200078e004c */
[----:B------:R-:W-:Y:S01]  /*17e00*/  LOP3.LUT R0, R5, R187, R28, 0x96, !PT ;  /* 0x000000bb05007212 */ /* 0x000fe200078e961c */
[----:B------:R-:W-:Y:S02]  /*17e10*/  IMAD.MOV.U32 R76, RZ, RZ, R168 ;  /* 0x000000ffff4c7224 */ /* 0x000fe400078e00a8 */
[----:B------:R-:W-:Y:S02]  /*17e20*/  IMAD.MOV.U32 R168, RZ, RZ, R10 ;  /* 0x000000ffffa87224 */ /* 0x000fe400078e000a */
[----:B------:R-:W-:Y:S02]  /*17e30*/  IMAD.MOV.U32 R98, RZ, RZ, R165 ;  /* 0x000000ffff627224 */ /* 0x000fe400078e00a5 */
[----:B------:R-:W-:Y:S02]  /*17e40*/  IMAD.MOV.U32 R10, RZ, RZ, R151 ;  /* 0x000000ffff0a7224 */ /* 0x000fe400078e0097 */
[----:B------:R-:W-:-:S02]  /*17e50*/  IMAD.MOV.U32 R151, RZ, RZ, R6 ;  /* 0x000000ffff977224 */ /* 0x000fc400078e0006 */
[----:B------:R-:W-:Y:S02]  /*17e60*/  IMAD.MOV.U32 R165, RZ, RZ, R7 ;  /* 0x000000ffffa57224 */ /* 0x000fe400078e0007 */
[----:B------:R-:W-:Y:S02]  /*17e70*/  @!P2 HFMA2.BF16_V2 R92, -RZ.H0_H0, RZ.H0_H0, -R26.H0_H0 ;  /* 0x200000ffff5ca231 */ /* 0x000fe4000034091a */
[----:B------:R-:W-:Y:S01]  /*17e80*/  IMAD.WIDE.U32 R6, R0, -0x326172a9, RZ ;  /* 0xcd9e8d5700067825 */ /* 0x000fe200078e00ff */
[----:B------:R-:W-:-:S03]  /*17e90*/  LOP3.LUT R3, R33, R186, R14, 0x96, !PT ;  /* 0x000000ba21037212 */ /* 0x000fc600078e960e */
[----:B------:R-:W-:Y:S02]  /*17ea0*/  IMAD.MOV.U32 R77, RZ, RZ, R49 ;  /* 0x000000ffff4d7224 */ /* 0x000fe400078e0031 */
[----:B------:R-:W2:Y:S01]  /*17eb0*/  LDL.LU.64 R48, [R1+0x238] ;  /* 0x0002380001307983 */ /* 0x000ea20000300a00 */
[----:B------:R-:W-:Y:S01]  /*17ec0*/  IMAD.MOV.U32 R83, RZ, RZ, R31 ;  /* 0x000000ffff537224 */ /* 0x000fe200078e001f */
[----:B------:R-:W-:Y:S02]  /*17ed0*/  LOP3.LUT R0, R7, R163, R32, 0x96, !PT ;  /* 0x000000a307007212 */ /* 0x000fe400078e9620 */
[----:B------:R-:W3:Y:S01]  /*17ee0*/  LDL.LU.64 R30, [R1+0x230] ;  /* 0x00023000011e7983 */ /* 0x000ee20000300a00 */
[----:B------:R-:W-:Y:S01]  /*17ef0*/  @!P2 PRMT R26, R92, 0x5410, RZ ;  /* 0x000054105c1aa816 */ /* 0x000fe200000000ff */
[----:B------:R-:W-:Y:S02]  /*17f00*/  IMAD.MOV.U32 R88, RZ, RZ, R188 ;  /* 0x000000ffff587224 */ /* 0x000fe400078e00bc */
[----:B------:R-:W4:Y:S01]  /*17f10*/  LDL.LU.64 R28, [R1+0x228] ;  /* 0x00022800011c7983 */ /* 0x000f220000300a00 */
[----:B------:R-:W-:-:S03]  /*17f20*/  IMAD.MOV.U32 R188, RZ, RZ, R222 ;  /* 0x000000ffffbc7224 */ /* 0x000fc600078e00de */
[----:B------:R-:W4:Y:S04]  /*17f30*/  LDL.LU.64 R32, [R1+0x220] ;  /* 0x0002200001207983 */ /* 0x000f280000300a00 */
[----:B------:R-:W4:Y:S04]  /*17f40*/  LDL R92, [R1+0x160] ;  /* 0x00016000015c7983 */ /* 0x000f280000100800 */
[----:B------:R-:W4:Y:S01]  /*17f50*/  LDL.LU R222, [R1+0x1b4] ;  /* 0x0001b40001de7983 */ /* 0x000f220000300800 */
[----:B------:R-:W-:Y:S02]  /*17f60*/  @!P1 HFMA2.BF16_V2 R99, -RZ.H0_H0, RZ.H0_H0, -R21.H0_H0 ;  /* 0x200000ffff639231 */ /* 0x000fe40000340915 */
[----:B------:R-:W-:-:S03]  /*17f70*/  IMAD.WIDE.U32 R8, R3, -0x2daee0ad, RZ ;  /* 0xd2511f5303087825 */ /* 0x000fc600078e00ff */
[----:B------:R-:W-:Y:S01]  /*17f80*/  @!P1 PRMT R21, R99, 0x5410, RZ ;  /* 0x0000541063159816 */ /* 0x000fe200000000ff */
[----:B------:R-:W-:Y:S01]  /*17f90*/  IMAD.MOV.U32 R99, RZ, RZ, R152 ;  /* 0x000000ffff637224 */ /* 0x000fe200078e0098 */
[----:B------:R-:W-:Y:S01]  /*17fa0*/  LOP3.LUT R3, R9, R193, R4, 0x96, !PT ;  /* 0x000000c109037212 */ /* 0x000fe200078e9604 */
[----:B------:R-:W-:-:S05]  /*17fb0*/  IMAD.WIDE.U32 R4, R0, -0x2daee0ad, RZ ;  /* 0xd2511f5300047825 */ /* 0x000fca00078e00ff */
[----:B------:R-:W-:Y:S01]  /*17fc0*/  LOP3.LUT R5, R5, R99, R8, 0x96, !PT ;  /* 0x0000006305057212 */ /* 0x000fe200078e9608 */
        /* <DEDUP_REMOVED lines=11> */
[----:B------:R-:W-:Y:S01]  /*18080*/  IMAD.WIDE.U32 R10, R0, -0x2daee0ad, RZ ;  /* 0xd2511f53000a7825 */ /* 0x000fe200078e00ff */
[----:B------:R-:W-:-:S04]  /*18090*/  SHF.R.U32.HI R6, RZ, 0x18, R2 ;  /* 0x00000018ff067819 */ /* 0x000fc80000011602 */
[----:B------:R-:W-:Y:S01]  /*180a0*/  LOP3.LUT R3, R11, R165, R4, 0x96, !PT ;  /* 0x000000a50b037212 */ /* 0x000fe200078e9604 */
[----:B------:R-:W-:-:S04]  /*180b0*/  IMAD.WIDE.U32 R4, R5, -0x326172a9, RZ ;  /* 0xcd9e8d5705047825 */ /* 0x000fc800078e00ff */
[----:B------:R-:W-:-:S05]  /*180c0*/  IMAD.WIDE.U32 R2, R3, -0x326172a9, RZ ;  /* 0xcd9e8d5703027825 */ /* 0x000fca00078e00ff */
[----:B------:R-:W-:-:S04]  /*180d0*/  LOP3.LUT R0, R3, R245, R4, 0x96, !PT ;  /* 0x000000f503007212 */ /* 0x000fc800078e9604 */
[----:B------:R-:W-:-:S04]  /*180e0*/  LOP3.LUT R4, R0, 0xff, RZ, 0xc0, !PT ;  /* 0x000000ff00047812 */ /* 0x000fc800078ec0ff */
[----:B------:R-:W-:Y:S02]  /*180f0*/  ISETP.GE.U32.AND P1, PT, R200, R4, PT ;  /* 0x00000004c800720c */ /* 0x000fe40003f26070 */
[----:B------:R-:W-:Y:S02]  /*18100*/  LOP3.LUT R4, R0, 0xffff, RZ, 0xc0, !PT ;  /* 0x0000ffff00047812 */ /* 0x000fe400078ec0ff */
[C---:B------:R-:W-:Y:S01]  /*18110*/  PRMT R18, R107.reuse, 0x7610, R18 ;  /* 0x000076106b127816 */ /* 0x040fe20000000012 */
[----:B------:R-:W-:Y:S01]  /*18120*/  IMAD.MOV.U32 R87, RZ, RZ, R83 ;  /* 0x000000ffff577224 */ /* 0x000fe200078e0053 */
[----:B------:R-:W-:Y:S01]  /*18130*/  SHF.R.U32.HI R4, RZ, 0x8, R4 ;  /* 0x00000008ff047819 */ /* 0x000fe20000011604 */
[----:B------:R-:W-:Y:S01]  /*18140*/  IMAD.MOV.U32 R83, RZ, RZ, R152 ;  /* 0x000000ffff537224 */ /* 0x000fe200078e0098 */
[----:B------:R-:W-:Y:S01]  /*18150*/  F2FP.BF16.F32.PACK_AB R97, R16, R17 ;  /* 0x000000111061723e */ /* 0x000fe200000010ff */
[----:B------:R-:W-:Y:S01]  /*18160*/  IMAD.MOV.U32 R152, RZ, RZ, R151 ;  /* 0x000000ffff987224 */ /* 0x000fe200078e0097 */
[----:B------:R-:W-:Y:S01]  /*18170*/  PRMT R17, R107, 0x7632, R17 ;  /* 0x000076326b117816 */ /* 0x000fe20000000011 */
[----:B------:R-:W-:-:S02]  /*18180*/  IMAD.MOV.U32 R151, RZ, RZ, R114 ;  /* 0x000000ffff977224 */ /* 0x000fc400078e0072 */
[----:B------:R-:W-:Y:S02]  /*18190*/  @!P1 HFMA2.BF16_V2 R109, -RZ.H0_H0, RZ.H0_H0, -R18.H0_H0 ;  /* 0x200000ffff6d9231 */ /* 0x000fe40000340912 */
[----:B------:R-:W-:Y:S01]  /*181a0*/  IMAD.MOV.U32 R114, RZ, RZ, R206 ;  /* 0x000000ffff727224 */ /* 0x000fe200078e00ce */
[----:B------:R-:W-:Y:S01]  /*181b0*/  LOP3.LUT R4, R4, 0xffff, RZ, 0xc0, !PT ;  /* 0x0000ffff04047812 */ /* 0x000fe200078ec0ff */
[----:B------:R-:W-:Y:S01]  /*181c0*/  IMAD.MOV.U32 R206, RZ, RZ, R202 ;  /* 0x000000ffffce7224 */ /* 0x000fe200078e00ca */
[----:B------:R-:W-:Y:S02]  /*181d0*/  PRMT R202, R18, 0x5410, R17 ;  /* 0x0000541012ca7816 */ /* 0x000fe40000000011 */
[----:B------:R-:W-:Y:S02]  /*181e0*/  @!P1 PRMT R18, R109, 0x5410, RZ ;  /* 0x000054106d129816 */ /* 0x000fe400000000ff */
[----:B------:R-:W-:Y:S02]  /*181f0*/  ISETP.GE.U32.AND P1, PT, R200, R4, PT ;  /* 0x00000004c800720c */ /* 0x000fe40003f26070 */
[----:B------:R-:W-:-:S02]  /*18200*/  SHF.R.U32.HI R4, RZ, 0x10, R0 ;  /* 0x00000010ff047819 */ /* 0x000fc40000011600 */
[----:B------:R-:W-:-:S09]  /*18210*/  SHF.R.U32.HI R0, RZ, 0x18, R0 ;  /* 0x00000018ff007819 */ /* 0x000fd20000011600 */
[----:B------:R-:W-:-:S05]  /*18220*/  @!P1 HFMA2.BF16_V2 R113, -RZ.H0_H0, RZ.H0_H0, -R17.H0_H0 ;  /* 0x200000ffff719231 */ /* 0x000fca0000340911 */
[----:B------:R-:W-:Y:S02]  /*18230*/  @!P1 PRMT R17, R113, 0x5410, RZ ;  /* 0x0000541071119816 */ /* 0x000fe400000000ff */
[----:B------:R-:W-:Y:S02]  /*18240*/  ISETP.GE.U32.AND P1, PT, R200, R0, PT ;  /* 0x00000000c800720c */ /* 0x000fe40003f26070 */
[C---:B------:R-:W-:Y:S02]  /*18250*/  PRMT R15, R110.reuse, 0x7632, R15 ;  /* 0x000076326e0f7816 */ /* 0x040fe4000000000f */
[----:B------:R-:W-:Y:S02]  /*18260*/  PRMT R16, R110, 0x7610, R16 ;  /* 0x000076106e107816 */ /* 0x000fe40000000010 */
        /* <DEDUP_REMOVED lines=16> */
[----:B------:R-:W-:Y:S01]  /*18370*/  IMAD.MOV.U32 R86, RZ, RZ, R82 ;  /* 0x000000ffff567224 */ /* 0x000fe200078e0052 */
[----:B------:R-:W-:Y:S01]  /*18380*/  PRMT R20, R122, 0x7610, R20 ;  /* 0x000076107a147816 */ /* 0x000fe20000000014 */
[----:B------:R-:W-:-:S02]  /*18390*/  IMAD.MOV.U32 R82, RZ, RZ, R168 ;  /* 0x000000ffff527224 */ /* 0x000fc400078e00a8 */
[----:B------:R-:W-:Y:S02]  /*183a0*/  @!P2 HFMA2.BF16_V2 R112, -RZ.H0_H0, RZ.H0_H0, -R19.H0_H0 ;  /* 0x200000ffff70a231 */ /* 0x000fe40000340913 */
[----:B------:R-:W-:Y:S01]  /*183b0*/  IMAD.MOV.U32 R168, RZ, RZ, R149 ;  /* 0x000000ffffa87224 */ /* 0x000fe200078e0095 */
[----:B------:R-:W-:Y:S01]  /*183c0*/  LOP3.LUT R4, R4, 0xff, RZ, 0xc0, !PT ;  /* 0x000000ff04047812 */ /* 0x000fe200078ec0ff */
[----:B------:R-:W-:Y:S02]  /*183d0*/  IMAD.MOV.U32 R149, RZ, RZ, R115 ;  /* 0x000000ffff957224 */ /* 0x000fe400078e0073 */
[----:B------:R-:W-:Y:S01]  /*183e0*/  IMAD.MOV.U32 R115, RZ, RZ, R160 ;  /* 0x000000ffff737224 */ /* 0x000fe200078e00a0 */
[----:B------:R-:W-:Y:S02]  /*183f0*/  PRMT R160, R20, 0x5410, R19 ;  /* 0x0000541014a07816 */ /* 0x000fe40000000013 */
[----:B------:R-:W-:Y:S02]  /*18400*/  @!P2 PRMT R19, R112, 0x5410, RZ ;  /* 0x000054107013a816 */ /* 0x000fe400000000ff */
[----:B------:R-:W-:Y:S01]  /*18410*/  ISETP.GE.U32.AND P2, PT, R200, R4, PT ;  /* 0x00000004c800720c */ /* 0x000fe20003f46070 */
[----:B------:R-:W-:Y:S01]  /*18420*/  @!P1 HFMA2.BF16_V2 R121, -RZ.H0_H0, RZ.H0_H0, -R13.H0_H0 ;  /* 0x200000ffff799231 */ /* 0x000fe2000034090d */
[----:B------:R-:W-:-:S02]  /*18430*/  SHF.R.U32.HI R0, RZ, 0x10, R2 ;  /* 0x00000010ff007819 */ /* 0x000fc40000011602 */
[----:B------:R-:W-:Y:S02]  /*18440*/  SHF.R.U32.HI R2, RZ, 0x18, R2 ;  /* 0x00000018ff027819 */ /* 0x000fe40000011602 */
[----:B------:R-:W-:Y:S02]  /*18450*/  @!P1 PRMT R13, R121, 0x5410, RZ ;  /* 0x00005410790d9816 */ /* 0x000fe400000000ff */
[----:B------:R-:W-:Y:S02]  /*18460*/  ISETP.GE.U32.AND P1, PT, R200, R2, PT ;  /* 0x00000002c800720c */ /* 0x000fe40003f26070 */
[----:B------:R-:W-:-:S03]  /*18470*/  LOP3.LUT R5, R5, R119, R8, 0x96, !PT ;  /* 0x0000007705057212 */ /* 0x000fc600078e9608 */
[----:B------:R-:W-:Y:S01]  /*18480*/  @!P2 HFMA2.BF16_V2 R117, -RZ.H0_H0, RZ.H0_H0, -R16.H0_H0 ;  /* 0x200000ffff75a231 */ /* 0x000fe20000340910 */
[----:B------:R-:W-:Y:S01]  /*18490*/  LOP3.LUT R0, R0, 0xff, RZ, 0xc0, !PT ;  /* 0x000000ff00007812 */ /* 0x000fe200078ec0ff */
[----:B------:R-:W-:Y:S01]  /*184a0*/  IMAD.WIDE.U32 R2, R5, -0x2daee0ad, RZ ;  /* 0xd2511f5305027825 */ /* 0x000fe200078e00ff */
[----:B------:R-:W-:Y:S02]  /*184b0*/  PRMT R11, R101, 0x7632, R11 ;  /* 0x00007632650b7816 */ /* 0x000fe4000000000b */
[----:B------:R-:W-:Y:S02]  /*184c0*/  @!P2 PRMT R16, R117, 0x5410, RZ ;  /* 0x000054107510a816 */ /* 0x000fe400000000ff */
[----:B------:R-:W-:Y:S02]  /*184d0*/  ISETP.GE.U32.AND P2, PT, R200, R0, PT ;  /* 0x00000000c800720c */ /* 0x000fe40003f46070 */
[----:B------:R-:W-:Y:S01]  /*184e0*/  LOP3.LUT R0, R3, R246, R10, 0x96, !PT ;  /* 0x000000f603007212 */ /* 0x000fe200078e960a */
[----:B------:R-:W-:Y:S01]  /*184f0*/  @!P1 HFMA2.BF16_V2 R126, -RZ.H0_H0, RZ.H0_H0, -R11.H0_H0 ;  /* 0x200000ffff7e9231 */ /* 0x000fe2000034090b */
[----:B------:R-:W-:-:S02]  /*18500*/  PRMT R12, R101, 0x7610, R12 ;  /* 0x00007610650c7816 */ /* 0x000fc4000000000c */
[----:B------:R-:W-:Y:S02]  /*18510*/  LOP3.LUT R4, R0, 0xff, RZ, 0xc0, !PT ;  /* 0x000000ff00047812 */ /* 0x000fe400078ec0ff */
[----:B------:R-:W-:Y:S02]  /*18520*/  PRMT R101, R12, 0x5410, R11 ;  /* 0x000054100c657816 */ /* 0x000fe4000000000b */
[----:B------:R-:W-:Y:S02]  /*18530*/  @!P1 PRMT R11, R126, 0x5410, RZ ;  /* 0x000054107e0b9816 */ /* 0x000fe400000000ff */
[----:B------:R-:W-:Y:S02]  /*18540*/  ISETP.GE.U32.AND P1, PT, R200, R4, PT ;  /* 0x00000004c800720c */ /* 0x000fe40003f26070 */
[----:B------:R-:W-:Y:S02]  /*18550*/  LOP3.LUT R4, R0, 0xffff, RZ, 0xc0, !PT ;  /* 0x0000ffff00047812 */ /* 0x000fe400078ec0ff */
[----:B------:R-:W-:-:S02]  /*18560*/  PRMT R10, R96, 0x7610, R10 ;  /* 0x00007610600a7816 */ /* 0x000fc4000000000a */
[----:B------:R-:W-:Y:S01]  /*18570*/  SHF.R.U32.HI R4, RZ, 0x8, R4 ;  /* 0x00000008ff047819 */ /* 0x000fe20000011604 */
[----:B------:R-:W-:Y:S01]  /*18580*/  IMAD.MOV.U32 R122, RZ, RZ, R165 ;  /* 0x000000ffff7a7224 */ /* 0x000fe200078e00a5 */
[----:B------:R-:W-:Y:S01]  /*18590*/  PRMT R9, R96, 0x7632, R9 ;  /* 0x0000763260097816 */ /* 0x000fe20000000009 */
[----:B------:R-:W-:Y:S01]  /*185a0*/  IMAD.MOV.U32 R165, RZ, RZ, R189 ;  /* 0x000000ffffa57224 */ /* 0x000fe200078e00bd */
[----:B------:R-:W-:Y:S01]  /*185b0*/  LOP3.LUT R4, R4, 0xffff, RZ, 0xc0, !PT ;  /* 0x0000ffff04047812 */ /* 0x000fe200078ec0ff */
[----:B------:R-:W-:Y:S02]  /*185c0*/  IMAD.MOV.U32 R169, RZ, RZ, R136 ;  /* 0x000000ffffa97224 */ /* 0x000fe400078e0088 */
[----:B------:R-:W-:Y:S02]  /*185d0*/  @!P1 HFMA2.BF16_V2 R128, -RZ.H0_H0, RZ.H0_H0, -R10.H0_H0 ;  /* 0x200000ffff809231 */ /* 0x000fe4000034090a */
[----:B------:R-:W-:Y:S02]  /*185e0*/  IMAD.MOV.U32 R189, RZ, RZ, R223 ;  /* 0x000000ffffbd7224 */ /* 0x000fe400078e00df */
[----:B------:R-:W-:Y:S01]  /*185f0*/  IMAD.MOV.U32 R136, RZ, RZ, R216 ;  /* 0x000000ffff887224 */ /* 0x000fe200078e00d8 */
[----:B------:R-:W-:-:S02]  /*18600*/  PRMT R216, R10, 0x5410, R9 ;  /* 0x000054100ad87816 */ /* 0x000fc40000000009 */
        /* <DEDUP_REMOVED lines=8> */
[----:B------:R-:W-:Y:S01]  /*18690*/  IMAD.MOV.U32 R109, RZ, RZ, R87 ;  /* 0x000000ffff6d7224 */ /* 0x000fe200078e0057 */
[----:B------:R-:W-:Y:S01]  /*186a0*/  PRMT R8, R97, 0x7610, R8 ;  /* 0x0000761061087816 */ /* 0x000fe20000000008 */
[----:B------:R-:W-:Y:S01]  /*186b0*/  IMAD.MOV.U32 R87, RZ, RZ, R82 ;  /* 0x000000ffff577224 */ /* 0x000fe200078e0052 */
[----:B------:R-:W-:Y:S01]  /*186c0*/  LOP3.LUT R0, R2, 0xff, RZ, 0xc0, !PT ;  /* 0x000000ff02007812 */ /* 0x000fe200078ec0ff */
[----:B------:R-:W-:Y:S02]  /*186d0*/  IMAD.MOV.U32 R82, RZ, RZ, R168 ;  /* 0x000000ffff527224 */ /* 0x000fe400078e00a8 */
[----:B------:R-:W-:Y:S01]  /*186e0*/  IMAD.MOV.U32 R168, RZ, RZ, R151 ;  /* 0x000000ffffa87224 */ /* 0x000fe200078e0097 */
[----:B--2---:R-:W-:Y:S04]  /*186f0*/  ST.E.U16 desc[UR4][R48.64+-0x100], R84 ;  /* 0xffff005430007985 */ /* 0x004fe8000c101504 */
[----:B------:R-:W-:Y:S04]  /*18700*/  ST.E.U16 desc[UR4][R48.64+-0xfe], R81 ;  /* 0xffff025130007985 */ /* 0x000fe8000c101504 */
[----:B---3--:R-:W-:Y:S04]  /*18710*/  ST.E.U16 desc[UR4][R30.64+-0x100], R69 ;  /* 0xffff00451e007985 */ /* 0x008fe8000c101504 */
[----:B------:R-:W-:Y:S04]  /*18720*/  ST.E.U16 desc[UR4][R30.64+-0xfe], R75 ;  /* 0xffff024b1e007985 */ /* 0x000fe8000c101504 */
[----:B----4-:R-:W-:Y:S04]  /*18730*/  ST.E.U16 desc[UR4][R28.64+-0x100], R42 ;  /* 0xffff002a1c007985 */ /* 0x010fe8000c101504 */
[----:B------:R-:W-:Y:S01]  /*18740*/  ST.E.U16 desc[UR4][R28.64+-0xfe], R41 ;  /* 0xffff02291c007985 */ /* 0x000fe2000c101504 */
[----:B------:R-:W-:-:S03]  /*18750*/  IMAD.WIDE.U32 R222, R222, -0x326172a9, RZ ;  /* 0xcd9e8d57dede7825 */ /* 0x000fc600078e00ff */
        /* <DEDUP_REMOVED lines=8> */
[----:B------:R1:W-:Y:S02]  /*187e0*/  ST.E.U16 desc[UR4][R32.64+-0xee], R35 ;  /* 0xffff122320007985 */ /* 0x0003e4000c101504 */
[----:B-1----:R-:W-:-:S02]  /*187f0*/  LOP3.LUT R35, R92, R223, RZ, 0x3c, !PT ;  /* 0x000000df5c237212 */ /* 0x002fc400078e3cff */
[----:B------:R-:W2:Y:S01]  /*18800*/  LDL.LU R92, [R1+0x1b0] ;  /* 0x0001b000015c7983 */ /* 0x000ea20000300800 */
[----:B------:R-:W-:Y:S02]  /*18810*/  @!P1 HFMA2.BF16_V2 R132, -RZ.H0_H0, RZ.H0_H0, -R7.H0_H0 ;  /* 0x200000ffff849231 */ /* 0x000fe40000340907 */
[----:B------:R-:W-:Y:S01]  /*18820*/  IMAD.MOV.U32 R151, RZ, RZ, R207 ;  /* 0x000000ffff977224 */ /* 0x000fe200078e00cf */
[----:B------:R-:W-:Y:S01]  /*18830*/  PRMT R207, R8, 0x5410, R7 ;  /* 0x0000541008cf7816 */ /* 0x000fe20000000007 */
[----:B------:R-:W-:Y:S01]  /*18840*/  @!P2 HFMA2.BF16_V2 R127, -RZ.H0_H0, RZ.H0_H0, -R12.H0_H0 ;  /* 0x200000ffff7fa231 */ /* 0x000fe2000034090c */
[----:B------:R-:W-:Y:S01]  /*18850*/  LOP3.LUT R4, R4, 0xff, RZ, 0xc0, !PT ;  /* 0x000000ff04047812 */ /* 0x000fe200078ec0ff */
[----:B------:R-:W-:Y:S01]  /*18860*/  @!P3 HFMA2.BF16_V2 R108, -RZ.H0_H0, RZ.H0_H0, -R20.H0_H0 ;  /* 0x200000ffff6cb231 */ /* 0x000fe20000340914 */
[----:B------:R-:W-:Y:S02]  /*18870*/  @!P1 PRMT R7, R132, 0x5410, RZ ;  /* 0x0000541084079816 */ /* 0x000fe400000000ff */
[----:B------:R-:W-:Y:S01]  /*18880*/  PRMT R5, R85, 0x7610, R5 ;  /* 0x0000761055057816 */ /* 0x000fe20000000005 */
[----:B------:R-:W-:Y:S01]  /*18890*/  ST.E.U16 desc[UR4][R32.64+-0xf0], R36 ;  /* 0xffff102420007985 */ /* 0x000fe2000c101504 */
[----:B------:R-:W-:-:S02]  /*188a0*/  ISETP.GE.U32.AND P1, PT, R200, R0, PT ;  /* 0x00000000c800720c */ /* 0x000fc40003f26070 */
[----:B------:R-:W-:Y:S02]  /*188b0*/  LOP3.LUT R0, R2, 0xffff, RZ, 0xc0, !PT ;  /* 0x0000ffff02007812 */ /* 0x000fe400078ec0ff */
[----:B------:R-:W-:Y:S01]  /*188c0*/  PRMT R6, R100, 0x7632, R6 ;  /* 0x0000763264067816 */ /* 0x000fe20000000006 */
[----:B------:R-:W-:Y:S01]  /*188d0*/  IMAD.MOV.U32 R128, RZ, RZ, R191 ;  /* 0x000000ffff807224 */ /* 0x000fe200078e00bf */
[----:B------:R-:W-:Y:S01]  /*188e0*/  @!P2 PRMT R12, R127, 0x5410, RZ ;  /* 0x000054107f0ca816 */ /* 0x000fe200000000ff */
[----:B------:R-:W3:Y:S01]  /*188f0*/  LDL.LU R129, [R1+0xb4] ;  /* 0x0000b40001817983 */ /* 0x000ee20000300800 */
[----:B------:R-:W-:Y:S02]  /*18900*/  SHF.R.U32.HI R0, RZ, 0x8, R0 ;  /* 0x00000008ff007819 */ /* 0x000fe40000011600 */
[----:B------:R-:W-:Y:S01]  /*18910*/  @!P3 PRMT R20, R108, 0x5410, RZ ;  /* 0x000054106c14b816 */ /* 0x000fe200000000ff */
[----:B------:R-:W-:Y:S01]  /*18920*/  IMAD.MOV.U32 R108, RZ, RZ, R86 ;  /* 0x000000ffff6c7224 */ /* 0x000fe200078e0056 */
[----:B------:R-:W-:Y:S01]  /*18930*/  ISETP.GE.U32.AND P2, PT, R200, R4, PT ;  /* 0x00000004c800720c */ /* 0x000fe20003f46070 */
[----:B------:R-:W-:Y:S01]  /*18940*/  @!P1 HFMA2.BF16_V2 R138, -RZ.H0_H0, RZ.H0_H0, -R5.H0_H0 ;  /* 0x200000ffff8a9231 */ /* 0x000fe20000340905 */
[----:B------:R-:W-:Y:S01]  /*18950*/  PRMT R4, R85, 0x7632, R4 ;  /* 0x0000763255047816 */ /* 0x000fe20000000004 */
[----:B------:R-:W-:Y:S01]  /*18960*/  IMAD.MOV.U32 R86, RZ, RZ, R83 ;  /* 0x000000ffff567224 */ /* 0x000fe200078e0053 */
[----:B------:R-:W-:Y:S01]  /*18970*/  LOP3.LUT R0, R0, 0xffff, RZ, 0xc0, !PT ;  /* 0x0000ffff00007812 */ /* 0x000fe200078ec0ff */
[----:B------:R-:W-:-:S02]  /*18980*/  IMAD.MOV.U32 R83, RZ, RZ, R152 ;  /* 0x000000ffff537224 */ /* 0x000fc400078e0098 */
[----:B------:R-:W-:Y:S01]  /*18990*/  IMAD.MOV.U32 R152, RZ, RZ, R206 ;  /* 0x000000ffff987224 */ /* 0x000fe200078e00ce */
[----:B------:R-:W-:Y:S02]  /*189a0*/  PRMT R206, R5, 0x5410, R4 ;  /* 0x0000541005ce7816 */ /* 0x000fe40000000004 */
[----:B------:R-:W-:Y:S02]  /*189b0*/  @!P1 PRMT R5, R138, 0x5410, RZ ;  /* 0x000054108a059816 */ /* 0x000fe400000000ff */
[----:B------:R-:W-:Y:S02]  /*189c0*/  ISETP.GE.U32.AND P1, PT, R200, R0, PT ;  /* 0x00000000c800720c */ /* 0x000fe40003f26070 */
[--C-:B------:R-:W-:Y:S01]  /*189d0*/  SHF.R.U32.HI R0, RZ, 0x10, R2.reuse ;  /* 0x00000010ff007819 */ /* 0x100fe20000011602 */
[----:B------:R-:W-:Y:S01]  /*189e0*/  @!P2 HFMA2.BF16_V2 R133, -RZ.H0_H0, RZ.H0_H0, -R8.H0_H0 ;  /* 0x200000ffff85a231 */ /* 0x000fe20000340908 */
[----:B------:R-:W-:Y:S02]  /*189f0*/  SHF.R.U32.HI R2, RZ, 0x18, R2 ;  /* 0x00000018ff027819 */ /* 0x000fe40000011602 */
[----:B------:R-:W-:Y:S01]  /*18a00*/  LOP3.LUT R0, R0, 0xff, RZ, 0xc0, !PT ;  /* 0x000000ff00007812 */ /* 0x000fe200078ec0ff */
[----:B------:R-:W-:Y:S06]  /*18a10*/  ST.E.U16 desc[UR4][R48.64+-0xe0], R53 ;  /* 0xffff203530007985 */ /* 0x000fec000c101504 */
[----:B------:R-:W-:Y:S01]  /*18a20*/  @!P1 HFMA2.BF16_V2 R139, -RZ.H0_H0, RZ.H0_H0, -R4.H0_H0 ;  /* 0x200000ffff8b9231 */ /* 0x000fe20000340904 */
[----:B------:R-:W-:Y:S01]  /*18a30*/  @!P2 PRMT R8, R133, 0x5410, RZ ;  /* 0x000054108508a816 */ /* 0x000fe200000000ff */
[----:B------:R-:W-:Y:S01]  /*18a40*/  ST.E.U16 desc[UR4][R48.64+-0xde], R51 ;  /* 0xffff223330007985 */ /* 0x000fe2000c101504 */
[----:B------:R-:W-:-:S02]  /*18a50*/  ISETP.GE.U32.AND P2, PT, R200, R0, PT ;  /* 0x00000000c800720c */ /* 0x000fc40003f46070 */
[----:B------:R-:W-:Y:S01]  /*18a60*/  @!P1 PRMT R4, R139, 0x5410, RZ ;  /* 0x000054108b049816 */ /* 0x000fe200000000ff */
[----:B------:R-:W-:Y:S01]  /*18a70*/  ST.E.U16 desc[UR4][R30.64+-0xe0], R50 ;  /* 0xffff20321e007985 */ /* 0x000fe2000c101504 */
[----:B------:R-:W-:-:S03]  /*18a80*/  ISETP.GE.U32.AND P1, PT, R200, R2, PT ;  /* 0x00000002c800720c */ /* 0x000fc60003f26070 */
        /* <DEDUP_REMOVED lines=8> */
[----:B------:R-:W-:Y:S01]  /*18b10*/  ST.E.U16 desc[UR4][R30.64+-0xce], R78 ;  /* 0xffff324e1e007985 */ /* 0x000fe2000c101504 */
[----:B------:R-:W-:-:S03]  /*18b20*/  PRMT R0, R100, 0x7610, R0 ;  /* 0x0000761064007816 */ /* 0x000fc60000000000 */
        /* <DEDUP_REMOVED lines=8> */
[----:B------:R-:W-:-:S03]  /*18bb0*/  @!P1 HFMA2.BF16_V2 R142, -RZ.H0_H0, RZ.H0_H0, -R6.H0_H0 ;  /* 0x200000ffff8e9231 */ /* 0x000fc60000340906 */
[----:B------:R-:W-:Y:S04]  /*18bc0*/  ST.E.U16 desc[UR4][R28.64+-0xc0], R18 ;  /* 0xffff40121c007985 */ /* 0x000fe8000c101504 */
[----:B------:R-:W-:Y:S01]  /*18bd0*/  ST.E.U16 desc[UR4][R28.64+-0xbe], R17 ;  /* 0xffff42111c007985 */ /* 0x000fe2000c101504 */
[----:B------:R-:W-:-:S03]  /*18be0*/  @!P2 HFMA2.BF16_V2 R143, -RZ.H0_H0, RZ.H0_H0, -R0.H0_H0 ;  /* 0x200000ffff8fa231 */ /* 0x000fc60000340900 */
[----:B------:R-:W-:Y:S01]  /*18bf0*/  ST.E.U16 desc[UR4][R32.64+-0xc0], R16 ;  /* 0xffff401020007985 */ /* 0x000fe2000c101504 */
[----:B------:R-:W-:-:S03]  /*18c00*/  IMAD.MOV.U32 R191, RZ, RZ, R204 ;  /* 0x000000ffffbf7224 */ /* 0x000fc600078e00cc */
[----:B------:R-:W-:Y:S04]  /*18c10*/  ST.E.U16 desc[UR4][R32.64+-0xbe], R15 ;  /* 0xffff420f20007985 */ /* 0x000fe8000c101504 */
[----:B------:R-:W-:Y:S04]  /*18c20*/  ST.E.U16 desc[UR4][R48.64+-0xb0], R60 ;  /* 0xffff503c30007985 */ /* 0x000fe8000c101504 */
[----:B------:R1:W-:Y:S01]  /*18c30*/  ST.E.U16 desc[UR4][R48.64+-0xae], R59 ;  /* 0xffff523b30007985 */ /* 0x0003e2000c101504 */
[----:B------:R-:W-:-:S03]  /*18c40*/  IMAD.MOV.U32 R89, RZ, RZ, R203 ;  /* 0x000000ffff597224 */ /* 0x000fc600078e00cb */
[----:B------:R4:W-:Y:S04]  /*18c50*/  ST.E.U16 desc[UR4][R30.64+-0xb0], R57 ;  /* 0xffff50391e007985 */ /* 0x0009e8000c101504 */
[----:B------:R4:W-:Y:S01]  /*18c60*/  ST.E.U16 desc[UR4][R30.64+-0xae], R58 ;  /* 0xffff523a1e007985 */ /* 0x0009e2000c101504 */
[----:B------:R-:W-:-:S03]  /*18c70*/  PRMT R203, R0, 0x5410, R6 ;  /* 0x0000541000cb7816 */ /* 0x000fc60000000006 */
[----:B------:R-:W-:Y:S04]  /*18c80*/  ST.E.U16 desc[UR4][R28.64+-0xb0], R14 ;  /* 0xffff500e1c007985 */ /* 0x000fe8000c101504 */
[----:B------:R-:W-:Y:S01]  /*18c90*/  ST.E.U16 desc[UR4][R28.64+-0xae], R13 ;  /* 0xffff520d1c007985 */ /* 0x000fe2000c101504 */
[----:B------:R-:W-:-:S03]  /*18ca0*/  @!P1 PRMT R6, R142, 0x5410, RZ ;  /* 0x000054108e069816 */ /* 0x000fc600000000ff */
[----:B------:R-:W-:Y:S04]  /*18cb0*/  ST.E.U16 desc[UR4][R32.64+-0xb0], R12 ;  /* 0xffff500c20007985 */ /* 0x000fe8000c101504 */
[----:B------:R-:W-:Y:S01]  /*18cc0*/  ST.E.U16 desc[UR4][R32.64+-0xae], R11 ;  /* 0xffff520b20007985 */ /* 0x000fe2000c101504 */
[----:B-1----:R-:W-:-:S03]  /*18cd0*/  IMAD.MOV.U32 R59, RZ, RZ, R161 ;  /* 0x000000ffff3b7224 */ /* 0x002fc600078e00a1 */
[----:B------:R-:W3:Y:S01]  /*18ce0*/  LDL.LU R204, [R1+0x21c] ;  /* 0x00021c0001cc7983 */ /* 0x000ee20000300800 */
[----:B------:R-:W-:Y:S02]  /*18cf0*/  IMAD.MOV.U32 R161, RZ, RZ, R221 ;  /* 0x000000ffffa17224 */ /* 0x000fe400078e00dd */
[----:B----4-:R-:W-:Y:S01]  /*18d00*/  IMAD.MOV.U32 R57, RZ, RZ, R162 ;  /* 0x000000ffff397224 */ /* 0x010fe200078e00a2 */
[----:B------:R1:W-:Y:S01]  /*18d10*/  ST.E.U16 desc[UR4][R48.64+-0xa0], R56 ;  /* 0xffff603830007985 */ /* 0x0003e2000c101504 */
[----:B------:R-:W-:Y:S02]  /*18d20*/  IMAD.MOV.U32 R162, RZ, RZ, R247 ;  /* 0x000000ffffa27224 */ /* 0x000fe400078e00f7 */
[----:B------:R-:W-:Y:S01]  /*18d30*/  IMAD.MOV.U32 R58, RZ, RZ, R171 ;  /* 0x000000ffff3a7224 */ /* 0x000fe200078e00ab */
[----:B------:R-:W4:Y:S01]  /*18d40*/  LDL.LU R221, [R1+0x218] ;  /* 0x0002180001dd7983 */ /* 0x000f220000300800 */
[----:B------:R-:W-:Y:S01]  /*18d50*/  IMAD.MOV.U32 R171, RZ, RZ, R140 ;  /* 0x000000ffffab7224 */ /* 0x000fe200078e008c */
[----:B------:R-:W-:-:S02]  /*18d60*/  @!P2 PRMT R0, R143, 0x5410, RZ ;  /* 0x000054108f00a816 */ /* 0x000fc400000000ff */
[----:B------:R-:W3:Y:S01]  /*18d70*/  LDL.LU R247, [R1+0x214] ;  /* 0x0002140001f77983 */ /* 0x000ee20000300800 */
[----:B------:R-:W-:-:S03]  /*18d80*/  IMAD.MOV.U32 R142, RZ, RZ, R172 ;  /* 0x000000ffff8e7224 */ /* 0x000fc600078e00ac */
[----:B------:R-:W4:Y:S01]  /*18d90*/  LDL.LU R140, [R1+0xd0] ;  /* 0x0000d000018c7983 */ /* 0x000f220000300800 */
[----:B------:R-:W-:Y:S02]  /*18da0*/  IMAD.MOV.U32 R143, RZ, RZ, R104 ;  /* 0x000000ffff8f7224 */ /* 0x000fe400078e0068 */
[----:B-1----:R-:W-:Y:S02]  /*18db0*/  IMAD.MOV.U32 R56, RZ, RZ, R159 ;  /* 0x000000ffff387224 */ /* 0x002fe400078e009f */
[----:B------:R-:W-:Y:S02]  /*18dc0*/  IMAD.MOV.U32 R159, RZ, RZ, R141 ;  /* 0x000000ffff9f7224 */ /* 0x000fe400078e008d */
[----:B------:R-:W4:Y:S04]  /*18dd0*/  LDL.LU R141, [R1+0xd4] ;  /* 0x0000d400018d7983 */ /* 0x000f280000300800 */
[----:B------:R-:W3:Y:S04]  /*18de0*/  LDL.LU R172, [R1+0x210] ;  /* 0x0002100001ac7983 */ /* 0x000ee80000300800 */
[----:B------:R-:W4:Y:S01]  /*18df0*/  LDL.LU R104, [R1+0x20c] ;  /* 0x00020c0001687983 */ /* 0x000f220000300800 */
[----:B------:R-:W-:-:S02]  /*18e00*/  IMAD.MOV.U32 R63, RZ, RZ, R148 ;  /* 0x000000ffff3f7224 */ /* 0x000fc400078e0094 */
[----:B------:R-:W-:Y:S01]  /*18e10*/  IMAD.MOV.U32 R62, RZ, RZ, R149 ;  /* 0x000000ffff3e7224 */ /* 0x000fe200078e0095 */
[----:B------:R-:W4:Y:S04]  /*18e20*/  LDL.LU R148, [R1+0xe0] ;  /* 0x0000e00001947983 */ /* 0x000f280000300800 */
[----:B------:R-:W4:Y:S01]  /*18e30*/  LDL.LU R149, [R1+0xe4] ;  /* 0x0000e40001957983 */ /* 0x000f220000300800 */
[----:B------:R-:W-:Y:S01]  /*18e40*/  LOP3.LUT R2, R177, R195, R222, 0x96, !PT ;  /* 0x000000c3b1027212 */ /* 0x000fe200078e96de */
[----:B------:R-:W-:-:S04]  /*18e50*/  IMAD.WIDE.U32 R68, R35, -0x2daee0ad, RZ ;  /* 0xd2511f5323447825 */ /* 0x000fc800078e00ff */
[----:B------:R-:W-:-:S04]  /*18e60*/  IMAD.WIDE.U32 R2, R2, -0x2daee0ad, RZ ;  /* 0xd2511f5302027825 */ /* 0x000fc800078e00ff */
[----:B------:R-:W-:Y:S01]  /*18e70*/  IMAD.MOV.U32 R176, RZ, RZ, R108 ;  /* 0x000000ffffb07224 */ /* 0x000fe200078e006c */
[----:B------:R-:W-:Y:S02]  /*18e80*/  LOP3.LUT R23, R23, R193, R2, 0x96, !PT ;  /* 0x000000c117177212 */ /* 0x000fe400078e9602 */
[----:B------:R-:W-:-:S03]  /*18e90*/  LOP3.LUT R2, R3, R187, R68, 0x96, !PT ;  /* 0x000000bb03027212 */ /* 0x000fc600078e9644 */
[----:B------:R-:W-:Y:S01]  /*18ea0*/  IMAD.WIDE.U32 R50, R23, -0x326172a9, RZ ;  /* 0xcd9e8d5717327825 */ /* 0x000fe200078e00ff */
        /* <DEDUP_REMOVED lines=9> */
[----:B--2---:R-:W-:-:S05]  /*18f40*/  LOP3.LUT R3, R69, R92, R176, 0x96, !PT ;  /* 0x0000005c45037212 */ /* 0x004fca00078e96b0 */
[----:B------:R-:W-:-:S04]  /*18f50*/  IMAD.WIDE.U32 R66, R3, -0x326172a9, RZ ;  /* 0xcd9e8d5703427825 */ /* 0x000fc800078e00ff */
[----:B------:R-:W-:-:S05]  /*18f60*/  IMAD.WIDE.U32 R2, R2, -0x326172a9, RZ ;  /* 0xcd9e8d5702027825 */ /* 0x000fca00078e00ff */
[----:B------:R-:W-:Y:S02]  /*18f70*/  LOP3.LUT R3, R3, R163, R66, 0x96, !PT ;  /* 0x000000a303037212 */ /* 0x000fe400078e9642 */
[----:B------:R-:W-:-:S03]  /*18f80*/  LOP3.LUT R23, R51, R98, R2, 0x96, !PT ;  /* 0x0000006233177212 */ /* 0x000fc600078e9602 */
[----:B------:R-:W-:-:S04]  /*18f90*/  IMAD.WIDE.U32 R2, R3, -0x2daee0ad, RZ ;  /* 0xd2511f5303027825 */ /* 0x000fc800078e00ff */
[----:B------:R-:W-:Y:S01]  /*18fa0*/  IMAD.WIDE.U32 R52, R23, -0x2daee0ad, RZ ;  /* 0xd2511f5317347825 */ /* 0x000fe200078e00ff */
[----:B------:R-:W-:Y:S01]  /*18fb0*/  LOP3.LUT R3, R3, R99, R22, 0x96, !PT ;  /* 0x0000006303037212 */ /* 0x000fe200078e9616 */
[----:B------:R-:W-:Y:S03]  /*18fc0*/  ST.E.U16 desc[UR4][R30.64+-0x90], R44 ;  /* 0xffff702c1e007985 */ /* 0x000fe6000c101504 */
[----:B------:R-:W-:Y:S01]  /*18fd0*/  LOP3.LUT R2, R53, R122, R2, 0x96, !PT ;  /* 0x0000007a35027212 */ /* 0x000fe200078e9602 */
[----:B------:R1:W-:Y:S04]  /*18fe0*/  ST.E.U16 desc[UR4][R30.64+-0x8e], R43 ;  /* 0xffff722b1e007985 */ /* 0x0003e8000c101504 */
[----:B------:R-:W-:Y:S04]  /*18ff0*/  ST.E.U16 desc[UR4][R28.64+-0x90], R5 ;  /* 0xffff70051c007985 */ /* 0x000fe8000c101504 */
[----:B------:R-:W-:Y:S04]  /*19000*/  ST.E.U16 desc[UR4][R28.64+-0x8e], R4 ;  /* 0xffff72041c007985 */ /* 0x000fe8000c101504 */
[----:B------:R2:W-:Y:S04]  /*19010*/  ST.E.U16 desc[UR4][R32.64+-0x90], R0 ;  /* 0xffff700020007985 */ /* 0x0005e8000c101504 */
[----:B------:R2:W-:Y:S04]  /*19020*/  ST.E.U16 desc[UR4][R32.64+-0x8e], R6 ;  /* 0xffff720620007985 */ /* 0x0005e8000c101504 */
[----:B------:R-:W2:Y:S01]  /*19030*/  LDSM.16.MT88.4 R36, [R174+0x9000] ;  /* 0x00900000ae24783b */ /* 0x000ea20000004200 */
[----:B------:R-:W-:-:S03]  /*19040*/  PRMT R92, R200, 0x7054, R200 ;  /* 0x00007054c85c7816 */ /* 0x000fc600000000c8 */
[----:B------:R-:W3:Y:S01]  /*19050*/  LDSM.16.MT88.4 R40, [R196+0xb000] ;  /* 0x00b00000c428783b */ /* 0x000ee20000004200 */
[----:B-1----:R-:W-:-:S03]  /*19060*/  IMAD.WIDE.U32 R30, R3, -0x326172a9, RZ ;  /* 0xcd9e8d57031e7825 */ /* 0x002fc600078e00ff */
[----:B------:R-:W1:Y:S01]  /*19070*/  LDSM.16.MT88.4 R24, [R196+0x9000] ;  /* 0x00900000c418783b */ /* 0x000e620000004200 */
[----:B------:R-:W-:Y:S01]  /*19080*/  IMAD.WIDE.U32 R2, R2, -0x326172a9, RZ ;  /* 0xcd9e8d5702027825 */ /* 0x000fe200078e00ff */
[----:B------:R-:W-:Y:S02]  /*19090*/  LOP3.LUT R9, R91, R187, R188, 0x96, !PT ;  /* 0x000000bb5b097212 */ /* 0x000fe400078e96bc */
[----:B------:R-:W1:Y:S01]  /*190a0*/  LDSM.16.MT88.4 R20, [R174+0xa000] ;  /* 0x00a00000ae14783b */ /* 0x000e620000004200 */
[----:B------:R-:W-:Y:S01]  /*190b0*/  LOP3.LUT R10, R95, R193, R90, 0x96, !PT ;  /* 0x000000c15f0a7212 */ /* 0x000fe200078e965a */
[----:B------:R-:W-:Y:S02]  /*190c0*/  IMAD.MOV.U32 R93, RZ, RZ, R88 ;  /* 0x000000ffff5d7224 */ /* 0x000fe400078e0058 */
[----:B------:R-:W-:Y:S01]  /*190d0*/  IMAD.MOV.U32 R113, RZ, RZ, R118 ;  /* 0x000000ffff717224 */ /* 0x000fe200078e0076 */
[----:B------:R-:W1:Y:S01]  /*190e0*/  LDSM.16.MT88.4 R32, [R196+0xa000] ;  /* 0x00a00000c420783b */ /* 0x000e620000004200 */
[----:B--2---:R-:W-:-:S02]  /*190f0*/  LOP3.LUT R0, R3, R245, R30, 0x96, !PT ;  /* 0x000000f503007212 */ /* 0x004fc400078e961e */
[----:B------:R-:W-:Y:S01]  /*19100*/  LOP3.LUT R3, R2, 0xffff, RZ, 0xc0, !PT ;  /* 0x0000ffff02037812 */ /* 0x000fe200078ec0ff */
[----:B------:R-:W2:Y:S01]  /*19110*/  LDSM.16.MT88.4 R44, [R174+0xb000] ;  /* 0x00b00000ae2c783b */ /* 0x000ea20000004200 */
[C---:B------:R-:W-:Y:S02]  /*19120*/  LOP3.LUT R4, R0.reuse, 0xffff, RZ, 0xc0, !PT ;  /* 0x0000ffff00047812 */ /* 0x040fe400078ec0ff */
[----:B------:R-:W-:Y:S02]  /*19130*/  SHF.R.U32.HI R5, RZ, 0x8, R3 ;  /* 0x00000008ff057819 */ /* 0x000fe40000011603 */
[----:B------:R-:W-:Y:S02]  /*19140*/  LOP3.LUT R6, R0, 0xff, RZ, 0xc0, !PT ;  /* 0x000000ff00067812 */ /* 0x000fe400078ec0ff */
[----:B------:R-:W-:Y:S02]  /*19150*/  SHF.R.U32.HI R3, RZ, 0x8, R4 ;  /* 0x00000008ff037819 */ /* 0x000fe40000011604 */
[----:B------:R-:W-:-:S02]  /*19160*/  LOP3.LUT R7, R2, 0xff, RZ, 0xc0, !PT ;  /* 0x000000ff02077812 */ /* 0x000fc400078ec0ff */
[--C-:B------:R-:W-:Y:S02]  /*19170*/  SHF.R.U32.HI R4, RZ, 0x10, R2.reuse ;  /* 0x00000010ff047819 */ /* 0x100fe40000011602 */
[----:B------:R-:W-:Y:S02]  /*19180*/  SHF.R.U32.HI R8, RZ, 0x18, R2 ;  /* 0x00000018ff087819 */ /* 0x000fe40000011602 */
[----:B------:R-:W-:Y:S02]  /*19190*/  PRMT R2, R6, 0x5410, R3 ;  /* 0x0000541006027816 */ /* 0x000fe40000000003 */
[----:B------:R-:W-:Y:S02]  /*191a0*/  SHF.R.U32.HI R3, RZ, 0x10, R0 ;  /* 0x00000010ff037819 */ /* 0x000fe40000011600 */
[----:B------:R-:W-:Y:S02]  /*191b0*/  PRMT R7, R7, 0x5410, R5 ;  /* 0x0000541007077816 */ /* 0x000fe40000000005 */
        /* <DEDUP_REMOVED lines=9> */
[----:B------:R-:W-:Y:S02]  /*19250*/  HSET2.LE.AND R0, R5, R92, PT ;  /* 0x0000005c05007233 */ /* 0x000fe40003803000 */
[----:B------:R-:W-:Y:S02]  /*19260*/  LOP3.LUT R6, R71, R2, RZ, 0xc0, !PT ;  /* 0x0000000247067212 */ /* 0x000fe400078ec0ff */
[----:B------:R-:W-:Y:S02]  /*19270*/  LOP3.LUT R7, R70, R3, RZ, 0xc0, !PT ;  /* 0x0000000346077212 */ /* 0x000fe400078ec0ff */
[----:B------:R-:W-:Y:S01]  /*19280*/  LOP3.LUT R5, R73, R0, RZ, 0xc0, !PT ;  /* 0x0000000049057212 */ /* 0x000fe200078ec0ff */
[----:B------:R-:W-:-:S02]  /*19290*/  IMAD.MOV.U32 R92, RZ, RZ, R89 ;  /* 0x000000ffff5c7224 */ /* 0x000fc400078e0059 */
[----:B------:R-:W-:Y:S02]  /*192a0*/  IMAD.MOV.U32 R89, RZ, RZ, R137 ;  /* 0x000000ffff597224 */ /* 0x000fe400078e0089 */
[----:B------:R-:W-:Y:S02]  /*192b0*/  IMAD.MOV.U32 R88, RZ, RZ, R136 ;  /* 0x000000ffff587224 */ /* 0x000fe400078e0088 */
[----:B------:R-:W-:Y:S01]  /*192c0*/  HMMA.16816.F32.BF16 R136, R4, R36, R208 ;  /* 0x000000240488723c */ /* 0x000fe200000418d0 */
[----:B------:R-:W-:-:S04]  /*192d0*/  IMAD.WIDE.U32 R2, R9, -0x326172a9, RZ ;  /* 0xcd9e8d5709027825 */ /* 0x000fc800078e00ff */
[----:B------:R-:W-:-:S04]  /*192e0*/  IMAD.WIDE.U32 R18, R10, -0x326172a9, RZ ;  /* 0xcd9e8d570a127825 */ /* 0x000fc800078e00ff */
[----:B------:R-:W-:Y:S01]  /*192f0*/  IMAD.MOV.U32 R210, RZ, RZ, R98 ;  /* 0x000000ffffd27224 */ /* 0x000fe200078e0062 */
[----:B------:R-:W-:Y:S01]  /*19300*/  LOP3.LUT R3, R3, R163, R250, 0x96, !PT ;  /* 0x000000a303037212 */ /* 0x000fe200078e96fa */
[----:B------:R-:W-:-:S03]  /*19310*/  IMAD.MOV.U32 R208, RZ, RZ, R122 ;  /* 0x000000ffffd07224 */ /* 0x000fc600078e007a */
[----:B------:R-:W-:Y:S01]  /*19320*/  LOP3.LUT R0, R19, R210, R2, 0x96, !PT ;  /* 0x000000d213007212 */ /* 0x000fe200078e9602 */
[----:B------:R-:W-:Y:S02]  /*19330*/  IMAD.MOV.U32 R122, RZ, RZ, R119 ;  /* 0x000000ffff7a7224 */ /* 0x000fe400078e0077 */
[----:B------:R-:W-:Y:S02]  /*19340*/  IMAD.MOV.U32 R209, RZ, RZ, R99 ;  /* 0x000000ffffd17224 */ /* 0x000fe400078e0063 */
[----:B------:R-:W-:Y:S02]  /*19350*/  IMAD.MOV.U32 R119, RZ, RZ, R88 ;  /* 0x000000ffff777224 */ /* 0x000fe400078e0058 */
[----:B------:R-:W-:-:S04]  /*19360*/  IMAD.WIDE.U32 R2, R3, -0x2daee0ad, RZ ;  /* 0xd2511f5303027825 */ /* 0x000fc800078e00ff */
[----:B------:R-:W-:-:S04]  /*19370*/  IMAD.WIDE.U32 R28, R0, -0x2daee0ad, RZ ;  /* 0xd2511f53001c7825 */ /* 0x000fc800078e00ff */
[----:B------:R-:W-:Y:S01]  /*19380*/  IMAD.MOV.U32 R88, RZ, RZ, R76 ;  /* 0x000000ffff587224 */ /* 0x000fe200078e004c */
[----:B------:R-:W-:Y:S01]  /*19390*/  LOP3.LUT R0, R3, R209, R94, 0x96, !PT ;  /* 0x000000d103007212 */ /* 0x000fe200078e965e */
[----:B------:R-:W-:Y:S01]  /*193a0*/  IMAD.MOV.U32 R99, RZ, RZ, R93 ;  /* 0x000000ffff637224 */ /* 0x000fe200078e005d */
[----:B------:R-:W-:Y:S01]  /*193b0*/  LOP3.LUT R2, R29, R208, R2, 0x96, !PT ;  /* 0x000000d01d027212 */ /* 0x000fe200078e9602 */
[----:B------:R-:W-:Y:S02]  /*193c0*/  IMAD.MOV.U32 R112, RZ, RZ, R88 ;  /* 0x000000ffff707224 */ /* 0x000fe400078e0058 */
[----:B------:R-:W-:Y:S02]  /*193d0*/  IMAD.MOV.U32 R93, RZ, RZ, R87 ;  /* 0x000000ffff5d7224 */ /* 0x000fe400078e0057 */
[----:B------:R-:W-:Y:S02]  /*193e0*/  IMAD.MOV.U32 R87, RZ, RZ, R111 ;  /* 0x000000ffff577224 */ /* 0x000fe400078e006f */
[----:B------:R-:W-:-:S02]  /*193f0*/  IMAD.MOV.U32 R126, RZ, RZ, R112 ;  /* 0x000000ffff7e7224 */ /* 0x000fc400078e0070 */
[----:B------:R-:W-:Y:S02]  /*19400*/  IMAD.MOV.U32 R80, RZ, RZ, R93 ;  /* 0x000000ffff507224 */ /* 0x000fe400078e005d */
[----:B------:R-:W-:Y:S02]  /*19410*/  IMAD.MOV.U32 R127, RZ, RZ, R86 ;  /* 0x000000ffff7f7224 */ /* 0x000fe400078e0056 */
[----:B------:R-:W-:-:S04]  /*19420*/  IMAD.WIDE.U32 R16, R0, -0x326172a9, RZ ;  /* 0xcd9e8d5700107825 */ /* 0x000fc800078e00ff */
[----:B------:R-:W-:-:S04]  /*19430*/  IMAD.WIDE.U32 R2, R2, -0x326172a9, RZ ;  /* 0xcd9e8d5702027825 */ /* 0x000fc800078e00ff */
        /* <DEDUP_REMOVED lines=8> */
[----:B------:R1:W5:Y:S01]  /*194c0*/  LDL.LU R105, [R1+0x208] ;  /* 0x0002080001697983 */ /* 0x0003620000300800 */
[----:B------:R-:W-:Y:S02]  /*194d0*/  IMAD.MOV.U32 R60, RZ, RZ, R145 ;  /* 0x000000ffff3c7224 */ /* 0x000fe400078e0091 */
[----:B------:R-:W-:Y:S01]  /*194e0*/  IMAD.MOV.U32 R162, RZ, RZ, R171 ;  /* 0x000000ffffa27224 */ /* 0x000fe200078e00ab */
[----:B------:R-:W-:Y:S01]  /*194f0*/  LOP3.LUT R0, R3, R245, R16, 0x96, !PT ;  /* 0x000000f503007212 */ /* 0x000fe200078e9610 */
[----:B------:R-:W-:Y:S02]  /*19500*/  IMAD.MOV.U32 R132, RZ, RZ, R127 ;  /* 0x000000ffff847224 */ /* 0x000fe400078e007f */
[----:B------:R-:W-:Y:S01]  /*19510*/  IMAD.MOV.U32 R171, RZ, RZ, R164 ;  /* 0x000000ffffab7224 */ /* 0x000fe200078e00a4 */
[----:B------:R-:W-:Y:S01]  /*19520*/  LOP3.LUT R3, R2, 0xffff, RZ, 0xc0, !PT ;  /* 0x0000ffff02037812 */ /* 0x000fe200078ec0ff */
[----:B------:R-:W-:-:S02]  /*19530*/  IMAD.MOV.U32 R127, RZ, RZ, R93 ;  /* 0x000000ffff7f7224 */ /* 0x000fc400078e005d */
[----:B------:R-:W-:Y:S02]  /*19540*/  IMAD.MOV.U32 R72, RZ, RZ, R92 ;  /* 0x000000ffff487224 */ /* 0x000fe400078e005c */
[----:B------:R-:W-:Y:S01]  /*19550*/  IMAD.MOV.U32 R74, RZ, RZ, R165 ;  /* 0x000000ffff4a7224 */ /* 0x000fe200078e00a5 */
[----:B---3--:R-:W-:Y:S01]  /*19560*/  HMMA.16816.F32.BF16 R92, R4, R40, R56 ;  /* 0x00000028045c723c */ /* 0x008fe20000041838 */
[----:B------:R-:W-:Y:S02]  /*19570*/  IMAD.MOV.U32 R164, RZ, RZ, R173 ;  /* 0x000000ffffa47224 */ /* 0x000fe400078e00ad */
[----:B------:R-:W-:Y:S02]  /*19580*/  IMAD.MOV.U32 R165, RZ, RZ, R248 ;  /* 0x000000ffffa57224 */ /* 0x000fe400078e00f8 */
[----:B------:R-:W-:Y:S02]  /*19590*/  IMAD.MOV.U32 R145, RZ, RZ, R172 ;  /* 0x000000ffff917224 */ /* 0x000fe400078e00ac */
[----:B----4-:R-:W-:-:S02]  /*195a0*/  IMAD.MOV.U32 R144, RZ, RZ, R104 ;  /* 0x000000ffff907224 */ /* 0x010fc400078e0068 */
[----:B------:R3:W5:Y:S01]  /*195b0*/  LDL.LU R104, [R1+0x204] ;  /* 0x0002040001687983 */ /* 0x0007620000300800 */
[----:B------:R-:W-:-:S03]  /*195c0*/  IMAD.MOV.U32 R56, RZ, RZ, R247 ;  /* 0x000000ffff387224 */ /* 0x000fc600078e00f7 */
[----:B------:R3:W5:Y:S01]  /*195d0*/  LDL.LU R172, [R1+0x200] ;  /* 0x0002000001ac7983 */ /* 0x0007620000300800 */
[----:B------:R-:W-:-:S03]  /*195e0*/  IMAD.MOV.U32 R98, RZ, RZ, R89 ;  /* 0x000000ffff627224 */ /* 0x000fc600078e0059 */
[----:B------:R3:W5:Y:S01]  /*195f0*/  LDL.LU R173, [R1+0x1fc] ;  /* 0x0001fc0001ad7983 */ /* 0x0007620000300800 */
[----:B------:R-:W-:-:S03]  /*19600*/  IMAD.MOV.U32 R57, RZ, RZ, R221 ;  /* 0x000000ffff397224 */ /* 0x000fc600078e00dd */
[----:B------:R3:W5:Y:S01]  /*19610*/  LDL.LU R248, [R1+0x1f8] ;  /* 0x0001f80001f87983 */ /* 0x0007620000300800 */
[----:B------:R-:W-:Y:S01]  /*19620*/  IMAD.MOV.U32 R89, RZ, RZ, R83 ;  /* 0x000000ffff597224 */ /* 0x000fe200078e0053 */
[----:B------:R-:W-:Y:S01]  /*19630*/  LOP3.LUT R8, R0, 0xffff, RZ, 0xc0, !PT ;  /* 0x0000ffff00087812 */ /* 0x000fe200078ec0ff */
[----:B------:R-:W-:Y:S01]  /*19640*/  IMAD.MOV.U32 R58, RZ, RZ, R220 ;  /* 0x000000ffff3a7224 */ /* 0x000fe200078e00dc */
[----:B------:R3:W5:Y:S01]  /*19650*/  LDL.LU R247, [R1+0x1f4] ;  /* 0x0001f40001f77983 */ /* 0x0007620000300800 */
[----:B------:R-:W-:Y:S01]  /*19660*/  SHF.R.U32.HI R9, RZ, 0x8, R3 ;  /* 0x00000008ff097819 */ /* 0x000fe20000011603 */
[----:B------:R-:W-:Y:S02]  /*19670*/  IMAD.MOV.U32 R59, RZ, RZ, R219 ;  /* 0x000000ffff3b7224 */ /* 0x000fe400078e00db */
[----:B------:R3:W5:Y:S01]  /*19680*/  LDL.LU R221, [R1+0x1f0] ;  /* 0x0001f00001dd7983 */ /* 0x0007620000300800 */
[----:B------:R-:W-:Y:S01]  /*19690*/  IMAD.MOV.U32 R65, RZ, RZ, R168 ;  /* 0x000000ffff417224 */ /* 0x000fe200078e00a8 */
[----:B------:R-:W-:Y:S01]  /*196a0*/  SHF.R.U32.HI R3, RZ, 0x10, R0 ;  /* 0x00000010ff037819 */ /* 0x000fe20000011600 */
        /* <DEDUP_REMOVED lines=10> */
[----:B------:R-:W-:Y:S01]  /*19750*/  SHF.R.U32.HI R11, RZ, 0x8, R8 ;  /* 0x00000008ff0b7819 */ /* 0x000fe20000011608 */
[----:B------:R-:W-:Y:S01]  /*19760*/  IMAD.MOV.U32 R81, RZ, RZ, R89 ;  /* 0x000000ffff517224 */ /* 0x000fe200078e0059 */
[----:B------:R3:W5:Y:S01]  /*19770*/  LDL.LU R205, [R1+0x1e0] ;  /* 0x0001e00001cd7983 */ /* 0x0007620000300800 */
[----:B------:R-:W-:Y:S01]  /*19780*/  IMAD.MOV.U32 R171, RZ, RZ, R153 ;  /* 0x000000ffffab7224 */ /* 0x000fe200078e0099 */
[----:B-1----:R-:W-:Y:S01]  /*19790*/  HMMA.16816.F32.BF16 R88, R4, R26, R228 ;  /* 0x0000001a0458723c */ /* 0x002fe200000418e4 */
[----:B------:R-:W-:Y:S01]  /*197a0*/  IMAD.MOV.U32 R152, RZ, RZ, R204 ;  /* 0x000000ffff987224 */ /* 0x000fe200078e00cc */
[----:B------:R-:W-:Y:S01]  /*197b0*/  SHF.R.U32.HI R10, RZ, 0x18, R0 ;  /* 0x00000018ff0a7819 */ /* 0x000fe20000011600 */
[----:B------:R3:W5:Y:S01]  /*197c0*/  LDL.LU R204, [R1+0x1dc] ;  /* 0x0001dc0001cc7983 */ /* 0x0007620000300800 */
[----:B------:R-:W-:Y:S01]  /*197d0*/  IMAD.MOV.U32 R153, RZ, RZ, R201 ;  /* 0x000000ffff997224 */ /* 0x000fe200078e00c9 */
[----:B------:R-:W-:-:S02]  /*197e0*/  LOP3.LUT R8, R3, 0xff, RZ, 0xc0, !PT ;  /* 0x000000ff03087812 */ /* 0x000fc400078ec0ff */
[----:B------:R3:W5:Y:S01]  /*197f0*/  LDL.LU R201, [R1+0x1d8] ;  /* 0x0001d80001c97983 */ /* 0x0007620000300800 */
[----:B------:R-:W-:Y:S02]  /*19800*/  IMAD.MOV.U32 R228, RZ, RZ, R199 ;  /* 0x000000ffffe47224 */ /* 0x000fe400078e00c7 */
[----:B------:R-:W-:Y:S01]  /*19810*/  IMAD.MOV.U32 R229, RZ, RZ, R198 ;  /* 0x000000ffffe57224 */ /* 0x000fe200078e00c6 */
[----:B------:R3:W5:Y:S01]  /*19820*/  LDL.LU R199, [R1+0x1d4] ;  /* 0x0001d40001c77983 */ /* 0x0007620000300800 */
[----:B------:R-:W-:Y:S01]  /*19830*/  IMAD.MOV.U32 R83, RZ, RZ, R77 ;  /* 0x000000ffff537224 */ /* 0x000fe200078e004d */
[----:B------:R-:W-:Y:S01]  /*19840*/  LOP3.LUT R12, R2, 0xff, RZ, 0xc0, !PT ;  /* 0x000000ff020c7812 */ /* 0x000fe200078ec0ff */
[----:B------:R-:W-:Y:S01]  /*19850*/  IMAD.MOV.U32 R230, RZ, RZ, R197 ;  /* 0x000000ffffe67224 */ /* 0x000fe200078e00c5 */
[----:B------:R3:W5:Y:S01]  /*19860*/  LDL.LU R198, [R1+0x1d0] ;  /* 0x0001d00001c67983 */ /* 0x0007620000300800 */
[----:B------:R-:W-:Y:S01]  /*19870*/  HMMA.16816.F32.BF16 R76, R4, R24, R224 ;  /* 0x00000018044c723c */ /* 0x000fe200000418e0 */
[--C-:B------:R-:W-:Y:S01]  /*19880*/  SHF.R.U32.HI R15, RZ, 0x10, R2.reuse ;  /* 0x00000010ff0f7819 */ /* 0x100fe20000011602 */
[----:B------:R-:W-:Y:S01]  /*19890*/  IMAD.MOV.U32 R231, RZ, RZ, R175 ;  /* 0x000000ffffe77224 */ /* 0x000fe200078e00af */
[----:B------:R-:W-:Y:S01]  /*198a0*/  SHF.R.U32.HI R14, RZ, 0x18, R2 ;  /* 0x00000018ff0e7819 */ /* 0x000fe20000011602 */
[----:B------:R3:W5:Y:S01]  /*198b0*/  LDL.LU R197, [R1+0x1cc] ;  /* 0x0001cc0001c57983 */ /* 0x0007620000300800 */
[----:B------:R-:W-:-:S02]  /*198c0*/  PRMT R2, R8, 0x5410, R10 ;  /* 0x0000541008027816 */ /* 0x000fc4000000000a */
[----:B------:R-:W-:Y:S01]  /*198d0*/  PRMT R226, R200, 0x7054, R200 ;  /* 0x00007054c8e27816 */ /* 0x000fe200000000c8 */
[----:B------:R3:W5:Y:S01]  /*198e0*/  LDL.LU R175, [R1+0x1c8] ;  /* 0x0001c80001af7983 */ /* 0x0007620000300800 */
[----:B------:R-:W-:Y:S01]  /*198f0*/  PRMT R3, R12, 0x5410, R9 ;  /* 0x000054100c037816 */ /* 0x000fe20000000009 */
[----:B------:R-:W-:Y:S01]  /*19900*/  IMAD.MOV.U32 R225, RZ, RZ, R122 ;  /* 0x000000ffffe17224 */ /* 0x000fe200078e007a */
[----:B------:R-:W-:Y:S02]  /*19910*/  LOP3.LUT R13, R0, 0xff, RZ, 0xc0, !PT ;  /* 0x000000ff000d7812 */ /* 0x000fe400078ec0ff */
[--C-:B------:R-:W-:Y:S02]  /*19920*/  HSET2.LE.AND R2, R2, R226.reuse, PT ;  /* 0x000000e202027233 */ /* 0x100fe40003803000 */
[----:B------:R-:W-:Y:S02]  /*19930*/  PRMT R0, R13, 0x5410, R11 ;  /* 0x000054100d007816 */ /* 0x000fe4000000000b */
[----:B------:R-:W-:-:S02]  /*19940*/  HSET2.LE.AND R3, R3, R226, PT ;  /* 0x000000e203037233 */ /* 0x000fc40003803000 */
[----:B------:R-:W-:Y:S02]  /*19950*/  LOP3.LUT R9, R181, R2, RZ, 0xc0, !PT ;  /* 0x00000002b5097212 */ /* 0x000fe400078ec0ff */
[----:B------:R-:W-:Y:S02]  /*19960*/  LOP3.LUT R2, R31, R225, R50, 0x96, !PT ;  /* 0x000000e11f027212 */ /* 0x000fe400078e9632 */
[----:B------:R-:W-:Y:S02]  /*19970*/  HSET2.LE.AND R0, R0, R226, PT ;  /* 0x000000e200007233 */ /* 0x000fe40003803000 */
[----:B------:R-:W-:Y:S01]  /*19980*/  LOP3.LUT R10, R179, R3, RZ, 0xc0, !PT ;  /* 0x00000003b30a7212 */ /* 0x000fe200078ec0ff */
[----:B------:R-:W-:Y:S01]  /*19990*/  IMAD.WIDE.U32 R2, R2, -0x2daee0ad, RZ ;  /* 0xd2511f5302027825 */ /* 0x000fe200078e00ff */
[C---:B------:R-:W-:Y:S01]  /*199a0*/  HMMA.16816.F32.BF16 R84, R4.reuse, R20, R232 ;  /* 0x000000140454723c */ /* 0x040fe200000418e8 */
[----:B------:R-:W-:Y:S02]  /*199b0*/  LOP3.LUT R8, R182, R0, RZ, 0xc0, !PT ;  /* 0x00000000b6087212 */ /* 0x000fe400078ec0ff */
[----:B------:R-:W-:Y:S01]  /*199c0*/  IMAD.MOV.U32 R177, RZ, RZ, R109 ;  /* 0x000000ffffb17224 */ /* 0x000fe200078e006d */
[----:B------:R-:W-:Y:S01]  /*199d0*/  LOP3.LUT R0, R2, 0xffff, RZ, 0xc0, !PT ;  /* 0x0000ffff02007812 */ /* 0x000fe200078ec0ff */
[----:B------:R-:W-:Y:S01]  /*199e0*/  IMAD.MOV.U32 R121, RZ, RZ, R99 ;  /* 0x000000ffff797224 */ /* 0x000fe200078e0063 */
[----:B------:R-:W-:Y:S01]  /*199f0*/  HMMA.16816.F32.BF16 R108, R4, R38, R212 ;  /* 0x00000026046c723c */ /* 0x000fe200000418d4 */
[----:B------:R-:W-:-:S02]  /*19a00*/  IMAD.MOV.U32 R122, RZ, RZ, R98 ;  /* 0x000000ffff7a7224 */ /* 0x000fc400078e0062 */
[----:B------:R-:W-:-:S03]  /*19a10*/  IMAD.MOV.U32 R120, RZ, RZ, R119 ;  /* 0x000000ffff787224 */ /* 0x000fc600078e0077 */
[C---:B------:R-:W-:Y:S06]  /*19a20*/  HMMA.16816.F32.BF16 R96, R4.reuse, R22, R236 ;  /* 0x000000160460723c */ /* 0x040fec00000418ec */
[C---:B------:R-:W-:Y:S06]  /*19a30*/  HMMA.16816.F32.BF16 R116, R4.reuse, R32, R240 ;  /* 0x000000200474723c */ /* 0x040fec00000418f0 */
[C---:B------:R-:W-:Y:S06]  /*19a40*/  HMMA.16816.F32.BF16 R80, R4.reuse, R34, R80 ;  /* 0x000000220450723c */ /* 0x040fec0000041850 */
[C---:B--2---:R-:W-:Y:S06]  /*19a50*/  HMMA.16816.F32.BF16 R72, R4.reuse, R44, R72 ;  /* 0x0000002c0448723c */ /* 0x044fec0000041848 */
[C---:B------:R-:W-:Y:S06]  /*19a60*/  HMMA.16816.F32.BF16 R60, R4.reuse, R46, R60 ;  /* 0x0000002e043c723c */ /* 0x040fec000004183c */
[----:B------:R-:W-:Y:S07]  /*19a70*/  HMMA.16816.F32.BF16 R112, R4, R42, R112 ;  /* 0x0000002a0470723c */ /* 0x000fee0000041870 */
[----:B------:R-:W-:-:S02]  /*19a80*/  SHF.R.U32.HI R4, RZ, 0x10, R2 ;  /* 0x00000010ff047819 */ /* 0x000fc40000011602 */
[----:B------:R-:W-:Y:S02]  /*19a90*/  SHF.R.U32.HI R5, RZ, 0x8, R0 ;  /* 0x00000008ff057819 */ /* 0x000fe40000011600 */
[----:B------:R-:W-:Y:S02]  /*19aa0*/  LOP3.LUT R7, R2, 0xff, RZ, 0xc0, !PT ;  /* 0x000000ff02077812 */ /* 0x000fe400078ec0ff */
[----:B------:R-:W-:Y:S02]  /*19ab0*/  SHF.R.U32.HI R6, RZ, 0x18, R2 ;  /* 0x00000018ff067819 */ /* 0x000fe40000011602 */
[----:B------:R-:W-:Y:S02]  /*19ac0*/  LOP3.LUT R0, R4, 0xff, RZ, 0xc0, !PT ;  /* 0x000000ff04007812 */ /* 0x000fe400078ec0ff */
[----:B------:R-:W-:Y:S02]  /*19ad0*/  LOP3.LUT R2, R3, R246, R52, 0x96, !PT ;  /* 0x000000f603027212 */ /* 0x000fe400078e9634 */
[----:B------:R-:W-:Y:S01]  /*19ae0*/  PRMT R6, R0, 0x5410, R6 ;  /* 0x0000541000067816 */ /* 0x000fe20000000006 */
[----:B------:R-:W-:Y:S01]  /*19af0*/  IMAD.MOV.U32 R70, RZ, RZ, R159 ;  /* 0x000000ffff467224 */ /* 0x000fe200078e009f */
[----:B------:R-:W-:Y:S01]  /*19b00*/  LOP3.LUT R11, R15, 0xff, RZ, 0xc0, !PT ;  /* 0x000000ff0f0b7812 */ /* 0x000fe200078ec0ff */
[----:B------:R-:W-:Y:S01]  /*19b10*/  LDSM.16.MT88.4 R52, [R196+0xa400] ;  /* 0x00a40000c434783b */ /* 0x000fe20000004200 */
[----:B------:R-:W-:-:S02]  /*19b20*/  LOP3.LUT R0, R2, 0xffff, RZ, 0xc0, !PT ;  /* 0x0000ffff02007812 */ /* 0x000fc400078ec0ff */
[----:B------:R-:W-:Y:S02]  /*19b30*/  SHF.R.U32.HI R3, RZ, 0x10, R2 ;  /* 0x00000010ff037819 */ /* 0x000fe40000011602 */
[----:B------:R-:W-:Y:S02]  /*19b40*/  PRMT R7, R7, 0x5410, R5 ;  /* 0x0000541007077816 */ /* 0x000fe40000000005 */
[----:B------:R-:W-:Y:S02]  /*19b50*/  PRMT R11, R11, 0x5410, R14 ;  /* 0x000054100b0b7816 */ /* 0x000fe4000000000e */
[----:B------:R-:W-:Y:S02]  /*19b60*/  LOP3.LUT R5, R2, 0xff, RZ, 0xc0, !PT ;  /* 0x000000ff02057812 */ /* 0x000fe400078ec0ff */
[----:B------:R-:W-:Y:S02]  /*19b70*/  SHF.R.U32.HI R0, RZ, 0x8, R0 ;  /* 0x00000008ff007819 */ /* 0x000fe40000011600 */
[----:B------:R-:W-:-:S02]  /*19b80*/  SHF.R.U32.HI R4, RZ, 0x18, R2 ;  /* 0x00000018ff047819 */ /* 0x000fc40000011602 */
[----:B------:R-:W-:Y:S02]  /*19b90*/  LOP3.LUT R2, R3, 0xff, RZ, 0xc0, !PT ;  /* 0x000000ff03027812 */ /* 0x000fe400078ec0ff */
[----:B------:R-:W-:Y:S02]  /*19ba0*/  PRMT R0, R5, 0x5410, R0 ;  /* 0x0000541005007816 */ /* 0x000fe40000000000 */
[--C-:B------:R-:W-:Y:S02]  /*19bb0*/  HSET2.LE.AND R11, R11, R226.reuse, PT ;  /* 0x000000e20b0b7233 */ /* 0x100fe40003803000 */
[----:B------:R-:W-:Y:S02]  /*19bc0*/  PRMT R2, R2, 0x5410, R4 ;  /* 0x0000541002027816 */ /* 0x000fe40000000004 */
[----:B------:R-:W-:Y:S02]  /*19bd0*/  HSET2.LE.AND R0, R0, R226, PT ;  /* 0x000000e200007233 */ /* 0x000fe40003803000 */
[----:B------:R-:W-:-:S02]  /*19be0*/  LOP3.LUT R11, R178, R11, RZ, 0xc0, !PT ;  /* 0x0000000bb20b7212 */ /* 0x000fc400078ec0ff */
[--C-:B------:R-:W-:Y:S02]  /*19bf0*/  HSET2.LE.AND R2, R2, R226.reuse, PT ;  /* 0x000000e202027233 */ /* 0x100fe40003803000 */
[--C-:B------:R-:W-:Y:S02]  /*19c00*/  HSET2.LE.AND R3, R7, R226.reuse, PT ;  /* 0x000000e207037233 */ /* 0x100fe40003803000 */
[----:B------:R-:W-:Y:S02]  /*19c10*/  LOP3.LUT R4, R158, R0, RZ, 0xc0, !PT ;  /* 0x000000009e047212 */ /* 0x000fe400078ec0ff */
[----:B------:R-:W-:Y:S01]  /*19c20*/  HSET2.LE.AND R0, R6, R226, PT ;  /* 0x000000e206007233 */ /* 0x000fe20003803000 */
[----:B------:R-:W-:Y:S01]  /*19c30*/  HMMA.16816.F32.BF16 R144, R8, R32, R144 ;  /* 0x000000200890723c */ /* 0x000fe20000041890 */
[----:B------:R-:W-:Y:S02]  /*19c40*/  LOP3.LUT R5, R157, R2, RZ, 0xc0, !PT ;  /* 0x000000029d057212 */ /* 0x000fe400078ec0ff */
[----:B------:R-:W-:-:S02]  /*19c50*/  LOP3.LUT R6, R156, R3, RZ, 0xc0, !PT ;  /* 0x000000039c067212 */ /* 0x000fc400078ec0ff */
[----:B------:R-:W-:Y:S01]  /*19c60*/  LOP3.LUT R2, R17, R225, R18, 0x96, !PT ;  /* 0x000000e111027212 */ /* 0x000fe200078e9612 */
[C---:B------:R-:W-:Y:S06]  /*19c70*/  HMMA.16816.F32.BF16 R152, R8.reuse, R44, R152 ;  /* 0x0000002c0898723c */ /* 0x040fec0000041898 */
[----:B------:R-:W-:Y:S01]  /*19c80*/  HMMA.16816.F32.BF16 R156, R8, R46, R228 ;  /* 0x0000002e089c723c */ /* 0x000fe200000418e4 */
[----:B------:R-:W1:Y:S01]  /*19c90*/  LDSM.16.MT88.4 R44, [R196+0xb400] ;  /* 0x00b40000c42c783b */ /* 0x000e620000004200 */
[----:B------:R-:W-:-:S04]  /*19ca0*/  IMAD.WIDE.U32 R2, R2, -0x2daee0ad, RZ ;  /* 0xd2511f5302027825 */ /* 0x000fc800078e00ff */
[C---:B------:R-:W-:Y:S06]  /*19cb0*/  HMMA.16816.F32.BF16 R124, R8.reuse, R36, R124 ;  /* 0x00000024087c723c */ /* 0x040fec000004187c */
[C---:B------:R-:W-:Y:S01]  /*19cc0*/  HMMA.16816.F32.BF16 R132, R8.reuse, R38, R132 ;  /* 0x000000260884723c */ /* 0x040fe20000041884 */
[----:B------:R-:W-:Y:S05]  /*19cd0*/  LDSM.16.MT88.4 R36, [R196+0x9400] ;  /* 0x00940000c424783b */ /* 0x000fea0000004200 */
[C---:B------:R-:W-:Y:S06]  /*19ce0*/  HMMA.16816.F32.BF16 R128, R8.reuse, R24, R128 ;  /* 0x000000180880723c */ /* 0x040fec0000041880 */
[C---:B------:R-:W-:Y:S01]  /*19cf0*/  HMMA.16816.F32.BF16 R120, R8.reuse, R26, R120 ;  /* 0x0000001a0878723c */ /* 0x040fe20000041878 */
[----:B------:R-:W2:Y:S05]  /*19d00*/  LDSM.16.MT88.4 R24, [R174+0x9400] ;  /* 0x00940000ae18783b */ /* 0x000eaa0000004200 */
[C---:B------:R-:W-:Y:S06]  /*19d10*/  HMMA.16816.F32.BF16 R140, R8.reuse, R20, R140 ;  /* 0x00000014088c723c */ /* 0x040fec000004188c */
[C---:B------:R-:W-:Y:S01]  /*19d20*/  HMMA.16816.F32.BF16 R148, R8.reuse, R22, R148 ;  /* 0x000000160894723c */ /* 0x040fe20000041894 */
[----:B------:R-:W4:Y:S05]  /*19d30*/  LDSM.16.MT88.4 R20, [R174+0xa400] ;  /* 0x00a40000ae14783b */ /* 0x000f2a0000004200 */
[----:B------:R-:W-:Y:S01]  /*19d40*/  HMMA.16816.F32.BF16 R32, R8, R34, R56 ;  /* 0x000000220820723c */ /* 0x000fe20000041838 */
[----:B------:R-:W3:Y:S01]  /*19d50*/  LDSM.16.MT88.4 R56, [R174+0xb400] ;  /* 0x00b40000ae38783b */ /* 0x000ee20000004200 */
[----:B------:R-:W-:Y:S01]  /*19d60*/  IMAD.MOV.U32 R64, RZ, RZ, R100 ;  /* 0x000000ffff407224 */ /* 0x000fe200078e0064 */
[----:B------:R-:W-:Y:S01]  /*19d70*/  LOP3.LUT R7, R160, R0, RZ, 0xc0, !PT ;  /* 0x00000000a0077212 */ /* 0x000fe200078ec0ff */
[----:B------:R-:W-:-:S02]  /*19d80*/  IMAD.MOV.U32 R211, RZ, RZ, R163 ;  /* 0x000000ffffd37224 */ /* 0x000fc400078e00a3 */
[----:B------:R-:W-:Y:S01]  /*19d90*/  IMAD.MOV.U32 R100, RZ, RZ, R162 ;  /* 0x000000ffff647224 */ /* 0x000fe200078e00a2 */
[----:B------:R-:W-:Y:S01]  /*19da0*/  HMMA.16816.F32.BF16 R164, R8, R42, R164 ;  /* 0x0000002a08a4723c */ /* 0x000fe200000418a4 */
[----:B------:R-:W-:Y:S01]  /*19db0*/  IMAD.MOV.U32 R71, RZ, RZ, R161 ;  /* 0x000000ffff477224 */ /* 0x000fe200078e00a1 */
[----:B------:R-:W-:-:S04]  /*19dc0*/  LOP3.LUT R0, R3, R246, R28, 0x96, !PT ;  /* 0x000000f603007212 */ /* 0x000fc800078e961c */
[----:B------:R-:W-:Y:S07]  /*19dd0*/  HMMA.16816.F32.BF16 R160, R8, R40, R168 ;  /* 0x0000002808a0723c */ /* 0x000fee00000418a8 */
[C---:B------:R-:W-:Y:S02]  /*19de0*/  LOP3.LUT R8, R2.reuse, 0xffff, RZ, 0xc0, !PT ;  /* 0x0000ffff02087812 */ /* 0x040fe400078ec0ff */
[----:B------:R-:W-:Y:S02]  /*19df0*/  LOP3.LUT R9, R2, 0xff, RZ, 0xc0, !PT ;  /* 0x000000ff02097812 */ /* 0x000fe400078ec0ff */
[----:B------:R-:W-:-:S02]  /*19e00*/  SHF.R.U32.HI R3, RZ, 0x8, R8 ;  /* 0x00000008ff037819 */ /* 0x000fc40000011608 */
[--C-:B------:R-:W-:Y:S02]  /*19e10*/  SHF.R.U32.HI R10, RZ, 0x10, R2.reuse ;  /* 0x00000010ff0a7819 */ /* 0x100fe40000011602 */
[----:B------:R-:W-:Y:S02]  /*19e20*/  SHF.R.U32.HI R12, RZ, 0x18, R2 ;  /* 0x00000018ff0c7819 */ /* 0x000fe40000011602 */
[C---:B------:R-:W-:Y:S02]  /*19e30*/  LOP3.LUT R2, R0.reuse, 0xffff, RZ, 0xc0, !PT ;  /* 0x0000ffff00027812 */ /* 0x040fe400078ec0ff */
[----:B------:R-:W-:Y:S02]  /*19e40*/  PRMT R13, R9, 0x5410, R3 ;  /* 0x00005410090d7816 */ /* 0x000fe40000000003 */
[----:B------:R-:W-:Y:S02]  /*19e50*/  SHF.R.U32.HI R3, RZ, 0x10, R0 ;  /* 0x00000010ff037819 */ /* 0x000fe40000011600 */
[----:B------:R-:W-:-:S02]  /*19e60*/  LOP3.LUT R9, R0, 0xff, RZ, 0xc0, !PT ;  /* 0x000000ff00097812 */ /* 0x000fc400078ec0ff */
[----:B------:R-:W-:Y:S02]  /*19e70*/  SHF.R.U32.HI R8, RZ, 0x8, R2 ;  /* 0x00000008ff087819 */ /* 0x000fe40000011602 */
[----:B------:R-:W-:Y:S02]  /*19e80*/  SHF.R.U32.HI R11, RZ, 0x18, R0 ;  /* 0x00000018ff0b7819 */ /* 0x000fe40000011600 */
[----:B------:R-:W-:Y:S02]  /*19e90*/  LOP3.LUT R2, R3, 0xff, RZ, 0xc0, !PT ;  /* 0x000000ff03027812 */ /* 0x000fe400078ec0ff */
[----:B------:R-:W-:Y:S01]  /*19ea0*/  PRMT R0, R9, 0x5410, R8 ;  /* 0x0000541009007816 */ /* 0x000fe20000000008 */
[----:B------:R-:W-:Y:S01]  /*19eb0*/  IMAD.MOV.U32 R215, RZ, RZ, R177 ;  /* 0x000000ffffd77224 */ /* 0x000fe200078e00b1 */
[----:B------:R-:W-:Y:S02]  /*19ec0*/  PRMT R2, R2, 0x5410, R11 ;  /* 0x0000541002027816 */ /* 0x000fe4000000000b */
[----:B------:R-:W-:-:S02]  /*19ed0*/  LOP3.LUT R10, R10, 0xff, RZ, 0xc0, !PT ;  /* 0x000000ff0a0a7812 */ /* 0x000fc400078ec0ff */
[--C-:B------:R-:W-:Y:S02]  /*19ee0*/  HSET2.LE.AND R0, R0, R226.reuse, PT ;  /* 0x000000e200007233 */ /* 0x100fe40003803000 */
[----:B------:R-:W-:Y:S02]  /*19ef0*/  PRMT R3, R10, 0x5410, R12 ;  /* 0x000054100a037816 */ /* 0x000fe4000000000c */
[--C-:B------:R-:W-:Y:S02]  /*19f00*/  HSET2.LE.AND R2, R2, R226.reuse, PT ;  /* 0x000000e202027233 */ /* 0x100fe40003803000 */
[----:B------:R-:W-:Y:S01]  /*19f10*/  LOP3.LUT R14, R180, R215, RZ, 0x3c, !PT ;  /* 0x000000d7b40e7212 */ /* 0x000fe200078e3cff */
[----:B------:R-:W-:Y:S01]  /*19f20*/  IMAD.MOV.U32 R214, RZ, RZ, R176 ;  /* 0x000000ffffd67224 */ /* 0x000fe200078e00b0 */
[----:B------:R-:W-:Y:S01]  /*19f30*/  LOP3.LUT R8, R183, R0, RZ, 0xc0, !PT ;  /* 0x00000000b7087212 */ /* 0x000fe200078ec0ff */
[----:B------:R-:W-:Y:S01]  /*19f40*/  IMAD.MOV.U32 R215, RZ, RZ, R64 ;  /* 0x000000ffffd77224 */ /* 0x000fe200078e0040 */
[--C-:B------:R-:W-:Y:S01]  /*19f50*/  HSET2.LE.AND R0, R13, R226.reuse, PT ;  /* 0x000000e20d007233 */ /* 0x100fe20003803000 */
[----:B------:R-:W-:Y:S01]  /*19f60*/  IMAD.MOV.U32 R214, RZ, RZ, R65 ;  /* 0x000000ffffd67224 */ /* 0x000fe200078e0041 */
[----:B------:R-:W-:Y:S01]  /*19f70*/  HSET2.LE.AND R11, R3, R226, PT ;  /* 0x000000e2030b7233 */ /* 0x000fe20003803000 */
[----:B------:R-:W-:Y:S01]  /*19f80*/  IMAD.MOV.U32 R65, RZ, RZ, R186 ;  /* 0x000000ffff417224 */ /* 0x000fe200078e00ba */
[----:B------:R-:W-:Y:S01]  /*19f90*/  LOP3.LUT R9, R252, R2, RZ, 0xc0, !PT ;  /* 0x00000002fc097212 */ /* 0x000fe200078ec0ff */
[----:B------:R-:W-:-:S02]  /*19fa0*/  IMAD.MOV.U32 R64, RZ, RZ, R195 ;  /* 0x000000ffff407224 */ /* 0x000fc400078e00c3 */
[----:B------:R-:W-:Y:S01]  /*19fb0*/  IMAD.WIDE.U32 R2, R14, -0x326172a9, RZ ;  /* 0xcd9e8d570e027825 */ /* 0x000fe200078e00ff */
[C---:B-1----:R-:W-:Y:S01]  /*19fc0*/  HMMA.16816.F32.BF16 R180, R4.reuse, R44, R92 ;  /* 0x0000002c04b4723c */ /* 0x042fe2000004185c */
[----:B------:R-:W-:Y:S02]  /*19fd0*/  LOP3.LUT R10, R249, R0, RZ, 0xc0, !PT ;  /* 0x00000000f90a7212 */ /* 0x000fe400078ec0ff */
[----:B------:R-:W-:Y:S02]  /*19fe0*/  IMAD.MOV.U32 R228, RZ, RZ, R208 ;  /* 0x000000ffffe47224 */ /* 0x000fe400078e00d0 */
[----:B------:R-:W-:Y:S01]  /*19ff0*/  IMAD.MOV.U32 R235, RZ, RZ, R209 ;  /* 0x000000ffffeb7224 */ /* 0x000fe200078e00d1 */
[----:B--2---:R-:W-:Y:S01]  /*1a000*/  HMMA.16816.F32.BF16 R136, R4, R24, R136 ;  /* 0x000000180488723c */ /* 0x004fe20000041888 */
[----:B------:R-:W-:Y:S02]  /*1a010*/  IMAD.MOV.U32 R234, RZ, RZ, R210 ;  /* 0x000000ffffea7224 */ /* 0x000fe400078e00d2 */
[----:B------:R-:W-:-:S02]  /*1a020*/  IMAD.MOV.U32 R233, RZ, RZ, R211 ;  /* 0x000000ffffe97224 */ /* 0x000fc400078e00d3 */
        /* <DEDUP_REMOVED lines=9> */
[C---:B------:R-:W-:Y:S01]  /*1a0c0*/  HMMA.16816.F32.BF16 R176, R4.reuse, R38, R88 ;  /* 0x0000002604b0723c */ /* 0x040fe20000041858 */
[----:B------:R-:W-:Y:S02]  /*1a0d0*/  IMAD.MOV.U32 R239, RZ, RZ, R189 ;  /* 0x000000ffffef7224 */ /* 0x000fe400078e00bd */
[----:B------:R-:W-:Y:S02]  /*1a0e0*/  IMAD.MOV.U32 R236, RZ, RZ, R184 ;  /* 0x000000ffffec7224 */ /* 0x000fe400078e00b8 */
[----:B------:R-:W-:Y:S01]  /*1a0f0*/  IMAD.MOV.U32 R237, RZ, RZ, R185 ;  /* 0x000000ffffed7224 */ /* 0x000fe200078e00b9 */
[----:B----4-:R-:W-:Y:S01]  /*1a100*/  HMMA.16816.F32.BF16 R84, R4, R20, R84 ;  /* 0x000000140454723c */ /* 0x010fe20000041854 */
[----:B------:R-:W-:-:S05]  /*1a110*/  LOP3.LUT R0, R3, R64, R222, 0x96, !PT ;  /* 0x0000004003007212 */ /* 0x000fca00078e96de */
[C---:B------:R-:W-:Y:S06]  /*1a120*/  HMMA.16816.F32.BF16 R96, R4.reuse, R22, R96 ;  /* 0x000000160460723c */ /* 0x040fec0000041860 */
[C---:B------:R-:W-:Y:S06]  /*1a130*/  HMMA.16816.F32.BF16 R184, R4.reuse, R52, R116 ;  /* 0x0000003404b8723c */ /* 0x040fec0000041874 */
[C---:B------:R-:W-:Y:S06]  /*1a140*/  HMMA.16816.F32.BF16 R192, R4.reuse, R54, R80 ;  /* 0x0000003604c0723c */ /* 0x040fec0000041850 */
[C---:B---3--:R-:W-:Y:S06]  /*1a150*/  HMMA.16816.F32.BF16 R208, R4.reuse, R56, R72 ;  /* 0x0000003804d0723c */ /* 0x048fec0000041848 */
[C---:B------:R-:W-:Y:S06]  /*1a160*/  HMMA.16816.F32.BF16 R188, R4.reuse, R58, R60 ;  /* 0x0000003a04bc723c */ /* 0x040fec000004183c */
[----:B------:R-:W-:Y:S07]  /*1a170*/  HMMA.16816.F32.BF16 R92, R4, R46, R112 ;  /* 0x0000002e045c723c */ /* 0x000fee0000041870 */
        /* <DEDUP_REMOVED lines=10> */
[----:B------:R-:W-:-:S03]  /*1a220*/  LOP3.LUT R11, R217, R11, RZ, 0xc0, !PT ;  /* 0x0000000bd90b7212 */ /* 0x000fc600078ec0ff */
[----:B------:R-:W-:Y:S01]  /*1a230*/  IMAD.WIDE.U32 R40, R0, -0x2daee0ad, RZ ;  /* 0xd2511f5300287825 */ /* 0x000fe200078e00ff */
[----:B------:R-:W-:Y:S02]  /*1a240*/  LOP3.LUT R6, R3, R64, R236, 0x96, !PT ;  /* 0x0000004003067212 */ /* 0x000fe400078e96ec */
[----:B------:R-:W-:Y:S02]  /*1a250*/  LOP3.LUT R3, R251, R65, R2, 0x96, !PT ;  /* 0x00000041fb037212 */ /* 0x000fe400078e9602 */
[----:B------:R-:W-:Y:S02]  /*1a260*/  LOP3.LUT R2, R41, R228, R4, 0x96, !PT ;  /* 0x000000e429027212 */ /* 0x000fe400078e9604 */
[----:B------:R-:W-:Y:S01]  /*1a270*/  LOP3.LUT R0, R5, R235, R12, 0x96, !PT ;  /* 0x000000eb05007212 */ /* 0x000fe200078e960c */
[----:B------:R-:W-:Y:S04]  /*1a280*/  HMMA.16816.F32.BF16 R124, R8, R24, R124 ;  /* 0x00000018087c723c */ /* 0x000fe8000004187c */
[----:B------:R-:W-:-:S04]  /*1a290*/  IMAD.WIDE.U32 R28, R0, -0x326172a9, RZ ;  /* 0xcd9e8d57001c7825 */ /* 0x000fc800078e00ff */
[----:B------:R-:W-:-:S04]  /*1a2a0*/  IMAD.WIDE.U32 R24, R3, -0x2daee0ad, RZ ;  /* 0xd2511f5303187825 */ /* 0x000fc800078e00ff */
[----:B------:R-:W-:-:S05]  /*1a2b0*/  IMAD.WIDE.U32 R2, R2, -0x326172a9, RZ ;  /* 0xcd9e8d5702027825 */ /* 0x000fca00078e00ff */
[----:B------:R-:W-:Y:S01]  /*1a2c0*/  LOP3.LUT R0, R3, R245, R28, 0x96, !PT ;  /* 0x000000f503007212 */ /* 0x000fe200078e961c */
[----:B------:R-:W-:Y:S01]  /*1a2d0*/  IMAD.WIDE.U32 R6, R6, -0x2daee0ad, RZ ;  /* 0xd2511f5306067825 */ /* 0x000fe200078e00ff */
[----:B------:R-:W-:Y:S02]  /*1a2e0*/  LOP3.LUT R4, R2, 0xffff, RZ, 0xc0, !PT ;  /* 0x0000ffff02047812 */ /* 0x000fe400078ec0ff */
[----:B------:R-:W-:Y:S02]  /*1a2f0*/  LOP3.LUT R3, R0, 0xffff, RZ, 0xc0, !PT ;  /* 0x0000ffff00037812 */ /* 0x000fe400078ec0ff */
[----:B------:R-:W-:Y:S02]  /*1a300*/  SHF.R.U32.HI R5, RZ, 0x10, R0 ;  /* 0x00000010ff057819 */ /* 0x000fe40000011600 */
[----:B------:R-:W-:Y:S02]  /*1a310*/  LOP3.LUT R17, R7, R230, R238, 0x96, !PT ;  /* 0x000000e607117212 */ /* 0x000fe400078e96ee */
[----:B------:R-:W-:-:S02]  /*1a320*/  LOP3.LUT R16, R25, R231, R6, 0x96, !PT ;  /* 0x000000e719107212 */ /* 0x000fc400078e9606 */
[----:B------:R-:W-:Y:S02]  /*1a330*/  SHF.R.U32.HI R7, RZ, 0x8, R4 ;  /* 0x00000008ff077819 */ /* 0x000fe40000011604 */
[----:B------:R-:W-:Y:S02]  /*1a340*/  LOP3.LUT R13, R0, 0xff, RZ, 0xc0, !PT ;  /* 0x000000ff000d7812 */ /* 0x000fe400078ec0ff */
[----:B------:R-:W-:Y:S02]  /*1a350*/  SHF.R.U32.HI R6, RZ, 0x8, R3 ;  /* 0x00000008ff067819 */ /* 0x000fe40000011603 */
[----:B------:R-:W-:Y:S02]  /*1a360*/  SHF.R.U32.HI R4, RZ, 0x18, R0 ;  /* 0x00000018ff047819 */ /* 0x000fe40000011600 */
[----:B------:R-:W-:Y:S02]  /*1a370*/  LOP3.LUT R3, R5, 0xff, RZ, 0xc0, !PT ;  /* 0x000000ff05037812 */ /* 0x000fe400078ec0ff */
[----:B------:R-:W-:-:S02]  /*1a380*/  SHF.R.U32.HI R14, RZ, 0x10, R2 ;  /* 0x00000010ff0e7819 */ /* 0x000fc40000011602 */
[----:B------:R-:W-:Y:S02]  /*1a390*/  LOP3.LUT R12, R2, 0xff, RZ, 0xc0, !PT ;  /* 0x000000ff020c7812 */ /* 0x000fe400078ec0ff */
[----:B------:R-:W-:Y:S02]  /*1a3a0*/  SHF.R.U32.HI R5, RZ, 0x18, R2 ;  /* 0x00000018ff057819 */ /* 0x000fe40000011602 */
[----:B------:R-:W-:Y:S02]  /*1a3b0*/  PRMT R0, R13, 0x5410, R6 ;  /* 0x000054100d007816 */ /* 0x000fe40000000006 */
[----:B------:R-:W-:Y:S02]  /*1a3c0*/  PRMT R2, R3, 0x5410, R4 ;  /* 0x0000541003027816 */ /* 0x000fe40000000004 */
[----:B------:R-:W-:Y:S02]  /*1a3d0*/  LOP3.LUT R3, R14, 0xff, RZ, 0xc0, !PT ;  /* 0x000000ff0e037812 */ /* 0x000fe400078ec0ff */
[----:B------:R-:W-:-:S02]  /*1a3e0*/  HSET2.LE.AND R0, R0, R226, PT ;  /* 0x000000e200007233 */ /* 0x000fc40003803000 */
[----:B------:R-:W-:Y:S02]  /*1a3f0*/  PRMT R7, R12, 0x5410, R7 ;  /* 0x000054100c077816 */ /* 0x000fe40000000007 */
[----:B------:R-:W-:Y:S01]  /*1a400*/  PRMT R6, R3, 0x5410, R5 ;  /* 0x0000541003067816 */ /* 0x000fe20000000005 */
[----:B------:R-:W-:Y:S01]  /*1a410*/  IMAD.MOV.U32 R230, RZ, RZ, R227 ;  /* 0x000000ffffe67224 */ /* 0x000fe200078e00e3 */
[----:B------:R-:W-:Y:S01]  /*1a420*/  LOP3.LUT R4, R202, R0, RZ, 0xc0, !PT ;  /* 0x00000000ca047212 */ /* 0x000fe200078ec0ff */
[----:B------:R-:W-:Y:S01]  /*1a430*/  IMAD.MOV.U32 R229, RZ, RZ, R224 ;  /* 0x000000ffffe57224 */ /* 0x000fe200078e00e0 */
[--C-:B------:R-:W-:Y:S01]  /*1a440*/  HSET2.LE.AND R2, R2, R226.reuse, PT ;  /* 0x000000e202027233 */ /* 0x100fe20003803000 */
[----:B------:R-:W-:Y:S01]  /*1a450*/  IMAD.MOV.U32 R231, RZ, RZ, R212 ;  /* 0x000000ffffe77224 */ /* 0x000fe200078e00d4 */
[--C-:B------:R-:W-:Y:S01]  /*1a460*/  HSET2.LE.AND R3, R7, R226.reuse, PT ;  /* 0x000000e207037233 */ /* 0x100fe20003803000 */
[C---:B------:R-:W-:Y:S01]  /*1a470*/  HMMA.16816.F32.BF16 R80, R8.reuse, R36, R128 ;  /* 0x000000240850723c */ /* 0x040fe20000041880 */
[----:B------:R-:W-:Y:S01]  /*1a480*/  HSET2.LE.AND R0, R6, R226, PT ;  /* 0x000000e206007233 */ /* 0x000fe20003803000 */
[----:B------:R-:W-:Y:S01]  /*1a490*/  IMAD.MOV.U32 R227, RZ, RZ, R215 ;  /* 0x000000ffffe37224 */ /* 0x000fe200078e00d7 */
[----:B------:R-:W-:Y:S01]  /*1a4a0*/  LOP3.LUT R5, R107, R2, RZ, 0xc0, !PT ;  /* 0x000000026b057212 */ /* 0x000fe200078ec0ff */
[----:B------:R-:W-:Y:S01]  /*1a4b0*/  IMAD.MOV.U32 R215, RZ, RZ, R100 ;  /* 0x000000ffffd77224 */ /* 0x000fe200078e0064 */
[----:B------:R-:W-:Y:S01]  /*1a4c0*/  LOP3.LUT R6, R106, R3, RZ, 0xc0, !PT ;  /* 0x000000036a067212 */ /* 0x000fe200078ec0ff */
[----:B------:R-:W-:Y:S01]  /*1a4d0*/  IMAD.WIDE.U32 R2, R17, -0x326172a9, RZ ;  /* 0xcd9e8d5711027825 */ /* 0x000fe200078e00ff */
[----:B------:R-:W-:Y:S01]  /*1a4e0*/  LOP3.LUT R7, R101, R0, RZ, 0xc0, !PT ;  /* 0x0000000065077212 */ /* 0x000fe200078ec0ff */
[----:B------:R-:W-:Y:S01]  /*1a4f0*/  HMMA.16816.F32.BF16 R120, R8, R38, R120 ;  /* 0x000000260878723c */ /* 0x000fe20000041878 */
[----:B------:R-:W1:Y:S01]  /*1a500*/  LDSM.16.MT88.4 R36, [R174+0x9800] ;  /* 0x00980000ae24783b */ /* 0x000e620000004200 */
[----:B------:R-:W-:Y:S01]  /*1a510*/  IMAD.WIDE.U32 R100, R16, -0x326172a9, RZ ;  /* 0xcd9e8d5710647825 */ /* 0x000fe200078e00ff */
[----:B------:R-:W-:-:S02]  /*1a520*/  LOP3.LUT R3, R3, R233, R250, 0x96, !PT ;  /* 0x000000e903037212 */ /* 0x000fc400078e96fa */
[----:B------:R-:W-:Y:S02]  /*1a530*/  LDSM.16.MT88.4 R12, [R196+0xa800] ;  /* 0x00a80000c40c783b */ /* 0x000fe40000004200 */
[----:B------:R-:W-:Y:S01]  /*1a540*/  LOP3.LUT R0, R101, R234, R2, 0x96, !PT ;  /* 0x000000ea65007212 */ /* 0x000fe200078e9602 */
[----:B------:R-:W-:Y:S01]  /*1a550*/  IMAD.WIDE.U32 R2, R3, -0x2daee0ad, RZ ;  /* 0xd2511f5303027825 */ /* 0x000fe200078e00ff */
[C---:B------:R-:W-:Y:S01]  /*1a560*/  HMMA.16816.F32.BF16 R76, R8.reuse, R20, R140 ;  /* 0x00000014084c723c */ /* 0x040fe2000004188c */
[----:B------:R-:W-:Y:S02]  /*1a570*/  LDSM.16.MT88.4 R16, [R174+0xb800] ;  /* 0x00b80000ae10783b */ /* 0x000fe40000004200 */
[----:B------:R-:W-:Y:S01]  /*1a580*/  IMAD.WIDE.U32 R50, R0, -0x2daee0ad, RZ ;  /* 0xd2511f5300327825 */ /* 0x000fe200078e00ff */
[----:B------:R-:W-:Y:S01]  /*1a590*/  LOP3.LUT R0, R3, R235, R24, 0x96, !PT ;  /* 0x000000eb03007212 */ /* 0x000fe200078e9618 */
[----:B------:R-:W-:Y:S03]  /*1a5a0*/  LDSM.16.MT88.4 R140, [R174+0xac00] ;  /* 0x00ac0000ae8c783b */ /* 0x000fe60000004200 */
[----:B------:R-:W-:Y:S01]  /*1a5b0*/  LOP3.LUT R2, R51, R228, R2, 0x96, !PT ;  /* 0x000000e433027212 */ /* 0x000fe200078e9602 */
[----:B------:R-:W-:Y:S01]  /*1a5c0*/  HMMA.16816.F32.BF16 R72, R8, R22, R148 ;  /* 0x000000160848723c */ /* 0x000fe20000041894 */
[----:B------:R-:W-:Y:S01]  /*1a5d0*/  IMAD.MOV.U32 R224, RZ, RZ, R213 ;  /* 0x000000ffffe07224 */ /* 0x000fe200078e00d5 */
[----:B------:R-:W-:Y:S01]  /*1a5e0*/  LDSM.16.MT88.4 R20, [R174+0xa800] ;  /* 0x00a80000ae14783b */ /* 0x000fe20000004200 */
[----:B------:R-:W-:-:S02]  /*1a5f0*/  IMAD.MOV.U32 R212, RZ, RZ, R214 ;  /* 0x000000ffffd47224 */ /* 0x000fc400078e00d6 */
[----:B------:R-:W-:Y:S01]  /*1a600*/  IMAD.WIDE.U32 R2, R2, -0x326172a9, RZ ;  /* 0xcd9e8d5702027825 */ /* 0x000fe200078e00ff */
[C---:B------:R-:W-:Y:S01]  /*1a610*/  HMMA.16816.F32.BF16 R60, R8.reuse, R54, R32 ;  /* 0x00000036083c723c */ /* 0x040fe20000041820 */
[----:B------:R-:W2:Y:S02]  /*1a620*/  LDSM.16.MT88.4 R32, [R196+0x9800] ;  /* 0x00980000c420783b */ /* 0x000ea40000004200 */
[----:B------:R-:W-:Y:S02]  /*1a630*/  IMAD.MOV.U32 R213, RZ, RZ, R70 ;  /* 0x000000ffffd57224 */ /* 0x000fe400078e0046 */
[----:B------:R-:W-:Y:S01]  /*1a640*/  IMAD.MOV.U32 R214, RZ, RZ, R71 ;  /* 0x000000ffffd67224 */ /* 0x000fe200078e0047 */
[C---:B------:R-:W-:Y:S01]  /*1a650*/  HMMA.16816.F32.BF16 R88, R8.reuse, R26, R132 ;  /* 0x0000001a0858723c */ /* 0x040fe20000041884 */
[----:B------:R-:W-:Y:S01]  /*1a660*/  IMAD.WIDE.U32 R30, R0, -0x326172a9, RZ ;  /* 0xcd9e8d57001e7825 */ /* 0x000fe200078e00ff */
[----:B------:R-:W3:Y:S04]  /*1a670*/  LDSM.16.MT88.4 R24, [R196+0xb800] ;  /* 0x00b80000c418783b */ /* 0x000ee80000004200 */
[----:B------:R-:W-:Y:S01]  /*1a680*/  HMMA.16816.F32.BF16 R64, R8, R52, R144 ;  /* 0x000000340840723c */ /* 0x000fe20000041890 */
[----:B------:R-:W-:-:S05]  /*1a690*/  LOP3.LUT R0, R3, R245, R30, 0x96, !PT ;  /* 0x000000f503007212 */ /* 0x000fca00078e961e */
[C---:B------:R-:W-:Y:S06]  /*1a6a0*/  HMMA.16816.F32.BF16 R52, R8.reuse, R56, R152 ;  /* 0x000000380834723c */ /* 0x040fec0000041898 */
[C---:B------:R-:W-:Y:S01]  /*1a6b0*/  HMMA.16816.F32.BF16 R68, R8.reuse, R58, R156 ;  /* 0x0000003a0844723c */ /* 0x040fe2000004189c */
[C---:B------:R-:W-:Y:S01]  /*1a6c0*/  LOP3.LUT R30, R2.reuse, 0xff, RZ, 0xc0, !PT ;  /* 0x000000ff021e7812 */ /* 0x040fe200078ec0ff */
[----:B------:R-:W-:Y:S04]  /*1a6d0*/  LDSM.16.MT88.4 R156, [R196+0x9c00] ;  /* 0x009c0000c49c783b */ /* 0x000fe80000004200 */
[C---:B------:R-:W-:Y:S06]  /*1a6e0*/  HMMA.16816.F32.BF16 R56, R8.reuse, R44, R160 ;  /* 0x0000002c0838723c */ /* 0x040fec00000418a0 */
[----:B------:R-:W-:Y:S01]  /*1a6f0*/  HMMA.16816.F32.BF16 R44, R8, R46, R164 ;  /* 0x0000002e082c723c */ /* 0x000fe200000418a4 */
[----:B------:R-:W-:Y:S01]  /*1a700*/  SHF.R.U32.HI R43, RZ, 0x10, R2 ;  /* 0x00000010ff2b7819 */ /* 0x000fe20000011602 */
[----:B------:R-:W-:Y:S05]  /*1a710*/  LDSM.16.MT88.4 R164, [R174+0x9c00] ;  /* 0x009c0000aea4783b */ /* 0x000fea0000004200 */
[----:B------:R-:W-:-:S04]  /*1a720*/  LOP3.LUT R8, R2, 0xffff, RZ, 0xc0, !PT ;  /* 0x0000ffff02087812 */ /* 0x000fc800078ec0ff */
[----:B------:R-:W-:Y:S02]  /*1a730*/  SHF.R.U32.HI R28, RZ, 0x8, R8 ;  /* 0x00000008ff1c7819 */ /* 0x000fe40000011608 */
[--C-:B------:R-:W-:Y:S02]  /*1a740*/  SHF.R.U32.HI R8, RZ, 0x10, R0.reuse ;  /* 0x00000010ff087819 */ /* 0x100fe40000011600 */
[----:B------:R-:W-:Y:S02]  /*1a750*/  LOP3.LUT R3, R0, 0xffff, RZ, 0xc0, !PT ;  /* 0x0000ffff00037812 */ /* 0x000fe400078ec0ff */
[----:B------:R-:W-:Y:S02]  /*1a760*/  SHF.R.U32.HI R9, RZ, 0x18, R0 ;  /* 0x00000018ff097819 */ /* 0x000fe40000011600 */
[----:B------:R-:W-:Y:S02]  /*1a770*/  LOP3.LUT R8, R8, 0xff, RZ, 0xc0, !PT ;  /* 0x000000ff08087812 */ /* 0x000fe400078ec0ff */
[----:B------:R-:W-:-:S02]  /*1a780*/  SHF.R.U32.HI R41, RZ, 0x18, R2 ;  /* 0x00000018ff297819 */ /* 0x000fc40000011602 */
[----:B------:R-:W-:Y:S02]  /*1a790*/  LOP3.LUT R11, R0, 0xff, RZ, 0xc0, !PT ;  /* 0x000000ff000b7812 */ /* 0x000fe400078ec0ff */
[----:B------:R-:W-:Y:S02]  /*1a7a0*/  SHF.R.U32.HI R10, RZ, 0x8, R3 ;  /* 0x00000008ff0a7819 */ /* 0x000fe40000011603 */
[----:B------:R-:W-:Y:S02]  /*1a7b0*/  PRMT R2, R8, 0x5410, R9 ;  /* 0x0000541008027816 */ /* 0x000fe40000000009 */
[----:B------:R-:W-:Y:S02]  /*1a7c0*/  PRMT R0, R11, 0x5410, R10 ;  /* 0x000054100b007816 */ /* 0x000fe4000000000a */
[----:B------:R-:W-:Y:S02]  /*1a7d0*/  PRMT R3, R30, 0x5410, R28 ;  /* 0x000054101e037816 */ /* 0x000fe4000000001c */
[----:B------:R-:W-:-:S02]  /*1a7e0*/  LOP3.LUT R11, R43, 0xff, RZ, 0xc0, !PT ;  /* 0x000000ff2b0b7812 */ /* 0x000fc400078ec0ff */
[--C-:B------:R-:W-:Y:S02]  /*1a7f0*/  HSET2.LE.AND R2, R2, R226.reuse, PT ;  /* 0x000000e202027233 */ /* 0x100fe40003803000 */
[----:B------:R-:W-:Y:S02]  /*1a800*/  PRMT R11, R11, 0x5410, R41 ;  /* 0x000054100b0b7816 */ /* 0x000fe40000000029 */
[--C-:B------:R-:W-:Y:S02]  /*1a810*/  HSET2.LE.AND R3, R3, R226.reuse, PT ;  /* 0x000000e203037233 */ /* 0x100fe40003803000 */
[----:B------:R-:W-:Y:S02]  /*1a820*/  LOP3.LUT R9, R230, R2, RZ, 0xc0, !PT ;  /* 0x00000002e6097212 */ /* 0x000fe400078ec0ff */
[----:B------:R-:W-:Y:S02]  /*1a830*/  LOP3.LUT R2, R29, R225, R42, 0x96, !PT ;  /* 0x000000e11d027212 */ /* 0x000fe400078e962a */
[----:B------:R-:W-:-:S02]  /*1a840*/  HSET2.LE.AND R0, R0, R226, PT ;  /* 0x000000e200007233 */ /* 0x000fc40003803000 */
[----:B------:R-:W-:Y:S02]  /*1a850*/  HSET2.LE.AND R11, R11, R226, PT ;  /* 0x000000e20b0b7233 */ /* 0x000fe40003803000 */
[----:B------:R-:W-:Y:S01]  /*1a860*/  LOP3.LUT R10, R231, R3, RZ, 0xc0, !PT ;  /* 0x00000003e70a7212 */ /* 0x000fe200078ec0ff */
[----:B------:R-:W-:Y:S01]  /*1a870*/  IMAD.WIDE.U32 R2, R2, -0x2daee0ad, RZ ;  /* 0xd2511f5302027825 */ /* 0x000fe200078e00ff */
[----:B------:R-:W-:Y:S02]  /*1a880*/  LOP3.LUT R8, R229, R0, RZ, 0xc0, !PT ;  /* 0x00000000e5087212 */ /* 0x000fe400078ec0ff */
[----:B------:R-:W-:Y:S02]  /*1a890*/  LOP3.LUT R11, R224, R11, RZ, 0xc0, !PT ;  /* 0x0000000be00b7212 */ /* 0x000fe400078ec0ff */
[----:B------:R-:W-:Y:S01]  /*1a8a0*/  LOP3.LUT R0, R3, R246, R40, 0x96, !PT ;  /* 0x000000f603007212 */ /* 0x000fe200078e9628 */
[----:B-1----:R-:W-:Y:S01]  /*1a8b0*/  HMMA.16816.F32.BF16 R148, R4, R36, R136 ;  /* 0x000000240494723c */ /* 0x002fe20000041888 */
[----:B------:R-:W-:-:S05]  /*1a8c0*/  LOP3.LUT R3, R2, 0xffff, RZ, 0xc0, !PT ;  /* 0x0000ffff02037812 */ /* 0x000fca00078ec0ff */
[C---:B------:R-:W-:Y:S06]  /*1a8d0*/  HMMA.16816.F32.BF16 R144, R4.reuse, R38, R108 ;  /* 0x000000260490723c */ /* 0x040fec000004186c */
[C---:B--2---:R-:W-:Y:S06]  /*1a8e0*/  HMMA.16816.F32.BF16 R128, R4.reuse, R34, R176 ;  /* 0x000000220480723c */ /* 0x044fec00000418b0 */
[C---:B------:R-:W-:Y:S06]  /*1a8f0*/  HMMA.16816.F32.BF16 R116, R4.reuse, R22, R96 ;  /* 0x000000160474723c */ /* 0x040fec0000041860 */
[C---:B------:R-:W-:Y:S06]  /*1a900*/  HMMA.16816.F32.BF16 R132, R4.reuse, R32, R168 ;  /* 0x000000200484723c */ /* 0x040fec00000418a8 */
[C---:B------:R-:W-:Y:S06]  /*1a910*/  HMMA.16816.F32.BF16 R84, R4.reuse, R20, R84 ;  /* 0x000000140454723c */ /* 0x040fec0000041854 */
[C---:B------:R-:W-:Y:S06]  /*1a920*/  HMMA.16816.F32.BF16 R112, R4.reuse, R12, R184 ;  /* 0x0000000c0470723c */ /* 0x040fec00000418b8 */
[C---:B------:R-:W-:Y:S06]  /*1a930*/  HMMA.16816.F32.BF16 R108, R4.reuse, R14, R192 ;  /* 0x0000000e046c723c */ /* 0x040fec00000418c0 */
[C---:B------:R-:W-:Y:S06]  /*1a940*/  HMMA.16816.F32.BF16 R96, R4.reuse, R16, R208 ;  /* 0x000000100460723c */ /* 0x040fec00000418d0 */
[C---:B------:R-:W-:Y:S06]  /*1a950*/  HMMA.16816.F32.BF16 R176, R4.reuse, R18, R188 ;  /* 0x0000001204b0723c */ /* 0x040fec00000418bc */
[C---:B---3--:R-:W-:Y:S06]  /*1a960*/  HMMA.16816.F32.BF16 R180, R4.reuse, R24, R180 ;  /* 0x0000001804b4723c */ /* 0x048fec00000418b4 */
[----:B------:R-:W-:Y:S06]  /*1a970*/  HMMA.16816.F32.BF16 R136, R4, R26, R92 ;  /* 0x0000001a0488723c */ /* 0x000fec000004185c */
[----:B------:R-:W-:Y:S01]  /*1a980*/  HMMA.16816.F32.BF16 R64, R8, R12, R64 ;  /* 0x0000000c0840723c */ /* 0x000fe20000041840 */
[----:B------:R-:W-:-:S02]  /*1a990*/  LOP3.LUT R4, R0, 0xffff, RZ, 0xc0, !PT ;  /* 0x0000ffff00047812 */ /* 0x000fc400078ec0ff */
[----:B------:R-:W-:Y:S02]  /*1a9a0*/  SHF.R.U32.HI R6, RZ, 0x10, R0 ;  /* 0x00000010ff067819 */ /* 0x000fe40000011600 */
[--C-:B------:R-:W-:Y:S02]  /*1a9b0*/  SHF.R.U32.HI R5, RZ, 0x10, R2.reuse ;  /* 0x00000010ff057819 */ /* 0x100fe40000011602 */
[----:B------:R-:W-:Y:S02]  /*1a9c0*/  LOP3.LUT R12, R2, 0xff, RZ, 0xc0, !PT ;  /* 0x000000ff020c7812 */ /* 0x000fe400078ec0ff */
[----:B------:R-:W-:Y:S02]  /*1a9d0*/  SHF.R.U32.HI R7, RZ, 0x18, R2 ;  /* 0x00000018ff077819 */ /* 0x000fe40000011602 */
[----:B------:R-:W-:Y:S02]  /*1a9e0*/  SHF.R.U32.HI R2, RZ, 0x8, R3 ;  /* 0x00000008ff027819 */ /* 0x000fe40000011603 */
[----:B------:R-:W-:-:S02]  /*1a9f0*/  SHF.R.U32.HI R3, RZ, 0x8, R4 ;  /* 0x00000008ff037819 */ /* 0x000fc40000011604 */
[----:B------:R-:W-:Y:S02]  /*1aa00*/  SHF.R.U32.HI R13, RZ, 0x18, R0 ;  /* 0x00000018ff0d7819 */ /* 0x000fe40000011600 */
[----:B------:R-:W-:Y:S02]  /*1aa10*/  LOP3.LUT R4, R6, 0xff, RZ, 0xc0, !PT ;  /* 0x000000ff06047812 */ /* 0x000fe400078ec0ff */
[----:B------:R-:W-:Y:S02]  /*1aa20*/  PRMT R6, R12, 0x5410, R2 ;  /* 0x000054100c067816 */ /* 0x000fe40000000002 */
[----:B------:R-:W-:Y:S01]  /*1aa30*/  PRMT R2, R4, 0x5410, R13 ;  /* 0x0000541004027816 */ /* 0x000fe2000000000d */
[----:B------:R-:W-:Y:S04]  /*1aa40*/  HMMA.16816.F32.BF16 R60, R8, R14, R60 ;  /* 0x0000000e083c723c */ /* 0x000fe8000004183c */
[----:B------:R-:W-:-:S03]  /*1aa50*/  HSET2.LE.AND R2, R2, R226, PT ;  /* 0x000000e202027233 */ /* 0x000fc60003803000 */
[----:B------:R-:W-:Y:S02]  /*1aa60*/  LOP3.LUT R14, R0, 0xff, RZ, 0xc0, !PT ;  /* 0x000000ff000e7812 */ /* 0x000fe400078ec0ff */
[----:B------:R-:W-:Y:S01]  /*1aa70*/  LOP3.LUT R0, R5, 0xff, RZ, 0xc0, !PT ;  /* 0x000000ff05007812 */ /* 0x000fe200078ec0ff */
[C---:B------:R-:W-:Y:S01]  /*1aa80*/  HMMA.16816.F32.BF16 R160, R8.reuse, R32, R80 ;  /* 0x0000002008a0723c */ /* 0x040fe20000041850 */
[----:B------:R-:W1:Y:S02]  /*1aa90*/  LDSM.16.MT88.4 R80, [R174+0xbc00] ;  /* 0x00bc0000ae50783b */ /* 0x000e640000004200 */
[----:B------:R-:W-:Y:S02]  /*1aaa0*/  PRMT R5, R0, 0x5410, R7 ;  /* 0x0000541000057816 */ /* 0x000fe40000000007 */
[----:B------:R-:W-:Y:S02]  /*1aab0*/  PRMT R0, R14, 0x5410, R3 ;  /* 0x000054100e007816 */ /* 0x000fe40000000003 */
[----:B------:R-:W-:Y:S01]  /*1aac0*/  HSET2.LE.AND R3, R6, R226, PT ;  /* 0x000000e206037233 */ /* 0x000fe20003803000 */
[----:B------:R-:W-:Y:S01]  /*1aad0*/  HMMA.16816.F32.BF16 R168, R8, R36, R124 ;  /* 0x0000002408a8723c */ /* 0x000fe2000004187c */
[----:B------:R-:W-:Y:S01]  /*1aae0*/  LOP3.LUT R93, R207, R2, RZ, 0xc0, !PT ;  /* 0x00000002cf5d7212 */ /* 0x000fe200078ec0ff */
[----:B------:R-:W2:Y:S01]  /*1aaf0*/  LDSM.16.MT88.4 R124, [R196+0xac00] ;  /* 0x00ac0000c47c783b */ /* 0x000ea20000004200 */
[----:B------:R-:W-:-:S03]  /*1ab00*/  LOP3.LUT R2, R31, R225, R100, 0x96, !PT ;  /* 0x000000e11f027212 */ /* 0x000fc600078e9664 */
[----:B------:R-:W3:Y:S01]  /*1ab10*/  LDSM.16.MT88.4 R12, [R196+0xbc00] ;  /* 0x00bc0000c40c783b */ /* 0x000ee20000004200 */
[--C-:B------:R-:W-:Y:S02]  /*1ab20*/  HSET2.LE.AND R0, R0, R226.reuse, PT ;  /* 0x000000e200007233 */ /* 0x100fe40003803000 */
[----:B------:R-:W-:Y:S01]  /*1ab30*/  LOP3.LUT R94, R206, R3, RZ, 0xc0, !PT ;  /* 0x00000003ce5e7212 */ /* 0x000fe200078ec0ff */
[----:B------:R-:W-:Y:S01]  /*1ab40*/  IMAD.WIDE.U32 R2, R2, -0x2daee0ad, RZ ;  /* 0xd2511f5302027825 */ /* 0x000fe200078e00ff */
[----:B------:R-:W-:Y:S02]  /*1ab50*/  HSET2.LE.AND R4, R5, R226, PT ;  /* 0x000000e205047233 */ /* 0x000fe40003803000 */
[----:B------:R-:W-:Y:S02]  /*1ab60*/  LOP3.LUT R92, R216, R0, RZ, 0xc0, !PT ;  /* 0x00000000d85c7212 */ /* 0x000fe400078ec0ff */
[----:B------:R-:W-:Y:S02]  /*1ab70*/  LOP3.LUT R0, R3, R246, R50, 0x96, !PT ;  /* 0x000000f603007212 */ /* 0x000fe400078e9632 */
[----:B------:R-:W-:-:S02]  /*1ab80*/  LOP3.LUT R95, R203, R4, RZ, 0xc0, !PT ;  /* 0x00000004cb5f7212 */ /* 0x000fc400078ec0ff */
[C---:B------:R-:W-:Y:S01]  /*1ab90*/  LOP3.LUT R4, R0.reuse, 0xffff, RZ, 0xc0, !PT ;  /* 0x0000ffff00047812 */ /* 0x040fe200078ec0ff */
[----:B------:R-:W-:Y:S01]  /*1aba0*/  HMMA.16816.F32.BF16 R152, R8, R20, R76 ;  /* 0x000000140898723c */ /* 0x000fe2000004184c */
[----:B------:R-:W-:Y:S02]  /*1abb0*/  LOP3.LUT R7, R0, 0xff, RZ, 0xc0, !PT ;  /* 0x000000ff00077812 */ /* 0x000fe400078ec0ff */
[----:B------:R-:W-:-:S03]  /*1abc0*/  SHF.R.U32.HI R4, RZ, 0x8, R4 ;  /* 0x00000008ff047819 */ /* 0x000fc60000011604 */
[----:B------:R-:W-:Y:S01]  /*1abd0*/  HMMA.16816.F32.BF16 R52, R8, R16, R52 ;  /* 0x000000100834723c */ /* 0x000fe20000041834 */
[----:B------:R-:W-:Y:S02]  /*1abe0*/  LOP3.LUT R3, R2, 0xffff, RZ, 0xc0, !PT ;  /* 0x0000ffff02037812 */ /* 0x000fe400078ec0ff */
[----:B------:R-:W-:-:S03]  /*1abf0*/  SHF.R.U32.HI R5, RZ, 0x10, R0 ;  /* 0x00000010ff057819 */ /* 0x000fc60000011600 */
[----:B------:R-:W-:Y:S01]  /*1ac00*/  HMMA.16816.F32.BF16 R36, R8, R38, R88 ;  /* 0x000000260824723c */ /* 0x000fe20000041858 */
[----:B------:R-:W-:-:S05]  /*1ac10*/  LOP3.LUT R6, R2, 0xff, RZ, 0xc0, !PT ;  /* 0x000000ff02067812 */ /* 0x000fca00078ec0ff */
[----:B------:R-:W-:Y:S01]  /*1ac20*/  HMMA.16816.F32.BF16 R32, R8, R34, R120 ;  /* 0x000000220820723c */ /* 0x000fe20000041878 */
[----:B------:R-:W-:-:S05]  /*1ac30*/  SHF.R.U32.HI R3, RZ, 0x8, R3 ;  /* 0x00000008ff037819 */ /* 0x000fca0000011603 */
[----:B------:R-:W-:Y:S01]  /*1ac40*/  HMMA.16816.F32.BF16 R20, R8, R22, R72 ;  /* 0x000000160814723c */ /* 0x000fe20000041848 */
[----:B------:R-:W-:-:S05]  /*1ac50*/  LOP3.LUT R5, R5, 0xff, RZ, 0xc0, !PT ;  /* 0x000000ff05057812 */ /* 0x000fca00078ec0ff */
[C---:B------:R-:W-:Y:S06]  /*1ac60*/  HMMA.16816.F32.BF16 R16, R8.reuse, R18, R68 ;  /* 0x000000120810723c */ /* 0x040fec0000041844 */
[C---:B------:R-:W-:Y:S06]  /*1ac70*/  HMMA.16816.F32.BF16 R56, R8.reuse, R24, R56 ;  /* 0x000000180838723c */ /* 0x040fec0000041838 */
[----:B------:R-:W-:Y:S07]  /*1ac80*/  HMMA.16816.F32.BF16 R44, R8, R26, R44 ;  /* 0x0000001a082c723c */ /* 0x000fee000004182c */
[----:B------:R-:W-:-:S02]  /*1ac90*/  SHF.R.U32.HI R9, RZ, 0x10, R2 ;  /* 0x00000010ff097819 */ /* 0x000fc40000011602 */
[----:B------:R-:W-:Y:S02]  /*1aca0*/  SHF.R.U32.HI R8, RZ, 0x18, R0 ;  /* 0x00000018ff087819 */ /* 0x000fe40000011600 */
[----:B------:R-:W-:Y:S02]  /*1acb0*/  PRMT R0, R7, 0x5410, R4 ;  /* 0x0000541007007816 */ /* 0x000fe40000000004 */
[----:B------:R-:W-:Y:S02]  /*1acc0*/  SHF.R.U32.HI R10, RZ, 0x18, R2 ;  /* 0x00000018ff0a7819 */ /* 0x000fe40000011602 */
[----:B------:R-:W-:Y:S02]  /*1acd0*/  LOP3.LUT R4, R9, 0xff, RZ, 0xc0, !PT ;  /* 0x000000ff09047812 */ /* 0x000fe400078ec0ff */
[----:B------:R-:W-:Y:S02]  /*1ace0*/  PRMT R3, R6, 0x5410, R3 ;  /* 0x0000541006037816 */ /* 0x000fe40000000003 */
[----:B------:R-:W-:-:S02]  /*1acf0*/  PRMT R2, R5, 0x5410, R8 ;  /* 0x0000541005027816 */ /* 0x000fc40000000008 */
[----:B------:R-:W-:Y:S02]  /*1ad00*/  PRMT R4, R4, 0x5410, R10 ;  /* 0x0000541004047816 */ /* 0x000fe4000000000a */
[--C-:B------:R-:W-:Y:S02]  /*1ad10*/  HSET2.LE.AND R3, R3, R226.reuse, PT ;  /* 0x000000e203037233 */ /* 0x100fe40003803000 */
[--C-:B------:R-:W-:Y:S02]  /*1ad20*/  HSET2.LE.AND R0, R0, R226.reuse, PT ;  /* 0x000000e200007233 */ /* 0x100fe40003803000 */
[--C-:B------:R-:W-:Y:S02]  /*1ad30*/  HSET2.LE.AND R2, R2, R226.reuse, PT ;  /* 0x000000e202027233 */ /* 0x100fe40003803000 */
[----:B------:R-:W-:Y:S01]  /*1ad40*/  HSET2.LE.AND R4, R4, R226, PT ;  /* 0x000000e204047233 */ /* 0x000fe20003803000 */
[----:B-1----:R-:W-:Y:S07]  /*1ad50*/  HMMA.16816.F32.BF16 R72, R92, R80, R96 ;  /* 0x000000505c48723c */ /* 0x002fee0000041860 */
[----:B------:R-:W-:-:S02]  /*1ad60*/  LOP3.LUT R96, R227, R0, RZ, 0xc0, !PT ;  /* 0x00000000e3607212 */ /* 0x000fc400078ec0ff */
[----:B------:R-:W-:Y:S02]  /*1ad70*/  LOP3.LUT R97, R212, R2, RZ, 0xc0, !PT ;  /* 0x00000002d4617212 */ /* 0x000fe400078ec0ff */
[----:B------:R-:W-:Y:S02]  /*1ad80*/  LOP3.LUT R98, R213, R3, RZ, 0xc0, !PT ;  /* 0x00000003d5627212 */ /* 0x000fe400078ec0ff */
[----:B------:R-:W-:Y:S01]  /*1ad90*/  LOP3.LUT R99, R214, R4, RZ, 0xc0, !PT ;  /* 0x00000004d6637212 */ /* 0x000fe200078ec0ff */
[----:B------:R-:W-:Y:S01]  /*1ada0*/  HMMA.16816.F32.BF16 R148, R92, R164, R148 ;  /* 0x000000a45c94723c */ /* 0x000fe20000041894 */
[----:B------:R-:W-:-:S05]  /*1adb0*/  IADD3 R202, P1, R48, -0x180, RZ ;  /* 0xfffffe8030ca7810 */ /* 0x000fca0007f3e0ff */
[C---:B------:R-:W-:Y:S06]  /*1adc0*/  HMMA.16816.F32.BF16 R144, R92.reuse, R166, R144 ;  /* 0x000000a65c90723c */ /* 0x040fec0000041890 */
[C---:B------:R-:W-:Y:S06]  /*1add0*/  HMMA.16816.F32.BF16 R132, R92.reuse, R156, R132 ;  /* 0x0000009c5c84723c */ /* 0x040fec0000041884 */
[C---:B------:R-:W-:Y:S06]  /*1ade0*/  HMMA.16816.F32.BF16 R128, R92.reuse, R158, R128 ;  /* 0x0000009e5c80723c */ /* 0x040fec0000041880 */
[C---:B------:R-:W-:Y:S06]  /*1adf0*/  HMMA.16816.F32.BF16 R120, R92.reuse, R140, R84 ;  /* 0x0000008c5c78723c */ /* 0x040fec0000041854 */
[C---:B------:R-:W-:Y:S06]  /*1ae00*/  HMMA.16816.F32.BF16 R116, R92.reuse, R142, R116 ;  /* 0x0000008e5c74723c */ /* 0x040fec0000041874 */
[C---:B--2---:R-:W-:Y:S06]  /*1ae10*/  HMMA.16816.F32.BF16 R112, R92.reuse, R124, R112 ;  /* 0x0000007c5c70723c */ /* 0x044fec0000041870 */
[C---:B------:R-:W-:Y:S06]  /*1ae20*/  HMMA.16816.F32.BF16 R108, R92.reuse, R126, R108 ;  /* 0x0000007e5c6c723c */ /* 0x040fec000004186c */
[C---:B------:R-:W-:Y:S06]  /*1ae30*/  HMMA.16816.F32.BF16 R76, R92.reuse, R82, R176 ;  /* 0x000000525c4c723c */ /* 0x040fec00000418b0 */
[C---:B---3--:R-:W-:Y:S06]  /*1ae40*/  HMMA.16816.F32.BF16 R88, R92.reuse, R12, R180 ;  /* 0x0000000c5c58723c */ /* 0x048fec00000418b4 */
[----:B------:R-:W-:Y:S01]  /*1ae50*/  HMMA.16816.F32.BF16 R92, R92, R14, R136 ;  /* 0x0000000e5c5c723c */ /* 0x000fe20000041888 */
[----:B------:R-:W-:-:S05]  /*1ae60*/  IMAD.MOV.U32 R222, RZ, RZ, R244 ;  /* 0x000000ffffde7224 */ /* 0x000fca00078e00f4 */
[----:B------:R-:W-:Y:S01]  /*1ae70*/  HMMA.16816.F32.BF16 R168, R96, R164, R168 ;  /* 0x000000a460a8723c */ /* 0x000fe200000418a8 */
[----:B------:R-:W-:-:S05]  /*1ae80*/  @P0 VIADD R213, R215, 0xfffffffc ;  /* 0xfffffffcd7d50836 */ /* 0x000fca0000000000 */
        /* <DEDUP_REMOVED lines=14> */
.L_x_695:
[----:B-----5:R-:W-:-:S07]  /*1af70*/  IADD3 R213, R222, -0x1, RZ ;  /* 0xffffffffded57810 */ /* 0x020fce0007ffe0ff */
.L_x_704:
[----:B------:R-:W-:Y:S05]  /*1af80*/  BSYNC B2 ;  /* 0x0000000000027941 */ /* 0x000fea0003800000 */
.L_x_694:
[----:B------:R-:W-:-:S13]  /*1af90*/  ISETP.GE.AND P0, PT, R213, RZ, PT ;  /* 0x000000ffd500720c */ /* 0x000fda0003f06270 */
[----:B------:R-:W-:Y:S05]  /*1afa0*/  @!P0 BRA `(.L_x_705) ;  /* 0x00000078004c8947 */ /* 0x000fea0003800000 */
[----:B------:R-:W2:Y:S04]  /*1afb0*/  LDL R0, [R1+0x114] ;  /* 0x0001140001007983 */ /* 0x000ea80000100800 */
[----:B------:R-:W3:Y:S01]  /*1afc0*/  LDL.LU R6, [R1+0x19c] ;  /* 0x00019c0001067983 */ /* 0x000ee20000300800 */
[----:B------:R-:W-:Y:S02]  /*1afd0*/  IMAD.MOV.U32 R106, RZ, RZ, R102 ;  /* 0x000000ffff6a7224 */ /* 0x000fe400078e0066 */
[----:B-----5:R-:W-:Y:S02]  /*1afe0*/  IMAD.MOV.U32 R100, RZ, RZ, R105 ;  /* 0x000000ffff647224 */ /* 0x020fe400078e0069 */
[----:B------:R-:W-:Y:S02]  /*1aff0*/  IMAD.MOV.U32 R2, RZ, RZ, R104 ;  /* 0x000000ffff027224 */ /* 0x000fe400078e0068 */
[----:B------:R-:W-:Y:S01]  /*1b000*/  IMAD.MOV.U32 R101, RZ, RZ, R103 ;  /* 0x000000ffff657224 */ /* 0x000fe200078e0067 */
[----:B--2---:R-:W-:-:S02]  /*1b010*/  ISETP.GE.AND P0, PT, R0, R205, PT ;  /* 0x000000cd0000720c */ /* 0x004fc40003f06270 */
[C---:B---3--:R-:W-:Y:S01]  /*1b020*/  SHF.L.U32 R4, R6.reuse, 0x3, RZ ;  /* 0x0000000306047819 */ /* 0x048fe200000006ff */
[C---:B------:R-:W-:Y:S01]  /*1b030*/  IMAD R5, R6.reuse, 0x48, RZ ;  /* 0x0000004806057824 */ /* 0x040fe200078e02ff */
[----:B------:R-:W-:Y:S01]  /*1b040*/  SHF.R.S32.HI R3, RZ, 0x1f, R6 ;  /* 0x0000001fff037819 */ /* 0x000fe20000011406 */
[----:B------:R-:W-:-:S03]  /*1b050*/  IMAD.WIDE.U32 R8, R6, 0x70, RZ ;  /* 0x0000007006087825 */ /* 0x000fc600078e00ff */
[----:B------:R-:W-:Y:S01]  /*1b060*/  SHF.R.S32.HI R7, RZ, 0x1f, R5 ;  /* 0x0000001fff077819 */ /* 0x000fe20000011405 */
[--C-:B------:R-:W-:Y:S01]  /*1b070*/  IMAD R0, R6, 0x38, R4.reuse ;  /* 0x0000003806007824 */ /* 0x100fe200078e0204 */
[----:B------:R-:W-:Y:S01]  /*1b080*/  SHF.R.S32.HI R6, RZ, 0x1f, R4 ;  /* 0x0000001fff067819 */ /* 0x000fe20000011404 */
[----:B------:R-:W-:Y:S01]  /*1b090*/  IMAD R3, R3, 0x70, RZ ;  /* 0x0000007003037824 */ /* 0x000fe200078e02ff */
[----:B------:R-:W-:Y:S01]  /*1b0a0*/  STL.64 [R1+0x140], R8 ;  /* 0x0001400801007387 */ /* 0x000fe20000100a00 */
[----:B------:R-:W-:Y:S02]  /*1b0b0*/  SHF.L.U64.HI R7, R5, 0x1, R7 ;  /* 0x0000000105077819 */ /* 0x000fe40000010207 */
[C---:B------:R-:W-:Y:S01]  /*1b0c0*/  SHF.L.U64.HI R10, R4.reuse, 0x1, R6 ;  /* 0x00000001040a7819 */ /* 0x040fe20000010206 */
[----:B------:R-:W-:Y:S01]  /*1b0d0*/  IMAD.SHL.U32 R6, R4, 0x2, RZ ;  /* 0x0000000204067824 */ /* 0x000fe200078e00ff */
[----:B------:R-:W-:-:S03]  /*1b0e0*/  IADD3 R0, R0, 0x1, RZ ;  /* 0x0000000100007810 */ /* 0x000fc60007ffe0ff */
[----:B------:R-:W-:Y:S01]  /*1b0f0*/  STL [R1+0x15c], R10 ;  /* 0x00015c0a01007387 */ /* 0x000fe20000100800 */
[----:B------:R-:W-:-:S03]  /*1b100*/  SHF.R.S32.HI R4, RZ, 0x1f, R0 ;  /* 0x0000001fff047819 */ /* 0x000fc60000011400 */
[----:B------:R1:W-:Y:S04]  /*1b110*/  STL [R1+0x154], R6 ;  /* 0x0001540601007387 */ /* 0x0003e80000100800 */
[----:B------:R2:W-:Y:S01]  /*1b120*/  STL [R1+0x158], R7 ;  /* 0x0001580701007387 */ /* 0x0005e20000100800 */
[----:B-1----:R-:W-:Y:S01]  /*1b130*/  SHF.L.U32 R6, R5, 0x1, RZ ;  /* 0x0000000105067819 */ /* 0x002fe200000006ff */
[----:B------:R-:W-:Y:S01]  /*1b140*/  IMAD.IADD R5, R9, 0x1, R3 ;  /* 0x0000000109057824 */ /* 0x000fe200078e0203 */
[C---:B------:R-:W-:Y:S02]  /*1b150*/  SHF.L.U64.HI R3, R0.reuse, 0x1, R4 ;  /* 0x0000000100037819 */ /* 0x040fe40000010204 */
[----:B------:R-:W-:Y:S01]  /*1b160*/  SHF.L.U32 R0, R0, 0x1, RZ ;  /* 0x0000000100007819 */ /* 0x000fe200000006ff */
[----:B------:R2:W-:Y:S04]  /*1b170*/  STL [R1+0x150], R6 ;  /* 0x0001500601007387 */ /* 0x0005e80000100800 */
[----:B------:R2:W-:Y:S04]  /*1b180*/  STL [R1+0x148], R5 ;  /* 0x0001480501007387 */ /* 0x0005e80000100800 */
[----:B------:R2:W-:Y:S04]  /*1b190*/  STL [R1+0x13c], R0 ;  /* 0x00013c0001007387 */ /* 0x0005e80000100800 */
[----:B------:R2:W-:Y:S02]  /*1b1a0*/  STL [R1+0x14c], R3 ;  /* 0x00014c0301007387 */ /* 0x0005e40000100800 */
.L_x_708:
[----:B------:R-:W3:Y:S01]  /*1b1b0*/  LDL.64 R8, [R1+0x118] ;  /* 0x0001180001087983 */ /* 0x000ee20000100a00 */
[----:B------:R-:W-:Y:S04]  /*1b1c0*/  DEPBAR.LE SB0, 0x0 ;  /* 0x000080000000791a */ /* 0x000fe80000000000 */
[----:B------:R-:W4:Y:S01]  /*1b1d0*/  LDL.64 R10, [R1+0x170] ;  /* 0x00017000010a7983 */ /* 0x000f220000100a00 */
[-C--:B------:R-:W-:Y:S01]  /*1b1e0*/  ISETP.GE.AND P5, PT, R247, R205.reuse, PT ;  /* 0x000000cdf700720c */ /* 0x080fe20003fa6270 */
[----:B------:R-:W-:Y:S05]  /*1b1f0*/  WARPSYNC.ALL ;  /* 0x0000000000007948 */ /* 0x000fea0003800000 */
[----:B--2---:R-:W4:Y:S01]  /*1b200*/  LDL.64 R4, [R1+0x178] ;  /* 0x0001780001047983 */ /* 0x004f220000100a00 */
[----:B------:R-:W-:Y:S01]  /*1b210*/  SHF.R.S32.HI R0, RZ, 0x1f, R213 ;  /* 0x0000001fff007819 */ /* 0x000fe200000114d5 */
[----:B------:R-:W-:Y:S01]  /*1b220*/  BSSY B0, `(.L_x_706) ;  /* 0x0000106000007945 */ /* 0x000fe20003800000 */
[----:B------:R-:W-:Y:S01]  /*1b230*/  BAR.SYNC.DEFER_BLOCKING 0x0 ;  /* 0x0000000000007b1d */ /* 0x000fe20000010000 */
[----:B------:R-:W-:Y:S05]  /*1b240*/  ISETP.GE.AND P4, PT, R248, R205, PT ;  /* 0x000000cdf800720c */ /* 0x000fea0003f86270 */
[----:B------:R-:W-:Y:S05]  /*1b250*/  @P0 STS [R204+0x9000], RZ ;  /* 0x009000ffcc000388 */ /* 0x000fea0000000800 */
[----:B------:R-:W-:Y:S05]  /*1b260*/  @P0 STS [R204+0x9004], RZ ;  /* 0x009004ffcc000388 */ /* 0x000fea0000000800 */
[----:B------:R-:W-:Y:S01]  /*1b270*/  @P0 STS.64 [R204+0x9008], RZ ;  /* 0x009008ffcc000388 */ /* 0x000fe20000000a00 */
[----:B----4-:R-:W-:Y:S01]  /*1b280*/  IMAD.MOV.U32 R5, RZ, RZ, R11 ;  /* 0x000000ffff057224 */ /* 0x010fe200078e000b */
[C---:B---3--:R-:W-:Y:S01]  /*1b290*/  SHF.L.U64.HI R3, R8.reuse, 0x6, R9 ;  /* 0x0000000608037819 */ /* 0x048fe20000010209 */
[----:B------:R-:W-:Y:S04]  /*1b2a0*/  IMAD.SHL.U32 R6, R8, 0x40, RZ ;  /* 0x0000004008067824 */ /* 0x000fe800078e00ff */
[----:B------:R-:W-:Y:S02]  /*1b2b0*/  IMAD R3, R3, R213, RZ ;  /* 0x000000d503037224 */ /* 0x000fe400078e02ff */
[-C--:B------:R-:W-:Y:S04]  /*1b2c0*/  IMAD.WIDE.U32 R4, R213, R6.reuse, R4 ;  /* 0x00000006d5047225 */ /* 0x080fe800078e0004 */
[----:B------:R-:W-:Y:S01]  /*1b2d0*/  IMAD R3, R0, R6, R3 ;  /* 0x0000000600037224 */ /* 0x000fe200078e0203 */
[----:B------:R-:W-:Y:S02]  /*1b2e0*/  @!P5 LEA R12, P1, R4, R220, 0x1 ;  /* 0x000000dc040cd211 */ /* 0x000fe400078208ff */
[----:B------:R-:W-:Y:S01]  /*1b2f0*/  LEA R0, P6, R8, R4, 0x5 ;  /* 0x0000000408007211 */ /* 0x000fe200078c28ff */
[----:B------:R-:W-:Y:S01]  /*1b300*/  IMAD.IADD R3, R5, 0x1, R3 ;  /* 0x0000000105037824 */ /* 0x000fe200078e0203 */
[CC--:B------:R-:W-:Y:S02]  /*1b310*/  @!P0 LEA R15, P2, R4.reuse, R220.reuse, 0x1 ;  /* 0x000000dc040f8211 */ /* 0x0c0fe400078408ff */
[CC--:B------:R-:W-:Y:S02]  /*1b320*/  @!P4 LEA R10, P3, R4.reuse, R220.reuse, 0x1 ;  /* 0x000000dc040ac211 */ /* 0x0c0fe400078608ff */
[----:B------:R-:W-:Y:S02]  /*1b330*/  @!P5 LEA.HI.X R13, R4, R221, R3, 0x1, P1 ;  /* 0x000000dd040dd211 */ /* 0x000fe400008f0c03 */
[----:B------:R-:W-:Y:S02]  /*1b340*/  LEA.HI.X R5, R8, R3, R9, 0x5, P6 ;  /* 0x0000000308057211 */ /* 0x000fe400030f2c09 */
[-CC-:B------:R-:W-:Y:S02]  /*1b350*/  @!P0 LEA.HI.X R14, R4, R221.reuse, R3.reuse, 0x1, P2 ;  /* 0x000000dd040e8211 */ /* 0x180fe400010f0c03 */
[CC--:B------:R-:W-:Y:S02]  /*1b360*/  @!P0 LEA R16, P6, R0.reuse, R220.reuse, 0x1 ;  /* 0x000000dc00108211 */ /* 0x0c0fe400078c08ff */
[CC--:B------:R-:W-:Y:S02]  /*1b370*/  @!P5 LEA R8, P2, R0.reuse, R220.reuse, 0x1 ;  /* 0x000000dc0008d211 */ /* 0x0c0fe400078408ff */
[----:B------:R-:W-:Y:S02]  /*1b380*/  @!P4 LEA R6, P1, R0, R220, 0x1 ;  /* 0x000000dc0006c211 */ /* 0x000fe400078208ff */
[-C--:B------:R-:W-:Y:S01]  /*1b390*/  @!P4 LEA.HI.X R11, R4, R221.reuse, R3, 0x1, P3 ;  /* 0x000000dd040bc211 */ /* 0x080fe200018f0c03 */
[----:B------:R-:W-:Y:S01]  /*1b3a0*/  @!P0 IMAD.MOV.U32 R4, RZ, RZ, R15 ;  /* 0x000000ffff048224 */ /* 0x000fe200078e000f */
[CCC-:B------:R-:W-:Y:S02]  /*1b3b0*/  @!P5 LEA.HI.X R9, R0.reuse, R221.reuse, R5.reuse, 0x1, P2 ;  /* 0x000000dd0009d211 */ /* 0x1c0fe400010f0c05 */
[CCC-:B------:R-:W-:Y:S02]  /*1b3c0*/  @!P4 LEA.HI.X R7, R0.reuse, R221.reuse, R5.reuse, 0x1, P1 ;  /* 0x000000dd0007c211 */ /* 0x1c0fe400008f0c05 */
[----:B------:R-:W-:Y:S01]  /*1b3d0*/  @!P0 LEA.HI.X R3, R0, R221, R5, 0x1, P6 ;  /* 0x000000dd00038211 */ /* 0x000fe200030f0c05 */
[----:B------:R-:W-:Y:S01]  /*1b3e0*/  @!P0 IMAD.MOV.U32 R5, RZ, RZ, R14 ;  /* 0x000000ffff058224 */ /* 0x000fe200078e000e */
[----:B------:R-:W-:Y:S04]  /*1b3f0*/  ISETP.GE.AND P1, PT, R213, 0x1, PT ;  /* 0x00000001d500780c */ /* 0x000fe80003f26270 */
        /* <DEDUP_REMOVED lines=13> */
[----:B------:R-:W-:Y:S05]  /*1b4d0*/  @!P4 LDGSTS.E.BYPASS.LTC128B.128 [R204+0xb000], desc[UR4][R10.64+0x80] ;  /* 0x0b0000800acccfae */ /* 0x000fea000b901d44 */
[----:B------:R-:W-:Y:S01]  /*1b4e0*/  @P0 STS.128 [R204+0x9800], RZ ;  /* 0x009800ffcc000388 */ /* 0x000fe20000000c00 */
[----:B-1----:R-:W-:Y:S02]  /*1b4f0*/  @!P0 IMAD.MOV.U32 R4, RZ, RZ, R16 ;  /* 0x000000ffff048224 */ /* 0x002fe400078e0010 */
[----:B------:R-:W-:Y:S05]  /*1b500*/  @!P0 IMAD.MOV.U32 R5, RZ, RZ, R3 ;  /* 0x000000ffff058224 */ /* 0x000fea00078e0003 */
        /* <DEDUP_REMOVED lines=15> */
[----:B-----5:R-:W1:Y:S05]  /*1b600*/  LDSM.16.M88.4 R16, [R175+0x6000] ;  /* 0x00600000af10783b */ /* 0x020e6a0000000200 */
[----:B------:R-:W2:Y:S05]  /*1b610*/  LDSM.16.M88.4 R60, [R198+0x1000] ;  /* 0x00100000c63c783b */ /* 0x000eaa0000000200 */
[----:B------:R-:W3:Y:S05]  /*1b620*/  LDSM.16.M88.4 R32, [R175+0x6400] ;  /* 0x00640000af20783b */ /* 0x000eea0000000200 */
[----:B------:R-:W0:Y:S05]  /*1b630*/  LDGDEPBAR ;  /* 0x00000000000079af */ /* 0x000e2a0000000000 */
[----:B------:R-:W4:Y:S05]  /*1b640*/  LDSM.16.M88.4 R48, [R175+0x6800] ;  /* 0x00680000af30783b */ /* 0x000f2a0000000200 */
[----:B------:R-:W5:Y:S05]  /*1b650*/  LDSM.16.M88.4 R176, [R175+0x6c00] ;  /* 0x006c0000afb0783b */ /* 0x000f6a0000000200 */
[----:B------:R-:W-:Y:S05]  /*1b660*/  LDSM.16.M88.4 R180, [R199] ;  /* 0x00000000c7b4783b */ /* 0x000fea0000000200 */
[----:B------:R-:W5:Y:S01]  /*1b670*/  LDSM.16.M88.4 R184, [R197+0x6000] ;  /* 0x00600000c5b8783b */ /* 0x000f620000000200 */
[-C--:B-1----:R-:W-:Y:S06]  /*1b680*/  HMMA.16816.F32.BF16 R4, R64, R16.reuse, RZ ;  /* 0x000000104004723c */ /* 0x082fec00000418ff */
        /* <DEDUP_REMOVED lines=15> */
[----:B------:R-:W1:Y:S05]  /*1b780*/  LDSM.16.M88.4 R176, [R199+0x1000] ;  /* 0x00100000c7b0783b */ /* 0x000e6a0000000200 */
[-C--:B------:R-:W-:Y:S06]  /*1b790*/  HMMA.16816.F32.BF16 R4, R180, R184.reuse, R4 ;  /* 0x000000b8b404723c */ /* 0x080fec0000041804 */
[C---:B-1----:R-:W-:Y:S06]  /*1b7a0*/  HMMA.16816.F32.BF16 R8, R176.reuse, R184, R8 ;  /* 0x000000b8b008723c */ /* 0x042fec0000041808 */
        /* <DEDUP_REMOVED lines=18> */
[----:B------:R-:W1:Y:S05]  /*1b8d0*/  LDSM.16.M88.4 R180, [R175+0x7000] ;  /* 0x00700000afb4783b */ /* 0x000e6a0000000200 */
[----:B------:R-:W2:Y:S01]  /*1b8e0*/  LDSM.16.M88.4 R184, [R198+0x3000] ;  /* 0x00300000c6b8783b */ /* 0x000ea20000000200 */
[-C--:B-1----:R-:W-:Y:S06]  /*1b8f0*/  HMMA.16816.F32.BF16 R4, R176, R180.reuse, R4 ;  /* 0x000000b4b004723c */ /* 0x082fec0000041804 */
[C---:B--2---:R-:W-:Y:S06]  /*1b900*/  HMMA.16816.F32.BF16 R8, R184.reuse, R180, R8 ;  /* 0x000000b4b808723c */ /* 0x044fec0000041808 */
        /* <DEDUP_REMOVED lines=78> */
[----:B------:R-:W1:Y:S01]  /*1bdf0*/  LDSM.16.M88.4 R176, [R197+0x8c00] ;  /* 0x008c0000c5b0783b */ /* 0x000e620000000200 */
[----:B------:R-:W-:Y:S04]  /*1be00*/  DEPBAR.LE SB0, 0x0 ;  /* 0x000080000000791a */ /* 0x000fe80000000000 */
[----:B------:R-:W-:Y:S01]  /*1be10*/  BAR.SYNC.DEFER_BLOCKING 0x0 ;  /* 0x0000000000007b1d */ /* 0x000fe20000010000 */
[-C--:B-1----:R-:W-:Y:S06]  /*1be20*/  HMMA.16816.F32.BF16 R52, R184, R176.reuse, R52 ;  /* 0x000000b0b834723c */ /* 0x082fec0000041834 */
[C---:B------:R-:W-:Y:S06]  /*1be30*/  HMMA.16816.F32.BF16 R56, R180.reuse, R176, R56 ;  /* 0x000000b0b438723c */ /* 0x040fec0000041838 */
[-C--:B------:R-:W-:Y:S06]  /*1be40*/  HMMA.16816.F32.BF16 R60, R180, R178.reuse, R60 ;  /* 0x000000b2b43c723c */ /* 0x080fec000004183c */
[----:B------:R-:W-:Y:S01]  /*1be50*/  HMMA.16816.F32.BF16 R64, R184, R178, R64 ;  /* 0x000000b2b840723c */ /* 0x000fe20000041840 */
[----:B------:R-:W-:Y:S11]  /*1be60*/  @!UPT UIADD3 URZ, URZ, URZ, URZ ;  /* 0x0000003f3f3ff290 */ /* 0x000ff6000fffe03f */
[----:B------:R-:W-:Y:S01]  /*1be70*/  @!UPT UIADD3 URZ, URZ, URZ, URZ ;  /* 0x0000003f3f3ff290 */ /* 0x000fe2000fffe03f */
[----:B------:R-:W-:Y:S11]  /*1be80*/  @!P1 BRA `(.L_x_707) ;  /* 0x0000000000fc9947 */ /* 0x000ff60003800000 */
[----:B------:R-:W2:Y:S01]  /*1be90*/  LDL R103, [R1+0x198] ;  /* 0x0001980001677983 */ /* 0x000ea20000100800 */
[----:B------:R-:W-:Y:S03]  /*1bea0*/  VIADD R0, R213, 0xffffffff ;  /* 0xffffffffd5007836 */ /* 0x000fe60000000000 */
[----:B------:R-:W3:Y:S02]  /*1beb0*/  LDL R104, [R1+0x114] ;  /* 0x0001140001687983 */ /* 0x000ee40000100800 */
[----:B------:R-:W-:Y:S02]  /*1bec0*/  SHF.R.S32.HI R102, RZ, 0x1f, R0 ;  /* 0x0000001fff667819 */ /* 0x000fe40000011400 */
[----:B------:R-:W4:Y:S04]  /*1bed0*/  LDL R105, [R1+0x164] ;  /* 0x0001640001697983 */ /* 0x000f280000100800 */
[----:B------:R-:W5:Y:S04]  /*1bee0*/  LDL.64 R192, [R1+0x168] ;  /* 0x0001680001c07983 */ /* 0x000f680000100a00 */
[----:B------:R-:W5:Y:S04]  /*1bef0*/  LDL.64 R190, [R1+0x188] ;  /* 0x0001880001be7983 */ /* 0x000f680000100a00 */
[----:B------:R-:W5:Y:S04]  /*1bf00*/  LDL R188, [R1+0x180] ;  /* 0x0001800001bc7983 */ /* 0x000f680000100800 */
[----:B------:R-:W5:Y:S01]  /*1bf10*/  LDL R107, [R1+0x184] ;  /* 0x00018400016b7983 */ /* 0x000f620000100800 */
[----:B--2---:R-:W-:Y:S01]  /*1bf20*/  IMAD R3, R103, R0, RZ ;  /* 0x0000000067037224 */ /* 0x004fe200078e02ff */
[----:B---3--:R-:W-:Y:S03]  /*1bf30*/  ISETP.GE.AND P0, PT, R104, R205, PT ;  /* 0x000000cd6800720c */ /* 0x008fe60003f06270 */
[-C--:B----4-:R-:W-:Y:S02]  /*1bf40*/  IMAD R3, R102, R105.reuse, R3 ;  /* 0x0000006966037224 */ /* 0x090fe400078e0203 */
[----:B-----5:R-:W-:Y:S02]  /*1bf50*/  IMAD.MOV.U32 R103, RZ, RZ, R193 ;  /* 0x000000ffff677224 */ /* 0x020fe400078e00c1 */
[----:B------:R-:W-:Y:S06]  /*1bf60*/  IMAD.MOV.U32 R102, RZ, RZ, R190 ;  /* 0x000000ffff667224 */ /* 0x000fec00078e00be */
[----:B------:R1:W-:Y:S01]  /*1bf70*/  @P0 STS [R204+0x6000], RZ ;  /* 0x006000ffcc000388 */ /* 0x0003e20000000800 */
[----:B------:R-:W-:Y:S03]  /*1bf80*/  IMAD.WIDE.U32 R102, R0, R105, R102 ;  /* 0x0000006900667225 */ /* 0x000fe600078e0066 */
[----:B------:R1:W-:Y:S01]  /*1bf90*/  @P0 STS [R204+0x6004], RZ ;  /* 0x006004ffcc000388 */ /* 0x0003e20000000800 */
[----:B------:R-:W-:Y:S03]  /*1bfa0*/  IMAD.IADD R0, R103, 0x1, R3 ;  /* 0x0000000167007824 */ /* 0x000fe600078e0203 */
[----:B------:R1:W-:Y:S01]  /*1bfb0*/  @P0 STS.64 [R204+0x6008], RZ ;  /* 0x006008ffcc000388 */ /* 0x0003e20000000a00 */
[CC--:B------:R-:W-:Y:S04]  /*1bfc0*/  @!P0 LEA R104, P1, R102.reuse, R218.reuse, 0x1 ;  /* 0x000000da66688211 */ /* 0x0c0fe800078208ff */
[CCC-:B------:R-:W-:Y:S05]  /*1bfd0*/  @!P0 LEA.HI.X R105, R102.reuse, R219.reuse, R0.reuse, 0x1, P1 ;  /* 0x000000db66698211 */ /* 0x1c0fea00008f0c00 */
[----:B------:R-:W-:Y:S01]  /*1bfe0*/  @!PT LDS RZ, [RZ] ;  /* 0x00000000fffff984 */ /* 0x000fe20000000800 */
[----:B------:R-:W-:Y:S01]  /*1bff0*/  @!PT LDS RZ, [RZ] ;  /* 0x00000000fffff984 */ /* 0x000fe20000000800 */
[----:B------:R-:W-:Y:S01]  /*1c000*/  @!PT LDS RZ, [RZ] ;  /* 0x00000000fffff984 */ /* 0x000fe20000000800 */
[----:B------:R2:W-:Y:S04]  /*1c010*/  @!P0 LDGSTS.E.BYPASS.LTC128B.128 [R204+0x6000], desc[UR4][R104.64] ;  /* 0x0600000068cc8fae */ /* 0x0005e8000b901d44 */
[----:B------:R1:W-:Y:S01]  /*1c020*/  @P5 STS.128 [R204+0x7000], RZ ;  /* 0x007000ffcc005388 */ /* 0x0003e20000000c00 */
[CC--:B--2---:R-:W-:Y:S04]  /*1c030*/  @!P5 LEA R104, P1, R102.reuse, R218.reuse, 0x1 ;  /* 0x000000da6668d211 */ /* 0x0c4fe800078208ff */
[CCC-:B------:R-:W-:Y:S05]  /*1c040*/  @!P5 LEA.HI.X R105, R102.reuse, R219.reuse, R0.reuse, 0x1, P1 ;  /* 0x000000db6669d211 */ /* 0x1c0fea00008f0c00 */
[----:B------:R-:W-:Y:S01]  /*1c050*/  @!PT LDS RZ, [RZ] ;  /* 0x00000000fffff984 */ /* 0x000fe20000000800 */
[----:B------:R-:W-:Y:S01]  /*1c060*/  @!PT LDS RZ, [RZ] ;  /* 0x00000000fffff984 */ /* 0x000fe20000000800 */
[----:B------:R-:W-:Y:S01]  /*1c070*/  @!PT LDS RZ, [RZ] ;  /* 0x00000000fffff984 */ /* 0x000fe20000000800 */
[----:B------:R2:W-:Y:S04]  /*1c080*/  @!P5 LDGSTS.E.BYPASS.LTC128B.128 [R204+0x7000], desc[UR4][R104.64+0x40] ;  /* 0x0700004068ccdfae */ /* 0x0005e8000b901d44 */
[----:B------:R1:W-:Y:S01]  /*1c090*/  @P4 STS.128 [R204+0x8000], RZ ;  /* 0x008000ffcc004388 */ /* 0x0003e20000000c00 */
[C---:B--2---:R-:W-:Y:S04]  /*1c0a0*/  @!P4 LEA R104, P1, R102.reuse, R218, 0x1 ;  /* 0x000000da6668c211 */ /* 0x044fe800078208ff */
[-CC-:B------:R-:W-:Y:S02]  /*1c0b0*/  @!P4 LEA.HI.X R105, R102, R219.reuse, R0.reuse, 0x1, P1 ;  /* 0x000000db6669c211 */ /* 0x180fe400008f0c00 */
[----:B------:R-:W-:Y:S03]  /*1c0c0*/  IADD3 R102, P2, R188, R102, RZ ;  /* 0x00000066bc667210 */ /* 0x000fe60007f5e0ff */
[----:B------:R-:W-:Y:S01]  /*1c0d0*/  @!PT LDS RZ, [RZ] ;  /* 0x00000000fffff984 */ /* 0x000fe20000000800 */
[----:B------:R-:W-:Y:S01]  /*1c0e0*/  @!PT LDS RZ, [RZ] ;  /* 0x00000000fffff984 */ /* 0x000fe20000000800 */
[----:B------:R-:W-:Y:S01]  /*1c0f0*/  @!PT LDS RZ, [RZ] ;  /* 0x00000000fffff984 */ /* 0x000fe20000000800 */
[----:B------:R2:W-:Y:S02]  /*1c100*/  @!P4 LDGSTS.E.BYPASS.LTC128B.128 [R204+0x8000], desc[UR4][R104.64+0x80] ;  /* 0x0800008068cccfae */ /* 0x0005e4000b901d44 */
[----:B------:R-:W-:Y:S02]  /*1c110*/  IMAD.X R0, R107, 0x1, R0, P2 ;  /* 0x000000016b007824 */ /* 0x000fe400010e0600 */
        /* <DEDUP_REMOVED lines=16> */
[----:B------:R-:W-:Y:S05]  /*1c220*/  @!P4 LEA.HI.X R105, R102, R219, R0, 0x1, P1 ;  /* 0x000000db6669c211 */ /* 0x000fea00008f0c00 */
[----:B------:R-:W-:Y:S01]  /*1c230*/  @!PT LDS RZ, [RZ] ;  /* 0x00000000fffff984 */ /* 0x000fe20000000800 */
[----:B------:R-:W-:Y:S01]  /*1c240*/  @!PT LDS RZ, [RZ] ;  /* 0x00000000fffff984 */ /* 0x000fe20000000800 */
[----:B------:R-:W-:Y:S01]  /*1c250*/  @!PT LDS RZ, [RZ] ;  /* 0x00000000fffff984 */ /* 0x000fe20000000800 */
[----:B------:R1:W-:Y:S04]  /*1c260*/  @!P4 LDGSTS.E.BYPASS.LTC128B.128 [R204+0x8800], desc[UR4][R104.64+0x80] ;  /* 0x0880008068cccfae */ /* 0x0003e8000b901d44 */
[----:B------:R-:W0:Y:S02]  /*1c270*/  LDGDEPBAR ;  /* 0x00000000000079af */ /* 0x000e240000000000 */
.L_x_707:
[----:B------:R-:W-:Y:S05]  /*1c280*/  BSYNC B0 ;  /* 0x0000000000007941 */ /* 0x000fea0003800000 */
.L_x_706:
[----:B------:R-:W2:Y:S01]  /*1c290*/  LD.E R0, desc[UR4][R172.64+0xdc] ;  /* 0x0000dc04ac007980 */ /* 0x000ea2000c101900 */
[----:B------:R-:W3:Y:S03]  /*1c2a0*/  S2R R3, SR_TID.X ;  /* 0x0000000000037919 */ /* 0x000ee60000002100 */
[----:B------:R4:W-:Y:S04]  /*1c2b0*/  STL [R1+0x1c8], R175 ;  /* 0x0001c8af01007387 */ /* 0x0009e80000100800 */
[----:B----4-:R-:W4:Y:S01]  /*1c2c0*/  LDL.LU R175, [R1+0x12c] ;  /* 0x00012c0001af7983 */ /* 0x010f220000300800 */
[----:B---3--:R-:W-:Y:S05]  /*1c2d0*/  IMAD.SHL.U32 R3, R3, 0x2, RZ ;  /* 0x0000000203037824 */ /* 0x008fea00078e00ff */
[----:B------:R-:W-:Y:S05]  /*1c2e0*/  LOP3.LUT R3, R3, 0x6, RZ, 0xc0, !PT ;  /* 0x0000000603037812 */ /* 0x000fea00078ec0ff */
[----:B------:R-:W-:Y:S04]  /*1c2f0*/  IMAD R3, R213, 0x40, R3 ;  /* 0x00000040d5037824 */ /* 0x000fe800078e0203 */
[C---:B------:R-:W-:Y:S01]  /*1c300*/  VIADD R102, R3.reuse, 0x1 ;  /* 0x0000000103667836 */ /* 0x040fe20000000000 */
[----:B------:R-:W-:Y:S01]  /*1c310*/  I2FP.F32.S32 R103, R3 ;  /* 0x0000000300677245 */ /* 0x000fe20000201400 */
[C---:B-1----:R-:W-:Y:S02]  /*1c320*/  VIADD R104, R3.reuse, 0x8 ;  /* 0x0000000803687836 */ /* 0x042fe40000000000 */
[----:B------:R-:W-:Y:S01]  /*1c330*/  VIADD R105, R3, 0x9 ;  /* 0x0000000903697836 */ /* 0x000fe20000000000 */
[----:B------:R-:W-:Y:S01]  /*1c340*/  I2FP.F32.S32 R102, R102 ;  /* 0x0000006600667245 */ /* 0x000fe20000201400 */
[CC--:B------:R-:W-:Y:S01]  /*1c350*/  FFMA.FTZ R8, R103.reuse, R201.reuse, R8 ;  /* 0x000000c967087223 */ /* 0x0c0fe20000010008 */
[CC--:B------:R-:W-:Y:S01]  /*1c360*/  FFMA.FTZ R4, R103.reuse, R201.reuse, R4 ;  /* 0x000000c967047223 */ /* 0x0c0fe20000010004 */
[CC--:B------:R-:W-:Y:S01]  /*1c370*/  FFMA.FTZ R6, R103.reuse, R201.reuse, R6 ;  /* 0x000000c967067223 */ /* 0x0c0fe20000010006 */
[-C--:B------:R-:W-:Y:S01]  /*1c380*/  FFMA.FTZ R10, R103, R201.reuse, R10 ;  /* 0x000000c9670a7223 */ /* 0x080fe2000001000a */
[----:B------:R-:W-:Y:S01]  /*1c390*/  I2FP.F32.S32 R103, R104 ;  /* 0x0000006800677245 */ /* 0x000fe20000201400 */
[C---:B------:R-:W-:Y:S01]  /*1c3a0*/  FFMA.FTZ R5, R102.reuse, R201, R5 ;  /* 0x000000c966057223 */ /* 0x040fe20000010005 */
[----:B------:R-:W-:Y:S01]  /*1c3b0*/  I2FP.F32.S32 R104, R105 ;  /* 0x0000006900687245 */ /* 0x000fe20000201400 */
[C---:B------:R-:W-:Y:S02]  /*1c3c0*/  VIADD R105, R3.reuse, 0x11 ;  /* 0x0000001103697836 */ /* 0x040fe40000000000 */
[CC--:B------:R-:W-:Y:S01]  /*1c3d0*/  FFMA.FTZ R7, R102.reuse, R201.reuse, R7 ;  /* 0x000000c966077223 */ /* 0x0c0fe20000010007 */
[CC--:B------:R-:W-:Y:S01]  /*1c3e0*/  FFMA.FTZ R11, R102.reuse, R201.reuse, R11 ;  /* 0x000000c9660b7223 */ /* 0x0c0fe2000001000b */
[-C--:B------:R-:W-:Y:S01]  /*1c3f0*/  FFMA.FTZ R9, R102, R201.reuse, R9 ;  /* 0x000000c966097223 */ /* 0x080fe20000010009 */
[----:B------:R-:W-:Y:S02]  /*1c400*/  VIADD R102, R3, 0x10 ;  /* 0x0000001003667836 */ /* 0x000fe40000000000 */
[CC--:B------:R-:W-:Y:S01]  /*1c410*/  FFMA.FTZ R14, R103.reuse, R201.reuse, R14 ;  /* 0x000000c9670e7223 */ /* 0x0c0fe2000001000e */
[CC--:B------:R-:W-:Y:S01]  /*1c420*/  FFMA.FTZ R12, R103.reuse, R201.reuse, R12 ;  /* 0x000000c9670c7223 */ /* 0x0c0fe2000001000c */
[CC--:B------:R-:W-:Y:S01]  /*1c430*/  FFMA.FTZ R16, R103.reuse, R201.reuse, R16 ;  /* 0x000000c967107223 */ /* 0x0c0fe20000010010 */
[----:B------:R-:W-:Y:S01]  /*1c440*/  FFMA.FTZ R18, R103, R201, R18 ;  /* 0x000000c967127223 */ /* 0x000fe20000010012 */
[----:B------:R-:W-:Y:S01]  /*1c450*/  I2FP.F32.S32 R103, R105 ;  /* 0x0000006900677245 */ /* 0x000fe20000201400 */
[CC--:B------:R-:W-:Y:S01]  /*1c460*/  FFMA.FTZ R13, R104.reuse, R201.reuse, R13 ;  /* 0x000000c9680d7223 */ /* 0x0c0fe2000001000d */
[----:B------:R-:W-:Y:S01]  /*1c470*/  I2FP.F32.S32 R102, R102 ;  /* 0x0000006600667245 */ /* 0x000fe20000201400 */
[CC--:B------:R-:W-:Y:S01]  /*1c480*/  FFMA.FTZ R15, R104.reuse, R201.reuse, R15 ;  /* 0x000000c9680f7223 */ /* 0x0c0fe2000001000f */
[CC--:B------:R-:W-:Y:S01]  /*1c490*/  FFMA.FTZ R17, R104.reuse, R201.reuse, R17 ;  /* 0x000000c968117223 */ /* 0x0c0fe20000010011 */
[-C--:B------:R-:W-:Y:S01]  /*1c4a0*/  FFMA.FTZ R19, R104, R201.reuse, R19 ;  /* 0x000000c968137223 */ /* 0x080fe20000010013 */
[----:B------:R-:W-:Y:S02]  /*1c4b0*/  VIADD R104, R3, 0x18 ;  /* 0x0000001803687836 */ /* 0x000fe40000000000 */
[-C--:B------:R-:W-:Y:S01]  /*1c4c0*/  FFMA.FTZ R23, R103, R201.reuse, R23 ;  /* 0x000000c967177223 */ /* 0x080fe20000010017 */
[----:B------:R-:W-:Y:S02]  /*1c4d0*/  VIADD R105, R3, 0x19 ;  /* 0x0000001903697836 */ /* 0x000fe40000000000 */
[CC--:B------:R-:W-:Y:S01]  /*1c4e0*/  FFMA.FTZ R21, R103.reuse, R201.reuse, R21 ;  /* 0x000000c967157223 */ /* 0x0c0fe20000010015 */
[CC--:B------:R-:W-:Y:S01]  /*1c4f0*/  FFMA.FTZ R25, R103.reuse, R201.reuse, R25 ;  /* 0x000000c967197223 */ /* 0x0c0fe20000010019 */
[-C--:B------:R-:W-:Y:S01]  /*1c500*/  FFMA.FTZ R27, R103, R201.reuse, R27 ;  /* 0x000000c9671b7223 */ /* 0x080fe2000001001b */
[C---:B------:R-:W-:Y:S02]  /*1c510*/  VIADD R103, R3.reuse, 0x20 ;  /* 0x0000002003677836 */ /* 0x040fe40000000000 */
[CC--:B------:R-:W-:Y:S01]  /*1c520*/  FFMA.FTZ R24, R102.reuse, R201.reuse, R24 ;  /* 0x000000c966187223 */ /* 0x0c0fe20000010018 */
[CC--:B------:R-:W-:Y:S01]  /*1c530*/  FFMA.FTZ R20, R102.reuse, R201.reuse, R20 ;  /* 0x000000c966147223 */ /* 0x0c0fe20000010014 */
[CC--:B------:R-:W-:Y:S01]  /*1c540*/  FFMA.FTZ R22, R102.reuse, R201.reuse, R22 ;  /* 0x000000c966167223 */ /* 0x0c0fe20000010016 */
[----:B------:R-:W-:Y:S01]  /*1c550*/  FFMA.FTZ R26, R102, R201, R26 ;  /* 0x000000c9661a7223 */ /* 0x000fe2000001001a */
[----:B------:R-:W-:Y:S01]  /*1c560*/  I2FP.F32.S32 R102, R104 ;  /* 0x0000006800667245 */ /* 0x000fe20000201400 */
[C---:B------:R-:W-:Y:S01]  /*1c570*/  VIADD R176, R3.reuse, 0x39 ;  /* 0x0000003903b07836 */ /* 0x040fe20000000000 */
[----:B------:R-:W-:Y:S01]  /*1c580*/  I2FP.F32.S32 R104, R105 ;  /* 0x0000006900687245 */ /* 0x000fe20000201400 */
[----:B------:R-:W-:Y:S01]  /*1c590*/  VIADD R105, R3, 0x21 ;  /* 0x0000002103697836 */ /* 0x000fe20000000000 */
[----:B------:R-:W-:Y:S01]  /*1c5a0*/  I2FP.F32.S32 R103, R103 ;  /* 0x0000006700677245 */ /* 0x000fe20000201400 */
[CC--:B------:R-:W-:Y:S01]  /*1c5b0*/  FFMA.FTZ R28, R102.reuse, R201.reuse, R28 ;  /* 0x000000c9661c7223 */ /* 0x0c0fe2000001001c */
[----:B------:R-:W-:Y:S01]  /*1c5c0*/  I2FP.F32.S32 R176, R176 ;  /* 0x000000b000b07245 */ /* 0x000fe20000201400 */
[CC--:B------:R-:W-:Y:S01]  /*1c5d0*/  FFMA.FTZ R30, R102.reuse, R201.reuse, R30 ;  /* 0x000000c9661e7223 */ /* 0x0c0fe2000001001e */
[CC--:B------:R-:W-:Y:S01]  /*1c5e0*/  FFMA.FTZ R32, R102.reuse, R201.reuse, R32 ;  /* 0x000000c966207223 */ /* 0x0c0fe20000010020 */
[----:B------:R-:W-:Y:S01]  /*1c5f0*/  FFMA.FTZ R34, R102, R201, R34 ;  /* 0x000000c966227223 */ /* 0x000fe20000010022 */
[----:B------:R-:W-:Y:S01]  /*1c600*/  I2FP.F32.S32 R102, R105 ;  /* 0x0000006900667245 */ /* 0x000fe20000201400 */
[CC--:B------:R-:W-:Y:S01]  /*1c610*/  FFMA.FTZ R29, R104.reuse, R201.reuse, R29 ;  /* 0x000000c9681d7223 */ /* 0x0c0fe2000001001d */
[CC--:B------:R-:W-:Y:S01]  /*1c620*/  FFMA.FTZ R38, R103.reuse, R201.reuse, R38 ;  /* 0x000000c967267223 */ /* 0x0c0fe20000010026 */
[CC--:B------:R-:W-:Y:S01]  /*1c630*/  FFMA.FTZ R40, R103.reuse, R201.reuse, R40 ;  /* 0x000000c967287223 */ /* 0x0c0fe20000010028 */
[CC--:B------:R-:W-:Y:S01]  /*1c640*/  FFMA.FTZ R31, R104.reuse, R201.reuse, R31 ;  /* 0x000000c9681f7223 */ /* 0x0c0fe2000001001f */
[CC--:B------:R-:W-:Y:S01]  /*1c650*/  FFMA.FTZ R33, R104.reuse, R201.reuse, R33 ;  /* 0x000000c968217223 */ /* 0x0c0fe20000010021 */
[CC--:B------:R-:W-:Y:S01]  /*1c660*/  FFMA.FTZ R36, R103.reuse, R201.reuse, R36 ;  /* 0x000000c967247223 */ /* 0x0c0fe20000010024 */
[-C--:B------:R-:W-:Y:S01]  /*1c670*/  FFMA.FTZ R42, R103, R201.reuse, R42 ;  /* 0x000000c9672a7223 */ /* 0x080fe2000001002a */
[-C--:B------:R-:W-:Y:S01]  /*1c680*/  FFMA.FTZ R35, R104, R201.reuse, R35 ;  /* 0x000000c968237223 */ /* 0x080fe20000010023 */
[C---:B------:R-:W-:Y:S02]  /*1c690*/  VIADD R103, R3.reuse, 0x30 ;  /* 0x0000003003677836 */ /* 0x040fe40000000000 */
[CC--:B------:R-:W-:Y:S01]  /*1c6a0*/  FFMA.FTZ R39, R102.reuse, R201.reuse, R39 ;  /* 0x000000c966277223 */ /* 0x0c0fe20000010027 */
[C---:B------:R-:W-:Y:S02]  /*1c6b0*/  VIADD R104, R3.reuse, 0x29 ;  /* 0x0000002903687836 */ /* 0x040fe40000000000 */
[CC--:B------:R-:W-:Y:S01]  /*1c6c0*/  FFMA.FTZ R43, R102.reuse, R201.reuse, R43 ;  /* 0x000000c9662b7223 */ /* 0x0c0fe2000001002b */
[C---:B------:R-:W-:Y:S01]  /*1c6d0*/  FFMA.FTZ R41, R102.reuse, R201, R41 ;  /* 0x000000c966297223 */ /* 0x040fe20000010029 */
[----:B------:R-:W-:Y:S01]  /*1c6e0*/  I2FP.F32.S32 R103, R103 ;  /* 0x0000006700677245 */ /* 0x000fe20000201400 */
[-C--:B------:R-:W-:Y:S01]  /*1c6f0*/  FFMA.FTZ R37, R102, R201.reuse, R37 ;  /* 0x000000c966257223 */ /* 0x080fe20000010025 */
[----:B------:R-:W-:Y:S01]  /*1c700*/  I2FP.F32.S32 R104, R104 ;  /* 0x0000006800687245 */ /* 0x000fe20000201400 */
[----:B------:R-:W-:Y:S02]  /*1c710*/  VIADD R102, R3, 0x31 ;  /* 0x0000003103667836 */ /* 0x000fe40000000000 */
[-C--:B------:R-:W-:Y:S01]  /*1c720*/  FFMA.FTZ R65, R176, R201.reuse, R65 ;  /* 0x000000c9b0417223 */ /* 0x080fe20000010041 */
[CC--:B------:R-:W-:Y:S01]  /*1c730*/  FFMA.FTZ R54, R103.reuse, R201.reuse, R54 ;  /* 0x000000c967367223 */ /* 0x0c0fe20000010036 */
[-C--:B------:R-:W-:Y:S01]  /*1c740*/  FFMA.FTZ R52, R103, R201.reuse, R52 ;  /* 0x000000c967347223 */ /* 0x080fe20000010034 */
[CC--:B------:R-:W-:Y:S01]  /*1c750*/  FFMA.FTZ R47, R104.reuse, R201.reuse, R47 ;  /* 0x000000c9682f7223 */ /* 0x0c0fe2000001002f */
[----:B------:R-:W-:Y:S01]  /*1c760*/  I2FP.F32.S32 R102, R102 ;  /* 0x0000006600667245 */ /* 0x000fe20000201400 */
[----:B------:R-:W-:Y:S02]  /*1c770*/  VIADD R105, R3, 0x28 ;  /* 0x0000002803697836 */ /* 0x000fe40000000000 */
[CC--:B------:R-:W-:Y:S01]  /*1c780*/  FFMA.FTZ R56, R103.reuse, R201.reuse, R56 ;  /* 0x000000c967387223 */ /* 0x0c0fe20000010038 */
[CC--:B------:R-:W-:Y:S01]  /*1c790*/  FFMA.FTZ R45, R104.reuse, R201.reuse, R45 ;  /* 0x000000c9682d7223 */ /* 0x0c0fe2000001002d */
[CC--:B------:R-:W-:Y:S01]  /*1c7a0*/  FFMA.FTZ R49, R104.reuse, R201.reuse, R49 ;  /* 0x000000c968317223 */ /* 0x0c0fe20000010031 */
[----:B------:R-:W-:Y:S01]  /*1c7b0*/  FFMA.FTZ R51, R104, R201, R51 ;  /* 0x000000c968337223 */ /* 0x000fe20000010033 */
[----:B------:R-:W-:Y:S01]  /*1c7c0*/  I2FP.F32.S32 R105, R105 ;  /* 0x0000006900697245 */ /* 0x000fe20000201400 */
[-C--:B------:R-:W-:Y:S01]  /*1c7d0*/  FFMA.FTZ R58, R103, R201.reuse, R58 ;  /* 0x000000c9673a7223 */ /* 0x080fe2000001003a */
[----:B------:R-:W-:Y:S01]  /*1c7e0*/  FMNMX.FTZ R103, R10, R2, !PT ;  /* 0x000000020a677209 */ /* 0x000fe20007810000 */
[----:B------:R-:W-:Y:S02]  /*1c7f0*/  VIADD R104, R3, 0x38 ;  /* 0x0000003803687836 */ /* 0x000fe40000000000 */
[CC--:B------:R-:W-:Y:S01]  /*1c800*/  FFMA.FTZ R53, R102.reuse, R201.reuse, R53 ;  /* 0x000000c966357223 */ /* 0x0c0fe20000010035 */
[CC--:B------:R-:W-:Y:S01]  /*1c810*/  FFMA.FTZ R59, R102.reuse, R201.reuse, R59 ;  /* 0x000000c9663b7223 */ /* 0x0c0fe2000001003b */
[CC--:B------:R-:W-:Y:S01]  /*1c820*/  FFMA.FTZ R57, R102.reuse, R201.reuse, R57 ;  /* 0x000000c966397223 */ /* 0x0c0fe20000010039 */
[----:B------:R-:W-:Y:S01]  /*1c830*/  FFMA.FTZ R55, R102, R201, R55 ;  /* 0x000000c966377223 */ /* 0x000fe20000010037 */
[----:B------:R-:W-:Y:S01]  /*1c840*/  FMNMX.FTZ R102, R11, R103, !PT ;  /* 0x000000670b667209 */ /* 0x000fe20007810000 */
[CC--:B------:R-:W-:Y:S01]  /*1c850*/  FFMA.FTZ R46, R105.reuse, R201.reuse, R46 ;  /* 0x000000c9692e7223 */ /* 0x0c0fe2000001002e */
[----:B------:R-:W-:Y:S01]  /*1c860*/  I2FP.F32.S32 R3, R104 ;  /* 0x0000006800037245 */ /* 0x000fe20000201400 */
[CC--:B------:R-:W-:Y:S01]  /*1c870*/  FFMA.FTZ R44, R105.reuse, R201.reuse, R44 ;  /* 0x000000c9692c7223 */ /* 0x0c0fe2000001002c */
[----:B------:R-:W-:Y:S01]  /*1c880*/  FMNMX.FTZ R104, R4, R100, !PT ;  /* 0x0000006404687209 */ /* 0x000fe20007810000 */
[----:B------:R-:W-:Y:S01]  /*1c890*/  FFMA.FTZ R48, R105, R201, R48 ;  /* 0x000000c969307223 */ /* 0x000fe20000010030 */
[----:B------:R-:W-:Y:S01]  /*1c8a0*/  FMNMX.FTZ R103, R8, R101, !PT ;  /* 0x0000006508677209 */ /* 0x000fe20007810000 */
[-C--:B------:R-:W-:Y:S01]  /*1c8b0*/  FFMA.FTZ R64, R3, R201.reuse, R64 ;  /* 0x000000c903407223 */ /* 0x080fe20000010040 */
[----:B------:R-:W-:Y:S01]  /*1c8c0*/  FMNMX.FTZ R102, R14, R102, !PT ;  /* 0x000000660e667209 */ /* 0x000fe20007810000 */
[-C--:B------:R-:W-:Y:S01]  /*1c8d0*/  FFMA.FTZ R50, R105, R201.reuse, R50 ;  /* 0x000000c969327223 */ /* 0x080fe20000010032 */
[----:B------:R-:W-:Y:S01]  /*1c8e0*/  FMNMX.FTZ R105, R6, R106, !PT ;  /* 0x0000006a06697209 */ /* 0x000fe20007810000 */
[CC--:B------:R-:W-:Y:S01]  /*1c8f0*/  FFMA.FTZ R61, R176.reuse, R201.reuse, R61 ;  /* 0x000000c9b03d7223 */ /* 0x0c0fe2000001003d */
[----:B------:R-:W-:Y:S01]  /*1c900*/  FMNMX.FTZ R107, R5, R104, !PT ;  /* 0x00000068056b7209 */ /* 0x000fe20007810000 */
[----:B------:R-:W-:Y:S01]  /*1c910*/  FFMA.FTZ R62, R3, R201, R62 ;  /* 0x000000c9033e7223 */ /* 0x000fe2000001003e */
[----:B------:R-:W-:Y:S01]  /*1c920*/  FMNMX.FTZ R103, R9, R103, !PT ;  /* 0x0000006709677209 */ /* 0x000fe20007810000 */
[CC--:B------:R-:W-:Y:S01]  /*1c930*/  FFMA.FTZ R63, R176.reuse, R201.reuse, R63 ;  /* 0x000000c9b03f7223 */ /* 0x0c0fe2000001003f */
[----:B------:R-:W-:Y:S01]  /*1c940*/  FMNMX.FTZ R102, R15, R102, !PT ;  /* 0x000000660f667209 */ /* 0x000fe20007810000 */
[----:B------:R-:W-:Y:S01]  /*1c950*/  FFMA.FTZ R60, R3, R201, R60 ;  /* 0x000000c9033c7223 */ /* 0x000fe2000001003c */
[----:B------:R-:W-:Y:S01]  /*1c960*/  FMNMX.FTZ R104, R7, R105, !PT ;  /* 0x0000006907687209 */ /* 0x000fe20007810000 */
[----:B------:R-:W-:Y:S01]  /*1c970*/  FFMA.FTZ R67, R176, R201, R67 ;  /* 0x000000c9b0437223 */ /* 0x000fe20000010043 */
[----:B------:R-:W-:Y:S01]  /*1c980*/  FMNMX.FTZ R107, R16, R107, !PT ;  /* 0x0000006b106b7209 */ /* 0x000fe20007810000 */
[----:B------:R-:W-:Y:S01]  /*1c990*/  FFMA.FTZ R66, R3, R201, R66 ;  /* 0x000000c903427223 */ /* 0x000fe20000010042 */
        /* <DEDUP_REMOVED lines=45> */
[----:B------:R-:W-:Y:S03]  /*1cc70*/  FMNMX.FTZ R103, R50, R103, !PT ;  /* 0x0000006732677209 */ /* 0x000fe60007810000 */
[----:B------:R-:W3:Y:S01]  /*1cc80*/  SHFL.BFLY PT, R177, R105, 0x2, 0x1f ;  /* 0x0c401f0069b17f89 */ /* 0x000ee200000e0000 */
[----:B------:R-:W-:Y:S02]  /*1cc90*/  FMNMX.FTZ R102, R57, R102, !PT ;  /* 0x0000006639667209 */ /* 0x000fe40007810000 */
[----:B------:R-:W-:Y:S02]  /*1cca0*/  FMNMX.FTZ R103, R51, R103, !PT ;  /* 0x0000006733677209 */ /* 0x000fe40007810000 */
[----:B------:R-:W-:Y:S02]  /*1ccb0*/  FMNMX.FTZ R102, R60, R102, !PT ;  /* 0x000000663c667209 */ /* 0x000fe40007810000 */
[----:B------:R-:W-:Y:S02]  /*1ccc0*/  FMNMX.FTZ R103, R54, R103, !PT ;  /* 0x0000006736677209 */ /* 0x000fe40007810000 */
[----:B------:R-:W-:Y:S02]  /*1ccd0*/  FMNMX.FTZ R102, R61, R102, !PT ;  /* 0x000000663d667209 */ /* 0x000fe40007810000 */
[----:B------:R-:W-:Y:S03]  /*1cce0*/  FMNMX.FTZ R3, R55, R103, !PT ;  /* 0x0000006737037209 */ /* 0x000fe60007810000 */
[----:B------:R-:W2:Y:S01]  /*1ccf0*/  SHFL.BFLY PT, R107, R102, 0x2, 0x1f ;  /* 0x0c401f00666b7f89 */ /* 0x000ea200000e0000 */
[----:B------:R-:W-:Y:S02]  /*1cd00*/  FMNMX.FTZ R3, R66, R3, !PT ;  /* 0x0000000342037209 */ /* 0x000fe40007810000 */
[----:B-1----:R-:W-:Y:S02]  /*1cd10*/  FMNMX.FTZ R104, R104, R178, !PT ;  /* 0x000000b268687209 */ /* 0x002fe40007810000 */
[----:B------:R-:W-:Y:S03]  /*1cd20*/  FMNMX.FTZ R3, R67, R3, !PT ;  /* 0x0000000343037209 */ /* 0x000fe60007810000 */
[----:B------:R-:W1:Y:S01]  /*1cd30*/  SHFL.BFLY PT, R103, R104, 0x1, 0x1f ;  /* 0x0c201f0068677f89 */ /* 0x000e6200000e0000 */
[----:B---3--:R-:W-:Y:S07]  /*1cd40*/  FMNMX.FTZ R105, R105, R177, !PT ;  /* 0x000000b169697209 */ /* 0x008fee0007810000 */
[----:B------:R-:W3:Y:S08]  /*1cd50*/  SHFL.BFLY PT, R176, R3, 0x2, 0x1f ;  /* 0x0c401f0003b07f89 */ /* 0x000ef000000e0000 */
[----:B------:R-:W3:Y:S01]  /*1cd60*/  SHFL.BFLY PT, R177, R105, 0x1, 0x1f ;  /* 0x0c201f0069b17f89 */ /* 0x000ee200000e0000 */
[----:B--2---:R-:W-:Y:S07]  /*1cd70*/  FMNMX.FTZ R102, R102, R107, !PT ;  /* 0x0000006b66667209 */ /* 0x004fee0007810000 */
[----:B------:R-:W2:Y:S01]  /*1cd80*/  SHFL.BFLY PT, R178, R102, 0x1, 0x1f ;  /* 0x0c201f0066b27f89 */ /* 0x000ea200000e0000 */
[----:B-1----:R-:W-:Y:S02]  /*1cd90*/  FMNMX.FTZ R104, R104, R103, !PT ;  /* 0x0000006768687209 */ /* 0x002fe40007810000 */
[----:B---3--:R-:W-:Y:S03]  /*1cda0*/  FMNMX.FTZ R107, R3, R176, !PT ;  /* 0x000000b0036b7209 */ /* 0x008fe60007810000 */
[C---:B------:R-:W-:Y:S01]  /*1cdb0*/  FADD.FTZ R2, -R104.reuse, R2 ;  /* 0x0000000268027221 */ /* 0x040fe20000010100 */
[----:B------:R-:W-:Y:S02]  /*1cdc0*/  FSETP.NEU.FTZ.AND P1, PT, R104, -INF , PT ;  /* 0xff8000006800780b */ /* 0x000fe40003f3d000 */
[----:B------:R-:W-:Y:S01]  /*1cdd0*/  FMNMX.FTZ R105, R105, R177, !PT ;  /* 0x000000b169697209 */ /* 0x000fe20007810000 */
[----:B------:R-:W-:Y:S01]  /*1cde0*/  FMUL.FTZ R3, R0, R2 ;  /* 0x0000000200037220 */ /* 0x000fe20000410000 */
[----:B------:R-:W1:Y:S03]  /*1cdf0*/  SHFL.BFLY PT, R176, R107, 0x1, 0x1f ;  /* 0x0c201f006bb07f89 */ /* 0x000e6600000e0000 */
[----:B------:R-:W-:Y:S02]  /*1ce00*/  FADD.FTZ R2, -R105, R100 ;  /* 0x0000006469027221 */ /* 0x000fe40000010100 */
[----:B------:R3:W4:Y:S01]  /*1ce10*/  MUFU.EX2 R100, R3 ;  /* 0x0000000300647308 */ /* 0x0007220000000800 */
[----:B--2---:R-:W-:Y:S05]  /*1ce20*/  FMNMX.FTZ R103, R102, R178, !PT ;  /* 0x000000b266677209 */ /* 0x004fea0007810000 */
[C---:B------:R-:W-:Y:S01]  /*1ce30*/  FMUL.FTZ R177, R0.reuse, R103 ;  /* 0x0000006700b17220 */ /* 0x040fe20000410000 */
[C---:B---3--:R-:W-:Y:S01]  /*1ce40*/  FMUL.FTZ R3, R0.reuse, R2 ;  /* 0x0000000200037220 */ /* 0x048fe20000410000 */
[----:B------:R-:W-:Y:S01]  /*1ce50*/  FADD.FTZ R2, -R103, R101 ;  /* 0x0000006567027221 */ /* 0x000fe20000010100 */
[----:B-1----:R-:W-:Y:S01]  /*1ce60*/  FMNMX.FTZ R102, R107, R176, !PT ;  /* 0x000000b06b667209 */ /* 0x002fe20007810000 */
[----:B------:R-:W-:Y:S01]  /*1ce70*/  FMUL.FTZ R107, R0, R104 ;  /* 0x00000068006b7220 */ /* 0x000fe20000410000 */
[----:B------:R1:W2:Y:S01]  /*1ce80*/  MUFU.EX2 R101, R3 ;  /* 0x0000000300657308 */ /* 0x0002a20000000800 */
[----:B----4-:R-:W-:Y:S01]  /*1ce90*/  FMUL.FTZ R74, R100, R74 ;  /* 0x0000004a644a7220 */ /* 0x010fe20000410000 */
[----:B------:R-:W-:Y:S01]  /*1cea0*/  FSETP.NEU.FTZ.AND P2, PT, R102, -INF , PT ;  /* 0xff8000006600780b */ /* 0x000fe20003f5d000 */
[C---:B------:R-:W-:Y:S01]  /*1ceb0*/  FMUL.FTZ R75, R100.reuse, R75 ;  /* 0x0000004b644b7220 */ /* 0x040fe20000410000 */
[----:B------:R-:W-:Y:S01]  /*1cec0*/  FSEL R107, R107, RZ, P1 ;  /* 0x000000ff6b6b7208 */ /* 0x000fe20000800000 */
[C---:B------:R-:W-:Y:S01]  /*1ced0*/  FMUL.FTZ R78, R100.reuse, R78 ;  /* 0x0000004e644e7220 */ /* 0x040fe20000410000 */
[----:B------:R-:W-:Y:S01]  /*1cee0*/  FSETP.NEU.FTZ.AND P1, PT, R105, -INF , PT ;  /* 0xff8000006900780b */ /* 0x000fe20003f3d000 */
[C---:B------:R-:W-:Y:S01]  /*1cef0*/  FMUL.FTZ R79, R100.reuse, R79 ;  /* 0x0000004f644f7220 */ /* 0x040fe20000410000 */
[----:B------:R-:W-:Y:S01]  /*1cf00*/  FMUL.FTZ R90, R100, R90 ;  /* 0x0000005a645a7220 */ /* 0x000fe20000410000 */
[-CC-:B------:R-:W-:Y:S01]  /*1cf10*/  FFMA.FTZ R10, R10, R0.reuse, -R107.reuse ;  /* 0x000000000a0a7223 */ /* 0x180fe2000001086b */
[-CC-:B------:R-:W-:Y:S01]  /*1cf20*/  FFMA.FTZ R187, R26, R0.reuse, -R107.reuse ;  /* 0x000000001abb7223 */ /* 0x180fe2000001086b */
[-CC-:B------:R-:W-:Y:S01]  /*1cf30*/  FFMA.FTZ R191, R27, R0.reuse, -R107.reuse ;  /* 0x000000001bbf7223 */ /* 0x180fe2000001086b */
[-CC-:B------:R-:W-:Y:S01]  /*1cf40*/  FFMA.FTZ R215, R42, R0.reuse, -R107.reuse ;  /* 0x000000002ad77223 */ /* 0x180fe2000001086b */
[----:B------:R3:W-:Y:S01]  /*1cf50*/  MUFU.EX2 R179, R10 ;  /* 0x0000000a00b37308 */ /* 0x0007e20000000800 */
[-CC-:B------:R-:W-:Y:S01]  /*1cf60*/  FFMA.FTZ R216, R43, R0.reuse, -R107.reuse ;  /* 0x000000002bd87223 */ /* 0x180fe2000001086b */
[-CC-:B------:R-:W-:Y:S01]  /*1cf70*/  FFMA.FTZ R217, R46, R0.reuse, -R107.reuse ;  /* 0x000000002ed97223 */ /* 0x180fe2000001086b */
[--C-:B------:R-:W-:Y:S01]  /*1cf80*/  FFMA.FTZ R222, R47, R0, -R107.reuse ;  /* 0x000000002fde7223 */ /* 0x100fe2000001086b */
[----:B-1----:R-:W-:Y:S01]  /*1cf90*/  FMUL.FTZ R3, R0, R2 ;  /* 0x0000000200037220 */ /* 0x002fe20000410000 */
[----:B------:R-:W-:Y:S01]  /*1cfa0*/  FADD.FTZ R2, -R102, R106 ;  /* 0x0000006a66027221 */ /* 0x000fe20000010100 */
[----:B------:R-:W-:Y:S01]  /*1cfb0*/  FMUL.FTZ R106, R0, R105 ;  /* 0x00000069006a7220 */ /* 0x000fe20000410000 */
[C---:B------:R-:W-:Y:S01]  /*1cfc0*/  FMUL.FTZ R43, R100.reuse, R123 ;  /* 0x0000007b642b7220 */ /* 0x040fe20000410000 */
[C---:B------:R-:W-:Y:S01]  /*1cfd0*/  FMUL.FTZ R46, R100.reuse, R118 ;  /* 0x00000076642e7220 */ /* 0x040fe20000410000 */
[----:B------:R-:W-:Y:S01]  /*1cfe0*/  FMUL.FTZ R47, R100, R119 ;  /* 0x00000077642f7220 */ /* 0x000fe20000410000 */
[----:B------:R-:W1:Y:S01]  /*1cff0*/  MUFU.EX2 R3, R3 ;  /* 0x0000000300037308 */ /* 0x000e620000000800 */
[----:B------:R-:W-:Y:S01]  /*1d000*/  FSEL R106, R106, RZ, P1 ;  /* 0x000000ff6a6a7208 */ /* 0x000fe20000800000 */
[----:B------:R-:W-:Y:S01]  /*1d010*/  FMUL.FTZ R26, R100, R134 ;  /* 0x00000086641a7220 */ /* 0x000fe20000410000 */
[----:B------:R-:W-:Y:S01]  /*1d020*/  FSETP.NEU.FTZ.AND P1, PT, R103, -INF , PT ;  /* 0xff8000006700780b */ /* 0x000fe20003f3d000 */
[-CC-:B------:R-:W-:Y:S01]  /*1d030*/  FFMA.FTZ R11, R11, R0.reuse, -R107.reuse ;  /* 0x000000000b0b7223 */ /* 0x180fe2000001086b */
[-CC-:B------:R-:W-:Y:S01]  /*1d040*/  FFMA.FTZ R14, R14, R0.reuse, -R107.reuse ;  /* 0x000000000e0e7223 */ /* 0x180fe2000001086b */
[--C-:B------:R-:W-:Y:S01]  /*1d050*/  FFMA.FTZ R176, R4, R0, -R106.reuse ;  /* 0x0000000004b07223 */ /* 0x100fe2000001086a */
[----:B------:R-:W-:Y:S01]  /*1d060*/  FSEL R4, R177, RZ, P1 ;  /* 0x000000ffb1047208 */ /* 0x000fe20000800000 */
[----:B---3--:R-:W-:Y:S01]  /*1d070*/  FMUL.FTZ R10, R0, R102 ;  /* 0x00000066000a7220 */ /* 0x008fe20000410000 */
[-CC-:B------:R-:W-:Y:S01]  /*1d080*/  FFMA.FTZ R189, R21, R0.reuse, -R106.reuse ;  /* 0x0000000015bd7223 */ /* 0x180fe2000001086a */
[----:B------:R-:W-:Y:S01]  /*1d090*/  FFMA.FTZ R238, R64, R0, -R106 ;  /* 0x0000000040ee7223 */ /* 0x000fe2000001086a */
[C---:B--2---:R-:W-:Y:S01]  /*1d0a0*/  FMUL.FTZ R64, R101.reuse, R124 ;  /* 0x0000007c65407220 */ /* 0x044fe20000410000 */
[-C--:B------:R-:W-:Y:S01]  /*1d0b0*/  FFMA.FTZ R8, R8, R0.reuse, -R4 ;  /* 0x0000000008087223 */ /* 0x080fe20000010804 */
[----:B------:R-:W-:Y:S01]  /*1d0c0*/  FSEL R10, R10, RZ, P2 ;  /* 0x000000ff0a0a7208 */ /* 0x000fe20001000000 */
[--C-:B------:R-:W-:Y:S01]  /*1d0d0*/  FFMA.FTZ R228, R48, R0, -R106.reuse ;  /* 0x0000000030e47223 */ /* 0x100fe2000001086a */
[----:B------:R-:W-:Y:S01]  /*1d0e0*/  FMUL.FTZ R48, R101, R140 ;  /* 0x0000008c65307220 */ /* 0x000fe20000410000 */
[----:B------:R2:W-:Y:S01]  /*1d0f0*/  MUFU.EX2 R181, R8 ;  /* 0x0000000800b57308 */ /* 0x0005e20000000800 */
[-C--:B------:R-:W-:Y:S01]  /*1d100*/  FFMA.FTZ R233, R52, R0.reuse, -R106 ;  /* 0x0000000034e97223 */ /* 0x080fe2000001086a */
[-CC-:B------:R-:W-:Y:S01]  /*1d110*/  FFMA.FTZ R185, R23, R0.reuse, -R10.reuse ;  /* 0x0000000017b97223 */ /* 0x180fe2000001080a */
[-CC-:B------:R-:W-:Y:S01]  /*1d120*/  FFMA.FTZ R230, R54, R0.reuse, -R10.reuse ;  /* 0x0000000036e67223 */ /* 0x180fe2000001080a */
[-C--:B------:R-:W-:Y:S01]  /*1d130*/  FFMA.FTZ R211, R39, R0.reuse, -R10 ;  /* 0x0000000027d37223 */ /* 0x080fe2000001080a */
[----:B------:R-:W-:Y:S01]  /*1d140*/  FFMA.FTZ R234, R53, R0, -R106 ;  /* 0x0000000035ea7223 */ /* 0x000fe2000001086a */
[C---:B------:R-:W-:Y:S01]  /*1d150*/  FMUL.FTZ R52, R101.reuse, R136 ;  /* 0x0000008865347220 */ /* 0x040fe20000410000 */
[----:B------:R-:W-:Y:S03]  /*1d160*/  FMUL.FTZ R53, R101, R137 ;  /* 0x0000008965357220 */ /* 0x000fe60000410000 */
[----:B------:R-:W3:Y:S01]  /*1d170*/  MUFU.EX2 R180, R176 ;  /* 0x000000b000b47308 */ /* 0x000ee20000000800 */
[-CC-:B------:R-:W-:Y:S01]  /*1d180*/  FFMA.FTZ R190, R29, R0.reuse, -R4.reuse ;  /* 0x000000001dbe7223 */ /* 0x180fe20000010804 */
[C---:B-1----:R-:W-:Y:S01]  /*1d190*/  FMUL.FTZ R29, R3.reuse, R129 ;  /* 0x00000081031d7220 */ /* 0x042fe20000410000 */
[----:B------:R-:W-:Y:S01]  /*1d1a0*/  FFMA.FTZ R182, R24, R0, -R4 ;  /* 0x0000000018b67223 */ /* 0x000fe20000010804 */
[----:B------:R-:W-:Y:S01]  /*1d1b0*/  FMUL.FTZ R24, R3, R132 ;  /* 0x0000008403187220 */ /* 0x000fe20000410000 */
[-C--:B------:R-:W-:Y:S01]  /*1d1c0*/  FFMA.FTZ R240, R65, R0.reuse, -R106 ;  /* 0x0000000041f07223 */ /* 0x080fe2000001086a */
[----:B------:R-:W-:Y:S01]  /*1d1d0*/  FMUL.FTZ R65, R101, R125 ;  /* 0x0000007d65417220 */ /* 0x000fe20000410000 */
[-C--:B------:R-:W-:Y:S01]  /*1d1e0*/  FFMA.FTZ R207, R38, R0.reuse, -R10 ;  /* 0x0000000026cf7223 */ /* 0x080fe2000001080a */
[----:B------:R-:W-:Y:S01]  /*1d1f0*/  FFMA.FTZ R224, R44, R0, -R4 ;  /* 0x000000002ce07223 */ /* 0x000fe20000010804 */
[----:B--2---:R-:W2:Y:S01]  /*1d200*/  LDL.LU R8, [R1+0x134] ;  /* 0x0001340001087983 */ /* 0x004ea20000300800 */
[----:B------:R-:W-:Y:S01]  /*1d210*/  FMUL.FTZ R44, R3, R116 ;  /* 0x00000074032c7220 */ /* 0x000fe20000410000 */
[-C--:B------:R-:W-:Y:S01]  /*1d220*/  FFMA.FTZ R6, R6, R0.reuse, -R10 ;  /* 0x0000000006067223 */ /* 0x080fe2000001080a */
[-C--:B------:R-:W-:Y:S01]  /*1d230*/  FFMA.FTZ R5, R5, R0.reuse, -R106 ;  /* 0x0000000005057223 */ /* 0x080fe2000001086a */
[----:B------:R-:W4:Y:S01]  /*1d240*/  LDL.LU R23, [R1+0x138] ;  /* 0x0001380001177983 */ /* 0x000f220000300800 */
[-C--:B------:R-:W-:Y:S01]  /*1d250*/  FFMA.FTZ R7, R7, R0.reuse, -R10 ;  /* 0x0000000007077223 */ /* 0x080fe2000001080a */
[----:B------:R1:W-:Y:S01]  /*1d260*/  MUFU.EX2 R178, R6 ;  /* 0x0000000600b27308 */ /* 0x0003e20000000800 */
[-C--:B------:R-:W-:Y:S01]  /*1d270*/  FFMA.FTZ R186, R20, R0.reuse, -R106 ;  /* 0x0000000014ba7223 */ /* 0x080fe2000001086a */
[----:B------:R-:W4:Y:S01]  /*1d280*/  LDL R54, [R1+0x194] ;  /* 0x0001940001367983 */ /* 0x000f220000100800 */
[----:B---3--:R-:W-:Y:S01]  /*1d290*/  FFMA.FTZ R38, R101, R175, R180 ;  /* 0x000000af65267223 */ /* 0x008fe200000100b4 */
[-CC-:B------:R-:W-:Y:S01]  /*1d2a0*/  FFMA.FTZ R195, R32, R0.reuse, -R106.reuse ;  /* 0x0000000020c37223 */ /* 0x180fe2000001086a */
[-CC-:B------:R-:W-:Y:S01]  /*1d2b0*/  FFMA.FTZ R206, R33, R0.reuse, -R106.reuse ;  /* 0x0000000021ce7223 */ /* 0x180fe2000001086a */
[----:B------:R-:W3:Y:S01]  /*1d2c0*/  LDL.LU R39, [R1+0x130] ;  /* 0x0001300001277983 */ /* 0x000ee20000300800 */
[-CC-:B------:R-:W-:Y:S01]  /*1d2d0*/  FFMA.FTZ R15, R15, R0.reuse, -R107.reuse ;  /* 0x000000000f0f7223 */ /* 0x180fe2000001086b */
[-CC-:B------:R-:W-:Y:S01]  /*1d2e0*/  FFMA.FTZ R210, R30, R0.reuse, -R107.reuse ;  /* 0x000000001ed27223 */ /* 0x180fe2000001086b */
[-CC-:B------:R-:W-:Y:S01]  /*1d2f0*/  FFMA.FTZ R214, R31, R0.reuse, -R107.reuse ;  /* 0x000000001fd67223 */ /* 0x180fe2000001086b */
[----:B------:R-:W3:Y:S01]  /*1d300*/  LDL R124, [R1+0x128] ;  /* 0x00012800017c7983 */ /* 0x000ee20000100800 */
[-CC-:B------:R-:W-:Y:S01]  /*1d310*/  FFMA.FTZ R236, R58, R0.reuse, -R107.reuse ;  /* 0x000000003aec7223 */ /* 0x180fe2000001086b */
[-CC-:B------:R-:W-:Y:S01]  /*1d320*/  FFMA.FTZ R235, R59, R0.reuse, -R107.reuse ;  /* 0x000000003beb7223 */ /* 0x180fe2000001086b */
[-CC-:B------:R-:W-:Y:S01]  /*1d330*/  FFMA.FTZ R243, R62, R0.reuse, -R107.reuse ;  /* 0x000000003ef37223 */ /* 0x180fe2000001086b */
[----:B------:R-:W3:Y:S01]  /*1d340*/  LDL R140, [R1+0x160] ;  /* 0x00016000018c7983 */ /* 0x000ee20000100800 */
[-C--:B------:R-:W-:Y:S01]  /*1d350*/  FFMA.FTZ R244, R63, R0.reuse, -R107 ;  /* 0x000000003ff47223 */ /* 0x080fe2000001086b */
[-CC-:B------:R-:W-:Y:S01]  /*1d360*/  FFMA.FTZ R16, R16, R0.reuse, -R106.reuse ;  /* 0x0000000010107223 */ /* 0x180fe2000001086a */
[-CC-:B------:R-:W-:Y:S01]  /*1d370*/  FFMA.FTZ R17, R17, R0.reuse, -R106.reuse ;  /* 0x0000000011117223 */ /* 0x180fe2000001086a */
[----:B------:R-:W3:Y:S01]  /*1d380*/  LDL.64 R136, [R1+0x120] ;  /* 0x0001200001887983 */ /* 0x000ee20000100a00 */
[-CC-:B------:R-:W-:Y:S01]  /*1d390*/  FFMA.FTZ R209, R36, R0.reuse, -R106.reuse ;  /* 0x0000000024d17223 */ /* 0x180fe2000001086a */
[-CC-:B------:R-:W-:Y:S01]  /*1d3a0*/  FFMA.FTZ R212, R37, R0.reuse, -R106.reuse ;  /* 0x0000000025d47223 */ /* 0x180fe2000001086a */
[-C--:B------:R-:W-:Y:S01]  /*1d3b0*/  FFMA.FTZ R227, R49, R0.reuse, -R106 ;  /* 0x0000000031e37223 */ /* 0x080fe2000001086a */
[----:B------:R-:W1:Y:S01]  /*1d3c0*/  MUFU.EX2 R107, R5 ;  /* 0x00000005006b7308 */ /* 0x000e620000000800 */
[-C--:B------:R-:W-:Y:S01]  /*1d3d0*/  FFMA.FTZ R9, R9, R0.reuse, -R4 ;  /* 0x0000000009097223 */ /* 0x080fe20000010804 */
[----:B------:R-:W3:Y:S01]  /*1d3e0*/  LDL R129, [R1+0x10c] ;  /* 0x00010c0001817983 */ /* 0x000ee20000100800 */
[-CC-:B-1----:R-:W-:Y:S01]  /*1d3f0*/  FFMA.FTZ R6, R18, R0.reuse, -R10.reuse ;  /* 0x0000000012067223 */ /* 0x182fe2000001080a */
[--C-:B------:R-:W-:Y:S01]  /*1d400*/  FFMA.FTZ R19, R19, R0, -R10.reuse ;  /* 0x0000000013137223 */ /* 0x100fe2000001080a */
[----:B------:R-:W-:Y:S01]  /*1d410*/  FMUL.FTZ R63, R100, R111 ;  /* 0x0000006f643f7220 */ /* 0x000fe20000410000 */
[----:B------:R-:W3:Y:S01]  /*1d420*/  LDL R132, [R1+0x110] ;  /* 0x0001100001847983 */ /* 0x000ee20000100800 */
[----:B------:R-:W-:Y:S03]  /*1d430*/  FMUL.FTZ R2, R0, R2 ;  /* 0x0000000200027220 */ /* 0x000fe60000410000 */
[----:B------:R1:W-:Y:S01]  /*1d440*/  MUFU.EX2 R106, R7 ;  /* 0x00000007006a7308 */ /* 0x0003e20000000800 */
[-C--:B------:R-:W-:Y:S01]  /*1d450*/  FFMA.FTZ R184, R22, R0.reuse, -R10 ;  /* 0x0000000016b87223 */ /* 0x080fe2000001080a */
[----:B------:R-:W3:Y:S01]  /*1d460*/  LDL R125, [R1+0x104] ;  /* 0x00010400017d7983 */ /* 0x000ee20000100800 */
[-CC-:B------:R-:W-:Y:S01]  /*1d470*/  FFMA.FTZ R22, R12, R0.reuse, -R4.reuse ;  /* 0x000000000c167223 */ /* 0x180fe20000010804 */
[-C--:B------:R-:W-:Y:S01]  /*1d480*/  FFMA.FTZ R208, R41, R0.reuse, -R4 ;  /* 0x0000000029d07223 */ /* 0x080fe20000010804 */
[----:B------:R-:W-:Y:S01]  /*1d490*/  FMUL.FTZ R41, R3, R121 ;  /* 0x0000007903297220 */ /* 0x000fe20000410000 */
[----:B------:R-:W3:Y:S01]  /*1d4a0*/  LDL R175, [R1+0x108] ;  /* 0x0001080001af7983 */ /* 0x000ee20000100800 */
[-C--:B------:R-:W-:Y:S03]  /*1d4b0*/  FFMA.FTZ R193, R34, R0.reuse, -R10 ;  /* 0x0000000022c17223 */ /* 0x080fe6000001080a */
[----:B------:R1:W-:Y:S01]  /*1d4c0*/  MUFU.EX2 R177, R9 ;  /* 0x0000000900b17308 */ /* 0x0003e20000000800 */
[-CC-:B------:R-:W-:Y:S01]  /*1d4d0*/  FFMA.FTZ R183, R25, R0.reuse, -R4.reuse ;  /* 0x0000000019b77223 */ /* 0x180fe20000010804 */
[----:B------:R-:W3:Y:S01]  /*1d4e0*/  LDL R116, [R1+0xf0] ;  /* 0x0000f00001747983 */ /* 0x000ee20000100800 */
[C---:B------:R-:W-:Y:S01]  /*1d4f0*/  FMUL.FTZ R25, R3.reuse, R133 ;  /* 0x0000008503197220 */ /* 0x040fe20000410000 */
[--C-:B------:R-:W-:Y:S01]  /*1d500*/  FFMA.FTZ R188, R28, R0, -R4.reuse ;  /* 0x000000001cbc7223 */ /* 0x100fe20000010804 */
[----:B------:R-:W-:Y:S01]  /*1d510*/  FMUL.FTZ R28, R3, R128 ;  /* 0x00000080031c7220 */ /* 0x000fe20000410000 */
[----:B------:R-:W3:Y:S01]  /*1d520*/  LDL R123, [R1+0x100] ;  /* 0x00010000017b7983 */ /* 0x000ee20000100800 */
[----:B------:R-:W-:Y:S03]  /*1d530*/  FFMA.FTZ R194, R40, R0, -R4 ;  /* 0x0000000028c27223 */ /* 0x000fe60000010804 */
[----:B------:R-:W-:Y:S01]  /*1d540*/  MUFU.EX2 R111, R6 ;  /* 0x00000006006f7308 */ /* 0x000fe20000000800 */
[C---:B-1----:R-:W-:Y:S01]  /*1d550*/  F2FP.BF16.F32.PACK_AB R7, R107.reuse, R180 ;  /* 0x000000b46b07723e */ /* 0x042fe200000010ff */
[----:B------:R-:W-:Y:S01]  /*1d560*/  FADD.FTZ R38, R107, R38 ;  /* 0x000000266b267221 */ /* 0x000fe20000010000 */
[-CC-:B------:R-:W-:Y:S01]  /*1d570*/  FFMA.FTZ R226, R50, R0.reuse, -R10.reuse ;  /* 0x0000000032e27223 */ /* 0x180fe2000001080a */
[-CC-:B------:R-:W-:Y:S01]  /*1d580*/  FFMA.FTZ R225, R51, R0.reuse, -R10.reuse ;  /* 0x0000000033e17223 */ /* 0x180fe2000001080a */
[-CC-:B------:R-:W-:Y:S01]  /*1d590*/  FFMA.FTZ R241, R66, R0.reuse, -R10.reuse ;  /* 0x0000000042f17223 */ /* 0x180fe2000001080a */
[-CC-:B------:R-:W-:Y:S01]  /*1d5a0*/  FFMA.FTZ R192, R35, R0.reuse, -R10.reuse ;  /* 0x0000000023c07223 */ /* 0x180fe2000001080a */
[-C--:B------:R-:W-:Y:S03]  /*1d5b0*/  FFMA.FTZ R232, R55, R0.reuse, -R10 ;  /* 0x0000000037e87223 */ /* 0x080fe6000001080a */
[----:B------:R-:W-:Y:S01]  /*1d5c0*/  MUFU.EX2 R6, R19 ;  /* 0x0000001300067308 */ /* 0x000fe20000000800 */
[----:B------:R-:W-:Y:S01]  /*1d5d0*/  FMUL.FTZ R9, R3, R149 ;  /* 0x0000009503097220 */ /* 0x000fe20000410000 */
[----:B------:R-:W-:Y:S02]  /*1d5e0*/  IMAD.SHL.U32 R66, R213, 0x2, RZ ;  /* 0x00000002d5427824 */ /* 0x000fe400078e00ff */
[-CC-:B------:R-:W-:Y:S01]  /*1d5f0*/  FFMA.FTZ R229, R56, R0.reuse, -R4.reuse ;  /* 0x0000000038e57223 */ /* 0x180fe20000010804 */
[-CC-:B------:R-:W-:Y:S01]  /*1d600*/  FFMA.FTZ R239, R61, R0.reuse, -R4.reuse ;  /* 0x000000003def7223 */ /* 0x180fe20000010804 */
[-CC-:B------:R-:W-:Y:S01]  /*1d610*/  FFMA.FTZ R35, R13, R0.reuse, -R4.reuse ;  /* 0x000000000d237223 */ /* 0x180fe20000010804 */
[-CC-:B------:R-:W-:Y:S01]  /*1d620*/  FFMA.FTZ R223, R45, R0.reuse, -R4.reuse ;  /* 0x000000002ddf7223 */ /* 0x180fe20000010804 */
[-CC-:B------:R-:W-:Y:S02]  /*1d630*/  FFMA.FTZ R231, R57, R0.reuse, -R4.reuse ;  /* 0x0000000039e77223 */ /* 0x180fe40000010804 */
[----:B------:R-:W-:Y:S01]  /*1d640*/  MUFU.EX2 R2, R2 ;  /* 0x0000000200027308 */ /* 0x000fe20000000800 */
[----:B------:R-:W-:Y:S01]  /*1d650*/  FFMA.FTZ R237, R60, R0, -R4 ;  /* 0x000000003ced7223 */ /* 0x000fe20000010804 */
        /* <DEDUP_REMOVED lines=14> */
[----:B------:R1:W-:Y:S01]  /*1d740*/  MUFU.EX2 R50, R15 ;  /* 0x0000000f00327308 */ /* 0x0003e20000000800 */
[C---:B------:R-:W-:Y:S01]  /*1d750*/  FMUL.FTZ R89, R3.reuse, R89 ;  /* 0x0000005903597220 */ /* 0x040fe20000410000 */
[C---:B------:R-:W-:Y:S01]  /*1d760*/  FMUL.FTZ R92, R3.reuse, R92 ;  /* 0x0000005c035c7220 */ /* 0x040fe20000410000 */
[----:B------:R-:W-:Y:S01]  /*1d770*/  FMUL.FTZ R93, R3, R93 ;  /* 0x0000005d035d7220 */ /* 0x000fe20000410000 */
[C---:B------:R-:W-:Y:S01]  /*1d780*/  FMUL.FTZ R27, R100.reuse, R135 ;  /* 0x00000087641b7220 */ /* 0x040fe20000410000 */
[----:B------:R-:W3:Y:S01]  /*1d790*/  LDL R119, [R1+0xf8] ;  /* 0x0000f80001777983 */ /* 0x000ee20000100800 */
[C---:B------:R-:W-:Y:S01]  /*1d7a0*/  FMUL.FTZ R30, R100.reuse, R130 ;  /* 0x00000082641e7220 */ /* 0x040fe20000410000 */
[C---:B------:R-:W-:Y:S03]  /*1d7b0*/  FMUL.FTZ R31, R100.reuse, R131 ;  /* 0x00000083641f7220 */ /* 0x040fe60000410000 */
[----:B------:R1:W-:Y:S01]  /*1d7c0*/  MUFU.EX2 R176, R11 ;  /* 0x0000000b00b07308 */ /* 0x0003e20000000800 */
[----:B------:R-:W3:Y:S01]  /*1d7d0*/  LDL R118, [R1+0xf4] ;  /* 0x0000f40001767983 */ /* 0x000ee20000100800 */
[C---:B------:R-:W-:Y:S01]  /*1d7e0*/  FMUL.FTZ R42, R100.reuse, R122 ;  /* 0x0000007a642a7220 */ /* 0x040fe20000410000 */
[C---:B------:R-:W-:Y:S01]  /*1d7f0*/  FMUL.FTZ R58, R100.reuse, R114 ;  /* 0x00000072643a7220 */ /* 0x040fe20000410000 */
[C---:B------:R-:W-:Y:S01]  /*1d800*/  FMUL.FTZ R59, R100.reuse, R115 ;  /* 0x00000073643b7220 */ /* 0x040fe20000410000 */
[----:B------:R2:W3:Y:S01]  /*1d810*/  LDL.S16 R109, [R1+0x78] ;  /* 0x00007800016d7983 */ /* 0x0004e20000100600 */
[C---:B------:R-:W-:Y:S01]  /*1d820*/  FMUL.FTZ R62, R100.reuse, R110 ;  /* 0x0000006e643e7220 */ /* 0x040fe20000410000 */
[C---:B------:R-:W-:Y:S03]  /*1d830*/  FMUL.FTZ R91, R100.reuse, R91 ;  /* 0x0000005b645b7220 */ /* 0x040fe60000410000 */
[----:B------:R-:W1:Y:S01]  /*1d840*/  MUFU.EX2 R51, R14 ;  /* 0x0000000e00337308 */ /* 0x000e620000000800 */
[----:B------:R2:W3:Y:S01]  /*1d850*/  LDL.S16 R112, [R1+0x74] ;  /* 0x0000740001707983 */ /* 0x0004e20000100600 */
[C---:B-1----:R-:W-:Y:S01]  /*1d860*/  FMUL.FTZ R15, R100.reuse, R147 ;  /* 0x00000093640f7220 */ /* 0x042fe20000410000 */
[C---:B------:R-:W-:Y:S01]  /*1d870*/  FMUL.FTZ R94, R100.reuse, R94 ;  /* 0x0000005e645e7220 */ /* 0x040fe20000410000 */
[C---:B------:R-:W-:Y:S01]  /*1d880*/  FMUL.FTZ R95, R100.reuse, R95 ;  /* 0x0000005f645f7220 */ /* 0x040fe20000410000 */
[C---:B------:R-:W-:Y:S01]  /*1d890*/  FMUL.FTZ R5, R101.reuse, R169 ;  /* 0x000000a965057220 */ /* 0x040fe20000410000 */
[C---:B------:R-:W-:Y:S01]  /*1d8a0*/  FMUL.FTZ R4, R101.reuse, R168 ;  /* 0x000000a865047220 */ /* 0x040fe20000410000 */
[C---:B------:R-:W-:Y:S03]  /*1d8b0*/  FMUL.FTZ R20, R101.reuse, R160 ;  /* 0x000000a065147220 */ /* 0x040fe60000410000 */
[----:B------:R1:W1:Y:S01]  /*1d8c0*/  MUFU.EX2 R55, R16 ;  /* 0x0000001000377308 */ /* 0x0002620000000800 */
        /* <DEDUP_REMOVED lines=8> */
[----:B------:R-:W-:Y:S01]  /*1d950*/  F2FP.BF16.F32.PACK_AB R169, R50, R51 ;  /* 0x0000003332a9723e */ /* 0x000fe200000010ff */
[----:B------:R-:W-:Y:S01]  /*1d960*/  FMUL.FTZ R14, R100, R146 ;  /* 0x00000092640e7220 */ /* 0x000fe20000410000 */
[C---:B------:R-:W-:Y:S01]  /*1d970*/  FMUL.FTZ R69, R101.reuse, R69 ;  /* 0x0000004565457220 */ /* 0x040fe20000410000 */
[C---:B------:R-:W-:Y:S01]  /*1d980*/  FMUL.FTZ R80, R101.reuse, R80 ;  /* 0x0000005065507220 */ /* 0x040fe20000410000 */
[C---:B------:R-:W-:Y:S01]  /*1d990*/  FMUL.FTZ R81, R101.reuse, R81 ;  /* 0x0000005165517220 */ /* 0x040fe20000410000 */
[C---:B------:R-:W-:Y:S01]  /*1d9a0*/  FMUL.FTZ R84, R101.reuse, R84 ;  /* 0x0000005465547220 */ /* 0x040fe20000410000 */
[C---:B------:R-:W-:Y:S01]  /*1d9b0*/  FMUL.FTZ R85, R101.reuse, R85 ;  /* 0x0000005565557220 */ /* 0x040fe20000410000 */
[C---:B------:R-:W-:Y:S01]  /*1d9c0*/  FMUL.FTZ R96, R101.reuse, R96 ;  /* 0x0000006065607220 */ /* 0x040fe20000410000 */
[C---:B-1----:R-:W-:Y:S01]  /*1d9d0*/  FMUL.FTZ R16, R101.reuse, R164 ;  /* 0x000000a465107220 */ /* 0x042fe20000410000 */
        /* <DEDUP_REMOVED lines=10> */
[----:B------:R-:W-:Y:S01]  /*1da80*/  FFMA.FTZ R242, R67, R0, -R10 ;  /* 0x0000000043f27223 */ /* 0x000fe2000001080a */
[----:B------:R-:W-:Y:S01]  /*1da90*/  F2FP.BF16.F32.PACK_AB R0, R176, R179 ;  /* 0x000000b3b000723e */ /* 0x000fe200000010ff */
[----:B------:R-:W-:Y:S01]  /*1daa0*/  FMUL.FTZ R10, R100, R150 ;  /* 0x00000096640a7220 */ /* 0x000fe20000410000 */
[----:B------:R-:W-:Y:S06]  /*1dab0*/  FADD.FTZ R38, R55, R38 ;  /* 0x0000002637267221 */ /* 0x000fec0000010000 */
[----:B------:R-:W-:Y:S01]  /*1dac0*/  MUFU.EX2 R35, R35 ;  /* 0x0000002300237308 */ /* 0x000fe20000000800 */
[----:B-1----:R-:W-:Y:S01]  /*1dad0*/  F2FP.BF16.F32.PACK_AB R150, R18, R55 ;  /* 0x000000371296723e */ /* 0x002fe200000010ff */
[----:B------:R-:W-:Y:S01]  /*1dae0*/  FMUL.FTZ R17, R101, R165 ;  /* 0x000000a565117220 */ /* 0x000fe20000410000 */
[----:B--2---:R-:W-:Y:S01]  /*1daf0*/  FFMA.FTZ R34, R100, R8, R179 ;  /* 0x0000000864227223 */ /* 0x004fe200000100b3 */
[C---:B------:R-:W-:Y:S01]  /*1db00*/  FMUL.FTZ R8, R3.reuse, R148 ;  /* 0x0000009403087220 */ /* 0x040fe20000410000 */
[----:B----4-:R-:W-:Y:S02]  /*1db10*/  FFMA.FTZ R23, R3, R23, R181 ;  /* 0x0000001703177223 */ /* 0x010fe400000100b5 */
[----:B------:R-:W-:Y:S01]  /*1db20*/  FADD.FTZ R34, R176, R34 ;  /* 0x00000022b0227221 */ /* 0x000fe20000010000 */
[----:B------:R-:W-:Y:S04]  /*1db30*/  IMAD.WIDE.U32 R134, R54, -0x2daee0ad, RZ ;  /* 0xd2511f5336867825 */ /* 0x000fe800078e00ff */
[----:B------:R-:W-:Y:S01]  /*1db40*/  FADD.FTZ R100, R177, R23 ;  /* 0x00000017b1647221 */ /* 0x000fe20000010000 */
[----:B------:R-:W-:Y:S01]  /*1db50*/  FADD.FTZ R34, R51, R34 ;  /* 0x0000002233227221 */ /* 0x000fe20000010000 */
[----:B---3--:R-:W-:Y:S01]  /*1db60*/  FFMA.FTZ R22, R2, R39, R178 ;  /* 0x0000002702167223 */ /* 0x008fe200000100b2 */
[----:B------:R-:W-:Y:S02]  /*1db70*/  F2FP.BF16.F32.PACK_AB R178, R106, R178 ;  /* 0x000000b26ab2723e */ /* 0x000fe400000010ff */
[----:B------:R-:W-:Y:S01]  /*1db80*/  FADD.FTZ R54, R50, R34 ;  /* 0x0000002232367221 */ /* 0x000fe20000010000 */
[----:B------:R-:W-:Y:S01]  /*1db90*/  IMAD.WIDE.U32 R148, R124, -0x326172a9, RZ ;  /* 0xcd9e8d577c947825 */ /* 0x000fe200078e00ff */
[----:B------:R-:W-:Y:S03]  /*1dba0*/  MUFU.EX2 R34, R187 ;  /* 0x000000bb00227308 */ /* 0x000fe60000000800 */
[----:B------:R-:W-:Y:S01]  /*1dbb0*/  FADD.FTZ R39, R106, R22 ;  /* 0x000000166a277221 */ /* 0x000fe20000010000 */
[----:B------:R-:W-:Y:S01]  /*1dbc0*/  FADD.FTZ R106, R18, R38 ;  /* 0x00000026126a7221 */ /* 0x000fe20000010000 */
[----:B------:R-:W-:Y:S02]  /*1dbd0*/  LOP3.LUT R3, R140, R149, RZ, 0x3c, !PT ;  /* 0x000000958c037212 */ /* 0x000fe400078e3cff */
[----:B------:R-:W-:Y:S01]  /*1dbe0*/  FADD.FTZ R38, R111, R39 ;  /* 0x000000276f267221 */ /* 0x000fe20000010000 */
[C---:B------:R-:W-:Y:S01]  /*1dbf0*/  LOP3.LUT R19, R137.reuse, R66, RZ, 0x3c, !PT ;  /* 0x0000004289137212 */ /* 0x040fe200078e3cff */
[----:B------:R-:W-:Y:S01]  /*1dc00*/  VIADD R67, R137, 0xbb67ae85 ;  /* 0xbb67ae8589437836 */ /* 0x000fe20000000000 */
[C---:B------:R-:W-:Y:S01]  /*1dc10*/  F2FP.BF16.F32.PACK_AB R111, R6.reuse, R111 ;  /* 0x0000006f066f723e */ /* 0x040fe200000010ff */
[----:B------:R-:W-:Y:S01]  /*1dc20*/  IMAD.WIDE.U32 R144, R3, -0x2daee0ad, RZ ;  /* 0xd2511f5303907825 */ /* 0x000fe200078e00ff */
[----:B------:R-:W-:Y:S02]  /*1dc30*/  LOP3.LUT R19, R19, R135, RZ, 0x3c, !PT ;  /* 0x0000008713137212 */ /* 0x000fe400078e3cff */
[----:B------:R-:W-:Y:S01]  /*1dc40*/  F2FP.BF16.F32.PACK_AB R3, R177, R181 ;  /* 0x000000b5b103723e */ /* 0x000fe200000010ff */
[----:B------:R-:W-:Y:S01]  /*1dc50*/  FADD.FTZ R101, R6, R38 ;  /* 0x0000002606657221 */ /* 0x000fe20000010000 */
[----:B------:R-:W-:Y:S01]  /*1dc60*/  LOP3.LUT R146, R145, R67, R134, 0x96, !PT ;  /* 0x0000004391927212 */ /* 0x000fe200078e9686 */
[----:B------:R-:W-:Y:S01]  /*1dc70*/  IMAD.WIDE.U32 R22, R19, -0x326172a9, RZ ;  /* 0xcd9e8d5713167825 */ /* 0x000fe200078e00ff */
[----:B------:R-:W1:Y:S03]  /*1dc80*/  MUFU.EX2 R6, R191 ;  /* 0x000000bf00067308 */ /* 0x000e660000000800 */
[----:B------:R-:W-:Y:S01]  /*1dc90*/  IMAD.WIDE.U32 R146, R146, -0x326172a9, RZ ;  /* 0xcd9e8d5792927825 */ /* 0x000fe200078e00ff */
[----:B------:R-:W-:Y:S04]  /*1dca0*/  LOP3.LUT R19, R23, R129, R148, 0x96, !PT ;  /* 0x0000008117137212 */ /* 0x000fe800078e9694 */
[----:B------:R-:W-:Y:S01]  /*1dcb0*/  LOP3.LUT R50, R147, R132, R22, 0x96, !PT ;  /* 0x0000008493327212 */ /* 0x000fe200078e9616 */
[----:B------:R-:W-:Y:S04]  /*1dcc0*/  IMAD.WIDE.U32 R18, R19, -0x2daee0ad, RZ ;  /* 0xd2511f5313127825 */ /* 0x000fe800078e00ff */
[----:B------:R-:W-:Y:S01]  /*1dcd0*/  IMAD.WIDE.U32 R50, R50, -0x2daee0ad, RZ ;  /* 0xd2511f5332327825 */ /* 0x000fe200078e00ff */
[----:B------:R-:W-:Y:S02]  /*1dce0*/  LOP3.LUT R38, R19, R125, R144, 0x96, !PT ;  /* 0x0000007d13267212 */ /* 0x000fe400078e9690 */
[----:B-1----:R-:W-:Y:S01]  /*1dcf0*/  F2FP.BF16.F32.PACK_AB R176, R6, R34 ;  /* 0x0000002206b0723e */ /* 0x002fe200000010ff */
[----:B------:R-:W-:Y:S01]  /*1dd00*/  IMAD.MOV.U32 R191, RZ, RZ, R132 ;  /* 0x000000ffffbf7224 */ /* 0x000fe200078e0084 */
[----:B------:R-:W-:Y:S01]  /*1dd10*/  LOP3.LUT R19, R51, R175, R18, 0x96, !PT ;  /* 0x000000af33137212 */ /* 0x000fe200078e9612 */
[----:B------:R-:W-:Y:S04]  /*1dd20*/  IMAD.WIDE.U32 R38, R38, -0x326172a9, RZ ;  /* 0xcd9e8d5726267825 */ /* 0x000fe800078e00ff */
[----:B------:R-:W-:Y:S01]  /*1dd30*/  FADD.FTZ R18, R107, R100 ;  /* 0x000000646b127221 */ /* 0x000fe20000010000 */
[----:B------:R-:W-:Y:S01]  /*1dd40*/  MUFU.EX2 R51, R186 ;  /* 0x000000ba00337308 */ /* 0x000fe20000000800 */
[C---:B------:R-:W-:Y:S02]  /*1dd50*/  F2FP.BF16.F32.PACK_AB R107, R35.reuse, R107 ;  /* 0x0000006b236b723e */ /* 0x040fe400000010ff */
[----:B------:R-:W-:Y:S01]  /*1dd60*/  FADD.FTZ R55, R35, R18 ;  /* 0x0000001223377221 */ /* 0x000fe20000010000 */
[----:B------:R-:W-:Y:S01]  /*1dd70*/  LOP3.LUT R35, R39, R116, R146, 0x96, !PT ;  /* 0x0000007427237212 */ /* 0x000fe200078e9692 */
[----:B------:R-:W-:Y:S05]  /*1dd80*/  FADD.FTZ R18, R34, R54 ;  /* 0x0000003622127221 */ /* 0x000fea0000010000 */
[----:B------:R-:W1:Y:S01]  /*1dd90*/  MUFU.EX2 R39, R189 ;  /* 0x000000bd00277308 */ /* 0x000e620000000800 */
[----:B------:R-:W-:Y:S01]  /*1dda0*/  FADD.FTZ R108, R6, R18 ;  /* 0x00000012066c7221 */ /* 0x000fe20000010000 */
[----:B------:R-:W-:Y:S04]  /*1ddb0*/  IMAD.WIDE.U32 R34, R35, -0x2daee0ad, RZ ;  /* 0xd2511f5323227825 */ /* 0x000fe800078e00ff */
[----:B------:R-:W-:Y:S01]  /*1ddc0*/  IMAD.WIDE.U32 R18, R19, -0x326172a9, RZ ;  /* 0xcd9e8d5713127825 */ /* 0x000fe200078e00ff */
[----:B------:R-:W-:Y:S03]  /*1ddd0*/  LOP3.LUT R50, R35, R123, R50, 0x96, !PT ;  /* 0x0000007b23327212 */ /* 0x000fe600078e9632 */
[----:B------:R-:W-:Y:S02]  /*1dde0*/  MUFU.EX2 R6, R185 ;  /* 0x000000b900067308 */ /* 0x000fe40000000800 */
[----:B------:R-:W-:Y:S08]  /*1ddf0*/  IMAD.WIDE.U32 R160, R50, -0x326172a9, RZ ;  /* 0xcd9e8d5732a07825 */ /* 0x000ff000078e00ff */
[----:B------:R-:W2:Y:S01]  /*1de00*/  MUFU.EX2 R35, R184 ;  /* 0x000000b800237308 */ /* 0x000ea20000000800 */
[----:B-1----:R-:W-:Y:S01]  /*1de10*/  F2FP.BF16.F32.PACK_AB R151, R39, R51 ;  /* 0x000000332797723e */ /* 0x002fe200000010ff */
[----:B------:R-:W3:Y:S08]  /*1de20*/  LDL R189, [R1+0xfc] ;  /* 0x0000fc0001bd7983 */ /* 0x000ef00000100800 */
[----:B------:R1:W-:Y:S01]  /*1de30*/  MUFU.EX2 R100, R215 ;  /* 0x000000d700647308 */ /* 0x0003e20000000800 */
[----:B------:R-:W-:Y:S09]  /*1de40*/  LOP3.LUT R149, R161, R118, R18, 0x96, !PT ;  /* 0x00000076a1957212 */ /* 0x000ff200078e9612 */
[----:B------:R-:W-:Y:S01]  /*1de50*/  MUFU.EX2 R50, R193 ;  /* 0x000000c100327308 */ /* 0x000fe20000000800 */
[----:B--2---:R-:W-:Y:S09]  /*1de60*/  F2FP.BF16.F32.PACK_AB R164, R6, R35 ;  /* 0x0000002306a4723e */ /* 0x004ff200000010ff */
[----:B------:R-:W-:Y:S01]  /*1de70*/  MUFU.EX2 R54, R212 ;  /* 0x000000d400367308 */ /* 0x000fe20000000800 */
[----:B-1----:R-:W-:Y:S01]  /*1de80*/  IMAD.MOV.U32 R215, RZ, RZ, R129 ;  /* 0x000000ffffd77224 */ /* 0x002fe200078e0081 */
[----:B---3--:R-:W-:Y:S01]  /*1de90*/  LOP3.LUT R38, R19, R189, R38, 0x96, !PT ;  /* 0x000000bd13267212 */ /* 0x008fe200078e9626 */
[----:B------:R-:W-:Y:S07]  /*1dea0*/  FADD.FTZ R19, R51, R106 ;  /* 0x0000006a33137221 */ /* 0x000fee0000010000 */
[----:B------:R-:W1:Y:S01]  /*1deb0*/  MUFU.EX2 R106, R182 ;  /* 0x000000b6006a7308 */ /* 0x000e620000000800 */
[----:B------:R-:W-:Y:S04]  /*1dec0*/  IMAD.WIDE.U32 R186, R38, -0x2daee0ad, RZ ;  /* 0xd2511f5326ba7825 */ /* 0x000fe800078e00ff */
[----:B------:R-:W-:Y:S01]  /*1ded0*/  FADD.FTZ R110, R39, R19 ;  /* 0x00000013276e7221 */ /* 0x000fe20000010000 */
[----:B------:R-:W-:Y:S01]  /*1dee0*/  FADD.FTZ R19, R35, R101 ;  /* 0x0000006523137221 */ /* 0x000fe20000010000 */
[----:B------:R-:W-:Y:S03]  /*1def0*/  LOP3.LUT R130, R187, R119, R34, 0x96, !PT ;  /* 0x00000077bb827212 */ /* 0x000fe600078e9622 */
[----:B------:R2:W-:Y:S01]  /*1df00*/  MUFU.EX2 R101, R210 ;  /* 0x000000d200657308 */ /* 0x0005e20000000800 */
[----:B------:R-:W-:Y:S01]  /*1df10*/  FADD.FTZ R115, R6, R19 ;  /* 0x0000001306737221 */ /* 0x000fe20000010000 */
[----:B------:R-:W-:Y:S08]  /*1df20*/  IMAD.WIDE.U32 R130, R130, -0x326172a9, RZ ;  /* 0xcd9e8d5782827825 */ /* 0x000ff000078e00ff */
[----:B------:R-:W3:Y:S01]  /*1df30*/  MUFU.EX2 R19, R183 ;  /* 0x000000b700137308 */ /* 0x000ee20000000800 */
[----:B------:R-:W-:Y:S01]  /*1df40*/  LOP3.LUT R18, R131, R245, R160, 0x96, !PT ;  /* 0x000000f583127212 */ /* 0x000fe200078e96a0 */
[----:B-1----:R-:W-:Y:S01]  /*1df50*/  FADD.FTZ R34, R106, R55 ;  /* 0x000000376a227221 */ /* 0x002fe20000010000 */
[----:B------:R-:W-:Y:S01]  /*1df60*/  LOP3.LUT R136, R130, 0xff, RZ, 0xc0, !PT ;  /* 0x000000ff82887812 */ /* 0x000fe200078ec0ff */
[----:B------:R-:W-:Y:S01]  /*1df70*/  IMAD.MOV.U32 R182, RZ, RZ, R119 ;  /* 0x000000ffffb67224 */ /* 0x000fe200078e0077 */
[----:B------:R-:W-:Y:S02]  /*1df80*/  LOP3.LUT R6, R18, 0xff, RZ, 0xc0, !PT ;  /* 0x000000ff12067812 */ /* 0x000fe400078ec0ff */
[----:B------:R-:W-:Y:S03]  /*1df90*/  SHF.R.U32.HI R51, RZ, 0x10, R18 ;  /* 0x00000010ff337819 */ /* 0x000fe60000011612 */
[----:B------:R-:W-:Y:S01]  /*1dfa0*/  MUFU.EX2 R38, R188 ;  /* 0x000000bc00267308 */ /* 0x000fe20000000800 */
[C---:B------:R-:W-:Y:S01]  /*1dfb0*/  ISETP.GE.U32.AND P1, PT, R200.reuse, R6, PT ;  /* 0x00000006c800720c */ /* 0x040fe20003f26070 */
[----:B--2---:R-:W-:Y:S01]  /*1dfc0*/  IMAD.MOV.U32 R210, RZ, RZ, R118 ;  /* 0x000000ffffd27224 */ /* 0x004fe200078e0076 */
[----:B------:R-:W-:Y:S02]  /*1dfd0*/  PRMT R6, R7, 0x7632, R6 ;  /* 0x0000763207067816 */ /* 0x000fe40000000006 */
[----:B------:R-:W-:Y:S02]  /*1dfe0*/  LOP3.LUT R51, R51, 0xff, RZ, 0xc0, !PT ;  /* 0x000000ff33337812 */ /* 0x000fe400078ec0ff */
[----:B------:R-:W-:Y:S03]  /*1dff0*/  PRMT R117, R7, 0x5410, R6 ;  /* 0x0000541007757816 */ /* 0x000fe60000000006 */
[----:B------:R-:W1:Y:S01]  /*1e000*/  MUFU.EX2 R55, R209 ;  /* 0x000000d100377308 */ /* 0x000e620000000800 */
[----:B------:R-:W-:Y:S01]  /*1e010*/  ISETP.GE.U32.AND P3, PT, R200, R51, PT ;  /* 0x00000033c800720c */ /* 0x000fe20003f66070 */
[C---:B---3--:R-:W-:Y:S01]  /*1e020*/  FADD.FTZ R114, R19.reuse, R34 ;  /* 0x0000002213727221 */ /* 0x048fe20000010000 */
[----:B------:R-:W-:Y:S01]  /*1e030*/  F2FP.BF16.F32.PACK_AB R106, R19, R106 ;  /* 0x0000006a136a723e */ /* 0x000fe200000010ff */
[----:B------:R-:W-:Y:S02]  /*1e040*/  IMAD.MOV.U32 R183, RZ, RZ, R123 ;  /* 0x000000ffffb77224 */ /* 0x000fe400078e007b */
[----:B------:R-:W-:Y:S04]  /*1e050*/  @!P1 HFMA2.BF16_V2 R109, -RZ.H0_H0, RZ.H0_H0, -R7.H0_H0 ;  /* 0x200000ffff6d9231 */ /* 0x000fe80000340907 */
[----:B------:R-:W-:Y:S01]  /*1e060*/  MUFU.EX2 R51, R207 ;  /* 0x000000cf00337308 */ /* 0x000fe20000000800 */
[----:B------:R-:W-:Y:S01]  /*1e070*/  PRMT R35, R109, 0x7610, R35 ;  /* 0x000076106d237816 */ /* 0x000fe20000000023 */
[----:B------:R2:W-:Y:S03]  /*1e080*/  @!P1 STL.S16 [R1+0x78], R109 ;  /* 0x0000786d01009387 */ /* 0x0005e60000100600 */
[----:B------:R-:W-:Y:S01]  /*1e090*/  @!P1 PRMT R7, R35, 0x5410, RZ ;  /* 0x0000541023079816 */ /* 0x000fe200000000ff */
[----:B------:R3:W4:Y:S01]  /*1e0a0*/  LDL.S16 R128, [R1+0x70] ;  /* 0x0000700001807983 */ /* 0x0007220000100600 */
[----:B-1----:R-:W-:Y:S03]  /*1e0b0*/  F2FP.BF16.F32.PACK_AB R177, R54, R55 ;  /* 0x0000003736b1723e */ /* 0x002fe600000010ff */
[----:B------:R1:W-:Y:S01]  /*1e0c0*/  MUFU.EX2 R19, R214 ;  /* 0x000000d600137308 */ /* 0x0003e20000000800 */
[----:B------:R3:W3:Y:S04]  /*1e0d0*/  LDL.S16 R121, [R1+0x6c] ;  /* 0x00006c0001797983 */ /* 0x0006e80000100600 */
[----:B------:R2:W-:Y:S05]  /*1e0e0*/  ST.E.U16 desc[UR4][R202.64], R7 ;  /* 0x00000007ca007985 */ /* 0x0005ea000c101504 */
[----:B------:R-:W2:Y:S01]  /*1e0f0*/  MUFU.EX2 R35, R190 ;  /* 0x000000be00237308 */ /* 0x000ea20000000800 */
[----:B------:R-:W3:Y:S09]  /*1e100*/  LDL R120, [R1+0x154] ;  /* 0x0001540001787983 */ /* 0x000ef20000100800 */
[----:B------:R-:W-:Y:S01]  /*1e110*/  MUFU.EX2 R39, R192 ;  /* 0x000000c000277308 */ /* 0x000fe20000000800 */
[----:B-1----:R-:W-:Y:S09]  /*1e120*/  IMAD.MOV.U32 R214, RZ, RZ, R116 ;  /* 0x000000ffffd67224 */ /* 0x002ff200078e0074 */
[----:B--2---:R1:W-:Y:S01]  /*1e130*/  MUFU.EX2 R109, R195 ;  /* 0x000000c3006d7308 */ /* 0x0043e20000000800 */
[----:B------:R-:W-:Y:S02]  /*1e140*/  F2FP.BF16.F32.PACK_AB R165, R35, R38 ;  /* 0x0000002623a5723e */ /* 0x000fe400000010ff */
[----:B------:R-:W-:Y:S02]  /*1e150*/  LOP3.LUT R7, R18, 0xffff, RZ, 0xc0, !PT ;  /* 0x0000ffff12077812 */ /* 0x000fe400078ec0ff */
[----:B------:R-:W-:Y:S02]  /*1e160*/  SHF.R.U32.HI R18, RZ, 0x18, R18 ;  /* 0x00000018ff127819 */ /* 0x000fe40000011612 */
[----:B------:R-:W-:Y:S02]  /*1e170*/  SHF.R.U32.HI R7, RZ, 0x8, R7 ;  /* 0x00000008ff077819 */ /* 0x000fe40000011607 */
[C---:B------:R-:W-:Y:S01]  /*1e180*/  ISETP.GE.U32.AND P2, PT, R200.reuse, R18, PT ;  /* 0x00000012c800720c */ /* 0x040fe20003f46070 */
[----:B------:R-:W-:Y:S01]  /*1e190*/  FADD.FTZ R18, R101, R108 ;  /* 0x0000006c65127221 */ /* 0x000fe20000010000 */
[----:B------:R-:W-:Y:S01]  /*1e1a0*/  LOP3.LUT R34, R7, 0xffff, RZ, 0xc0, !PT ;  /* 0x0000ffff07227812 */ /* 0x000fe200078ec0ff */
[----:B-1----:R-:W-:Y:S01]  /*1e1b0*/  IMAD.MOV.U32 R195, RZ, RZ, R125 ;  /* 0x000000ffffc37224 */ /* 0x002fe200078e007d */
[C---:B------:R-:W-:Y:S01]  /*1e1c0*/  F2FP.BF16.F32.PACK_AB R101, R19.reuse, R101 ;  /* 0x000000651365723e */ /* 0x040fe200000010ff */
[----:B------:R-:W-:Y:S01]  /*1e1d0*/  MUFU.EX2 R7, R206 ;  /* 0x000000ce00077308 */ /* 0x000fe20000000800 */
[----:B------:R-:W-:Y:S01]  /*1e1e0*/  ISETP.GE.U32.AND P1, PT, R200, R34, PT ;  /* 0x00000022c800720c */ /* 0x000fe20003f26070 */
[----:B------:R-:W-:Y:S01]  /*1e1f0*/  FADD.FTZ R108, R19, R18 ;  /* 0x00000012136c7221 */ /* 0x000fe20000010000 */
[----:B------:R-:W-:Y:S05]  /*1e200*/  VIADD R18, R66, 0x1 ;  /* 0x0000000142127836 */ /* 0x000fea0000000000 */
[----:B------:R-:W-:Y:S02]  /*1e210*/  LOP3.LUT R18, R137, R18, RZ, 0x3c, !PT ;  /* 0x0000001289127212 */ /* 0x000fe400078e3cff */
[----:B------:R-:W-:Y:S02]  /*1e220*/  MUFU.EX2 R34, R216 ;  /* 0x000000d800227308 */ /* 0x000fe40000000800 */
[----:B------:R-:W-:Y:S02]  /*1e230*/  LOP3.LUT R145, R18, R135, RZ, 0x3c, !PT ;  /* 0x0000008712917212 */ /* 0x000fe400078e3cff */
[----:B------:R-:W-:Y:S06]  /*1e240*/  @!P1 HFMA2.BF16_V2 R112, -RZ.H0_H0, RZ.H0_H0, -R6.H0_H0 ;  /* 0x200000ffff709231 */ /* 0x000fec0000340906 */
[----:B------:R-:W1:Y:S01]  /*1e250*/  MUFU.EX2 R18, R211 ;  /* 0x000000d300127308 */ /* 0x000e620000000800 */
[----:B------:R-:W-:Y:S01]  /*1e260*/  PRMT R113, R112, 0x7610, R113 ;  /* 0x0000761070717816 */ /* 0x000fe20000000071 */
[----:B------:R2:W-:Y:S03]  /*1e270*/  @!P1 STL.S16 [R1+0x74], R112 ;  /* 0x0000747001009387 */ /* 0x0005e60000100600 */
[----:B------:R-:W-:Y:S05]  /*1e280*/  @!P1 PRMT R6, R113, 0x5410, RZ ;  /* 0x0000541071069816 */ /* 0x000fea00000000ff */
[----:B------:R2:W-:Y:S01]  /*1e290*/  ST.E.U16 desc[UR4][R202.64+0x2], R6 ;  /* 0x00000206ca007985 */ /* 0x0005e2000c101504 */
[----:B-1----:R-:W-:Y:S01]  /*1e2a0*/  F2FP.BF16.F32.PACK_AB R192, R18, R51 ;  /* 0x0000003312c0723e */ /* 0x002fe200000010ff */
[----:B--2---:R-:W-:Y:S02]  /*1e2b0*/  VIADD R112, R124, 0x4 ;  /* 0x000000047c707836 */ /* 0x004fe40000000000 */
[----:B------:R-:W2:Y:S02]  /*1e2c0*/  LDL R124, [R1+0x15c] ;  /* 0x00015c00017c7983 */ /* 0x000ea40000100800 */
[----:B------:R-:W-:Y:S05]  /*1e2d0*/  IMAD.WIDE.U32 R112, R112, -0x326172a9, RZ ;  /* 0xcd9e8d5770707825 */ /* 0x000fea00078e00ff */
[----:B------:R-:W-:Y:S01]  /*1e2e0*/  LOP3.LUT R19, R140, R113, RZ, 0x3c, !PT ;  /* 0x000000718c137212 */ /* 0x000fe200078e3cff */
[----:B------:R-:W-:Y:S01]  /*1e2f0*/  FADD.FTZ R6, R109, R110 ;  /* 0x0000006e6d067221 */ /* 0x000fe20000010000 */
[----:B------:R-:W-:Y:S02]  /*1e300*/  F2FP.BF16.F32.PACK_AB R109, R7, R109 ;  /* 0x0000006d076d723e */ /* 0x000fe400000010ff */
[----:B------:R-:W-:Y:S01]  /*1e310*/  F2FP.BF16.F32.PACK_AB R113, R39, R50 ;  /* 0x000000322771723e */ /* 0x000fe200000010ff */
[--C-:B------:R-:W-:Y:S01]  /*1e320*/  FADD.FTZ R110, R7, R6.reuse ;  /* 0x00000006076e7221 */ /* 0x100fe20000010000 */
[C---:B------:R-:W-:Y:S01]  /*1e330*/  PRMT R7, R178.reuse, 0x7610, R7 ;  /* 0x00007610b2077816 */ /* 0x040fe20000000007 */
[----:B------:R-:W-:Y:S01]  /*1e340*/  IMAD.WIDE.U32 R152, R19, -0x2daee0ad, RZ ;  /* 0xd2511f5313987825 */ /* 0x000fe200078e00ff */
[----:B------:R-:W-:Y:S03]  /*1e350*/  PRMT R6, R178, 0x7632, R6 ;  /* 0x00007632b2067816 */ /* 0x000fe60000000006 */
[----:B------:R-:W-:Y:S01]  /*1e360*/  FADD.FTZ R19, R50, R115 ;  /* 0x0000007332137221 */ /* 0x000fe20000010000 */
[----:B------:R-:W-:Y:S01]  /*1e370*/  FADD.FTZ R50, R38, R114 ;  /* 0x0000007226327221 */ /* 0x000fe20000010000 */
[----:B------:R-:W-:Y:S01]  /*1e380*/  PRMT R116, R7, 0x5410, R6 ;  /* 0x0000541007747816 */ /* 0x000fe20000000006 */
[----:B------:R-:W-:Y:S01]  /*1e390*/  MUFU.EX2 R38, R208 ;  /* 0x000000d000267308 */ /* 0x000fe20000000800 */
[----:B------:R-:W-:Y:S01]  /*1e3a0*/  LOP3.LUT R134, R153, R67, R134, 0x96, !PT ;  /* 0x0000004399867212 */ /* 0x000fe200078e9686 */
[----:B------:R-:W-:Y:S01]  /*1e3b0*/  FADD.FTZ R66, R39, R19 ;  /* 0x0000001327427221 */ /* 0x000fe20000010000 */
[----:B------:R-:W-:Y:S01]  /*1e3c0*/  FADD.FTZ R19, R100, R108 ;  /* 0x0000006c64137221 */ /* 0x000fe20000010000 */
[----:B------:R-:W-:Y:S01]  /*1e3d0*/  F2FP.BF16.F32.PACK_AB R100, R34, R100 ;  /* 0x000000642264723e */ /* 0x000fe200000010ff */
[----:B------:R-:W-:Y:S01]  /*1e3e0*/  FADD.FTZ R67, R35, R50 ;  /* 0x0000003223437221 */ /* 0x000fe20000010000 */
[----:B------:R-:W-:Y:S01]  /*1e3f0*/  PRMT R108, R3, 0x7632, R108 ;  /* 0x00007632036c7816 */ /* 0x000fe2000000006c */
[----:B------:R-:W-:Y:S03]  /*1e400*/  IMAD.WIDE.U32 R134, R134, -0x326172a9, RZ ;  /* 0xcd9e8d5786867825 */ /* 0x000fe600078e00ff */
[----:B------:R-:W1:Y:S01]  /*1e410*/  MUFU.EX2 R39, R194 ;  /* 0x000000c200277308 */ /* 0x000e620000000800 */
[----:B------:R-:W-:Y:S01]  /*1e420*/  FADD.FTZ R50, R34, R19 ;  /* 0x0000001322327221 */ /* 0x000fe20000010000 */
[----:B------:R-:W-:Y:S01]  /*1e430*/  LOP3.LUT R34, R135, R191, R22, 0x96, !PT ;  /* 0x000000bf87227212 */ /* 0x000fe200078e9616 */
[----:B------:R-:W-:Y:S01]  /*1e440*/  FADD.FTZ R22, R51, R66 ;  /* 0x0000004233167221 */ /* 0x000fe20000010000 */
[C---:B------:R-:W-:Y:S01]  /*1e450*/  FMUL.FTZ R51, R2.reuse, R143 ;  /* 0x0000008f02337220 */ /* 0x040fe20000410000 */
[----:B------:R-:W-:Y:S05]  /*1e460*/  FMUL.FTZ R66, R2, R126 ;  /* 0x0000007e02427220 */ /* 0x000fea0000410000 */
[----:B------:R-:W-:Y:S01]  /*1e470*/  MUFU.EX2 R19, R217 ;  /* 0x000000d900137308 */ /* 0x000fe20000000800 */
[----:B------:R-:W-:Y:S01]  /*1e480*/  FADD.FTZ R119, R18, R22 ;  /* 0x0000001612777221 */ /* 0x000fe20000010000 */
[----:B------:R-:W-:Y:S08]  /*1e490*/  IMAD.WIDE.U32 R34, R34, -0x2daee0ad, RZ ;  /* 0xd2511f5322227825 */ /* 0x000ff000078e00ff */
[----:B------:R-:W1:Y:S02]  /*1e4a0*/  MUFU.EX2 R18, R222 ;  /* 0x000000de00127308 */ /* 0x000e640000000800 */
[----:B-1----:R-:W-:Y:S08]  /*1e4b0*/  F2FP.BF16.F32.PACK_AB R187, R38, R39 ;  /* 0x0000002726bb723e */ /* 0x002ff000000010ff */
[----:B------:R-:W-:Y:S01]  /*1e4c0*/  MUFU.EX2 R126, R236 ;  /* 0x000000ec007e7308 */ /* 0x000fe20000000800 */
[----:B------:R-:W-:Y:S01]  /*1e4d0*/  F2FP.BF16.F32.PACK_AB R193, R18, R19 ;  /* 0x0000001312c1723e */ /* 0x000fe200000010ff */
[----:B----4-:R-:W-:Y:S02]  /*1e4e0*/  @!P3 HFMA2.BF16_V2 R128, -RZ.H0_H0, RZ.H0_H0, -R7.H0_H0 ;  /* 0x200000ffff80b231 */ /* 0x010fe40000340907 */
[----:B---3--:R-:W-:Y:S03]  /*1e4f0*/  @!P2 HFMA2.BF16_V2 R121, -RZ.H0_H0, RZ.H0_H0, -R6.H0_H0 ;  /* 0x200000ffff79a231 */ /* 0x008fe60000340906 */
[----:B------:R-:W-:Y:S01]  /*1e500*/  PRMT R122, R128, 0x7610, R122 ;  /* 0x00007610807a7816 */ /* 0x000fe2000000007a */
[----:B------:R1:W-:Y:S01]  /*1e510*/  @!P3 STL.S16 [R1+0x70], R128 ;  /* 0x000070800100b387 */ /* 0x0003e20000100600 */
[----:B------:R-:W-:Y:S03]  /*1e520*/  PRMT R115, R121, 0x7610, R115 ;  /* 0x0000761079737816 */ /* 0x000fe60000000073 */
[----:B------:R2:W-:Y:S01]  /*1e530*/  @!P2 STL.S16 [R1+0x6c], R121 ;  /* 0x00006c790100a387 */ /* 0x0005e20000100600 */
[----:B------:R-:W-:Y:S02]  /*1e540*/  @!P3 PRMT R7, R122, 0x5410, RZ ;  /* 0x000054107a07b816 */ /* 0x000fe400000000ff */
[----:B------:R-:W-:Y:S01]  /*1e550*/  IADD3 R120, P1, R202, R120, RZ ;  /* 0x00000078ca787210 */ /* 0x000fe20007f3e0ff */
[----:B------:R3:W4:Y:S01]  /*1e560*/  LDL.S16 R123, [R1+0xd0] ;  /* 0x0000d000017b7983 */ /* 0x0007220000100600 */
[----:B------:R-:W-:Y:S03]  /*1e570*/  @!P2 PRMT R6, R115, 0x5410, RZ ;  /* 0x000054107306a816 */ /* 0x000fe600000000ff */
[----:B------:R-:W3:Y:S04]  /*1e580*/  LDL R114, [R1+0x148] ;  /* 0x0001480001727983 */ /* 0x000ee80000100800 */
[----:B------:R-:W3:Y:S04]  /*1e590*/  LDL R122, [R1+0x13c] ;  /* 0x00013c00017a7983 */ /* 0x000ee80000100800 */
[----:B------:R-:W3:Y:S04]  /*1e5a0*/  LDL R115, [R1+0x14c] ;  /* 0x00014c0001737983 */ /* 0x000ee80000100800 */
[----:B-1----:R-:W3:Y:S01]  /*1e5b0*/  LDL.64 R128, [R1+0x140] ;  /* 0x0001400001807983 */ /* 0x002ee20000100a00 */
[----:B--2---:R-:W-:Y:S05]  /*1e5c0*/  IMAD.X R121, R203, 0x1, R124, P1 ;  /* 0x00000001cb797824 */ /* 0x004fea00008e067c */
[----:B------:R1:W-:Y:S04]  /*1e5d0*/  ST.E.U16 desc[UR4][R120.64], R7 ;  /* 0x0000000778007985 */ /* 0x0003e8000c101504 */
[----:B------:R2:W-:Y:S01]  /*1e5e0*/  ST.E.U16 desc[UR4][R120.64+0x2], R6 ;  /* 0x0000020678007985 */ /* 0x0005e2000c101504 */
[----:B-1----:R-:W-:Y:S01]  /*1e5f0*/  FADD.FTZ R7, R55, R110 ;  /* 0x0000006e37077221 */ /* 0x002fe20000010000 */
[----:B------:R-:W-:Y:S01]  /*1e600*/  FMUL.FTZ R55, R2, R139 ;  /* 0x0000008b02377220 */ /* 0x000fe20000410000 */
[----:B--2---:R-:W-:Y:S02]  /*1e610*/  LOP3.LUT R6, R23, R215, R112, 0x96, !PT ;  /* 0x000000d717067212 */ /* 0x004fe400078e9670 */
[----:B------:R-:W-:Y:S01]  /*1e620*/  FADD.FTZ R110, R54, R7 ;  /* 0x00000007366e7221 */ /* 0x000fe20000010000 */
[----:B------:R-:W-:Y:S02]  /*1e630*/  FMUL.FTZ R54, R2, R138 ;  /* 0x0000008a02367220 */ /* 0x000fe40000410000 */
[----:B------:R-:W-:Y:S05]  /*1e640*/  IMAD.WIDE.U32 R6, R6, -0x2daee0ad, RZ ;  /* 0xd2511f5306067825 */ /* 0x000fea00078e00ff */
[----:B------:R-:W-:Y:S01]  /*1e650*/  LOP3.LUT R22, R7, R195, R152, 0x96, !PT ;  /* 0x000000c307167212 */ /* 0x000fe200078e9698 */
[----:B------:R-:W-:Y:S01]  /*1e660*/  FADD.FTZ R7, R19, R50 ;  /* 0x0000003213077221 */ /* 0x000fe20000010000 */
[----:B------:R-:W-:Y:S01]  /*1e670*/  LOP3.LUT R35, R35, R175, R6, 0x96, !PT ;  /* 0x000000af23237212 */ /* 0x000fe200078e9606 */
[----:B------:R-:W-:Y:S01]  /*1e680*/  FADD.FTZ R6, R39, R67 ;  /* 0x0000004327067221 */ /* 0x000fe20000010000 */
[----:B------:R-:W-:Y:S01]  /*1e690*/  FMUL.FTZ R39, R2, R155 ;  /* 0x0000009b02277220 */ /* 0x000fe20000410000 */
[----:B------:R-:W-:Y:S04]  /*1e6a0*/  IMAD.WIDE.U32 R22, R22, -0x326172a9, RZ ;  /* 0xcd9e8d5716167825 */ /* 0x000fe800078e00ff */
[----:B------:R-:W-:Y:S01]  /*1e6b0*/  FADD.FTZ R140, R18, R7 ;  /* 0x00000007128c7221 */ /* 0x000fe20000010000 */
[----:B------:R-:W-:Y:S01]  /*1e6c0*/  FADD.FTZ R118, R38, R6 ;  /* 0x0000000626767221 */ /* 0x000fe20000010000 */
[C---:B------:R-:W-:Y:S01]  /*1e6d0*/  FMUL.FTZ R38, R2.reuse, R154 ;  /* 0x0000009a02267220 */ /* 0x040fe20000410000 */
[----:B------:R-:W-:Y:S01]  /*1e6e0*/  LOP3.LUT R6, R23, R214, R134, 0x96, !PT ;  /* 0x000000d617067212 */ /* 0x000fe200078e9686 */
[C---:B------:R-:W-:Y:S01]  /*1e6f0*/  FMUL.FTZ R23, R2.reuse, R163 ;  /* 0x000000a302177220 */ /* 0x040fe20000410000 */
[C---:B------:R-:W-:Y:S01]  /*1e700*/  FMUL.FTZ R50, R2.reuse, R142 ;  /* 0x0000008e02327220 */ /* 0x040fe20000410000 */
[----:B------:R-:W-:Y:S01]  /*1e710*/  FMUL.FTZ R67, R2, R127 ;  /* 0x0000007f02437220 */ /* 0x000fe20000410000 */
[----:B------:R-:W-:Y:S04]  /*1e720*/  IMAD.WIDE.U32 R142, R145, -0x326172a9, RZ ;  /* 0xcd9e8d57918e7825 */ /* 0x000fe800078e00ff */
[----:B------:R-:W-:Y:S01]  /*1e730*/  IMAD.WIDE.U32 R18, R6, -0x2daee0ad, RZ ;  /* 0xd2511f5306127825 */ /* 0x000fe200078e00ff */
[CC--:B------:R-:W-:Y:S02]  /*1e740*/  LOP3.LUT R148, R143.reuse, R215.reuse, R148, 0x96, !PT ;  /* 0x000000d78f947212 */ /* 0x0c0fe400078e9694 */
[----:B------:R-:W-:Y:S01]  /*1e750*/  LOP3.LUT R155, R143, R215, R112, 0x96, !PT ;  /* 0x000000d78f9b7212 */ /* 0x000fe200078e9670 */
[----:B------:R-:W-:Y:S01]  /*1e760*/  IMAD.WIDE.U32 R6, R35, -0x326172a9, RZ ;  /* 0xcd9e8d5723067825 */ /* 0x000fe200078e00ff */
[----:B------:R-:W-:Y:S03]  /*1e770*/  LOP3.LUT R34, R19, R183, R34, 0x96, !PT ;  /* 0x000000b713227212 */ /* 0x000fe600078e9622 */
[----:B------:R-:W-:Y:S01]  /*1e780*/  FMUL.FTZ R35, R2, R159 ;  /* 0x0000009f02237220 */ /* 0x000fe20000410000 */
[----:B------:R-:W-:Y:S01]  /*1e790*/  LOP3.LUT R22, R7, R189, R22, 0x96, !PT ;  /* 0x000000bd07167212 */ /* 0x000fe200078e9616 */
[----:B------:R-:W-:Y:S04]  /*1e7a0*/  IMAD.WIDE.U32 R178, R34, -0x326172a9, RZ ;  /* 0xcd9e8d5722b27825 */ /* 0x000fe800078e00ff */
[----:B------:R-:W-:Y:S01]  /*1e7b0*/  FMUL.FTZ R34, R2, R158 ;  /* 0x0000009e02227220 */ /* 0x000fe20000410000 */
[----:B------:R-:W-:Y:S01]  /*1e7c0*/  IMAD.WIDE.U32 R180, R22, -0x2daee0ad, RZ ;  /* 0xd2511f5316b47825 */ /* 0x000fe200078e00ff */
[----:B------:R-:W-:Y:S03]  /*1e7d0*/  LOP3.LUT R141, R179, R210, R6, 0x96, !PT ;  /* 0x000000d2b38d7212 */ /* 0x000fe600078e9606 */
[----:B------:R-:W-:Y:S01]  /*1e7e0*/  FMUL.FTZ R22, R2, R162 ;  /* 0x000000a202167220 */ /* 0x000fe20000410000 */
[----:B------:R-:W-:Y:S05]  /*1e7f0*/  LOP3.LUT R124, R181, R182, R18, 0x96, !PT ;  /* 0x000000b6b57c7212 */ /* 0x000fea00078e9612 */
[----:B------:R-:W-:Y:S05]  /*1e800*/  IMAD.WIDE.U32 R124, R124, -0x326172a9, RZ ;  /* 0xcd9e8d577c7c7825 */ /* 0x000fea00078e00ff */
[----:B------:R-:W-:Y:S04]  /*1e810*/  LOP3.LUT R6, R125, R245, R178, 0x96, !PT ;  /* 0x000000f57d067212 */ /* 0x000fe800078e96b2 */
[----:B------:R-:W-:Y:S04]  /*1e820*/  LOP3.LUT R7, R6, 0xff, RZ, 0xc0, !PT ;  /* 0x000000ff06077812 */ /* 0x000fe800078ec0ff */
[----:B------:R-:W-:Y:S11]  /*1e830*/  ISETP.GE.U32.AND P2, PT, R200, R7, PT ;  /* 0x00000007c800720c */ /* 0x000ff60003f46070 */
[----:B------:R-:W-:Y:S02]  /*1e840*/  @!UPT UIADD3 URZ, URZ, URZ, URZ ;  /* 0x0000003f3f3ff290 */ /* 0x000fe4000fffe03f */
[----:B----4-:R-:W-:Y:S05]  /*1e850*/  @!P2 HFMA2.BF16_V2 R123, -RZ.H0_H0, RZ.H0_H0, -R3.H0_H0 ;  /* 0x200000ffff7ba231 */ /* 0x010fea0000340903 */
[----:B------:R-:W-:Y:S01]  /*1e860*/  PRMT R7, R123, 0x7610, R7 ;  /* 0x000076107b077816 */ /* 0x000fe20000000007 */
[----:B------:R1:W-:Y:S04]  /*1e870*/  @!P2 STL.S16 [R1+0xd0], R123 ;  /* 0x0000d07b0100a387 */ /* 0x0003e80000100600 */
[----:B------:R4:W2:Y:S04]  /*1e880*/  LDL.S16 R132, [R1+0xec] ;  /* 0x0000ec0001847983 */ /* 0x0008a80000100600 */
[----:B------:R-:W4:Y:S01]  /*1e890*/  LDL R133, [R1+0x158] ;  /* 0x0001580001857983 */ /* 0x000f220000100800 */
[----:B---3--:R-:W-:Y:S02]  /*1e8a0*/  IADD3 R18, P1, R128, R120, RZ ;  /* 0x0000007880127210 */ /* 0x008fe40007f3e0ff */
[----:B------:R-:W-:Y:S01]  /*1e8b0*/  PRMT R129, R3, 0x5410, R108 ;  /* 0x0000541003817816 */ /* 0x000fe2000000006c */
[----:B------:R3:W3:Y:S01]  /*1e8c0*/  LDL.S16 R128, [R1+0xe4] ;  /* 0x0000e40001807983 */ /* 0x0006e20000100600 */
[----:B------:R-:W-:Y:S01]  /*1e8d0*/  @!P2 PRMT R3, R7, 0x5410, RZ ;  /* 0x000054100703a816 */ /* 0x000fe200000000ff */
[----:B------:R-:W-:Y:S01]  /*1e8e0*/  IMAD.X R19, R114, 0x1, R121, P1 ;  /* 0x0000000172137824 */ /* 0x000fe200008e0679 */
[----:B------:R-:W-:Y:S01]  /*1e8f0*/  IADD3 R122, P1, R202, R122, RZ ;  /* 0x0000007aca7a7210 */ /* 0x000fe20007f3e0ff */
[----:B------:R-:W4:Y:S01]  /*1e900*/  LDL R114, [R1+0x150] ;  /* 0x0001500001727983 */ /* 0x000f220000100800 */
[----:B------:R-:W-:Y:S03]  /*1e910*/  FMUL.FTZ R7, R2, R171 ;  /* 0x000000ab02077220 */ /* 0x000fe60000410000 */
[----:B------:R1:W-:Y:S02]  /*1e920*/  ST.E.U16 desc[UR4][R18.64], R3 ;  /* 0x0000000312007985 */ /* 0x0003e4000c101504 */
[----:B-1----:R-:W-:Y:S01]  /*1e930*/  IMAD.X R123, R203, 0x1, R115, P1 ;  /* 0x00000001cb7b7824 */ /* 0x002fe200008e0673 */
[----:B------:R-:W-:Y:S01]  /*1e940*/  LOP3.LUT R3, R130, 0xffff, RZ, 0xc0, !PT ;  /* 0x0000ffff82037812 */ /* 0x000fe200078ec0ff */
[C---:B------:R-:W-:Y:S01]  /*1e950*/  FMUL.FTZ R18, R2.reuse, R166 ;  /* 0x000000a602127220 */ /* 0x040fe20000410000 */
[----:B------:R-:W-:Y:S02]  /*1e960*/  FMUL.FTZ R19, R2, R167 ;  /* 0x000000a702137220 */ /* 0x000fe40000410000 */
[----:B------:R-:W-:Y:S04]  /*1e970*/  SHF.R.U32.HI R3, RZ, 0x8, R3 ;  /* 0x00000008ff037819 */ /* 0x000fe80000011603 */
[----:B------:R-:W-:Y:S02]  /*1e980*/  LOP3.LUT R137, R3, 0xffff, RZ, 0xc0, !PT ;  /* 0x0000ffff03897812 */ /* 0x000fe400078ec0ff */
[--C-:B------:R-:W-:Y:S04]  /*1e990*/  SHF.R.U32.HI R3, RZ, 0x10, R130.reuse ;  /* 0x00000010ff037819 */ /* 0x100fe80000011682 */
[----:B------:R-:W-:Y:S04]  /*1e9a0*/  LOP3.LUT R3, R3, 0xff, RZ, 0xc0, !PT ;  /* 0x000000ff03037812 */ /* 0x000fe800078ec0ff */
[C---:B------:R-:W-:Y:S02]  /*1e9b0*/  ISETP.GE.U32.AND P6, PT, R200.reuse, R3, PT ;  /* 0x00000003c800720c */ /* 0x040fe40003fc6070 */
[----:B------:R-:W-:Y:S04]  /*1e9c0*/  SHF.R.U32.HI R3, RZ, 0x18, R130 ;  /* 0x00000018ff037819 */ /* 0x000fe80000011682 */
[----:B------:R-:W-:Y:S02]  /*1e9d0*/  ISETP.GE.U32.AND P5, PT, R200, R3, PT ;  /* 0x00000003c800720c */ /* 0x000fe40003fa6070 */
[----:B------:R-:W-:Y:S04]  /*1e9e0*/  LOP3.LUT R3, R6, 0xffff, RZ, 0xc0, !PT ;  /* 0x0000ffff06037812 */ /* 0x000fe800078ec0ff */
[----:B------:R-:W-:Y:S04]  /*1e9f0*/  SHF.R.U32.HI R3, RZ, 0x8, R3 ;  /* 0x00000008ff037819 */ /* 0x000fe80000011603 */
[----:B------:R-:W-:Y:S04]  /*1ea00*/  LOP3.LUT R3, R3, 0xffff, RZ, 0xc0, !PT ;  /* 0x0000ffff03037812 */ /* 0x000fe800078ec0ff */
[C---:B------:R-:W-:Y:S02]  /*1ea10*/  ISETP.GE.U32.AND P4, PT, R200.reuse, R3, PT ;  /* 0x00000003c800720c */ /* 0x040fe40003f86070 */
[--C-:B------:R-:W-:Y:S02]  /*1ea20*/  SHF.R.U32.HI R3, RZ, 0x10, R6.reuse ;  /* 0x00000010ff037819 */ /* 0x100fe40000011606 */
[----:B------:R-:W-:Y:S02]  /*1ea30*/  SHF.R.U32.HI R6, RZ, 0x18, R6 ;  /* 0x00000018ff067819 */ /* 0x000fe40000011606 */
[----:B------:R-:W-:Y:S02]  /*1ea40*/  LOP3.LUT R3, R3, 0xff, RZ, 0xc0, !PT ;  /* 0x000000ff03037812 */ /* 0x000fe400078ec0ff */
[----:B------:R-:W-:Y:S01]  /*1ea50*/  ISETP.GE.U32.AND P2, PT, R200, R6, PT ;  /* 0x00000006c800720c */ /* 0x000fe20003f46070 */
[----:B------:R-:W-:Y:S01]  /*1ea60*/  FMUL.FTZ R6, R2, R170 ;  /* 0x000000aa02067220 */ /* 0x000fe20000410000 */
[----:B------:R-:W-:Y:S02]  /*1ea70*/  ISETP.GE.U32.AND P3, PT, R200, R3, PT ;  /* 0x00000003c800720c */ /* 0x000fe40003f66070 */
[----:B------:R-:W1:Y:S02]  /*1ea80*/  MUFU.EX2 R3, R228 ;  /* 0x000000e400037308 */ /* 0x000e640000000800 */
[----:B-1----:R-:W-:Y:S01]  /*1ea90*/  FADD.FTZ R110, R3, R110 ;  /* 0x0000006e036e7221 */ /* 0x002fe20000010000 */
[----:B--2---:R-:W-:Y:S05]  /*1eaa0*/  @!P4 HFMA2.BF16_V2 R132, -RZ.H0_H0, RZ.H0_H0, -R108.H0_H0 ;  /* 0x200000ffff84c231 */ /* 0x004fea000034096c */
[----:B------:R-:W-:Y:S01]  /*1eab0*/  PRMT R2, R132, 0x7610, R2 ;  /* 0x0000761084027816 */ /* 0x000fe20000000002 */
[----:B------:R1:W-:Y:S03]  /*1eac0*/  @!P4 STL.S16 [R1+0xec], R132 ;  /* 0x0000ec840100c387 */ /* 0x0003e60000100600 */
[----:B------:R-:W-:Y:S01]  /*1ead0*/  @!P4 PRMT R108, R2, 0x5410, RZ ;  /* 0x00005410026cc816 */ /* 0x000fe200000000ff */
[----:B------:R2:W2:Y:S01]  /*1eae0*/  LDL.S16 R153, [R1+0xe0] ;  /* 0x0000e00001997983 */ /* 0x0004a20000100600 */
[----:B------:R-:W-:Y:S01]  /*1eaf0*/  ISETP.GE.U32.AND P4, PT, R200, R136, PT ;  /* 0x00000088c800720c */ /* 0x000fe20003f86070 */
[----:B---3--:R-:W-:Y:S01]  /*1eb00*/  @!P3 HFMA2.BF16_V2 R128, -RZ.H0_H0, RZ.H0_H0, -R0.H0_H0 ;  /* 0x200000ffff80b231 */ /* 0x008fe20000340900 */
[----:B------:R-:W3:Y:S01]  /*1eb10*/  MUFU.EX2 R2, R227 ;  /* 0x000000e300027308 */ /* 0x000ee20000000800 */
[----:B----4-:R-:W-:Y:S01]  /*1eb20*/  IADD3 R114, P1, R202, R114, RZ ;  /* 0x00000072ca727210 */ /* 0x010fe20007f3e0ff */
[----:B------:R4:W4:Y:S02]  /*1eb30*/  LDL.S16 R154, [R1+0xc8] ;  /* 0x0000c800019a7983 */ /* 0x0009240000100600 */
[----:B------:R-:W-:Y:S02]  /*1eb40*/  PRMT R127, R128, 0x7610, R127 ;  /* 0x00007610807f7816 */ /* 0x000fe4000000007f */
[----:B------:R-:W-:Y:S01]  /*1eb50*/  @!P3 STL.S16 [R1+0xe4], R128 ;  /* 0x0000e4800100b387 */ /* 0x000fe20000100600 */
[----:B------:R-:W-:Y:S03]  /*1eb60*/  IMAD.X R115, R203, 0x1, R133, P1 ;  /* 0x00000001cb737824 */ /* 0x000fe600008e0685 */
[----:B------:R2:W4:Y:S04]  /*1eb70*/  LDL.S16 R139, [R1+0xd8] ;  /* 0x0000d800018b7983 */ /* 0x0005280000100600 */
[----:B------:R1:W-:Y:S01]  /*1eb80*/  ST.E.U16 desc[UR4][R122.64], R108 ;  /* 0x0000006c7a007985 */ /* 0x0003e2000c101504 */
[C---:B---3--:R-:W-:Y:S01]  /*1eb90*/  F2FP.BF16.F32.PACK_AB R156, R2.reuse, R3 ;  /* 0x00000003029c723e */ /* 0x048fe200000010ff */
[----:B-1----:R-:W-:Y:S01]  /*1eba0*/  FADD.FTZ R132, R2, R110 ;  /* 0x0000006e02847221 */ /* 0x002fe20000010000 */
[----:B------:R-:W1:Y:S10]  /*1ebb0*/  MUFU.EX2 R3, R226 ;  /* 0x000000e200037308 */ /* 0x000e740000000800 */
[----:B------:R-:W3:Y:S01]  /*1ebc0*/  MUFU.EX2 R2, R225 ;  /* 0x000000e100027308 */ /* 0x000ee20000000800 */
[----:B-1----:R-:W-:Y:S09]  /*1ebd0*/  FADD.FTZ R110, R3, R119 ;  /* 0x00000077036e7221 */ /* 0x002ff20000010000 */
[----:B------:R-:W-:Y:S01]  /*1ebe0*/  MUFU.EX2 R119, R233 ;  /* 0x000000e900777308 */ /* 0x000fe20000000800 */
[----:B------:R-:W-:Y:S02]  /*1ebf0*/  PRMT R108, R0, 0x7632, R108 ;  /* 0x00007632006c7816 */ /* 0x000fe4000000006c */
[C---:B---3--:R-:W-:Y:S01]  /*1ec00*/  F2FP.BF16.F32.PACK_AB R157, R2.reuse, R3 ;  /* 0x00000003029d723e */ /* 0x048fe200000010ff */
[----:B------:R-:W-:Y:S01]  /*1ec10*/  FADD.FTZ R133, R2, R110 ;  /* 0x0000006e02857221 */ /* 0x000fe20000010000 */
[----:B------:R-:W-:Y:S05]  /*1ec20*/  PRMT R128, R0, 0x5410, R108 ;  /* 0x0000541000807816 */ /* 0x000fea000000006c */
[----:B------:R-:W-:Y:S01]  /*1ec30*/  MUFU.EX2 R2, R223 ;  /* 0x000000df00027308 */ /* 0x000fe20000000800 */
[----:B------:R-:W-:Y:S05]  /*1ec40*/  @!P3 PRMT R0, R127, 0x5410, RZ ;  /* 0x000054107f00b816 */ /* 0x000fea00000000ff */
[----:B------:R1:W-:Y:S04]  /*1ec50*/  ST.E.U16 desc[UR4][R114.64], R0 ;  /* 0x0000000072007985 */ /* 0x0003e8000c101504 */
[----:B------:R-:W3:Y:S10]  /*1ec60*/  MUFU.EX2 R3, R224 ;  /* 0x000000e000037308 */ /* 0x000ef40000000800 */
[----:B------:R-:W1:Y:S10]  /*1ec70*/  MUFU.EX2 R110, R235 ;  /* 0x000000eb006e7308 */ /* 0x000e740000000800 */
[----:B------:R-:W1:Y:S01]  /*1ec80*/  MUFU.EX2 R127, R230 ;  /* 0x000000e6007f7308 */ /* 0x000e620000000800 */
[----:B---3--:R-:W-:Y:S01]  /*1ec90*/  FADD.FTZ R118, R3, R118 ;  /* 0x0000007603767221 */ /* 0x008fe20000010000 */
[C---:B------:R-:W-:Y:S03]  /*1eca0*/  F2FP.BF16.F32.PACK_AB R3, R2.reuse, R3 ;  /* 0x000000030203723e */ /* 0x040fe600000010ff */
[----:B------:R-:W-:Y:S01]  /*1ecb0*/  FADD.FTZ R138, R2, R118 ;  /* 0x00000076028a7221 */ /* 0x000fe20000010000 */
[----:B------:R-:W-:Y:S04]  /*1ecc0*/  FADD.FTZ R2, R126, R140 ;  /* 0x0000008c7e027221 */ /* 0x000fe80000010000 */
[----:B------:R-:W3:Y:S01]  /*1ecd0*/  MUFU.EX2 R118, R234 ;  /* 0x000000ea00767308 */ /* 0x000ee20000000800 */
[----:B-1----:R-:W-:Y:S01]  /*1ece0*/  LOP3.LUT R0, R124, 0xff, RZ, 0xc0, !PT ;  /* 0x000000ff7c007812 */ /* 0x002fe200078ec0ff */
[--C-:B------:R-:W-:Y:S01]  /*1ecf0*/  FADD.FTZ R143, R110, R2.reuse ;  /* 0x000000026e8f7221 */ /* 0x100fe20000010000 */
[----:B------:R-:W-:Y:S02]  /*1ed00*/  PRMT R2, R150, 0x7610, R2 ;  /* 0x0000761096027816 */ /* 0x000fe40000000002 */
[----:B------:R-:W-:Y:S02]  /*1ed10*/  ISETP.GE.U32.AND P1, PT, R200, R0, PT ;  /* 0x00000000c800720c */ /* 0x000fe40003f26070 */
[----:B------:R-:W-:Y:S02]  /*1ed20*/  SHF.R.U32.HI R0, RZ, 0x10, R124 ;  /* 0x00000010ff007819 */ /* 0x000fe4000001167c */
[----:B------:R-:W-:Y:S01]  /*1ed30*/  F2FP.BF16.F32.PACK_AB R181, R110, R126 ;  /* 0x0000007e6eb5723e */ /* 0x000fe200000010ff */
[----:B------:R-:W-:Y:S01]  /*1ed40*/  FADD.FTZ R133, R127, R133 ;  /* 0x000000857f857221 */ /* 0x000fe20000010000 */
[----:B------:R-:W-:Y:S02]  /*1ed50*/  LOP3.LUT R112, R0, 0xff, RZ, 0xc0, !PT ;  /* 0x000000ff00707812 */ /* 0x000fe400078ec0ff */
[----:B------:R-:W-:Y:S01]  /*1ed60*/  PRMT R110, R150, 0x7632, R110 ;  /* 0x00007632966e7816 */ /* 0x000fe2000000006e */
[----:B------:R-:W1:Y:S01]  /*1ed70*/  MUFU.EX2 R0, R232 ;  /* 0x000000e800007308 */ /* 0x000e620000000800 */
[----:B------:R-:W-:Y:S02]  /*1ed80*/  LOP3.LUT R126, R124, 0xffff, RZ, 0xc0, !PT ;  /* 0x0000ffff7c7e7812 */ /* 0x000fe400078ec0ff */
[----:B---3--:R-:W-:Y:S02]  /*1ed90*/  F2FP.BF16.F32.PACK_AB R161, R118, R119 ;  /* 0x0000007776a1723e */ /* 0x008fe400000010ff */
[----:B-1----:R-:W-:Y:S01]  /*1eda0*/  F2FP.BF16.F32.PACK_AB R168, R0, R127 ;  /* 0x0000007f00a8723e */ /* 0x002fe200000010ff */
[----:B--2---:R-:W-:Y:S05]  /*1edb0*/  @!P2 HFMA2.BF16_V2 R153, -RZ.H0_H0, RZ.H0_H0, -R108.H0_H0 ;  /* 0x200000ffff99a231 */ /* 0x004fea000034096c */
[----:B------:R-:W-:Y:S01]  /*1edc0*/  PRMT R145, R153, 0x7610, R145 ;  /* 0x0000761099917816 */ /* 0x000fe20000000091 */
[----:B------:R1:W-:Y:S01]  /*1edd0*/  @!P2 STL.S16 [R1+0xe0], R153 ;  /* 0x0000e0990100a387 */ /* 0x0003e20000100600 */
[----:B----4-:R-:W-:Y:S02]  /*1ede0*/  @!P4 HFMA2.BF16_V2 R154, -RZ.H0_H0, RZ.H0_H0, -R2.H0_H0 ;  /* 0x200000ffff9ac231 */ /* 0x010fe40000340902 */
[----:B------:R-:W-:Y:S02]  /*1edf0*/  @!P2 PRMT R108, R145, 0x5410, RZ ;  /* 0x00005410916ca816 */ /* 0x000fe400000000ff */
[----:B------:R-:W-:Y:S01]  /*1ee00*/  ISETP.GE.U32.AND P2, PT, R200, R112, PT ;  /* 0x00000070c800720c */ /* 0x000fe20003f46070 */
[----:B------:R-:W-:Y:S01]  /*1ee10*/  FADD.FTZ R112, R119, R132 ;  /* 0x0000008477707221 */ /* 0x000fe20000010000 */
[----:B------:R-:W-:Y:S01]  /*1ee20*/  PRMT R136, R154, 0x7610, R136 ;  /* 0x000076109a887816 */ /* 0x000fe20000000088 */
[----:B------:R-:W2:Y:S01]  /*1ee30*/  MUFU.EX2 R132, R229 ;  /* 0x000000e500847308 */ /* 0x000ea20000000800 */
[----:B------:R-:W-:Y:S01]  /*1ee40*/  ST.E.U16 desc[UR4][R114.64+0x2], R108 ;  /* 0x0000026c72007985 */ /* 0x000fe2000c101504 */
[----:B------:R-:W-:Y:S01]  /*1ee50*/  FADD.FTZ R145, R118, R112 ;  /* 0x0000007076917221 */ /* 0x000fe20000010000 */
[----:B------:R-:W-:Y:S02]  /*1ee60*/  PRMT R118, R2, 0x5410, R110 ;  /* 0x0000541002767816 */ /* 0x000fe4000000006e */
[----:B------:R-:W-:Y:S02]  /*1ee70*/  @!P4 PRMT R2, R136, 0x5410, RZ ;  /* 0x000054108802c816 */ /* 0x000fe400000000ff */
[----:B------:R-:W-:Y:S03]  /*1ee80*/  SHF.R.U32.HI R112, RZ, 0x18, R124 ;  /* 0x00000018ff707819 */ /* 0x000fe6000001167c */
[----:B------:R-:W3:Y:S01]  /*1ee90*/  MUFU.EX2 R119, R231 ;  /* 0x000000e700777308 */ /* 0x000ee20000000800 */
[----:B------:R4:W-:Y:S01]  /*1eea0*/  ST.E.U16 desc[UR4][R202.64+0x10], R2 ;  /* 0x00001002ca007985 */ /* 0x0009e2000c101504 */
[----:B------:R-:W-:Y:S02]  /*1eeb0*/  ISETP.GE.U32.AND P3, PT, R200, R112, PT ;  /* 0x00000070c800720c */ /* 0x000fe40003f66070 */
[----:B------:R-:W-:Y:S04]  /*1eec0*/  SHF.R.U32.HI R112, RZ, 0x8, R126 ;  /* 0x00000008ff707819 */ /* 0x000fe8000001167e */
[----:B------:R-:W-:Y:S01]  /*1eed0*/  LOP3.LUT R112, R112, 0xffff, RZ, 0xc0, !PT ;  /* 0x0000ffff70707812 */ /* 0x000fe200078ec0ff */
[----:B-1----:R1:W3:Y:S01]  /*1eee0*/  LDL.S16 R153, [R1+0xd4] ;  /* 0x0000d40001997983 */ /* 0x0022e20000100600 */
[----:B--2---:R-:W-:Y:S03]  /*1eef0*/  FADD.FTZ R127, R132, R138 ;  /* 0x0000008a847f7221 */ /* 0x004fe60000010000 */
[----:B------:R2:W-:Y:S01]  /*1ef00*/  @!P4 STL.S16 [R1+0xc8], R154 ;  /* 0x0000c89a0100c387 */ /* 0x0005e20000100600 */
[----:B------:R-:W-:Y:S01]  /*1ef10*/  ISETP.GE.U32.AND P4, PT, R200, R137, PT ;  /* 0x00000089c800720c */ /* 0x000fe20003f86070 */
[----:B------:R-:W-:Y:S02]  /*1ef20*/  IMAD.WIDE.U32 R136, R149, -0x2daee0ad, RZ ;  /* 0xd2511f5395887825 */ /* 0x000fe400078e00ff */
[----:B------:R1:W3:Y:S04]  /*1ef30*/  LDL.S16 R190, [R1+0xe8] ;  /* 0x0000e80001be7983 */ /* 0x0002e80000100600 */
[----:B------:R1:W3:Y:S06]  /*1ef40*/  LDL.S16 R140, [R1+0xdc] ;  /* 0x0000dc00018c7983 */ /* 0x0002ec0000100600 */
[----:B------:R-:W-:Y:S01]  /*1ef50*/  @!P4 HFMA2.BF16_V2 R139, -RZ.H0_H0, RZ.H0_H0, -R110.H0_H0 ;  /* 0x200000ffff8bc231 */ /* 0x000fe2000034096e */
[----:B----4-:R-:W-:Y:S04]  /*1ef60*/  PRMT R2, R107, 0x7632, R2 ;  /* 0x000076326b027816 */ /* 0x010fe80000000002 */
[----:B------:R-:W-:Y:S01]  /*1ef70*/  PRMT R126, R139, 0x7610, R126 ;  /* 0x000076108b7e7816 */ /* 0x000fe2000000007e */
[----:B------:R4:W-:Y:S03]  /*1ef80*/  @!P4 STL.S16 [R1+0xd8], R139 ;  /* 0x0000d88b0100c387 */ /* 0x0009e60000100600 */
[----:B------:R-:W-:Y:S01]  /*1ef90*/  @!P4 PRMT R110, R126, 0x5410, RZ ;  /* 0x000054107e6ec816 */ /* 0x000fe200000000ff */
[----:B------:R1:W4:Y:S01]  /*1efa0*/  LDL.S16 R208, [R1+0xc0] ;  /* 0x0000c00001d07983 */ /* 0x0003220000100600 */
[----:B------:R-:W-:Y:S01]  /*1efb0*/  ISETP.GE.U32.AND P4, PT, R200, R112, PT ;  /* 0x00000070c800720c */ /* 0x000fe20003f86070 */
[----:B--2---:R-:W-:Y:S01]  /*1efc0*/  FADD.FTZ R154, R0, R133 ;  /* 0x00000085009a7221 */ /* 0x004fe20000010000 */
[----:B------:R-:W-:Y:S01]  /*1efd0*/  PRMT R112, R111, 0x7632, R112 ;  /* 0x000076326f707816 */ /* 0x000fe20000000070 */
[----:B------:R2:W-:Y:S01]  /*1efe0*/  ST.E.U16 desc[UR4][R202.64+0x12], R110 ;  /* 0x0000126eca007985 */ /* 0x0005e2000c101504 */
[----:B---3--:R-:W-:Y:S02]  /*1eff0*/  F2FP.BF16.F32.PACK_AB R0, R119, R132 ;  /* 0x000000847700723e */ /* 0x008fe400000010ff */
[----:B------:R-:W-:Y:S04]  /*1f000*/  LOP3.LUT R126, R137, R246, R186, 0x96, !PT ;  /* 0x000000f6897e7212 */ /* 0x000fe800078e96ba */
[----:B------:R-:W-:Y:S01]  /*1f010*/  LOP3.LUT R108, R126, 0xff, RZ, 0xc0, !PT ;  /* 0x000000ff7e6c7812 */ /* 0x000fe200078ec0ff */
[----:B----4-:R1:W3:Y:S01]  /*1f020*/  LDL.S16 R139, [R1+0xcc] ;  /* 0x0000cc00018b7983 */ /* 0x0102e20000100600 */
[----:B--2---:R-:W-:Y:S01]  /*1f030*/  PRMT R110, R169, 0x7610, R110 ;  /* 0x00007610a96e7816 */ /* 0x004fe2000000006e */
[----:B------:R-:W-:Y:S05]  /*1f040*/  @!P6 HFMA2.BF16_V2 R153, -RZ.H0_H0, RZ.H0_H0, -R111.H0_H0 ;  /* 0x200000ffff99e231 */ /* 0x000fea000034096f */
[----:B------:R-:W-:Y:S01]  /*1f050*/  PRMT R207, R153, 0x7610, R207 ;  /* 0x0000761099cf7816 */ /* 0x000fe200000000cf */
[----:B------:R2:W-:Y:S01]  /*1f060*/  @!P6 STL.S16 [R1+0xd4], R153 ;  /* 0x0000d4990100e387 */ /* 0x0005e20000100600 */
[----:B------:R-:W-:Y:S02]  /*1f070*/  @!P5 HFMA2.BF16_V2 R190, -RZ.H0_H0, RZ.H0_H0, -R112.H0_H0 ;  /* 0x200000ffffbed231 */ /* 0x000fe40000340970 */
[----:B------:R-:W-:Y:S03]  /*1f080*/  @!P1 HFMA2.BF16_V2 R140, -RZ.H0_H0, RZ.H0_H0, -R107.H0_H0 ;  /* 0x200000ffff8c9231 */ /* 0x000fe6000034096b */
[----:B------:R-:W-:Y:S01]  /*1f090*/  PRMT R133, R190, 0x7610, R133 ;  /* 0x00007610be857816 */ /* 0x000fe20000000085 */
[----:B------:R4:W-:Y:S01]  /*1f0a0*/  @!P5 STL.S16 [R1+0xe8], R190 ;  /* 0x0000e8be0100d387 */ /* 0x0009e20000100600 */
[----:B------:R-:W-:Y:S03]  /*1f0b0*/  PRMT R138, R140, 0x7610, R138 ;  /* 0x000076108c8a7816 */ /* 0x000fe6000000008a */
[----:B------:R1:W-:Y:S01]  /*1f0c0*/  @!P1 STL.S16 [R1+0xdc], R140 ;  /* 0x0000dc8c01009387 */ /* 0x0003e20000100600 */
[----:B------:R-:W-:Y:S02]  /*1f0d0*/  @!P2 HFMA2.BF16_V2 R208, -RZ.H0_H0, RZ.H0_H0, -R110.H0_H0 ;  /* 0x200000ffffd0a231 */ /* 0x000fe4000034096e */
[----:B--2---:R-:W-:Y:S01]  /*1f0e0*/  FADD.FTZ R153, R119, R127 ;  /* 0x0000007f77997221 */ /* 0x004fe20000010000 */
[----:B------:R-:W-:Y:S02]  /*1f0f0*/  PRMT R119, R111, 0x5410, R112 ;  /* 0x000054106f777816 */ /* 0x000fe40000000070 */
[----:B------:R-:W-:Y:S02]  /*1f100*/  @!P6 PRMT R111, R207, 0x5410, RZ ;  /* 0x00005410cf6fe816 */ /* 0x000fe400000000ff */
[----:B------:R-:W-:Y:S01]  /*1f110*/  @!P5 PRMT R112, R133, 0x5410, RZ ;  /* 0x000054108570d816 */ /* 0x000fe200000000ff */
[----:B------:R2:W2:Y:S01]  /*1f120*/  LDL.S16 R207, [R1+0xbc] ;  /* 0x0000bc0001cf7983 */ /* 0x0004a20000100600 */
[----:B------:R-:W-:Y:S02]  /*1f130*/  PRMT R133, R107, 0x5410, R2 ;  /* 0x000054106b857816 */ /* 0x000fe40000000002 */
[----:B------:R-:W-:Y:S01]  /*1f140*/  @!P1 PRMT R107, R138, 0x5410, RZ ;  /* 0x000054108a6b9816 */ /* 0x000fe200000000ff */
[----:B----4-:R4:W4:Y:S01]  /*1f150*/  LDL.S16 R190, [R1+0xc4] ;  /* 0x0000c40001be7983 */ /* 0x0109220000100600 */
[----:B------:R-:W-:Y:S02]  /*1f160*/  ISETP.GE.U32.AND P6, PT, R200, R108, PT ;  /* 0x0000006cc800720c */ /* 0x000fe40003fc6070 */
[----:B------:R-:W-:Y:S01]  /*1f170*/  LOP3.LUT R108, R126, 0xffff, RZ, 0xc0, !PT ;  /* 0x0000ffff7e6c7812 */ /* 0x000fe200078ec0ff */
[----:B-1----:R1:W4:Y:S01]  /*1f180*/  LDL.S16 R140, [R1+0xb8] ;  /* 0x0000b800018c7983 */ /* 0x0023220000100600 */
[----:B------:R-:W-:Y:S02]  /*1f190*/  PRMT R167, R208, 0x7610, R167 ;  /* 0x00007610d0a77816 */ /* 0x000fe400000000a7 */
[----:B------:R-:W-:Y:S01]  /*1f1a0*/  SHF.R.U32.HI R108, RZ, 0x8, R108 ;  /* 0x00000008ff6c7819 */ /* 0x000fe2000001166c */
[----:B---3--:R-:W-:Y:S01]  /*1f1b0*/  @!P4 HFMA2.BF16_V2 R139, -RZ.H0_H0, RZ.H0_H0, -R2.H0_H0 ;  /* 0x200000ffff8bc231 */ /* 0x008fe20000340902 */
[----:B------:R-:W-:Y:S02]  /*1f1c0*/  ST.E.U16 desc[UR4][R120.64+0x10], R111 ;  /* 0x0000106f78007985 */ /* 0x000fe4000c101504 */
[----:B------:R-:W-:Y:S02]  /*1f1d0*/  LOP3.LUT R108, R108, 0xffff, RZ, 0xc0, !PT ;  /* 0x0000ffff6c6c7812 */ /* 0x000fe400078ec0ff */
[----:B------:R-:W-:Y:S01]  /*1f1e0*/  PRMT R132, R139, 0x7610, R132 ;  /* 0x000076108b847816 */ /* 0x000fe20000000084 */
[----:B------:R3:W-:Y:S01]  /*1f1f0*/  @!P4 STL.S16 [R1+0xcc], R139 ;  /* 0x0000cc8b0100c387 */ /* 0x0007e20000100600 */
[----:B------:R-:W-:Y:S02]  /*1f200*/  ISETP.GE.U32.AND P5, PT, R200, R108, PT ;  /* 0x0000006cc800720c */ /* 0x000fe40003fa6070 */
[----:B------:R-:W-:Y:S01]  /*1f210*/  SHF.R.U32.HI R108, RZ, 0x18, R126 ;  /* 0x00000018ff6c7819 */ /* 0x000fe2000001167e */
[----:B------:R-:W-:Y:S01]  /*1f220*/  ST.E.U16 desc[UR4][R120.64+0x12], R112 ;  /* 0x0000127078007985 */ /* 0x000fe2000c101504 */
[----:B------:R-:W-:Y:S02]  /*1f230*/  @!P4 PRMT R2, R132, 0x5410, RZ ;  /* 0x000054108402c816 */ /* 0x000fe400000000ff */
[----:B------:R-:W-:Y:S01]  /*1f240*/  ISETP.GE.U32.AND P1, PT, R200, R108, PT ;  /* 0x0000006cc800720c */ /* 0x000fe20003f26070 */
[----:B------:R1:W-:Y:S01]  /*1f250*/  ST.E.U16 desc[UR4][R122.64+0xe], R107 ;  /* 0x00000e6b7a007985 */ /* 0x0003e2000c101504 */
[----:B------:R-:W-:Y:S02]  /*1f260*/  PRMT R108, R169, 0x7632, R108 ;  /* 0x00007632a96c7816 */ /* 0x000fe4000000006c */
[----:B------:R-:W-:Y:S01]  /*1f270*/  SHF.R.U32.HI R126, RZ, 0x10, R126 ;  /* 0x00000010ff7e7819 */ /* 0x000fe2000001167e */
[----:B------:R1:W-:Y:S01]  /*1f280*/  ST.E.U16 desc[UR4][R122.64+0x10], R2 ;  /* 0x000010027a007985 */ /* 0x0003e2000c101504 */
[----:B------:R-:W-:Y:S02]  /*1f290*/  PRMT R132, R110, 0x5410, R108 ;  /* 0x000054106e847816 */ /* 0x000fe4000000006c */
[----:B------:R-:W-:Y:S02]  /*1f2a0*/  @!P2 PRMT R110, R167, 0x5410, RZ ;  /* 0x00005410a76ea816 */ /* 0x000fe400000000ff */
[----:B------:R-:W-:Y:S03]  /*1f2b0*/  LOP3.LUT R126, R126, 0xff, RZ, 0xc0, !PT ;  /* 0x000000ff7e7e7812 */ /* 0x000fe600078ec0ff */
[----:B------:R1:W-:Y:S01]  /*1f2c0*/  ST.E.U16 desc[UR4][R114.64+0x10], R110 ;  /* 0x0000106e72007985 */ /* 0x0003e2000c101504 */
[----:B------:R-:W-:Y:S01]  /*1f2d0*/  ISETP.GE.U32.AND P4, PT, R200, R126, PT ;  /* 0x0000007ec800720c */ /* 0x000fe20003f86070 */
[----:B---3--:R-:W-:Y:S02]  /*1f2e0*/  IMAD.WIDE.U32 R138, R141, -0x2daee0ad, RZ ;  /* 0xd2511f538d8a7825 */ /* 0x008fe400078e00ff */
[----:B------:R3:W3:Y:S03]  /*1f2f0*/  LDL.S16 R141, [R1+0xb4] ;  /* 0x0000b400018d7983 */ /* 0x0006e60000100600 */
[----:B------:R-:W-:Y:S01]  /*1f300*/  LOP3.LUT R126, R139, R246, R180, 0x96, !PT ;  /* 0x000000f68b7e7212 */ /* 0x000fe200078e96b4 */
[----:B------:R-:W-:Y:S03]  /*1f310*/  @!P2 STL.S16 [R1+0xc0], R208 ;  /* 0x0000c0d00100a387 */ /* 0x000fe60000100600 */
[----:B------:R-:W-:Y:S01]  /*1f320*/  LOP3.LUT R111, R126, 0xff, RZ, 0xc0, !PT ;  /* 0x000000ff7e6f7812 */ /* 0x000fe200078ec0ff */
[----:B------:R2:W3:Y:S01]  /*1f330*/  LDL.S16 R167, [R1+0xb0] ;  /* 0x0000b00001a77983 */ /* 0x0004e20000100600 */
[C---:B-1----:R-:W-:Y:S02]  /*1f340*/  PRMT R107, R151.reuse, 0x7610, R107 ;  /* 0x00007610976b7816 */ /* 0x042fe4000000006b */
[----:B------:R-:W-:Y:S02]  /*1f350*/  ISETP.GE.U32.AND P2, PT, R200, R111, PT ;  /* 0x0000006fc800720c */ /* 0x000fe40003f46070 */
[----:B------:R-:W-:Y:S04]  /*1f360*/  LOP3.LUT R2, R126, 0xffff, RZ, 0xc0, !PT ;  /* 0x0000ffff7e027812 */ /* 0x000fe800078ec0ff */
[--C-:B------:R-:W-:Y:S02]  /*1f370*/  SHF.R.U32.HI R111, RZ, 0x8, R2.reuse ;  /* 0x00000008ff6f7819 */ /* 0x100fe40000011602 */
[----:B------:R-:W-:Y:S02]  /*1f380*/  PRMT R2, R151, 0x7632, R2 ;  /* 0x0000763297027816 */ /* 0x000fe40000000002 */
[----:B------:R-:W-:Y:S02]  /*1f390*/  PRMT R110, R164, 0x7610, R110 ;  /* 0x00007610a46e7816 */ /* 0x000fe4000000006e */
[----:B------:R-:W-:Y:S01]  /*1f3a0*/  LOP3.LUT R111, R111, 0xffff, RZ, 0xc0, !PT ;  /* 0x0000ffff6f6f7812 */ /* 0x000fe200078ec0ff */
[----:B--2---:R-:W-:Y:S02]  /*1f3b0*/  @!P3 HFMA2.BF16_V2 R207, -RZ.H0_H0, RZ.H0_H0, -R108.H0_H0 ;  /* 0x200000ffffcfb231 */ /* 0x004fe4000034096c */
[----:B----4-:R-:W-:Y:S03]  /*1f3c0*/  @!P6 HFMA2.BF16_V2 R190, -RZ.H0_H0, RZ.H0_H0, -R107.H0_H0 ;  /* 0x200000ffffbee231 */ /* 0x010fe6000034096b */
[----:B------:R-:W-:Y:S01]  /*1f3d0*/  PRMT R188, R207, 0x7610, R188 ;  /* 0x00007610cfbc7816 */ /* 0x000fe200000000bc */
[----:B------:R-:W-:Y:S01]  /*1f3e0*/  @!P3 STL.S16 [R1+0xbc], R207 ;  /* 0x0000bccf0100b387 */ /* 0x000fe20000100600 */
[----:B------:R-:W-:Y:S01]  /*1f3f0*/  @!P5 HFMA2.BF16_V2 R140, -RZ.H0_H0, RZ.H0_H0, -R2.H0_H0 ;  /* 0x200000ffff8cd231 */ /* 0x000fe20000340902 */
[----:B------:R-:W-:Y:S02]  /*1f400*/  PRMT R112, R190, 0x7610, R112 ;  /* 0x00007610be707816 */ /* 0x000fe40000000070 */
[----:B------:R-:W-:Y:S01]  /*1f410*/  @!P6 STL.S16 [R1+0xc4], R190 ;  /* 0x0000c4be0100e387 */ /* 0x000fe20000100600 */
[----:B------:R-:W-:Y:S02]  /*1f420*/  @!P3 PRMT R108, R188, 0x5410, RZ ;  /* 0x00005410bc6cb816 */ /* 0x000fe400000000ff */
[----:B------:R-:W-:Y:S01]  /*1f430*/  PRMT R185, R140, 0x7610, R185 ;  /* 0x000076108cb97816 */ /* 0x000fe200000000b9 */
[----:B------:R1:W-:Y:S01]  /*1f440*/  @!P5 STL.S16 [R1+0xb8], R140 ;  /* 0x0000b88c0100d387 */ /* 0x0003e20000100600 */
[----:B------:R-:W-:Y:S02]  /*1f450*/  ISETP.GE.U32.AND P3, PT, R200, R111, PT ;  /* 0x0000006fc800720c */ /* 0x000fe40003f66070 */
[--C-:B------:R-:W-:Y:S01]  /*1f460*/  SHF.R.U32.HI R111, RZ, 0x18, R126.reuse ;  /* 0x00000018ff6f7819 */ /* 0x100fe2000001167e */
[----:B------:R4:W2:Y:S01]  /*1f470*/  LDL.S16 R151, [R1+0xac] ;  /* 0x0000ac0001977983 */ /* 0x0008a20000100600 */
[----:B------:R-:W-:Y:S03]  /*1f480*/  SHF.R.U32.HI R126, RZ, 0x10, R126 ;  /* 0x00000010ff7e7819 */ /* 0x000fe6000001167e */
[----:B------:R4:W-:Y:S01]  /*1f490*/  ST.E.U16 desc[UR4][R114.64+0x12], R108 ;  /* 0x0000126c72007985 */ /* 0x0009e2000c101504 */
[----:B------:R-:W-:Y:S02]  /*1f4a0*/  LOP3.LUT R126, R126, 0xff, RZ, 0xc0, !PT ;  /* 0x000000ff7e7e7812 */ /* 0x000fe400078ec0ff */
[----:B-1----:R-:W-:Y:S02]  /*1f4b0*/  PRMT R140, R107, 0x5410, R2 ;  /* 0x000054106b8c7816 */ /* 0x002fe40000000002 */
[----:B------:R-:W-:Y:S02]  /*1f4c0*/  @!P6 PRMT R107, R112, 0x5410, RZ ;  /* 0x00005410706be816 */ /* 0x000fe400000000ff */
[----:B------:R-:W-:Y:S01]  /*1f4d0*/  @!P5 PRMT R2, R185, 0x5410, RZ ;  /* 0x00005410b902d816 */ /* 0x000fe200000000ff */
[----:B------:R1:W2:Y:S01]  /*1f4e0*/  LDL.S16 R112, [R1+0xa8] ;  /* 0x0000a80001707983 */ /* 0x0002a20000100600 */
[----:B------:R-:W-:Y:S01]  /*1f4f0*/  ISETP.GE.U32.AND P6, PT, R200, R111, PT ;  /* 0x0000006fc800720c */ /* 0x000fe20003fc6070 */
[----:B---3--:R-:W-:Y:S01]  /*1f500*/  @!P4 HFMA2.BF16_V2 R141, -RZ.H0_H0, RZ.H0_H0, -R110.H0_H0 ;  /* 0x200000ffff8dc231 */ /* 0x008fe2000034096e */
[----:B------:R-:W-:Y:S01]  /*1f510*/  PRMT R111, R164, 0x7632, R111 ;  /* 0x00007632a46f7816 */ /* 0x000fe2000000006f */
[----:B------:R1:W3:Y:S01]  /*1f520*/  LDL.S16 R185, [R1+0xa4] ;  /* 0x0000a40001b97983 */ /* 0x0002e20000100600 */
[----:B----4-:R-:W-:Y:S02]  /*1f530*/  LOP3.LUT R108, R136, 0xff, RZ, 0xc0, !PT ;  /* 0x000000ff886c7812 */ /* 0x010fe400078ec0ff */
[----:B------:R-:W-:Y:S01]  /*1f540*/  PRMT R184, R141, 0x7610, R184 ;  /* 0x000076108db87816 */ /* 0x000fe200000000b8 */
[----:B------:R4:W-:Y:S01]  /*1f550*/  @!P4 STL.S16 [R1+0xb4], R141 ;  /* 0x0000b48d0100c387 */ /* 0x0009e20000100600 */
[----:B------:R-:W-:Y:S01]  /*1f560*/  ISETP.GE.U32.AND P5, PT, R200, R108, PT ;  /* 0x0000006cc800720c */ /* 0x000fe20003fa6070 */
[----:B------:R-:W-:Y:S01]  /*1f570*/  @!P1 HFMA2.BF16_V2 R167, -RZ.H0_H0, RZ.H0_H0, -R111.H0_H0 ;  /* 0x200000ffffa79231 */ /* 0x000fe2000034096f */
[----:B------:R-:W-:Y:S01]  /*1f580*/  LOP3.LUT R108, R136, 0xffff, RZ, 0xc0, !PT ;  /* 0x0000ffff886c7812 */ /* 0x000fe200078ec0ff */
[----:B------:R1:W-:Y:S03]  /*1f590*/  ST.E.U16 desc[UR4][R202.64+0x22], R2 ;  /* 0x00002202ca007985 */ /* 0x0003e6000c101504 */
[----:B------:R-:W-:Y:S01]  /*1f5a0*/  PRMT R166, R167, 0x7610, R166 ;  /* 0x00007610a7a67816 */ /* 0x000fe200000000a6 */
[----:B------:R1:W-:Y:S01]  /*1f5b0*/  ST.E.U16 desc[UR4][R202.64+0x20], R107 ;  /* 0x0000206bca007985 */ /* 0x0003e2000c101504 */
[----:B------:R-:W-:Y:S04]  /*1f5c0*/  SHF.R.U32.HI R108, RZ, 0x8, R108 ;  /* 0x00000008ff6c7819 */ /* 0x000fe8000001166c */
[----:B------:R-:W-:Y:S02]  /*1f5d0*/  LOP3.LUT R108, R108, 0xffff, RZ, 0xc0, !PT ;  /* 0x0000ffff6c6c7812 */ /* 0x000fe400078ec0ff */
[----:B----4-:R-:W-:Y:S02]  /*1f5e0*/  PRMT R141, R110, 0x5410, R111 ;  /* 0x000054106e8d7816 */ /* 0x010fe4000000006f */
[----:B------:R-:W-:Y:S02]  /*1f5f0*/  @!P4 PRMT R110, R184, 0x5410, RZ ;  /* 0x00005410b86ec816 */ /* 0x000fe400000000ff */
[----:B------:R-:W-:Y:S01]  /*1f600*/  @!P1 PRMT R111, R166, 0x5410, RZ ;  /* 0x00005410a66f9816 */ /* 0x000fe200000000ff */
[----:B------:R4:W4:Y:S01]  /*1f610*/  LDL.S16 R184, [R1+0xa0] ;  /* 0x0000a00001b87983 */ /* 0x0009220000100600 */
[----:B-1----:R-:W-:Y:S02]  /*1f620*/  PRMT R2, R106, 0x7632, R2 ;  /* 0x000076326a027816 */ /* 0x002fe40000000002 */
[C---:B------:R-:W-:Y:S01]  /*1f630*/  ISETP.GE.U32.AND P4, PT, R200.reuse, R126, PT ;  /* 0x0000007ec800720c */ /* 0x040fe20003f86070 */
[----:B------:R1:W-:Y:S01]  /*1f640*/  @!P1 STL.S16 [R1+0xb0], R167 ;  /* 0x0000b0a701009387 */ /* 0x0003e20000100600 */
[----:B------:R-:W-:Y:S02]  /*1f650*/  SHF.R.U32.HI R107, RZ, 0x10, R136 ;  /* 0x00000010ff6b7819 */ /* 0x000fe40000011688 */
[----:B------:R-:W-:Y:S01]  /*1f660*/  ISETP.GE.U32.AND P1, PT, R200, R108, PT ;  /* 0x0000006cc800720c */ /* 0x000fe20003f26070 */
[----:B------:R2:W4:Y:S01]  /*1f670*/  LDL.S16 R166, [R1+0x98] ;  /* 0x0000980001a67983 */ /* 0x0005220000100600 */
[----:B------:R-:W-:Y:S02]  /*1f680*/  LOP3.LUT R107, R107, 0xff, RZ, 0xc0, !PT ;  /* 0x000000ff6b6b7812 */ /* 0x000fe400078ec0ff */
[----:B------:R-:W-:Y:S01]  /*1f690*/  PRMT R108, R176, 0x7610, R108 ;  /* 0x00007610b06c7816 */ /* 0x000fe2000000006c */
[----:B------:R1:W-:Y:S04]  /*1f6a0*/  ST.E.U16 desc[UR4][R120.64+0x20], R110 ;  /* 0x0000206e78007985 */ /* 0x0003e8000c101504 */
[----:B------:R1:W-:Y:S04]  /*1f6b0*/  ST.E.U16 desc[UR4][R120.64+0x22], R111 ;  /* 0x0000226f78007985 */ /* 0x0003e8000c101504 */
[----:B-1----:R1:W4:Y:S01]  /*1f6c0*/  LDL.S16 R167, [R1+0x9c] ;  /* 0x00009c0001a77983 */ /* 0x0023220000100600 */
[----:B------:R-:W-:Y:S01]  /*1f6d0*/  MUFU.EX2 R110, R244 ;  /* 0x000000f4006e7308 */ /* 0x000fe20000000800 */
[----:B------:R-:W-:Y:S04]  /*1f6e0*/  LOP3.LUT R111, R138, 0xffff, RZ, 0xc0, !PT ;  /* 0x0000ffff8a6f7812 */ /* 0x000fe800078ec0ff */
[----:B------:R-:W-:Y:S01]  /*1f6f0*/  SHF.R.U32.HI R111, RZ, 0x8, R111 ;  /* 0x00000008ff6f7819 */ /* 0x000fe2000001166f */
[----:B--2---:R-:W-:Y:S05]  /*1f700*/  @!P2 HFMA2.BF16_V2 R151, -RZ.H0_H0, RZ.H0_H0, -R106.H0_H0 ;  /* 0x200000ffff97a231 */ /* 0x004fea000034096a */
[----:B------:R-:W-:Y:S01]  /*1f710*/  PRMT R126, R151, 0x7610, R126 ;  /* 0x00007610977e7816 */ /* 0x000fe2000000007e */
[----:B------:R2:W-:Y:S01]  /*1f720*/  @!P2 STL.S16 [R1+0xac], R151 ;  /* 0x0000ac970100a387 */ /* 0x0005e20000100600 */
[----:B------:R-:W-:Y:S02]  /*1f730*/  @!P3 HFMA2.BF16_V2 R112, -RZ.H0_H0, RZ.H0_H0, -R2.H0_H0 ;  /* 0x200000ffff70b231 */ /* 0x000fe40000340902 */
[----:B---3--:R-:W-:Y:S03]  /*1f740*/  @!P4 HFMA2.BF16_V2 R185, -RZ.H0_H0, RZ.H0_H0, -R108.H0_H0 ;  /* 0x200000ffffb9c231 */ /* 0x008fe6000034096c */
[----:B------:R-:W-:Y:S01]  /*1f750*/  PRMT R150, R112, 0x7610, R150 ;  /* 0x0000761070967816 */ /* 0x000fe20000000096 */
[----:B------:R3:W-:Y:S01]  /*1f760*/  @!P3 STL.S16 [R1+0xa8], R112 ;  /* 0x0000a8700100b387 */ /* 0x0007e20000100600 */
[----:B--2---:R-:W-:Y:S02]  /*1f770*/  PRMT R151, R106, 0x5410, R2 ;  /* 0x000054106a977816 */ /* 0x004fe40000000002 */
[----:B------:R-:W-:Y:S01]  /*1f780*/  @!P2 PRMT R106, R126, 0x5410, RZ ;  /* 0x000054107e6aa816 */ /* 0x000fe200000000ff */
[----:B------:R-:W-:Y:S01]  /*1f790*/  @!P4 STL.S16 [R1+0xa4], R185 ;  /* 0x0000a4b90100c387 */ /* 0x000fe20000100600 */
[----:B------:R-:W-:Y:S02]  /*1f7a0*/  ISETP.GE.U32.AND P2, PT, R200, R107, PT ;  /* 0x0000006bc800720c */ /* 0x000fe40003f46070 */
[----:B------:R-:W-:Y:S01]  /*1f7b0*/  PRMT R107, R176, 0x7632, R107 ;  /* 0x00007632b06b7816 */ /* 0x000fe2000000006b */
[----:B------:R-:W-:Y:S01]  /*1f7c0*/  ST.E.U16 desc[UR4][R122.64+0x1e], R106 ;  /* 0x00001e6a7a007985 */ /* 0x000fe2000c101504 */
[----:B------:R-:W-:Y:S02]  /*1f7d0*/  SHF.R.U32.HI R126, RZ, 0x18, R136 ;  /* 0x00000018ff7e7819 */ /* 0x000fe40000011688 */
[----:B------:R-:W-:Y:S02]  /*1f7e0*/  PRMT R127, R185, 0x7610, R127 ;  /* 0x00007610b97f7816 */ /* 0x000fe4000000007f */
[----:B------:R-:W-:Y:S02]  /*1f7f0*/  @!P3 PRMT R2, R150, 0x5410, RZ ;  /* 0x000054109602b816 */ /* 0x000fe400000000ff */
[----:B------:R-:W-:Y:S02]  /*1f800*/  ISETP.GE.U32.AND P3, PT, R200, R126, PT ;  /* 0x0000007ec800720c */ /* 0x000fe40003f66070 */
[----:B------:R-:W-:Y:S01]  /*1f810*/  PRMT R150, R108, 0x5410, R107 ;  /* 0x000054106c967816 */ /* 0x000fe2000000006b */
[----:B------:R-:W-:Y:S01]  /*1f820*/  ST.E.U16 desc[UR4][R122.64+0x20], R2 ;  /* 0x000020027a007985 */ /* 0x000fe2000c101504 */
[----:B------:R-:W-:Y:S02]  /*1f830*/  LOP3.LUT R126, R138, 0xff, RZ, 0xc0, !PT ;  /* 0x000000ff8a7e7812 */ /* 0x000fe400078ec0ff */
[----:B------:R-:W-:Y:S02]  /*1f840*/  @!P4 PRMT R108, R127, 0x5410, RZ ;  /* 0x000054107f6cc816 */ /* 0x000fe400000000ff */
[----:B------:R-:W-:Y:S01]  /*1f850*/  ISETP.GE.U32.AND P4, PT, R200, R126, PT ;  /* 0x0000007ec800720c */ /* 0x000fe20003f86070 */
[----:B------:R-:W-:Y:S02]  /*1f860*/  MUFU.EX2 R127, R238 ;  /* 0x000000ee007f7308 */ /* 0x000fe40000000800 */
[----:B------:R2:W-:Y:S08]  /*1f870*/  ST.E.U16 desc[UR4][R114.64+0x20], R108 ;  /* 0x0000206c72007985 */ /* 0x0005f0000c101504 */
[----:B---3--:R-:W3:Y:S01]  /*1f880*/  MUFU.EX2 R112, R243 ;  /* 0x000000f300707308 */ /* 0x008ee20000000800 */
[----:B----4-:R-:W-:Y:S05]  /*1f890*/  @!P6 HFMA2.BF16_V2 R184, -RZ.H0_H0, RZ.H0_H0, -R107.H0_H0 ;  /* 0x200000ffffb8e231 */ /* 0x010fea000034096b */
[----:B------:R-:W-:Y:S01]  /*1f8a0*/  PRMT R170, R184, 0x7610, R170 ;  /* 0x00007610b8aa7816 */ /* 0x000fe200000000aa */
[----:B------:R-:W-:Y:S03]  /*1f8b0*/  @!P6 STL.S16 [R1+0xa0], R184 ;  /* 0x0000a0b80100e387 */ /* 0x000fe60000100600 */
[----:B------:R-:W4:Y:S01]  /*1f8c0*/  MUFU.EX2 R126, R240 ;  /* 0x000000f0007e7308 */ /* 0x000f220000000800 */
[----:B------:R-:W-:Y:S05]  /*1f8d0*/  @!P6 PRMT R107, R170, 0x5410, RZ ;  /* 0x00005410aa6be816 */ /* 0x000fea00000000ff */
[----:B------:R-:W-:Y:S01]  /*1f8e0*/  ST.E.U16 desc[UR4][R114.64+0x22], R107 ;  /* 0x0000226b72007985 */ /* 0x000fe2000c101504 */
[----:B---3--:R-:W-:Y:S01]  /*1f8f0*/  F2FP.BF16.F32.PACK_AB R179, R110, R112 ;  /* 0x000000706eb3723e */ /* 0x008fe200000010ff */
[----:B------:R-:W-:Y:S01]  /*1f900*/  FADD.FTZ R143, R112, R143 ;  /* 0x0000008f708f7221 */ /* 0x000fe20000010000 */
[----:B--2---:R-:W-:Y:S03]  /*1f910*/  PRMT R108, R165, 0x7632, R108 ;  /* 0x00007632a56c7816 */ /* 0x004fe6000000006c */
[----:B------:R-:W-:Y:S01]  /*1f920*/  FADD.FTZ R112, R110, R143 ;  /* 0x0000008f6e707221 */ /* 0x000fe20000010000 */
[----:B------:R-:W-:Y:S02]  /*1f930*/  LOP3.LUT R110, R111, 0xffff, RZ, 0xc0, !PT ;  /* 0x0000ffff6f6e7812 */ /* 0x000fe400078ec0ff */
[----:B------:R-:W-:Y:S02]  /*1f940*/  PRMT R111, R109, 0x7632, R111 ;  /* 0x000076326d6f7816 */ /* 0x000fe4000000006f */
[----:B----4-:R-:W-:Y:S01]  /*1f950*/  F2FP.BF16.F32.PACK_AB R163, R126, R127 ;  /* 0x0000007f7ea3723e */ /* 0x010fe200000010ff */
[----:B------:R2:W-:Y:S01]  /*1f960*/  STL [R1+0x134], R112 ;  /* 0x0001347001007387 */ /* 0x0005e20000100800 */
[----:B------:R-:W-:Y:S01]  /*1f970*/  ISETP.GE.U32.AND P6, PT, R200, R110, PT ;  /* 0x0000006ec800720c */ /* 0x000fe20003fc6070 */
[----:B------:R-:W-:Y:S01]  /*1f980*/  @!P5 HFMA2.BF16_V2 R167, -RZ.H0_H0, RZ.H0_H0, -R109.H0_H0 ;  /* 0x200000ffffa7d231 */ /* 0x000fe2000034096d */
[----:B------:R-:W-:Y:S01]  /*1f990*/  SHF.R.U32.HI R110, RZ, 0x10, R138 ;  /* 0x00000010ff6e7819 */ /* 0x000fe2000001168a */
[----:B------:R-:W-:Y:S03]  /*1f9a0*/  @!P1 HFMA2.BF16_V2 R166, -RZ.H0_H0, RZ.H0_H0, -R111.H0_H0 ;  /* 0x200000ffffa69231 */ /* 0x000fe6000034096f */
[----:B------:R-:W-:Y:S01]  /*1f9b0*/  PRMT R164, R167, 0x7610, R164 ;  /* 0x00007610a7a47816 */ /* 0x000fe200000000a4 */
[----:B------:R-:W-:Y:S01]  /*1f9c0*/  @!P5 STL.S16 [R1+0x9c], R167 ;  /* 0x00009ca70100d387 */ /* 0x000fe20000100600 */
[----:B------:R-:W-:Y:S02]  /*1f9d0*/  PRMT R149, R166, 0x7610, R149 ;  /* 0x00007610a6957816 */ /* 0x000fe40000000095 */
[----:B------:R-:W-:Y:S01]  /*1f9e0*/  LOP3.LUT R110, R110, 0xff, RZ, 0xc0, !PT ;  /* 0x000000ff6e6e7812 */ /* 0x000fe200078ec0ff */
[----:B------:R-:W-:Y:S01]  /*1f9f0*/  @!P1 STL.S16 [R1+0x98], R166 ;  /* 0x000098a601009387 */ /* 0x000fe20000100600 */
[----:B--2---:R-:W-:Y:S01]  /*1fa00*/  FADD.FTZ R112, R127, R145 ;  /* 0x000000917f707221 */ /* 0x004fe20000010000 */
[----:B------:R-:W-:Y:S02]  /*1fa10*/  PRMT R145, R109, 0x5410, R111 ;  /* 0x000054106d917816 */ /* 0x000fe4000000006f */
[----:B------:R-:W-:Y:S01]  /*1fa20*/  @!P5 PRMT R109, R164, 0x5410, RZ ;  /* 0x00005410a46dd816 */ /* 0x000fe200000000ff */
[----:B------:R-:W-:Y:S01]  /*1fa30*/  FADD.FTZ R112, R126, R112 ;  /* 0x000000707e707221 */ /* 0x000fe20000010000 */
[----:B------:R-:W-:Y:S01]  /*1fa40*/  @!P1 PRMT R111, R149, 0x5410, RZ ;  /* 0x00005410956f9816 */ /* 0x000fe200000000ff */
[----:B------:R-:W-:Y:S01]  /*1fa50*/  IMAD.WIDE.U32 R148, R148, -0x2daee0ad, RZ ;  /* 0xd2511f5394947825 */ /* 0x000fe200078e00ff */
[-CC-:B------:R-:W-:Y:S01]  /*1fa60*/  LOP3.LUT R126, R147, R191.reuse, R142.reuse, 0x96, !PT ;  /* 0x000000bf937e7212 */ /* 0x180fe200078e968e */
[----:B------:R-:W-:Y:S01]  /*1fa70*/  ST.E.U16 desc[UR4][R202.64+0x30], R109 ;  /* 0x0000306dca007985 */ /* 0x000fe2000c101504 */
[----:B------:R-:W-:Y:S02]  /*1fa80*/  LOP3.LUT R147, R135, R191, R142, 0x96, !PT ;  /* 0x000000bf87937212 */ /* 0x000fe400078e968e */
[----:B------:R-:W-:Y:S01]  /*1fa90*/  LOP3.LUT R149, R149, R195, R144, 0x96, !PT ;  /* 0x000000c395957212 */ /* 0x000fe200078e9690 */
[----:B------:R2:W-:Y:S01]  /*1faa0*/  STL [R1+0x12c], R112 ;  /* 0x00012c7001007387 */ /* 0x0005e20000100800 */
[----:B------:R-:W-:Y:S01]  /*1fab0*/  ISETP.GE.U32.AND P5, PT, R200, R110, PT ;  /* 0x0000006ec800720c */ /* 0x000fe20003fa6070 */
[----:B------:R-:W-:Y:S01]  /*1fac0*/  IMAD.WIDE.U32 R126, R126, -0x2daee0ad, RZ ;  /* 0xd2511f537e7e7825 */ /* 0x000fe200078e00ff */
[----:B------:R-:W-:Y:S01]  /*1fad0*/  SHF.R.U32.HI R110, RZ, 0x18, R138 ;  /* 0x00000018ff6e7819 */ /* 0x000fe2000001168a */
[----:B------:R1:W3:Y:S01]  /*1fae0*/  LDL.S16 R188, [R1+0x94] ;  /* 0x0000940001bc7983 */ /* 0x0002e20000100600 */
[----:B------:R-:W-:Y:S02]  /*1faf0*/  MUFU.EX2 R135, R237 ;  /* 0x000000ed00877308 */ /* 0x000fe40000000800 */
[----:B------:R-:W-:Y:S01]  /*1fb00*/  LOP3.LUT R127, R127, R175, R148, 0x96, !PT ;  /* 0x000000af7f7f7212 */ /* 0x000fe200078e9694 */
[----:B------:R1:W4:Y:S01]  /*1fb10*/  LDL.S16 R170, [R1+0x90] ;  /* 0x0000900001aa7983 */ /* 0x0003220000100600 */
[----:B------:R-:W-:Y:S01]  /*1fb20*/  ISETP.GE.U32.AND P1, PT, R200, R110, PT ;  /* 0x0000006ec800720c */ /* 0x000fe20003f26070 */
[----:B------:R-:W-:Y:S02]  /*1fb30*/  IMAD.WIDE.U32 R148, R149, -0x326172a9, RZ ;  /* 0xcd9e8d5795947825 */ /* 0x000fe400078e00ff */
[----:B------:R1:W4:Y:S03]  /*1fb40*/  LDL.S16 R164, [R1+0x8c] ;  /* 0x00008c0001a47983 */ /* 0x0003260000100600 */
[----:B------:R-:W-:Y:S01]  /*1fb50*/  MUFU.EX2 R110, R242 ;  /* 0x000000f2006e7308 */ /* 0x000fe20000000800 */
[----:B------:R-:W-:Y:S01]  /*1fb60*/  LOP3.LUT R142, R149, R214, R146, 0x96, !PT ;  /* 0x000000d6958e7212 */ /* 0x000fe200078e9692 */
[----:B------:R1:W-:Y:S04]  /*1fb70*/  ST.E.U16 desc[UR4][R202.64+0x32], R111 ;  /* 0x0000326fca007985 */ /* 0x0003e8000c101504 */
[----:B------:R-:W-:Y:S05]  /*1fb80*/  IMAD.WIDE.U32 R142, R142, -0x2daee0ad, RZ ;  /* 0xd2511f538e8e7825 */ /* 0x000fea00078e00ff */
[----:B------:R-:W-:Y:S01]  /*1fb90*/  LOP3.LUT R143, R143, R183, R126, 0x96, !PT ;  /* 0x000000b78f8f7212 */ /* 0x000fe200078e967e */
[----:B--2---:R-:W2:Y:S01]  /*1fba0*/  MUFU.EX2 R112, R241 ;  /* 0x000000f100707308 */ /* 0x004ea20000000800 */
[----:B------:R-:W-:Y:S04]  /*1fbb0*/  IMAD.WIDE.U32 R126, R127, -0x326172a9, RZ ;  /* 0xcd9e8d577f7e7825 */ /* 0x000fe800078e00ff */
[----:B------:R-:W-:Y:S01]  /*1fbc0*/  IMAD.WIDE.U32 R184, R143, -0x326172a9, RZ ;  /* 0xcd9e8d578fb87825 */ /* 0x000fe200078e00ff */
[----:B------:R-:W-:Y:S04]  /*1fbd0*/  LOP3.LUT R148, R127, R189, R148, 0x96, !PT ;  /* 0x000000bd7f947212 */ /* 0x000fe800078e9694 */
[----:B------:R-:W1:Y:S01]  /*1fbe0*/  MUFU.EX2 R127, R239 ;  /* 0x000000ef007f7308 */ /* 0x000e620000000800 */
[----:B------:R-:W-:Y:S01]  /*1fbf0*/  LOP3.LUT R176, R185, R210, R126, 0x96, !PT ;  /* 0x000000d2b9b07212 */ /* 0x000fe200078e967e */
[----:B------:R-:W-:Y:S05]  /*1fc00*/  IMAD.WIDE.U32 R190, R148, -0x2daee0ad, RZ ;  /* 0xd2511f5394be7825 */ /* 0x000fea00078e00ff */
[----:B------:R-:W-:Y:S01]  /*1fc10*/  LOP3.LUT R166, R191, R182, R142, 0x96, !PT ;  /* 0x000000b6bfa67212 */ /* 0x000fe200078e968e */
[----:B--2---:R-:W-:Y:S01]  /*1fc20*/  FADD.FTZ R142, R112, R154 ;  /* 0x0000009a708e7221 */ /* 0x004fe20000010000 */
[C---:B------:R-:W-:Y:S02]  /*1fc30*/  F2FP.BF16.F32.PACK_AB R169, R110.reuse, R112 ;  /* 0x000000706ea9723e */ /* 0x040fe400000010ff */
[----:B------:R-:W-:Y:S01]  /*1fc40*/  PRMT R112, R113, 0x7632, R112 ;  /* 0x0000763271707816 */ /* 0x000fe20000000070 */
[----:B------:R-:W-:Y:S01]  /*1fc50*/  FADD.FTZ R110, R110, R142 ;  /* 0x0000008e6e6e7221 */ /* 0x000fe20000010000 */
[----:B-1----:R-:W-:Y:S01]  /*1fc60*/  PRMT R111, R187, 0x7632, R111 ;  /* 0x00007632bb6f7816 */ /* 0x002fe2000000006f */
[----:B------:R-:W-:Y:S01]  /*1fc70*/  IMAD.WIDE.U32 R166, R166, -0x326172a9, RZ ;  /* 0xcd9e8d57a6a67825 */ /* 0x000fe200078e00ff */
[----:B------:R-:W-:Y:S02]  /*1fc80*/  F2FP.BF16.F32.PACK_AB R146, R127, R135 ;  /* 0x000000877f92723e */ /* 0x000fe400000010ff */
[----:B------:R1:W-:Y:S02]  /*1fc90*/  STL [R1+0x130], R110 ;  /* 0x0001306e01007387 */ /* 0x0003e40000100800 */
[----:B------:R-:W-:Y:S04]  /*1fca0*/  LOP3.LUT R126, R167, R245, R184, 0x96, !PT ;  /* 0x000000f5a77e7212 */ /* 0x000fe800078e96b8 */
[C---:B------:R-:W-:Y:S02]  /*1fcb0*/  LOP3.LUT R106, R126.reuse, 0xff, RZ, 0xc0, !PT ;  /* 0x000000ff7e6a7812 */ /* 0x040fe400078ec0ff */
[----:B------:R-:W-:Y:S04]  /*1fcc0*/  LOP3.LUT R2, R126, 0xffff, RZ, 0xc0, !PT ;  /* 0x0000ffff7e027812 */ /* 0x000fe800078ec0ff */
[----:B------:R-:W-:Y:S04]  /*1fcd0*/  SHF.R.U32.HI R2, RZ, 0x8, R2 ;  /* 0x00000008ff027819 */ /* 0x000fe80000011602 */
[----:B------:R-:W-:Y:S01]  /*1fce0*/  LOP3.LUT R2, R2, 0xffff, RZ, 0xc0, !PT ;  /* 0x0000ffff02027812 */ /* 0x000fe200078ec0ff */
[----:B-1----:R-:W-:Y:S04]  /*1fcf0*/  FADD.FTZ R110, R135, R153 ;  /* 0x00000099876e7221 */ /* 0x002fe80000010000 */
[--C-:B------:R-:W-:Y:S01]  /*1fd00*/  FADD.FTZ R144, R127, R110.reuse ;  /* 0x0000006e7f907221 */ /* 0x100fe20000010000 */
[----:B------:R-:W-:Y:S04]  /*1fd10*/  PRMT R110, R165, 0x7610, R110 ;  /* 0x00007610a56e7816 */ /* 0x000fe8000000006e */
[----:B------:R-:W-:Y:S01]  /*1fd20*/  PRMT R148, R110, 0x5410, R108 ;  /* 0x000054106e947816 */ /* 0x000fe2000000006c */
[----:B---3--:R-:W-:Y:S02]  /*1fd30*/  @!P2 HFMA2.BF16_V2 R188, -RZ.H0_H0, RZ.H0_H0, -R113.H0_H0 ;  /* 0x200000ffffbca231 */ /* 0x008fe40000340971 */
[----:B----4-:R-:W-:Y:S03]  /*1fd40*/  @!P3 HFMA2.BF16_V2 R170, -RZ.H0_H0, RZ.H0_H0, -R112.H0_H0 ;  /* 0x200000ffffaab231 */ /* 0x010fe60000340970 */
[----:B------:R-:W-:Y:S01]  /*1fd50*/  PRMT R143, R188, 0x7610, R143 ;  /* 0x00007610bc8f7816 */ /* 0x000fe2000000008f */
[----:B------:R-:W-:Y:S01]  /*1fd60*/  @!P2 STL.S16 [R1+0x94], R188 ;  /* 0x000094bc0100a387 */ /* 0x000fe20000100600 */
[----:B------:R-:W-:Y:S01]  /*1fd70*/  @!P4 HFMA2.BF16_V2 R164, -RZ.H0_H0, RZ.H0_H0, -R110.H0_H0 ;  /* 0x200000ffffa4c231 */ /* 0x000fe2000034096e */
[----:B------:R-:W-:Y:S02]  /*1fd80*/  PRMT R142, R170, 0x7610, R142 ;  /* 0x00007610aa8e7816 */ /* 0x000fe4000000008e */
[----:B------:R1:W-:Y:S04]  /*1fd90*/  STL [R1+0x138], R144 ;  /* 0x0001389001007387 */ /* 0x0003e80000100800 */
[----:B------:R3:W2:Y:S04]  /*1fda0*/  LDL.S16 R208, [R1+0x88] ;  /* 0x0000880001d07983 */ /* 0x0006a80000100600 */
[----:B------:R-:W-:Y:S04]  /*1fdb0*/  @!P3 STL.S16 [R1+0x90], R170 ;  /* 0x000090aa0100b387 */ /* 0x000fe80000100600 */
[----:B------:R4:W-:Y:S04]  /*1fdc0*/  @!P4 STL.S16 [R1+0x8c], R164 ;  /* 0x00008ca40100c387 */ /* 0x0009e80000100600 */
[----:B------:R3:W3:Y:S04]  /*1fdd0*/  LDL.S16 R207, [R1+0x80] ;  /* 0x0000800001cf7983 */ /* 0x0006e80000100600 */
[----:B------:R2:W3:Y:S01]  /*1fde0*/  LDL.S16 R149, [R1+0x7c] ;  /* 0x00007c0001957983 */ /* 0x0004e20000100600 */
[----:B-1----:R-:W-:Y:S02]  /*1fdf0*/  PRMT R144, R113, 0x5410, R112 ;  /* 0x0000541071907816 */ /* 0x002fe40000000070 */
[----:B------:R-:W-:Y:S02]  /*1fe00*/  @!P2 PRMT R113, R143, 0x5410, RZ ;  /* 0x000054108f71a816 */ /* 0x000fe400000000ff */
[----:B------:R-:W-:Y:S02]  /*1fe10*/  ISETP.GE.U32.AND P2, PT, R200, R106, PT ;  /* 0x0000006ac800720c */ /* 0x000fe40003f46070 */
[----:B------:R-:W-:Y:S01]  /*1fe20*/  PRMT R106, R164, 0x7610, R106 ;  /* 0x00007610a46a7816 */ /* 0x000fe2000000006a */
[----:B------:R-:W-:Y:S01]  /*1fe30*/  ST.E.U16 desc[UR4][R120.64+0x30], R113 ;  /* 0x0000307178007985 */ /* 0x000fe2000c101504 */
[----:B------:R-:W-:Y:S01]  /*1fe40*/  @!P3 PRMT R112, R142, 0x5410, RZ ;  /* 0x000054108e70b816 */ /* 0x000fe200000000ff */
[----:B------:R-:W-:Y:S01]  /*1fe50*/  IMAD.WIDE.U32 R142, R155, -0x2daee0ad, RZ ;  /* 0xd2511f539b8e7825 */ /* 0x000fe200078e00ff */
[----:B------:R-:W-:Y:S02]  /*1fe60*/  @!P4 PRMT R110, R106, 0x5410, RZ ;  /* 0x000054106a6ec816 */ /* 0x000fe400000000ff */
[C---:B------:R-:W-:Y:S01]  /*1fe70*/  ISETP.GE.U32.AND P3, PT, R200.reuse, R2, PT ;  /* 0x00000002c800720c */ /* 0x040fe20003f66070 */
[----:B------:R-:W-:Y:S01]  /*1fe80*/  IMAD.WIDE.U32 R106, R147, -0x2daee0ad, RZ ;  /* 0xd2511f53936a7825 */ /* 0x000fe200078e00ff */
[----:B------:R-:W-:Y:S01]  /*1fe90*/  LOP3.LUT R143, R143, R195, R152, 0x96, !PT ;  /* 0x000000c38f8f7212 */ /* 0x000fe200078e9698 */
[----:B------:R-:W-:Y:S01]  /*1fea0*/  ST.E.U16 desc[UR4][R120.64+0x32], R112 ;  /* 0x0000327078007985 */ /* 0x000fe2000c101504 */
[----:B------:R-:W-:Y:S02]  /*1feb0*/  SHF.R.U32.HI R2, RZ, 0x18, R126 ;  /* 0x00000018ff027819 */ /* 0x000fe4000001167e */
[----:B------:R-:W-:Y:S01]  /*1fec0*/  LOP3.LUT R107, R107, R175, R142, 0x96, !PT ;  /* 0x000000af6b6b7212 */ /* 0x000fe200078e968e */
[----:B------:R-:W-:Y:S01]  /*1fed0*/  IMAD.WIDE.U32 R142, R143, -0x326172a9, RZ ;  /* 0xcd9e8d578f8e7825 */ /* 0x000fe200078e00ff */
[----:B------:R-:W-:Y:S01]  /*1fee0*/  ISETP.GE.U32.AND P4, PT, R200, R2, PT ;  /* 0x00000002c800720c */ /* 0x000fe20003f86070 */
[----:B------:R1:W5:Y:S01]  /*1fef0*/  LDL.LU R175, [R1+0x1c8] ;  /* 0x0001c80001af7983 */ /* 0x0003620000300800 */
[----:B------:R-:W-:Y:S02]  /*1ff00*/  SHF.R.U32.HI R126, RZ, 0x10, R126 ;  /* 0x00000010ff7e7819 */ /* 0x000fe4000001167e */
[----:B------:R-:W-:Y:S01]  /*1ff10*/  LOP3.LUT R134, R143, R214, R134, 0x96, !PT ;  /* 0x000000d68f867212 */ /* 0x000fe200078e9686 */
[----:B------:R1:W3:Y:S01]  /*1ff20*/  LDL.S16 R155, [R1+0x84] ;  /* 0x00008400019b7983 */ /* 0x0002e20000100600 */
[----:B------:R-:W-:Y:S03]  /*1ff30*/  LOP3.LUT R126, R126, 0xff, RZ, 0xc0, !PT ;  /* 0x000000ff7e7e7812 */ /* 0x000fe600078ec0ff */
[----:B------:R1:W3:Y:S01]  /*1ff40*/  LDL.S16 R195, [R1+0x68] ;  /* 0x0000680001c37983 */ /* 0x0002e20000100600 */
[----:B------:R-:W-:Y:S03]  /*1ff50*/  IMAD.WIDE.U32 R134, R134, -0x2daee0ad, RZ ;  /* 0xd2511f5386867825 */ /* 0x000fe600078e00ff */
[----:B------:R1:W-:Y:S02]  /*1ff60*/  ST.E.U16 desc[UR4][R122.64+0x2e], R110 ;  /* 0x00002e6e7a007985 */ /* 0x0003e4000c101504 */
[----:B------:R-:W-:Y:S01]  /*1ff70*/  LOP3.LUT R2, R135, R183, R106, 0x96, !PT ;  /* 0x000000b787027212 */ /* 0x000fe200078e966a */
[----:B------:R-:W-:Y:S05]  /*1ff80*/  IMAD.WIDE.U32 R106, R107, -0x326172a9, RZ ;  /* 0xcd9e8d576b6a7825 */ /* 0x000fea00078e00ff */
[----:B------:R-:W-:Y:S02]  /*1ff90*/  LOP3.LUT R142, R107, R189, R142, 0x96, !PT ;  /* 0x000000bd6b8e7212 */ /* 0x000fe400078e968e */
[----:B------:R-:W-:Y:S03]  /*1ffa0*/  PRMT R107, R177, 0x7610, R107 ;  /* 0x00007610b16b7816 */ /* 0x000fe6000000006b */
[----:B------:R-:W-:Y:S05]  /*1ffb0*/  IMAD.WIDE.U32 R188, R142, -0x2daee0ad, RZ ;  /* 0xd2511f538ebc7825 */ /* 0x000fea00078e00ff */
[----:B----4-:R-:W-:Y:S01]  /*1ffc0*/  LOP3.LUT R164, R189, R182, R134, 0x96, !PT ;  /* 0x000000b6bda47212 */ /* 0x010fe200078e9686 */
[----:B------:R-:W-:Y:S01]  /*1ffd0*/  IMAD.WIDE.U32 R182, R2, -0x326172a9, RZ ;  /* 0xcd9e8d5702b67825 */ /* 0x000fe200078e00ff */
[----:B------:R-:W-:Y:S03]  /*1ffe0*/  PRMT R2, R101, 0x7632, R2 ;  /* 0x0000763265027816 */ /* 0x000fe60000000002 */
[----:B------:R-:W-:Y:S01]  /*1fff0*/  IMAD.WIDE.U32 R164, R164, -0x326172a9, RZ ;  /* 0xcd9e8d57a4a47825 */ /* 0x000fe200078e00ff */
[----:B------:R-:W-:Y:S02]  /*20000*/  LOP3.LUT R170, R183, R210, R106, 0x96, !PT ;  /* 0x000000d2b7aa7212 */ /* 0x000fe400078e966a */
[----:B-1----:R-:W-:Y:S01]  /*20010*/  PRMT R110, R192, 0x7610, R110 ;  /* 0x00007610c06e7816 */ /* 0x002fe2000000006e */
[----:B--2---:R-:W-:Y:S05]  /*20020*/  @!P6 HFMA2.BF16_V2 R208, -RZ.H0_H0, RZ.H0_H0, -R108.H0_H0 ;  /* 0x200000ffffd0e231 */ /* 0x004fea000034096c */
[----:B------:R-:W-:Y:S01]  /*20030*/  PRMT R106, R208, 0x7610, R106 ;  /* 0x00007610d06a7816 */ /* 0x000fe2000000006a */
[----:B------:R-:W-:Y:S03]  /*20040*/  @!P6 STL.S16 [R1+0x88], R208 ;  /* 0x000088d00100e387 */ /* 0x000fe60000100600 */
[----:B------:R-:W-:Y:S01]  /*20050*/  @!P6 PRMT R108, R106, 0x5410, RZ ;  /* 0x000054106a6ce816 */ /* 0x000fe200000000ff */
[----:B------:R1:W2:Y:S01]  /*20060*/  LDL.S16 R153, [R1+0x64] ;  /* 0x0000640001997983 */ /* 0x0002a20000100600 */
[----:B------:R-:W-:Y:S01]  /*20070*/  ISETP.GE.U32.AND P6, PT, R200, R126, PT ;  /* 0x0000007ec800720c */ /* 0x000fe20003fc6070 */
[----:B---3--:R-:W-:Y:S01]  /*20080*/  @!P5 HFMA2.BF16_V2 R207, -RZ.H0_H0, RZ.H0_H0, -R101.H0_H0 ;  /* 0x200000ffffcfd231 */ /* 0x008fe20000340965 */
[----:B------:R-:W-:Y:S01]  /*20090*/  LOP3.LUT R126, R165, R245, R182, 0x96, !PT ;  /* 0x000000f5a57e7212 */ /* 0x000fe200078e96b6 */
[----:B------:R3:W-:Y:S01]  /*200a0*/  ST.E.U16 desc[UR4][R122.64+0x30], R108 ;  /* 0x0000306c7a007985 */ /* 0x0007e2000c101504 */
[----:B------:R-:W-:Y:S02]  /*200b0*/  @!P1 HFMA2.BF16_V2 R149, -RZ.H0_H0, RZ.H0_H0, -R2.H0_H0 ;  /* 0x200000ffff959231 */ /* 0x000fe40000340902 */
[----:B------:R-:W-:Y:S01]  /*200c0*/  PRMT R152, R207, 0x7610, R152 ;  /* 0x00007610cf987816 */ /* 0x000fe20000000098 */
[----:B------:R-:W-:Y:S01]  /*200d0*/  @!P5 STL.S16 [R1+0x80], R207 ;  /* 0x000080cf0100d387 */ /* 0x000fe20000100600 */
[C---:B------:R-:W-:Y:S02]  /*200e0*/  LOP3.LUT R106, R126.reuse, 0xff, RZ, 0xc0, !PT ;  /* 0x000000ff7e6a7812 */ /* 0x040fe400078ec0ff */
[----:B------:R-:W-:Y:S01]  /*200f0*/  PRMT R109, R149, 0x7610, R109 ;  /* 0x00007610956d7816 */ /* 0x000fe2000000006d */
[----:B------:R4:W-:Y:S01]  /*20100*/  @!P1 STL.S16 [R1+0x7c], R149 ;  /* 0x00007c9501009387 */ /* 0x0009e20000100600 */
[----:B---3--:R-:W-:Y:S04]  /*20110*/  LOP3.LUT R108, R126, 0xffff, RZ, 0xc0, !PT ;  /* 0x0000ffff7e6c7812 */ /* 0x008fe800078ec0ff */
[----:B------:R-:W-:Y:S01]  /*20120*/  SHF.R.U32.HI R108, RZ, 0x8, R108 ;  /* 0x00000008ff6c7819 */ /* 0x000fe2000001166c */
[----:B------:R-:W-:Y:S01]  /*20130*/  @!P2 HFMA2.BF16_V2 R155, -RZ.H0_H0, RZ.H0_H0, -R107.H0_H0 ;  /* 0x200000ffff9ba231 */ /* 0x000fe2000034096b */
[----:B----4-:R-:W-:Y:S02]  /*20140*/  PRMT R149, R101, 0x5410, R2 ;  /* 0x0000541065957816 */ /* 0x010fe40000000002 */
[----:B------:R-:W-:Y:S02]  /*20150*/  @!P5 PRMT R101, R152, 0x5410, RZ ;  /* 0x000054109865d816 */ /* 0x000fe400000000ff */
[----:B------:R-:W-:Y:S01]  /*20160*/  ISETP.GE.U32.AND P5, PT, R200, R106, PT ;  /* 0x0000006ac800720c */ /* 0x000fe20003fa6070 */
[----:B------:R1:W3:Y:S01]  /*20170*/  LDL.S16 R152, [R1+0x60] ;  /* 0x0000600001987983 */ /* 0x0002e20000100600 */
[----:B------:R-:W-:Y:S02]  /*20180*/  LOP3.LUT R106, R166, 0xff, RZ, 0xc0, !PT ;  /* 0x000000ffa66a7812 */ /* 0x000fe400078ec0ff */
[----:B------:R-:W-:Y:S01]  /*20190*/  @!P1 PRMT R2, R109, 0x5410, RZ ;  /* 0x000054106d029816 */ /* 0x000fe200000000ff */
[----:B------:R4:W-:Y:S01]  /*201a0*/  @!P2 STL.S16 [R1+0x84], R155 ;  /* 0x0000849b0100a387 */ /* 0x0009e20000100600 */
[----:B------:R-:W-:Y:S02]  /*201b0*/  ISETP.GE.U32.AND P1, PT, R200, R106, PT ;  /* 0x0000006ac800720c */ /* 0x000fe40003f26070 */
[----:B------:R-:W-:Y:S01]  /*201c0*/  LOP3.LUT R106, R166, 0xffff, RZ, 0xc0, !PT ;  /* 0x0000ffffa66a7812 */ /* 0x000fe200078ec0ff */
[----:B------:R1:W3:Y:S01]  /*201d0*/  LDL.S16 R207, [R1+0x5c] ;  /* 0x00005c0001cf7983 */ /* 0x0002e20000100600 */
[----:B------:R-:W-:Y:S02]  /*201e0*/  PRMT R159, R155, 0x7610, R159 ;  /* 0x000076109b9f7816 */ /* 0x000fe4000000009f */
[--C-:B------:R-:W-:Y:S01]  /*201f0*/  SHF.R.U32.HI R109, RZ, 0x8, R106.reuse ;  /* 0x00000008ff6d7819 */ /* 0x100fe2000001166a */
[----:B------:R-:W-:Y:S01]  /*20200*/  ST.E.U16 desc[UR4][R114.64+0x30], R101 ;  /* 0x0000306572007985 */ /* 0x000fe2000c101504 */
[----:B------:R-:W-:Y:S02]  /*20210*/  PRMT R106, R177, 0x7632, R106 ;  /* 0x00007632b16a7816 */ /* 0x000fe4000000006a */
[----:B------:R-:W-:Y:S01]  /*20220*/  LOP3.LUT R109, R109, 0xffff, RZ, 0xc0, !PT ;  /* 0x0000ffff6d6d7812 */ /* 0x000fe200078ec0ff */
[----:B------:R1:W-:Y:S01]  /*20230*/  ST.E.U16 desc[UR4][R114.64+0x32], R2 ;  /* 0x0000320272007985 */ /* 0x0003e2000c101504 */
[----:B------:R-:W-:Y:S01]  /*20240*/  LOP3.LUT R108, R108, 0xffff, RZ, 0xc0, !PT ;  /* 0x0000ffff6c6c7812 */ /* 0x000fe200078ec0ff */
[----:B------:R-:W-:Y:S05]  /*20250*/  @!P3 HFMA2.BF16_V2 R195, -RZ.H0_H0, RZ.H0_H0, -R106.H0_H0 ;  /* 0x200000ffffc3b231 */ /* 0x000fea000034096a */
[----:B------:R-:W-:Y:S02]  /*20260*/  PRMT R194, R195, 0x7610, R194 ;  /* 0x00007610c3c27816 */ /* 0x000fe400000000c2 */
[----:B----4-:R-:W-:Y:S02]  /*20270*/  PRMT R155, R107, 0x5410, R106 ;  /* 0x000054106b9b7816 */ /* 0x010fe4000000006a */
[----:B------:R-:W-:Y:S02]  /*20280*/  @!P2 PRMT R107, R159, 0x5410, RZ ;  /* 0x000054109f6ba816 */ /* 0x000fe400000000ff */
[----:B------:R-:W-:Y:S01]  /*20290*/  @!P3 PRMT R106, R194, 0x5410, RZ ;  /* 0x00005410c26ab816 */ /* 0x000fe200000000ff */
[----:B------:R4:W4:Y:S01]  /*202a0*/  LDL.S16 R159, [R1+0x58] ;  /* 0x00005800019f7983 */ /* 0x0009220000100600 */
[C---:B------:R-:W-:Y:S02]  /*202b0*/  ISETP.GE.U32.AND P2, PT, R200.reuse, R109, PT ;  /* 0x0000006dc800720c */ /* 0x040fe40003f46070 */
[--C-:B------:R-:W-:Y:S01]  /*202c0*/  SHF.R.U32.HI R109, RZ, 0x10, R126.reuse ;  /* 0x00000010ff6d7819 */ /* 0x100fe2000001167e */
[----:B------:R-:W-:Y:S01]  /*202d0*/  @!P3 STL.S16 [R1+0x68], R195 ;  /* 0x000068c30100b387 */ /* 0x000fe20000100600 */
[----:B------:R-:W-:Y:S02]  /*202e0*/  SHF.R.U32.HI R126, RZ, 0x18, R126 ;  /* 0x00000018ff7e7819 */ /* 0x000fe4000001167e */
[----:B------:R-:W-:Y:S01]  /*202f0*/  LOP3.LUT R109, R109, 0xff, RZ, 0xc0, !PT ;  /* 0x000000ff6d6d7812 */ /* 0x000fe200078ec0ff */
[----:B------:R2:W4:Y:S01]  /*20300*/  LDL.S16 R194, [R1+0x54] ;  /* 0x0000540001c27983 */ /* 0x0005220000100600 */
[----:B-1----:R-:W-:Y:S02]  /*20310*/  SHF.R.U32.HI R2, RZ, 0x18, R166 ;  /* 0x00000018ff027819 */ /* 0x002fe400000116a6 */
[----:B------:R-:W-:Y:S01]  /*20320*/  ISETP.GE.U32.AND P3, PT, R200, R109, PT ;  /* 0x0000006dc800720c */ /* 0x000fe20003f66070 */
[----:B------:R-:W-:Y:S01]  /*20330*/  ST.E.U16 desc[UR4][R202.64+0x42], R106 ;  /* 0x0000426aca007985 */ /* 0x000fe2000c101504 */
[----:B------:R-:W-:Y:S03]  /*20340*/  PRMT R109, R192, 0x7632, R109 ;  /* 0x00007632c06d7816 */ /* 0x000fe6000000006d */
[----:B------:R1:W-:Y:S02]  /*20350*/  ST.E.U16 desc[UR4][R202.64+0x40], R107 ;  /* 0x0000406bca007985 */ /* 0x0003e4000c101504 */
[----:B-1----:R-:W-:Y:S01]  /*20360*/  PRMT R107, R156, 0x7632, R107 ;  /* 0x000076329c6b7816 */ /* 0x002fe2000000006b */
[----:B--2---:R-:W-:Y:S05]  /*20370*/  @!P6 HFMA2.BF16_V2 R153, -RZ.H0_H0, RZ.H0_H0, -R110.H0_H0 ;  /* 0x200000ffff99e231 */ /* 0x004fea000034096e */
[----:B------:R-:W-:Y:S01]  /*20380*/  PRMT R171, R153, 0x7610, R171 ;  /* 0x0000761099ab7816 */ /* 0x000fe200000000ab */
[----:B------:R1:W-:Y:S04]  /*20390*/  @!P6 STL.S16 [R1+0x64], R153 ;  /* 0x000064990100e387 */ /* 0x0003e80000100600 */
[----:B------:R2:W2:Y:S01]  /*203a0*/  LDL.S16 R195, [R1+0x50] ;  /* 0x0000500001c37983 */ /* 0x0004a20000100600 */
[----:B-1----:R-:W-:Y:S02]  /*203b0*/  PRMT R153, R110, 0x5410, R109 ;  /* 0x000054106e997816 */ /* 0x002fe4000000006d */
[----:B------:R-:W-:Y:S02]  /*203c0*/  @!P6 PRMT R110, R171, 0x5410, RZ ;  /* 0x00005410ab6ee816 */ /* 0x000fe400000000ff */
[----:B------:R-:W-:Y:S02]  /*203d0*/  ISETP.GE.U32.AND P6, PT, R200, R108, PT ;  /* 0x0000006cc800720c */ /* 0x000fe40003fc6070 */
[----:B------:R-:W-:Y:S01]  /*203e0*/  PRMT R108, R187, 0x7610, R108 ;  /* 0x00007610bb6c7816 */ /* 0x000fe2000000006c */
[----:B------:R-:W-:Y:S01]  /*203f0*/  ST.E.U16 desc[UR4][R120.64+0x40], R110 ;  /* 0x0000406e78007985 */ /* 0x000fe2000c101504 */
[----:B---3--:R-:W-:Y:S05]  /*20400*/  @!P4 HFMA2.BF16_V2 R152, -RZ.H0_H0, RZ.H0_H0, -R109.H0_H0 ;  /* 0x200000ffff98c231 */ /* 0x008fea000034096d */
[----:B------:R-:W-:Y:S01]  /*20410*/  PRMT R101, R152, 0x7610, R101 ;  /* 0x0000761098657816 */ /* 0x000fe20000000065 */
[----:B------:R1:W-:Y:S01]  /*20420*/  @!P4 STL.S16 [R1+0x60], R152 ;  /* 0x000060980100c387 */ /* 0x0003e20000100600 */
[----:B------:R-:W-:Y:S02]  /*20430*/  @!P5 HFMA2.BF16_V2 R207, -RZ.H0_H0, RZ.H0_H0, -R108.H0_H0 ;  /* 0x200000ffffcfd231 */ /* 0x000fe4000034096c */
[----:B------:R-:W-:Y:S01]  /*20440*/  @!P4 PRMT R109, R101, 0x5410, RZ ;  /* 0x00005410656dc816 */ /* 0x000fe200000000ff */
[----:B------:R3:W3:Y:S01]  /*20450*/  LDL.S16 R171, [R1+0x4c] ;  /* 0x00004c0001ab7983 */ /* 0x0006e20000100600 */
[----:B------:R-:W-:Y:S02]  /*20460*/  ISETP.GE.U32.AND P4, PT, R200, R126, PT ;  /* 0x0000007ec800720c */ /* 0x000fe40003f86070 */
[----:B------:R-:W-:Y:S01]  /*20470*/  PRMT R206, R207, 0x7610, R206 ;  /* 0x00007610cfce7816 */ /* 0x000fe200000000ce */
[----:B------:R4:W-:Y:S01]  /*20480*/  ST.E.U16 desc[UR4][R120.64+0x42], R109 ;  /* 0x0000426d78007985 */ /* 0x0009e2000c101504 */
[----:B------:R-:W-:Y:S04]  /*20490*/  SHF.R.U32.HI R101, RZ, 0x10, R166 ;  /* 0x00000010ff657819 */ /* 0x000fe800000116a6 */
[----:B------:R-:W-:Y:S01]  /*204a0*/  LOP3.LUT R101, R101, 0xff, RZ, 0xc0, !PT ;  /* 0x000000ff65657812 */ /* 0x000fe200078ec0ff */
[----:B-1----:R1:W3:Y:S01]  /*204b0*/  LDL.S16 R152, [R1+0x48] ;  /* 0x0000480001987983 */ /* 0x0022e20000100600 */
[----:B----4-:R-:W-:Y:S03]  /*204c0*/  @!P6 HFMA2.BF16_V2 R159, -RZ.H0_H0, RZ.H0_H0, -R111.H0_H0 ;  /* 0x200000ffff9fe231 */ /* 0x010fe6000034096f */
[----:B------:R-:W-:Y:S02]  /*204d0*/  @!P5 STL.S16 [R1+0x5c], R207 ;  /* 0x00005ccf0100d387 */ /* 0x000fe40000100600 */
[----:B------:R-:W-:Y:S02]  /*204e0*/  PRMT R158, R159, 0x7610, R158 ;  /* 0x000076109f9e7816 */ /* 0x000fe4000000009e */
[----:B------:R4:W-:Y:S01]  /*204f0*/  @!P6 STL.S16 [R1+0x58], R159 ;  /* 0x0000589f0100e387 */ /* 0x0009e20000100600 */
[----:B------:R-:W-:Y:S01]  /*20500*/  LOP3.LUT R109, R164, 0xffff, RZ, 0xc0, !PT ;  /* 0x0000ffffa46d7812 */ /* 0x000fe200078ec0ff */
[----:B------:R-:W-:Y:S05]  /*20510*/  @!P3 HFMA2.BF16_V2 R194, -RZ.H0_H0, RZ.H0_H0, -R100.H0_H0 ;  /* 0x200000ffffc2b231 */ /* 0x000fea0000340964 */
[----:B------:R-:W-:Y:S01]  /*20520*/  PRMT R106, R194, 0x7610, R106 ;  /* 0x00007610c26a7816 */ /* 0x000fe2000000006a */
[----:B------:R1:W-:Y:S01]  /*20530*/  @!P3 STL.S16 [R1+0x54], R194 ;  /* 0x000054c20100b387 */ /* 0x0003e20000100600 */
[----:B----4-:R-:W-:Y:S02]  /*20540*/  PRMT R159, R108, 0x5410, R111 ;  /* 0x000054106c9f7816 */ /* 0x010fe4000000006f */
[----:B------:R-:W-:Y:S02]  /*20550*/  @!P5 PRMT R108, R206, 0x5410, RZ ;  /* 0x00005410ce6cd816 */ /* 0x000fe400000000ff */
[----:B------:R-:W-:Y:S02]  /*20560*/  ISETP.GE.U32.AND P5, PT, R200, R2, PT ;  /* 0x00000002c800720c */ /* 0x000fe40003fa6070 */
[----:B------:R-:W-:Y:S01]  /*20570*/  PRMT R2, R100, 0x7632, R2 ;  /* 0x0000763264027816 */ /* 0x000fe20000000002 */
[----:B------:R4:W-:Y:S01]  /*20580*/  ST.E.U16 desc[UR4][R122.64+0x3e], R108 ;  /* 0x00003e6c7a007985 */ /* 0x0009e2000c101504 */
[----:B------:R-:W-:Y:S02]  /*20590*/  @!P6 PRMT R111, R158, 0x5410, RZ ;  /* 0x000054109e6fe816 */ /* 0x000fe400000000ff */
[----:B------:R-:W-:Y:S01]  /*205a0*/  ISETP.GE.U32.AND P6, PT, R200, R101, PT ;  /* 0x00000065c800720c */ /* 0x000fe20003fc6070 */
[----:B-1----:R1:W3:Y:S01]  /*205b0*/  LDL.S16 R194, [R1+0x44] ;  /* 0x0000440001c27983 */ /* 0x0022e20000100600 */
[----:B------:R-:W-:Y:S02]  /*205c0*/  LOP3.LUT R101, R164, 0xff, RZ, 0xc0, !PT ;  /* 0x000000ffa4657812 */ /* 0x000fe400078ec0ff */
[----:B------:R-:W-:Y:S01]  /*205d0*/  PRMT R158, R100, 0x5410, R2 ;  /* 0x00005410649e7816 */ /* 0x000fe20000000002 */
[----:B------:R-:W-:Y:S01]  /*205e0*/  ST.E.U16 desc[UR4][R122.64+0x40], R111 ;  /* 0x0000406f7a007985 */ /* 0x000fe2000c101504 */
[----:B------:R-:W-:Y:S02]  /*205f0*/  @!P3 PRMT R100, R106, 0x5410, RZ ;  /* 0x000054106a64b816 */ /* 0x000fe400000000ff */
[----:B------:R-:W-:Y:S02]  /*20600*/  ISETP.GE.U32.AND P3, PT, R200, R101, PT ;  /* 0x00000065c800720c */ /* 0x000fe40003f66070 */
[--C-:B------:R-:W-:Y:S01]  /*20610*/  SHF.R.U32.HI R101, RZ, 0x10, R164.reuse ;  /* 0x00000010ff657819 */ /* 0x100fe200000116a4 */
[----:B------:R-:W-:Y:S03]  /*20620*/  ST.E.U16 desc[UR4][R114.64+0x40], R100 ;  /* 0x0000406472007985 */ /* 0x000fe6000c101504 */
[----:B------:R-:W-:Y:S02]  /*20630*/  LOP3.LUT R106, R101, 0xff, RZ, 0xc0, !PT ;  /* 0x000000ff656a7812 */ /* 0x000fe400078ec0ff */
[----:B------:R-:W-:Y:S02]  /*20640*/  PRMT R101, R156, 0x7610, R101 ;  /* 0x000076109c657816 */ /* 0x000fe40000000065 */
[----:B----4-:R-:W-:Y:S01]  /*20650*/  SHF.R.U32.HI R108, RZ, 0x18, R164 ;  /* 0x00000018ff6c7819 */ /* 0x010fe200000116a4 */
[----:B--2---:R-:W-:Y:S05]  /*20660*/  @!P4 HFMA2.BF16_V2 R195, -RZ.H0_H0, RZ.H0_H0, -R2.H0_H0 ;  /* 0x200000ffffc3c231 */ /* 0x004fea0000340902 */
[----:B------:R-:W-:Y:S01]  /*20670*/  PRMT R177, R195, 0x7610, R177 ;  /* 0x00007610c3b17816 */ /* 0x000fe200000000b1 */
[----:B------:R2:W-:Y:S03]  /*20680*/  @!P4 STL.S16 [R1+0x50], R195 ;  /* 0x000050c30100c387 */ /* 0x0005e60000100600 */
[----:B------:R-:W-:Y:S01]  /*20690*/  @!P4 PRMT R2, R177, 0x5410, RZ ;  /* 0x00005410b102c816 */ /* 0x000fe200000000ff */
[----:B------:R1:W4:Y:S01]  /*206a0*/  LDL.S16 R206, [R1+0x40] ;  /* 0x0000400001ce7983 */ /* 0x0003220000100600 */
[----:B------:R-:W-:Y:S01]  /*206b0*/  ISETP.GE.U32.AND P4, PT, R200, R106, PT ;  /* 0x0000006ac800720c */ /* 0x000fe20003f86070 */
[----:B------:R-:W-:Y:S01]  /*206c0*/  IMAD.WIDE.U32 R176, R176, -0x2daee0ad, RZ ;  /* 0xd2511f53b0b07825 */ /* 0x000fe200078e00ff */
[--C-:B------:R-:W-:Y:S01]  /*206d0*/  SHF.R.U32.HI R106, RZ, 0x8, R109.reuse ;  /* 0x00000008ff6a7819 */ /* 0x100fe2000001166d */
[----:B------:R-:W-:Y:S03]  /*206e0*/  ST.E.U16 desc[UR4][R114.64+0x42], R2 ;  /* 0x0000420272007985 */ /* 0x000fe6000c101504 */
[----:B------:R-:W-:Y:S01]  /*206f0*/  LOP3.LUT R106, R106, 0xffff, RZ, 0xc0, !PT ;  /* 0x0000ffff6a6a7812 */ /* 0x000fe200078ec0ff */
[----:B--2---:R1:W2:Y:S01]  /*20700*/  LDL.S16 R195, [R1+0x3c] ;  /* 0x00003c0001c37983 */ /* 0x0042a20000100600 */
[----:B---3--:R-:W-:Y:S05]  /*20710*/  @!P1 HFMA2.BF16_V2 R171, -RZ.H0_H0, RZ.H0_H0, -R101.H0_H0 ;  /* 0x200000ffffab9231 */ /* 0x008fea0000340965 */
[----:B------:R-:W-:Y:S01]  /*20720*/  PRMT R156, R171, 0x7610, R156 ;  /* 0x00007610ab9c7816 */ /* 0x000fe2000000009c */
[----:B------:R3:W-:Y:S01]  /*20730*/  @!P1 STL.S16 [R1+0x4c], R171 ;  /* 0x00004cab01009387 */ /* 0x0007e20000100600 */
[----:B------:R-:W-:Y:S05]  /*20740*/  @!P2 HFMA2.BF16_V2 R152, -RZ.H0_H0, RZ.H0_H0, -R107.H0_H0 ;  /* 0x200000ffff98a231 */ /* 0x000fea000034096b */
[----:B------:R-:W-:Y:S01]  /*20750*/  PRMT R109, R152, 0x7610, R109 ;  /* 0x00007610986d7816 */ /* 0x000fe2000000006d */
[----:B------:R1:W-:Y:S04]  /*20760*/  @!P2 STL.S16 [R1+0x48], R152 ;  /* 0x000048980100a387 */ /* 0x0003e80000100600 */
[----:B---3--:R3:W3:Y:S01]  /*20770*/  LDL.S16 R171, [R1+0x38] ;  /* 0x0000380001ab7983 */ /* 0x0086e20000100600 */
[----:B-1----:R-:W-:Y:S02]  /*20780*/  PRMT R152, R101, 0x5410, R107 ;  /* 0x0000541065987816 */ /* 0x002fe4000000006b */
[----:B------:R-:W-:Y:S02]  /*20790*/  @!P1 PRMT R101, R156, 0x5410, RZ ;  /* 0x000054109c659816 */ /* 0x000fe400000000ff */
[C---:B------:R-:W-:Y:S02]  /*207a0*/  ISETP.GE.U32.AND P1, PT, R200.reuse, R106, PT ;  /* 0x0000006ac800720c */ /* 0x040fe40003f26070 */
[----:B------:R-:W-:Y:S01]  /*207b0*/  PRMT R106, R157, 0x7610, R106 ;  /* 0x000076109d6a7816 */ /* 0x000fe2000000006a */
[----:B------:R1:W-:Y:S01]  /*207c0*/  ST.E.U16 desc[UR4][R202.64+0x50], R101 ;  /* 0x00005065ca007985 */ /* 0x0003e2000c101504 */
[----:B------:R-:W-:Y:S02]  /*207d0*/  @!P2 PRMT R107, R109, 0x5410, RZ ;  /* 0x000054106d6ba816 */ /* 0x000fe400000000ff */
[----:B------:R-:W-:Y:S02]  /*207e0*/  ISETP.GE.U32.AND P2, PT, R200, R108, PT ;  /* 0x0000006cc800720c */ /* 0x000fe40003f46070 */
[----:B------:R-:W-:Y:S01]  /*207f0*/  PRMT R108, R157, 0x7632, R108 ;  /* 0x000076329d6c7816 */ /* 0x000fe2000000006c */
[----:B------:R1:W-:Y:S01]  /*20800*/  ST.E.U16 desc[UR4][R202.64+0x52], R107 ;  /* 0x0000526bca007985 */ /* 0x0003e2000c101504 */
[----:B------:R-:W-:Y:S01]  /*20810*/  LOP3.LUT R109, R177, R246, R190, 0x96, !PT ;  /* 0x000000f6b16d7212 */ /* 0x000fe200078e96be */
[----:B------:R-:W-:Y:S01]  /*20820*/  @!P6 HFMA2.BF16_V2 R194, -RZ.H0_H0, RZ.H0_H0, -R106.H0_H0 ;  /* 0x200000ffffc2e231 */ /* 0x000fe2000034096a */
[----:B------:R-:W-:Y:S02]  /*20830*/  PRMT R156, R106, 0x5410, R108 ;  /* 0x000054106a9c7816 */ /* 0x000fe4000000006c */
[C---:B------:R-:W-:Y:S02]  /*20840*/  LOP3.LUT R2, R109.reuse, 0xffff, RZ, 0xc0, !PT ;  /* 0x0000ffff6d027812 */ /* 0x040fe400078ec0ff */
[----:B------:R-:W-:Y:S01]  /*20850*/  PRMT R154, R194, 0x7610, R154 ;  /* 0x00007610c29a7816 */ /* 0x000fe2000000009a */
[----:B------:R1:W-:Y:S01]  /*20860*/  @!P6 STL.S16 [R1+0x44], R194 ;  /* 0x000044c20100e387 */ /* 0x0003e20000100600 */
[----:B------:R-:W-:Y:S02]  /*20870*/  LOP3.LUT R100, R109, 0xff, RZ, 0xc0, !PT ;  /* 0x000000ff6d647812 */ /* 0x000fe400078ec0ff */
[----:B------:R-:W-:Y:S02]  /*20880*/  @!P6 PRMT R106, R154, 0x5410, RZ ;  /* 0x000054109a6ae816 */ /* 0x000fe400000000ff */
[----:B------:R-:W-:Y:S01]  /*20890*/  SHF.R.U32.HI R2, RZ, 0x8, R2 ;  /* 0x00000008ff027819 */ /* 0x000fe20000011602 */
[----:B------:R2:W3:Y:S01]  /*208a0*/  LDL.S16 R154, [R1+0x2c] ;  /* 0x00002c00019a7983 */ /* 0x0004e20000100600 */
[----:B------:R-:W-:Y:S02]  /*208b0*/  ISETP.GE.U32.AND P6, PT, R200, R100, PT ;  /* 0x00000064c800720c */ /* 0x000fe40003fc6070 */
[----:B------:R-:W-:Y:S01]  /*208c0*/  LOP3.LUT R100, R2, 0xffff, RZ, 0xc0, !PT ;  /* 0x0000ffff02647812 */ /* 0x000fe200078ec0ff */
[----:B------:R-:W-:Y:S01]  /*208d0*/  ST.E.U16 desc[UR4][R120.64+0x50], R106 ;  /* 0x0000506a78007985 */ /* 0x000fe2000c101504 */
[----:B------:R-:W-:Y:S02]  /*208e0*/  PRMT R2, R3, 0x7632, R2 ;  /* 0x0000763203027816 */ /* 0x000fe40000000002 */
[----:B-1----:R-:W-:Y:S02]  /*208f0*/  PRMT R101, R193, 0x7610, R101 ;  /* 0x00007610c1657816 */ /* 0x002fe40000000065 */
[----:B------:R-:W-:Y:S02]  /*20900*/  PRMT R157, R3, 0x5410, R2 ;  /* 0x00005410039d7816 */ /* 0x000fe40000000002 */
[----:B------:R-:W-:Y:S01]  /*20910*/  PRMT R107, R161, 0x7610, R107 ;  /* 0x00007610a16b7816 */ /* 0x000fe2000000006b */
[----:B------:R1:W3:Y:S01]  /*20920*/  LDL.S16 R194, [R1+0x30] ;  /* 0x0000300001c27983 */ /* 0x0002e20000100600 */
[----:B----4-:R-:W-:Y:S05]  /*20930*/  @!P5 HFMA2.BF16_V2 R206, -RZ.H0_H0, RZ.H0_H0, -R108.H0_H0 ;  /* 0x200000ffffced231 */ /* 0x010fea000034096c */
[----:B------:R-:W-:Y:S01]  /*20940*/  PRMT R142, R206, 0x7610, R142 ;  /* 0x00007610ce8e7816 */ /* 0x000fe2000000008e */
[----:B------:R-:W-:Y:S03]  /*20950*/  @!P5 STL.S16 [R1+0x40], R206 ;  /* 0x000040ce0100d387 */ /* 0x000fe60000100600 */
[----:B------:R-:W-:Y:S02]  /*20960*/  @!P5 PRMT R108, R142, 0x5410, RZ ;  /* 0x000054108e6cd816 */ /* 0x000fe400000000ff */
[C---:B------:R-:W-:Y:S02]  /*20970*/  ISETP.GE.U32.AND P5, PT, R200.reuse, R100, PT ;  /* 0x00000064c800720c */ /* 0x040fe40003fa6070 */
[--C-:B------:R-:W-:Y:S01]  /*20980*/  SHF.R.U32.HI R100, RZ, 0x18, R109.reuse ;  /* 0x00000018ff647819 */ /* 0x100fe2000001166d */
[----:B------:R-:W-:Y:S01]  /*20990*/  ST.E.U16 desc[UR4][R120.64+0x52], R108 ;  /* 0x0000526c78007985 */ /* 0x000fe2000c101504 */
[----:B------:R-:W-:Y:S04]  /*209a0*/  SHF.R.U32.HI R109, RZ, 0x10, R109 ;  /* 0x00000010ff6d7819 */ /* 0x000fe8000001166d */
[----:B------:R-:W-:Y:S01]  /*209b0*/  LOP3.LUT R109, R109, 0xff, RZ, 0xc0, !PT ;  /* 0x000000ff6d6d7812 */ /* 0x000fe200078ec0ff */
[----:B--2---:R-:W-:Y:S05]  /*209c0*/  @!P3 HFMA2.BF16_V2 R195, -RZ.H0_H0, RZ.H0_H0, -R3.H0_H0 ;  /* 0x200000ffffc3b231 */ /* 0x004fea0000340903 */
[----:B------:R-:W-:Y:S01]  /*209d0*/  PRMT R127, R195, 0x7610, R127 ;  /* 0x00007610c37f7816 */ /* 0x000fe2000000007f */
[----:B------:R-:W-:Y:S03]  /*209e0*/  @!P3 STL.S16 [R1+0x3c], R195 ;  /* 0x00003cc30100b387 */ /* 0x000fe60000100600 */
[----:B------:R-:W-:Y:S01]  /*209f0*/  @!P3 PRMT R3, R127, 0x5410, RZ ;  /* 0x000054107f03b816 */ /* 0x000fe200000000ff */
[----:B------:R1:W2:Y:S01]  /*20a00*/  LDL.S16 R142, [R1+0x34] ;  /* 0x00003400018e7983 */ /* 0x0002a20000100600 */
[----:B------:R-:W-:Y:S02]  /*20a10*/  ISETP.GE.U32.AND P3, PT, R200, R100, PT ;  /* 0x00000064c800720c */ /* 0x000fe40003f66070 */
[----:B------:R-:W-:Y:S01]  /*20a20*/  PRMT R100, R193, 0x7632, R100 ;  /* 0x00007632c1647816 */ /* 0x000fe20000000064 */
[----:B------:R1:W4:Y:S04]  /*20a30*/  LDL.S16 R127, [R1+0x28] ;  /* 0x00002800017f7983 */ /* 0x0003280000100600 */
[----:B------:R1:W-:Y:S01]  /*20a40*/  ST.E.U16 desc[UR4][R122.64+0x4e], R3 ;  /* 0x00004e037a007985 */ /* 0x0003e2000c101504 */
[----:B---3--:R-:W-:Y:S01]  /*20a50*/  @!P1 HFMA2.BF16_V2 R171, -RZ.H0_H0, RZ.H0_H0, -R2.H0_H0 ;  /* 0x200000ffffab9231 */ /* 0x008fe20000340902 */
[----:B-1----:R-:W-:Y:S04]  /*20a60*/  LOP3.LUT R3, R176, 0xff, RZ, 0xc0, !PT ;  /* 0x000000ffb0037812 */ /* 0x002fe800078ec0ff */
[----:B------:R-:W-:Y:S01]  /*20a70*/  PRMT R110, R171, 0x7610, R110 ;  /* 0x00007610ab6e7816 */ /* 0x000fe2000000006e */
[----:B------:R1:W-:Y:S03]  /*20a80*/  @!P1 STL.S16 [R1+0x38], R171 ;  /* 0x000038ab01009387 */ /* 0x0003e60000100600 */
[----:B------:R-:W-:Y:S02]  /*20a90*/  @!P1 PRMT R2, R110, 0x5410, RZ ;  /* 0x000054106e029816 */ /* 0x000fe400000000ff */
[----:B------:R-:W-:Y:S01]  /*20aa0*/  ISETP.GE.U32.AND P1, PT, R200, R109, PT ;  /* 0x0000006dc800720c */ /* 0x000fe20003f26070 */
[----:B------:R3:W3:Y:S04]  /*20ab0*/  LDL.S16 R110, [R1+0x24] ;  /* 0x00002400016e7983 */ /* 0x0006e80000100600 */
[----:B------:R1:W-:Y:S02]  /*20ac0*/  ST.E.U16 desc[UR4][R122.64+0x50], R2 ;  /* 0x000050027a007985 */ /* 0x0003e4000c101504 */
[----:B-1----:R-:W-:Y:S05]  /*20ad0*/  IMAD.WIDE.U32 R170, R170, -0x2daee0ad, RZ ;  /* 0xd2511f53aaaa7825 */ /* 0x002fea00078e00ff */
[----:B------:R-:W-:Y:S04]  /*20ae0*/  LOP3.LUT R109, R171, R246, R188, 0x96, !PT ;  /* 0x000000f6ab6d7212 */ /* 0x000fe800078e96bc */
[----:B------:R-:W-:Y:S02]  /*20af0*/  LOP3.LUT R106, R109, 0xff, RZ, 0xc0, !PT ;  /* 0x000000ff6d6a7812 */ /* 0x000fe400078ec0ff */
[----:B------:R-:W-:Y:S04]  /*20b00*/  LOP3.LUT R2, R176, 0xffff, RZ, 0xc0, !PT ;  /* 0x0000ffffb0027812 */ /* 0x000fe800078ec0ff */
[----:B------:R-:W-:Y:S01]  /*20b10*/  SHF.R.U32.HI R2, RZ, 0x8, R2 ;  /* 0x00000008ff027819 */ /* 0x000fe20000011602 */
[----:B------:R-:W-:Y:S03]  /*20b20*/  @!P2 HFMA2.BF16_V2 R154, -RZ.H0_H0, RZ.H0_H0, -R100.H0_H0 ;  /* 0x200000ffff9aa231 */ /* 0x000fe60000340964 */
[----:B------:R-:W-:Y:S02]  /*20b30*/  LOP3.LUT R2, R2, 0xffff, RZ, 0xc0, !PT ;  /* 0x0000ffff02027812 */ /* 0x000fe400078ec0ff */
[----:B------:R-:W-:Y:S01]  /*20b40*/  PRMT R162, R154, 0x7610, R162 ;  /* 0x000076109aa27816 */ /* 0x000fe200000000a2 */
[----:B------:R-:W-:Y:S05]  /*20b50*/  @!P4 HFMA2.BF16_V2 R194, -RZ.H0_H0, RZ.H0_H0, -R101.H0_H0 ;  /* 0x200000ffffc2c231 */ /* 0x000fea0000340965 */
[----:B------:R-:W-:Y:S01]  /*20b60*/  @!P4 STL.S16 [R1+0x30], R194 ;  /* 0x000030c20100c387 */ /* 0x000fe20000100600 */
[----:B------:R-:W-:Y:S03]  /*20b70*/  PRMT R192, R194, 0x7610, R192 ;  /* 0x00007610c2c07816 */ /* 0x000fe600000000c0 */
[----:B------:R1:W-:Y:S04]  /*20b80*/  @!P2 STL.S16 [R1+0x2c], R154 ;  /* 0x00002c9a0100a387 */ /* 0x0003e80000100600 */
[----:B------:R2:W3:Y:S01]  /*20b90*/  LDL.S16 R193, [R1+0x1c] ;  /* 0x00001c0001c17983 */ /* 0x0004e20000100600 */
[----:B-1----:R-:W-:Y:S02]  /*20ba0*/  PRMT R154, R101, 0x5410, R100 ;  /* 0x00005410659a7816 */ /* 0x002fe40000000064 */
[----:B------:R-:W-:Y:S02]  /*20bb0*/  @!P4 PRMT R101, R192, 0x5410, RZ ;  /* 0x00005410c065c816 */ /* 0x000fe400000000ff */
[----:B------:R1:W3:Y:S01]  /*20bc0*/  LDL.S16 R192, [R1+0x20] ;  /* 0x0000200001c07983 */ /* 0x0002e20000100600 */
[----:B------:R-:W-:Y:S02]  /*20bd0*/  ISETP.GE.U32.AND P4, PT, R200, R106, PT ;  /* 0x0000006ac800720c */ /* 0x000fe40003f86070 */
[----:B------:R-:W-:Y:S01]  /*20be0*/  PRMT R106, R161, 0x7632, R106 ;  /* 0x00007632a16a7816 */ /* 0x000fe2000000006a */
[----:B------:R-:W-:Y:S01]  /*20bf0*/  ST.E.U16 desc[UR4][R114.64+0x50], R101 ;  /* 0x0000506572007985 */ /* 0x000fe2000c101504 */
[----:B------:R-:W-:Y:S02]  /*20c00*/  @!P2 PRMT R100, R162, 0x5410, RZ ;  /* 0x00005410a264a816 */ /* 0x000fe400000000ff */
[----:B------:R-:W-:Y:S02]  /*20c10*/  ISETP.GE.U32.AND P2, PT, R200, R3, PT ;  /* 0x00000003c800720c */ /* 0x000fe40003f46070 */
[----:B------:R-:W-:Y:S01]  /*20c20*/  PRMT R3, R168, 0x7610, R3 ;  /* 0x00007610a8037816 */ /* 0x000fe20000000003 */
[----:B------:R-:W-:Y:S01]  /*20c30*/  ST.E.U16 desc[UR4][R114.64+0x52], R100 ;  /* 0x0000526472007985 */ /* 0x000fe2000c101504 */
[----:B------:R-:W-:Y:S01]  /*20c40*/  PRMT R162, R107, 0x5410, R106 ;  /* 0x000054106ba27816 */ /* 0x000fe2000000006a */
[----:B--2---:R-:W-:Y:S02]  /*20c50*/  @!P6 HFMA2.BF16_V2 R142, -RZ.H0_H0, RZ.H0_H0, -R107.H0_H0 ;  /* 0x200000ffff8ee231 */ /* 0x004fe4000034096b */
[----:B----4-:R-:W-:Y:S03]  /*20c60*/  @!P5 HFMA2.BF16_V2 R127, -RZ.H0_H0, RZ.H0_H0, -R106.H0_H0 ;  /* 0x200000ffff7fd231 */ /* 0x010fe6000034096a */
[----:B------:R2:W-:Y:S01]  /*20c70*/  @!P6 STL.S16 [R1+0x34], R142 ;  /* 0x0000348e0100e387 */ /* 0x0005e20000100600 */
[----:B------:R-:W-:Y:S02]  /*20c80*/  PRMT R135, R142, 0x7610, R135 ;  /* 0x000076108e877816 */ /* 0x000fe40000000087 */
[----:B------:R-:W-:Y:S02]  /*20c90*/  PRMT R126, R127, 0x7610, R126 ;  /* 0x000076107f7e7816 */ /* 0x000fe4000000007e */
[----:B------:R-:W-:Y:S02]  /*20ca0*/  @!P6 PRMT R107, R135, 0x5410, RZ ;  /* 0x00005410876be816 */ /* 0x000fe400000000ff */
[----:B------:R-:W-:Y:S02]  /*20cb0*/  @!P5 PRMT R106, R126, 0x5410, RZ ;  /* 0x000054107e6ad816 */ /* 0x000fe400000000ff */
[----:B------:R-:W-:Y:S01]  /*20cc0*/  ISETP.GE.U32.AND P6, PT, R200, R2, PT ;  /* 0x00000002c800720c */ /* 0x000fe20003fc6070 */
[----:B------:R4:W-:Y:S01]  /*20cd0*/  ST.E.U16 desc[UR4][R202.64+0x60], R107 ;  /* 0x0000606bca007985 */ /* 0x0009e2000c101504 */
[--C-:B------:R-:W-:Y:S03]  /*20ce0*/  SHF.R.U32.HI R2, RZ, 0x10, R109.reuse ;  /* 0x00000010ff027819 */ /* 0x100fe6000001166d */
[----:B------:R-:W-:Y:S01]  /*20cf0*/  ST.E.U16 desc[UR4][R202.64+0x62], R106 ;  /* 0x0000626aca007985 */ /* 0x000fe2000c101504 */
[----:B------:R-:W-:Y:S03]  /*20d00*/  LOP3.LUT R2, R2, 0xff, RZ, 0xc0, !PT ;  /* 0x000000ff02027812 */ /* 0x000fe600078ec0ff */
[----:B--2---:R1:W2:Y:S04]  /*20d10*/  LDL.S16 R142, [R1+0x18] ;  /* 0x00001800018e7983 */ /* 0x0042a80000100600 */
[----:B------:R1:W-:Y:S01]  /*20d20*/  @!P5 STL.S16 [R1+0x28], R127 ;  /* 0x0000287f0100d387 */ /* 0x0003e20000100600 */
[----:B------:R-:W-:Y:S02]  /*20d30*/  ISETP.GE.U32.AND P5, PT, R200, R2, PT ;  /* 0x00000002c800720c */ /* 0x000fe40003fa6070 */
[----:B------:R-:W-:Y:S01]  /*20d40*/  LOP3.LUT R2, R109, 0xffff, RZ, 0xc0, !PT ;  /* 0x0000ffff6d027812 */ /* 0x000fe200078ec0ff */
[----:B------:R1:W2:Y:S01]  /*20d50*/  LDL.S16 R135, [R1+0x10] ;  /* 0x0000100001877983 */ /* 0x0002a20000100600 */
[----:B------:R-:W-:Y:S02]  /*20d60*/  SHF.R.U32.HI R109, RZ, 0x18, R109 ;  /* 0x00000018ff6d7819 */ /* 0x000fe4000001166d */
[--C-:B------:R-:W-:Y:S02]  /*20d70*/  SHF.R.U32.HI R100, RZ, 0x8, R2.reuse ;  /* 0x00000008ff647819 */ /* 0x100fe40000011602 */
[----:B------:R-:W-:Y:S01]  /*20d80*/  PRMT R2, R168, 0x7632, R2 ;  /* 0x00007632a8027816 */ /* 0x000fe20000000002 */
[----:B---3--:R-:W-:Y:S01]  /*20d90*/  @!P1 HFMA2.BF16_V2 R110, -RZ.H0_H0, RZ.H0_H0, -R3.H0_H0 ;  /* 0x200000ffff6e9231 */ /* 0x008fe20000340903 */
[----:B------:R-:W-:Y:S02]  /*20da0*/  LOP3.LUT R100, R100, 0xffff, RZ, 0xc0, !PT ;  /* 0x0000ffff64647812 */ /* 0x000fe400078ec0ff */
[----:B------:R-:W-:Y:S02]  /*20db0*/  PRMT R161, R3, 0x5410, R2 ;  /* 0x0000541003a17816 */ /* 0x000fe40000000002 */
[----:B------:R3:W-:Y:S01]  /*20dc0*/  @!P1 STL.S16 [R1+0x24], R110 ;  /* 0x0000246e01009387 */ /* 0x0007e20000100600 */
[----:B------:R-:W-:Y:S02]  /*20dd0*/  PRMT R101, R110, 0x7610, R101 ;  /* 0x000076106e657816 */ /* 0x000fe40000000065 */
[----:B----4-:R-:W-:Y:S01]  /*20de0*/  PRMT R107, R163, 0x7632, R107 ;  /* 0x00007632a36b7816 */ /* 0x010fe2000000006b */
[----:B------:R4:W4:Y:S01]  /*20df0*/  LDL.S16 R126, [R1+0x14] ;  /* 0x00001400017e7983 */ /* 0x0009220000100600 */
[----:B------:R-:W-:Y:S02]  /*20e00*/  @!P1 PRMT R3, R101, 0x5410, RZ ;  /* 0x0000541065039816 */ /* 0x000fe400000000ff */
[----:B------:R-:W-:Y:S02]  /*20e10*/  ISETP.GE.U32.AND P1, PT, R200, R100, PT ;  /* 0x00000064c800720c */ /* 0x000fe40003f26070 */
[C---:B------:R-:W-:Y:S01]  /*20e20*/  PRMT R100, R0.reuse, 0x7632, R100 ;  /* 0x0000763200647816 */ /* 0x040fe20000000064 */
[----:B-1----:R1:W4:Y:S01]  /*20e30*/  LDL.S16 R127, [R1+0x8] ;  /* 0x00000800017f7983 */ /* 0x0023220000100600 */
[----:B------:R-:W-:Y:S02]  /*20e40*/  SHF.R.U32.HI R101, RZ, 0x18, R176 ;  /* 0x00000018ff657819 */ /* 0x000fe400000116b0 */
[----:B------:R-:W-:Y:S01]  /*20e50*/  PRMT R168, R0, 0x5410, R100 ;  /* 0x0000541000a87816 */ /* 0x000fe20000000064 */
[----:B------:R1:W-:Y:S04]  /*20e60*/  ST.E.U16 desc[UR4][R120.64+0x60], R3 ;  /* 0x0000600378007985 */ /* 0x0003e8000c101504 */
[----:B---3--:R3:W3:Y:S01]  /*20e70*/  LDL.S16 R110, [R1+0xc] ;  /* 0x00000c00016e7983 */ /* 0x0086e20000100600 */
[----:B-1----:R-:W-:Y:S01]  /*20e80*/  PRMT R3, R163, 0x7610, R3 ;  /* 0x00007610a3037816 */ /* 0x002fe20000000003 */
[----:B------:R-:W-:Y:S05]  /*20e90*/  @!P3 HFMA2.BF16_V2 R193, -RZ.H0_H0, RZ.H0_H0, -R2.H0_H0 ;  /* 0x200000ffffc1b231 */ /* 0x000fea0000340902 */
[----:B------:R-:W-:Y:S01]  /*20ea0*/  PRMT R147, R193, 0x7610, R147 ;  /* 0x00007610c1937816 */ /* 0x000fe20000000093 */
[----:B------:R-:W-:Y:S03]  /*20eb0*/  @!P3 STL.S16 [R1+0x1c], R193 ;  /* 0x00001cc10100b387 */ /* 0x000fe60000100600 */
[----:B------:R-:W-:Y:S02]  /*20ec0*/  @!P3 PRMT R2, R147, 0x5410, RZ ;  /* 0x000054109302b816 */ /* 0x000fe400000000ff */
[----:B------:R-:W-:Y:S03]  /*20ed0*/  ISETP.GE.U32.AND P3, PT, R200, R101, PT ;  /* 0x00000065c800720c */ /* 0x000fe60003f66070 */
[----:B------:R1:W-:Y:S01]  /*20ee0*/  ST.E.U16 desc[UR4][R120.64+0x62], R2 ;  /* 0x0000620278007985 */ /* 0x0003e2000c101504 */
[----:B------:R-:W-:Y:S05]  /*20ef0*/  @!P4 HFMA2.BF16_V2 R192, -RZ.H0_H0, RZ.H0_H0, -R0.H0_H0 ;  /* 0x200000ffffc0c231 */ /* 0x000fea0000340900 */
[----:B------:R-:W-:Y:S01]  /*20f00*/  PRMT R143, R192, 0x7610, R143 ;  /* 0x00007610c08f7816 */ /* 0x000fe2000000008f */
[----:B------:R-:W-:Y:S03]  /*20f10*/  @!P4 STL.S16 [R1+0x20], R192 ;  /* 0x000020c00100c387 */ /* 0x000fe60000100600 */
[----:B------:R-:W-:Y:S02]  /*20f20*/  @!P4 PRMT R0, R143, 0x5410, RZ ;  /* 0x000054108f00c816 */ /* 0x000fe400000000ff */
[----:B------:R-:W-:Y:S03]  /*20f30*/  ISETP.GE.U32.AND P4, PT, R200, R109, PT ;  /* 0x0000006dc800720c */ /* 0x000fe60003f86070 */
[----:B------:R1:W-:Y:S02]  /*20f40*/  ST.E.U16 desc[UR4][R122.64+0x5e], R0 ;  /* 0x00005e007a007985 */ /* 0x0003e4000c101504 */
[C---:B-1----:R-:W-:Y:S02]  /*20f50*/  PRMT R2, R181.reuse, 0x7610, R2 ;  /* 0x00007610b5027816 */ /* 0x042fe40000000002 */
[----:B------:R-:W-:Y:S04]  /*20f60*/  SHF.R.U32.HI R0, RZ, 0x10, R176 ;  /* 0x00000010ff007819 */ /* 0x000fe800000116b0 */
[----:B------:R-:W-:Y:S02]  /*20f70*/  LOP3.LUT R101, R0, 0xff, RZ, 0xc0, !PT ;  /* 0x000000ff00657812 */ /* 0x000fe400078ec0ff */
[----:B------:R-:W-:Y:S02]  /*20f80*/  PRMT R0, R181, 0x7632, R0 ;  /* 0x00007632b5007816 */ /* 0x000fe40000000000 */
[----:B------:R-:W-:Y:S02]  /*20f90*/  PRMT R181, R200, 0x7054, R200 ;  /* 0x00007054c8b57816 */ /* 0x000fe400000000c8 */
[----:B------:R-:W-:Y:S01]  /*20fa0*/  PRMT R163, R2, 0x5410, R0 ;  /* 0x0000541002a37816 */ /* 0x000fe20000000000 */
[----:B--2---:R-:W-:Y:S05]  /*20fb0*/  @!P1 HFMA2.BF16_V2 R142, -RZ.H0_H0, RZ.H0_H0, -R100.H0_H0 ;  /* 0x200000ffff8e9231 */ /* 0x004fea0000340964 */
[----:B------:R-:W-:Y:S01]  /*20fc0*/  @!P1 STL.S16 [R1+0x18], R142 ;  /* 0x0000188e01009387 */ /* 0x000fe20000100600 */
[----:B------:R-:W-:Y:S01]  /*20fd0*/  PRMT R134, R142, 0x7610, R134 ;  /* 0x000076108e867816 */ /* 0x000fe20000000086 */
[----:B------:R-:W-:Y:S03]  /*20fe0*/  @!P5 HFMA2.BF16_V2 R135, -RZ.H0_H0, RZ.H0_H0, -R2.H0_H0 ;  /* 0x200000ffff87d231 */ /* 0x000fe60000340902 */
[----:B------:R-:W-:Y:S02]  /*20ff0*/  @!P1 PRMT R100, R134, 0x5410, RZ ;  /* 0x0000541086649816 */ /* 0x000fe400000000ff */
[----:B------:R-:W-:Y:S01]  /*21000*/  ISETP.GE.U32.AND P1, PT, R200, R101, PT ;  /* 0x00000065c800720c */ /* 0x000fe20003f26070 */
[----:B------:R-:W-:Y:S01]  /*21010*/  @!P5 STL.S16 [R1+0x10], R135 ;  /* 0x000010870100d387 */ /* 0x000fe20000100600 */
[----:B------:R-:W-:Y:S02]  /*21020*/  PRMT R113, R135, 0x7610, R113 ;  /* 0x0000761087717816 */ /* 0x000fe40000000071 */
[----:B------:R-:W-:Y:S01]  /*21030*/  LOP3.LUT R101, R170, 0xff, RZ, 0xc0, !PT ;  /* 0x000000ffaa657812 */ /* 0x000fe200078ec0ff */
[----:B------:R-:W-:Y:S01]  /*21040*/  ST.E.U16 desc[UR4][R122.64+0x60], R100 ;  /* 0x000060647a007985 */ /* 0x000fe2000c101504 */
[----:B------:R-:W-:Y:S02]  /*21050*/  @!P5 PRMT R2, R113, 0x5410, RZ ;  /* 0x000054107102d816 */ /* 0x000fe400000000ff */
[----:B------:R-:W-:Y:S02]  /*21060*/  ISETP.GE.U32.AND P5, PT, R200, R101, PT ;  /* 0x00000065c800720c */ /* 0x000fe40003fa6070 */
[----:B------:R-:W-:Y:S01]  /*21070*/  LOP3.LUT R101, R170, 0xffff, RZ, 0xc0, !PT ;  /* 0x0000ffffaa657812 */ /* 0x000fe200078ec0ff */
[----:B----4-:R-:W-:Y:S01]  /*21080*/  @!P6 HFMA2.BF16_V2 R126, -RZ.H0_H0, RZ.H0_H0, -R107.H0_H0 ;  /* 0x200000ffff7ee231 */ /* 0x010fe2000034096b */
[----:B------:R1:W-:Y:S02]  /*21090*/  ST.E.U16 desc[UR4][R114.64+0x60], R2 ;  /* 0x0000600272007985 */ /* 0x0003e4000c101504 */
[----:B------:R-:W-:Y:S02]  /*210a0*/  SHF.R.U32.HI R101, RZ, 0x8, R101 ;  /* 0x00000008ff657819 */ /* 0x000fe40000011665 */
[----:B------:R-:W-:Y:S01]  /*210b0*/  PRMT R108, R126, 0x7610, R108 ;  /* 0x000076107e6c7816 */ /* 0x000fe2000000006c */
[----:B------:R-:W-:Y:S01]  /*210c0*/  @!P2 HFMA2.BF16_V2 R127, -RZ.H0_H0, RZ.H0_H0, -R3.H0_H0 ;  /* 0x200000ffff7fa231 */ /* 0x000fe20000340903 */
[----:B------:R-:W-:Y:S04]  /*210d0*/  LOP3.LUT R101, R101, 0xffff, RZ, 0xc0, !PT ;  /* 0x0000ffff65657812 */ /* 0x000fe800078ec0ff */
[----:B------:R-:W-:Y:S01]  /*210e0*/  @!P2 STL.S16 [R1+0x8], R127 ;  /* 0x0000087f0100a387 */ /* 0x000fe20000100600 */
[----:B------:R-:W-:Y:S03]  /*210f0*/  PRMT R109, R127, 0x7610, R109 ;  /* 0x000076107f6d7816 */ /* 0x000fe6000000006d */
[----:B------:R2:W-:Y:S01]  /*21100*/  @!P6 STL.S16 [R1+0x14], R126 ;  /* 0x0000147e0100e387 */ /* 0x0005e20000100600 */
[----:B---3--:R-:W-:Y:S05]  /*21110*/  @!P4 HFMA2.BF16_V2 R110, -RZ.H0_H0, RZ.H0_H0, -R0.H0_H0 ;  /* 0x200000ffff6ec231 */ /* 0x008fea0000340900 */
[----:B------:R-:W-:Y:S01]  /*21120*/  @!P4 STL.S16 [R1+0xc], R110 ;  /* 0x00000c6e0100c387 */ /* 0x000fe20000100600 */
[----:B------:R-:W-:Y:S02]  /*21130*/  PRMT R106, R110, 0x7610, R106 ;  /* 0x000076106e6a7816 */ /* 0x000fe4000000006a */
[----:B-1----:R-:W-:Y:S01]  /*21140*/  PRMT R2, R146, 0x7610, R2 ;  /* 0x0000761092027816 */ /* 0x002fe20000000002 */
[----:B------:R1:W3:Y:S01]  /*21150*/  LDL.S16 R113, [R1] ;  /* 0x0000000001717983 */ /* 0x0002e20000100600 */
[----:B------:R-:W-:Y:S02]  /*21160*/  @!P4 PRMT R0, R106, 0x5410, RZ ;  /* 0x000054106a00c816 */ /* 0x000fe400000000ff */
[----:B------:R-:W-:Y:S01]  /*21170*/  SHF.R.U32.HI R106, RZ, 0x10, R170 ;  /* 0x00000010ff6a7819 */ /* 0x000fe200000116aa */
[----:B------:R1:W4:Y:S01]  /*21180*/  LDL.S16 R135, [R1+0x4] ;  /* 0x0000040001877983 */ /* 0x0003220000100600 */
[----:B------:R-:W-:Y:S01]  /*21190*/  ISETP.GE.U32.AND P4, PT, R200, R101, PT ;  /* 0x00000065c800720c */ /* 0x000fe20003f86070 */
[----:B------:R-:W-:Y:S01]  /*211a0*/  @!P5 HFMA2.BF16_V2 R252, -RZ.H0_H0, RZ.H0_H0, -R2.H0_H0 ;  /* 0x200000fffffcd231 */ /* 0x000fe20000340902 */
[----:B------:R-:W-:Y:S01]  /*211b0*/  LOP3.LUT R106, R106, 0xff, RZ, 0xc0, !PT ;  /* 0x000000ff6a6a7812 */ /* 0x000fe200078ec0ff */
[----:B------:R1:W-:Y:S01]  /*211c0*/  ST.E.U16 desc[UR4][R114.64+0x62], R0 ;  /* 0x0000620072007985 */ /* 0x0003e2000c101504 */
[-C--:B------:R-:W-:Y:S02]  /*211d0*/  LOP3.LUT R101, R131, R245.reuse, R160, 0x96, !PT ;  /* 0x000000f583657212 */ /* 0x080fe400078e96a0 */
[----:B------:R-:W-:Y:S02]  /*211e0*/  PRMT R160, R3, 0x5410, R107 ;  /* 0x0000541003a07816 */ /* 0x000fe4000000006b */
[----:B------:R-:W-:Y:S02]  /*211f0*/  @!P2 PRMT R3, R109, 0x5410, RZ ;  /* 0x000054106d03a816 */ /* 0x000fe400000000ff */
[----:B------:R-:W-:Y:S02]  /*21200*/  ISETP.GE.U32.AND P2, PT, R200, R106, PT ;  /* 0x0000006ac800720c */ /* 0x000fe40003f46070 */
[----:B------:R-:W-:Y:S01]  /*21210*/  SHF.R.U32.HI R106, RZ, 0x18, R170 ;  /* 0x00000018ff6a7819 */ /* 0x000fe200000116aa */
[----:B------:R1:W-:Y:S01]  /*21220*/  ST.E.U16 desc[UR4][R202.64+0x70], R3 ;  /* 0x00007003ca007985 */ /* 0x0003e2000c101504 */
[C---:B------:R-:W-:Y:S02]  /*21230*/  LOP3.LUT R100, R101.reuse, 0xffff, RZ, 0xc0, !PT ;  /* 0x0000ffff65647812 */ /* 0x040fe400078ec0ff */
[----:B------:R-:W-:Y:S02]  /*21240*/  @!P6 PRMT R107, R108, 0x5410, RZ ;  /* 0x000054106c6be816 */ /* 0x000fe400000000ff */
[----:B------:R-:W-:Y:S02]  /*21250*/  ISETP.GE.U32.AND P6, PT, R200, R106, PT ;  /* 0x0000006ac800720c */ /* 0x000fe40003fc6070 */
[----:B------:R-:W-:Y:S01]  /*21260*/  LOP3.LUT R106, R101, 0xff, RZ, 0xc0, !PT ;  /* 0x000000ff656a7812 */ /* 0x000fe200078ec0ff */
[----:B------:R1:W-:Y:S01]  /*21270*/  ST.E.U16 desc[UR4][R202.64+0x72], R107 ;  /* 0x0000726bca007985 */ /* 0x0003e2000c101504 */
[----:B------:R-:W-:Y:S02]  /*21280*/  SHF.R.U32.HI R100, RZ, 0x8, R100 ;  /* 0x00000008ff647819 */ /* 0x000fe40000011664 */
[--C-:B------:R-:W-:Y:S02]  /*21290*/  SHF.R.U32.HI R109, RZ, 0x18, R101.reuse ;  /* 0x00000018ff6d7819 */ /* 0x100fe40000011665 */
[----:B--2---:R-:W-:Y:S02]  /*212a0*/  PRMT R126, R106, 0x5410, R100 ;  /* 0x000054106a7e7816 */ /* 0x004fe40000000064 */
[C---:B------:R-:W-:Y:S02]  /*212b0*/  LOP3.LUT R100, R130.reuse, 0xffff, RZ, 0xc0, !PT ;  /* 0x0000ffff82647812 */ /* 0x040fe400078ec0ff */
[----:B------:R-:W-:Y:S02]  /*212c0*/  LOP3.LUT R106, R130, 0xff, RZ, 0xc0, !PT ;  /* 0x000000ff826a7812 */ /* 0x000fe400078ec0ff */
[----:B------:R-:W-:Y:S02]  /*212d0*/  SHF.R.U32.HI R100, RZ, 0x8, R100 ;  /* 0x00000008ff647819 */ /* 0x000fe40000011664 */
[----:B-1----:R-:W-:Y:S02]  /*212e0*/  PRMT R0, R146, 0x7632, R0 ;  /* 0x0000763292007816 */ /* 0x002fe40000000000 */
[----:B------:R-:W-:Y:S02]  /*212f0*/  PRMT R127, R106, 0x5410, R100 ;  /* 0x000054106a7f7816 */ /* 0x000fe40000000064 */
[----:B------:R-:W-:Y:S01]  /*21300*/  SHF.R.U32.HI R100, RZ, 0x10, R101 ;  /* 0x00000010ff647819 */ /* 0x000fe20000011665 */
[----:B------:R-:W-:Y:S01]  /*21310*/  @!P4 HFMA2.BF16_V2 R251, -RZ.H0_H0, RZ.H0_H0, -R0.H0_H0 ;  /* 0x200000fffffbc231 */ /* 0x000fe20000340900 */
[----:B------:R-:W-:Y:S02]  /*21320*/  SHF.R.U32.HI R106, RZ, 0x10, R130 ;  /* 0x00000010ff6a7819 */ /* 0x000fe40000011682 */
[----:B------:R-:W-:Y:S02]  /*21330*/  LOP3.LUT R101, R100, 0xff, RZ, 0xc0, !PT ;  /* 0x000000ff64657812 */ /* 0x000fe400078ec0ff */
[C---:B------:R-:W-:Y:S02]  /*21340*/  LOP3.LUT R100, R124.reuse, 0xffff, RZ, 0xc0, !PT ;  /* 0x0000ffff7c647812 */ /* 0x040fe400078ec0ff */
[----:B------:R-:W-:Y:S02]  /*21350*/  PRMT R109, R101, 0x5410, R109 ;  /* 0x00005410656d7816 */ /* 0x000fe4000000006d */
[----:B------:R-:W-:Y:S02]  /*21360*/  LOP3.LUT R101, R124, 0xff, RZ, 0xc0, !PT ;  /* 0x000000ff7c657812 */ /* 0x000fe400078ec0ff */
[----:B------:R-:W-:Y:S02]  /*21370*/  SHF.R.U32.HI R100, RZ, 0x8, R100 ;  /* 0x00000008ff647819 */ /* 0x000fe40000011664 */
[----:B------:R-:W-:Y:S02]  /*21380*/  SHF.R.U32.HI R130, RZ, 0x18, R130 ;  /* 0x00000018ff827819 */ /* 0x000fe40000011682 */
[----:B------:R-:W-:Y:S02]  /*21390*/  PRMT R134, R101, 0x5410, R100 ;  /* 0x0000541065867816 */ /* 0x000fe40000000064 */
[----:B------:R-:W-:Y:S02]  /*213a0*/  PRMT R101, R169, 0x7632, R101 ;  /* 0x00007632a9657816 */ /* 0x000fe40000000065 */
[----:B------:R-:W-:Y:S02]  /*213b0*/  LOP3.LUT R106, R106, 0xff, RZ, 0xc0, !PT ;  /* 0x000000ff6a6a7812 */ /* 0x000fe400078ec0ff */
[----:B------:R-:W-:Y:S02]  /*213c0*/  PRMT R3, R179, 0x7632, R3 ;  /* 0x00007632b3037816 */ /* 0x000fe40000000003 */
[----:B------:R-:W-:Y:S02]  /*213d0*/  PRMT R130, R106, 0x5410, R130 ;  /* 0x000054106a827816 */ /* 0x000fe40000000082 */
[----:B------:R-:W-:Y:S01]  /*213e0*/  PRMT R106, R169, 0x7610, R106 ;  /* 0x00007610a96a7816 */ /* 0x000fe2000000006a */
[----:B------:R-:W-:Y:S01]  /*213f0*/  @!P6 HFMA2.BF16_V2 R249, -RZ.H0_H0, RZ.H0_H0, -R3.H0_H0 ;  /* 0x200000fffff9e231 */ /* 0x000fe20000340903 */
[----:B------:R-:W-:Y:S02]  /*21400*/  PRMT R100, R179, 0x7610, R100 ;  /* 0x00007610b3647816 */ /* 0x000fe40000000064 */
[----:B------:R-:W-:Y:S02]  /*21410*/  PRMT R107, R106, 0x5410, R101 ;  /* 0x000054106a6b7816 */ /* 0x000fe40000000065 */
[----:B------:R-:W-:Y:S01]  /*21420*/  LOP3.LUT R108, R125, R245, R178, 0x96, !PT ;  /* 0x000000f57d6c7212 */ /* 0x000fe200078e96b2 */
[----:B------:R-:W-:Y:S01]  /*21430*/  @!P2 HFMA2.BF16_V2 R250, -RZ.H0_H0, RZ.H0_H0, -R100.H0_H0 ;  /* 0x200000fffffaa231 */ /* 0x000fe20000340964 */
[--C-:B------:R-:W-:Y:S02]  /*21440*/  SHF.R.U32.HI R110, RZ, 0x10, R124.reuse ;  /* 0x00000010ff6e7819 */ /* 0x100fe4000001167c */
[----:B------:R-:W-:Y:S02]  /*21450*/  SHF.R.U32.HI R124, RZ, 0x18, R124 ;  /* 0x00000018ff7c7819 */ /* 0x000fe4000001167c */
[----:B------:R-:W-:Y:S02]  /*21460*/  LOP3.LUT R110, R110, 0xff, RZ, 0xc0, !PT ;  /* 0x000000ff6e6e7812 */ /* 0x000fe400078ec0ff */
[----:B------:R-:W-:Y:S05]  /*21470*/  HSET2.LE.AND R109, R109, R181, PT ;  /* 0x000000b56d6d7233 */ /* 0x000fea0003803000 */
[----:B------:R-:W-:Y:S01]  /*21480*/  LOP3.LUT R109, R116, R109, RZ, 0xc0, !PT ;  /* 0x0000006d746d7212 */ /* 0x000fe200078ec0ff */
[----:B---3--:R-:W-:Y:S02]  /*21490*/  @!P3 HFMA2.BF16_V2 R113, -RZ.H0_H0, RZ.H0_H0, -R101.H0_H0 ;  /* 0x200000ffff71b231 */ /* 0x008fe40000340965 */
[----:B----4-:R-:W-:Y:S03]  /*214a0*/  @!P1 HFMA2.BF16_V2 R135, -RZ.H0_H0, RZ.H0_H0, -R106.H0_H0 ;  /* 0x200000ffff879231 */ /* 0x010fe6000034096a */
[----:B------:R-:W-:Y:S04]  /*214b0*/  PRMT R111, R113, 0x7610, R111 ;  /* 0x00007610716f7816 */ /* 0x000fe8000000006f */
[----:B------:R-:W-:Y:S01]  /*214c0*/  @!P3 PRMT R101, R111, 0x5410, RZ ;  /* 0x000054106f65b816 */ /* 0x000fe200000000ff */
[----:B------:R-:W-:Y:S01]  /*214d0*/  @!P1 STL.S16 [R1+0x4], R135 ;  /* 0x0000048701009387 */ /* 0x000fe20000100600 */
[----:B------:R-:W-:Y:S02]  /*214e0*/  PRMT R112, R135, 0x7610, R112 ;  /* 0x0000761087707816 */ /* 0x000fe40000000070 */
[----:B------:R-:W-:Y:S01]  /*214f0*/  LOP3.LUT R111, R108, 0xff, RZ, 0xc0, !PT ;  /* 0x000000ff6c6f7812 */ /* 0x000fe200078ec0ff */
[----:B------:R1:W-:Y:S01]  /*21500*/  ST.E.U16 desc[UR4][R120.64+0x72], R101 ;  /* 0x0000726578007985 */ /* 0x0003e2000c101504 */
[----:B------:R-:W-:Y:S02]  /*21510*/  @!P1 PRMT R106, R112, 0x5410, RZ ;  /* 0x00005410706a9816 */ /* 0x000fe400000000ff */
[----:B------:R-:W-:Y:S01]  /*21520*/  IADD3 R202, P1, R202, -0x80, RZ ;  /* 0xffffff80caca7810 */ /* 0x000fe20007f3e0ff */
[----:B------:R-:W-:Y:S03]  /*21530*/  @!P3 STL.S16 [R1], R113 ;  /* 0x000000710100b387 */ /* 0x000fe60000100600 */
[----:B------:R-:W-:Y:S01]  /*21540*/  IADD3.X R203, R203, -0x1, RZ, P1, !PT ;  /* 0xffffffffcbcb7810 */ /* 0x000fe20000ffe4ff */
[----:B------:R2:W-:Y:S01]  /*21550*/  ST.E.U16 desc[UR4][R120.64+0x70], R106 ;  /* 0x0000706a78007985 */ /* 0x0005e2000c101504 */
[----:B-1----:R-:W-:Y:S02]  /*21560*/  PRMT R101, R2, 0x5410, R0 ;  /* 0x0000541002657816 */ /* 0x002fe40000000000 */
[----:B------:R-:W-:Y:S02]  /*21570*/  @!P4 PRMT R0, R251, 0x5410, RZ ;  /* 0x00005410fb00c816 */ /* 0x000fe400000000ff */
[----:B------:R-:W-:Y:S03]  /*21580*/  @!P5 PRMT R2, R252, 0x5410, RZ ;  /* 0x00005410fc02d816 */ /* 0x000fe600000000ff */
[----:B------:R1:W-:Y:S01]  /*21590*/  ST.E.U16 desc[UR4][R122.64+0x70], R0 ;  /* 0x000070007a007985 */ /* 0x0003e2000c101504 */
[--C-:B--2---:R-:W-:Y:S03]  /*215a0*/  SHF.R.U32.HI R106, RZ, 0x18, R108.reuse ;  /* 0x00000018ff6a7819 */ /* 0x104fe6000001166c */
[----:B------:R2:W-:Y:S01]  /*215b0*/  ST.E.U16 desc[UR4][R122.64+0x6e], R2 ;  /* 0x00006e027a007985 */ /* 0x0005e2000c101504 */
[----:B-1----:R-:W-:Y:S02]  /*215c0*/  PRMT R0, R100, 0x5410, R3 ;  /* 0x0000541064007816 */ /* 0x002fe40000000003 */
[----:B------:R-:W-:Y:S02]  /*215d0*/  @!P6 PRMT R3, R249, 0x5410, RZ ;  /* 0x00005410f903e816 */ /* 0x000fe400000000ff */
[----:B------:R-:W-:Y:S02]  /*215e0*/  @!P2 PRMT R100, R250, 0x5410, RZ ;  /* 0x00005410fa64a816 */ /* 0x000fe400000000ff */
[----:B--2---:R-:W-:Y:S01]  /*215f0*/  LOP3.LUT R2, R108, 0xffff, RZ, 0xc0, !PT ;  /* 0x0000ffff6c027812 */ /* 0x004fe200078ec0ff */
[----:B------:R1:W-:Y:S01]  /*21600*/  ST.E.U16 desc[UR4][R114.64+0x72], R3 ;  /* 0x0000720372007985 */ /* 0x0003e2000c101504 */
[----:B------:R-:W-:Y:S03]  /*21610*/  ISETP.GT.AND P2, PT, R213, RZ, PT ;  /* 0x000000ffd500720c */ /* 0x000fe60003f44270 */
[----:B------:R2:W-:Y:S04]  /*21620*/  ST.E.U16 desc[UR4][R114.64+0x70], R100 ;  /* 0x0000706472007985 */ /* 0x0005e8000c101504 */
[----:B------:R-:W3:Y:S08]  /*21630*/  LDSM.16.MT88.4 R112, [R174+0x9000] ;  /* 0x00900000ae70783b */ /* 0x000ef00000004200 */
[----:B------:R-:W4:Y:S08]  /*21640*/  LDSM.16.MT88.4 R120, [R196+0x9000] ;  /* 0x00900000c478783b */ /* 0x000f300000004200 */
[----:B------:R-:W-:Y:S01]  /*21650*/  LDSM.16.MT88.4 R192, [R196+0xbc00] ;  /* 0x00bc0000c4c0783b */ /* 0x000fe20000004200 */
[----:B-1----:R-:W-:Y:S02]  /*21660*/  SHF.R.U32.HI R3, RZ, 0x10, R108 ;  /* 0x00000010ff037819 */ /* 0x002fe4000001166c */
[--C-:B------:R-:W-:Y:S02]  /*21670*/  HSET2.LE.AND R108, R126, R181.reuse, PT ;  /* 0x000000b57e6c7233 */ /* 0x100fe40003803000 */
[----:B--2---:R-:W-:Y:S02]  /*21680*/  SHF.R.U32.HI R100, RZ, 0x8, R2 ;  /* 0x00000008ff647819 */ /* 0x004fe40000011602 */
[----:B------:R-:W-:Y:S02]  /*21690*/  LOP3.LUT R2, R3, 0xff, RZ, 0xc0, !PT ;  /* 0x000000ff03027812 */ /* 0x000fe400078ec0ff */
[----:B------:R-:W-:Y:S02]  /*216a0*/  PRMT R3, R110, 0x5410, R124 ;  /* 0x000054106e037816 */ /* 0x000fe4000000007c */
[----:B------:R-:W-:Y:S02]  /*216b0*/  PRMT R100, R111, 0x5410, R100 ;  /* 0x000054106f647816 */ /* 0x000fe40000000064 */
[--C-:B------:R-:W-:Y:S02]  /*216c0*/  HSET2.LE.AND R110, R127, R181.reuse, PT ;  /* 0x000000b57f6e7233 */ /* 0x100fe40003803000 */
[--C-:B------:R-:W-:Y:S01]  /*216d0*/  HSET2.LE.AND R111, R130, R181.reuse, PT ;  /* 0x000000b5826f7233 */ /* 0x100fe20003803000 */
[----:B------:R-:W1:Y:S01]  /*216e0*/  LDSM.16.MT88.4 R124, [R174+0xa000] ;  /* 0x00a00000ae7c783b */ /* 0x000e620000004200 */
[----:B------:R-:W-:Y:S02]  /*216f0*/  PRMT R2, R2, 0x5410, R106 ;  /* 0x0000541002027816 */ /* 0x000fe4000000006a */
[----:B------:R-:W-:Y:S02]  /*21700*/  LOP3.LUT R108, R117, R108, RZ, 0xc0, !PT ;  /* 0x0000006c756c7212 */ /* 0x000fe400078ec0ff */
[----:B------:R-:W-:Y:S02]  /*21710*/  LOP3.LUT R110, R118, R110, RZ, 0xc0, !PT ;  /* 0x0000006e766e7212 */ /* 0x000fe400078ec0ff */
[----:B------:R-:W-:Y:S02]  /*21720*/  LOP3.LUT R111, R119, R111, RZ, 0xc0, !PT ;  /* 0x0000006f776f7212 */ /* 0x000fe400078ec0ff */
[--C-:B------:R-:W-:Y:S02]  /*21730*/  HSET2.LE.AND R118, R134, R181.reuse, PT ;  /* 0x000000b586767233 */ /* 0x100fe40003803000 */
[--C-:B------:R-:W-:Y:S02]  /*21740*/  HSET2.LE.AND R116, R100, R181.reuse, PT ;  /* 0x000000b564747233 */ /* 0x100fe40003803000 */
[--C-:B------:R-:W-:Y:S01]  /*21750*/  HSET2.LE.AND R117, R2, R181.reuse, PT ;  /* 0x000000b502757233 */ /* 0x100fe20003803000 */
[-C--:B---3--:R-:W-:Y:S05]  /*21760*/  HMMA.16816.F32.BF16 R4, R108, R112.reuse, R4 ;  /* 0x000000706c04723c */ /* 0x088fea0000041804 */
[--C-:B------:R-:W-:Y:S02]  /*21770*/  HSET2.LE.AND R119, R3, R181.reuse, PT ;  /* 0x000000b503777233 */ /* 0x100fe40003803000 */
[----:B------:R-:W-:Y:S04]  /*21780*/  LOP3.LUT R116, R129, R116, RZ, 0xc0, !PT ;  /* 0x0000007481747212 */ /* 0x000fe800078ec0ff */
[----:B------:R-:W-:Y:S02]  /*21790*/  LOP3.LUT R117, R128, R117, RZ, 0xc0, !PT ;  /* 0x0000007580757212 */ /* 0x000fe400078ec0ff */
[----:B------:R-:W-:Y:S01]  /*217a0*/  LOP3.LUT R118, R133, R118, RZ, 0xc0, !PT ;  /* 0x0000007685767212 */ /* 0x000fe200078ec0ff */
[----:B------:R-:W2:Y:S01]  /*217b0*/  LDSM.16.MT88.4 R128, [R196+0xa000] ;  /* 0x00a00000c480783b */ /* 0x000ea20000004200 */
[----:B------:R-:W-:Y:S02]  /*217c0*/  LOP3.LUT R119, R132, R119, RZ, 0xc0, !PT ;  /* 0x0000007784777212 */ /* 0x000fe400078ec0ff */
[-C--:B------:R-:W-:Y:S02]  /*217d0*/  LOP3.LUT R3, R137, R246.reuse, R186, 0x96, !PT ;  /* 0x000000f689037212 */ /* 0x080fe400078e96ba */
[----:B------:R-:W-:Y:S02]  /*217e0*/  LOP3.LUT R2, R139, R246, R180, 0x96, !PT ;  /* 0x000000f68b027212 */ /* 0x000fe400078e96b4 */
[----:B------:R-:W-:Y:S01]  /*217f0*/  SHF.R.U32.HI R106, RZ, 0x10, R138 ;  /* 0x00000010ff6a7819 */ /* 0x000fe2000001168a */
[C---:B------:R-:W-:Y:S01]  /*21800*/  HMMA.16816.F32.BF16 R8, R116.reuse, R112, R8 ;  /* 0x000000707408723c */ /* 0x040fe20000041808 */
[----:B------:R-:W3:Y:S03]  /*21810*/  LDSM.16.MT88.4 R132, [R174+0xb000] ;  /* 0x00b00000ae84783b */ /* 0x000ee60000004200 */
[----:B------:R-:W-:Y:S02]  /*21820*/  LOP3.LUT R106, R106, 0xff, RZ, 0xc0, !PT ;  /* 0x000000ff6a6a7812 */ /* 0x000fe400078ec0ff */
[-C--:B------:R-:W-:Y:S05]  /*21830*/  HMMA.16816.F32.BF16 R12, R116, R114.reuse, R12 ;  /* 0x00000072740c723c */ /* 0x080fea000004180c */
[----:B------:R-:W-:Y:S01]  /*21840*/  LOP3.LUT R100, R3, 0xffff, RZ, 0xc0, !PT ;  /* 0x0000ffff03647812 */ /* 0x000fe200078ec0ff */
[C---:B------:R-:W-:Y:S01]  /*21850*/  HMMA.16816.F32.BF16 R16, R108.reuse, R114, R16 ;  /* 0x000000726c10723c */ /* 0x040fe20000041810 */
[----:B------:R-:W3:Y:S04]  /*21860*/  LDSM.16.MT88.4 R112, [R196+0xb000] ;  /* 0x00b00000c470783b */ /* 0x000ee80000004200 */
[----:B------:R-:W-:Y:S01]  /*21870*/  SHF.R.U32.HI R100, RZ, 0x8, R100 ;  /* 0x00000008ff647819 */ /* 0x000fe20000011664 */
[-C--:B----4-:R-:W-:Y:S06]  /*21880*/  HMMA.16816.F32.BF16 R20, R108, R120.reuse, R20 ;  /* 0x000000786c14723c */ /* 0x090fec0000041814 */
[C---:B------:R-:W-:Y:S06]  /*21890*/  HMMA.16816.F32.BF16 R24, R116.reuse, R120, R24 ;  /* 0x000000787418723c */ /* 0x040fec0000041818 */
[-C--:B------:R-:W-:Y:S05]  /*218a0*/  HMMA.16816.F32.BF16 R28, R116, R122.reuse, R28 ;  /* 0x0000007a741c723c */ /* 0x080fea000004181c */
[----:B------:R-:W-:Y:S01]  /*218b0*/  LOP3.LUT R120, R138, 0xffff, RZ, 0xc0, !PT ;  /* 0x0000ffff8a787812 */ /* 0x000fe200078ec0ff */
[C---:B------:R-:W-:Y:S05]  /*218c0*/  HMMA.16816.F32.BF16 R32, R108.reuse, R122, R32 ;  /* 0x0000007a6c20723c */ /* 0x040fea0000041820 */
[----:B------:R-:W-:Y:S01]  /*218d0*/  SHF.R.U32.HI R120, RZ, 0x8, R120 ;  /* 0x00000008ff787819 */ /* 0x000fe20000011678 */
[-C--:B-1----:R-:W-:Y:S05]  /*218e0*/  HMMA.16816.F32.BF16 R36, R108, R124.reuse, R36 ;  /* 0x0000007c6c24723c */ /* 0x082fea0000041824 */
[C---:B------:R-:W-:Y:S01]  /*218f0*/  LOP3.LUT R123, R136.reuse, 0xffff, RZ, 0xc0, !PT ;  /* 0x0000ffff887b7812 */ /* 0x040fe200078ec0ff */
[C---:B------:R-:W-:Y:S05]  /*21900*/  HMMA.16816.F32.BF16 R40, R116.reuse, R124, R40 ;  /* 0x0000007c7428723c */ /* 0x040fea0000041828 */
[----:B------:R-:W-:Y:S01]  /*21910*/  SHF.R.U32.HI R123, RZ, 0x8, R123 ;  /* 0x00000008ff7b7819 */ /* 0x000fe2000001167b */
[-C--:B------:R-:W-:Y:S05]  /*21920*/  HMMA.16816.F32.BF16 R44, R116, R126.reuse, R44 ;  /* 0x0000007e742c723c */ /* 0x080fea000004182c */
[----:B------:R-:W-:Y:S01]  /*21930*/  LOP3.LUT R125, R136, 0xff, RZ, 0xc0, !PT ;  /* 0x000000ff887d7812 */ /* 0x000fe200078ec0ff */
[C---:B------:R-:W-:Y:S05]  /*21940*/  HMMA.16816.F32.BF16 R48, R108.reuse, R126, R48 ;  /* 0x0000007e6c30723c */ /* 0x040fea0000041830 */
[----:B------:R-:W-:Y:S01]  /*21950*/  LOP3.LUT R124, R138, 0xff, RZ, 0xc0, !PT ;  /* 0x000000ff8a7c7812 */ /* 0x000fe200078ec0ff */
[-C--:B--2---:R-:W-:Y:S05]  /*21960*/  HMMA.16816.F32.BF16 R52, R108, R128.reuse, R52 ;  /* 0x000000806c34723c */ /* 0x084fea0000041834 */
[----:B------:R-:W-:Y:S01]  /*21970*/  PRMT R123, R125, 0x5410, R123 ;  /* 0x000054107d7b7816 */ /* 0x000fe2000000007b */
[C---:B------:R-:W-:Y:S05]  /*21980*/  HMMA.16816.F32.BF16 R56, R116.reuse, R128, R56 ;  /* 0x000000807438723c */ /* 0x040fea0000041838 */
[----:B------:R-:W-:Y:S01]  /*21990*/  SHF.R.U32.HI R138, RZ, 0x18, R138 ;  /* 0x00000018ff8a7819 */ /* 0x000fe2000001168a */
[-C--:B------:R-:W-:Y:S05]  /*219a0*/  HMMA.16816.F32.BF16 R60, R116, R130.reuse, R60 ;  /* 0x00000082743c723c */ /* 0x080fea000004183c */
[--C-:B------:R-:W-:Y:S01]  /*219b0*/  SHF.R.U32.HI R122, RZ, 0x10, R136.reuse ;  /* 0x00000010ff7a7819 */ /* 0x100fe20000011688 */
[C---:B------:R-:W-:Y:S05]  /*219c0*/  HMMA.16816.F32.BF16 R64, R108.reuse, R130, R64 ;  /* 0x000000826c40723c */ /* 0x040fea0000041840 */
[----:B------:R-:W-:Y:S01]  /*219d0*/  SHF.R.U32.HI R136, RZ, 0x18, R136 ;  /* 0x00000018ff887819 */ /* 0x000fe20000011688 */
[-C--:B---3--:R-:W-:Y:S05]  /*219e0*/  HMMA.16816.F32.BF16 R68, R108, R132.reuse, R68 ;  /* 0x000000846c44723c */ /* 0x088fea0000041844 */
[----:B------:R-:W-:Y:S01]  /*219f0*/  PRMT R130, R124, 0x5410, R120 ;  /* 0x000054107c827816 */ /* 0x000fe20000000078 */
[C---:B------:R-:W-:Y:S01]  /*21a00*/  HMMA.16816.F32.BF16 R72, R116.reuse, R132, R72 ;  /* 0x000000847448723c */ /* 0x040fe20000041848 */
[----:B------:R-:W1:Y:S04]  /*21a10*/  LDSM.16.MT88.4 R124, [R174+0x9400] ;  /* 0x00940000ae7c783b */ /* 0x000e680000004200 */
[----:B------:R-:W-:Y:S01]  /*21a20*/  PRMT R131, R106, 0x5410, R138 ;  /* 0x000054106a837816 */ /* 0x000fe2000000008a */
[-C--:B------:R-:W-:Y:S05]  /*21a30*/  HMMA.16816.F32.BF16 R76, R116, R134.reuse, R76 ;  /* 0x00000086744c723c */ /* 0x080fea000004184c */
[----:B------:R-:W-:Y:S01]  /*21a40*/  LOP3.LUT R122, R122, 0xff, RZ, 0xc0, !PT ;  /* 0x000000ff7a7a7812 */ /* 0x000fe200078ec0ff */
[C---:B------:R-:W-:Y:S01]  /*21a50*/  HMMA.16816.F32.BF16 R80, R108.reuse, R134, R80 ;  /* 0x000000866c50723c */ /* 0x040fe20000041850 */
[----:B------:R-:W-:Y:S04]  /*21a60*/  LDSM.16.MT88.4 R132, [R174+0xa400] ;  /* 0x00a40000ae84783b */ /* 0x000fe80000004200 */
[----:B------:R-:W-:Y:S01]  /*21a70*/  LOP3.LUT R121, R3, 0xff, RZ, 0xc0, !PT ;  /* 0x000000ff03797812 */ /* 0x000fe200078ec0ff */
[-C--:B------:R-:W-:Y:S05]  /*21a80*/  HMMA.16816.F32.BF16 R84, R108, R112.reuse, R84 ;  /* 0x000000706c54723c */ /* 0x080fea0000041854 */
[----:B------:R-:W-:Y:S01]  /*21a90*/  PRMT R120, R121, 0x5410, R100 ;  /* 0x0000541079787816 */ /* 0x000fe20000000064 */
[C---:B------:R-:W-:Y:S05]  /*21aa0*/  HMMA.16816.F32.BF16 R88, R116.reuse, R112, R88 ;  /* 0x000000707458723c */ /* 0x040fea0000041858 */
[--C-:B------:R-:W-:Y:S01]  /*21ab0*/  SHF.R.U32.HI R100, RZ, 0x10, R3.reuse ;  /* 0x00000010ff647819 */ /* 0x100fe20000011603 */
[-C--:B------:R-:W-:Y:S05]  /*21ac0*/  HMMA.16816.F32.BF16 R92, R116, R114.reuse, R92 ;  /* 0x00000072745c723c */ /* 0x080fea000004185c */
[----:B------:R-:W-:Y:S01]  /*21ad0*/  SHF.R.U32.HI R121, RZ, 0x18, R3 ;  /* 0x00000018ff797819 */ /* 0x000fe20000011603 */
[----:B------:R-:W-:Y:S01]  /*21ae0*/  HMMA.16816.F32.BF16 R96, R108, R114, R96 ;  /* 0x000000726c60723c */ /* 0x000fe20000041860 */
[----:B------:R-:W-:Y:S04]  /*21af0*/  LDSM.16.MT88.4 R108, [R196+0xb400] ;  /* 0x00b40000c46c783b */ /* 0x000fe80000004200 */
[----:B------:R-:W-:Y:S02]  /*21b00*/  LOP3.LUT R3, R2, 0xffff, RZ, 0xc0, !PT ;  /* 0x0000ffff02037812 */ /* 0x000fe400078ec0ff */
[----:B------:R-:W-:Y:S04]  /*21b10*/  LOP3.LUT R100, R100, 0xff, RZ, 0xc0, !PT ;  /* 0x000000ff64647812 */ /* 0x000fe800078ec0ff */
[----:B------:R-:W-:Y:S02]  /*21b20*/  PRMT R128, R122, 0x5410, R136 ;  /* 0x000054107a807816 */ /* 0x000fe40000000088 */
[--C-:B------:R-:W-:Y:S01]  /*21b30*/  SHF.R.U32.HI R106, RZ, 0x10, R2.reuse ;  /* 0x00000010ff6a7819 */ /* 0x100fe20000011602 */
[----:B------:R-:W2:Y:S01]  /*21b40*/  LDSM.16.MT88.4 R136, [R196+0x9400] ;  /* 0x00940000c488783b */ /* 0x000ea20000004200 */
[----:B------:R-:W-:Y:S02]  /*21b50*/  LOP3.LUT R122, R2, 0xff, RZ, 0xc0, !PT ;  /* 0x000000ff027a7812 */ /* 0x000fe400078ec0ff */
[----:B------:R-:W-:Y:S02]  /*21b60*/  SHF.R.U32.HI R3, RZ, 0x8, R3 ;  /* 0x00000008ff037819 */ /* 0x000fe40000011603 */
[----:B------:R-:W-:Y:S02]  /*21b70*/  PRMT R121, R100, 0x5410, R121 ;  /* 0x0000541064797816 */ /* 0x000fe40000000079 */
[----:B------:R-:W-:Y:S02]  /*21b80*/  SHF.R.U32.HI R2, RZ, 0x18, R2 ;  /* 0x00000018ff027819 */ /* 0x000fe40000011602 */
[----:B------:R-:W-:Y:S02]  /*21b90*/  LOP3.LUT R106, R106, 0xff, RZ, 0xc0, !PT ;  /* 0x000000ff6a6a7812 */ /* 0x000fe400078ec0ff */
[----:B------:R-:W-:Y:S02]  /*21ba0*/  PRMT R3, R122, 0x5410, R3 ;  /* 0x000054107a037816 */ /* 0x000fe40000000003 */
[--C-:B------:R-:W-:Y:S02]  /*21bb0*/  HSET2.LE.AND R122, R123, R181.reuse, PT ;  /* 0x000000b57b7a7233 */ /* 0x100fe40003803000 */
[--C-:B------:R-:W-:Y:S02]  /*21bc0*/  HSET2.LE.AND R120, R120, R181.reuse, PT ;  /* 0x000000b578787233 */ /* 0x100fe40003803000 */
[--C-:B------:R-:W-:Y:S02]  /*21bd0*/  HSET2.LE.AND R121, R121, R181.reuse, PT ;  /* 0x000000b579797233 */ /* 0x100fe40003803000 */
[--C-:B------:R-:W-:Y:S02]  /*21be0*/  HSET2.LE.AND R123, R128, R181.reuse, PT ;  /* 0x000000b5807b7233 */ /* 0x100fe40003803000 */
[----:B------:R-:W-:Y:S02]  /*21bf0*/  PRMT R2, R106, 0x5410, R2 ;  /* 0x000054106a027816 */ /* 0x000fe40000000002 */
[----:B------:R-:W-:Y:S02]  /*21c00*/  LOP3.LUT R120, R140, R120, RZ, 0xc0, !PT ;  /* 0x000000788c787212 */ /* 0x000fe400078ec0ff */
[----:B------:R-:W-:Y:S02]  /*21c10*/  LOP3.LUT R121, R141, R121, RZ, 0xc0, !PT ;  /* 0x000000798d797212 */ /* 0x000fe400078ec0ff */
[----:B------:R-:W-:Y:S01]  /*21c20*/  LOP3.LUT R122, R145, R122, RZ, 0xc0, !PT ;  /* 0x0000007a917a7212 */ /* 0x000fe200078ec0ff */
[----:B------:R-:W3:Y:S01]  /*21c30*/  LDSM.16.MT88.4 R140, [R196+0xa400] ;  /* 0x00a40000c48c783b */ /* 0x000ee20000004200 */
[----:B------:R-:W-:Y:S02]  /*21c40*/  LOP3.LUT R123, R144, R123, RZ, 0xc0, !PT ;  /* 0x0000007b907b7212 */ /* 0x000fe400078ec0ff */
[--C-:B------:R-:W-:Y:S02]  /*21c50*/  HSET2.LE.AND R128, R3, R181.reuse, PT ;  /* 0x000000b503807233 */ /* 0x100fe40003803000 */
[--C-:B------:R-:W-:Y:S02]  /*21c60*/  HSET2.LE.AND R129, R2, R181.reuse, PT ;  /* 0x000000b502817233 */ /* 0x100fe40003803000 */
[--C-:B------:R-:W-:Y:S01]  /*21c70*/  HSET2.LE.AND R130, R130, R181.reuse, PT ;  /* 0x000000b582827233 */ /* 0x100fe20003803000 */
[-C--:B-1----:R-:W-:Y:S01]  /*21c80*/  HMMA.16816.F32.BF16 R4, R120, R124.reuse, R4 ;  /* 0x0000007c7804723c */ /* 0x082fe20000041804 */
[----:B------:R-:W1:Y:S04]  /*21c90*/  LDSM.16.MT88.4 R144, [R174+0xb400] ;  /* 0x00b40000ae90783b */ /* 0x000e680000004200 */
[--C-:B------:R-:W-:Y:S02]  /*21ca0*/  HSET2.LE.AND R131, R131, R181.reuse, PT ;  /* 0x000000b583837233 */ /* 0x100fe40003803000 */
[----:B------:R-:W-:Y:S04]  /*21cb0*/  LOP3.LUT R128, R151, R128, RZ, 0xc0, !PT ;  /* 0x0000008097807212 */ /* 0x000fe800078ec0ff */
[----:B------:R-:W-:Y:S02]  /*21cc0*/  LOP3.LUT R129, R150, R129, RZ, 0xc0, !PT ;  /* 0x0000008196817212 */ /* 0x000fe400078ec0ff */
[----:B------:R-:W-:Y:S02]  /*21cd0*/  LOP3.LUT R130, R148, R130, RZ, 0xc0, !PT ;  /* 0x0000008294827212 */ /* 0x000fe400078ec0ff */
[----:B------:R-:W-:Y:S02]  /*21ce0*/  LOP3.LUT R131, R149, R131, RZ, 0xc0, !PT ;  /* 0x0000008395837212 */ /* 0x000fe400078ec0ff */
[-C--:B------:R-:W-:Y:S02]  /*21cf0*/  LOP3.LUT R2, R167, R245.reuse, R184, 0x96, !PT ;  /* 0x000000f5a7027212 */ /* 0x080fe400078e96b8 */
[----:B------:R-:W-:Y:S01]  /*21d00*/  LDSM.16.MT88.4 R184, [R196+0xac00] ;  /* 0x00ac0000c4b8783b */ /* 0x000fe20000004200 */
[C---:B------:R-:W-:Y:S02]  /*21d10*/  LOP3.LUT R112, R166.reuse, 0xffff, RZ, 0xc0, !PT ;  /* 0x0000ffffa6707812 */ /* 0x040fe400078ec0ff */
[C---:B------:R-:W-:Y:S04]  /*21d20*/  HMMA.16816.F32.BF16 R8, R128.reuse, R124, R8 ;  /* 0x0000007c8008723c */ /* 0x040fe80000041808 */
[----:B------:R-:W-:Y:S02]  /*21d30*/  LOP3.LUT R117, R166, 0xff, RZ, 0xc0, !PT ;  /* 0x000000ffa6757812 */ /* 0x000fe400078ec0ff */
[-C--:B------:R-:W-:Y:S05]  /*21d40*/  HMMA.16816.F32.BF16 R12, R128, R126.reuse, R12 ;  /* 0x0000007e800c723c */ /* 0x080fea000004180c */
[----:B------:R-:W-:Y:S01]  /*21d50*/  SHF.R.U32.HI R116, RZ, 0x10, R164 ;  /* 0x00000010ff747819 */ /* 0x000fe200000116a4 */
[C---:B------:R-:W-:Y:S05]  /*21d60*/  HMMA.16816.F32.BF16 R16, R120.reuse, R126, R16 ;  /* 0x0000007e7810723c */ /* 0x040fea0000041810 */
[----:B------:R-:W-:Y:S01]  /*21d70*/  LOP3.LUT R115, R164, 0xffff, RZ, 0xc0, !PT ;  /* 0x0000ffffa4737812 */ /* 0x000fe200078ec0ff */
[-C--:B--2---:R-:W-:Y:S05]  /*21d80*/  HMMA.16816.F32.BF16 R20, R120, R136.reuse, R20 ;  /* 0x000000887814723c */ /* 0x084fea0000041814 */
[----:B------:R-:W-:Y:S01]  /*21d90*/  LOP3.LUT R3, R165, R245, R182, 0x96, !PT ;  /* 0x000000f5a5037212 */ /* 0x000fe200078e96b6 */
[C---:B------:R-:W-:Y:S05]  /*21da0*/  HMMA.16816.F32.BF16 R24, R128.reuse, R136, R24 ;  /* 0x000000888018723c */ /* 0x040fea0000041818 */
[----:B------:R-:W-:Y:S01]  /*21db0*/  SHF.R.U32.HI R112, RZ, 0x8, R112 ;  /* 0x00000008ff707819 */ /* 0x000fe20000011670 */
[-C--:B------:R-:W-:Y:S05]  /*21dc0*/  HMMA.16816.F32.BF16 R28, R128, R138.reuse, R28 ;  /* 0x0000008a801c723c */ /* 0x080fea000004181c */
[----:B------:R-:W-:Y:S01]  /*21dd0*/  PRMT R125, R117, 0x5410, R112 ;  /* 0x00005410757d7816 */ /* 0x000fe20000000070 */
[C---:B------:R-:W-:Y:S01]  /*21de0*/  HMMA.16816.F32.BF16 R32, R120.reuse, R138, R32 ;  /* 0x0000008a7820723c */ /* 0x040fe20000041820 */
[----:B------:R-:W-:Y:S04]  /*21df0*/  LDSM.16.MT88.4 R136, [R174+0xa800] ;  /* 0x00a80000ae88783b */ /* 0x000fe80000004200 */
[C---:B------:R-:W-:Y:S01]  /*21e00*/  LOP3.LUT R100, R2.reuse, 0xffff, RZ, 0xc0, !PT ;  /* 0x0000ffff02647812 */ /* 0x040fe200078ec0ff */
[-C--:B------:R-:W-:Y:S05]  /*21e10*/  HMMA.16816.F32.BF16 R36, R120, R132.reuse, R36 ;  /* 0x000000847824723c */ /* 0x080fea0000041824 */
[----:B------:R-:W-:Y:S01]  /*21e20*/  LOP3.LUT R114, R2, 0xff, RZ, 0xc0, !PT ;  /* 0x000000ff02727812 */ /* 0x000fe200078ec0ff */
[C---:B------:R-:W-:Y:S05]  /*21e30*/  HMMA.16816.F32.BF16 R40, R128.reuse, R132, R40 ;  /* 0x000000848028723c */ /* 0x040fea0000041828 */
[----:B------:R-:W-:Y:S01]  /*21e40*/  SHF.R.U32.HI R112, RZ, 0x18, R2 ;  /* 0x00000018ff707819 */ /* 0x000fe20000011602 */
[-C--:B------:R-:W-:Y:S05]  /*21e50*/  HMMA.16816.F32.BF16 R44, R128, R134.reuse, R44 ;  /* 0x00000086802c723c */ /* 0x080fea000004182c */
[----:B------:R-:W-:Y:S01]  /*21e60*/  LOP3.LUT R124, R164, 0xff, RZ, 0xc0, !PT ;  /* 0x000000ffa47c7812 */ /* 0x000fe200078ec0ff */
[C---:B------:R-:W-:Y:S01]  /*21e70*/  HMMA.16816.F32.BF16 R48, R120.reuse, R134, R48 ;  /* 0x000000867830723c */ /* 0x040fe20000041830 */
[----:B------:R-:W-:Y:S04]  /*21e80*/  LDSM.16.MT88.4 R132, [R196+0x9800] ;  /* 0x00980000c484783b */ /* 0x000fe80000004200 */
[----:B------:R-:W-:Y:S01]  /*21e90*/  SHF.R.U32.HI R164, RZ, 0x18, R164 ;  /* 0x00000018ffa47819 */ /* 0x000fe200000116a4 */
[-C--:B---3--:R-:W-:Y:S05]  /*21ea0*/  HMMA.16816.F32.BF16 R52, R120, R140.reuse, R52 ;  /* 0x0000008c7834723c */ /* 0x088fea0000041834 */
[----:B------:R-:W-:Y:S01]  /*21eb0*/  SHF.R.U32.HI R113, RZ, 0x8, R100 ;  /* 0x00000008ff717819 */ /* 0x000fe20000011664 */
[C---:B------:R-:W-:Y:S05]  /*21ec0*/  HMMA.16816.F32.BF16 R56, R128.reuse, R140, R56 ;  /* 0x0000008c8038723c */ /* 0x040fea0000041838 */
[----:B------:R-:W-:Y:S01]  /*21ed0*/  SHF.R.U32.HI R100, RZ, 0x10, R2 ;  /* 0x00000010ff647819 */ /* 0x000fe20000011602 */
[-C--:B------:R-:W-:Y:S05]  /*21ee0*/  HMMA.16816.F32.BF16 R60, R128, R142.reuse, R60 ;  /* 0x0000008e803c723c */ /* 0x080fea000004183c */
[----:B------:R-:W-:Y:S01]  /*21ef0*/  LOP3.LUT R2, R116, 0xff, RZ, 0xc0, !PT ;  /* 0x000000ff74027812 */ /* 0x000fe200078ec0ff */
[C---:B------:R-:W-:Y:S01]  /*21f00*/  HMMA.16816.F32.BF16 R64, R120.reuse, R142, R64 ;  /* 0x0000008e7840723c */ /* 0x040fe20000041840 */
[----:B------:R-:W2:Y:S04]  /*21f10*/  LDSM.16.MT88.4 R116, [R174+0x9800] ;  /* 0x00980000ae74783b */ /* 0x000ea80000004200 */
[----:B------:R-:W-:Y:S01]  /*21f20*/  PRMT R127, R2, 0x5410, R164 ;  /* 0x00005410027f7816 */ /* 0x000fe200000000a4 */
[-C--:B-1----:R-:W-:Y:S03]  /*21f30*/  HMMA.16816.F32.BF16 R68, R120, R144.reuse, R68 ;  /* 0x000000907844723c */ /* 0x082fe60000041844 */
[----:B------:R-:W1:Y:S02]  /*21f40*/  LDSM.16.MT88.4 R140, [R196+0xa800] ;  /* 0x00a80000c48c783b */ /* 0x000e640000004200 */
[--C-:B------:R-:W-:Y:S01]  /*21f50*/  SHF.R.U32.HI R106, RZ, 0x10, R166.reuse ;  /* 0x00000010ff6a7819 */ /* 0x100fe200000116a6 */
[C---:B------:R-:W-:Y:S05]  /*21f60*/  HMMA.16816.F32.BF16 R72, R128.reuse, R144, R72 ;  /* 0x000000908048723c */ /* 0x040fea0000041848 */
[----:B------:R-:W-:Y:S01]  /*21f70*/  SHF.R.U32.HI R166, RZ, 0x18, R166 ;  /* 0x00000018ffa67819 */ /* 0x000fe200000116a6 */
[-C--:B------:R-:W-:Y:S05]  /*21f80*/  HMMA.16816.F32.BF16 R76, R128, R146.reuse, R76 ;  /* 0x00000092804c723c */ /* 0x080fea000004184c */
[----:B------:R-:W-:Y:S01]  /*21f90*/  LOP3.LUT R106, R106, 0xff, RZ, 0xc0, !PT ;  /* 0x000000ff6a6a7812 */ /* 0x000fe200078ec0ff */
[C---:B------:R-:W-:Y:S05]  /*21fa0*/  HMMA.16816.F32.BF16 R80, R120.reuse, R146, R80 ;  /* 0x000000927850723c */ /* 0x040fea0000041850 */
[----:B------:R-:W-:Y:S01]  /*21fb0*/  PRMT R166, R106, 0x5410, R166 ;  /* 0x000054106aa67816 */ /* 0x000fe200000000a6 */
[-C--:B------:R-:W-:Y:S05]  /*21fc0*/  HMMA.16816.F32.BF16 R84, R120, R108.reuse, R84 ;  /* 0x0000006c7854723c */ /* 0x080fea0000041854 */
[----:B------:R-:W-:Y:S01]  /*21fd0*/  LOP3.LUT R106, R100, 0xff, RZ, 0xc0, !PT ;  /* 0x000000ff646a7812 */ /* 0x000fe200078ec0ff */
[C---:B------:R-:W-:Y:S05]  /*21fe0*/  HMMA.16816.F32.BF16 R88, R128.reuse, R108, R88 ;  /* 0x0000006c8058723c */ /* 0x040fea0000041858 */
[----:B------:R-:W-:Y:S01]  /*21ff0*/  SHF.R.U32.HI R100, RZ, 0x8, R115 ;  /* 0x00000008ff647819 */ /* 0x000fe20000011673 */
[-C--:B------:R-:W-:Y:S05]  /*22000*/  HMMA.16816.F32.BF16 R92, R128, R110.reuse, R92 ;  /* 0x0000006e805c723c */ /* 0x080fea000004185c */
[----:B------:R-:W-:Y:S01]  /*22010*/  PRMT R126, R124, 0x5410, R100 ;  /* 0x000054107c7e7816 */ /* 0x000fe20000000064 */
[----:B------:R-:W-:Y:S01]  /*22020*/  HMMA.16816.F32.BF16 R96, R120, R110, R96 ;  /* 0x0000006e7860723c */ /* 0x000fe20000041860 */
[----:B------:R-:W3:Y:S04]  /*22030*/  LDSM.16.MT88.4 R108, [R174+0xb800] ;  /* 0x00b80000ae6c783b */ /* 0x000ee80000004200 */
[C---:B------:R-:W-:Y:S02]  /*22040*/  LOP3.LUT R2, R3.reuse, 0xffff, RZ, 0xc0, !PT ;  /* 0x0000ffff03027812 */ /* 0x040fe400078ec0ff */
[----:B------:R-:W-:Y:S04]  /*22050*/  SHF.R.U32.HI R100, RZ, 0x10, R3 ;  /* 0x00000010ff647819 */ /* 0x000fe80000011603 */
[----:B------:R-:W-:Y:S02]  /*22060*/  PRMT R114, R114, 0x5410, R113 ;  /* 0x0000541072727816 */ /* 0x000fe40000000071 */
[----:B------:R-:W-:Y:S02]  /*22070*/  PRMT R113, R106, 0x5410, R112 ;  /* 0x000054106a717816 */ /* 0x000fe40000000070 */
[----:B------:R-:W-:Y:S02]  /*22080*/  LOP3.LUT R106, R3, 0xff, RZ, 0xc0, !PT ;  /* 0x000000ff036a7812 */ /* 0x000fe400078ec0ff */
[----:B------:R-:W-:Y:S02]  /*22090*/  SHF.R.U32.HI R3, RZ, 0x18, R3 ;  /* 0x00000018ff037819 */ /* 0x000fe40000011603 */
[----:B------:R-:W-:Y:S02]  /*220a0*/  SHF.R.U32.HI R2, RZ, 0x8, R2 ;  /* 0x00000008ff027819 */ /* 0x000fe40000011602 */
[----:B------:R-:W-:Y:S02]  /*220b0*/  LOP3.LUT R100, R100, 0xff, RZ, 0xc0, !PT ;  /* 0x000000ff64647812 */ /* 0x000fe400078ec0ff */
[--C-:B------:R-:W-:Y:S02]  /*220c0*/  HSET2.LE.AND R112, R114, R181.reuse, PT ;  /* 0x000000b572707233 */ /* 0x100fe40003803000 */
[--C-:B------:R-:W-:Y:S02]  /*220d0*/  HSET2.LE.AND R115, R166, R181.reuse, PT ;  /* 0x000000b5a6737233 */ /* 0x100fe40003803000 */
[--C-:B------:R-:W-:Y:S01]  /*220e0*/  HSET2.LE.AND R113, R113, R181.reuse, PT ;  /* 0x000000b571717233 */ /* 0x100fe20003803000 */
[----:B------:R-:W-:Y:S01]  /*220f0*/  LDSM.16.MT88.4 R164, [R174+0x9c00] ;  /* 0x009c0000aea4783b */ /* 0x000fe20000004200 */
[--C-:B------:R-:W-:Y:S02]  /*22100*/  HSET2.LE.AND R114, R125, R181.reuse, PT ;  /* 0x000000b57d727233 */ /* 0x100fe40003803000 */
[----:B------:R-:W-:Y:S02]  /*22110*/  PRMT R2, R106, 0x5410, R2 ;  /* 0x000054106a027816 */ /* 0x000fe40000000002 */
[----:B------:R-:W-:Y:S02]  /*22120*/  PRMT R3, R100, 0x5410, R3 ;  /* 0x0000541064037816 */ /* 0x000fe40000000003 */
[----:B------:R-:W-:Y:S02]  /*22130*/  LOP3.LUT R115, R156, R115, RZ, 0xc0, !PT ;  /* 0x000000739c737212 */ /* 0x000fe400078ec0ff */
[----:B------:R-:W-:Y:S02]  /*22140*/  LOP3.LUT R112, R155, R112, RZ, 0xc0, !PT ;  /* 0x000000709b707212 */ /* 0x000fe400078ec0ff */
[----:B------:R-:W-:Y:S02]  /*22150*/  LOP3.LUT R113, R153, R113, RZ, 0xc0, !PT ;  /* 0x0000007199717212 */ /* 0x000fe400078ec0ff */
[----:B------:R-:W-:Y:S02]  /*22160*/  LOP3.LUT R114, R152, R114, RZ, 0xc0, !PT ;  /* 0x0000007298727212 */ /* 0x000fe400078ec0ff */
[--C-:B------:R-:W-:Y:S02]  /*22170*/  HSET2.LE.AND R124, R2, R181.reuse, PT ;  /* 0x000000b5027c7233 */ /* 0x100fe40003803000 */
[--C-:B------:R-:W-:Y:S02]  /*22180*/  HSET2.LE.AND R125, R3, R181.reuse, PT ;  /* 0x000000b5037d7233 */ /* 0x100fe40003803000 */
[--C-:B------:R-:W-:Y:S01]  /*22190*/  HSET2.LE.AND R126, R126, R181.reuse, PT ;  /* 0x000000b57e7e7233 */ /* 0x100fe20003803000 */
[-C--:B--2---:R-:W-:Y:S05]  /*221a0*/  HMMA.16816.F32.BF16 R4, R112, R116.reuse, R4 ;  /* 0x000000747004723c */ /* 0x084fea0000041804 */
[--C-:B------:R-:W-:Y:S02]  /*221b0*/  HSET2.LE.AND R127, R127, R181.reuse, PT ;  /* 0x000000b57f7f7233 */ /* 0x100fe40003803000 */
[----:B------:R-:W-:Y:S04]  /*221c0*/  LOP3.LUT R124, R159, R124, RZ, 0xc0, !PT ;  /* 0x0000007c9f7c7212 */ /* 0x000fe800078ec0ff */
[----:B------:R-:W-:Y:S02]  /*221d0*/  LOP3.LUT R125, R158, R125, RZ, 0xc0, !PT ;  /* 0x0000007d9e7d7212 */ /* 0x000fe400078ec0ff */
[----:B------:R-:W-:Y:S02]  /*221e0*/  LOP3.LUT R126, R157, R126, RZ, 0xc0, !PT ;  /* 0x0000007e9d7e7212 */ /* 0x000fe400078ec0ff */
[----:B------:R-:W-:Y:S01]  /*221f0*/  LOP3.LUT R127, R154, R127, RZ, 0xc0, !PT ;  /* 0x0000007f9a7f7212 */ /* 0x000fe200078ec0ff */
[----:B------:R-:W-:Y:S01]  /*22200*/  LDSM.16.MT88.4 R156, [R196+0x9c00] ;  /* 0x009c0000c49c783b */ /* 0x000fe20000004200 */
[-C--:B------:R-:W-:Y:S02]  /*22210*/  LOP3.LUT R3, R177, R246.reuse, R190, 0x96, !PT ;  /* 0x000000f6b1037212 */ /* 0x080fe400078e96be */
[----:B------:R-:W-:Y:S02]  /*22220*/  LOP3.LUT R2, R171, R246, R188, 0x96, !PT ;  /* 0x000000f6ab027212 */ /* 0x000fe400078e96bc */
[C---:B------:R-:W-:Y:S01]  /*22230*/  LOP3.LUT R100, R3.reuse, 0xffff, RZ, 0xc0, !PT ;  /* 0x0000ffff03647812 */ /* 0x040fe200078ec0ff */
[C---:B------:R-:W-:Y:S02]  /*22240*/  HMMA.16816.F32.BF16 R8, R124.reuse, R116, R8 ;  /* 0x000000747c08723c */ /* 0x040fe40000041808 */
[----:B------:R-:W-:Y:S02]  /*22250*/  LDSM.16.MT88.4 R188, [R174+0xbc00] ;  /* 0x00bc0000aebc783b */ /* 0x000fe40000004200 */
[----:B------:R-:W-:Y:S02]  /*22260*/  LOP3.LUT R121, R3, 0xff, RZ, 0xc0, !PT ;  /* 0x000000ff03797812 */ /* 0x000fe400078ec0ff */
[-C--:B------:R-:W-:Y:S05]  /*22270*/  HMMA.16816.F32.BF16 R12, R124, R118.reuse, R12 ;  /* 0x000000767c0c723c */ /* 0x080fea000004180c */
[----:B------:R-:W-:Y:S01]  /*22280*/  SHF.R.U32.HI R100, RZ, 0x8, R100 ;  /* 0x00000008ff647819 */ /* 0x000fe20000011664 */
[C---:B------:R-:W-:Y:S01]  /*22290*/  HMMA.16816.F32.BF16 R16, R112.reuse, R118, R16 ;  /* 0x000000767010723c */ /* 0x040fe20000041810 */
[----:B------:R-:W2:Y:S04]  /*222a0*/  LDSM.16.MT88.4 R116, [R196+0xb800] ;  /* 0x00b80000c474783b */ /* 0x000ea80000004200 */
[----:B------:R-:W-:Y:S01]  /*222b0*/  SHF.R.U32.HI R106, RZ, 0x10, R170 ;  /* 0x00000010ff6a7819 */ /* 0x000fe200000116aa */
[-C--:B------:R-:W-:Y:S05]  /*222c0*/  HMMA.16816.F32.BF16 R20, R112, R132.reuse, R20 ;  /* 0x000000847014723c */ /* 0x080fea0000041814 */
[----:B------:R-:W-:Y:S01]  /*222d0*/  PRMT R121, R121, 0x5410, R100 ;  /* 0x0000541079797816 */ /* 0x000fe20000000064 */
[C---:B------:R-:W-:Y:S05]  /*222e0*/  HMMA.16816.F32.BF16 R24, R124.reuse, R132, R24 ;  /* 0x000000847c18723c */ /* 0x040fea0000041818 */
[----:B------:R-:W-:Y:S01]  /*222f0*/  LOP3.LUT R123, R176, 0xffff, RZ, 0xc0, !PT ;  /* 0x0000ffffb07b7812 */ /* 0x000fe200078ec0ff */
[-C--:B------:R-:W-:Y:S05]  /*22300*/  HMMA.16816.F32.BF16 R28, R124, R134.reuse, R28 ;  /* 0x000000867c1c723c */ /* 0x080fea000004181c */
[----:B------:R-:W-:Y:S01]  /*22310*/  SHF.R.U32.HI R122, RZ, 0x10, R176 ;  /* 0x00000010ff7a7819 */ /* 0x000fe200000116b0 */
[C---:B------:R-:W-:Y:S05]  /*22320*/  HMMA.16816.F32.BF16 R32, R112.reuse, R134, R32 ;  /* 0x000000867020723c */ /* 0x040fea0000041820 */
[C---:B------:R-:W-:Y:S01]  /*22330*/  LOP3.LUT R120, R170.reuse, 0xffff, RZ, 0xc0, !PT ;  /* 0x0000ffffaa787812 */ /* 0x040fe200078ec0ff */
[-C--:B------:R-:W-:Y:S05]  /*22340*/  HMMA.16816.F32.BF16 R36, R112, R136.reuse, R36 ;  /* 0x000000887024723c */ /* 0x080fea0000041824 */
[----:B------:R-:W-:Y:S01]  /*22350*/  LOP3.LUT R128, R170, 0xff, RZ, 0xc0, !PT ;  /* 0x000000ffaa807812 */ /* 0x000fe200078ec0ff */
[C---:B------:R-:W-:Y:S05]  /*22360*/  HMMA.16816.F32.BF16 R40, R124.reuse, R136, R40 ;  /* 0x000000887c28723c */ /* 0x040fea0000041828 */
[----:B------:R-:W-:Y:S01]  /*22370*/  SHF.R.U32.HI R100, RZ, 0x10, R3 ;  /* 0x00000010ff647819 */ /* 0x000fe20000011603 */
[-C--:B------:R-:W-:Y:S05]  /*22380*/  HMMA.16816.F32.BF16 R44, R124, R138.reuse, R44 ;  /* 0x0000008a7c2c723c */ /* 0x080fea000004182c */
[----:B------:R-:W-:Y:S01]  /*22390*/  SHF.R.U32.HI R170, RZ, 0x18, R170 ;  /* 0x00000018ffaa7819 */ /* 0x000fe200000116aa */
[C---:B------:R-:W-:Y:S05]  /*223a0*/  HMMA.16816.F32.BF16 R48, R112.reuse, R138, R48 ;  /* 0x0000008a7030723c */ /* 0x040fea0000041830 */
[----:B------:R-:W-:Y:S01]  /*223b0*/  LOP3.LUT R106, R106, 0xff, RZ, 0xc0, !PT ;  /* 0x000000ff6a6a7812 */ /* 0x000fe200078ec0ff */
[-C--:B-1----:R-:W-:Y:S05]  /*223c0*/  HMMA.16816.F32.BF16 R52, R112, R140.reuse, R52 ;  /* 0x0000008c7034723c */ /* 0x082fea0000041834 */
[----:B------:R-:W-:Y:S01]  /*223d0*/  LOP3.LUT R129, R176, 0xff, RZ, 0xc0, !PT ;  /* 0x000000ffb0817812 */ /* 0x000fe200078ec0ff */
[C---:B------:R-:W-:Y:S05]  /*223e0*/  HMMA.16816.F32.BF16 R56, R124.reuse, R140, R56 ;  /* 0x0000008c7c38723c */ /* 0x040fea0000041838 */
[----:B------:R-:W-:Y:S01]  /*223f0*/  SHF.R.U32.HI R176, RZ, 0x18, R176 ;  /* 0x00000018ffb07819 */ /* 0x000fe200000116b0 */
[-C--:B------:R-:W-:Y:S05]  /*22400*/  HMMA.16816.F32.BF16 R60, R124, R142.reuse, R60 ;  /* 0x0000008e7c3c723c */ /* 0x080fea000004183c */
[----:B------:R-:W-:Y:S01]  /*22410*/  SHF.R.U32.HI R123, RZ, 0x8, R123 ;  /* 0x00000008ff7b7819 */ /* 0x000fe2000001167b */
[C---:B------:R-:W-:Y:S01]  /*22420*/  HMMA.16816.F32.BF16 R64, R112.reuse, R142, R64 ;  /* 0x0000008e7040723c */ /* 0x040fe20000041840 */
[----:B------:R-:W1:Y:S04]  /*22430*/  LDSM.16.MT88.4 R140, [R174+0xac00] ;  /* 0x00ac0000ae8c783b */ /* 0x000e680000004200 */
[----:B------:R-:W-:Y:S01]  /*22440*/  LOP3.LUT R122, R122, 0xff, RZ, 0xc0, !PT ;  /* 0x000000ff7a7a7812 */ /* 0x000fe200078ec0ff */
[-C--:B---3--:R-:W-:Y:S05]  /*22450*/  HMMA.16816.F32.BF16 R68, R112, R108.reuse, R68 ;  /* 0x0000006c7044723c */ /* 0x088fea0000041844 */
[----:B------:R-:W-:Y:S01]  /*22460*/  LOP3.LUT R100, R100, 0xff, RZ, 0xc0, !PT ;  /* 0x000000ff64647812 */ /* 0x000fe200078ec0ff */
[C---:B------:R-:W-:Y:S05]  /*22470*/  HMMA.16816.F32.BF16 R72, R124.reuse, R108, R72 ;  /* 0x0000006c7c48723c */ /* 0x040fea0000041848 */
[----:B------:R-:W-:Y:S01]  /*22480*/  PRMT R170, R106, 0x5410, R170 ;  /* 0x000054106aaa7816 */ /* 0x000fe200000000aa */
[-C--:B------:R-:W-:Y:S05]  /*22490*/  HMMA.16816.F32.BF16 R76, R124, R110.reuse, R76 ;  /* 0x0000006e7c4c723c */ /* 0x080fea000004184c */
[----:B------:R-:W-:Y:S01]  /*224a0*/  SHF.R.U32.HI R109, RZ, 0x18, R3 ;  /* 0x00000018ff6d7819 */ /* 0x000fe20000011603 */
[C---:B------:R-:W-:Y:S05]  /*224b0*/  HMMA.16816.F32.BF16 R80, R112.reuse, R110, R80 ;  /* 0x0000006e7050723c */ /* 0x040fea0000041850 */
[----:B------:R-:W-:Y:S01]  /*224c0*/  LOP3.LUT R3, R2, 0xffff, RZ, 0xc0, !PT ;  /* 0x0000ffff02037812 */ /* 0x000fe200078ec0ff */
[-C--:B--2---:R-:W-:Y:S05]  /*224d0*/  HMMA.16816.F32.BF16 R84, R112, R116.reuse, R84 ;  /* 0x000000747054723c */ /* 0x084fea0000041854 */
[----:B------:R-:W-:Y:S01]  /*224e0*/  SHF.R.U32.HI R106, RZ, 0x10, R2 ;  /* 0x00000010ff6a7819 */ /* 0x000fe20000011602 */
[C---:B------:R-:W-:Y:S05]  /*224f0*/  HMMA.16816.F32.BF16 R88, R124.reuse, R116, R88 ;  /* 0x000000747c58723c */ /* 0x040fea0000041858 */
[----:B------:R-:W-:Y:S01]  /*22500*/  PRMT R123, R129, 0x5410, R123 ;  /* 0x00005410817b7816 */ /* 0x000fe2000000007b */
[-C--:B------:R-:W-:Y:S05]  /*22510*/  HMMA.16816.F32.BF16 R92, R124, R118.reuse, R92 ;  /* 0x000000767c5c723c */ /* 0x080fea000004185c */
[----:B------:R-:W-:Y:S01]  /*22520*/  PRMT R122, R122, 0x5410, R176 ;  /* 0x000054107a7a7816 */ /* 0x000fe200000000b0 */
[----:B------:R-:W-:Y:S05]  /*22530*/  HMMA.16816.F32.BF16 R96, R112, R118, R96 ;  /* 0x000000767060723c */ /* 0x000fea0000041860 */
[----:B------:R-:W-:Y:S02]  /*22540*/  PRMT R100, R100, 0x5410, R109 ;  /* 0x0000541064647816 */ /* 0x000fe4000000006d */
[----:B------:R-:W-:Y:S04]  /*22550*/  SHF.R.U32.HI R120, RZ, 0x8, R120 ;  /* 0x00000008ff787819 */ /* 0x000fe80000011678 */
[----:B------:R-:W-:Y:S02]  /*22560*/  LOP3.LUT R108, R2, 0xff, RZ, 0xc0, !PT ;  /* 0x000000ff026c7812 */ /* 0x000fe400078ec0ff */
[----:B------:R-:W-:Y:S02]  /*22570*/  SHF.R.U32.HI R3, RZ, 0x8, R3 ;  /* 0x00000008ff037819 */ /* 0x000fe40000011603 */
[----:B------:R-:W-:Y:S02]  /*22580*/  SHF.R.U32.HI R2, RZ, 0x18, R2 ;  /* 0x00000018ff027819 */ /* 0x000fe40000011602 */
[----:B------:R-:W-:Y:S02]  /*22590*/  LOP3.LUT R106, R106, 0xff, RZ, 0xc0, !PT ;  /* 0x000000ff6a6a7812 */ /* 0x000fe400078ec0ff */
[----:B------:R-:W-:Y:S02]  /*225a0*/  PRMT R120, R128, 0x5410, R120 ;  /* 0x0000541080787816 */ /* 0x000fe40000000078 */
[----:B------:R-:W-:Y:S02]  /*225b0*/  PRMT R3, R108, 0x5410, R3 ;  /* 0x000054106c037816 */ /* 0x000fe40000000003 */
[--C-:B------:R-:W-:Y:S02]  /*225c0*/  HSET2.LE.AND R178, R123, R181.reuse, PT ;  /* 0x000000b57bb27233 */ /* 0x100fe40003803000 */
[--C-:B------:R-:W-:Y:S02]  /*225d0*/  HSET2.LE.AND R179, R122, R181.reuse, PT ;  /* 0x000000b57ab37233 */ /* 0x100fe40003803000 */
[--C-:B------:R-:W-:Y:S02]  /*225e0*/  HSET2.LE.AND R176, R121, R181.reuse, PT ;  /* 0x000000b579b07233 */ /* 0x100fe40003803000 */
[--C-:B------:R-:W-:Y:S01]  /*225f0*/  HSET2.LE.AND R177, R100, R181.reuse, PT ;  /* 0x000000b564b17233 */ /* 0x100fe20003803000 */
[----:B------:R-:W-:Y:S01]  /*22600*/  IMAD.MOV.U32 R100, RZ, RZ, R105 ;  /* 0x000000ffff647224 */ /* 0x000fe200078e0069 */
[----:B------:R-:W-:Y:S01]  /*22610*/  PRMT R2, R106, 0x5410, R2 ;  /* 0x000054106a027816 */ /* 0x000fe20000000002 */
[----:B------:R-:W-:Y:S01]  /*22620*/  IMAD.MOV.U32 R106, RZ, RZ, R102 ;  /* 0x000000ffff6a7224 */ /* 0x000fe200078e0066 */
[--C-:B------:R-:W-:Y:S02]  /*22630*/  HSET2.LE.AND R182, R120, R181.reuse, PT ;  /* 0x000000b578b67233 */ /* 0x100fe40003803000 */
[--C-:B------:R-:W-:Y:S02]  /*22640*/  HSET2.LE.AND R183, R170, R181.reuse, PT ;  /* 0x000000b5aab77233 */ /* 0x100fe40003803000 */
[--C-:B------:R-:W-:Y:S02]  /*22650*/  HSET2.LE.AND R180, R3, R181.reuse, PT ;  /* 0x000000b503b47233 */ /* 0x100fe40003803000 */
[----:B------:R-:W-:Y:S02]  /*22660*/  LOP3.LUT R176, R162, R176, RZ, 0xc0, !PT ;  /* 0x000000b0a2b07212 */ /* 0x000fe400078ec0ff */
[----:B------:R-:W-:Y:S02]  /*22670*/  LOP3.LUT R177, R161, R177, RZ, 0xc0, !PT ;  /* 0x000000b1a1b17212 */ /* 0x000fe400078ec0ff */
[----:B------:R-:W-:Y:S02]  /*22680*/  LOP3.LUT R178, R160, R178, RZ, 0xc0, !PT ;  /* 0x000000b2a0b27212 */ /* 0x000fe400078ec0ff */
[----:B------:R-:W-:Y:S02]  /*22690*/  LOP3.LUT R179, R107, R179, RZ, 0xc0, !PT ;  /* 0x000000b36bb37212 */ /* 0x000fe400078ec0ff */
[----:B------:R-:W-:Y:S01]  /*226a0*/  HSET2.LE.AND R181, R2, R181, PT ;  /* 0x000000b502b57233 */ /* 0x000fe20003803000 */
[----:B------:R-:W-:Y:S01]  /*226b0*/  IMAD.MOV.U32 R2, RZ, RZ, R104 ;  /* 0x000000ffff027224 */ /* 0x000fe200078e0068 */
[----:B------:R-:W-:Y:S02]  /*226c0*/  LOP3.LUT R180, R168, R180, RZ, 0xc0, !PT ;  /* 0x000000b4a8b47212 */ /* 0x000fe400078ec0ff */
[----:B------:R-:W-:Y:S01]  /*226d0*/  LOP3.LUT R182, R101, R182, RZ, 0xc0, !PT ;  /* 0x000000b665b67212 */ /* 0x000fe200078ec0ff */
[-C--:B------:R-:W-:Y:S05]  /*226e0*/  HMMA.16816.F32.BF16 R168, R176, R164.reuse, R4 ;  /* 0x000000a4b0a8723c */ /* 0x080fea0000041804 */
[----:B------:R-:W-:Y:S01]  /*226f0*/  LOP3.LUT R181, R163, R181, RZ, 0xc0, !PT ;  /* 0x000000b5a3b57212 */ /* 0x000fe200078ec0ff */
[----:B------:R-:W-:Y:S01]  /*22700*/  IMAD.MOV.U32 R101, RZ, RZ, R103 ;  /* 0x000000ffff657224 */ /* 0x000fe200078e0067 */
[----:B------:R-:W-:Y:S01]  /*22710*/  LOP3.LUT R183, R0, R183, RZ, 0xc0, !PT ;  /* 0x000000b700b77212 */ /* 0x000fe200078ec0ff */
[----:B------:R-:W-:Y:S04]  /*22720*/  VIADD R0, R213, 0xffffffff ;  /* 0xffffffffd5007836 */ /* 0x000fe80000000000 */
[----:B------:R-:W-:Y:S02]  /*22730*/  IMAD.MOV.U32 R213, RZ, RZ, R0 ;  /* 0x000000ffffd57224 */ /* 0x000fe400078e0000 */
        /* <DEDUP_REMOVED lines=22> */
[----:B------:R-:W-:Y:S01]  /*228a0*/  HMMA.16816.F32.BF16 R96, R176, R194, R96 ;  /* 0x000000c2b060723c */ /* 0x000fe20000041860 */
[----:B------:R-:W-:Y:S11]  /*228b0*/  @!UPT UIADD3 URZ, URZ, URZ, URZ ;  /* 0x0000003f3f3ff290 */ /* 0x000ff6000fffe03f */
[----:B------:R-:W-:Y:S01]  /*228c0*/  @!UPT UIADD3 URZ, URZ, URZ, URZ ;  /* 0x0000003f3f3ff290 */ /* 0x000fe2000fffe03f */
[----:B------:R-:W-:Y:S11]  /*228d0*/  @P2 BRA `(.L_x_708) ;  /* 0xffffff8800342947 */ /* 0x000ff6000383ffff */
.L_x_705:
[----:B------:R1:W5:Y:S04]  /*228e0*/  LDL R14, [R1+0x12c] ;  /* 0x00012c00010e7983 */ /* 0x0003680000100800 */
[----:B------:R1:W5:Y:S04]  /*228f0*/  LDL R13, [R1+0x130] ;  /* 0x00013000010d7983 */ /* 0x0003680000100800 */
[----:B------:R1:W5:Y:S04]  /*22900*/  LDL R11, [R1+0x134] ;  /* 0x00013400010b7983 */ /* 0x0003680000100800 */
[----:B------:R1:W5:Y:S04]  /*22910*/  LDL R12, [R1+0x138] ;  /* 0x00013800010c7983 */ /* 0x0003680000100800 */
[----:B-----5:R1:W5:Y:S04]  /*22920*/  LD.E R53, desc[UR4][R172.64+0xd8] ;  /* 0x0000d804ac357980 */ /* 0x020368000c101900 */
[----:B------:R1:W5:Y:S01]  /*22930*/  LD.E R5, desc[UR4][R172.64+0x17c] ;  /* 0x00017c04ac057980 */ /* 0x000362000c101900 */
[----:B------:R-:W-:-:S03]  /*22940*/  UMOV UR6, 0xffffffff ;  /* 0xffffffff00067882 */ /* 0x000fc60000000000 */
[----:B------:R-:W-:Y:S05]  /*22950*/  BRA.DIV UR6, `(.L_x_709) ;  /* 0x0000002a06fc7947 */ /* 0x000fea000b800000 */
[----:B------:R-:W2:Y:S04]  /*22960*/  SHFL.BFLY PT, R8, R14, 0x2, 0x1f ;  /* 0x0c401f000e087f89 */ /* 0x000ea800000e0000 */
[----:B------:R-:W3:Y:S04]  /*22970*/  SHFL.BFLY PT, R7, R13, 0x2, 0x1f ;  /* 0x0c401f000d077f89 */ /* 0x000ee800000e0000 */
[----:B------:R-:W4:Y:S04]  /*22980*/  SHFL.BFLY PT, R6, R12, 0x2, 0x1f ;  /* 0x0c401f000c067f89 */ /* 0x000f2800000e0000 */
[----:B------:R-:W1:Y:S01]  /*22990*/  SHFL.BFLY PT, R2, R11, 0x2, 0x1f ;  /* 0x0c401f000b027f89 */ /* 0x000e6200000e0000 */
[----:B--2---:R-:W-:Y:S01]  /*229a0*/  FADD.FTZ R8, R8, R14 ;  /* 0x0000000e08087221 */ /* 0x004fe20000010000 */
[----:B---3--:R-:W-:-:S04]  /*229b0*/  FADD.FTZ R7, R7, R13 ;  /* 0x0000000d07077221 */ /* 0x008fc80000010000 */
[----:B------:R-:W2:Y:S01]  /*229c0*/  SHFL.BFLY PT, R57, R8, 0x1, 0x1f ;  /* 0x0c201f0008397f89 */ /* 0x000ea200000e0000 */
[----:B----4-:R-:W-:-:S03]  /*229d0*/  FADD.FTZ R6, R6, R12 ;  /* 0x0000000c06067221 */ /* 0x010fc60000010000 */
[----:B------:R-:W3:Y:S01]  /*229e0*/  SHFL.BFLY PT, R10, R7, 0x1, 0x1f ;  /* 0x0c201f00070a7f89 */ /* 0x000ee200000e0000 */
[----:B-1----:R-:W-:-:S03]  /*229f0*/  FADD.FTZ R2, R2, R11 ;  /* 0x0000000b02027221 */ /* 0x002fc60000010000 */
[----:B------:R-:W1:Y:S04]  /*22a00*/  SHFL.BFLY PT, R9, R6, 0x1, 0x1f ;  /* 0x0c201f0006097f89 */ /* 0x000e6800000e0000 */
[----:B------:R4:W4:Y:S01]  /*22a10*/  SHFL.BFLY PT, R4, R2, 0x1, 0x1f ;  /* 0x0c201f0002047f89 */ /* 0x00092200000e0000 */
[----:B--2---:R-:W-:Y:S01]  /*22a20*/  FADD.FTZ R57, R8, R57 ;  /* 0x0000003908397221 */ /* 0x004fe20000010000 */
[----:B---3--:R-:W-:Y:S01]  /*22a30*/  FADD.FTZ R56, R7, R10 ;  /* 0x0000000a07387221 */ /* 0x008fe20000010000 */
[----:B-1----:R-:W-:-:S07]  /*22a40*/  FADD.FTZ R54, R6, R9 ;  /* 0x0000000906367221 */ /* 0x002fce0000010000 */
.L_x_746:
[----:B------:R-:W2:Y:S01]  /*22a50*/  LDL R61, [R1+0x190] ;  /* 0x00019000013d7983 */ /* 0x000ea20000100800 */
[----:B------:R-:W-:Y:S01]  /*22a60*/  FSETP.NE.FTZ.AND P5, PT, R57, RZ, PT ;  /* 0x000000ff3900720b */ /* 0x000fe20003fb5000 */
[----:B----4-:R-:W-:Y:S01]  /*22a70*/  FADD.FTZ R55, R2, R4 ;  /* 0x0000000402377221 */ /* 0x010fe20000010000 */
[----:B------:R-:W-:Y:S01]  /*22a80*/  MOV R0, 0x3f800000 ;  /* 0x3f80000000007802 */ /* 0x000fe20000000f00 */
[----:B------:R-:W1:Y:S01]  /*22a90*/  S2R R59, SR_TID.X ;  /* 0x00000000003b7919 */ /* 0x000e620000002100 */
[----:B------:R-:W-:Y:S01]  /*22aa0*/  FSETP.NE.FTZ.AND P3, PT, R54, RZ, PT ;  /* 0x000000ff3600720b */ /* 0x000fe20003f75000 */
[----:B------:R-:W3:Y:S01]  /*22ab0*/  S2UR UR6, SR_CgaCtaId ;  /* 0x00000000000679c3 */ /* 0x000ee20000008800 */
[----:B------:R-:W-:Y:S01]  /*22ac0*/  MOV R2, 0x3f800000 ;  /* 0x3f80000000027802 */ /* 0x000fe20000000f00 */
[----:B------:R-:W-:Y:S01]  /*22ad0*/  UMOV UR7, 0x400 ;  /* 0x0000040000077882 */ /* 0x000fe20000000000 */
[----:B------:R-:W-:Y:S02]  /*22ae0*/  FSETP.NE.FTZ.AND P4, PT, R56, RZ, PT ;  /* 0x000000ff3800720b */ /* 0x000fe40003f95000 */
[----:B------:R-:W-:-:S02]  /*22af0*/  FSETP.NE.FTZ.AND P2, PT, R55, RZ, PT ;  /* 0x000000ff3700720b */ /* 0x000fc40003f55000 */
[----:B------:R-:W-:Y:S01]  /*22b00*/  MOV R3, 0x3f800000 ;  /* 0x3f80000000037802 */ /* 0x000fe20000000f00 */
[----:B------:R-:W4:Y:S08]  /*22b10*/  @P5 MUFU.RCP R0, R57 ;  /* 0x0000003900005308 */ /* 0x000f300000001000 */
[----:B------:R-:W1:Y:S08]  /*22b20*/  @P3 MUFU.RCP R2, R54 ;  /* 0x0000003600023308 */ /* 0x000e700000001000 */
[----:B------:R-:W1:Y:S01]  /*22b30*/  @P4 MUFU.RCP R3, R56 ;  /* 0x0000003800034308 */ /* 0x000e620000001000 */
[----:B----45:R-:W-:Y:S01]  /*22b40*/  FMUL.FTZ R0, R5, R0 ;  /* 0x0000000005007220 */ /* 0x030fe20000410000 */
[----:B---3--:R-:W-:-:S03]  /*22b50*/  ULEA UR6, UR6, UR7, 0x18 ;  /* 0x0000000706067291 */ /* 0x008fc6000f8ec03f */
        /* <DEDUP_REMOVED lines=25> */
[C---:B-1----:R-:W-:Y:S01]  /*22cf0*/  FMUL.FTZ R2, R5.reuse, R2 ;  /* 0x0000000205027220 */ /* 0x042fe20000410000 */
[----:B------:R-:W-:Y:S01]  /*22d00*/  SHF.R.S32.HI R58, RZ, 0x1f, R59 ;  /* 0x0000001fff3a7819 */ /* 0x000fe2000001143b */
[----:B------:R-:W-:Y:S01]  /*22d10*/  FMUL.FTZ R3, R5, R3 ;  /* 0x0000000305037220 */ /* 0x000fe20000410000 */
[----:B------:R-:W-:Y:S01]  /*22d20*/  F2FP.BF16.F32.PACK_AB R17, R17, R168 ;  /* 0x000000a81111723e */ /* 0x000fe200000010ff */
[----:B------:R-:W-:Y:S01]  /*22d30*/  FMUL.FTZ R148, R2, R148 ;  /* 0x0000009402947220 */ /* 0x000fe20000410000 */
[----:B------:R-:W-:Y:S01]  /*22d40*/  LEA.HI R52, R58, R59, RZ, 0x2 ;  /* 0x0000003b3a347211 */ /* 0x000fe200078f10ff */
[----:B------:R-:W1:Y:S01]  /*22d50*/  @P2 MUFU.RCP R0, R55 ;  /* 0x0000003700002308 */ /* 0x000e620000001000 */
[C---:B------:R-:W-:Y:S01]  /*22d60*/  FMUL.FTZ R22, R2.reuse, R149 ;  /* 0x0000009502167220 */ /* 0x040fe20000410000 */
[C---:B------:R-:W-:Y:S01]  /*22d70*/  FMUL.FTZ R144, R2.reuse, R144 ;  /* 0x0000009002907220 */ /* 0x040fe20000410000 */
        /* <DEDUP_REMOVED lines=23> */
[----:B-1----:R-:W-:Y:S01]  /*22ef0*/  FMUL.FTZ R0, R5, R0 ;  /* 0x0000000005007220 */ /* 0x002fe20000410000 */
        /* <DEDUP_REMOVED lines=51> */
[----:B------:R-:W-:-:S02]  /*23230*/  LEA.HI R58, R58, R59, RZ, 0x5 ;  /* 0x0000003b3a3a7211 */ /* 0x000fc400078f28ff */
[----:B------:R-:W-:Y:S02]  /*23240*/  LOP3.LUT R3, R52, 0xfffffffc, RZ, 0xc0, !PT ;  /* 0xfffffffc34037812 */ /* 0x000fe400078ec0ff */
[----:B------:R-:W-:Y:S02]  /*23250*/  LEA.HI R0, R2, R2, RZ, 0x1 ;  /* 0x0000000202007211 */ /* 0x000fe400078f08ff */
[----:B------:R-:W-:Y:S02]  /*23260*/  SHF.R.S32.HI R6, RZ, 0x5, R58 ;  /* 0x00000005ff067819 */ /* 0x000fe4000001143a */
[----:B------:R-:W-:Y:S02]  /*23270*/  IADD3 R5, -R3, R59, RZ ;  /* 0x0000003b03057210 */ /* 0x000fe40007ffe1ff */
[----:B------:R-:W-:Y:S02]  /*23280*/  SHF.R.S32.HI R3, RZ, 0x1, R0 ;  /* 0x00000001ff037819 */ /* 0x000fe40000011400 */
[----:B------:R-:W-:-:S02]  /*23290*/  LOP3.LUT R0, R0, 0x3fffffe, RZ, 0xc0, !PT ;  /* 0x03fffffe00007812 */ /* 0x000fc400078ec0ff */
[----:B------:R-:W-:Y:S02]  /*232a0*/  LEA R6, R6, R5, 0x8 ;  /* 0x0000000506067211 */ /* 0x000fe400078e40ff */
[----:B------:R-:W-:Y:S02]  /*232b0*/  SHF.L.U32 R5, R3, 0x6, RZ ;  /* 0x0000000603057819 */ /* 0x000fe400000006ff */
[----:B------:R-:W-:Y:S02]  /*232c0*/  IADD3 R0, R2, -R0, RZ ;  /* 0x8000000002007210 */ /* 0x000fe40007ffe0ff */
[----:B------:R-:W-:Y:S02]  /*232d0*/  LOP3.LUT R2, R5, 0xc0, RZ, 0xc0, !PT ;  /* 0x000000c005027812 */ /* 0x000fe400078ec0ff */
[----:B------:R-:W-:Y:S02]  /*232e0*/  LEA R5, R0, R6, 0x4 ;  /* 0x0000000600057211 */ /* 0x000fe400078e20ff */
[----:B------:R-:W-:-:S02]  /*232f0*/  LOP3.LUT R6, R3, 0x1, RZ, 0xc0, !PT ;  /* 0x0000000103067812 */ /* 0x000fc400078ec0ff */
[----:B------:R-:W-:Y:S02]  /*23300*/  LEA.HI R0, R2, R2, RZ, 0x1d ;  /* 0x0000000202007211 */ /* 0x000fe400078fe8ff */
[----:B------:R-:W-:Y:S02]  /*23310*/  ISETP.NE.U32.AND P1, PT, R6, 0x1, PT ;  /* 0x000000010600780c */ /* 0x000fe40003f25070 */
[----:B------:R-:W-:Y:S02]  /*23320*/  LEA R0, R5, R0, 0x1 ;  /* 0x0000000005007211 */ /* 0x000fe400078e08ff */
[----:B------:R-:W-:Y:S02]  /*23330*/  LOP3.LUT P0, RZ, R3, 0x2, RZ, 0xc0, !PT ;  /* 0x0000000203ff7812 */ /* 0x000fe4000780c0ff */
[----:B------:R-:W-:Y:S02]  /*23340*/  LEA R0, R0, UR6, 0x1 ;  /* 0x0000000600007c11 */ /* 0x000fe4000f8e08ff */
[----:B------:R-:W-:-:S02]  /*23350*/  MOV R3, 0x20 ;  /* 0x0000002000037802 */ /* 0x000fc40000000f00 */
[----:B------:R-:W-:Y:S01]  /*23360*/  F2FP.BF16.F32.PACK_AB R4, R4, R170 ;  /* 0x000000aa0404723e */ /* 0x000fe200000010ff */
[----:B------:R-:W-:Y:S01]  /*23370*/  STS [R0], R17 ;  /* 0x0000001100007388 */ /* 0x000fe20000000800 */
[----:B------:R-:W-:Y:S02]  /*23380*/  IADD3 R2, R0, -0x10, RZ ;  /* 0xfffffff000027810 */ /* 0x000fe40007ffe0ff */
[----:B------:R-:W-:Y:S01]  /*23390*/  SEL R3, R3, 0xffffffe0, !P0 ;  /* 0xffffffe003037807 */ /* 0x000fe20004000000 */
[----:B------:R1:W-:Y:S01]  /*233a0*/  STS [R0+0x200], R4 ;  /* 0x0002000400007388 */ /* 0x0003e20000000800 */
[----:B------:R-:W-:Y:S02]  /*233b0*/  F2FP.BF16.F32.PACK_AB R21, R21, R164 ;  /* 0x000000a41515723e */ /* 0x000fe400000010ff */
[----:B------:R-:W-:Y:S02]  /*233c0*/  F2FP.BF16.F32.PACK_AB R20, R20, R166 ;  /* 0x000000a61414723e */ /* 0x000fe400000010ff */
[----:B------:R-:W-:-:S02]  /*233d0*/  @P1 IADD3 R2, R0, 0x10, RZ ;  /* 0x0000001000021810 */ /* 0x000fc40007ffe0ff */
[----:B------:R-:W-:Y:S02]  /*233e0*/  F2FP.BF16.F32.PACK_AB R22, R22, R148 ;  /* 0x000000941616723e */ /* 0x000fe400000010ff */
[----:B------:R-:W-:Y:S01]  /*233f0*/  F2FP.BF16.F32.PACK_AB R16, R16, R150 ;  /* 0x000000961010723e */ /* 0x000fe200000010ff */
[----:B------:R-:W-:Y:S01]  /*23400*/  STS [R2], R21 ;  /* 0x0000001502007388 */ /* 0x000fe20000000800 */
        /* <DEDUP_REMOVED lines=10> */
[----:B-1----:R-:W-:Y:S01]  /*234b0*/  IADD3 R4, R0, R3, RZ ;  /* 0x0000000300047210 */ /* 0x002fe20007ffe0ff */
[----:B------:R-:W-:Y:S01]  /*234c0*/  STS [R2+0x1000], R51 ;  /* 0x0010003302007388 */ /* 0x000fe20000000800 */
[----:B------:R-:W-:Y:S02]  /*234d0*/  IADD3 R3, R3, R2, RZ ;  /* 0x0000000203037210 */ /* 0x000fe40007ffe0ff */
[----:B------:R-:W-:Y:S01]  /*234e0*/  F2FP.BF16.F32.PACK_AB R14, R14, R134 ;  /* 0x000000860e0e723e */ /* 0x000fe200000010ff */
[----:B------:R-:W-:Y:S01]  /*234f0*/  STS [R2+0x1200], R15 ;  /* 0x0012000f02007388 */ /* 0x000fe20000000800 */
[----:B------:R-:W-:-:S02]  /*23500*/  F2FP.BF16.F32.PACK_AB R45, R45, R128 ;  /* 0x000000802d2d723e */ /* 0x000fc400000010ff */
[----:B------:R-:W-:Y:S01]  /*23510*/  F2FP.BF16.F32.PACK_AB R13, R13, R130 ;  /* 0x000000820d0d723e */ /* 0x000fe200000010ff */
[----:B------:R-:W-:Y:S01]  /*23520*/  STS [R4], R50 ;  /* 0x0000003204007388 */ /* 0x000fe20000000800 */
[----:B------:R-:W-:Y:S02]  /*23530*/  F2FP.BF16.F32.PACK_AB R44, R44, R152 ;  /* 0x000000982c2c723e */ /* 0x000fe400000010ff */
[----:B------:R-:W-:Y:S01]  /*23540*/  F2FP.BF16.F32.PACK_AB R43, R43, R154 ;  /* 0x0000009a2b2b723e */ /* 0x000fe200000010ff */
[----:B------:R-:W-:Y:S01]  /*23550*/  STS [R4+0x200], R49 ;  /* 0x0002003104007388 */ /* 0x000fe20000000800 */
[----:B------:R-:W-:Y:S02]  /*23560*/  F2FP.BF16.F32.PACK_AB R41, R41, R140 ;  /* 0x0000008c2929723e */ /* 0x000fe400000010ff */
        /* <DEDUP_REMOVED lines=43> */
[----:B------:R-:W-:Y:S04]  /*23820*/  STS [R4+0x2000], R38 ;  /* 0x0020002604007388 */ /* 0x000fe80000000800 */
[----:B------:R-:W-:Y:S04]  /*23830*/  STS [R4+0x2200], R37 ;  /* 0x0022002504007388 */ /* 0x000fe80000000800 */
[----:B------:R-:W-:Y:S04]  /*23840*/  STS [R3+0x2000], R35 ;  /* 0x0020002303007388 */ /* 0x000fe80000000800 */
[----:B------:R-:W-:Y:S01]  /*23850*/  STS [R3+0x2200], R34 ;  /* 0x0022002203007388 */ /* 0x000fe20000000800 */
[----:B--2---:R-:W-:-:S03]  /*23860*/  ISETP.NE.AND P0, PT, R61, -0x1, PT ;  /* 0xffffffff3d00780c */ /* 0x004fc60003f05270 */
        /* <DEDUP_REMOVED lines=19> */
[----:B------:R4:W-:Y:S04]  /*239a0*/  STS [R3+0x5200], R5 ;  /* 0x0052000503007388 */ /* 0x0009e80000000800 */
[----:B-1----:R-:W4:Y:S04]  /*239b0*/  LD.E.U16 R0, desc[UR4][R172.64+0x1c8] ;  /* 0x0001c804ac007980 */ /* 0x002f28000c101500 */
[----:B------:R1:W5:Y:S04]  /*239c0*/  LD.E.64 R16, desc[UR4][R172.64+0x70] ;  /* 0x00007004ac107980 */ /* 0x000368000c101b00 */
[----:B--2---:R-:W2:Y:S04]  /*239d0*/  @P0 LD.E.64 R6, desc[UR4][R172.64+0x88] ;  /* 0x00008804ac060980 */ /* 0x004ea8000c101b00 */
[----:B---3--:R1:W5:Y:S04]  /*239e0*/  LD.E.64 R18, desc[UR4][R172.64+0x90] ;  /* 0x00009004ac127980 */ /* 0x008368000c101b00 */
[----:B----4-:R-:W3:Y:S01]  /*239f0*/  @!P0 LD.E.64 R2, desc[UR4][R172.64+0x80] ;  /* 0x00008004ac028980 */ /* 0x010ee2000c101b00 */
[----:B------:R-:W4:Y:S01]  /*23a00*/  @P5 MUFU.LG2 R11, R57 ;  /* 0x00000039000b5308 */ /* 0x000f220000000c00 */
[----:B------:R-:W1:Y:S01]  /*23a10*/  S2R R60, SR_CTAID.Y ;  /* 0x00000000003c7919 */ /* 0x000e620000002600 */
[----:B------:R-:W-:-:S06]  /*23a20*/  MOV R48, 0x7f800000 ;  /* 0x7f80000000307802 */ /* 0x000fcc0000000f00 */
[----:B------:R-:W1:Y:S01]  /*23a30*/  @P4 MUFU.LG2 R10, R56 ;  /* 0x00000038000a4308 */ /* 0x000e620000000c00 */
[----:B----4-:R-:W-:Y:S01]  /*23a40*/  @P5 FMUL.FTZ R11, R11, 0.69314718246459960938 ;  /* 0x3f3172180b0b5820 */ /* 0x010fe20000410000 */
[-C--:B--2---:R-:W-:Y:S02]  /*23a50*/  @P0 IMAD R8, R7, R61.reuse, RZ ;  /* 0x0000003d07080224 */ /* 0x084fe400078e02ff */
[----:B------:R-:W-:Y:S02]  /*23a60*/  @P0 IMAD.WIDE.U32 R4, R6, R61, RZ ;  /* 0x0000003d06040225 */ /* 0x000fe400078e00ff */
[----:B------:R2:W5:Y:S02]  /*23a70*/  @!P0 LD.E.64 R6, desc[UR4][R172.64+0x88] ;  /* 0x00008804ac068980 */ /* 0x000564000c101b00 */
[----:B------:R-:W-:Y:S01]  /*23a80*/  @P5 FFMA.FTZ R48, R53, R105, R11 ;  /* 0x0000006935305223 */ /* 0x000fe2000001000b */
[C---:B------:R-:W-:Y:S01]  /*23a90*/  PRMT R11, R0.reuse, 0x7770, RZ ;  /* 0x00007770000b7816 */ /* 0x040fe200000000ff */
[----:B------:R-:W4:Y:S01]  /*23aa0*/  @P2 MUFU.LG2 R12, R55 ;  /* 0x00000037000c2308 */ /* 0x000f220000000c00 */
[----:B------:R-:W-:-:S02]  /*23ab0*/  PRMT R0, R0, 0x7771, RZ ;  /* 0x0000777100007816 */ /* 0x000fc400000000ff */
[----:B------:R-:W-:-:S05]  /*23ac0*/  ISETP.NE.AND P1, PT, R11, RZ, PT ;  /* 0x000000ff0b00720c */ /* 0x000fca0003f25270 */
[----:B------:R-:W2:Y:S01]  /*23ad0*/  @P3 MUFU.LG2 R9, R54 ;  /* 0x0000003600093308 */ /* 0x000ea20000000c00 */
[----:B------:R-:W-:Y:S01]  /*23ae0*/  ISETP.NE.OR P5, PT, R0, RZ, !P1 ;  /* 0x000000ff0000720c */ /* 0x000fe20004fa5670 */
[----:B-1----:R-:W-:Y:S01]  /*23af0*/  @P4 FMUL.FTZ R10, R10, 0.69314718246459960938 ;  /* 0x3f3172180a0a4820 */ /* 0x002fe20000410000 */
[----:B------:R-:W-:Y:S01]  /*23b00*/  @!P0 SHF.R.S32.HI R13, RZ, 0x1f, R60 ;  /* 0x0000001fff0d8819 */ /* 0x000fe2000001143c */
[----:B---3--:R-:W-:Y:S01]  /*23b10*/  @!P0 IMAD R3, R3, R60, RZ ;  /* 0x0000003c03038224 */ /* 0x008fe200078e02ff */
[----:B------:R-:W-:Y:S01]  /*23b20*/  MOV R49, 0x7f800000 ;  /* 0x7f80000000317802 */ /* 0x000fe20000000f00 */
[----:B------:R-:W-:Y:S01]  /*23b30*/  @P4 FFMA.FTZ R49, R53, R102, R10 ;  /* 0x0000006635314223 */ /* 0x000fe2000001000a */
[----:B------:R-:W-:Y:S01]  /*23b40*/  @P0 MOV R34, R4 ;  /* 0x0000000400220202 */ /* 0x000fe20000000f00 */
[----:B------:R-:W-:Y:S02]  /*23b50*/  @!P0 IMAD R10, R2, R13, R3 ;  /* 0x0000000d020a8224 */ /* 0x000fe400078e0203 */
[----:B----4-:R-:W-:Y:S01]  /*23b60*/  @P2 FMUL.FTZ R4, R12, 0.69314718246459960938 ;  /* 0x3f3172180c042820 */ /* 0x010fe20000410000 */
[----:B------:R-:W-:Y:S01]  /*23b70*/  @!P0 IMAD.WIDE.U32 R2, R2, R60, RZ ;  /* 0x0000003c02028225 */ /* 0x000fe200078e00ff */
[----:B------:R-:W-:Y:S01]  /*23b80*/  BSSY B1, `(.L_x_710) ;  /* 0x0000017000017945 */ /* 0x000fe20003800000 */
[----:B------:R-:W-:-:S02]  /*23b90*/  MOV R33, 0x7f800000 ;  /* 0x7f80000000217802 */ /* 0x000fc40000000f00 */
[----:B------:R-:W-:Y:S01]  /*23ba0*/  @P2 FFMA.FTZ R33, R53, R104, R4 ;  /* 0x0000006835212223 */ /* 0x000fe20000010004 */
[----:B------:R-:W-:Y:S01]  /*23bb0*/  @P0 IADD3 R35, R5, R8, RZ ;  /* 0x0000000805230210 */ /* 0x000fe20007ffe0ff */
[----:B--2---:R-:W-:Y:S01]  /*23bc0*/  @P3 FMUL.FTZ R9, R9, 0.69314718246459960938 ;  /* 0x3f31721809093820 */ /* 0x004fe20000410000 */
[----:B------:R-:W-:Y:S02]  /*23bd0*/  MOV R32, 0x7f800000 ;  /* 0x7f80000000207802 */ /* 0x000fe40000000f00 */
[----:B------:R-:W-:Y:S02]  /*23be0*/  CS2R R4, SRZ ;  /* 0x0000000000047805 */ /* 0x000fe4000001ff00 */
[----:B------:R-:W-:Y:S01]  /*23bf0*/  PLOP3.LUT P4, PT, PT, PT, PT, 0x8, 0x0 ;  /* 0x000000000000781c */ /* 0x000fe20003f8e170 */
[----:B------:R-:W-:Y:S01]  /*23c00*/  @P3 FFMA.FTZ R32, R53, R103, R9 ;  /* 0x0000006735203223 */ /* 0x000fe20000010009 */
[----:B------:R-:W-:Y:S02]  /*23c10*/  @!P0 IADD3 R35, R3, R10, RZ ;  /* 0x0000000a03238210 */ /* 0x000fe40007ffe0ff */
[----:B------:R-:W-:Y:S01]  /*23c20*/  @!P0 MOV R34, R2 ;  /* 0x0000000200228202 */ /* 0x000fe20000000f00 */
[----:B------:R-:W-:Y:S08]  /*23c30*/  @P5 BRA `(.L_x_711) ;  /* 0x00000000002c5947 */ /* 0x000ff00003800000 */
[----:B------:R-:W-:Y:S01]  /*23c40*/  ISETP.NE.AND P0, PT, R61, -0x1, PT ;  /* 0xffffffff3d00780c */ /* 0x000fe20003f05270 */
[----:B------:R-:W-:Y:S01]  /*23c50*/  BSSY B0, `(.L_x_712) ;  /* 0x0000006000007945 */ /* 0x000fe20003800000 */
[----:B------:R-:W-:-:S11]  /*23c60*/  PLOP3.LUT P4, PT, PT, PT, PT, 0x80, 0x0 ;  /* 0x000000000000781c */ /* 0x000fd60003f8f070 */
[----:B------:R-:W-:Y:S05]  /*23c70*/  @P0 BRA `(.L_x_713) ;  /* 0x00000000000c0947 */ /* 0x000fea0003800000 */
[----:B------:R-:W2:Y:S02]  /*23c80*/  LD.E R0, desc[UR4][R172.64+0xb4] ;  /* 0x0000b404ac007980 */ /* 0x000ea4000c101900 */
[----:B--2---:R-:W-:-:S05]  /*23c90*/  IMAD R61, R0, R60, RZ ;  /* 0x0000003c003d7224 */ /* 0x004fca00078e02ff */
[----:B------:R1:W-:Y:S02]  /*23ca0*/  STL [R1+0x190], R61 ;  /* 0x0001903d01007387 */ /* 0x0003e40000100800 */
.L_x_713:
[----:B------:R-:W-:Y:S05]  /*23cb0*/  BSYNC B0 ;  /* 0x0000000000007941 */ /* 0x000fea0003800000 */
.L_x_712:
[----:B------:R-:W-:Y:S01]  /*23cc0*/  PRMT R0, RZ, 0x7610, R0 ;  /* 0x00007610ff007816 */ /* 0x000fe20000000000 */
[--C-:B------:R-:W-:Y:S01]  /*23cd0*/  IMAD.MOV.U32 R4, RZ, RZ, R61.reuse ;  /* 0x000000ffff047224 */ /* 0x100fe200078e003d */
[----:B------:R-:W-:Y:S02]  /*23ce0*/  SHF.R.S32.HI R5, RZ, 0x1f, R61 ;  /* 0x0000001fff057819 */ /* 0x000fe4000001143d */
.L_x_711:
[----:B------:R-:W-:Y:S05]  /*23cf0*/  BSYNC B1 ;  /* 0x0000000000017941 */ /* 0x000fea0003800000 */
.L_x_710:
[----:B------:R-:W-:-:S13]  /*23d00*/  LOP3.LUT P0, RZ, R0, 0xff, RZ, 0xc0, !PT ;  /* 0x000000ff00ff7812 */ /* 0x000fda000780c0ff */
[----:B------:R-:W2:Y:S01]  /*23d10*/  @P0 LD.E.64 R8, desc[UR4][R172.64+0xb0] ;  /* 0x0000b004ac080980 */ /* 0x000ea2000c101b00 */
[----:B------:R-:W-:Y:S01]  /*23d20*/  BSSY B0, `(.L_x_714) ;  /* 0x0000009000007945 */ /* 0x000fe20003800000 */
[----:B------:R-:W-:Y:S01]  /*23d30*/  @P0 MOV R2, 0x1 ;  /* 0x0000000100020802 */ /* 0x000fe20000000f00 */
[----:B--2---:R-:W-:Y:S02]  /*23d40*/  @P0 IMAD R0, R8, R9, RZ ;  /* 0x0000000908000224 */ /* 0x004fe400078e02ff */
[----:B------:R-:W-:Y:S05]  /*23d50*/  @P0 BRA `(.L_x_715) ;  /* 0x0000000000140947 */ /* 0x000fea0003800000 */
[----:B------:R-:W2:Y:S04]  /*23d60*/  @P1 LD.E R0, desc[UR4][R172.64+0xd4] ;  /* 0x0000d404ac001980 */ /* 0x000ea8000c101900 */
[----:B------:R-:W2:Y:S04]  /*23d70*/  LD.E R2, desc[UR4][R172.64+0x60] ;  /* 0x00006004ac027980 */ /* 0x000ea8000c101900 */
[----:B------:R-:W2:Y:S01]  /*23d80*/  @!P1 LD.E R0, desc[UR4][R172.64+0xb4] ;  /* 0x0000b404ac009980 */ /* 0x000ea2000c101900 */
[----:B------:R-:W-:Y:S01]  /*23d90*/  MOV R8, 0x1 ;  /* 0x0000000100087802 */ /* 0x000fe20000000f00 */
[----:B--2---:R-:W-:-:S02]  /*23da0*/  IMAD R2, R0, R2, RZ ;  /* 0x0000000200027224 */ /* 0x004fc400078e02ff */
.L_x_715:
[----:B------:R-:W-:Y:S05]  /*23db0*/  BSYNC B0 ;  /* 0x0000000000007941 */ /* 0x000fea0003800000 */
.L_x_714:
[----:B------:R-:W2:Y:S01]  /*23dc0*/  S2R R50, SR_CTAID.Z ;  /* 0x0000000000327919 */ /* 0x000ea20000002700 */
[----:B------:R-:W-:Y:S01]  /*23dd0*/  IMAD R2, R60, R2, RZ ;  /* 0x000000023c027224 */ /* 0x000fe200078e02ff */
[----:B------:R-:W-:Y:S01]  /*23de0*/  LOP3.LUT R3, R58, 0xffffffe0, RZ, 0xc0, !PT ;  /* 0xffffffe03a037812 */ /* 0x000fe200078ec0ff */
[----:B------:R-:W3:Y:S03]  /*23df0*/  S2R R51, SR_CTAID.X ;  /* 0x0000000000337919 */ /* 0x000ee60000002500 */
[----:B------:R-:W-:Y:S01]  /*23e00*/  SEL R2, R2, RZ, !P4 ;  /* 0x000000ff02027207 */ /* 0x000fe20006000000 */
[----:B------:R-:W-:Y:S01]  /*23e10*/  IMAD.IADD R3, R59, 0x1, -R3 ;  /* 0x000000013b037824 */ /* 0x000fe200078e0a03 */
[----:B------:R-:W-:Y:S05]  /*23e20*/  WARPSYNC.ALL ;  /* 0x0000000000007948 */ /* 0x000fea0003800000 */
[----:B------:R-:W-:Y:S01]  /*23e30*/  LOP3.LUT P2, RZ, R3, 0x3, RZ, 0xc0, !PT ;  /* 0x0000000303ff7812 */ /* 0x000fe2000784c0ff */
[----:B--2---:R-:W-:-:S02]  /*23e40*/  IMAD R0, R50, R0, R2 ;  /* 0x0000000032007224 */ /* 0x004fc400078e0202 */
[----:B------:R2:W5:Y:S01]  /*23e50*/  LD.E.64 R2, desc[UR4][R172.64+0xa0] ;  /* 0x0000a004ac027980 */ /* 0x000562000c101b00 */
[----:B---3--:R-:W-:Y:S01]  /*23e60*/  IMAD R9, R51, R8, RZ ;  /* 0x0000000833097224 */ /* 0x008fe200078e02ff */
[----:B------:R-:W-:Y:S03]  /*23e70*/  BAR.SYNC.DEFER_BLOCKING 0x0 ;  /* 0x0000000000007b1d */ /* 0x000fe60000010000 */
[----:B------:R-:W-:-:S03]  /*23e80*/  IMAD.SHL.U32 R9, R9, 0x80, RZ ;  /* 0x0000008009097824 */ /* 0x000fc600078e00ff */
[----:B------:R2:W3:Y:S04]  /*23e90*/  LDS.128 R28, [R204] ;  /* 0x00000000cc1c7984 */ /* 0x0004e80000000c00 */
[----:B------:R2:W4:Y:S04]  /*23ea0*/  LDS.128 R44, [R204+0x800] ;  /* 0x00080000cc2c7984 */ /* 0x0005280000000c00 */
[----:B------:R2:W2:Y:S04]  /*23eb0*/  LDS.128 R64, [R204+0x1000] ;  /* 0x00100000cc407984 */ /* 0x0004a80000000c00 */
[----:B------:R2:W2:Y:S04]  /*23ec0*/  LDS.128 R76, [R204+0x1800] ;  /* 0x00180000cc4c7984 */ /* 0x0004a80000000c00 */
[----:B------:R2:W2:Y:S04]  /*23ed0*/  LDS.128 R24, [R204+0x2000] ;  /* 0x00200000cc187984 */ /* 0x0004a80000000c00 */
[----:B------:R2:W2:Y:S04]  /*23ee0*/  LDS.128 R40, [R204+0x2800] ;  /* 0x00280000cc287984 */ /* 0x0004a80000000c00 */
[----:B-1----:R1:W1:Y:S04]  /*23ef0*/  LDS.128 R60, [R204+0x3000] ;  /* 0x00300000cc3c7984 */ /* 0x0022680000000c00 */
[----:B------:R1:W1:Y:S04]  /*23f00*/  LDS.128 R72, [R204+0x3800] ;  /* 0x00380000cc487984 */ /* 0x0002680000000c00 */
[----:B------:R1:W1:Y:S04]  /*23f10*/  LDS.128 R20, [R204+0x4000] ;  /* 0x00400000cc147984 */ /* 0x0002680000000c00 */
[----:B------:R1:W1:Y:S04]  /*23f20*/  LDS.128 R36, [R204+0x4800] ;  /* 0x00480000cc247984 */ /* 0x0002680000000c00 */
[----:B------:R1:W1:Y:S04]  /*23f30*/  LDS.128 R56, [R204+0x5000] ;  /* 0x00500000cc387984 */ /* 0x0002680000000c00 */
[----:B------:R1:W1:Y:S01]  /*23f40*/  LDS.128 R68, [R204+0x5800] ;  /* 0x00580000cc447984 */ /* 0x0002620000000c00 */
[----:B------:R-:W-:Y:S01]  /*23f50*/  IADD3 R12, P1, P0, R9, R4, R0 ;  /* 0x00000004090c7210 */ /* 0x000fe2000783e000 */
[----:B------:R-:W-:Y:S01]  /*23f60*/  BSSY B0, `(.L_x_716) ;  /* 0x0000033000007945 */ /* 0x000fe20003800000 */
[----:B------:R-:W-:-:S02]  /*23f70*/  SHF.R.S32.HI R10, RZ, 0x1f, R9 ;  /* 0x0000001fff0a7819 */ /* 0x000fc40000011409 */
[----:B------:R-:W-:-:S04]  /*23f80*/  SHF.R.S32.HI R0, RZ, 0x1f, R0 ;  /* 0x0000001fff007819 */ /* 0x000fc80000011400 */
[----:B------:R-:W-:Y:S01]  /*23f90*/  IADD3.X R13, R10, R5, R0, P1, P0 ;  /* 0x000000050a0d7210 */ /* 0x000fe20000fe0400 */
[----:B---34-:R-:W-:Y:S06]  /*23fa0*/  @P2 BRA `(.L_x_717) ;  /* 0x0000000000b82947 */ /* 0x018fec0003800000 */
[----:B------:R-:W3:Y:S01]  /*23fb0*/  LDL.LU R11, [R1+0x1b8] ;  /* 0x0001b800010b7983 */ /* 0x000ee20000300800 */
[----:B------:R-:W4:Y:S02]  /*23fc0*/  S2R R9, SR_TID.X ;  /* 0x0000000000097919 */ /* 0x000f240000002100 */
[----:B----4-:R-:W-:-:S04]  /*23fd0*/  SHF.R.S32.HI R5, RZ, 0x1f, R9 ;  /* 0x0000001fff057819 */ /* 0x010fc80000011409 */
        /* <DEDUP_REMOVED lines=12> */
[C---:B------:R-:W-:Y:S02]  /*240a0*/  VIADD R5, R0.reuse, 0x8 ;  /* 0x0000000800057836 */ /* 0x040fe40000000000 */
[C---:B------:R-:W-:Y:S02]  /*240b0*/  VIADD R4, R0.reuse, 0x40 ;  /* 0x0000004000047836 */ /* 0x040fe40000000000 */
[C---:B------:R-:W-:Y:S01]  /*240c0*/  VIADD R9, R0.reuse, 0x48 ;  /* 0x0000004800097836 */ /* 0x040fe20000000000 */
[-C--:B---3--:R-:W-:Y:S02]  /*240d0*/  ISETP.GE.AND P6, PT, R0, R11.reuse, PT ;  /* 0x0000000b0000720c */ /* 0x088fe40003fc6270 */
[-C--:B------:R-:W-:Y:S02]  /*240e0*/  ISETP.GE.AND P5, PT, R5, R11.reuse, PT ;  /* 0x0000000b0500720c */ /* 0x080fe40003fa6270 */
[-C--:B------:R-:W-:Y:S02]  /*240f0*/  ISETP.GE.AND P4, PT, R4, R11.reuse, PT ;  /* 0x0000000b0400720c */ /* 0x080fe40003f86270 */
[----:B------:R-:W-:-:S07]  /*24100*/  ISETP.GE.AND P3, PT, R9, R11, PT ;  /* 0x0000000b0900720c */ /* 0x000fce0003f66270 */
[-C--:B------:R-:W-:Y:S02]  /*24110*/  @!P6 IMAD R0, R0, R8.reuse, RZ ;  /* 0x000000080000e224 */ /* 0x080fe400078e02ff */
[-C--:B------:R-:W-:Y:S02]  /*24120*/  @!P5 IMAD R5, R5, R8.reuse, RZ ;  /* 0x000000080505d224 */ /* 0x080fe400078e02ff */
[----:B------:R-:W-:Y:S01]  /*24130*/  @!P4 IMAD R15, R4, R8, RZ ;  /* 0x00000008040fc224 */ /* 0x000fe200078e02ff */
[----:B------:R-:W-:Y:S01]  /*24140*/  @!P6 IADD3 R11, P0, R0, R12, RZ ;  /* 0x0000000c000be210 */ /* 0x000fe20007f1e0ff */
[----:B------:R-:W-:-:S03]  /*24150*/  @!P3 IMAD R4, R9, R8, RZ ;  /* 0x000000080904b224 */ /* 0x000fc600078e02ff */
[----:B------:R-:W-:Y:S02]  /*24160*/  @!P6 LEA.HI.X.SX32 R14, R0, R13, 0x1, P0 ;  /* 0x0000000d000ee211 */ /* 0x000fe400000f0eff */
[----:B-----5:R-:W-:Y:S02]  /*24170*/  @!P6 LEA R10, P0, R11, R2, 0x2 ;  /* 0x000000020b0ae211 */ /* 0x020fe400078010ff */
[-C--:B------:R-:W-:Y:S02]  /*24180*/  @!P5 IADD3 R0, P2, R5, R12.reuse, RZ ;  /* 0x0000000c0500d210 */ /* 0x080fe40007f5e0ff */
[----:B------:R-:W-:Y:S02]  /*24190*/  @!P6 LEA.HI.X R11, R11, R3, R14, 0x2, P0 ;  /* 0x000000030b0be211 */ /* 0x000fe400000f140e */
[-C--:B------:R-:W-:Y:S02]  /*241a0*/  @!P4 IADD3 R14, P1, R15, R12.reuse, RZ ;  /* 0x0000000c0f0ec210 */ /* 0x080fe40007f3e0ff */
[----:B------:R-:W-:Y:S01]  /*241b0*/  @!P3 IADD3 R12, P0, R4, R12, RZ ;  /* 0x0000000c040cb210 */ /* 0x000fe20007f1e0ff */
[----:B------:R3:W-:Y:S01]  /*241c0*/  @!P6 ST.E desc[UR4][R10.64], R48 ;  /* 0x000000300a00e985 */ /* 0x0007e2000c101904 */
[----:B------:R-:W-:-:S02]  /*241d0*/  @!P5 LEA.HI.X.SX32 R5, R5, R13, 0x1, P2 ;  /* 0x0000000d0505d211 */ /* 0x000fc400010f0eff */
[-C--:B------:R-:W-:Y:S02]  /*241e0*/  @!P4 LEA.HI.X.SX32 R15, R15, R13.reuse, 0x1, P1 ;  /* 0x0000000d0f0fc211 */ /* 0x080fe400008f0eff */
[-C--:B------:R-:W-:Y:S02]  /*241f0*/  @!P5 LEA R8, P2, R0, R2.reuse, 0x2 ;  /* 0x000000020008d211 */ /* 0x080fe400078410ff */
[----:B------:R-:W-:Y:S02]  /*24200*/  @!P3 LEA.HI.X.SX32 R13, R4, R13, 0x1, P0 ;  /* 0x0000000d040db211 */ /* 0x000fe400000f0eff */
[-C--:B------:R-:W-:Y:S02]  /*24210*/  @!P4 LEA R4, P1, R14, R2.reuse, 0x2 ;  /* 0x000000020e04c211 */ /* 0x080fe400078210ff */
[----:B------:R-:W-:Y:S02]  /*24220*/  @!P3 LEA R2, P0, R12, R2, 0x2 ;  /* 0x000000020c02b211 */ /* 0x000fe400078010ff */
[----:B------:R-:W-:-:S02]  /*24230*/  @!P5 LEA.HI.X R9, R0, R3, R5, 0x2, P2 ;  /* 0x000000030009d211 */ /* 0x000fc400010f1405 */
[-C--:B------:R-:W-:Y:S02]  /*24240*/  @!P4 LEA.HI.X R5, R14, R3.reuse, R15, 0x2, P1 ;  /* 0x000000030e05c211 */ /* 0x080fe400008f140f */
[----:B------:R-:W-:Y:S01]  /*24250*/  @!P3 LEA.HI.X R3, R12, R3, R13, 0x2, P0 ;  /* 0x000000030c03b211 */ /* 0x000fe200000f140d */
[----:B------:R3:W-:Y:S04]  /*24260*/  @!P5 ST.E desc[UR4][R8.64], R49 ;  /* 0x000000310800d985 */ /* 0x0007e8000c101904 */
[----:B------:R3:W-:Y:S04]  /*24270*/  @!P4 ST.E desc[UR4][R4.64], R32 ;  /* 0x000000200400c985 */ /* 0x0007e8000c101904 */
[----:B------:R3:W-:Y:S02]  /*24280*/  @!P3 ST.E desc[UR4][R2.64], R33 ;  /* 0x000000210200b985 */ /* 0x0007e4000c101904 */
.L_x_717:
[----:B------:R-:W-:Y:S05]  /*24290*/  BSYNC B0 ;  /* 0x0000000000007941 */ /* 0x000fea0003800000 */
.L_x_716:
[----:B---3-5:R-:W3:Y:S04]  /*242a0*/  LDL.LU R2, [R1+0x1bc] ;  /* 0x0001bc0001027983 */ /* 0x028ee80000300800 */
[----:B------:R-:W4:Y:S04]  /*242b0*/  LDL R14, [R1+0x114] ;  /* 0x00011400010e7983 */ /* 0x000f280000100800 */
[----:B------:R1:W5:Y:S04]  /*242c0*/  LDL.64 R32, [R1+0x1a0] ;  /* 0x0001a00001207983 */ /* 0x0003680000100a00 */
[----:B------:R1:W5:Y:S01]  /*242d0*/  LD.E R0, desc[UR4][R172.64+0xc0] ;  /* 0x0000c004ac007980 */ /* 0x000362000c101900 */
[----:B------:R-:W-:-:S02]  /*242e0*/  LEA.HI.SX32 R9, R52, 0x20, 0x1e ;  /* 0x0000002034097811 */ /* 0x000fc400078ff2ff */
[C---:B------:R-:W-:Y:S01]  /*242f0*/  LEA.HI.SX32 R8, R52.reuse, 0x40, 0x1e ;  /* 0x0000004034087811 */ /* 0x040fe200078ff2ff */
[----:B------:R-:W-:Y:S01]  /*24300*/  IMAD R5, R19, R50, RZ ;  /* 0x0000003213057224 */ /* 0x000fe200078e02ff */
[----:B------:R-:W-:Y:S02]  /*24310*/  LEA.HI.SX32 R52, R52, 0x60, 0x1e ;  /* 0x0000006034347811 */ /* 0x000fe400078ff2ff */
[----:B------:R-:W-:Y:S01]  /*24320*/  SHF.R.S32.HI R10, RZ, 0x1f, R50 ;  /* 0x0000001fff0a7819 */ /* 0x000fe20000011432 */
[----:B------:R-:W-:Y:S01]  /*24330*/  BSSY B0, `(.L_x_718) ;  /* 0x000001a000007945 */ /* 0x000fe20003800000 */
[----:B---3--:R-:W-:-:S05]  /*24340*/  IMAD R4, R51, -0x80, R2 ;  /* 0xffffff8033047824 */ /* 0x008fca00078e0202 */
[----:B------:R-:W-:Y:S02]  /*24350*/  ISETP.GE.AND P0, PT, R81, R4, PT ;  /* 0x000000045100720c */ /* 0x000fe40003f06270 */
[----:B----4-:R-:W-:Y:S02]  /*24360*/  IADD3 R2, P1, R14, R34, RZ ;  /* 0x000000220e027210 */ /* 0x010fe40007f3e0ff */
[----:B------:R-:W-:Y:S02]  /*24370*/  SHF.R.S32.HI R3, RZ, 0x1f, R14 ;  /* 0x0000001fff037819 */ /* 0x000fe4000001140e */
[----:B------:R-:W-:-:S03]  /*24380*/  ISETP.GE.AND P3, PT, R9, R4, PT ;  /* 0x000000040900720c */ /* 0x000fc60003f66270 */
[----:B------:R-:W-:Y:S01]  /*24390*/  IMAD.X R3, R3, 0x1, R35, P1 ;  /* 0x0000000103037824 */ /* 0x000fe200008e0623 */
[-C--:B------:R-:W-:Y:S02]  /*243a0*/  ISETP.GE.AND P2, PT, R8, R4.reuse, PT ;  /* 0x000000040800720c */ /* 0x080fe40003f46270 */
[----:B------:R-:W-:Y:S01]  /*243b0*/  ISETP.GE.AND P1, PT, R52, R4, PT ;  /* 0x000000043400720c */ /* 0x000fe20003f26270 */
[C---:B------:R-:W-:Y:S02]  /*243c0*/  IMAD R4, R18.reuse, R10, R5 ;  /* 0x0000000a12047224 */ /* 0x040fe400078e0205 */
[----:B------:R-:W-:-:S04]  /*243d0*/  IMAD.WIDE.U32 R10, R18, R50, R2 ;  /* 0x00000032120a7225 */ /* 0x000fc800078e0002 */
[----:B------:R-:W-:Y:S01]  /*243e0*/  IMAD.IADD R5, R11, 0x1, R4 ;  /* 0x000000010b057824 */ /* 0x000fe200078e0204 */
[----:B-1----:R-:W-:Y:S06]  /*243f0*/  @P0 BRA `(.L_x_719) ;  /* 0x0000000000340947 */ /* 0x002fec0003800000 */
[----:B-----5:R-:W-:Y:S01]  /*24400*/  IMAD R2, R33, R6, RZ ;  /* 0x0000000621027224 */ /* 0x020fe200078e02ff */
[-C--:B------:R-:W-:Y:S01]  /*24410*/  ISETP.GE.AND P6, PT, R14, R0.reuse, PT ;  /* 0x000000000e00720c */ /* 0x080fe20003fc6270 */
[----:B------:R-:W-:Y:S01]  /*24420*/  IMAD.MOV.U32 R4, RZ, RZ, R10 ;  /* 0x000000ffff047224 */ /* 0x000fe200078e000a */
[-C--:B------:R-:W-:Y:S01]  /*24430*/  ISETP.GE.AND P5, PT, R247, R0.reuse, PT ;  /* 0x00000000f700720c */ /* 0x080fe20003fa6270 */
[----:B------:R-:W-:Y:S01]  /*24440*/  IMAD R2, R32, R7, R2 ;  /* 0x0000000720027224 */ /* 0x000fe200078e0202 */
[----:B------:R-:W-:Y:S01]  /*24450*/  ISETP.GE.AND P4, PT, R248, R0, PT ;  /* 0x00000000f800720c */ /* 0x000fe20003f86270 */
[----:B------:R-:W-:-:S04]  /*24460*/  IMAD.WIDE.U32 R8, R32, R6, R4 ;  /* 0x0000000620087225 */ /* 0x000fc800078e0004 */
[----:B------:R-:W-:Y:S01]  /*24470*/  IMAD.IADD R3, R9, 0x1, R2 ;  /* 0x0000000109037824 */ /* 0x000fe200078e0202 */
[----:B------:R-:W-:-:S04]  /*24480*/  LEA R2, P0, R8, R16, 0x1 ;  /* 0x0000001008027211 */ /* 0x000fc800078008ff */
[----:B------:R-:W-:-:S05]  /*24490*/  LEA.HI.X R3, R8, R17, R3, 0x1, P0 ;  /* 0x0000001108037211 */ /* 0x000fca00000f0c03 */
[----:B------:R1:W-:Y:S04]  /*244a0*/  @!P6 ST.E.128 desc[UR4][R2.64], R28 ;  /* 0x0000001c0200e985 */ /* 0x0003e8000c101d04 */
[----:B--2---:R1:W-:Y:S04]  /*244b0*/  @!P5 ST.E.128 desc[UR4][R2.64+0x40], R24 ;  /* 0x000040180200d985 */ /* 0x0043e8000c101d04 */
[----:B------:R1:W-:Y:S02]  /*244c0*/  @!P4 ST.E.128 desc[UR4][R2.64+0x80], R20 ;  /* 0x000080140200c985 */ /* 0x0003e4000c101d04 */
.L_x_719:
[----:B------:R-:W-:Y:S05]  /*244d0*/  BSYNC B0 ;  /* 0x0000000000007941 */ /* 0x000fea0003800000 */
.L_x_718:
[----:B------:R-:W-:Y:S04]  /*244e0*/  BSSY B0, `(.L_x_720) ;  /* 0x0000012000007945 */ /* 0x000fe80003800000 */
[----:B------:R-:W-:Y:S05]  /*244f0*/  @P3 BRA `(.L_x_721) ;  /* 0x0000000000403947 */ /* 0x000fea0003800000 */
[----:B-----5:R-:W-:Y:S02]  /*24500*/  IADD3 R12, P0, R32, 0x20, RZ ;  /* 0x00000020200c7810 */ /* 0x020fe40007f1e0ff */
[----:B-1----:R-:W-:Y:S02]  /*24510*/  MOV R3, R5 ;  /* 0x0000000500037202 */ /* 0x002fe40000000f00 */
[-C--:B------:R-:W-:Y:S01]  /*24520*/  ISETP.GE.AND P4, PT, R14, R0.reuse, PT ;  /* 0x000000000e00720c */ /* 0x080fe20003f86270 */
[----:B------:R-:W-:Y:S01]  /*24530*/  IMAD.X R2, RZ, RZ, R33, P0 ;  /* 0x000000ffff027224 */ /* 0x000fe200000e0621 */
[-C--:B------:R-:W-:Y:S02]  /*24540*/  ISETP.GE.AND P3, PT, R247, R0.reuse, PT ;  /* 0x00000000f700720c */ /* 0x080fe40003f66270 */
[----:B------:R-:W-:Y:S01]  /*24550*/  ISETP.GE.AND P0, PT, R248, R0, PT ;  /* 0x00000000f800720c */ /* 0x000fe20003f06270 */
[----:B------:R-:W-:Y:S02]  /*24560*/  IMAD R13, R2, R6, RZ ;  /* 0x00000006020d7224 */ /* 0x000fe400078e02ff */
[----:B------:R-:W-:-:S04]  /*24570*/  IMAD.MOV.U32 R2, RZ, RZ, R10 ;  /* 0x000000ffff027224 */ /* 0x000fc800078e000a */
[----:B------:R-:W-:-:S04]  /*24580*/  IMAD.WIDE.U32 R8, R6, R12, R2 ;  /* 0x0000000c06087225 */ /* 0x000fc800078e0002 */
[----:B------:R-:W-:Y:S01]  /*24590*/  IMAD R3, R7, R12, R13 ;  /* 0x0000000c07037224 */ /* 0x000fe200078e020d */
[----:B------:R-:W-:-:S03]  /*245a0*/  LEA R2, P5, R8, R16, 0x1 ;  /* 0x0000001008027211 */ /* 0x000fc600078a08ff */
[----:B------:R-:W-:-:S05]  /*245b0*/  IMAD.IADD R3, R9, 0x1, R3 ;  /* 0x0000000109037824 */ /* 0x000fca00078e0203 */
[----:B------:R-:W-:-:S05]  /*245c0*/  LEA.HI.X R3, R8, R17, R3, 0x1, P5 ;  /* 0x0000001108037211 */ /* 0x000fca00028f0c03 */
[----:B------:R3:W-:Y:S04]  /*245d0*/  @!P4 ST.E.128 desc[UR4][R2.64], R44 ;  /* 0x0000002c0200c985 */ /* 0x0007e8000c101d04 */
[----:B--2---:R3:W-:Y:S04]  /*245e0*/  @!P3 ST.E.128 desc[UR4][R2.64+0x40], R40 ;  /* 0x000040280200b985 */ /* 0x0047e8000c101d04 */
[----:B------:R3:W-:Y:S02]  /*245f0*/  @!P0 ST.E.128 desc[UR4][R2.64+0x80], R36 ;  /* 0x0000802402008985 */ /* 0x0007e4000c101d04 */
.L_x_721:
[----:B------:R-:W-:Y:S05]  /*24600*/  BSYNC B0 ;  /* 0x0000000000007941 */ /* 0x000fea0003800000 */
.L_x_720:
[----:B------:R-:W-:Y:S04]  /*24610*/  BSSY B0, `(.L_x_722) ;  /* 0x0000012000007945 */ /* 0x000fe80003800000 */
[----:B------:R-:W-:Y:S05]  /*24620*/  @P2 BRA `(.L_x_723) ;  /* 0x0000000000402947 */ /* 0x000fea0003800000 */
[----:B-----5:R-:W-:Y:S02]  /*24630*/  IADD3 R12, P0, R32, 0x40, RZ ;  /* 0x00000040200c7810 */ /* 0x020fe40007f1e0ff */
[----:B-1-3--:R-:W-:Y:S02]  /*24640*/  MOV R3, R5 ;  /* 0x0000000500037202 */ /* 0x00afe40000000f00 */
        /* <DEDUP_REMOVED lines=11> */
[----:B--2---:R4:W-:Y:S04]  /*24700*/  @!P3 ST.E.128 desc[UR4][R2.64], R64 ;  /* 0x000000400200b985 */ /* 0x0049e8000c101d04 */
[----:B------:R4:W-:Y:S04]  /*24710*/  @!P2 ST.E.128 desc[UR4][R2.64+0x40], R60 ;  /* 0x0000403c0200a985 */ /* 0x0009e8000c101d04 */
[----:B------:R4:W-:Y:S02]  /*24720*/  @!P0 ST.E.128 desc[UR4][R2.64+0x80], R56 ;  /* 0x0000803802008985 */ /* 0x0009e4000c101d04 */
.L_x_723:
[----:B------:R-:W-:Y:S05]  /*24730*/  BSYNC B0 ;  /* 0x0000000000007941 */ /* 0x000fea0003800000 */
.L_x_722:
[----:B------:R-:W-:Y:S02]  /*24740*/  MOV R12, 0x50 ;  /* 0x00000050000c7802 */ /* 0x000fe40000000f00 */
[----:B-1-34-:R-:W-:-:S03]  /*24750*/  MOV R3, 0x0 ;  /* 0x0000000000037802 */ /* 0x01afc60000000f00 */
[----:B------:R-:W-:-:S04]  /*24760*/  IMAD.MOV.U32 R2, RZ, RZ, R12 ;  /* 0x000000ffff027224 */ /* 0x000fc800078e000c */
[----:B--2--5:R-:W-:Y:S05]  /*24770*/  @P1 RET.REL.NODEC R2 `(_ZN5flash16flash_fwd_kernelI23Flash_fwd_kernel_traitsILi96ELi128ELi64ELi4ELb0ELb0EN7cutlass10bfloat16_tE19Flash_kernel_traitsILi96ELi128ELi64ELi4ES3_EELb1ELb1ELb0ELb1ELb0ELb0ELb0ELb1EEEvNS_16Flash_fwd_paramsE) ;  /* 0xfffffdb802201950 */ /* 0x024fea0003c3ffff */
[----:B------:R-:W-:Y:S02]  /*24780*/  IADD3 R8, P0, R32, 0x60, RZ ;  /* 0x0000006020087810 */ /* 0x000fe40007f1e0ff */
[----:B------:R-:W-:Y:S02]  /*24790*/  MOV R3, R5 ;  /* 0x0000000500037202 */ /* 0x000fe40000000f00 */
        /* <DEDUP_REMOVED lines=9> */
[----:B------:R-:W-:Y:S02]  /*24830*/  IMAD.IADD R3, R5, 0x1, R3 ;  /* 0x0000000105037824 */ /* 0x000fe400078e0203 */
[----:B------:R-:W-:-:S03]  /*24840*/  IMAD.MOV.U32 R5, RZ, RZ, 0x0 ;  /* 0x00000000ff057424 */ /* 0x000fc600078e00ff */
[----:B------:R-:W-:Y:S02]  /*24850*/  LEA.HI.X R3, R4, R17, R3, 0x1, P3 ;  /* 0x0000001104037211 */ /* 0x000fe400018f0c03 */
[----:B------:R-:W-:-:S03]  /*24860*/  MOV R4, R12 ;  /* 0x0000000c00047202 */ /* 0x000fc60000000f00 */
[----:B------:R-:W-:Y:S04]  /*24870*/  @!P2 ST.E.128 desc[UR4][R2.64], R76 ;  /* 0x0000004c0200a985 */ /* 0x000fe8000c101d04 */
[----:B------:R1:W-:Y:S02]  /*24880*/  @!P1 ST.E.128 desc[UR4][R2.64+0x40], R72 ;  /* 0x0000404802009985 */ /* 0x0003e4000c101d04 */
[----:B-1----:R-:W-:Y:S05]  /*24890*/  @P0 RET.REL.NODEC R4 `(_ZN5flash16flash_fwd_kernelI23Flash_fwd_kernel_traitsILi96ELi128ELi64ELi4ELb0ELb0EN7cutlass10bfloat16_tE19Flash_kernel_traitsILi96ELi128ELi64ELi4ES3_EELb1ELb1ELb0ELb1ELb0ELb0ELb0ELb1EEEvNS_16Flash_fwd_paramsE) ;  /* 0xfffffdb404d80950 */ /* 0x002fea0003c3ffff */
[----:B------:R1:W-:Y:S02]  /*248a0*/  ST.E.128 desc[UR4][R2.64+0x80], R68 ;  /* 0x0000804402007985 */ /* 0x0003e4000c101d04 */
[----:B-1----:R-:W-:Y:S02]  /*248b0*/  MOV R2, R12 ;  /* 0x0000000c00027202 */ /* 0x002fe40000000f00 */
[----:B------:R-:W-:-:S04]  /*248c0*/  MOV R3, 0x0 ;  /* 0x0000000000037802 */ /* 0x000fc80000000f00 */
[----:B------:R-:W-:Y:S05]  /*248d0*/  RET.REL.NODEC R2 `(_ZN5flash16flash_fwd_kernelI23Flash_fwd_kernel_traitsILi96ELi128ELi64ELi4ELb0ELb0EN7cutlass10bfloat16_tE19Flash_kernel_traitsILi96ELi128ELi64ELi4ES3_EELb1ELb1ELb0ELb1ELb0ELb0ELb0ELb1EEEvNS_16Flash_fwd_paramsE) ;  /* 0xfffffdb402c87950 */ /* 0x000fea0003c3ffff */
.L_x_673:
[----:B------:R-:W2:Y:S04]  /*248e0*/  LDL R15, [R1+0x190] ;  /* 0x00019000010f7983 */ /* 0x000ea80000100800 */
[----:B------:R-:W3:Y:S04]  /*248f0*/  LD.E.U16 R0, desc[UR4][R172.64+0x1c8] ;  /* 0x0001c804ac007980 */ /* 0x000ee8000c101500 */
[----:B------:R-:W4:Y:S04]  /*24900*/  LD.E.64 R2, desc[UR4][R172.64+0x88] ;  /* 0x00008804ac027980 */ /* 0x000f28000c101b00 */
[----:B------:R1:W5:Y:S04]  /*24910*/  LD.E.64 R10, desc[UR4][R172.64+0x70] ;  /* 0x00007004ac0a7980 */ /* 0x000368000c101b00 */
[----:B------:R1:W5:Y:S01]  /*24920*/  LD.E.64 R12, desc[UR4][R172.64+0x90] ;  /* 0x00009004ac0c7980 */ /* 0x000362000c101b00 */
[----:B--2---:R-:W-:-:S13]  /*24930*/  ISETP.NE.AND P0, PT, R15, -0x1, PT ;  /* 0xffffffff0f00780c */ /* 0x004fda0003f05270 */
[----:B------:R-:W2:Y:S01]  /*24940*/  @!P0 LD.E.64 R4, desc[UR4][R172.64+0x80] ;  /* 0x00008004ac048980 */ /* 0x000ea2000c101b00 */
[----:B------:R-:W1:Y:S01]  /*24950*/  S2R R33, SR_CTAID.Y ;  /* 0x0000000000217919 */ /* 0x000e620000002600 */
[-C--:B----4-:R-:W-:Y:S02]  /*24960*/  @P0 IMAD R8, R3, R15.reuse, RZ ;  /* 0x0000000f03080224 */ /* 0x090fe400078e02ff */
[----:B------:R-:W-:Y:S01]  /*24970*/  @P0 IMAD.WIDE.U32 R6, R2, R15, RZ ;  /* 0x0000000f02060225 */ /* 0x000fe200078e00ff */
[----:B------:R-:W-:Y:S01]  /*24980*/  BSSY B1, `(.L_x_724) ;  /* 0x000001a000017945 */ /* 0x000fe20003800000 */
[----:B------:R-:W-:Y:S02]  /*24990*/  PLOP3.LUT P1, PT, PT, PT, PT, 0x8, 0x0 ;  /* 0x000000000000781c */ /* 0x000fe40003f2e170 */
[----:B------:R-:W-:Y:S01]  /*249a0*/  CS2R R22, SRZ ;  /* 0x0000000000167805 */ /* 0x000fe2000001ff00 */
[----:B------:R-:W-:Y:S01]  /*249b0*/  @P0 IMAD.IADD R7, R7, 0x1, R8 ;  /* 0x0000000107070824 */ /* 0x000fe200078e0208 */
[----:B-1----:R-:W-:Y:S01]  /*249c0*/  @!P0 SHF.R.S32.HI R14, RZ, 0x1f, R33 ;  /* 0x0000001fff0e8819 */ /* 0x002fe20000011421 */
[----:B--2---:R-:W-:Y:S01]  /*249d0*/  @!P0 IMAD R9, R5, R33, RZ ;  /* 0x0000002105098224 */ /* 0x004fe200078e02ff */
[----:B---3--:R-:W-:-:S02]  /*249e0*/  PRMT R5, R0, 0x7770, RZ ;  /* 0x0000777000057816 */ /* 0x008fc400000000ff */
[----:B------:R-:W-:Y:S02]  /*249f0*/  PRMT R0, R0, 0x7771, RZ ;  /* 0x0000777100007816 */ /* 0x000fe400000000ff */
[----:B------:R-:W-:-:S04]  /*24a00*/  ISETP.NE.AND P4, PT, R5, RZ, PT ;  /* 0x000000ff0500720c */ /* 0x000fc80003f85270 */
[----:B------:R-:W-:Y:S01]  /*24a10*/  ISETP.NE.OR P2, PT, R0, RZ, !P4 ;  /* 0x000000ff0000720c */ /* 0x000fe20006745670 */
[C---:B------:R-:W-:Y:S02]  /*24a20*/  @!P0 IMAD R9, R4.reuse, R14, R9 ;  /* 0x0000000e04098224 */ /* 0x040fe400078e0209 */
[----:B------:R-:W-:-:S04]  /*24a30*/  @!P0 IMAD.WIDE.U32 R4, R4, R33, RZ ;  /* 0x0000002104048225 */ /* 0x000fc800078e00ff */
[----:B------:R-:W-:Y:S02]  /*24a40*/  @!P0 IMAD.MOV.U32 R6, RZ, RZ, R4 ;  /* 0x000000ffff068224 */ /* 0x000fe400078e0004 */
[----:B------:R-:W-:-:S04]  /*24a50*/  @!P0 IMAD.IADD R7, R5, 0x1, R9 ;  /* 0x0000000105078824 */ /* 0x000fc800078e0209 */
[----:B------:R-:W-:Y:S05]  /*24a60*/  @P2 BRA `(.L_x_725) ;  /* 0x00000000002c2947 */ /* 0x000fea0003800000 */
[----:B------:R-:W-:Y:S01]  /*24a70*/  ISETP.NE.AND P0, PT, R15, -0x1, PT ;  /* 0xffffffff0f00780c */ /* 0x000fe20003f05270 */
[----:B------:R-:W-:Y:S01]  /*24a80*/  BSSY B0, `(.L_x_726) ;  /* 0x0000006000007945 */ /* 0x000fe20003800000 */
[----:B------:R-:W-:-:S11]  /*24a90*/  PLOP3.LUT P1, PT, PT, PT, PT, 0x80, 0x0 ;  /* 0x000000000000781c */ /* 0x000fd60003f2f070 */
[----:B------:R-:W-:Y:S05]  /*24aa0*/  @P0 BRA `(.L_x_727) ;  /* 0x00000000000c0947 */ /* 0x000fea0003800000 */
[----:B------:R-:W2:Y:S02]  /*24ab0*/  LD.E R0, desc[UR4][R172.64+0xb4] ;  /* 0x0000b404ac007980 */ /* 0x000ea4000c101900 */
[----:B--2---:R-:W-:-:S05]  /*24ac0*/  IMAD R15, R33, R0, RZ ;  /* 0x00000000210f7224 */ /* 0x004fca00078e02ff */
[----:B------:R1:W-:Y:S02]  /*24ad0*/  STL [R1+0x190], R15 ;  /* 0x0001900f01007387 */ /* 0x0003e40000100800 */
.L_x_727:
[----:B------:R-:W-:Y:S05]  /*24ae0*/  BSYNC B0 ;  /* 0x0000000000007941 */ /* 0x000fea0003800000 */
.L_x_726:
[----:B------:R-:W-:Y:S01]  /*24af0*/  PRMT R0, RZ, 0x7610, R0 ;  /* 0x00007610ff007816 */ /* 0x000fe20000000000 */
[--C-:B------:R-:W-:Y:S01]  /*24b00*/  IMAD.MOV.U32 R22, RZ, RZ, R15.reuse ;  /* 0x000000ffff167224 */ /* 0x100fe200078e000f */
[----:B------:R-:W-:Y:S02]  /*24b10*/  SHF.R.S32.HI R23, RZ, 0x1f, R15 ;  /* 0x0000001fff177819 */ /* 0x000fe4000001140f */
.L_x_725:
[----:B------:R-:W-:Y:S05]  /*24b20*/  BSYNC B1 ;  /* 0x0000000000017941 */ /* 0x000fea0003800000 */
.L_x_724:
[----:B------:R-:W-:Y:S01]  /*24b30*/  LOP3.LUT P3, RZ, R0, 0xff, RZ, 0xc0, !PT ;  /* 0x000000ff00ff7812 */ /* 0x000fe2000786c0ff */
[----:B------:R-:W2:Y:S04]  /*24b40*/  LDL.LU R4, [R1+0x1bc] ;  /* 0x0001bc0001047983 */ /* 0x000ea80000300800 */
[----:B------:R3:W5:Y:S04]  /*24b50*/  LD.E R0, desc[UR4][R172.64+0xc0] ;  /* 0x0000c004ac007980 */ /* 0x000768000c101900 */
[----:B------:R3:W5:Y:S04]  /*24b60*/  LD.E.64 R20, desc[UR4][R172.64+0xa0] ;  /* 0x0000a004ac147980 */ /* 0x000768000c101b00 */
[----:B------:R-:W4:Y:S01]  /*24b70*/  @P3 LD.E.64 R26, desc[UR4][R172.64+0xb0] ;  /* 0x0000b004ac1a3980 */ /* 0x000f22000c101b00 */
[----:B------:R-:W1:Y:S01]  /*24b80*/  S2R R32, SR_CTAID.Z ;  /* 0x0000000000207919 */ /* 0x000e620000002700 */
[----:B------:R-:W-:Y:S01]  /*24b90*/  LEA.HI R8, R40, R152, RZ, 0x2 ;  /* 0x0000009828087211 */ /* 0x000fe200078f10ff */
[----:B------:R-:W3:Y:S03]  /*24ba0*/  S2R R14, SR_CTAID.X ;  /* 0x00000000000e7919 */ /* 0x000ee60000002500 */
[----:B------:R-:W-:-:S05]  /*24bb0*/  LOP3.LUT R18, R8, 0xfffffffc, RZ, 0xc0, !PT ;  /* 0xfffffffc08127812 */ /* 0x000fca00078ec0ff */
[----:B------:R-:W-:-:S05]  /*24bc0*/  IMAD.IADD R18, R152, 0x1, -R18 ;  /* 0x0000000198127824 */ /* 0x000fca00078e0a12 */
[C---:B------:R-:W-:Y:S01]  /*24bd0*/  ISETP.NE.AND P6, PT, R18.reuse, RZ, PT ;  /* 0x000000ff1200720c */ /* 0x040fe20003fc5270 */
[----:B------:R-:W-:Y:S01]  /*24be0*/  IMAD.SHL.U32 R18, R18, 0x8, RZ ;  /* 0x0000000812127824 */ /* 0x000fe200078e00ff */
[----:B------:R-:W-:-:S04]  /*24bf0*/  SHF.R.S32.HI R8, RZ, 0x2, R8 ;  /* 0x00000002ff087819 */ /* 0x000fc80000011408 */
[----:B------:R-:W-:Y:S01]  /*24c00*/  IADD3 R16, P0, R18, R6, RZ ;  /* 0x0000000612107210 */ /* 0x000fe20007f1e0ff */
[----:B------:R-:W-:Y:S01]  /*24c10*/  VIADD R28, R8, 0x20 ;  /* 0x00000020081c7836 */ /* 0x000fe20000000000 */
[----:B------:R-:W-:Y:S02]  /*24c20*/  SHF.R.S32.HI R9, RZ, 0x1f, R8 ;  /* 0x0000001fff097819 */ /* 0x000fe40000011408 */
[----:B------:R-:W-:Y:S01]  /*24c30*/  LEA.HI.X.SX32 R17, R18, R7, 0x1, P0 ;  /* 0x0000000712117211 */ /* 0x000fe200000f0eff */
[----:B------:R-:W-:Y:S01]  /*24c40*/  BSSY B0, `(.L_x_728) ;  /* 0x0000011000007945 */ /* 0x000fe20003800000 */
[----:B-1----:R-:W-:Y:S01]  /*24c50*/  SHF.R.S32.HI R5, RZ, 0x1f, R32 ;  /* 0x0000001fff057819 */ /* 0x002fe20000011420 */
[----:B-----5:R-:W-:-:S04]  /*24c60*/  IMAD.WIDE.U32 R16, R32, R12, R16 ;  /* 0x0000000c20107225 */ /* 0x020fc800078e0010 */
[----:B------:R-:W-:Y:S02]  /*24c70*/  @P3 IMAD.MOV.U32 R25, RZ, RZ, 0x1 ;  /* 0x00000001ff193424 */ /* 0x000fe400078e00ff */
[----:B--2---:R-:W-:Y:S02]  /*24c80*/  IMAD.IADD R19, R4, 0x1, -R157 ;  /* 0x0000000104137824 */ /* 0x004fe400078e0a9d */
[----:B------:R-:W-:-:S03]  /*24c90*/  IMAD R4, R13, R32, RZ ;  /* 0x000000200d047224 */ /* 0x000fc600078e02ff */
[----:B------:R-:W-:Y:S01]  /*24ca0*/  ISETP.GE.AND P2, PT, R8, R19, PT ;  /* 0x000000130800720c */ /* 0x000fe20003f46270 */
[----:B------:R-:W-:Y:S01]  /*24cb0*/  IMAD R7, R12, R5, R4 ;  /* 0x000000050c077224 */ /* 0x000fe200078e0204 */
[----:B------:R-:W-:Y:S01]  /*24cc0*/  ISETP.GE.AND P0, PT, R28, R19, PT ;  /* 0x000000131c00720c */ /* 0x000fe20003f06270 */
[----:B---3--:R-:W-:-:S04]  /*24cd0*/  IMAD.WIDE R4, R14, 0x80, R8 ;  /* 0x000000800e047825 */ /* 0x008fc800078e0208 */
[----:B----4-:R-:W-:Y:S01]  /*24ce0*/  @P3 IMAD R24, R26, R27, RZ ;  /* 0x0000001b1a183224 */ /* 0x010fe200078e02ff */
[----:B------:R-:W-:Y:S07]  /*24cf0*/  @P3 BRA `(.L_x_729) ;  /* 0x0000000000143947 */ /* 0x000fee0003800000 */
[----:B------:R-:W2:Y:S04]  /*24d00*/  @P4 LD.E R24, desc[UR4][R172.64+0xd4] ;  /* 0x0000d404ac184980 */ /* 0x000ea8000c101900 */
[----:B------:R-:W2:Y:S04]  /*24d10*/  LD.E R6, desc[UR4][R172.64+0x60] ;  /* 0x00006004ac067980 */ /* 0x000ea8000c101900 */
[----:B------:R-:W2:Y:S01]  /*24d20*/  @!P4 LD.E R24, desc[UR4][R172.64+0xb4] ;  /* 0x0000b404ac18c980 */ /* 0x000ea2000c101900 */
[----:B------:R-:W-:Y:S01]  /*24d30*/  MOV R26, 0x1 ;  /* 0x00000001001a7802 */ /* 0x000fe20000000f00 */
[----:B--2---:R-:W-:-:S02]  /*24d40*/  IMAD R25, R24, R6, RZ ;  /* 0x0000000618197224 */ /* 0x004fc400078e02ff */
.L_x_729:
[----:B------:R-:W-:Y:S05]  /*24d50*/  BSYNC B0 ;  /* 0x0000000000007941 */ /* 0x000fea0003800000 */
.L_x_728:
[----:B------:R-:W-:Y:S01]  /*24d60*/  BSSY B0, `(.L_x_730) ;  /* 0x0000013000007945 */ /* 0x000fe20003800000 */
[----:B------:R-:W-:Y:S01]  /*24d70*/  VIADD R27, R8, 0x40 ;  /* 0x00000040081b7836 */ /* 0x000fe20000000000 */
[C---:B------:R-:W-:Y:S01]  /*24d80*/  IADD3 R30, R18.reuse, 0x40, RZ ;  /* 0x00000040121e7810 */ /* 0x040fe20007ffe0ff */
[----:B------:R-:W-:Y:S01]  /*24d90*/  VIADD R31, R18, 0x20 ;  /* 0x00000020121f7836 */ /* 0x000fe20000000000 */
[----:B------:R-:W-:Y:S01]  /*24da0*/  IADD3 R7, R17, R7, RZ ;  /* 0x0000000711077210 */ /* 0x000fe20007ffe0ff */
[----:B------:R-:W-:Y:S06]  /*24db0*/  @P2 BRA `(.L_x_731) ;  /* 0x0000000000342947 */ /* 0x000fec0003800000 */
[----:B------:R-:W-:Y:S01]  /*24dc0*/  IMAD R12, R5, R2, RZ ;  /* 0x00000002050c7224 */ /* 0x000fe200078e02ff */
        /* <DEDUP_REMOVED lines=9> */
[----:B------:R1:W-:Y:S04]  /*24e60*/  @!P5 ST.E.128 desc[UR4][R12.64], RZ ;  /* 0x000000ff0c00d985 */ /* 0x0003e8000c101d04 */
[----:B------:R1:W-:Y:S04]  /*24e70*/  @!P4 ST.E.128 desc[UR4][R12.64+0x40], RZ ;  /* 0x000040ff0c00c985 */ /* 0x0003e8000c101d04 */
[----:B------:R1:W-:Y:S02]  /*24e80*/  @!P3 ST.E.128 desc[UR4][R12.64+0x80], RZ ;  /* 0x000080ff0c00b985 */ /* 0x0003e4000c101d04 */
.L_x_731:
[----:B------:R-:W-:Y:S05]  /*24e90*/  BSYNC B0 ;  /* 0x0000000000007941 */ /* 0x000fea0003800000 */
.L_x_730:
[----:B------:R-:W-:Y:S01]  /*24ea0*/  BSSY B0, `(.L_x_732) ;  /* 0x0000014000007945 */ /* 0x000fe20003800000 */
[----:B------:R-:W-:Y:S02]  /*24eb0*/  ISETP.GE.AND P2, PT, R27, R19, PT ;  /* 0x000000131b00720c */ /* 0x000fe40003f46270 */
[----:B------:R-:W-:Y:S01]  /*24ec0*/  IADD3 R29, R8, 0x60, RZ ;  /* 0x00000060081d7810 */ /* 0x000fe20007ffe0ff */
[----:B------:R-:W-:Y:S05]  /*24ed0*/  @P0 BRA `(.L_x_733) ;  /* 0x0000000000400947 */ /* 0x000fea0003800000 */
[----:B-1----:R-:W-:Y:S01]  /*24ee0*/  IADD3 R12, P0, R4, 0x20, RZ ;  /* 0x00000020040c7810 */ /* 0x002fe20007f1e0ff */
[----:B------:R-:W-:Y:S01]  /*24ef0*/  IMAD.MOV.U32 R14, RZ, RZ, R16 ;  /* 0x000000ffff0e7224 */ /* 0x000fe200078e0010 */
[----:B------:R-:W-:Y:S02]  /*24f00*/  MOV R15, R7 ;  /* 0x00000007000f7202 */ /* 0x000fe40000000f00 */
[-C--:B------:R-:W-:Y:S01]  /*24f10*/  ISETP.GE.AND P4, PT, R18, R0.reuse, PT ;  /* 0x000000001200720c */ /* 0x080fe20003f86270 */
[----:B------:R-:W-:Y:S01]  /*24f20*/  IMAD.X R13, RZ, RZ, R5, P0 ;  /* 0x000000ffff0d7224 */ /* 0x000fe200000e0605 */
[----:B------:R-:W-:Y:S01]  /*24f30*/  ISETP.GE.AND P3, PT, R31, R0, PT ;  /* 0x000000001f00720c */ /* 0x000fe20003f66270 */
[----:B------:R-:W-:Y:S01]  /*24f40*/  IMAD.WIDE.U32 R14, R2, R12, R14 ;  /* 0x0000000c020e7225 */ /* 0x000fe200078e000e */
[----:B------:R-:W-:-:S03]  /*24f50*/  ISETP.GE.AND P0, PT, R30, R0, PT ;  /* 0x000000001e00720c */ /* 0x000fc60003f06270 */
[----:B------:R-:W-:-:S04]  /*24f60*/  IMAD R13, R13, R2, RZ ;  /* 0x000000020d0d7224 */ /* 0x000fc800078e02ff */
[----:B------:R-:W-:Y:S01]  /*24f70*/  IMAD R13, R3, R12, R13 ;  /* 0x0000000c030d7224 */ /* 0x000fe200078e020d */
[----:B------:R-:W-:-:S03]  /*24f80*/  LEA R12, P5, R14, R10, 0x1 ;  /* 0x0000000a0e0c7211 */ /* 0x000fc600078a08ff */
[----:B------:R-:W-:-:S05]  /*24f90*/  IMAD.IADD R13, R15, 0x1, R13 ;  /* 0x000000010f0d7824 */ /* 0x000fca00078e020d */
[----:B------:R-:W-:-:S05]  /*24fa0*/  LEA.HI.X R13, R14, R11, R13, 0x1, P5 ;  /* 0x0000000b0e0d7211 */ /* 0x000fca00028f0c0d */
[----:B------:R2:W-:Y:S04]  /*24fb0*/  @!P4 ST.E.128 desc[UR4][R12.64], RZ ;  /* 0x000000ff0c00c985 */ /* 0x0005e8000c101d04 */
[----:B------:R2:W-:Y:S04]  /*24fc0*/  @!P3 ST.E.128 desc[UR4][R12.64+0x40], RZ ;  /* 0x000040ff0c00b985 */ /* 0x0005e8000c101d04 */
[----:B------:R2:W-:Y:S02]  /*24fd0*/  @!P0 ST.E.128 desc[UR4][R12.64+0x80], RZ ;  /* 0x000080ff0c008985 */ /* 0x0005e4000c101d04 */
.L_x_733:
[----:B------:R-:W-:Y:S05]  /*24fe0*/  BSYNC B0 ;  /* 0x0000000000007941 */ /* 0x000fea0003800000 */
.L_x_732:
[----:B------:R-:W-:Y:S01]  /*24ff0*/  BSSY B0, `(.L_x_734) ;  /* 0x0000014000007945 */ /* 0x000fe20003800000 */
[----:B------:R-:W-:Y:S01]  /*25000*/  ISETP.GE.AND P0, PT, R29, R19, PT ;  /* 0x000000131d00720c */ /* 0x000fe20003f06270 */
[----:B------:R-:W-:Y:S02]  /*25010*/  IMAD R25, R33, R25, RZ ;  /* 0x0000001921197224 */ /* 0x000fe400078e02ff */
[----:B------:R-:W-:Y:S10]  /*25020*/  @P2 BRA `(.L_x_735) ;  /* 0x0000000000402947 */ /* 0x000ff40003800000 */
[----:B-12---:R-:W-:Y:S01]  /*25030*/  IADD3 R12, P2, R4, 0x40, RZ ;  /* 0x00000040040c7810 */ /* 0x006fe20007f5e0ff */
        /* <DEDUP_REMOVED lines=15> */
.L_x_735:
[----:B------:R-:W-:Y:S05]  /*25130*/  BSYNC B0 ;  /* 0x0000000000007941 */ /* 0x000fea0003800000 */
.L_x_734:
[----:B-123--:R-:W-:Y:S01]  /*25140*/  SEL R12, R25, RZ, !P1 ;  /* 0x000000ff190c7207 */ /* 0x00efe20004800000 */
[----:B------:R-:W-:Y:S01]  /*25150*/  BSSY B0, `(.L_x_736) ;  /* 0x0000017000007945 */ /* 0x000fe20003800000 */
[-C--:B------:R-:W-:Y:S02]  /*25160*/  ISETP.GE.OR P5, PT, R8, R19.reuse, P6 ;  /* 0x000000130800720c */ /* 0x080fe400037a6670 */
[-C--:B------:R-:W-:Y:S01]  /*25170*/  ISETP.GE.OR P4, PT, R28, R19.reuse, P6 ;  /* 0x000000131c00720c */ /* 0x080fe20003786670 */
[----:B------:R-:W-:Y:S01]  /*25180*/  IMAD R24, R32, R24, R12 ;  /* 0x0000001820187224 */ /* 0x000fe200078e020c */
[----:B------:R-:W-:Y:S01]  /*25190*/  ISETP.GE.OR P3, PT, R27, R19, P6 ;  /* 0x000000131b00720c */ /* 0x000fe20003766670 */
[----:B------:R-:W-:Y:S01]  /*251a0*/  IMAD R12, R157, R26, RZ ;  /* 0x0000001a9d0c7224 */ /* 0x000fe200078e02ff */
[----:B------:R-:W-:Y:S11]  /*251b0*/  @P0 BRA `(.L_x_737) ;  /* 0x0000000000400947 */ /* 0x000ff60003800000 */
[----:B------:R-:W-:Y:S02]  /*251c0*/  IADD3 R6, P0, R4, 0x60, RZ ;  /* 0x0000006004067810 */ /* 0x000fe40007f1e0ff */
[-C--:B------:R-:W-:Y:S02]  /*251d0*/  ISETP.GE.AND P2, PT, R18, R0.reuse, PT ;  /* 0x000000001200720c */ /* 0x080fe40003f46270 */
[----:B------:R-:W-:Y:S01]  /*251e0*/  ISETP.GE.AND P1, PT, R31, R0, PT ;  /* 0x000000001f00720c */ /* 0x000fe20003f26270 */
[----:B------:R-:W-:Y:S01]  /*251f0*/  IMAD.X R4, RZ, RZ, R5, P0 ;  /* 0x000000ffff047224 */ /* 0x000fe200000e0605 */
[----:B------:R-:W-:-:S03]  /*25200*/  MOV R5, R7 ;  /* 0x0000000700057202 */ /* 0x000fc60000000f00 */
[----:B------:R-:W-:Y:S02]  /*25210*/  IMAD R13, R4, R2, RZ ;  /* 0x00000002040d7224 */ /* 0x000fe400078e02ff */
[----:B------:R-:W-:Y:S02]  /*25220*/  IMAD.MOV.U32 R4, RZ, RZ, R16 ;  /* 0x000000ffff047224 */ /* 0x000fe400078e0010 */
[-C--:B------:R-:W-:Y:S02]  /*25230*/  IMAD R3, R3, R6.reuse, R13 ;  /* 0x0000000603037224 */ /* 0x080fe400078e020d */
[----:B------:R-:W-:-:S04]  /*25240*/  IMAD.WIDE.U32 R4, R2, R6, R4 ;  /* 0x0000000602047225 */ /* 0x000fc800078e0004 */
[----:B------:R-:W-:Y:S01]  /*25250*/  IMAD.IADD R3, R5, 0x1, R3 ;  /* 0x0000000105037824 */ /* 0x000fe200078e0203 */
[----:B------:R-:W-:-:S04]  /*25260*/  LEA R2, P0, R4, R10, 0x1 ;  /* 0x0000000a04027211 */ /* 0x000fc800078008ff */
[----:B------:R-:W-:Y:S02]  /*25270*/  LEA.HI.X R3, R4, R11, R3, 0x1, P0 ;  /* 0x0000000b04037211 */ /* 0x000fe400000f0c03 */
[----:B------:R-:W-:-:S03]  /*25280*/  ISETP.GE.AND P0, PT, R30, R0, PT ;  /* 0x000000001e00720c */ /* 0x000fc60003f06270 */
[----:B------:R1:W-:Y:S04]  /*25290*/  @!P2 ST.E.128 desc[UR4][R2.64], RZ ;  /* 0x000000ff0200a985 */ /* 0x0003e8000c101d04 */
[----:B------:R1:W-:Y:S06]  /*252a0*/  @!P1 ST.E.128 desc[UR4][R2.64+0x40], RZ ;  /* 0x000040ff02009985 */ /* 0x0003ec000c101d04 */
[----:B------:R1:W-:Y:S02]  /*252b0*/  @!P0 ST.E.128 desc[UR4][R2.64+0x80], RZ ;  /* 0x000080ff02008985 */ /* 0x0003e4000c101d04 */
.L_x_737:
[----:B------:R-:W-:Y:S05]  /*252c0*/  BSYNC B0 ;  /* 0x0000000000007941 */ /* 0x000fea0003800000 */
.L_x_736:
[----:B------:R-:W-:Y:S01]  /*252d0*/  IADD3 R9, P1, P0, R12, R22, R24 ;  /* 0x000000160c097210 */ /* 0x000fe2000783e018 */
[-C--:B------:R-:W-:Y:S01]  /*252e0*/  @!P5 IMAD R0, R8, R26.reuse, RZ ;  /* 0x0000001a0800d224 */ /* 0x080fe200078e02ff */
[----:B-1----:R-:W-:Y:S01]  /*252f0*/  SHF.R.S32.HI R2, RZ, 0x1f, R12 ;  /* 0x0000001fff027819 */ /* 0x002fe2000001140c */
[-C--:B------:R-:W-:Y:S01]  /*25300*/  @!P4 IMAD R3, R28, R26.reuse, RZ ;  /* 0x0000001a1c03c224 */ /* 0x080fe200078e02ff */
[----:B------:R-:W-:Y:S01]  /*25310*/  SHF.R.S32.HI R22, RZ, 0x1f, R24 ;  /* 0x0000001fff167819 */ /* 0x000fe20000011418 */
[----:B------:R-:W-:Y:S01]  /*25320*/  @!P3 IMAD R5, R27, R26, RZ ;  /* 0x0000001a1b05b224 */ /* 0x000fe200078e02ff */
[----:B------:R-:W-:Y:S02]  /*25330*/  ISETP.GE.OR P6, PT, R29, R19, P6 ;  /* 0x000000131d00720c */ /* 0x000fe400037c6670 */
[----:B------:R-:W-:Y:S02]  /*25340*/  IADD3.X R22, R2, R23, R22, P1, P0 ;  /* 0x0000001702167210 */ /* 0x000fe40000fe0416 */
[----:B------:R-:W-:-:S02]  /*25350*/  @!P5 IADD3 R2, P0, R0, R9, RZ ;  /* 0x000000090002d210 */ /* 0x000fc40007f1e0ff */
[-C--:B------:R-:W-:Y:S02]  /*25360*/  @!P4 IADD3 R8, P1, R3, R9.reuse, RZ ;  /* 0x000000090308c210 */ /* 0x080fe40007f3e0ff */
[----:B------:R-:W-:Y:S02]  /*25370*/  @!P5 LEA.HI.X.SX32 R4, R0, R22, 0x1, P0 ;  /* 0x000000160004d211 */ /* 0x000fe400000f0eff */
[C---:B------:R-:W-:Y:S02]  /*25380*/  @!P5 LEA R6, P2, R2.reuse, R20, 0x2 ;  /* 0x000000140206d211 */ /* 0x040fe400078410ff */
[----:B------:R-:W-:Y:S02]  /*25390*/  @!P3 IADD3 R0, P0, R5, R9, RZ ;  /* 0x000000090500b210 */ /* 0x000fe40007f1e0ff */
[----:B------:R-:W-:Y:S02]  /*253a0*/  @!P4 LEA.HI.X.SX32 R10, R3, R22, 0x1, P1 ;  /* 0x00000016030ac211 */ /* 0x000fe400008f0eff */
[----:B------:R-:W-:-:S02]  /*253b0*/  @!P5 LEA.HI.X R7, R2, R21, R4, 0x2, P2 ;  /* 0x000000150207d211 */ /* 0x000fc400010f1404 */
[----:B------:R-:W-:Y:S02]  /*253c0*/  @!P4 LEA R4, P1, R8, R20, 0x2 ;  /* 0x000000140804c211 */ /* 0x000fe400078210ff */
[----:B------:R-:W-:Y:S02]  /*253d0*/  @!P3 LEA.HI.X.SX32 R3, R5, R22, 0x1, P0 ;  /* 0x000000160503b211 */ /* 0x000fe400000f0eff */
[----:B------:R-:W-:Y:S02]  /*253e0*/  @!P3 LEA R2, P0, R0, R20, 0x2 ;  /* 0x000000140002b211 */ /* 0x000fe400078010ff */
[-C--:B------:R-:W-:Y:S01]  /*253f0*/  @!P4 LEA.HI.X R5, R8, R21.reuse, R10, 0x2, P1 ;  /* 0x000000150805c211 */ /* 0x080fe200008f140a */
[----:B------:R-:W-:Y:S01]  /*25400*/  @!P5 IMAD.MOV.U32 R10, RZ, RZ, 0x7f800000 ;  /* 0x7f800000ff0ad424 */ /* 0x000fe200078e00ff */
[----:B------:R-:W-:Y:S01]  /*25410*/  @!P3 LEA.HI.X R3, R0, R21, R3, 0x2, P0 ;  /* 0x000000150003b211 */ /* 0x000fe200000f1403 */
[----:B------:R-:W-:Y:S01]  /*25420*/  @!P4 IMAD.MOV.U32 R8, RZ, RZ, 0x7f800000 ;  /* 0x7f800000ff08c424 */ /* 0x000fe200078e00ff */
[----:B------:R-:W-:Y:S01]  /*25430*/  MOV R11, 0x50 ;  /* 0x00000050000b7802 */ /* 0x000fe20000000f00 */
[----:B------:R-:W-:Y:S01]  /*25440*/  @!P3 IMAD.MOV.U32 R0, RZ, RZ, 0x7f800000 ;  /* 0x7f800000ff00b424 */ /* 0x000fe200078e00ff */
[----:B------:R-:W-:Y:S04]  /*25450*/  @!P5 ST.E desc[UR4][R6.64], R10 ;  /* 0x0000000a0600d985 */ /* 0x000fe8000c101904 */
[----:B------:R-:W-:Y:S04]  /*25460*/  @!P4 ST.E desc[UR4][R4.64], R8 ;  /* 0x000000080400c985 */ /* 0x000fe8000c101904 */
[----:B------:R1:W-:Y:S02]  /*25470*/  @!P3 ST.E desc[UR4][R2.64], R0 ;  /* 0x000000000200b985 */ /* 0x0003e4000c101904 */
[----:B-1----:R-:W-:-:S02]  /*25480*/  IMAD.MOV.U32 R2, RZ, RZ, R11 ;  /* 0x000000ffff027224 */ /* 0x002fc400078e000b */
[----:B------:R-:W-:-:S04]  /*25490*/  IMAD.MOV.U32 R3, RZ, RZ, 0x0 ;  /* 0x00000000ff037424 */ /* 0x000fc800078e00ff */
[----:B------:R-:W-:Y:S05]  /*254a0*/  @P6 RET.REL.NODEC R2 `(_ZN5flash16flash_fwd_kernelI23Flash_fwd_kernel_traitsILi96ELi128ELi64ELi4ELb0ELb0EN7cutlass10bfloat16_tE19Flash_kernel_traitsILi96ELi128ELi64ELi4ES3_EELb1ELb1ELb0ELb1ELb0ELb0ELb0ELb1EEEvNS_16Flash_fwd_paramsE) ;  /* 0xfffffda802d46950 */ /* 0x000fea0003c3ffff */
[----:B------:R-:W-:-:S05]  /*254b0*/  IMAD R0, R29, R26, RZ ;  /* 0x0000001a1d007224 */ /* 0x000fca00078e02ff */
[----:B------:R-:W-:-:S04]  /*254c0*/  IADD3 R3, P0, R0, R9, RZ ;  /* 0x0000000900037210 */ /* 0x000fc80007f1e0ff */
[----:B------:R-:W-:Y:S02]  /*254d0*/  LEA.HI.X.SX32 R0, R0, R22, 0x1, P0 ;  /* 0x0000001600007211 */ /* 0x000fe400000f0eff */
[----:B------:R-:W-:-:S04]  /*254e0*/  LEA R2, P0, R3, R20, 0x2 ;  /* 0x0000001403027211 */ /* 0x000fc800078010ff */
[----:B------:R-:W-:Y:S01]  /*254f0*/  LEA.HI.X R3, R3, R21, R0, 0x2, P0 ;  /* 0x0000001503037211 */ /* 0x000fe200000f1400 */
[----:B------:R-:W-:-:S05]  /*25500*/  IMAD.MOV.U32 R0, RZ, RZ, 0x7f800000 ;  /* 0x7f800000ff007424 */ /* 0x000fca00078e00ff */
[----:B------:R1:W-:Y:S02]  /*25510*/  ST.E desc[UR4][R2.64], R0 ;  /* 0x0000000002007985 */ /* 0x0003e4000c101904 */
[----:B-1----:R-:W-:Y:S02]  /*25520*/  IMAD.MOV.U32 R2, RZ, RZ, R11 ;  /* 0x000000ffff027224 */ /* 0x002fe400078e000b */
[----:B------:R-:W-:-:S04]  /*25530*/  IMAD.MOV.U32 R3, RZ, RZ, 0x0 ;  /* 0x00000000ff037424 */ /* 0x000fc800078e00ff */
[----:B------:R-:W-:Y:S05]  /*25540*/  RET.REL.NODEC R2 `(_ZN5flash16flash_fwd_kernelI23Flash_fwd_kernel_traitsILi96ELi128ELi64ELi4ELb0ELb0EN7cutlass10bfloat16_tE19Flash_kernel_traitsILi96ELi128ELi64ELi4ES3_EELb1ELb1ELb0ELb1ELb0ELb0ELb0ELb1EEEvNS_16Flash_fwd_paramsE) ;  /* 0xfffffda802ac7950 */ /* 0x000fea0003c3ffff */
.L_x_709:
[----:B------:R-:W-:Y:S01]  /*25550*/  IMAD.MOV.U32 R0, RZ, RZ, 0x2 ;  /* 0x00000002ff007424 */ /* 0x000fe200078e00ff */
[----:B------:R-:W-:Y:S01]  /*25560*/  MOV R2, R14 ;  /* 0x0000000e00027202 */ /* 0x000fe20000000f00 */
[----:B------:R-:W-:Y:S01]  /*25570*/  IMAD.MOV.U32 R4, RZ, RZ, -0x1 ;  /* 0xffffffffff047424 */ /* 0x000fe200078e00ff */
[----:B------:R-:W-:-:S07]  /*25580*/  MOV R3, 0x1f ;  /* 0x0000001f00037802 */ /* 0x000fce0000000f00 */
[----:B-1---5:R-:W-:Y:S05]  /*25590*/  WARPSYNC.COLLECTIVE R4, `(.L_x_738) ;  /* 0x0000000004087348 */ /* 0x022fea0003c00000 */
[----:B------:R2:W3:Y:S02]  /*255a0*/  SHFL.BFLY P0, R0, R2, R0, R3 ;  /* 0x0c00000002007389 */ /* 0x0004e40000000003 */
[----:B-123-5:R-:W-:Y:S01]  /*255b0*/  ENDCOLLECTIVE ;  /* 0x000000000000791b */ /* 0x02efe20003800000 */
.L_x_738:
[----:B------:R-:W-:Y:S02]  /*255c0*/  MOV R8, R0 ;  /* 0x0000000000087202 */ /* 0x000fe40000000f00 */
[----:B------:R-:W-:-:S03]  /*255d0*/  MOV R0, 0x1 ;  /* 0x0000000100007802 */ /* 0x000fc60000000f00 */
[----:B------:R-:W-:-:S04]  /*255e0*/  FADD.FTZ R8, R8, R14 ;  /* 0x0000000e08087221 */ /* 0x000fc80000010000 */
[----:B------:R-:W-:-:S07]  /*255f0*/  IMAD.MOV.U32 R2, RZ, RZ, R8 ;  /* 0x000000ffff027224 */ /* 0x000fce00078e0008 */
[----:B------:R-:W-:Y:S05]  /*25600*/  WARPSYNC.COLLECTIVE R4, `(.L_x_739) ;  /* 0x0000000004087348 */ /* 0x000fea0003c00000 */
[----:B------:R1:W2:Y:S02]  /*25610*/  SHFL.BFLY P0, R0, R2, R0, R3 ;  /* 0x0c00000002007389 */ /* 0x0002a40000000003 */
[----:B-12---:R-:W-:Y:S01]  /*25620*/  ENDCOLLECTIVE ;  /* 0x000000000000791b */ /* 0x006fe20003800000 */
.L_x_739:
[----:B------:R-:W-:Y:S01]  /*25630*/  IMAD.MOV.U32 R57, RZ, RZ, R0 ;  /* 0x000000ffff397224 */ /* 0x000fe200078e0000 */
[----:B------:R-:W-:Y:S02]  /*25640*/  MOV R0, 0x2 ;  /* 0x0000000200007802 */ /* 0x000fe40000000f00 */
[----:B------:R-:W-:Y:S01]  /*25650*/  MOV R2, R13 ;  /* 0x0000000d00027202 */ /* 0x000fe20000000f00 */
[----:B------:R-:W-:-:S07]  /*25660*/  FADD.FTZ R57, R8, R57 ;  /* 0x0000003908397221 */ /* 0x000fce0000010000 */
[----:B------:R-:W-:Y:S05]  /*25670*/  WARPSYNC.COLLECTIVE R4, `(.L_x_740) ;  /* 0x0000000004087348 */ /* 0x000fea0003c00000 */
[----:B------:R1:W2:Y:S02]  /*25680*/  SHFL.BFLY P0, R0, R2, R0, R3 ;  /* 0x0c00000002007389 */ /* 0x0002a40000000003 */
[----:B-12---:R-:W-:Y:S01]  /*25690*/  ENDCOLLECTIVE ;  /* 0x000000000000791b */ /* 0x006fe20003800000 */
.L_x_740:
[----:B------:R-:W-:Y:S01]  /*256a0*/  IMAD.MOV.U32 R7, RZ, RZ, R0 ;  /* 0x000000ffff077224 */ /* 0x000fe200078e0000 */
[----:B------:R-:W-:-:S03]  /*256b0*/  MOV R0, 0x1 ;  /* 0x0000000100007802 */ /* 0x000fc60000000f00 */
[----:B------:R-:W-:-:S05]  /*256c0*/  FADD.FTZ R7, R7, R13 ;  /* 0x0000000d07077221 */ /* 0x000fca0000010000 */
[----:B------:R-:W-:-:S07]  /*256d0*/  MOV R2, R7 ;  /* 0x0000000700027202 */ /* 0x000fce0000000f00 */
[----:B------:R-:W-:Y:S05]  /*256e0*/  WARPSYNC.COLLECTIVE R4, `(.L_x_741) ;  /* 0x0000000004087348 */ /* 0x000fea0003c00000 */
[----:B------:R1:W2:Y:S02]  /*256f0*/  SHFL.BFLY P0, R0, R2, R0, R3 ;  /* 0x0c00000002007389 */ /* 0x0002a40000000003 */
[----:B-12---:R-:W-:Y:S01]  /*25700*/  ENDCOLLECTIVE ;  /* 0x000000000000791b */ /* 0x006fe20003800000 */
.L_x_741:
[----:B------:R-:W-:Y:S01]  /*25710*/  IMAD.MOV.U32 R10, RZ, RZ, R0 ;  /* 0x000000ffff0a7224 */ /* 0x000fe200078e0000 */
[----:B------:R-:W-:Y:S02]  /*25720*/  MOV R0, 0x2 ;  /* 0x0000000200007802 */ /* 0x000fe40000000f00 */
[----:B------:R-:W-:Y:S01]  /*25730*/  MOV R2, R12 ;  /* 0x0000000c00027202 */ /* 0x000fe20000000f00 */
[----:B------:R-:W-:-:S07]  /*25740*/  FADD.FTZ R56, R7, R10 ;  /* 0x0000000a07387221 */ /* 0x000fce0000010000 */
[----:B------:R-:W-:Y:S05]  /*25750*/  WARPSYNC.COLLECTIVE R4, `(.L_x_742) ;  /* 0x0000000004087348 */ /* 0x000fea0003c00000 */
[----:B------:R1:W2:Y:S02]  /*25760*/  SHFL.BFLY P0, R0, R2, R0, R3 ;  /* 0x0c00000002007389 */ /* 0x0002a40000000003 */
[----:B-12---:R-:W-:Y:S01]  /*25770*/  ENDCOLLECTIVE ;  /* 0x000000000000791b */ /* 0x006fe20003800000 */
.L_x_742:
[----:B------:R-:W-:Y:S01]  /*25780*/  IMAD.MOV.U32 R6, RZ, RZ, R0 ;  /* 0x000000ffff067224 */ /* 0x000fe200078e0000 */
[----:B------:R-:W-:-:S03]  /*25790*/  MOV R0, 0x1 ;  /* 0x0000000100007802 */ /* 0x000fc60000000f00 */
[----:B------:R-:W-:-:S05]  /*257a0*/  FADD.FTZ R6, R6, R12 ;  /* 0x0000000c06067221 */ /* 0x000fca0000010000 */
[----:B------:R-:W-:-:S07]  /*257b0*/  MOV R2, R6 ;  /* 0x0000000600027202 */ /* 0x000fce0000000f00 */
[----:B------:R-:W-:Y:S05]  /*257c0*/  WARPSYNC.COLLECTIVE R4, `(.L_x_743) ;  /* 0x0000000004087348 */ /* 0x000fea0003c00000 */
[----:B------:R1:W2:Y:S02]  /*257d0*/  SHFL.BFLY P0, R0, R2, R0, R3 ;  /* 0x0c00000002007389 */ /* 0x0002a40000000003 */
[----:B-12---:R-:W-:Y:S01]  /*257e0*/  ENDCOLLECTIVE ;  /* 0x000000000000791b */ /* 0x006fe20003800000 */
.L_x_743:
[----:B------:R-:W-:Y:S01]  /*257f0*/  IMAD.MOV.U32 R9, RZ, RZ, R0 ;  /* 0x000000ffff097224 */ /* 0x000fe200078e0000 */
[----:B------:R-:W-:Y:S02]  /*25800*/  MOV R0, 0x2 ;  /* 0x0000000200007802 */ /* 0x000fe40000000f00 */
[----:B------:R-:W-:Y:S01]  /*25810*/  MOV R2, R11 ;  /* 0x0000000b00027202 */ /* 0x000fe20000000f00 */
[----:B------:R-:W-:-:S07]  /*25820*/  FADD.FTZ R54, R6, R9 ;  /* 0x0000000906367221 */ /* 0x000fce0000010000 */
[----:B------:R-:W-:Y:S05]  /*25830*/  WARPSYNC.COLLECTIVE R4, `(.L_x_744) ;  /* 0x0000000004087348 */ /* 0x000fea0003c00000 */
[----:B------:R1:W2:Y:S02]  /*25840*/  SHFL.BFLY P0, R0, R2, R0, R3 ;  /* 0x0c00000002007389 */ /* 0x0002a40000000003 */
[----:B-12---:R-:W-:Y:S01]  /*25850*/  ENDCOLLECTIVE ;  /* 0x000000000000791b */ /* 0x006fe20003800000 */
.L_x_744:
[----:B------:R-:W-:Y:S01]  /*25860*/  IMAD.MOV.U32 R2, RZ, RZ, R0 ;  /* 0x000000ffff027224 */ /* 0x000fe200078e0000 */
[----:B------:R-:W-:-:S03]  /*25870*/  MOV R0, 0x1 ;  /* 0x0000000100007802 */ /* 0x000fc60000000f00 */
[----:B------:R-:W-:-:S07]  /*25880*/  FADD.FTZ R2, R2, R11 ;  /* 0x0000000b02027221 */ /* 0x000fce0000010000 */
[----:B------:R-:W-:Y:S05]  /*25890*/  WARPSYNC.COLLECTIVE R4, `(.L_x_745) ;  /* 0x0000000004087348 */ /* 0x000fea0003c00000 */
[----:B------:R1:W2:Y:S02]  /*258a0*/  SHFL.BFLY P0, R0, R2, R0, R3 ;  /* 0x0c00000002007389 */ /* 0x0002a40000000003 */
[----:B-12---:R-:W-:Y:S01]  /*258b0*/  ENDCOLLECTIVE ;  /* 0x000000000000791b */ /* 0x006fe20003800000 */
.L_x_745:
[----:B------:R-:W-:Y:S01]  /*258c0*/  MOV R4, R0 ;  /* 0x0000000000047202 */ /* 0x000fe20000000f00 */
[----:B------:R-:W-:Y:S06]  /*258d0*/  BRA `(.L_x_746) ;  /* 0xffffffd0005c7947 */ /* 0x000fec000383ffff */
.L_x_747:
        /* <DEDUP_REMOVED lines=10> */
.L_x_1140:


//--------------------- .text._ZN5flash16flash_fwd_kernelI23Flash_fwd_kernel_traitsILi96ELi128ELi64ELi4ELb0ELb0EN7cutlass10bfloat16_tE19Flash_kernel_traitsILi96ELi128ELi64ELi4ES3_EELb0ELb1ELb0ELb1ELb0ELb0ELb1ELb0EEEvNS_16Flash_fwd_paramsE --------------------------
	.section	.text._ZN5flash16flash_fwd_kernelI23Flash_fwd_kernel_traitsILi96ELi128ELi64ELi4ELb0ELb0EN7cutlass10bfloat16_tE19Flash_kernel_traitsILi96ELi128ELi64ELi4ES3_EELb0ELb1ELb0ELb1ELb0ELb0ELb1ELb0EEEvNS_16Flash_fwd_paramsE,"ax",@progbits
	.align	128
        .global         _ZN5flash16flash_fwd_kernelI23Flash_fwd_kernel_traitsILi96ELi128ELi64ELi4ELb0ELb0EN7cutlass10bfloat16_tE19Flash_kernel_traitsILi96ELi128ELi64ELi4ES3_EELb0ELb1ELb0ELb1ELb0ELb0ELb1ELb0EEEvNS_16Flash_fwd_paramsE
        .type           _ZN5flash16flash_fwd_kernelI23Flash_fwd_kernel_traitsILi96ELi128ELi64ELi4ELb0ELb0EN7cutlass10bfloat16_tE19Flash_kernel_traitsILi96ELi128ELi64ELi4ES3_EELb0ELb1ELb0ELb1ELb0ELb0ELb1ELb0EEEvNS_16Flash_fwd_paramsE,@function
        .size           _ZN5flash16flash_fwd_kernelI23Flash_fwd_kernel_traitsILi96ELi128ELi64ELi4ELb0ELb0EN7cutlass10bfloat16_tE19Flash_kernel_traitsILi96ELi128ELi64ELi4ES3_EELb0ELb1ELb0ELb1ELb0ELb0ELb1ELb0EEEvNS_16Flash_fwd_paramsE,(.L_x_1158 - _ZN5flash16flash_fwd_kernelI23Flash_fwd_kernel_traitsILi96ELi128ELi64ELi4ELb0ELb0EN7cutlass10bfloat16_tE19Flash_kernel_traitsILi96ELi128ELi64ELi4ES3_EELb0ELb1ELb0ELb1ELb0ELb0ELb1ELb0EEEvNS_16Flash_fwd_paramsE)
        .other          _ZN5flash16flash_fwd_kernelI23Flash_fwd_kernel_traitsILi96ELi128ELi64ELi4ELb0ELb0EN7cutlass10bfloat16_tE19Flash_kernel_traitsILi96ELi128ELi64ELi4ES3_EELb0ELb1ELb0ELb1ELb0ELb0ELb1ELb0EEEvNS_16Flash_fwd_paramsE,@"STO_CUDA_ENTRY STV_DEFAULT"
_ZN5flash16flash_fwd_kernelI23Flash_fwd_kernel_traitsILi96ELi128ELi64ELi4ELb0ELb0EN7cutlass10bfloat16_tE19Flash_kernel_traitsILi96ELi128ELi64ELi4ES3_EELb0ELb1ELb0ELb1ELb0ELb0ELb1ELb0EEEvNS_16Flash_fwd_paramsE:
.text._ZN5flash16flash_fwd_kernelI23Flash_fwd_kernel_traitsILi96ELi128ELi64ELi4ELb0ELb0EN7cutlass10bfloat16_tE19Flash_kernel_traitsILi96ELi128ELi64ELi4ES3_EELb0ELb1ELb0ELb1ELb0ELb0ELb1ELb0EEEvNS_16Flash_fwd_paramsE:
        /* <DEDUP_REMOVED lines=55> */
.L_x_748:
[----:B------:R-:W-:-:S05]  /*0370*/  ULDC UR6, c[0x0][0x2c8] ;  /* 0x0000b20000067ab9 */ /* 0x000fca0000000800 */
.L_x_749:
        /* <DEDUP_REMOVED lines=44> */
[----:B------:R-:W-:Y:S01]  /*0640*/  UISETP.NE.AND UP0, UPT, UR11, -0x1, UPT ;  /* 0xffffffff0b00788c */ /* 0x000fe2000bf05270 */
[----:B------:R-:W-:Y:S02]  /*0650*/  LEA.HI R24, R23, R174, RZ, 0x3 ;  /* 0x000000ae17187211 */ /* 0x000fe400078f18ff */
[----:B------:R-:W-:-:S02]  /*0660*/  SHF.R.S32.HI R8, RZ, 0x2, R6 ;  /* 0x00000002ff087819 */ /* 0x000fc40000011406 */
[----:B------:R-:W-:Y:S02]  /*0670*/  SHF.R.S32.HI R20, RZ, 0x3, R24 ;  /* 0x00000003ff147819 */ /* 0x000fe40000011418 */
[----:B------:R-:W-:Y:S01]  /*0680*/  PLOP3.LUT P2, PT, PT, PT, UP0, 0x80, 0x0 ;  /* 0x000000000000781c */ /* 0x000fe20003f4f008 */
[----:B------:R-:W-:Y:S01]  /*0690*/  VIADD R4, R8, 0x40 ;  /* 0x0000004008047836 */ /* 0x000fe20000000000 */
[----:B------:R-:W-:Y:S01]  /*06a0*/  @UP1 ULDC.64 UR6, c[0x0][0x240] ;  /* 0x0000900000061ab9 */ /* 0x000fe20000000a00 */
[----:B------:R-:W-:Y:S01]  /*06b0*/  @!UP1 USHF.R.S32.HI UR8, URZ, 0x1f, UR24 ;  /* 0x0000001f3f089899 */ /* 0x000fe20008011418 */
[--C-:B------:R-:W-:Y:S01]  /*06c0*/  SHF.R.S32.HI R9, RZ, 0x1f, R8.reuse ;  /* 0x0000001fff097819 */ /* 0x100fe20000011408 */
[----:B------:R-:W-:Y:S01]  /*06d0*/  @UP1 UIMAD.WIDE.U32 UR18, UR15, UR6, URZ ;  /* 0x000000060f1212a5 */ /* 0x000fe2000f8e003f */
[----:B------:R-:W-:Y:S01]  /*06e0*/  ISETP.GE.AND P5, PT, R4, UR14, PT ;  /* 0x0000000e04007c0c */ /* 0x000fe2000bfa6270 */
[----:B------:R-:W-:Y:S01]  /*06f0*/  @UP0 UIADD3 UR12, UR10, UR11, URZ ;  /* 0x0000000b0a0c0290 */ /* 0x000fe2000fffe03f */
[----:B------:R-:W-:Y:S01]  /*0700*/  LEA.HI R21, R23, R174, RZ, 0x5 ;  /* 0x000000ae17157211 */ /* 0x000fe200078f28ff */
[----:B------:R-:W-:Y:S01]  /*0710*/  @UP1 UIMAD UR4, UR15, UR7, UR19 ;  /* 0x000000070f0412a4 */ /* 0x000fe2000f8e0213 */
[----:B-1----:R-:W-:Y:S01]  /*0720*/  IABS R0, R14 ;  /* 0x0000000e00007213 */ /* 0x002fe20000000000 */
[----:B------:R-:W-:Y:S01]  /*0730*/  IMAD.WIDE R12, R12, 0x80, R8 ;  /* 0x000000800c0c7825 */ /* 0x000fe200078e0208 */
[----:B------:R-:W-:Y:S01]  /*0740*/  @!UP1 ULDC.64 UR6, c[0x0][0x228] ;  /* 0x00008a0000069ab9 */ /* 0x000fe20000000a00 */
[----:B------:R-:W-:Y:S01]  /*0750*/  SHF.R.S32.HI R25, RZ, 0x5, R21 ;  /* 0x00000005ff197819 */ /* 0x000fe20000011415 */
[----:B------:R-:W-:Y:S01]  /*0760*/  @!UP1 UIMAD UR8, UR8, UR6, URZ ;  /* 0x00000006080892a4 */ /* 0x000fe2000f8e023f */
[----:B------:R-:W-:Y:S01]  /*0770*/  IMAD.MOV.U32 R7, RZ, RZ, R0 ;  /* 0x000000ffff077224 */ /* 0x000fe200078e0000 */
[----:B------:R-:W-:-:S02]  /*0780*/  @!UP1 UIMAD.WIDE.U32 UR30, UR24, UR6, URZ ;  /* 0x00000006181e92a5 */ /* 0x000fc4000f8e003f */
[----:B------:R-:W-:Y:S01]  /*0790*/  @!UP1 UIMAD UR7, UR24, UR7, UR8 ;  /* 0x00000007180792a4 */ /* 0x000fe2000f8e0208 */
[----:B------:R-:W1:Y:S01]  /*07a0*/  I2F.RP R2, R7 ;  /* 0x0000000700027306 */ /* 0x000e620000209400 */
[----:B--2---:R-:W-:Y:S01]  /*07b0*/  IABS R10, R10 ;  /* 0x0000000a000a7213 */ /* 0x004fe20000000000 */
[----:B------:R-:W-:Y:S01]  /*07c0*/  @UP0 ULDC.64 UR8, c[0x0][0x248] ;  /* 0x0000920000080ab9 */ /* 0x000fe20000000a00 */
[----:B------:R-:W-:Y:S02]  /*07d0*/  @!UP1 UIADD3 UR4, UR31, UR7, URZ ;  /* 0x000000071f049290 */ /* 0x000fe4000fffe03f */
[----:B------:R-:W-:Y:S02]  /*07e0*/  @UP0 UIMAD.WIDE.U32 UR28, UR12, UR8, URZ ;  /* 0x000000080c1c02a5 */ /* 0x000fe4000f8e003f */
[----:B------:R-:W-:Y:S01]  /*07f0*/  @UP0 UIMAD UR12, UR12, UR9, URZ ;  /* 0x000000090c0c02a4 */ /* 0x000fe2000f8e023f */
[----:B------:R-:W-:-:S03]  /*0800*/  @!UP1 UMOV UR18, UR30 ;  /* 0x0000001e00129c82 */ /* 0x000fc60008000000 */
[----:B------:R-:W-:Y:S01]  /*0810*/  @UP0 UIADD3 UR12, UR29, UR12, URZ ;  /* 0x0000000c1d0c0290 */ /* 0x000fe2000fffe03f */
[----:B-1----:R-:W1:Y:S02]  /*0820*/  MUFU.RCP R2, R2 ;  /* 0x0000000200027308 */ /* 0x002e640000001000 */
[----:B-1----:R-:W-:-:S06]  /*0830*/  VIADD R2, R2, 0xffffffe ;  /* 0x0ffffffe02027836 */ /* 0x002fcc0000000000 */
[----:B------:R1:W2:Y:S02]  /*0840*/  F2I.FTZ.U32.TRUNC.NTZ R3, R2 ;  /* 0x0000000200037305 */ /* 0x0002a4000021f000 */
[----:B-1----:R-:W-:Y:S02]  /*0850*/  VIADD R2, R8, 0x60 ;  /* 0x0000006008027836 */ /* 0x002fe40000000000 */
[----:B--2---:R-:W-:-:S03]  /*0860*/  IMAD.MOV R0, RZ, RZ, -R3 ;  /* 0x000000ffff007224 */ /* 0x004fc600078e0a03 */
[----:B------:R-:W-:Y:S01]  /*0870*/  ISETP.GE.AND P4, PT, R2, UR14, PT ;  /* 0x0000000e02007c0c */ /* 0x000fe2000bf86270 */
[----:B------:R-:W-:Y:S02]  /*0880*/  IMAD R0, R0, R7, RZ ;  /* 0x0000000700007224 */ /* 0x000fe400078e02ff */
[----:B------:R-:W-:-:S04]  /*0890*/  IMAD.MOV.U32 R2, RZ, RZ, RZ ;  /* 0x000000ffff027224 */ /* 0x000fc800078e00ff */
[----:B------:R-:W-:Y:S01]  /*08a0*/  IMAD.HI.U32 R3, R3, R0, R2 ;  /* 0x0000000003037227 */ /* 0x000fe200078e0002 */
[----:B------:R-:W-:-:S03]  /*08b0*/  LOP3.LUT R2, R6, 0xfffffffc, RZ, 0xc0, !PT ;  /* 0xfffffffc06027812 */ /* 0x000fc600078ec0ff */
[----:B------:R-:W-:Y:S02]  /*08c0*/  IMAD.SHL.U32 R0, R20, 0x40, RZ ;  /* 0x0000004014007824 */ /* 0x000fe400078e00ff */
[----:B------:R-:W-:Y:S02]  /*08d0*/  IMAD.IADD R2, R174, 0x1, -R2 ;  /* 0x00000001ae027824 */ /* 0x000fe400078e0a02 */
[----:B------:R-:W-:Y:S01]  /*08e0*/  IMAD.HI.U32 R4, R3, R10, RZ ;  /* 0x0000000a03047227 */ /* 0x000fe200078e00ff */
[----:B------:R-:W-:-:S03]  /*08f0*/  LOP3.LUT R0, R0, 0xc0, RZ, 0xc0, !PT ;  /* 0x000000c000007812 */ /* 0x000fc600078ec0ff */
[----:B------:R-:W-:Y:S01]  /*0900*/  IMAD.SHL.U32 R100, R2, 0x8, RZ ;  /* 0x0000000802647824 */ /* 0x000fe200078e00ff */
[----:B------:R-:W-:Y:S01]  /*0910*/  SHF.R.U32.HI R3, RZ, 0x3, R0 ;  /* 0x00000003ff037819 */ /* 0x000fe20000011600 */
[----:B------:R-:W-:-:S03]  /*0920*/  IMAD.MOV R2, RZ, RZ, -R4 ;  /* 0x000000ffff027224 */ /* 0x000fc600078e0a04 */
[----:B------:R-:W-:Y:S01]  /*0930*/  LOP3.LUT R5, R0, 0x18, R100, 0xf8, !PT ;  /* 0x0000001800057812 */ /* 0x000fe200078ef864 */
[----:B------:R-:W-:Y:S01]  /*0940*/  IMAD R0, R7, R2, R10 ;  /* 0x0000000207007224 */ /* 0x000fe200078e020a */
[----:B------:R-:W-:Y:S02]  /*0950*/  LEA.HI R2, R6, R8, RZ, 0x1 ;  /* 0x0000000806027211 */ /* 0x000fe400078f08ff */
[----:B------:R-:W-:Y:S02]  /*0960*/  LOP3.LUT R3, R5, R3, RZ, 0x3c, !PT ;  /* 0x0000000305037212 */ /* 0x000fe400078e3cff */
[----:B------:R-:W-:Y:S02]  /*0970*/  ISETP.GT.U32.AND P0, PT, R7, R0, PT ;  /* 0x000000000700720c */ /* 0x000fe40003f04070 */
[----:B------:R-:W-:-:S05]  /*0980*/  LOP3.LUT R2, R2, 0x7fffffe, RZ, 0xc0, !PT ;  /* 0x07fffffe02027812 */ /* 0x000fca00078ec0ff */
[----:B------:R-:W-:-:S06]  /*0990*/  IMAD.IADD R2, R8, 0x1, -R2 ;  /* 0x0000000108027824 */ /* 0x000fcc00078e0a02 */
        /* <DEDUP_REMOVED lines=14> */
.L_x_751:
[----:B------:R-:W-:Y:S01]  /*0a80*/  @UP0 UIADD3 UR11, UR10, UR11, URZ ;  /* 0x0000000b0a0b0290 */ /* 0x000fe2000fffe03f */
[----:B------:R-:W-:Y:S01]  /*0a90*/  ISETP.GE.U32.AND P1, PT, R0, R7, PT ;  /* 0x000000070000720c */ /* 0x000fe20003f26070 */
[----:B------:R-:W-:Y:S01]  /*0aa0*/  @UP0 ULDC.64 UR6, c[0x0][0x250] ;  /* 0x0000940000060ab9 */ /* 0x000fe20000000a00 */
[----:B------:R-:W-:Y:S01]  /*0ab0*/  IMAD R0, R25, 0x8, R2 ;  /* 0x0000000819007824 */ /* 0x000fe200078e0202 */
[----:B------:R-:W-:Y:S01]  /*0ac0*/  @UP0 UIMAD.WIDE.U32 UR30, UR11, UR6, URZ ;  /* 0x000000060b1e02a5 */ /* 0x000fe2000f8e003f */
[----:B------:R-:W-:Y:S01]  /*0ad0*/  SHF.R.S32.HI R101, RZ, 0x1f, R100 ;  /* 0x0000001fff657819 */ /* 0x000fe20000011464 */
[----:B------:R-:W-:Y:S01]  /*0ae0*/  @UP0 UIMAD UR13, UR11, UR7, URZ ;  /* 0x000000070b0d02a4 */ /* 0x000fe2000f8e023f */
[----:B------:R-:W-:Y:S01]  /*0af0*/  IMAD.U32 R234, R0, 0x20, R3 ;  /* 0x0000002000ea7824 */ /* 0x000fe200078e0003 */
[----:B------:R-:W-:Y:S01]  /*0b00*/  USHF.R.S32.HI UR25, URZ, 0x1f, UR26 ;  /* 0x0000001f3f197899 */ /* 0x000fe2000801141a */
[----:B------:R-:W-:Y:S01]  /*0b10*/  LOP3.LUT R5, R14, UR26, RZ, 0x3c, !PT ;  /* 0x0000001a0e057c12 */ /* 0x000fe2000f8e3cff */
        /* <DEDUP_REMOVED lines=14> */
.L_x_752:
[----:B------:R-:W-:Y:S01]  /*0c00*/  IMAD R0, R9, UR8, RZ ;  /* 0x0000000809007c24 */ /* 0x000fe2000f8e02ff */
[----:B------:R-:W-:Y:S01]  /*0c10*/  @!P0 IADD3 R4, R4, 0x1, RZ ;  /* 0x0000000104048810 */ /* 0x000fe20007ffe0ff */
[----:B------:R-:W-:Y:S01]  /*0c20*/  IMAD.WIDE.U32 R2, R8, UR8, R100 ;  /* 0x0000000808027c25 */ /* 0x000fe2000f8e0064 */
[----:B------:R-:W-:Y:S01]  /*0c30*/  ISETP.GE.AND P2, PT, R5, RZ, PT ;  /* 0x000000ff0500720c */ /* 0x000fe20003f46270 */
[----:B------:R-:W-:Y:S01]  /*0c40*/  ULDC.64 UR10, c[0x0][0x258] ;  /* 0x00009600000a7ab9 */ /* 0x000fe20000000a00 */
[----:B------:R-:W-:Y:S01]  /*0c50*/  ISETP.NE.AND P3, PT, R14, RZ, PT ;  /* 0x000000ff0e00720c */ /* 0x000fe20003f65270 */
[----:B------:R-:W-:Y:S01]  /*0c60*/  IMAD R0, R8, UR9, R0 ;  /* 0x0000000908007c24 */ /* 0x000fe2000f8e0200 */
[----:B------:R-:W-:Y:S01]  /*0c70*/  IADD3 R10, P0, R2, UR28, RZ ;  /* 0x0000001c020a7c10 */ /* 0x000fe2000ff1e0ff */
[----:B------:R-:W-:Y:S01]  /*0c80*/  IMAD.WIDE.U32 R6, R8, UR6, R100 ;  /* 0x0000000608067c25 */ /* 0x000fe2000f8e0064 */
[----:B------:R-:W-:Y:S01]  /*0c90*/  @P1 IADD3 R4, R4, 0x1, RZ ;  /* 0x0000000104041810 */ /* 0x000fe20007ffe0ff */
[----:B------:R-:W-:Y:S01]  /*0ca0*/  UIADD3 UR19, UR20, -0x1, URZ ;  /* 0xffffffff14137890 */ /* 0x000fe2000fffe03f */
[----:B------:R-:W-:Y:S01]  /*0cb0*/  IADD3.X R11, R3, UR12, R0, P0, !PT ;  /* 0x0000000c030b7c10 */ /* 0x000fe200087fe400 */
[----:B------:R-:W-:Y:S01]  /*0cc0*/  IMAD R2, R9, UR6, RZ ;  /* 0x0000000609027c24 */ /* 0x000fe2000f8e02ff */
[----:B------:R-:W1:Y:S01]  /*0cd0*/  S2UR UR12, SR_CgaCtaId ;  /* 0x00000000000c79c3 */ /* 0x000e620000008800 */
[----:B------:R-:W-:Y:S01]  /*0ce0*/  IMAD.MOV.U32 R0, RZ, RZ, R4 ;  /* 0x000000ffff007224 */ /* 0x000fe200078e0004 */
[----:B------:R-:W-:Y:S01]  /*0cf0*/  IADD3 R4, P1, R6, UR30, RZ ;  /* 0x0000001e06047c10 */ /* 0x000fe2000ff3e0ff */
[----:B------:R-:W-:Y:S01]  /*0d00*/  IMAD R3, R8, UR7, R2 ;  /* 0x0000000708037c24 */ /* 0x000fe2000f8e0202 */
[----:B------:R-:W-:Y:S01]  /*0d10*/  IADD3 R2, P0, R100, UR18, RZ ;  /* 0x0000001264027c10 */ /* 0x000fe2000ff1e0ff */
[----:B------:R-:W-:Y:S01]  /*0d20*/  UIMAD UR18, UR19, -0x40, UR21 ;  /* 0xffffffc0131278a4 */ /* 0x000fe2000f8e0215 */
[----:B------:R-:W-:Y:S01]  /*0d30*/  @!P2 IADD3 R0, -R0, RZ, RZ ;  /* 0x000000ff0000a210 */ /* 0x000fe20007ffe1ff */
[----:B------:R-:W-:Y:S01]  /*0d40*/  BSSY B0, `(.L_x_753) ;  /* 0x0000042000007945 */ /* 0x000fe20003800000 */
[----:B------:R-:W-:Y:S01]  /*0d50*/  @!P3 LOP3.LUT R0, RZ, R14, RZ, 0x33, !PT ;  /* 0x0000000eff00b212 */ /* 0x000fe200078e33ff */
[----:B------:R-:W-:Y:S01]  /*0d60*/  IMAD.U32 R14, RZ, RZ, UR10 ;  /* 0x0000000aff0e7e24 */ /* 0x000fe2000f8e00ff */
        /* <DEDUP_REMOVED lines=11> */
[----:B------:R-:W-:Y:S01]  /*0e20*/  IADD3 R188, R100, 0x40, RZ ;  /* 0x0000004064bc7810 */ /* 0x000fe20007ffe0ff */
[----:B------:R-:W-:Y:S01]  /*0e30*/  IMAD.WIDE.U32 R26, R0, UR10, R10 ;  /* 0x0000000a001a7c25 */ /* 0x000fe2000f8e000a */
[----:B-1----:R-:W-:Y:S01]  /*0e40*/  ULEA UR4, UR12, UR4, 0x18 ;  /* 0x000000040c047291 */ /* 0x002fe2000f8ec03f */
[----:B------:R-:W-:Y:S02]  /*0e50*/  ISETP.GE.AND P1, PT, R18, UR14, PT ;  /* 0x0000000e12007c0c */ /* 0x000fe4000bf26270 */
[C---:B------:R-:W-:Y:S01]  /*0e60*/  IMAD R19, R0.reuse, UR11, R2 ;  /* 0x0000000b00137c24 */ /* 0x040fe2000f8e0202 */
[----:B------:R-:W-:Y:S01]  /*0e70*/  ULDC.64 UR10, c[0x0][0x268] ;  /* 0x00009a00000a7ab9 */ /* 0x000fe20000000a00 */
[----:B------:R1:W-:Y:S01]  /*0e80*/  STL.64 [R1+0x40], R26 ;  /* 0x0000401a01007387 */ /* 0x0003e20000100a00 */
[----:B------:R-:W-:Y:S01]  /*0e90*/  IMAD.WIDE.U32 R28, R0, UR10, R4 ;  /* 0x0000000a001c7c25 */ /* 0x000fe2000f8e0004 */
[----:B------:R-:W-:-:S03]  /*0ea0*/  LEA R234, R234, UR4, 0x1 ;  /* 0x00000004eaea7c11 */ /* 0x000fc6000f8e08ff */
[----:B------:R-:W-:Y:S01]  /*0eb0*/  IMAD R6, R6, UR10, RZ ;  /* 0x0000000a06067c24 */ /* 0x000fe2000f8e02ff */
[----:B------:R1:W-:Y:S01]  /*0ec0*/  STL.64 [R1+0x8], R28 ;  /* 0x0000081c01007387 */ /* 0x0003e20000100a00 */
[----:B------:R-:W-:Y:S02]  /*0ed0*/  VIADD R11, R15, UR13 ;  /* 0x0000000d0f0b7c36 */ /* 0x000fe40008000000 */
[----:B------:R-:W-:Y:S02]  /*0ee0*/  IMAD R22, R0, UR11, R6 ;  /* 0x0000000b00167c24 */ /* 0x000fe4000f8e0206 */
        /* <DEDUP_REMOVED lines=39> */
.L_x_754:
[----:B------:R-:W-:Y:S05]  /*1160*/  BSYNC B0 ;  /* 0x0000000000007941 */ /* 0x000fea0003800000 */
.L_x_753:
[----:B------:R-:W-:Y:S04]  /*1170*/  BSSY B0, `(.L_x_755) ;  /* 0x0000028000007945 */ /* 0x000fe80003800000 */
[----:B------:R-:W-:Y:S05]  /*1180*/  @P1 BRA `(.L_x_756) ;  /* 0x0000000000981947 */ /* 0x000fea0003800000 */
[----:B------:R-:W-:Y:S01]  /*1190*/  ULDC UR12, c[0x0][0x2d0] ;  /* 0x0000b400000c7ab9 */ /* 0x000fe20000000800 */
[----:B------:R-:W-:Y:S01]  /*11a0*/  IADD3 R0, P0, R12, 0x20, RZ ;  /* 0x000000200c007810 */ /* 0x000fe20007f1e0ff */
[----:B------:R-:W-:Y:S01]  /*11b0*/  ULDC.64 UR10, c[0x0][0x240] ;  /* 0x00009000000a7ab9 */ /* 0x000fe20000000a00 */
[----:B------:R-:W-:Y:S01]  /*11c0*/  ISETP.GE.AND P3, PT, R100, UR12, PT ;  /* 0x0000000c64007c0c */ /* 0x000fe2000bf66270 */
[----:B--23--:R-:W-:Y:S01]  /*11d0*/  IMAD.MOV.U32 R3, RZ, RZ, R11 ;  /* 0x000000ffff037224 */ /* 0x00cfe200078e000b */
[----:B------:R-:W-:Y:S01]  /*11e0*/  ISETP.GE.AND P2, PT, R189, UR12, PT ;  /* 0x0000000cbd007c0c */ /* 0x000fe2000bf46270 */
[----:B------:R-:W-:Y:S01]  /*11f0*/  IMAD.X R2, RZ, RZ, R13, P0 ;  /* 0x000000ffff027224 */ /* 0x000fe200000e060d */
[----:B------:R-:W-:-:S03]  /*1200*/  ISETP.GE.AND P0, PT, R188, UR12, PT ;  /* 0x0000000cbc007c0c */ /* 0x000fc6000bf06270 */
[----:B------:R-:W-:Y:S02]  /*1210*/  IMAD R16, R2, UR10, RZ ;  /* 0x0000000a02107c24 */ /* 0x000fe4000f8e02ff */
[----:B------:R-:W-:-:S04]  /*1220*/  IMAD.MOV.U32 R2, RZ, RZ, R14 ;  /* 0x000000ffff027224 */ /* 0x000fc800078e000e */
[----:B------:R-:W2:Y:S01]  /*1230*/  @!P3 LDC.64 R6, c[0x0][0x210] ;  /* 0x00008400ff06bb82 */ /* 0x000ea20000000a00 */
[C---:B------:R-:W-:Y:S01]  /*1240*/  IMAD.WIDE.U32 R2, R0.reuse, UR10, R2 ;  /* 0x0000000a00027c25 */ /* 0x040fe2000f8e0002 */
[----:B------:R4:W-:Y:S03]  /*1250*/  @P3 STS.128 [R234+0x800], RZ ;  /* 0x000800ffea003388 */ /* 0x0009e60000000c00 */
[----:B------:R-:W-:-:S03]  /*1260*/  IMAD R0, R0, UR11, R16 ;  /* 0x0000000b00007c24 */ /* 0x000fc6000f8e0210 */
[----:B------:R-:W3:Y:S01]  /*1270*/  @!P2 LDC.64 R4, c[0x0][0x210] ;  /* 0x00008400ff04ab82 */ /* 0x000ee20000000a00 */
[----:B------:R-:W-:Y:S01]  /*1280*/  IMAD.IADD R0, R3, 0x1, R0 ;  /* 0x0000000103007824 */ /* 0x000fe200078e0200 */
[----:B--2---:R-:W-:-:S04]  /*1290*/  @!P3 LEA R6, P6, R2, R6, 0x1 ;  /* 0x000000060206b211 */ /* 0x004fc800078c08ff */
        /* <DEDUP_REMOVED lines=21> */
.L_x_756:
[----:B------:R-:W-:Y:S05]  /*13f0*/  BSYNC B0 ;  /* 0x0000000000007941 */ /* 0x000fea0003800000 */
.L_x_755:
        /* <DEDUP_REMOVED lines=12> */
[----:B----4-:R-:W2:Y:S01]  /*14c0*/  @!P3 LDC.64 R6, c[0x0][0x210] ;  /* 0x00008400ff06bb82 */ /* 0x010ea20000000a00 */
[C---:B------:R-:W-:Y:S01]  /*14d0*/  IMAD.WIDE.U32 R2, R0.reuse, UR10, R2 ;  /* 0x0000000a00027c25 */ /* 0x040fe2000f8e0002 */
[----:B------:R3:W-:Y:S03]  /*14e0*/  @P3 STS.128 [R234+0x1000], RZ ;  /* 0x001000ffea003388 */ /* 0x0007e60000000c00 */
[----:B------:R-:W-:-:S03]  /*14f0*/  IMAD R0, R0, UR11, R16 ;  /* 0x0000000b00007c24 */ /* 0x000fc6000f8e0210 */
[----:B------:R-:W4:Y:S01]  /*1500*/  @!P2 LDC.64 R4, c[0x0][0x210] ;  /* 0x00008400ff04ab82 */ /* 0x000f220000000a00 */
[----:B------:R-:W-:Y:S01]  /*1510*/  IMAD.IADD R0, R3, 0x1, R0 ;  /* 0x0000000103007824 */ /* 0x000fe200078e0200 */
        /* <DEDUP_REMOVED lines=22> */
.L_x_758:
[----:B------:R-:W-:Y:S05]  /*1680*/  BSYNC B0 ;  /* 0x0000000000007941 */ /* 0x000fea0003800000 */
.L_x_757:
        /* <DEDUP_REMOVED lines=8> */
[----:B--23--:R-:W-:Y:S01]  /*1710*/  IMAD.MOV.U32 R2, RZ, RZ, R14 ;  /* 0x000000ffff027224 */ /* 0x00cfe200078e000e */
[----:B------:R-:W-:Y:S01]  /*1720*/  ISETP.GE.AND P2, PT, R189, UR12, PT ;  /* 0x0000000cbd007c0c */ /* 0x000fe2000bf46270 */
[----:B------:R-:W-:Y:S01]  /*1730*/  IMAD.X R12, RZ, RZ, R13, P0 ;  /* 0x000000ffff0c7224 */ /* 0x000fe200000e060d */
[----:B------:R-:W-:Y:S01]  /*1740*/  ISETP.GE.AND P0, PT, R188, UR12, PT ;  /* 0x0000000cbc007c0c */ /* 0x000fe2000bf06270 */
[----:B------:R-:W-:Y:S02]  /*1750*/  IMAD.MOV.U32 R3, RZ, RZ, R11 ;  /* 0x000000ffff037224 */ /* 0x000fe400078e000b */
[----:B------:R-:W-:-:S02]  /*1760*/  IMAD R12, R12, UR10, RZ ;  /* 0x0000000a0c0c7c24 */ /* 0x000fc4000f8e02ff */
[----:B----4-:R-:W-:-:S04]  /*1770*/  IMAD.WIDE.U32 R6, R0, UR10, R2 ;  /* 0x0000000a00067c25 */ /* 0x010fc8000f8e0002 */
[----:B------:R-:W2:Y:S01]  /*1780*/  @!P3 LDC.64 R4, c[0x0][0x210] ;  /* 0x00008400ff04bb82 */ /* 0x000ea20000000a00 */
[----:B------:R-:W-:Y:S01]  /*1790*/  IMAD R0, R0, UR11, R12 ;  /* 0x0000000b00007c24 */ /* 0x000fe2000f8e020c */
[----:B------:R3:W-:Y:S03]  /*17a0*/  @P3 STS.128 [R234+0x1800], RZ ;  /* 0x001800ffea003388 */ /* 0x0007e60000000c00 */
[----:B------:R-:W-:-:S03]  /*17b0*/  IMAD.IADD R0, R7, 0x1, R0 ;  /* 0x0000000107007824 */ /* 0x000fc600078e0200 */
[----:B------:R-:W4:Y:S01]  /*17c0*/  @!P2 LDC.64 R16, c[0x0][0x210] ;  /* 0x00008400ff10ab82 */ /* 0x000f220000000a00 */
        /* <DEDUP_REMOVED lines=22> */
.L_x_760:
[----:B------:R-:W-:Y:S05]  /*1930*/  BSYNC B0 ;  /* 0x0000000000007941 */ /* 0x000fea0003800000 */
.L_x_759:
[----:B------:R-:W-:Y:S01]  /*1940*/  IMAD.IADD R183, R27, 0x1, R19 ;  /* 0x000000011bb77824 */ /* 0x000fe200078e0213 */
[----:B------:R-:W-:Y:S01]  /*1950*/  MOV R182, R26 ;  /* 0x0000001a00b67202 */ /* 0x000fe20000000f00 */
[----:B------:R-:W-:Y:S01]  /*1960*/  USHF.R.S32.HI UR32, URZ, 0x1f, UR19 ;  /* 0x0000001f3f207899 */ /* 0x000fe20008011413 */
[----:B------:R-:W-:Y:S01]  /*1970*/  ISETP.GE.AND P0, PT, R8, UR18, PT ;  /* 0x0000001208007c0c */ /* 0x000fe2000bf06270 */
[----:B------:R-:W-:Y:S01]  /*1980*/  UIMAD UR10, UR28, UR19, URZ ;  /* 0x000000131c0a72a4 */ /* 0x000fe2000f8e023f */
[----:B------:R-:W-:Y:S01]  /*1990*/  IMAD.U32 R181, RZ, RZ, UR29 ;  /* 0x0000001dffb57e24 */ /* 0x000fe2000f8e00ff */
[----:B------:R1:W-:Y:S01]  /*19a0*/  STL.64 [R1+0x38], R182 ;  /* 0x000038b601007387 */ /* 0x0003e20000100a00 */
[----:B------:R-:W-:Y:S01]  /*19b0*/  BSSY B0, `(.L_x_761) ;  /* 0x0000025000007945 */ /* 0x000fe20003800000 */
[----:B------:R-:W-:Y:S01]  /*19c0*/  UIMAD UR10, UR32, UR29, UR10 ;  /* 0x0000001d200a72a4 */ /* 0x000fe2000f8e020a */
[----:B--23--:R-:W-:Y:S01]  /*19d0*/  IMAD.WIDE.U32 R2, R181, UR19, R182 ;  /* 0x00000013b5027c25 */ /* 0x00cfe2000f8e00b6 */
[----:B------:R-:W-:-:S04]  /*19e0*/  ISETP.GE.AND P5, PT, R18, UR18, PT ;  /* 0x0000001212007c0c */ /* 0x000fc8000bfa6270 */
[----:B------:R-:W-:Y:S02]  /*19f0*/  IADD3 R10, R3, UR10, RZ ;  /* 0x0000000a030a7c10 */ /* 0x000fe4000fffe0ff */
[----:B------:R-:W-:Y:S07]  /*1a00*/  @P0 BRA `(.L_x_762) ;  /* 0x00000000007c0947 */ /* 0x000fee0003800000 */
[----:B------:R-:W-:Y:S02]  /*1a10*/  ULDC UR10, c[0x0][0x2d0] ;  /* 0x0000b400000a7ab9 */ /* 0x000fe40000000800 */
[----:B------:R-:W-:Y:S02]  /*1a20*/  ISETP.GE.AND P3, PT, R100, UR10, PT ;  /* 0x0000000a64007c0c */ /* 0x000fe4000bf66270 */
[----:B------:R-:W-:Y:S02]  /*1a30*/  ISETP.GE.AND P2, PT, R189, UR10, PT ;  /* 0x0000000abd007c0c */ /* 0x000fe4000bf46270 */
[----:B------:R-:W-:-:S09]  /*1a40*/  ISETP.GE.AND P0, PT, R188, UR10, PT ;  /* 0x0000000abc007c0c */ /* 0x000fd2000bf06270 */
[----:B----4-:R-:W2:Y:S01]  /*1a50*/  @!P3 LDC.64 R6, c[0x0][0x218] ;  /* 0x00008600ff06bb82 */ /* 0x010ea20000000a00 */
        /* <DEDUP_REMOVED lines=26> */
.L_x_762:
[----:B------:R-:W-:Y:S05]  /*1c00*/  BSYNC B0 ;  /* 0x0000000000007941 */ /* 0x000fea0003800000 */
.L_x_761:
        /* <DEDUP_REMOVED lines=10> */
[----:B--234-:R-:W2:Y:S01]  /*1cb0*/  @!P3 LDC.64 R4, c[0x0][0x218] ;  /* 0x00008600ff04bb82 */ /* 0x01cea20000000a00 */
[----:B------:R3:W-:Y:S07]  /*1cc0*/  @P3 STS.128 [R234+0x6800], RZ ;  /* 0x006800ffea003388 */ /* 0x0007ee0000000c00 */
        /* <DEDUP_REMOVED lines=23> */
.L_x_764:
[----:B------:R-:W-:Y:S05]  /*1e40*/  BSYNC B0 ;  /* 0x0000000000007941 */ /* 0x000fea0003800000 */
.L_x_763:
        /* <DEDUP_REMOVED lines=11> */
[----:B--234-:R-:W-:Y:S01]  /*1f00*/  LOP3.LUT R4, R24, 0xfffffff8, RZ, 0xc0, !PT ;  /* 0xfffffff818047812 */ /* 0x01cfe200078ec0ff */
[----:B------:R-:W-:Y:S01]  /*1f10*/  @UP1 UIMAD UR11, UR24, UR11, UR33 ;  /* 0x0000000b180b12a4 */ /* 0x000fe2000f8e0221 */
[----:B------:R-:W-:Y:S01]  /*1f20*/  ISETP.GE.AND P1, PT, R8, UR18, PT ;  /* 0x0000001208007c0c */ /* 0x000fe2000bf26270 */
[----:B------:R-:W-:Y:S01]  /*1f30*/  @UP1 ULEA UR12, UP0, UR34, UR12, 0x2 ;  /* 0x0000000c220c1291 */ /* 0x000fe2000f80103f */
[----:B------:R-:W-:-:S04]  /*1f40*/  DEPBAR.LE SB0, 0x0 ;  /* 0x000080000000791a */ /* 0x000fc80000000000 */
[----:B------:R-:W-:Y:S01]  /*1f50*/  @UP1 UIADD3 UR11, UR35, UR11, URZ ;  /* 0x0000000b230b1290 */ /* 0x000fe2000fffe03f */
[----:B------:R-:W-:Y:S01]  /*1f60*/  IMAD.U32 R2, RZ, RZ, UR12 ;  /* 0x0000000cff027e24 */ /* 0x000fe2000f8e00ff */
[----:B------:R-:W-:Y:S02]  /*1f70*/  @UP1 ULDC UR10, c[0x0][0x2e8] ;  /* 0x0000ba00000a1ab9 */ /* 0x000fe40000000800 */
[----:B------:R-:W-:-:S06]  /*1f80*/  @UP1 ULEA.HI.X UR13, UR34, UR13, UR11, 0x2, UP0 ;  /* 0x0000000d220d1291 */ /* 0x000fcc00080f140b */
[----:B------:R-:W-:-:S05]  /*1f90*/  IMAD.U32 R3, RZ, RZ, UR13 ;  /* 0x0000000dff037e24 */ /* 0x000fca000f8e00ff */
[----:B------:R2:W3:Y:S01]  /*1fa0*/  @P0 LDG.E R14, desc[UR22][R2.64] ;  /* 0x00000016020e0981 */ /* 0x0004e2000c1e1900 */
[----:B------:R-:W-:Y:S01]  /*1fb0*/  IMAD.IADD R4, R174, 0x1, -R4 ;  /* 0x00000001ae047824 */ /* 0x000fe200078e0a04 */
[----:B------:R-:W3:Y:S01]  /*1fc0*/  @P0 MUFU.RCP R12, UR10 ;  /* 0x0000000a000c0d08 */ /* 0x000ee20008001000 */
[----:B------:R-:W-:Y:S01]  /*1fd0*/  IMAD.SHL.U32 R13, R20, 0x8, RZ ;  /* 0x00000008140d7824 */ /* 0x000fe200078e00ff */
[----:B------:R-:W-:Y:S01]  /*1fe0*/  BAR.SYNC.DEFER_BLOCKING 0x0 ;  /* 0x0000000000007b1d */ /* 0x000fe20000010000 */
[----:B-1----:R-:W-:Y:S01]  /*1ff0*/  IMAD.IADD R27, R29, 0x1, R22 ;  /* 0x000000011d1b7824 */ /* 0x002fe200078e0216 */
[----:B------:R-:W-:Y:S01]  /*2000*/  USHF.L.U64.HI UR12, UR6, 0x6, UR7 ;  /* 0x00000006060c7899 */ /* 0x000fe20008010207 */
[----:B------:R-:W-:Y:S01]  /*2010*/  IMAD.MOV.U32 R26, RZ, RZ, R28 ;  /* 0x000000ffff1a7224 */ /* 0x000fe200078e001c */
[----:B------:R-:W-:Y:S01]  /*2020*/  USHF.L.U32 UR13, UR6, 0x6, URZ ;  /* 0x00000006060d7899 */ /* 0x000fe2000800063f */
[----:B------:R-:W-:Y:S01]  /*2030*/  ISETP.GE.AND P5, PT, R18, UR18, PT ;  /* 0x0000001212007c0c */ /* 0x000fe2000bfa6270 */
[----:B------:R-:W-:Y:S01]  /*2040*/  UIMAD UR11, UR12, UR19, URZ ;  /* 0x000000130c0b72a4 */ /* 0x000fe2000f8e023f */
[----:B------:R-:W-:Y:S01]  /*2050*/  BSSY B0, `(.L_x_765) ;  /* 0x0000061000007945 */ /* 0x000fe20003800000 */
[----:B------:R1:W-:Y:S02]  /*2060*/  STL.64 [R1], R26 ;  /* 0x0000001a01007387 */ /* 0x0003e40000100a00 */
[----:B------:R-:W-:Y:S01]  /*2070*/  UIMAD UR11, UR32, UR13, UR11 ;  /* 0x0000000d200b72a4 */ /* 0x000fe2000f8e020b */
[----:B--2---:R-:W-:-:S02]  /*2080*/  LEA.HI R2, R23, R174, RZ, 0x4 ;  /* 0x000000ae17027211 */ /* 0x004fc400078f20ff */
[----:B------:R-:W-:Y:S01]  /*2090*/  LOP3.LUT R3, R21, 0xffffffe0, RZ, 0xc0, !PT ;  /* 0xffffffe015037812 */ /* 0x000fe200078ec0ff */
[----:B------:R1:W-:Y:S01]  /*20a0*/  @P1 STS [R234+0x9000], RZ ;  /* 0x009000ffea001388 */ /* 0x0003e20000000800 */
[----:B------:R-:W-:-:S03]  /*20b0*/  SHF.R.S32.HI R6, RZ, 0x4, R2 ;  /* 0x00000004ff067819 */ /* 0x000fc60000011402 */
[----:B------:R-:W-:Y:S01]  /*20c0*/  IMAD.IADD R3, R174, 0x1, -R3 ;  /* 0x00000001ae037824 */ /* 0x000fe200078e0a03 */
[C---:B------:R-:W-:Y:S01]  /*20d0*/  LEA.HI R0, R2.reuse, R6, RZ, 0x1 ;  /* 0x0000000602007211 */ /* 0x040fe200078f08ff */
[----:B------:R1:W-:Y:S01]  /*20e0*/  @P1 STS [R234+0x9004], RZ ;  /* 0x009004ffea001388 */ /* 0x0003e20000000800 */
[----:B------:R-:W-:Y:S02]  /*20f0*/  LOP3.LUT R2, R2, 0xfffffff0, RZ, 0xc0, !PT ;  /* 0xfffffff002027812 */ /* 0x000fe400078ec0ff */
[----:B------:R-:W-:Y:S01]  /*2100*/  LOP3.LUT R5, R0, 0xfffffffe, RZ, 0xc0, !PT ;  /* 0xfffffffe00057812 */ /* 0x000fe200078ec0ff */
[----:B------:R1:W-:Y:S01]  /*2110*/  @P1 STS.64 [R234+0x9008], RZ ;  /* 0x009008ffea001388 */ /* 0x0003e20000000a00 */
[----:B------:R-:W-:Y:S01]  /*2120*/  SHF.R.S32.HI R8, RZ, 0x1f, R3 ;  /* 0x0000001fff087819 */ /* 0x000fe20000011403 */
[----:B------:R-:W-:Y:S02]  /*2130*/  IMAD.IADD R0, R174, 0x1, -R2 ;  /* 0x00000001ae007824 */ /* 0x000fe400078e0a02 */
[----:B------:R-:W-:Y:S01]  /*2140*/  IMAD.IADD R9, R6, 0x1, -R5 ;  /* 0x0000000106097824 */ /* 0x000fe200078e0a05 */
[----:B------:R-:W-:Y:S01]  /*2150*/  LEA.HI R8, R8, R3, RZ, 0x2 ;  /* 0x0000000308087211 */ /* 0x000fe200078f10ff */
[----:B------:R1:W-:Y:S01]  /*2160*/  @P1 STS.128 [R234+0xa000], RZ ;  /* 0x00a000ffea001388 */ /* 0x0003e20000000c00 */
[----:B------:R-:W-:-:S02]  /*2170*/  LEA.HI R2, R0, R0, RZ, 0x1 ;  /* 0x0000000000027211 */ /* 0x000fc400078f08ff */
[----:B------:R-:W-:Y:S01]  /*2180*/  LEA.HI R3, R4, R4, RZ, 0x1 ;  /* 0x0000000404037211 */ /* 0x000fe200078f08ff */
[----:B------:R1:W-:Y:S01]  /*2190*/  @P1 STS.128 [R234+0xb000], RZ ;  /* 0x00b000ffea001388 */ /* 0x0003e20000000c00 */
[----:B------:R-:W-:Y:S02]  /*21a0*/  LOP3.LUT R6, R2, 0x7fffffe, RZ, 0xc0, !PT ;  /* 0x07fffffe02067812 */ /* 0x000fe400078ec0ff */
[----:B------:R-:W-:Y:S02]  /*21b0*/  SHF.R.S32.HI R11, RZ, 0x1f, R0 ;  /* 0x0000001fff0b7819 */ /* 0x000fe40000011400 */
[----:B------:R-:W-:Y:S01]  /*21c0*/  SHF.R.S32.HI R7, RZ, 0x1, R2 ;  /* 0x00000001ff077819 */ /* 0x000fe20000011402 */
[----:B------:R-:W-:Y:S01]  /*21d0*/  IMAD.IADD R173, R0, 0x1, -R6 ;  /* 0x0000000100ad7824 */ /* 0x000fe200078e0a06 */
[----:B------:R-:W-:Y:S02]  /*21e0*/  SHF.R.S32.HI R2, RZ, 0x1f, R2 ;  /* 0x0000001fff027819 */ /* 0x000fe40000011402 */
[----:B------:R-:W-:-:S02]  /*21f0*/  LOP3.LUT R5, R3, 0x7fffffe, RZ, 0xc0, !PT ;  /* 0x07fffffe03057812 */ /* 0x000fc400078ec0ff */
[----:B------:R-:W-:Y:S02]  /*2200*/  LEA.HI R11, R11, R0, RZ, 0x3 ;  /* 0x000000000b0b7211 */ /* 0x000fe400078f18ff */
[----:B------:R-:W-:Y:S01]  /*2210*/  LEA.HI R0, R2, R7, RZ, 0x2 ;  /* 0x0000000702007211 */ /* 0x000fe200078f10ff */
[----:B------:R-:W-:Y:S01]  /*2220*/  IMAD.IADD R10, R4, 0x1, -R5 ;  /* 0x00000001040a7824 */ /* 0x000fe200078e0a05 */
[----:B------:R-:W-:Y:S01]  /*2230*/  SHF.R.S32.HI R17, RZ, 0x1, R3 ;  /* 0x00000001ff117819 */ /* 0x000fe20000011403 */
[----:B------:R-:W-:Y:S01]  /*2240*/  IMAD.SHL.U32 R6, R11, 0x20, RZ ;  /* 0x000000200b067824 */ /* 0x000fe200078e00ff */
[----:B------:R-:W-:Y:S01]  /*2250*/  LOP3.LUT R4, R0, 0xfffffffc, RZ, 0xc0, !PT ;  /* 0xfffffffc00047812 */ /* 0x000fe200078ec0ff */
[----:B------:R-:W-:Y:S01]  /*2260*/  IMAD R10, R9, 0x8, R10 ;  /* 0x00000008090a7824 */ /* 0x000fe200078e020a */
[----:B------:R-:W-:Y:S01]  /*2270*/  LEA R5, R25, UR27, 0x4 ;  /* 0x0000001b19057c11 */ /* 0x000fe2000f8e20ff */
[----:B------:R-:W-:Y:S01]  /*2280*/  IMAD.SHL.U32 R3, R17, 0x40, RZ ;  /* 0x0000004011037824 */ /* 0x000fe200078e00ff */
[----:B------:R-:W-:Y:S01]  /*2290*/  SHF.R.S32.HI R2, RZ, 0x2, R8 ;  /* 0x00000002ff027819 */ /* 0x000fe20000011408 */
[----:B------:R-:W-:Y:S01]  /*22a0*/  IMAD.IADD R16, R7, 0x1, -R4 ;  /* 0x0000000107107824 */ /* 0x000fe200078e0a04 */
[----:B------:R-:W-:-:S02]  /*22b0*/  LOP3.LUT R172, R6, 0xffffff00, RZ, 0xc0, !PT ;  /* 0xffffff0006ac7812 */ /* 0x000fc400078ec0ff */
[----:B------:R-:W-:Y:S01]  /*22c0*/  LOP3.LUT R0, R3, 0xc0, RZ, 0xc0, !PT ;  /* 0x000000c003007812 */ /* 0x000fe200078ec0ff */
[----:B------:R-:W-:Y:S01]  /*22d0*/  IMAD.SHL.U32 R4, R16, 0x40, RZ ;  /* 0x0000004010047824 */ /* 0x000fe200078e00ff */
[----:B------:R-:W-:Y:S01]  /*22e0*/  IADD3 R8, R5, 0x1, R2 ;  /* 0x0000000105087810 */ /* 0x000fe20007ffe002 */
[----:B------:R-:W-:Y:S01]  /*22f0*/  IMAD.SHL.U32 R3, R9, 0x8, RZ ;  /* 0x0000000809037824 */ /* 0x000fe200078e00ff */
[----:B------:R-:W-:Y:S02]  /*2300*/  LOP3.LUT R5, R0, 0x8, R13, 0xf8, !PT ;  /* 0x0000000800057812 */ /* 0x000fe400078ef80d */
[----:B------:R-:W-:Y:S02]  /*2310*/  SHF.R.U32.HI R2, RZ, 0x3, R0 ;  /* 0x00000003ff027819 */ /* 0x000fe40000011600 */
[----:B------:R-:W-:Y:S02]  /*2320*/  LOP3.LUT R0, R4, 0xc0, RZ, 0xc0, !PT ;  /* 0x000000c004007812 */ /* 0x000fe400078ec0ff */
[----:B------:R-:W-:Y:S01]  /*2330*/  LOP3.LUT R7, R5, R2, RZ, 0x3c, !PT ;  /* 0x0000000205077212 */ /* 0x000fe200078e3cff */
[----:B------:R-:W-:Y:S01]  /*2340*/  IMAD.U32 R5, RZ, RZ, UR21 ;  /* 0x00000015ff057e24 */ /* 0x000fe2000f8e00ff */
[----:B------:R-:W-:-:S02]  /*2350*/  LOP3.LUT R3, R0, 0x8, R3, 0xf8, !PT ;  /* 0x0000000800037812 */ /* 0x000fc400078ef803 */
[----:B------:R-:W-:Y:S01]  /*2360*/  SHF.R.U32.HI R2, RZ, 0x3, R0 ;  /* 0x00000003ff027819 */ /* 0x000fe20000011600 */
[----:B------:R-:W-:Y:S01]  /*2370*/  IMAD R0, R25, 0x200, R172 ;  /* 0x0000020019007824 */ /* 0x000fe200078e02ac */
[----:B------:R-:W-:Y:S02]  /*2380*/  IADD3 R5, R5, -UR17, R8 ;  /* 0x8000001105057c10 */ /* 0x000fe4000fffe008 */
[----:B------:R-:W-:Y:S01]  /*2390*/  LOP3.LUT R103, R3, R2, RZ, 0x3c, !PT ;  /* 0x0000000203677212 */ /* 0x000fe200078e3cff */
[----:B------:R-:W-:Y:S02]  /*23a0*/  IMAD R0, R173, 0x20, R0 ;  /* 0x00000020ad007824 */ /* 0x000fe400078e0200 */
[----:B------:R-:W-:Y:S01]  /*23b0*/  VIADD R102, R5, UR5 ;  /* 0x0000000505667c36 */ /* 0x000fe20008000000 */
[----:B------:R-:W-:Y:S01]  /*23c0*/  UMOV UR5, URZ ;  /* 0x0000003f00057c82 */ /* 0x000fe20008000000 */
[----:B------:R-:W-:Y:S02]  /*23d0*/  IMAD.IADD R0, R103, 0x1, R0 ;  /* 0x0000000167007824 */ /* 0x000fe400078e0200 */
[----:B------:R-:W-:-:S03]  /*23e0*/  IMAD.U32 R2, R10, 0x20, R7 ;  /* 0x000000200a027824 */ /* 0x000fc600078e0007 */
[----:B------:R-:W-:Y:S01]  /*23f0*/  LEA R232, R0, UR4, 0x1 ;  /* 0x0000000400e87c11 */ /* 0x000fe2000f8e08ff */
[----:B---3--:R-:W-:-:S05]  /*2400*/  @P0 FMUL.FTZ R4, R14, R12 ;  /* 0x0000000c0e040220 */ /* 0x008fca0000410000 */
[----:B------:R-:W-:Y:S01]  /*2410*/  @P0 R2UR UR10, R4 ;  /* 0x00000000040a02ca */ /* 0x000fe200000e0000 */
[----:B------:R-:W-:-:S04]  /*2420*/  IMAD.U32 R4, RZ, RZ, UR19 ;  /* 0x00000013ff047e24 */ /* 0x000fc8000f8e00ff */
[----:B------:R-:W-:-:S04]  /*2430*/  IMAD.WIDE.U32 R4, R4, UR13, R26 ;  /* 0x0000000d04047c25 */ /* 0x000fc8000f8e001a */
[----:B------:R-:W-:-:S04]  /*2440*/  VIADD R3, R5, UR11 ;  /* 0x0000000b05037c36 */ /* 0x000fc80008000000 */
        /* <DEDUP_REMOVED lines=33> */
.L_x_766:
[----:B------:R-:W-:Y:S05]  /*2660*/  BSYNC B0 ;  /* 0x0000000000007941 */ /* 0x000fea0003800000 */
.L_x_765:
        /* <DEDUP_REMOVED lines=12> */
[----:B-12---:R-:W-:Y:S02]  /*2730*/  IADD3.X R6, R3, UR18, RZ, P0, !PT ;  /* 0x0000001203067c10 */ /* 0x006fe400087fe4ff */
[----:B------:R-:W-:-:S07]  /*2740*/  ISETP.GE.AND P0, PT, R188, UR10, PT ;  /* 0x0000000abc007c0c */ /* 0x000fce000bf06270 */
[----:B------:R-:W1:Y:S01]  /*2750*/  @!P3 LDC.64 R8, c[0x0][0x220] ;  /* 0x00008800ff08bb82 */ /* 0x000e620000000a00 */
        /* <DEDUP_REMOVED lines=24> */
.L_x_768:
[----:B------:R-:W-:Y:S05]  /*28e0*/  BSYNC B0 ;  /* 0x0000000000007941 */ /* 0x000fea0003800000 */
.L_x_767:
[----:B--2---:R-:W-:Y:S01]  /*28f0*/  LDSM.16.M88.4 R8, [R232] ;  /* 0x00000000e808783b */ /* 0x004fe20000000200 */
[----:B------:R-:W-:Y:S01]  /*2900*/  IMAD.MOV.U32 R0, RZ, RZ, 0x10 ;  /* 0x00000010ff007424 */ /* 0x000fe200078e00ff */
[----:B------:R-:W-:Y:S01]  /*2910*/  LOP3.LUT P1, RZ, R16, 0x2, RZ, 0xc0, !PT ;  /* 0x0000000210ff7812 */ /* 0x000fe2000782c0ff */
[----:B------:R-:W-:Y:S01]  /*2920*/  ULDC UR25, c[0x0][0x39c] ;  /* 0x0000e70000197ab9 */ /* 0x000fe20000000800 */
[----:B------:R-:W2:Y:S01]  /*2930*/  LDSM.16.M88.4 R12, [R229+0x6000] ;  /* 0x00600000e50c783b */ /* 0x000ea20000000200 */
[----:B------:R-:W-:Y:S01]  /*2940*/  LOP3.LUT P0, RZ, R17, 0x2, RZ, 0xc0, !PT ;  /* 0x0000000211ff7812 */ /* 0x000fe2000780c0ff */
[----:B------:R-:W-:Y:S01]  /*2950*/  IMAD.SHL.U32 R174, R174, 0x2, RZ ;  /* 0x00000002aeae7824 */ /* 0x000fe200078e00ff */
[C---:B-1--4-:R-:W-:Y:S01]  /*2960*/  SEL R2, R0.reuse, 0xfffffff0, !P1 ;  /* 0xfffffff000027807 */ /* 0x052fe20004800000 */
[----:B------:R-:W1:Y:S01]  /*2970*/  LDSM.16.M88.4 R4, [R232+0x1000] ;  /* 0x00100000e804783b */ /* 0x000e620000000200 */
[----:B------:R-:W-:Y:S01]  /*2980*/  SEL R0, R0, 0xfffffff0, !P0 ;  /* 0xfffffff000007807 */ /* 0x000fe20004000000 */
[----:B------:R-:W-:Y:S01]  /*2990*/  UISETP.GE.AND UP0, UPT, UR20, 0x2, UPT ;  /* 0x000000021400788c */ /* 0x000fe2000bf06270 */
[----:B------:R-:W-:Y:S01]  /*29a0*/  LOP3.LUT R175, R174, 0x6, RZ, 0xc0, !PT ;  /* 0x00000006aeaf7812 */ /* 0x000fe200078ec0ff */
[----:B------:R-:W-:Y:S01]  /*29b0*/  IMAD R233, R2, 0x2, R232 ;  /* 0x0000000202e97824 */ /* 0x000fe200078e02e8 */
[----:B------:R-:W-:Y:S01]  /*29c0*/  LDSM.16.M88.4 R68, [R229+0x7000] ;  /* 0x00700000e544783b */ /* 0x000fe20000000200 */
[----:B------:R-:W-:-:S03]  /*29d0*/  IMAD R231, R0, 0x2, R229 ;  /* 0x0000000200e77824 */ /* 0x000fc600078e02e5 */
[----:B------:R-:W-:Y:S04]  /*29e0*/  LDSM.16.M88.4 R28, [R233] ;  /* 0x00000000e91c783b */ /* 0x000fe80000000200 */
[----:B------:R-:W4:Y:S04]  /*29f0*/  LDSM.16.M88.4 R44, [R231+0x6000] ;  /* 0x00600000e72c783b */ /* 0x000f280000000200 */
[----:B------:R-:W5:Y:S04]  /*2a00*/  LDSM.16.M88.4 R24, [R233+0x1000] ;  /* 0x00100000e918783b */ /* 0x000f680000000200 */
[----:B------:R-:W-:Y:S04]  /*2a10*/  LDSM.16.M88.4 R40, [R232+0x2000] ;  /* 0x00200000e828783b */ /* 0x000fe80000000200 */
[----:B------:R-:W3:Y:S04]  /*2a20*/  LDSM.16.M88.4 R16, [R229+0x6400] ;  /* 0x00640000e510783b */ /* 0x000ee80000000200 */
[----:B------:R-:W3:Y:S04]  /*2a30*/  LDSM.16.M88.4 R52, [R229+0x6c00] ;  /* 0x006c0000e534783b */ /* 0x000ee80000000200 */
[----:B------:R-:W3:Y:S01]  /*2a40*/  LDSM.16.M88.4 R48, [R229+0x6800] ;  /* 0x00680000e530783b */ /* 0x000ee20000000200 */
[-C--:B--2---:R-:W-:Y:S03]  /*2a50*/  HMMA.16816.F32.BF16 R32, R8, R12.reuse, RZ ;  /* 0x0000000c0820723c */ /* 0x084fe600000418ff */
[----:B------:R-:W2:Y:S04]  /*2a60*/  LDSM.16.M88.4 R36, [R232+0x3000] ;  /* 0x00300000e824783b */ /* 0x000ea80000000200 */
[----:B------:R-:W-:Y:S01]  /*2a70*/  LDSM.16.M88.4 R80, [R231+0x7000] ;  /* 0x00700000e750783b */ /* 0x000fe20000000200 */
[C---:B-1----:R-:W-:Y:S03]  /*2a80*/  HMMA.16816.F32.BF16 R20, R4.reuse, R12, RZ ;  /* 0x0000000c0414723c */ /* 0x042fe600000418ff */
[----:B------:R-:W-:Y:S03]  /*2a90*/  LDSM.16.M88.4 R60, [R231+0x6400] ;  /* 0x00640000e73c783b */ /* 0x000fe60000000200 */
[-C--:B------:R-:W-:Y:S01]  /*2aa0*/  HMMA.16816.F32.BF16 R76, R4, R14.reuse, RZ ;  /* 0x0000000e044c723c */ /* 0x080fe200000418ff */
[----:B------:R-:W-:Y:S04]  /*2ab0*/  LDSM.16.M88.4 R64, [R231+0x6c00] ;  /* 0x006c0000e740783b */ /* 0x000fe80000000200 */
[----:B------:R-:W-:Y:S01]  /*2ac0*/  LDSM.16.M88.4 R56, [R231+0x6800] ;  /* 0x00680000e738783b */ /* 0x000fe20000000200 */
[----:B------:R-:W-:Y:S03]  /*2ad0*/  HMMA.16816.F32.BF16 R12, R8, R14, RZ ;  /* 0x0000000e080c723c */ /* 0x000fe600000418ff */
[----:B------:R-:W-:Y:S03]  /*2ae0*/  LDSM.16.M88.4 R144, [R229+0x8000] ;  /* 0x00800000e590783b */ /* 0x000fe60000000200 */
[-C--:B----4-:R-:W-:Y:S01]  /*2af0*/  HMMA.16816.F32.BF16 R72, R28, R44.reuse, R32 ;  /* 0x0000002c1c48723c */ /* 0x090fe20000041820 */
[----:B------:R-:W1:Y:S04]  /*2b00*/  LDSM.16.M88.4 R32, [R233+0x2000] ;  /* 0x00200000e920783b */ /* 0x000e680000000200 */
[----:B------:R-:W0:Y:S01]  /*2b10*/  LDGDEPBAR ;  /* 0x00000000000079af */ /* 0x000e220000000000 */
[----:B-----5:R-:W-:Y:S03]  /*2b20*/  HMMA.16816.F32.BF16 R84, R24, R44, R20 ;  /* 0x0000002c1854723c */ /* 0x020fe60000041814 */
[----:B------:R-:W4:Y:S03]  /*2b30*/  LDSM.16.M88.4 R20, [R233+0x3000] ;  /* 0x00300000e914783b */ /* 0x000f260000000200 */
[C---:B---3--:R-:W-:Y:S06]  /*2b40*/  HMMA.16816.F32.BF16 R92, R4.reuse, R16, RZ ;  /* 0x00000010045c723c */ /* 0x048fec00000418ff */
[----:B------:R-:W-:Y:S06]  /*2b50*/  HMMA.16816.F32.BF16 R132, R4, R18, RZ ;  /* 0x000000120484723c */ /* 0x000fec00000418ff */
[----:B------:R-:W-:Y:S06]  /*2b60*/  HMMA.16816.F32.BF16 R96, R40, R68, R72 ;  /* 0x000000442860723c */ /* 0x000fec0000041848 */
[C---:B------:R-:W-:Y:S06]  /*2b70*/  HMMA.16816.F32.BF16 R124, R8.reuse, R16, RZ ;  /* 0x00000010087c723c */ /* 0x040fec00000418ff */
[----:B------:R-:W-:Y:S01]  /*2b80*/  HMMA.16816.F32.BF16 R120, R8, R18, RZ ;  /* 0x000000120878723c */ /* 0x000fe200000418ff */
[----:B------:R-:W3:Y:S05]  /*2b90*/  LDSM.16.M88.4 R16, [R232+0x4000] ;  /* 0x00400000e810783b */ /* 0x000eea0000000200 */
[C---:B------:R-:W-:Y:S06]  /*2ba0*/  HMMA.16816.F32.BF16 R116, R4.reuse, R52, RZ ;  /* 0x000000340474723c */ /* 0x040fec00000418ff */
[C---:B------:R-:W-:Y:S06]  /*2bb0*/  HMMA.16816.F32.BF16 R88, R4.reuse, R48, RZ ;  /* 0x000000300458723c */ /* 0x040fec00000418ff */
[C---:B------:R-:W-:Y:S06]  /*2bc0*/  HMMA.16816.F32.BF16 R136, R4.reuse, R50, RZ ;  /* 0x000000320488723c */ /* 0x040fec00000418ff */
[----:B------:R-:W-:Y:S06]  /*2bd0*/  HMMA.16816.F32.BF16 R128, R4, R54, RZ ;  /* 0x000000360480723c */ /* 0x000fec00000418ff */
[----:B------:R-:W-:Y:S06]  /*2be0*/  HMMA.16816.F32.BF16 R112, R8, R48, RZ ;  /* 0x000000300870723c */ /* 0x000fec00000418ff */
[----:B--2---:R-:W-:Y:S01]  /*2bf0*/  HMMA.16816.F32.BF16 R4, R36, R68, R84 ;  /* 0x000000442404723c */ /* 0x004fe20000041854 */
[----:B------:R-:W-:Y:S05]  /*2c00*/  LDSM.16.M88.4 R84, [R231+0x7c00] ;  /* 0x007c0000e754783b */ /* 0x000fea0000000200 */
[-C--:B------:R-:W-:Y:S01]  /*2c10*/  HMMA.16816.F32.BF16 R72, R28, R46.reuse, R12 ;  /* 0x0000002e1c48723c */ /* 0x080fe2000004180c */
[----:B------:R-:W-:Y:S05]  /*2c20*/  LDSM.16.M88.4 R12, [R233+0x4000] ;  /* 0x00400000e90c783b */ /* 0x000fea0000000200 */
[----:B------:R-:W-:Y:S01]  /*2c30*/  HMMA.16816.F32.BF16 R168, R24, R46, R76 ;  /* 0x0000002e18a8723c */ /* 0x000fe2000004184c */
[----:B------:R-:W-:Y:S05]  /*2c40*/  LDSM.16.M88.4 R44, [R229+0x7c00] ;  /* 0x007c0000e52c783b */ /* 0x000fea0000000200 */
[----:B-1----:R-:W-:Y:S01]  /*2c50*/  HMMA.16816.F32.BF16 R76, R32, R80, R96 ;  /* 0x00000050204c723c */ /* 0x002fe20000041860 */
[----:B------:R-:W-:Y:S05]  /*2c60*/  LDSM.16.M88.4 R96, [R231+0x8000] ;  /* 0x00800000e760783b */ /* 0x000fea0000000200 */
[C---:B------:R-:W-:Y:S01]  /*2c70*/  HMMA.16816.F32.BF16 R108, R8.reuse, R50, RZ ;  /* 0x00000032086c723c */ /* 0x040fe200000418ff */
[----:B------:R-:W-:Y:S05]  /*2c80*/  LDSM.16.M88.4 R48, [R229+0x7800] ;  /* 0x00780000e530783b */ /* 0x000fea0000000200 */
[C---:B------:R-:W-:Y:S06]  /*2c90*/  HMMA.16816.F32.BF16 R104, R8.reuse, R52, RZ ;  /* 0x000000340868723c */ /* 0x040fec00000418ff */
[----:B------:R-:W-:Y:S01]  /*2ca0*/  HMMA.16816.F32.BF16 R164, R8, R54, RZ ;  /* 0x0000003608a4723c */ /* 0x000fe200000418ff */
[----:B------:R-:W1:Y:S04]  /*2cb0*/  LDSM.16.M88.4 R52, [R229+0x7400] ;  /* 0x00740000e534783b */ /* 0x000e680000000200 */
[----:B------:R-:W2:Y:S01]  /*2cc0*/  LDSM.16.M88.4 R8, [R232+0x5000] ;  /* 0x00500000e808783b */ /* 0x000ea20000000200 */
[C---:B------:R-:W-:Y:S06]  /*2cd0*/  HMMA.16816.F32.BF16 R152, R24.reuse, R60, R92 ;  /* 0x0000003c1898723c */ /* 0x040fec000004185c */
[C---:B------:R-:W-:Y:S06]  /*2ce0*/  HMMA.16816.F32.BF16 R92, R24.reuse, R64, R116 ;  /* 0x00000040185c723c */ /* 0x040fec0000041874 */
[C---:B------:R-:W-:Y:S06]  /*2cf0*/  HMMA.16816.F32.BF16 R148, R24.reuse, R56, R88 ;  /* 0x000000381894723c */ /* 0x040fec0000041858 */
[C---:B------:R-:W-:Y:S06]  /*2d00*/  HMMA.16816.F32.BF16 R116, R24.reuse, R62, R132 ;  /* 0x0000003e1874723c */ /* 0x040fec0000041884 */
[----:B------:R-:W-:Y:S06]  /*2d10*/  HMMA.16816.F32.BF16 R140, R24, R58, R136 ;  /* 0x0000003a188c723c */ /* 0x000fec0000041888 */
[C---:B------:R-:W-:Y:S06]  /*2d20*/  HMMA.16816.F32.BF16 R132, R28.reuse, R60, R124 ;  /* 0x0000003c1c84723c */ /* 0x040fec000004187c */
[----:B------:R-:W-:Y:S06]  /*2d30*/  HMMA.16816.F32.BF16 R156, R28, R56, R112 ;  /* 0x000000381c9c723c */ /* 0x000fec0000041870 */
[----:B----4-:R-:W-:Y:S01]  /*2d40*/  HMMA.16816.F32.BF16 R88, R20, R80, R4 ;  /* 0x000000501458723c */ /* 0x010fe20000041804 */
[----:B------:R-:W-:Y:S05]  /*2d50*/  LDSM.16.M88.4 R4, [R233+0x5000] ;  /* 0x00500000e904783b */ /* 0x000fea0000000200 */
[----:B------:R-:W-:Y:S01]  /*2d60*/  HMMA.16816.F32.BF16 R136, R24, R66, R128 ;  /* 0x000000421888723c */ /* 0x000fe20000041880 */
[----:B------:R-:W4:Y:S05]  /*2d70*/  LDSM.16.M88.4 R24, [R231+0x7400] ;  /* 0x00740000e718783b */ /* 0x000f2a0000000200 */
[----:B------:R-:W-:Y:S06]  /*2d80*/  HMMA.16816.F32.BF16 R112, R40, R70, R72 ;  /* 0x000000462870723c */ /* 0x000fec0000041848 */
[----:B---3--:R-:W-:Y:S06]  /*2d90*/  HMMA.16816.F32.BF16 R76, R16, R144, R76 ;  /* 0x00000090104c723c */ /* 0x008fec000004184c */
[C---:B------:R-:W-:Y:S01]  /*2da0*/  HMMA.16816.F32.BF16 R128, R28.reuse, R58, R108 ;  /* 0x0000003a1c80723c */ /* 0x040fe2000004186c */
[----:B------:R-:W3:Y:S05]  /*2db0*/  LDSM.16.M88.4 R56, [R231+0x7800] ;  /* 0x00780000e738783b */ /* 0x000eea0000000200 */
[----:B------:R-:W-:Y:S06]  /*2dc0*/  HMMA.16816.F32.BF16 R124, R28, R62, R120 ;  /* 0x0000003e1c7c723c */ /* 0x000fec0000041878 */
[----:B------:R-:W-:Y:S06]  /*2dd0*/  HMMA.16816.F32.BF16 R68, R36, R70, R168 ;  /* 0x000000462444723c */ /* 0x000fec00000418a8 */
[C---:B------:R-:W-:Y:S06]  /*2de0*/  HMMA.16816.F32.BF16 R160, R28.reuse, R64, R104 ;  /* 0x000000401ca0723c */ /* 0x040fec0000041868 */
[----:B------:R-:W-:Y:S06]  /*2df0*/  HMMA.16816.F32.BF16 R72, R28, R66, R164 ;  /* 0x000000421c48723c */ /* 0x000fec00000418a4 */
[----:B-1----:R-:W-:Y:S06]  /*2e00*/  HMMA.16816.F32.BF16 R28, R40, R52, R132 ;  /* 0x00000034281c723c */ /* 0x002fec0000041884 */
[----:B--2---:R-:W-:Y:S06]  /*2e10*/  HMMA.16816.F32.BF16 R64, R8, R144, R88 ;  /* 0x000000900840723c */ /* 0x004fec0000041858 */
[C---:B------:R-:W-:Y:S06]  /*2e20*/  HMMA.16816.F32.BF16 R120, R36.reuse, R52, R152 ;  /* 0x000000342478723c */ /* 0x040fec0000041898 */
[C---:B------:R-:W-:Y:S06]  /*2e30*/  HMMA.16816.F32.BF16 R108, R36.reuse, R48, R148 ;  /* 0x00000030246c723c */ /* 0x040fec0000041894 */
[C---:B------:R-:W-:Y:S06]  /*2e40*/  HMMA.16816.F32.BF16 R92, R36.reuse, R44, R92 ;  /* 0x0000002c245c723c */ /* 0x040fec000004185c */
[C---:B------:R-:W-:Y:S06]  /*2e50*/  HMMA.16816.F32.BF16 R116, R36.reuse, R54, R116 ;  /* 0x000000362474723c */ /* 0x040fec0000041874 */
[C---:B------:R-:W-:Y:S06]  /*2e60*/  HMMA.16816.F32.BF16 R104, R36.reuse, R50, R140 ;  /* 0x000000322468723c */ /* 0x040fec000004188c */
[----:B------:R-:W-:Y:S06]  /*2e70*/  HMMA.16816.F32.BF16 R60, R36, R46, R136 ;  /* 0x0000002e243c723c */ /* 0x000fec0000041888 */
[----:B------:R-:W-:Y:S06]  /*2e80*/  HMMA.16816.F32.BF16 R88, R32, R82, R112 ;  /* 0x000000522058723c */ /* 0x000fec0000041870 */
[----:B------:R-:W-:Y:S06]  /*2e90*/  HMMA.16816.F32.BF16 R112, R12, R96, R76 ;  /* 0x000000600c70723c */ /* 0x000fec000004184c */
[----:B------:R-:W-:Y:S06]  /*2ea0*/  HMMA.16816.F32.BF16 R52, R40, R54, R124 ;  /* 0x000000362834723c */ /* 0x000fec000004187c */
[----:B------:R-:W-:Y:S06]  /*2eb0*/  HMMA.16816.F32.BF16 R36, R20, R82, R68 ;  /* 0x000000521424723c */ /* 0x000fec0000041844 */
[C---:B------:R-:W-:Y:S06]  /*2ec0*/  HMMA.16816.F32.BF16 R76, R40.reuse, R48, R156 ;  /* 0x00000030284c723c */ /* 0x040fec000004189c */
[----:B------:R-:W-:Y:S01]  /*2ed0*/  HMMA.16816.F32.BF16 R124, R40, R50, R128 ;  /* 0x00000032287c723c */ /* 0x000fe20000041880 */
[----:B------:R-:W-:-:S04]  /*2ee0*/  FMUL.FTZ R0, R112, UR25 ;  /* 0x0000001970007c20 */ /* 0x000fc80008410000 */
[----:B------:R1:W-:Y:S01]  /*2ef0*/  MUFU.TANH R140, R0 ;  /* 0x00000000008c7308 */ /* 0x0003e20000002400 */
[----:B----4-:R-:W-:Y:S06]  /*2f00*/  HMMA.16816.F32.BF16 R48, R32, R24, R28 ;  /* 0x000000182030723c */ /* 0x010fec000004181c */
[C---:B------:R-:W-:Y:S06]  /*2f10*/  HMMA.16816.F32.BF16 R128, R40.reuse, R44, R160 ;  /* 0x0000002c2880723c */ /* 0x040fec00000418a0 */
[----:B------:R-:W-:Y:S01]  /*2f20*/  HMMA.16816.F32.BF16 R72, R40, R46, R72 ;  /* 0x0000002e2848723c */ /* 0x000fe20000041848 */
[----:B-1----:R-:W-:-:S05]  /*2f30*/  FMUL.FTZ R0, R113, UR25 ;  /* 0x0000001971007c20 */ /* 0x002fca0008410000 */
[C---:B------:R-:W-:Y:S01]  /*2f40*/  HMMA.16816.F32.BF16 R120, R20.reuse, R24, R120 ;  /* 0x000000181478723c */ /* 0x040fe20000041878 */
[----:B------:R1:W2:Y:S05]  /*2f50*/  MUFU.TANH R133, R0 ;  /* 0x0000000000857308 */ /* 0x0002aa0000002400 */
[C---:B------:R-:W-:Y:S06]  /*2f60*/  HMMA.16816.F32.BF16 R116, R20.reuse, R26, R116 ;  /* 0x0000001a1474723c */ /* 0x040fec0000041874 */
[C---:B---3--:R-:W-:Y:S06]  /*2f70*/  HMMA.16816.F32.BF16 R108, R20.reuse, R56, R108 ;  /* 0x00000038146c723c */ /* 0x048fec000004186c */
[----:B------:R-:W-:Y:S01]  /*2f80*/  HMMA.16816.F32.BF16 R104, R20, R58, R104 ;  /* 0x0000003a1468723c */ /* 0x000fe20000041868 */
[----:B-1----:R-:W-:-:S04]  /*2f90*/  FMUL.FTZ R0, R114, UR25 ;  /* 0x0000001972007c20 */ /* 0x002fc80008410000 */
[----:B------:R1:W-:Y:S01]  /*2fa0*/  MUFU.TANH R135, R0 ;  /* 0x0000000000877308 */ /* 0x0003e20000002400 */
[C---:B------:R-:W-:Y:S06]  /*2fb0*/  HMMA.16816.F32.BF16 R92, R20.reuse, R84, R92 ;  /* 0x00000054145c723c */ /* 0x040fec000004185c */
[----:B------:R-:W-:Y:S01]  /*2fc0*/  HMMA.16816.F32.BF16 R68, R20, R86, R60 ;  /* 0x000000561444723c */ /* 0x000fe2000004183c */
[----:B------:R-:W3:Y:S05]  /*2fd0*/  LDSM.16.M88.4 R20, [R229+0x8400] ;  /* 0x00840000e514783b */ /* 0x000eea0000000200 */
[----:B------:R-:W-:Y:S01]  /*2fe0*/  HMMA.16816.F32.BF16 R28, R16, R146, R88 ;  /* 0x00000092101c723c */ /* 0x000fe20000041858 */
[----:B-1----:R-:W-:-:S05]  /*2ff0*/  FMUL.FTZ R0, R115, UR25 ;  /* 0x0000001973007c20 */ /* 0x002fca0008410000 */
[----:B------:R-:W-:Y:S01]  /*3000*/  HMMA.16816.F32.BF16 R44, R4, R96, R64 ;  /* 0x00000060042c723c */ /* 0x000fe20000041840 */
[----:B------:R1:W-:Y:S05]  /*3010*/  MUFU.TANH R132, R0 ;  /* 0x0000000000847308 */ /* 0x0003ea0000002400 */
[----:B------:R-:W-:Y:S06]  /*3020*/  HMMA.16816.F32.BF16 R60, R32, R26, R52 ;  /* 0x0000001a203c723c */ /* 0x000fec0000041834 */
[----:B------:R-:W-:Y:S01]  /*3030*/  HMMA.16816.F32.BF16 R24, R8, R146, R36 ;  /* 0x000000920818723c */ /* 0x000fe20000041824 */
[----:B------:R-:W4:Y:S05]  /*3040*/  LDSM.16.M88.4 R36, [R229+0x8800] ;  /* 0x00880000e524783b */ /* 0x000f2a0000000200 */
[----:B------:R-:W-:Y:S01]  /*3050*/  HMMA.16816.F32.BF16 R40, R12, R98, R28 ;  /* 0x000000620c28723c */ /* 0x000fe2000004181c */
[----:B------:R-:W-:Y:S05]  /*3060*/  LDSM.16.M88.4 R28, [R231+0x8400] ;  /* 0x00840000e71c783b */ /* 0x000fea0000000200 */
[----:B-1----:R-:W-:Y:S01]  /*3070*/  FMUL.FTZ R0, R44, UR25 ;  /* 0x000000192c007c20 */ /* 0x002fe20008410000 */
[C---:B------:R-:W-:Y:S03]  /*3080*/  HMMA.16816.F32.BF16 R88, R32.reuse, R56, R76 ;  /* 0x000000382058723c */ /* 0x040fe6000004184c */
[----:B------:R1:W-:Y:S03]  /*3090*/  MUFU.TANH R134, R0 ;  /* 0x0000000000867308 */ /* 0x0003e60000002400 */
[----:B------:R-:W-:Y:S06]  /*30a0*/  HMMA.16816.F32.BF16 R56, R32, R58, R124 ;  /* 0x0000003a2038723c */ /* 0x000fec000004187c */
[----:B------:R-:W-:Y:S01]  /*30b0*/  HMMA.16816.F32.BF16 R52, R4, R98, R24 ;  /* 0x000000620434723c */ /* 0x000fe20000041818 */
[----:B------:R-:W5:Y:S05]  /*30c0*/  LDSM.16.M88.4 R24, [R229+0x8c00] ;  /* 0x008c0000e518783b */ /* 0x000f6a0000000200 */
[----:B------:R-:W-:Y:S01]  /*30d0*/  HMMA.16816.F32.BF16 R80, R32, R84, R128 ;  /* 0x000000542050723c */ /* 0x000fe20000041880 */
[----:B-1----:R-:W-:-:S04]  /*30e0*/  FMUL.FTZ R0, R45, UR25 ;  /* 0x000000192d007c20 */ /* 0x002fc80008410000 */
[----:B------:R1:W2:Y:S01]  /*30f0*/  MUFU.TANH R126, R0 ;  /* 0x00000000007e7308 */ /* 0x0002a20000002400 */
[----:B------:R-:W-:Y:S06]  /*3100*/  HMMA.16816.F32.BF16 R84, R32, R86, R72 ;  /* 0x000000562054723c */ /* 0x000fec0000041848 */
[C---:B---3--:R-:W-:Y:S06]  /*3110*/  HMMA.16816.F32.BF16 R32, R8.reuse, R20, R120 ;  /* 0x000000140820723c */ /* 0x048fec0000041878 */
[----:B------:R-:W-:Y:S01]  /*3120*/  HMMA.16816.F32.BF16 R76, R8, R22, R116 ;  /* 0x00000016084c723c */ /* 0x000fe20000041874 */
[----:B-1----:R-:W-:-:S05]  /*3130*/  FMUL.FTZ R0, R46, UR25 ;  /* 0x000000192e007c20 */ /* 0x002fca0008410000 */
[C---:B----4-:R-:W-:Y:S01]  /*3140*/  HMMA.16816.F32.BF16 R64, R8.reuse, R38, R104 ;  /* 0x000000260840723c */ /* 0x050fe20000041868 */
[----:B------:R1:W-:Y:S05]  /*3150*/  MUFU.TANH R127, R0 ;  /* 0x00000000007f7308 */ /* 0x0003ea0000002400 */
[C---:B-----5:R-:W-:Y:S06]  /*3160*/  HMMA.16816.F32.BF16 R72, R8.reuse, R24, R92 ;  /* 0x000000180848723c */ /* 0x060fec000004185c */
[----:B------:R-:W-:Y:S01]  /*3170*/  HMMA.16816.F32.BF16 R68, R8, R26, R68 ;  /* 0x0000001a0844723c */ /* 0x000fe20000041844 */
[----:B-1----:R-:W-:-:S05]  /*3180*/  FMUL.FTZ R0, R47, UR25 ;  /* 0x000000192f007c20 */ /* 0x002fca0008410000 */
[C---:B------:R-:W-:Y:S01]  /*3190*/  HMMA.16816.F32.BF16 R44, R16.reuse, R20, R48 ;  /* 0x00000014102c723c */ /* 0x040fe20000041830 */
[----:B------:R1:W3:Y:S05]  /*31a0*/  MUFU.TANH R115, R0 ;  /* 0x0000000000737308 */ /* 0x0002ea0000002400 */
[----:B------:R-:W-:Y:S06]  /*31b0*/  HMMA.16816.F32.BF16 R20, R16, R22, R60 ;  /* 0x000000161014723c */ /* 0x000fec000004183c */
[----:B------:R-:W-:Y:S01]  /*31c0*/  HMMA.16816.F32.BF16 R48, R4, R28, R32 ;  /* 0x0000001c0430723c */ /* 0x000fe20000041820 */
[----:B-1----:R-:W-:-:S05]  /*31d0*/  FMUL.FTZ R0, R40, UR25 ;  /* 0x0000001928007c20 */ /* 0x002fca0008410000 */
[----:B------:R-:W-:Y:S01]  /*31e0*/  HMMA.16816.F32.BF16 R60, R8, R36, R108 ;  /* 0x00000024083c723c */ /* 0x000fe2000004186c */
[----:B------:R-:W1:Y:S01]  /*31f0*/  LDSM.16.M88.4 R8, [R231+0x8800] ;  /* 0x00880000e708783b */ /* 0x000e620000000200 */
[----:B------:R4:W5:Y:S10]  /*3200*/  MUFU.TANH R125, R0 ;  /* 0x00000000007d7308 */ /* 0x0009740000002400 */
[----:B------:R-:W-:Y:S01]  /*3210*/  HMMA.16816.F32.BF16 R32, R12, R30, R20 ;  /* 0x0000001e0c20723c */ /* 0x000fe20000041814 */
[----:B------:R-:W2:Y:S01]  /*3220*/  LDSM.16.M88.4 R20, [R231+0x8c00] ;  /* 0x008c0000e714783b */ /* 0x000ea20000000200 */
[----:B------:R-:W-:-:S04]  /*3230*/  DEPBAR.LE SB0, 0x0 ;  /* 0x000080000000791a */ /* 0x000fc80000000000 */
[----:B----4-:R-:W-:-:S04]  /*3240*/  FMUL.FTZ R0, R41, UR25 ;  /* 0x0000001929007c20 */ /* 0x010fc80008410000 */
[----:B------:R4:W-:Y:S02]  /*3250*/  MUFU.TANH R124, R0 ;  /* 0x00000000007c7308 */ /* 0x0009e40000002400 */
[----:B----4-:R-:W-:-:S06]  /*3260*/  FMUL.FTZ R0, R42, UR25 ;  /* 0x000000192a007c20 */ /* 0x010fcc0008410000 */
[----:B------:R4:W5:Y:S02]  /*3270*/  MUFU.TANH R113, R0 ;  /* 0x0000000000717308 */ /* 0x0009640000002400 */
[----:B----4-:R-:W-:Y:S02]  /*3280*/  FMUL.FTZ R0, R43, UR25 ;  /* 0x000000192b007c20 */ /* 0x010fe40008410000 */
[----:B------:R-:W-:Y:S04]  /*3290*/  HMMA.16816.F32.BF16 R40, R12, R28, R44 ;  /* 0x0000001c0c28723c */ /* 0x000fe8000004182c */
[----:B------:R4:W-:Y:S02]  /*32a0*/  MUFU.TANH R114, R0 ;  /* 0x0000000000727308 */ /* 0x0009e40000002400 */
[----:B------:R-:W-:Y:S01]  /*32b0*/  HMMA.16816.F32.BF16 R44, R16, R36, R88 ;  /* 0x00000024102c723c */ /* 0x000fe20000041858 */
[----:B----4-:R-:W-:-:S05]  /*32c0*/  FMUL.FTZ R0, R52, UR25 ;  /* 0x0000001934007c20 */ /* 0x010fca0008410000 */
[----:B------:R4:W5:-:S15]  /*32d0*/  MUFU.TANH R99, R0 ;  /* 0x0000000000637308 */ /* 0x00095e0000002400 */
[----:B------:R-:W-:-:S03]  /*32e0*/  NOP ;  /* 0x0000000000007918 */ /* 0x000fc60000000000 */
[----:B-1----:R-:W-:Y:S01]  /*32f0*/  HMMA.16816.F32.BF16 R44, R12, R8, R44 ;  /* 0x000000080c2c723c */ /* 0x002fe2000004182c */
[----:B----4-:R-:W-:-:S04]  /*3300*/  FMUL.FTZ R0, R53, UR25 ;  /* 0x0000001935007c20 */ /* 0x010fc80008410000 */
[----:B------:R1:W-:Y:S02]  /*3310*/  MUFU.TANH R112, R0 ;  /* 0x0000000000707308 */ /* 0x0003e40000002400 */
[----:B-1----:R-:W-:-:S06]  /*3320*/  FMUL.FTZ R0, R54, UR25 ;  /* 0x0000001936007c20 */ /* 0x002fcc0008410000 */
[----:B------:R1:W4:Y:S02]  /*3330*/  MUFU.TANH R96, R0 ;  /* 0x0000000000607308 */ /* 0x0003240000002400 */
[----:B-1----:R-:W-:Y:S02]  /*3340*/  FMUL.FTZ R0, R55, UR25 ;  /* 0x0000001937007c20 */ /* 0x002fe40008410000 */
[C---:B------:R-:W-:Y:S04]  /*3350*/  HMMA.16816.F32.BF16 R52, R16.reuse, R38, R56 ;  /* 0x000000261034723c */ /* 0x040fe80000041838 */
[----:B------:R1:W4:Y:S02]  /*3360*/  MUFU.TANH R98, R0 ;  /* 0x0000000000627308 */ /* 0x0003240000002400 */
[----:B------:R-:W-:Y:S06]  /*3370*/  HMMA.16816.F32.BF16 R56, R16, R24, R80 ;  /* 0x000000181038723c */ /* 0x000fec0000041850 */
[----:B------:R-:W-:Y:S01]  /*3380*/  HMMA.16816.F32.BF16 R36, R4, R8, R60 ;  /* 0x000000080424723c */ /* 0x000fe2000004183c */
[----:B-1----:R-:W-:-:S04]  /*3390*/  FMUL.FTZ R0, R40, UR25 ;  /* 0x0000001928007c20 */ /* 0x002fc80008410000 */
[----:B------:R1:W-:-:S15]  /*33a0*/  MUFU.TANH R97, R0 ;  /* 0x0000000000617308 */ /* 0x0003de0000002400 */
[----:B------:R-:W-:-:S04]  /*33b0*/  NOP ;  /* 0x0000000000007918 */ /* 0x000fc80000000000 */
[----:B------:R-:W-:Y:S01]  /*33c0*/  FMUL.FTZ R36, R36, UR25 ;  /* 0x0000001924247c20 */ /* 0x000fe20008410000 */
[----:B------:R-:W-:Y:S01]  /*33d0*/  FMUL.FTZ R38, R38, UR25 ;  /* 0x0000001926267c20 */ /* 0x000fe20008410000 */
[----:B------:R-:W-:Y:S01]  /*33e0*/  FMUL.FTZ R37, R37, UR25 ;  /* 0x0000001925257c20 */ /* 0x000fe20008410000 */
[----:B------:R-:W-:Y:S01]  /*33f0*/  FMUL.FTZ R39, R39, UR25 ;  /* 0x0000001927277c20 */ /* 0x000fe20008410000 */
[----:B-1----:R-:W-:Y:S02]  /*3400*/  FMUL.FTZ R0, R41, UR25 ;  /* 0x0000001929007c20 */ /* 0x002fe40008410000 */
[----:B------:R-:W-:Y:S08]  /*3410*/  MUFU.TANH R36, R36 ;  /* 0x0000002400247308 */ /* 0x000ff00000002400 */
[----:B------:R1:W-:Y:S08]  /*3420*/  MUFU.TANH R93, R0 ;  /* 0x00000000005d7308 */ /* 0x0003f00000002400 */
[----:B------:R-:W-:Y:S08]  /*3430*/  MUFU.TANH R38, R38 ;  /* 0x0000002600267308 */ /* 0x000ff00000002400 */
[----:B------:R-:W-:Y:S01]  /*3440*/  MUFU.TANH R37, R37 ;  /* 0x0000002500257308 */ /* 0x000fe20000002400 */
[----:B-1----:R-:W-:-:S07]  /*3450*/  FMUL.FTZ R0, R42, UR25 ;  /* 0x000000192a007c20 */ /* 0x002fce0008410000 */
[----:B------:R1:W4:Y:S08]  /*3460*/  MUFU.TANH R92, R0 ;  /* 0x00000000005c7308 */ /* 0x0003300000002400 */
[----:B------:R-:W-:Y:S01]  /*3470*/  MUFU.TANH R39, R39 ;  /* 0x0000002700277308 */ /* 0x000fe20000002400 */
[----:B-1----:R-:W-:Y:S02]  /*3480*/  FMUL.FTZ R0, R43, UR25 ;  /* 0x000000192b007c20 */ /* 0x002fe40008410000 */
[----:B------:R-:W-:Y:S05]  /*3490*/  HMMA.16816.F32.BF16 R40, R16, R26, R84 ;  /* 0x0000001a1028723c */ /* 0x000fea0000041854 */
[----:B------:R1:W-:Y:S01]  /*34a0*/  MUFU.TANH R91, R0 ;  /* 0x00000000005b7308 */ /* 0x0003e20000002400 */
[C---:B------:R-:W-:Y:S06]  /*34b0*/  HMMA.16816.F32.BF16 R16, R4.reuse, R30, R76 ;  /* 0x0000001e0410723c */ /* 0x040fec000004184c */
[C---:B------:R-:W-:Y:S06]  /*34c0*/  HMMA.16816.F32.BF16 R28, R4.reuse, R10, R64 ;  /* 0x0000000a041c723c */ /* 0x040fec0000041840 */
[----:B--2---:R-:W-:Y:S01]  /*34d0*/  HMMA.16816.F32.BF16 R24, R4, R22, R68 ;  /* 0x000000160418723c */ /* 0x004fe20000041844 */
[----:B-1----:R-:W-:-:S04]  /*34e0*/  FMUL.FTZ R0, R48, UR25 ;  /* 0x0000001930007c20 */ /* 0x002fc80008410000 */
[----:B------:R1:W2:Y:S01]  /*34f0*/  MUFU.TANH R90, R0 ;  /* 0x00000000005a7308 */ /* 0x0002a20000002400 */
[----:B------:R-:W-:Y:S06]  /*3500*/  HMMA.16816.F32.BF16 R8, R12, R10, R52 ;  /* 0x0000000a0c08723c */ /* 0x000fec0000041834 */
[----:B------:R-:W-:-:S06]  /*3510*/  FMUL.FTZ R3, R19, UR25 ;  /* 0x0000001913037c20 */ /* 0x000fcc0008410000 */
[----:B------:R-:W-:Y:S01]  /*3520*/  FMUL.FTZ R28, R28, UR25 ;  /* 0x000000191c1c7c20 */ /* 0x000fe20008410000 */
[----:B-1----:R-:W-:-:S05]  /*3530*/  FMUL.FTZ R0, R49, UR25 ;  /* 0x0000001931007c20 */ /* 0x002fca0008410000 */
[----:B------:R-:W-:Y:S01]  /*3540*/  FMUL.FTZ R76, R26, UR25 ;  /* 0x000000191a4c7c20 */ /* 0x000fe20008410000 */
[----:B------:R-:W-:Y:S01]  /*3550*/  FMUL.FTZ R83, R27, UR25 ;  /* 0x000000191b537c20 */ /* 0x000fe20008410000 */
[----:B------:R1:W-:Y:S01]  /*3560*/  MUFU.TANH R89, R0 ;  /* 0x0000000000597308 */ /* 0x0003e20000002400 */
[----:B------:R-:W-:-:S03]  /*3570*/  FMUL.FTZ R82, R25, UR25 ;  /* 0x0000001919527c20 */ /* 0x000fc60008410000 */
[----:B------:R-:W-:Y:S01]  /*3580*/  FMUL.FTZ R19, R10, UR25 ;  /* 0x000000190a137c20 */ /* 0x000fe20008410000 */
[----:B------:R-:W-:-:S05]  /*3590*/  FMUL.FTZ R11, R11, UR25 ;  /* 0x000000190b0b7c20 */ /* 0x000fca0008410000 */
[----:B------:R-:W-:Y:S01]  /*35a0*/  MUFU.TANH R19, R19 ;  /* 0x0000001300137308 */ /* 0x000fe20000002400 */
[----:B-1----:R-:W-:-:S07]  /*35b0*/  FMUL.FTZ R0, R50, UR25 ;  /* 0x0000001932007c20 */ /* 0x002fce0008410000 */
[----:B------:R1:W2:Y:S02]  /*35c0*/  MUFU.TANH R88, R0 ;  /* 0x0000000000587308 */ /* 0x0002a40000002400 */
[----:B-1----:R-:W-:-:S06]  /*35d0*/  FMUL.FTZ R0, R51, UR25 ;  /* 0x0000001933007c20 */ /* 0x002fcc0008410000 */
[----:B------:R1:W2:Y:S02]  /*35e0*/  MUFU.TANH R81, R0 ;  /* 0x0000000000517308 */ /* 0x0002a40000002400 */
[----:B-1----:R-:W-:-:S06]  /*35f0*/  FMUL.FTZ R0, R32, UR25 ;  /* 0x0000001920007c20 */ /* 0x002fcc0008410000 */
[----:B------:R1:W2:Y:S02]  /*3600*/  MUFU.TANH R84, R0 ;  /* 0x0000000000547308 */ /* 0x0002a40000002400 */
[----:B-1----:R-:W-:-:S06]  /*3610*/  FMUL.FTZ R0, R33, UR25 ;  /* 0x0000001921007c20 */ /* 0x002fcc0008410000 */
[----:B------:R1:W-:Y:S02]  /*3620*/  MUFU.TANH R85, R0 ;  /* 0x0000000000557308 */ /* 0x0003e40000002400 */
[----:B-1----:R-:W-:-:S06]  /*3630*/  FMUL.FTZ R0, R34, UR25 ;  /* 0x0000001922007c20 */ /* 0x002fcc0008410000 */
[----:B------:R1:W2:Y:S02]  /*3640*/  MUFU.TANH R79, R0 ;  /* 0x00000000004f7308 */ /* 0x0002a40000002400 */
[----:B-1----:R-:W-:Y:S02]  /*3650*/  FMUL.FTZ R0, R35, UR25 ;  /* 0x0000001923007c20 */ /* 0x002fe40008410000 */
[-C--:B------:R-:W-:Y:S04]  /*3660*/  HMMA.16816.F32.BF16 R32, R4, R20.reuse, R72 ;  /* 0x000000140420723c */ /* 0x080fe80000041848 */
[----:B------:R1:W-:Y:S02]  /*3670*/  MUFU.TANH R73, R3 ;  /* 0x0000000300497308 */ /* 0x0003e40000002400 */
[----:B------:R-:W-:Y:S01]  /*3680*/  HMMA.16816.F32.BF16 R4, R12, R20, R56 ;  /* 0x000000140c04723c */ /* 0x000fe20000041838 */
[----:B------:R-:W-:-:S05]  /*3690*/  FMUL.FTZ R75, R24, UR25 ;  /* 0x00000019184b7c20 */ /* 0x000fca0008410000 */
[----:B------:R3:W-:Y:S01]  /*36a0*/  MUFU.TANH R80, R0 ;  /* 0x0000000000507308 */ /* 0x0007e20000002400 */
[----:B------:R-:W-:Y:S01]  /*36b0*/  HMMA.16816.F32.BF16 R20, R12, R22, R40 ;  /* 0x000000160c14723c */ /* 0x000fe20000041828 */
[----:B-1----:R-:W-:-:S06]  /*36c0*/  FMUL.FTZ R3, R45, UR25 ;  /* 0x000000192d037c20 */ /* 0x002fcc0008410000 */
[----:B------:R-:W-:Y:S01]  /*36d0*/  FMUL.FTZ R14, R47, UR25 ;  /* 0x000000192f0e7c20 */ /* 0x000fe20008410000 */
[----:B------:R-:W-:Y:S01]  /*36e0*/  FMUL.FTZ R12, R44, UR25 ;  /* 0x000000192c0c7c20 */ /* 0x000fe20008410000 */
[----:B------:R-:W-:Y:S01]  /*36f0*/  FMUL.FTZ R13, R46, UR25 ;  /* 0x000000192e0d7c20 */ /* 0x000fe20008410000 */
[----:B------:R1:W-:Y:S01]  /*3700*/  MUFU.TANH R55, R3 ;  /* 0x0000000300377308 */ /* 0x0003e20000002400 */
[----:B------:R-:W-:Y:S01]  /*3710*/  FMUL.FTZ R40, R29, UR25 ;  /* 0x000000191d287c20 */ /* 0x000fe20008410000 */
[----:B------:R-:W-:Y:S01]  /*3720*/  FMUL.FTZ R53, R32, UR25 ;  /* 0x0000001920357c20 */ /* 0x000fe20008410000 */
[----:B------:R-:W-:Y:S01]  /*3730*/  FMUL.FTZ R66, R34, UR25 ;  /* 0x0000001922427c20 */ /* 0x000fe20008410000 */
[----:B---3--:R-:W-:Y:S01]  /*3740*/  FMUL.FTZ R0, R16, UR25 ;  /* 0x0000001910007c20 */ /* 0x008fe20008410000 */
[----:B------:R-:W-:Y:S01]  /*3750*/  FMUL.FTZ R71, R35, UR25 ;  /* 0x0000001923477c20 */ /* 0x000fe20008410000 */
[----:B------:R-:W-:Y:S01]  /*3760*/  FMUL.FTZ R65, R33, UR25 ;  /* 0x0000001921417c20 */ /* 0x000fe20008410000 */
[----:B------:R-:W-:Y:S01]  /*3770*/  FMUL.FTZ R42, R30, UR25 ;  /* 0x000000191e2a7c20 */ /* 0x000fe20008410000 */
[----:B------:R-:W-:Y:S01]  /*3780*/  FMUL.FTZ R47, R5, UR25 ;  /* 0x00000019052f7c20 */ /* 0x000fe20008410000 */
[----:B------:R-:W-:Y:S01]  /*3790*/  FMUL.FTZ R41, R4, UR25 ;  /* 0x0000001904297c20 */ /* 0x000fe20008410000 */
[----:B------:R-:W-:Y:S01]  /*37a0*/  IMAD.U32 R5, RZ, RZ, UR21 ;  /* 0x00000015ff057e24 */ /* 0x000fe2000f8e00ff */
[----:B------:R3:W2:Y:S01]  /*37b0*/  MUFU.TANH R77, R0 ;  /* 0x00000000004d7308 */ /* 0x0006a20000002400 */
[----:B------:R-:W-:Y:S01]  /*37c0*/  FMUL.FTZ R50, R7, UR25 ;  /* 0x0000001907327c20 */ /* 0x000fe20008410000 */
[----:B------:R-:W-:Y:S01]  /*37d0*/  FMUL.FTZ R49, R6, UR25 ;  /* 0x0000001906317c20 */ /* 0x000fe20008410000 */
[----:B------:R-:W-:Y:S01]  /*37e0*/  FMUL.FTZ R74, R23, UR25 ;  /* 0x00000019174a7c20 */ /* 0x000fe20008410000 */
[C-C-:B------:R-:W-:Y:S01]  /*37f0*/  VIADDMNMX R15, R102.reuse, 0x8, R5.reuse, PT ;  /* 0x00000008660f7846 */ /* 0x140fe20003800105 */
[----:B------:R-:W-:Y:S01]  /*3800*/  FMUL.FTZ R43, R31, UR25 ;  /* 0x000000191f2b7c20 */ /* 0x000fe20008410000 */
[----:B-1----:R-:W-:Y:S01]  /*3810*/  IMAD.U32 R3, RZ, RZ, UR19 ;  /* 0x00000013ff037e24 */ /* 0x002fe2000f8e00ff */
[----:B------:R-:W-:Y:S01]  /*3820*/  VIADDMNMX R16, R102, 0x48, R5, PT ;  /* 0x0000004866107846 */ /* 0x000fe20003800105 */
[----:B------:R1:W-:Y:S01]  /*3830*/  MUFU.TANH R32, R14 ;  /* 0x0000000e00207308 */ /* 0x0003e20000002400 */
[----:B------:R-:W-:Y:S01]  /*3840*/  FMUL.FTZ R63, R20, UR25 ;  /* 0x00000019143f7c20 */ /* 0x000fe20008410000 */
[----:B------:R-:W-:-:S02]  /*3850*/  IMAD R3, R3, 0x40, R175 ;  /* 0x0000004003037824 */ /* 0x000fc400078e02af */
[----:B------:R-:W-:Y:S01]  /*3860*/  FMUL.FTZ R70, R21, UR25 ;  /* 0x0000001915467c20 */ /* 0x000fe20008410000 */
[----:B------:R-:W-:Y:S01]  /*3870*/  FMUL.FTZ R72, R22, UR25 ;  /* 0x0000001916487c20 */ /* 0x000fe20008410000 */
[----:B------:R-:W-:Y:S02]  /*3880*/  VIADD R4, R3, 0x1 ;  /* 0x0000000103047836 */ /* 0x000fe40000000000 */
[----:B------:R5:W-:Y:S01]  /*3890*/  MUFU.TANH R54, R12 ;  /* 0x0000000c00367308 */ /* 0x000be20000002400 */
[----:B---3--:R-:W-:Y:S01]  /*38a0*/  FMUL.FTZ R0, R17, UR25 ;  /* 0x0000001911007c20 */ /* 0x008fe20008410000 */
[----:B------:R-:W-:Y:S01]  /*38b0*/  VIADDMNMX R17, R102, 0x40, R5, PT ;  /* 0x0000004066117846 */ /* 0x000fe20003800105 */
[----:B------:R-:W-:Y:S01]  /*38c0*/  VIADD R6, R3, 0x9 ;  /* 0x0000000903067836 */ /* 0x000fe20000000000 */
[----:B------:R-:W-:Y:S02]  /*38d0*/  I2FP.F32.S32 R5, R4 ;  /* 0x0000000400057245 */ /* 0x000fe40000201400 */
[----:B------:R-:W-:-:S02]  /*38e0*/  ISETP.GE.AND P0, PT, R4, R15, PT ;  /* 0x0000000f0400720c */ /* 0x000fc40003f06270 */
[----:B------:R-:W-:Y:S01]  /*38f0*/  ISETP.GE.AND P4, PT, R4, R17, PT ;  /* 0x000000110400720c */ /* 0x000fe20003f86270 */
[C---:B------:R-:W-:Y:S01]  /*3900*/  FFMA.FTZ R7, R5.reuse, UR5, R133 ;  /* 0x0000000505077c23 */ /* 0x040fe20008010085 */
[----:B-1----:R-:W-:Y:S01]  /*3910*/  VIMNMX R14, R102, UR21, PT ;  /* 0x00000015660e7c48 */ /* 0x002fe2000bfe0100 */
[----:B------:R1:W-:Y:S01]  /*3920*/  MUFU.TANH R78, R0 ;  /* 0x00000000004e7308 */ /* 0x0003e20000002400 */
[C---:B------:R-:W-:Y:S01]  /*3930*/  ISETP.GE.AND P2, PT, R4.reuse, R16, PT ;  /* 0x000000100400720c */ /* 0x040fe20003f46270 */
[----:B------:R-:W-:Y:S01]  /*3940*/  FFMA.FTZ R10, R5, UR5, R126 ;  /* 0x00000005050a7c23 */ /* 0x000fe2000801007e */
[-C--:B------:R-:W-:Y:S01]  /*3950*/  ISETP.GE.AND P1, PT, R4, R14.reuse, PT ;  /* 0x0000000e0400720c */ /* 0x080fe20003f26270 */
[----:B------:R-:W-:Y:S01]  /*3960*/  VIADD R4, R3, 0x8 ;  /* 0x0000000803047836 */ /* 0x000fe20000000000 */
[----:B------:R-:W-:Y:S01]  /*3970*/  UMOV UR21, UR19 ;  /* 0x0000001300157c82 */ /* 0x000fe20008000000 */
[----:B-----5:R-:W-:Y:S01]  /*3980*/  FMUL.FTZ R12, R8, UR25 ;  /* 0x00000019080c7c20 */ /* 0x020fe20008410000 */
[----:B------:R-:W-:Y:S01]  /*3990*/  FSEL R51, R7, -INF , !P1 ;  /* 0xff80000007337808 */ /* 0x000fe20004800000 */
[----:B------:R-:W-:Y:S01]  /*39a0*/  FFMA.FTZ R8, R5, UR5, R115 ;  /* 0x0000000505087c23 */ /* 0x000fe20008010073 */
[C---:B------:R-:W-:Y:S01]  /*39b0*/  ISETP.GE.AND P6, PT, R4.reuse, R14, PT ;  /* 0x0000000e0400720c */ /* 0x040fe20003fc6270 */
[----:B------:R-:W-:Y:S01]  /*39c0*/  MUFU.TANH R48, R13 ;  /* 0x0000000d00307308 */ /* 0x000fe20000002400 */
[----:B------:R-:W-:-:S02]  /*39d0*/  ISETP.GE.AND P5, PT, R4, R15, PT ;  /* 0x0000000f0400720c */ /* 0x000fc40003fa6270 */
[C---:B------:R-:W-:Y:S02]  /*39e0*/  ISETP.GE.AND P3, PT, R4.reuse, R17, PT ;  /* 0x000000110400720c */ /* 0x040fe40003f66270 */
[----:B------:R-:W-:Y:S02]  /*39f0*/  ISETP.GE.AND P1, PT, R4, R16, PT ;  /* 0x000000100400720c */ /* 0x000fe40003f26270 */
[----:B------:R-:W-:Y:S01]  /*3a00*/  I2FP.F32.S32 R4, R4 ;  /* 0x0000000400047245 */ /* 0x000fe20000201400 */
[----:B-1----:R-:W-:Y:S01]  /*3a10*/  FMUL.FTZ R0, R18, UR25 ;  /* 0x0000001912007c20 */ /* 0x002fe20008410000 */
[----:B------:R-:W-:Y:S01]  /*3a20*/  FMUL.FTZ R18, R9, UR25 ;  /* 0x0000001909127c20 */ /* 0x000fe20008410000 */
[----:B------:R-:W-:Y:S01]  /*3a30*/  FFMA.FTZ R9, R5, UR5, R132 ;  /* 0x0000000505097c23 */ /* 0x000fe20008010084 */
[----:B------:R-:W-:Y:S01]  /*3a40*/  FSEL R44, R8, -INF , !P2 ;  /* 0xff800000082c7808 */ /* 0x000fe20005000000 */
[----:B------:R-:W-:Y:S01]  /*3a50*/  FFMA.FTZ R7, R4, UR5, R125 ;  /* 0x0000000504077c23 */ /* 0x000fe2000801007d */
[----:B------:R-:W-:Y:S01]  /*3a60*/  FSEL R34, R10, -INF , !P4 ;  /* 0xff8000000a227808 */ /* 0x000fe20006000000 */
[C---:B------:R-:W-:Y:S01]  /*3a70*/  FFMA.FTZ R8, R4.reuse, UR5, R113 ;  /* 0x0000000504087c23 */ /* 0x040fe20008010071 */
[----:B------:R-:W-:Y:S01]  /*3a80*/  FSEL R61, R9, -INF , !P0 ;  /* 0xff800000093d7808 */ /* 0x000fe20004000000 */
[----:B------:R-:W-:Y:S01]  /*3a90*/  VIADD R5, R3, 0x10 ;  /* 0x0000001003057836 */ /* 0x000fe20000000000 */
[----:B------:R-:W-:Y:S01]  /*3aa0*/  FSEL R52, R7, -INF , !P6 ;  /* 0xff80000007347808 */ /* 0x000fe20007000000 */
[----:B------:R-:W-:Y:S01]  /*3ab0*/  FFMA.FTZ R9, R4, UR5, R99 ;  /* 0x0000000504097c23 */ /* 0x000fe20008010063 */
[C---:B------:R-:W-:Y:S01]  /*3ac0*/  ISETP.GE.AND P0, PT, R6.reuse, R14, PT ;  /* 0x0000000e0600720c */ /* 0x040fe20003f06270 */
[----:B------:R1:W3:Y:S01]  /*3ad0*/  MUFU.TANH R67, R0 ;  /* 0x0000000000437308 */ /* 0x0002e20000002400 */
[----:B------:R-:W-:-:S02]  /*3ae0*/  ISETP.GE.AND P4, PT, R6, R15, PT ;  /* 0x0000000f0600720c */ /* 0x000fc40003f86270 */
[C---:B------:R-:W-:Y:S02]  /*3af0*/  ISETP.GE.AND P2, PT, R6.reuse, R17, PT ;  /* 0x000000110600720c */ /* 0x040fe40003f46270 */
[----:B------:R-:W-:Y:S02]  /*3b00*/  ISETP.GE.AND P6, PT, R6, R16, PT ;  /* 0x000000100600720c */ /* 0x000fe40003fc6270 */
[----:B------:R-:W-:Y:S01]  /*3b10*/  I2FP.F32.S32 R7, R6 ;  /* 0x0000000600077245 */ /* 0x000fe20000201400 */
[----:B----4-:R-:W-:Y:S01]  /*3b20*/  FFMA.FTZ R6, R4, UR5, R96 ;  /* 0x0000000504067c23 */ /* 0x010fe20008010060 */
[----:B------:R-:W-:Y:S01]  /*3b30*/  FSEL R64, R8, -INF , !P5 ;  /* 0xff80000008407808 */ /* 0x000fe20006800000 */
[----:B------:R-:W-:Y:S01]  /*3b40*/  VIADD R4, R3, 0x11 ;  /* 0x0000001103047836 */ /* 0x000fe20000000000 */
[----:B------:R-:W-:Y:S01]  /*3b50*/  FSEL R35, R9, -INF , !P3 ;  /* 0xff80000009237808 */ /* 0x000fe20005800000 */
[C---:B------:R-:W-:Y:S01]  /*3b60*/  FFMA.FTZ R8, R7.reuse, UR5, R124 ;  /* 0x0000000507087c23 */ /* 0x040fe2000801007c */
[----:B------:R-:W-:Y:S01]  /*3b70*/  FSEL R45, R6, -INF , !P1 ;  /* 0xff800000062d7808 */ /* 0x000fe20004800000 */
[C---:B------:R-:W-:Y:S01]  /*3b80*/  FFMA.FTZ R9, R7.reuse, UR5, R114 ;  /* 0x0000000507097c23 */ /* 0x040fe20008010072 */
[----:B------:R-:W-:Y:S01]  /*3b90*/  I2FP.F32.S32 R6, R5 ;  /* 0x0000000500067245 */ /* 0x000fe20000201400 */
[----:B------:R4:W5:Y:S01]  /*3ba0*/  MUFU.TANH R30, R12 ;  /* 0x0000000c001e7308 */ /* 0x0009620000002400 */
[----:B------:R-:W-:Y:S01]  /*3bb0*/  FSEL R58, R8, -INF , !P0 ;  /* 0xff800000083a7808 */ /* 0x000fe20004000000 */
[----:B------:R-:W-:Y:S01]  /*3bc0*/  FFMA.FTZ R8, R7, UR5, R112 ;  /* 0x0000000507087c23 */ /* 0x000fe20008010070 */
[----:B------:R-:W-:Y:S01]  /*3bd0*/  ISETP.GE.AND P5, PT, R5, R14, PT ;  /* 0x0000000e0500720c */ /* 0x000fe20003fa6270 */
[----:B------:R-:W-:Y:S01]  /*3be0*/  FFMA.FTZ R7, R7, UR5, R98 ;  /* 0x0000000507077c23 */ /* 0x000fe20008010062 */
[C---:B------:R-:W-:Y:S01]  /*3bf0*/  ISETP.GE.AND P3, PT, R5.reuse, R15, PT ;  /* 0x0000000f0500720c */ /* 0x040fe20003f66270 */
[C---:B------:R-:W-:Y:S01]  /*3c00*/  FFMA.FTZ R10, R6.reuse, UR5, R92 ;  /* 0x00000005060a7c23 */ /* 0x040fe2000801005c */
[C---:B------:R-:W-:Y:S01]  /*3c10*/  ISETP.GE.AND P1, PT, R5.reuse, R17, PT ;  /* 0x000000110500720c */ /* 0x040fe20003f26270 */
[----:B------:R3:W-:Y:S01]  /*3c20*/  MUFU.TANH R29, R11 ;  /* 0x0000000b001d7308 */ /* 0x0007e20000002400 */
[----:B------:R-:W-:Y:S01]  /*3c30*/  ISETP.GE.AND P0, PT, R5, R16, PT ;  /* 0x000000100500720c */ /* 0x000fe20003f06270 */
[C---:B------:R-:W-:Y:S01]  /*3c40*/  FFMA.FTZ R5, R6.reuse, UR5, R97 ;  /* 0x0000000506057c23 */ /* 0x040fe20008010061 */
[----:B------:R-:W-:Y:S01]  /*3c50*/  FSEL R62, R9, -INF , !P4 ;  /* 0xff800000093e7808 */ /* 0x000fe20006000000 */
[----:B--2---:R-:W-:Y:S01]  /*3c60*/  FFMA.FTZ R9, R6, UR5, R90 ;  /* 0x0000000506097c23 */ /* 0x004fe2000801005a */
[----:B------:R-:W-:Y:S01]  /*3c70*/  FSEL R33, R8, -INF , !P2 ;  /* 0xff80000008217808 */ /* 0x000fe20005000000 */
[----:B-1----:R-:W-:Y:S01]  /*3c80*/  IMAD R0, R173, 0x20, R172 ;  /* 0x00000020ad007824 */ /* 0x002fe200078e02ac */
[----:B------:R-:W-:Y:S01]  /*3c90*/  FSEL R56, R5, -INF , !P5 ;  /* 0xff80000005387808 */ /* 0x000fe20006800000 */
[----:B------:R1:W-:Y:S01]  /*3ca0*/  MUFU.TANH R23, R49 ;  /* 0x0000003100177308 */ /* 0x0003e20000002400 */
[----:B------:R-:W-:Y:S01]  /*3cb0*/  I2FP.F32.S32 R5, R4 ;  /* 0x0000000400057245 */ /* 0x000fe20000201400 */
[----:B------:R-:W-:Y:S01]  /*3cc0*/  IMAD.IADD R0, R103, 0x1, R0 ;  /* 0x0000000167007824 */ /* 0x000fe200078e0200 */
[----:B------:R-:W-:Y:S01]  /*3cd0*/  FSEL R46, R7, -INF , !P6 ;  /* 0xff800000072e7808 */ /* 0x000fe20007000000 */
[----:B------:R-:W-:Y:S01]  /*3ce0*/  FFMA.FTZ R7, R6, UR5, R88 ;  /* 0x0000000506077c23 */ /* 0x000fe20008010058 */
[C---:B------:R-:W-:Y:S01]  /*3cf0*/  ISETP.GE.AND P4, PT, R4.reuse, R14, PT ;  /* 0x0000000e0400720c */ /* 0x040fe20003f86270 */
[C---:B------:R-:W-:Y:S01]  /*3d00*/  FFMA.FTZ R8, R5.reuse, UR5, R93 ;  /* 0x0000000505087c23 */ /* 0x040fe2000801005d */
[C---:B------:R-:W-:Y:S01]  /*3d10*/  ISETP.GE.AND P2, PT, R4.reuse, R15, PT ;  /* 0x0000000f0400720c */ /* 0x040fe20003f46270 */
[C---:B----4-:R-:W-:Y:S01]  /*3d20*/  FFMA.FTZ R12, R5.reuse, UR5, R91 ;  /* 0x00000005050c7c23 */ /* 0x050fe2000801005b */
[C---:B------:R-:W-:Y:S01]  /*3d30*/  ISETP.GE.AND P6, PT, R4.reuse, R17, PT ;  /* 0x000000110400720c */ /* 0x040fe20003fc6270 */
[----:B------:R-:W-:Y:S01]  /*3d40*/  FFMA.FTZ R13, R5, UR5, R89 ;  /* 0x00000005050d7c23 */ /* 0x000fe20008010059 */
[----:B------:R-:W-:Y:S01]  /*3d50*/  ISETP.GE.AND P5, PT, R4, R16, PT ;  /* 0x000000100400720c */ /* 0x000fe20003fa6270 */
[----:B------:R-:W-:Y:S01]  /*3d60*/  VIADD R4, R3, 0x18 ;  /* 0x0000001803047836 */ /* 0x000fe20000000000 */
[----:B------:R-:W-:Y:S01]  /*3d70*/  FSEL R152, R10, -INF , !P3 ;  /* 0xff8000000a987808 */ /* 0x000fe20005800000 */
[----:B---3--:R-:W-:Y:S01]  /*3d80*/  FFMA.FTZ R11, R5, UR5, R81 ;  /* 0x00000005050b7c23 */ /* 0x008fe20008010051 */
[----:B------:R-:W-:Y:S01]  /*3d90*/  FSEL R69, R9, -INF , !P1 ;  /* 0xff80000009457808 */ /* 0x000fe20004800000 */
[----:B------:R-:W-:Y:S01]  /*3da0*/  VIADD R6, R3, 0x19 ;  /* 0x0000001903067836 */ /* 0x000fe20000000000 */
[----:B------:R-:W-:Y:S01]  /*3db0*/  FSEL R107, R7, -INF , !P0 ;  /* 0xff800000076b7808 */ /* 0x000fe20004000000 */
[----:B------:R-:W-:Y:S01]  /*3dc0*/  VIADD R5, R3, 0x20 ;  /* 0x0000002003057836 */ /* 0x000fe20000000000 */
[----:B------:R-:W-:Y:S01]  /*3dd0*/  FSEL R57, R8, -INF , !P4 ;  /* 0xff80000008397808 */ /* 0x000fe20006000000 */
[----:B------:R-:W-:Y:S01]  /*3de0*/  MUFU.TANH R31, R18 ;  /* 0x00000012001f7308 */ /* 0x000fe20000002400 */
[----:B------:R-:W-:-:S02]  /*3df0*/  ISETP.GE.AND P3, PT, R4, R14, PT ;  /* 0x0000000e0400720c */ /* 0x000fc40003f66270 */
[C---:B------:R-:W-:Y:S02]  /*3e00*/  ISETP.GE.AND P1, PT, R4.reuse, R15, PT ;  /* 0x0000000f0400720c */ /* 0x040fe40003f26270 */
[C---:B------:R-:W-:Y:S02]  /*3e10*/  ISETP.GE.AND P0, PT, R4.reuse, R17, PT ;  /* 0x000000110400720c */ /* 0x040fe40003f06270 */
[----:B------:R-:W-:Y:S01]  /*3e20*/  ISETP.GE.AND P4, PT, R4, R16, PT ;  /* 0x000000100400720c */ /* 0x000fe20003f86270 */
[----:B------:R-:W-:Y:S01]  /*3e30*/  MUFU.TANH R18, R42 ;  /* 0x0000002a00127308 */ /* 0x000fe20000002400 */
        /* <DEDUP_REMOVED lines=9> */
[----:B------:R-:W2:Y:S01]  /*3ed0*/  MUFU.TANH R20, R28 ;  /* 0x0000001c00147308 */ /* 0x000ea20000002400 */
[----:B------:R-:W-:-:S02]  /*3ee0*/  ISETP.GE.AND P6, PT, R6, R15, PT ;  /* 0x0000000f0600720c */ /* 0x000fc40003fc6270 */
[C---:B------:R-:W-:Y:S02]  /*3ef0*/  ISETP.GE.AND P5, PT, R6.reuse, R17, PT ;  /* 0x000000110600720c */ /* 0x040fe40003fa6270 */
[----:B------:R-:W-:Y:S02]  /*3f00*/  ISETP.GE.AND P3, PT, R6, R16, PT ;  /* 0x000000100600720c */ /* 0x000fe40003f66270 */
[----:B------:R-:W-:Y:S01]  /*3f10*/  I2FP.F32.S32 R7, R6 ;  /* 0x0000000600077245 */ /* 0x000fe20000201400 */
[----:B------:R-:W-:Y:S01]  /*3f20*/  FFMA.FTZ R6, R4, UR5, R67 ;  /* 0x0000000504067c23 */ /* 0x000fe20008010043 */
[----:B------:R-:W-:Y:S01]  /*3f30*/  FSEL R160, R8, -INF , !P1 ;  /* 0xff80000008a07808 */ /* 0x000fe20004800000 */
[----:B------:R-:W-:Y:S01]  /*3f40*/  VIADD R4, R3, 0x21 ;  /* 0x0000002103047836 */ /* 0x000fe20000000000 */
[----:B------:R-:W-:Y:S01]  /*3f50*/  FSEL R67, R9, -INF , !P0 ;  /* 0xff80000009437808 */ /* 0x000fe20004000000 */
[C---:B------:R-:W-:Y:S01]  /*3f60*/  FFMA.FTZ R8, R7.reuse, UR5, R85 ;  /* 0x0000000507087c23 */ /* 0x040fe20008010055 */
[----:B------:R-:W-:Y:S01]  /*3f70*/  FSEL R136, R6, -INF , !P4 ;  /* 0xff80000006887808 */ /* 0x000fe20006000000 */
[C---:B------:R-:W-:Y:S01]  /*3f80*/  FFMA.FTZ R9, R7.reuse, UR5, R80 ;  /* 0x0000000507097c23 */ /* 0x040fe20008010050 */
[----:B------:R-:W-:Y:S01]  /*3f90*/  I2FP.F32.S32 R6, R5 ;  /* 0x0000000500067245 */ /* 0x000fe20000201400 */
[----:B------:R-:W-:Y:S01]  /*3fa0*/  MUFU.TANH R26, R41 ;  /* 0x00000029001a7308 */ /* 0x000fe20000002400 */
[----:B------:R-:W-:Y:S01]  /*3fb0*/  FSEL R59, R8, -INF , !P2 ;  /* 0xff800000083b7808 */ /* 0x000fe20005000000 */
[----:B------:R-:W-:Y:S01]  /*3fc0*/  FFMA.FTZ R8, R7, UR5, R78 ;  /* 0x0000000507087c23 */ /* 0x000fe2000801004e */
[----:B------:R-:W-:Y:S01]  /*3fd0*/  ISETP.GE.AND P1, PT, R5, R14, PT ;  /* 0x0000000e0500720c */ /* 0x000fe20003f26270 */
[----:B------:R-:W-:Y:S01]  /*3fe0*/  FFMA.FTZ R7, R7, UR5, R73 ;  /* 0x0000000507077c23 */ /* 0x000fe20008010049 */
[C---:B------:R-:W-:Y:S01]  /*3ff0*/  ISETP.GE.AND P0, PT, R5.reuse, R15, PT ;  /* 0x0000000f0500720c */ /* 0x040fe20003f06270 */
[C---:B------:R-:W-:Y:S01]  /*4000*/  FFMA.FTZ R10, R6.reuse, UR5, R48 ;  /* 0x00000005060a7c23 */ /* 0x040fe20008010030 */
[C---:B------:R-:W-:Y:S01]  /*4010*/  ISETP.GE.AND P4, PT, R5.reuse, R17, PT ;  /* 0x000000110500720c */ /* 0x040fe20003f86270 */
[----:B------:R-:W3:Y:S01]  /*4020*/  MUFU.TANH R28, R40 ;  /* 0x00000028001c7308 */ /* 0x000ee20000002400 */
[----:B------:R-:W-:Y:S01]  /*4030*/  ISETP.GE.AND P2, PT, R5, R16, PT ;  /* 0x000000100500720c */ /* 0x000fe20003f46270 */
[C---:B------:R-:W-:Y:S01]  /*4040*/  FFMA.FTZ R5, R6.reuse, UR5, R54 ;  /* 0x0000000506057c23 */ /* 0x040fe20008010036 */
[----:B------:R-:W-:Y:S01]  /*4050*/  FSEL R138, R9, -INF , !P6 ;  /* 0xff800000098a7808 */ /* 0x000fe20007000000 */
[----:B------:R-:W-:Y:S01]  /*4060*/  FFMA.FTZ R9, R6, UR5, R36 ;  /* 0x0000000506097c23 */ /* 0x000fe20008010024 */
[----:B-1----:R-:W-:-:S02]  /*4070*/  FSEL R49, R8, -INF , !P5 ;  /* 0xff80000008317808 */ /* 0x002fc40006800000 */
[----:B------:R-:W-:Y:S01]  /*4080*/  FSEL R165, R5, -INF , !P1 ;  /* 0xff80000005a57808 */ /* 0x000fe20004800000 */
[----:B------:R-:W1:Y:S01]  /*4090*/  MUFU.TANH R24, R43 ;  /* 0x0000002b00187308 */ /* 0x000e620000002400 */
[----:B------:R-:W-:Y:S02]  /*40a0*/  I2FP.F32.S32 R5, R4 ;  /* 0x0000000400057245 */ /* 0x000fe40000201400 */
[----:B------:R-:W-:Y:S01]  /*40b0*/  FSEL R137, R7, -INF , !P3 ;  /* 0xff80000007897808 */ /* 0x000fe20005800000 */
[----:B------:R-:W-:Y:S01]  /*40c0*/  FFMA.FTZ R7, R6, UR5, R38 ;  /* 0x0000000506077c23 */ /* 0x000fe20008010026 */
        /* <DEDUP_REMOVED lines=9> */
[----:B------:R-:W-:Y:S01]  /*4160*/  FFMA.FTZ R11, R5, UR5, R39 ;  /* 0x00000005050b7c23 */ /* 0x000fe20008010027 */
[----:B------:R-:W-:Y:S01]  /*4170*/  FSEL R164, R9, -INF , !P4 ;  /* 0xff80000009a47808 */ /* 0x000fe20006000000 */
[----:B------:R-:W-:Y:S01]  /*4180*/  VIADD R6, R3, 0x29 ;  /* 0x0000002903067836 */ /* 0x000fe20000000000 */
[----:B------:R-:W-:Y:S01]  /*4190*/  FSEL R171, R7, -INF , !P2 ;  /* 0xff80000007ab7808 */ /* 0x000fe20005000000 */
[----:B------:R-:W-:Y:S01]  /*41a0*/  VIADD R5, R3, 0x30 ;  /* 0x0000003003057836 */ /* 0x000fe20000000000 */
[----:B------:R-:W-:Y:S01]  /*41b0*/  FSEL R176, R8, -INF , !P6 ;  /* 0xff80000008b07808 */ /* 0x000fe20007000000 */
[----:B------:R-:W4:Y:S01]  /*41c0*/  MUFU.TANH R21, R53 ;  /* 0x0000003500157308 */ /* 0x000f220000002400 */
        /* <DEDUP_REMOVED lines=8> */
[C---:B-----5:R-:W-:Y:S01]  /*4250*/  FFMA.FTZ R7, R4.reuse, UR5, R30 ;  /* 0x0000000504077c23 */ /* 0x060fe2000801001e */
[----:B------:R-:W-:Y:S01]  /*4260*/  FSEL R170, R11, -INF , !P1 ;  /* 0xff8000000baa7808 */ /* 0x000fe20004800000 */
[----:B------:R-:W-:Y:S01]  /*4270*/  FFMA.FTZ R8, R4, UR5, R19 ;  /* 0x0000000504087c23 */ /* 0x000fe20008010013 */
[----:B------:R-:W-:Y:S01]  /*4280*/  ISETP.GE.AND P5, PT, R6, R14, PT ;  /* 0x0000000e0600720c */ /* 0x000fe20003fa6270 */
[----:B--2---:R-:W-:Y:S01]  /*4290*/  FFMA.FTZ R9, R4, UR5, R20 ;  /* 0x0000000504097c23 */ /* 0x004fe20008010014 */
        /* <DEDUP_REMOVED lines=16> */
[----:B---3--:R-:W-:Y:S01]  /*43a0*/  FFMA.FTZ R8, R7, UR5, R28 ;  /* 0x0000000507087c23 */ /* 0x008fe2000801001c */
[----:B------:R-:W-:Y:S01]  /*43b0*/  ISETP.GE.AND P4, PT, R5, R14, PT ;  /* 0x0000000e0500720c */ /* 0x000fe20003f86270 */
[----:B-1----:R-:W-:Y:S01]  /*43c0*/  FFMA.FTZ R7, R7, UR5, R24 ;  /* 0x0000000507077c23 */ /* 0x002fe20008010018 */
[C---:B------:R-:W-:Y:S01]  /*43d0*/  ISETP.GE.AND P2, PT, R5.reuse, R15, PT ;  /* 0x0000000f0500720c */ /* 0x040fe20003f46270 */
[C---:B------:R-:W-:Y:S01]  /*43e0*/  FFMA.FTZ R11, R6.reuse, UR5, R23 ;  /* 0x00000005060b7c23 */ /* 0x040fe20008010017 */
[C---:B------:R-:W-:Y:S01]  /*43f0*/  ISETP.GE.AND P6, PT, R5.reuse, R17, PT ;  /* 0x000000110500720c */ /* 0x040fe20003fc6270 */
[----:B------:R-:W1:Y:S01]  /*4400*/  MUFU.TANH R25, R50 ;  /* 0x0000003200197308 */ /* 0x000e620000002400 */
[----:B------:R-:W-:Y:S01]  /*4410*/  ISETP.GE.AND P5, PT, R5, R16, PT ;  /* 0x000000100500720c */ /* 0x000fe20003fa6270 */
[C---:B------:R-:W-:Y:S01]  /*4420*/  FFMA.FTZ R5, R6.reuse, UR5, R26 ;  /* 0x0000000506057c23 */ /* 0x040fe2000801001a */
[----:B------:R-:W-:Y:S01]  /*4430*/  FSEL R191, R9, -INF , !P3 ;  /* 0xff80000009bf7808 */ /* 0x000fe20005800000 */
[----:B----4-:R-:W-:Y:S01]  /*4440*/  FFMA.FTZ R9, R6, UR5, R21 ;  /* 0x0000000506097c23 */ /* 0x010fe20008010015 */
[----:B------:R-:W-:Y:S01]  /*4450*/  FSEL R161, R8, -INF , !P1 ;  /* 0xff80000008a17808 */ /* 0x000fe20004800000 */
[----:B--2---:R-:W-:Y:S01]  /*4460*/  FFMA.FTZ R6, R6, UR5, R10 ;  /* 0x0000000506067c23 */ /* 0x004fe2000801000a */
[----:B------:R-:W-:Y:S01]  /*4470*/  FSEL R175, R5, -INF , !P4 ;  /* 0xff80000005af7808 */ /* 0x000fe20006000000 */
[----:B------:R-:W2:Y:S01]  /*4480*/  MUFU.TANH R22, R65 ;  /* 0x0000004100167308 */ /* 0x000ea20000002400 */
[----:B------:R-:W-:-:S02]  /*4490*/  I2FP.F32.S32 R5, R4 ;  /* 0x0000000400057245 */ /* 0x000fc40000201400 */
[----:B------:R-:W-:Y:S02]  /*44a0*/  FSEL R169, R7, -INF , !P0 ;  /* 0xff80000007a97808 */ /* 0x000fe40004000000 */
[C---:B------:R-:W-:Y:S01]  /*44b0*/  ISETP.GE.AND P3, PT, R4.reuse, R14, PT ;  /* 0x0000000e0400720c */ /* 0x040fe20003f66270 */
[C---:B------:R-:W-:Y:S01]  /*44c0*/  FFMA.FTZ R7, R5.reuse, UR5, R27 ;  /* 0x0000000505077c23 */ /* 0x040fe2000801001b */
[C---:B------:R-:W-:Y:S01]  /*44d0*/  ISETP.GE.AND P1, PT, R4.reuse, R15, PT ;  /* 0x0000000f0400720c */ /* 0x040fe20003f26270 */
[----:B------:R-:W3:Y:S01]  /*44e0*/  MUFU.TANH R19, R71 ;  /* 0x0000004700137308 */ /* 0x000ee20000002400 */
[C---:B------:R-:W-:Y:S01]  /*44f0*/  ISETP.GE.AND P0, PT, R4.reuse, R17, PT ;  /* 0x000000110400720c */ /* 0x040fe20003f06270 */
[----:B-1----:R-:W-:Y:S01]  /*4500*/  FFMA.FTZ R10, R5, UR5, R25 ;  /* 0x00000005050a7c23 */ /* 0x002fe20008010019 */
[----:B------:R-:W-:Y:S01]  /*4510*/  ISETP.GE.AND P4, PT, R4, R16, PT ;  /* 0x000000100400720c */ /* 0x000fe20003f86270 */
[----:B------:R-:W-:Y:S01]  /*4520*/  VIADD R4, R3, 0x38 ;  /* 0x0000003803047836 */ /* 0x000fe20000000000 */
[----:B------:R-:W-:-:S02]  /*4530*/  FSEL R203, R9, -INF , !P6 ;  /* 0xff80000009cb7808 */ /* 0x000fc40007000000 */
[----:B------:R-:W-:Y:S01]  /*4540*/  FSEL R179, R11, -INF , !P2 ;  /* 0xff8000000bb37808 */ /* 0x000fe20005000000 */
[----:B------:R-:W1:Y:S01]  /*4550*/  MUFU.TANH R18, R72 ;  /* 0x0000004800127308 */ /* 0x000e620000002400 */
[----:B------:R-:W-:Y:S01]  /*4560*/  FSEL R207, R6, -INF , !P5 ;  /* 0xff80000006cf7808 */ /* 0x000fe20006800000 */
[----:B--2---:R-:W-:Y:S01]  /*4570*/  FFMA.FTZ R12, R5, UR5, R22 ;  /* 0x00000005050c7c23 */ /* 0x004fe20008010016 */
[----:B------:R-:W-:Y:S02]  /*4580*/  FSEL R173, R7, -INF , !P3 ;  /* 0xff80000007ad7808 */ /* 0x000fe40005800000 */
[C---:B------:R-:W-:Y:S02]  /*4590*/  ISETP.GE.AND P2, PT, R4.reuse, R14, PT ;  /* 0x0000000e0400720c */ /* 0x040fe40003f46270 */
[C---:B------:R-:W-:Y:S01]  /*45a0*/  ISETP.GE.AND P6, PT, R4.reuse, R15, PT ;  /* 0x0000000f0400720c */ /* 0x040fe20003fc6270 */
[----:B------:R-:W2:Y:S01]  /*45b0*/  MUFU.TANH R13, R75 ;  /* 0x0000004b000d7308 */ /* 0x000ea20000002400 */
[C---:B------:R-:W-:Y:S01]  /*45c0*/  ISETP.GE.AND P5, PT, R4.reuse, R17, PT ;  /* 0x000000110400720c */ /* 0x040fe20003fa6270 */
[----:B---3--:R-:W-:Y:S01]  /*45d0*/  FFMA.FTZ R8, R5, UR5, R19 ;  /* 0x0000000505087c23 */ /* 0x008fe20008010013 */
[----:B------:R-:W-:-:S02]  /*45e0*/  ISETP.GE.AND P3, PT, R4, R16, PT ;  /* 0x000000100400720c */ /* 0x000fc40003f66270 */
[----:B------:R-:W-:Y:S02]  /*45f0*/  I2FP.F32.S32 R4, R4 ;  /* 0x0000000400047245 */ /* 0x000fe40000201400 */
[----:B------:R-:W-:Y:S01]  /*4600*/  I2FP.F32.S32 R5, R3 ;  /* 0x0000000300057245 */ /* 0x000fe20000201400 */
[----:B------:R-:W3:Y:S01]  /*4610*/  MUFU.TANH R9, R76 ;  /* 0x0000004c00097308 */ /* 0x000ee20000002400 */
[----:B------:R-:W-:Y:S01]  /*4620*/  FSEL R210, R10, -INF , !P1 ;  /* 0xff8000000ad27808 */ /* 0x000fe20004800000 */
[----:B------:R-:W-:Y:S01]  /*4630*/  FFMA.FTZ R6, R4, UR5, R20 ;  /* 0x0000000504067c23 */ /* 0x000fe20008010014 */
[----:B------:R-:W-:Y:S02]  /*4640*/  FSEL R201, R12, -INF , !P0 ;  /* 0xff8000000cc97808 */ /* 0x000fe40004000000 */
[----:B------:R-:W-:Y:S02]  /*4650*/  ISETP.GE.AND P0, PT, R3, R15, PT ;  /* 0x0000000f0300720c */ /* 0x000fe40003f06270 */
[----:B------:R-:W-:Y:S01]  /*4660*/  FSEL R172, R6, -INF , !P2 ;  /* 0xff80000006ac7808 */ /* 0x000fe20005000000 */
[C---:B-1----:R-:W-:Y:S01]  /*4670*/  FFMA.FTZ R6, R4.reuse, UR5, R18 ;  /* 0x0000000504067c23 */ /* 0x042fe20008010012 */
[----:B------:R-:W1:Y:S01]  /*4680*/  MUFU.TANH R24, R70 ;  /* 0x0000004600187308 */ /* 0x000e620000002400 */
[----:B--2---:R-:W-:Y:S01]  /*4690*/  FFMA.FTZ R7, R4, UR5, R13 ;  /* 0x0000000504077c23 */ /* 0x004fe2000801000d */
[----:B------:R-:W-:Y:S01]  /*46a0*/  FSEL R206, R8, -INF , !P4 ;  /* 0xff80000008ce7808 */ /* 0x000fe20006000000 */
[C---:B------:R-:W-:Y:S01]  /*46b0*/  FFMA.FTZ R8, R5.reuse, UR5, R134 ;  /* 0x0000000505087c23 */ /* 0x040fe20008010086 */
[----:B------:R-:W-:Y:S01]  /*46c0*/  FSEL R209, R6, -INF , !P6 ;  /* 0xff80000006d17808 */ /* 0x000fe20007000000 */
[----:B------:R-:W-:Y:S01]  /*46d0*/  FFMA.FTZ R6, R5, UR5, R140 ;  /* 0x0000000505067c23 */ /* 0x000fe2000801008c */
[----:B------:R-:W-:-:S02]  /*46e0*/  ISETP.GE.AND P1, PT, R3, R14, PT ;  /* 0x0000000e0300720c */ /* 0x000fc40003f26270 */
[----:B------:R-:W2:Y:S01]  /*46f0*/  MUFU.TANH R19, R74 ;  /* 0x0000004a00137308 */ /* 0x000ea20000002400 */
[----:B---3--:R-:W-:Y:S01]  /*4700*/  FFMA.FTZ R4, R4, UR5, R9 ;  /* 0x0000000504047c23 */ /* 0x008fe20008010009 */
[----:B------:R-:W-:Y:S01]  /*4710*/  FFMA.FTZ R9, R5, UR5, R135 ;  /* 0x0000000505097c23 */ /* 0x000fe20008010087 */
[----:B------:R-:W-:Y:S01]  /*4720*/  ISETP.GE.AND P4, PT, R3, R17, PT ;  /* 0x000000110300720c */ /* 0x000fe20003f86270 */
[----:B------:R-:W-:Y:S01]  /*4730*/  FFMA.FTZ R5, R5, UR5, R127 ;  /* 0x0000000505057c23 */ /* 0x000fe2000801007f */
[C---:B------:R-:W-:Y:S01]  /*4740*/  ISETP.GE.AND P2, PT, R3.reuse, R16, PT ;  /* 0x000000100300720c */ /* 0x040fe20003f46270 */
[----:B------:R-:W-:Y:S01]  /*4750*/  VIADD R3, R3, 0x39 ;  /* 0x0000003903037836 */ /* 0x000fe20000000000 */
[----:B------:R-:W-:Y:S01]  /*4760*/  FSEL R32, R9, -INF , !P0 ;  /* 0xff80000009207808 */ /* 0x000fe20004000000 */
[----:B------:R-:W3:Y:S01]  /*4770*/  MUFU.TANH R11, R82 ;  /* 0x00000052000b7308 */ /* 0x000ee20000002400 */
[----:B------:R-:W-:Y:S02]  /*4780*/  PLOP3.LUT P0, PT, PT, PT, UP0, 0x80, 0x0 ;  /* 0x000000000000781c */ /* 0x000fe40003f0f008 */
[----:B------:R-:W-:-:S02]  /*4790*/  FSEL R200, R7, -INF , !P5 ;  /* 0xff80000007c87808 */ /* 0x000fc40006800000 */
[----:B------:R-:W-:Y:S02]  /*47a0*/  FSEL R205, R4, -INF , !P3 ;  /* 0xff80000004cd7808 */ /* 0x000fe40005800000 */
[----:B------:R-:W-:Y:S01]  /*47b0*/  FSEL R21, R6, -INF , !P1 ;  /* 0xff80000006157808 */ /* 0x000fe20004800000 */
[----:B------:R-:W4:Y:S01]  /*47c0*/  MUFU.TANH R10, R83 ;  /* 0x00000053000a7308 */ /* 0x000f220000002400 */
[----:B------:R-:W-:Y:S01]  /*47d0*/  BAR.SYNC.DEFER_BLOCKING 0x0 ;  /* 0x0000000000007b1d */ /* 0x000fe20000010000 */
[C---:B------:R-:W-:Y:S02]  /*47e0*/  ISETP.GE.AND P6, PT, R3.reuse, R14, PT ;  /* 0x0000000e0300720c */ /* 0x040fe40003fc6270 */
[C---:B------:R-:W-:Y:S02]  /*47f0*/  ISETP.GE.AND P5, PT, R3.reuse, R15, PT ;  /* 0x0000000f0300720c */ /* 0x040fe40003fa6270 */
[C---:B------:R-:W-:Y:S02]  /*4800*/  ISETP.GE.AND P3, PT, R3.reuse, R17, PT ;  /* 0x000000110300720c */ /* 0x040fe40003f66270 */
[----:B------:R-:W-:-:S02]  /*4810*/  ISETP.GE.AND P1, PT, R3, R16, PT ;  /* 0x000000100300720c */ /* 0x000fc40003f26270 */
[----:B------:R-:W-:Y:S02]  /*4820*/  I2FP.F32.S32 R3, R3 ;  /* 0x0000000300037245 */ /* 0x000fe40000201400 */
[----:B------:R-:W-:Y:S02]  /*4830*/  FSEL R20, R8, -INF , !P4 ;  /* 0xff80000008147808 */ /* 0x000fe40006000000 */
[----:B------:R-:W-:Y:S01]  /*4840*/  FSEL R22, R5, -INF , !P2 ;  /* 0xff80000005167808 */ /* 0x000fe20005000000 */
[C---:B-1----:R-:W-:Y:S01]  /*4850*/  FFMA.FTZ R7, R3.reuse, UR5, R24 ;  /* 0x0000000503077c23 */ /* 0x042fe20008010018 */
[C---:B--2---:R-:W-:Y:S01]  /*4860*/  FFMA.FTZ R6, R3.reuse, UR5, R19 ;  /* 0x0000000503067c23 */ /* 0x044fe20008010013 */
[C---:B---3--:R-:W-:Y:S01]  /*4870*/  FFMA.FTZ R4, R3.reuse, UR5, R11 ;  /* 0x0000000503047c23 */ /* 0x048fe2000801000b */
[----:B----4-:R-:W-:Y:S02]  /*4880*/  FFMA.FTZ R3, R3, UR5, R10 ;  /* 0x0000000503037c23 */ /* 0x010fe4000801000a */
[----:B------:R-:W-:-:S02]  /*4890*/  FSEL R174, R7, -INF , !P6 ;  /* 0xff80000007ae7808 */ /* 0x000fc40007000000 */
        /* <DEDUP_REMOVED lines=68> */
.L_x_771:
[----:B------:R-:W-:Y:S05]  /*4ce0*/  BSYNC B0 ;  /* 0x0000000000007941 */ /* 0x000fea0003800000 */
.L_x_770:
[----:B------:R-:W0:Y:S02]  /*4cf0*/  LDGDEPBAR ;  /* 0x00000000000079af */ /* 0x000e240000000000 */
.L_x_769:
[----:B------:R-:W-:Y:S01]  /*4d00*/  FMNMX.FTZ R3, R21, R51, !PT ;  /* 0x0000003315037209 */ /* 0x000fe20007810000 */
[----:B------:R-:W-:Y:S01]  /*4d10*/  ULDC UR19, c[0x0][0x2ec] ;  /* 0x0000bb0000137ab9 */ /* 0x000fe20000000800 */
[----:B------:R-:W-:Y:S02]  /*4d20*/  LEA R228, R0, UR4, 0x1 ;  /* 0x0000000400e47c11 */ /* 0x000fe4000f8e08ff */
[----:B------:R-:W-:Y:S02]  /*4d30*/  FMNMX.FTZ R4, R52, R3, !PT ;  /* 0x0000000334047209 */ /* 0x000fe40007810000 */
[----:B------:R-:W-:Y:S01]  /*4d40*/  FMNMX.FTZ R3, R20, R34, !PT ;  /* 0x0000002214037209 */ /* 0x000fe20007810000 */
[----:B------:R-:W-:Y:S01]  /*4d50*/  LDSM.16.MT88.4 R28, [R228+0xa000] ;  /* 0x00a00000e41c783b */ /* 0x000fe20000004200 */
        /* <DEDUP_REMOVED lines=35> */
[----:B------:R-:W-:Y:S01]  /*4f90*/  FMNMX.FTZ R4, R168, R4, !PT ;  /* 0x00000004a8047209 */ /* 0x000fe20007810000 */
[----:B------:R-:W3:Y:S01]  /*4fa0*/  SHFL.BFLY PT, R5, R3, 0x2, 0x1f ;  /* 0x0c401f0003057f89 */ /* 0x000ee200000e0000 */
[----:B------:R-:W-:Y:S02]  /*4fb0*/  FMNMX.FTZ R106, R174, R106, !PT ;  /* 0x0000006aae6a7209 */ /* 0x000fe40007810000 */
[----:B------:R-:W-:-:S02]  /*4fc0*/  FMNMX.FTZ R4, R169, R4, !PT ;  /* 0x00000004a9047209 */ /* 0x000fc40007810000 */
[----:B------:R-:W-:Y:S01]  /*4fd0*/  LEA R230, R2, R228, 0x1 ;  /* 0x000000e402e67211 */ /* 0x000fe200078e08ff */
[----:B-12---:R-:W1:Y:S01]  /*4fe0*/  SHFL.BFLY PT, R6, R106, 0x2, 0x1f ;  /* 0x0c401f006a067f89 */ /* 0x006e6200000e0000 */
[----:B------:R-:W-:-:S03]  /*4ff0*/  FMNMX.FTZ R4, R207, R4, !PT ;  /* 0x00000004cf047209 */ /* 0x000fc60007810000 */
[----:B------:R-:W-:Y:S01]  /*5000*/  LDSM.16.MT88.4 R24, [R230+0x9000] ;  /* 0x00900000e618783b */ /* 0x000fe20000004200 */
[----:B------:R-:W-:-:S03]  /*5010*/  FMNMX.FTZ R4, R206, R4, !PT ;  /* 0x00000004ce047209 */ /* 0x000fc60007810000 */
[----:B------:R-:W-:Y:S01]  /*5020*/  LDSM.16.MT88.4 R40, [R230+0xa000] ;  /* 0x00a00000e628783b */ /* 0x000fe20000004200 */
[----:B------:R-:W-:-:S04]  /*5030*/  FMNMX.FTZ R4, R205, R4, !PT ;  /* 0x00000004cd047209 */ /* 0x000fc80007810000 */
        /* <DEDUP_REMOVED lines=46> */
[----:B---3--:R-:W-:Y:S02]  /*5320*/  FFMA.FTZ R0, R45, UR19, -R12 ;  /* 0x000000132d007c23 */ /* 0x008fe4000801080c */
[----:B------:R-:W-:Y:S05]  /*5330*/  LDSM.16.MT88.4 R44, [R228+0xb000] ;  /* 0x00b00000e42c783b */ /* 0x000fea0000004200 */
        /* <DEDUP_REMOVED lines=9> */
[----:B----4-:R-:W-:-:S03]  /*53d0*/  FFMA.FTZ R2, R52, UR19, -R3 ;  /* 0x0000001334027c23 */ /* 0x010fc60008010803 */
[----:B------:R-:W-:Y:S01]  /*53e0*/  LDSM.16.MT88.4 R52, [R230+0xb000] ;  /* 0x00b00000e634783b */ /* 0x000fe20000004200 */
[----:B------:R3:W-:Y:S01]  /*53f0*/  MUFU.EX2 R213, R2 ;  /* 0x0000000200d57308 */ /* 0x0007e20000000800 */
[----:B--2---:R-:W-:-:S07]  /*5400*/  FFMA.FTZ R5, R33, UR19, -R13 ;  /* 0x0000001321057c23 */ /* 0x004fce000801080d */
[----:B------:R2:W4:Y:S01]  /*5410*/  MUFU.EX2 R186, R5 ;  /* 0x0000000500ba7308 */ /* 0x0005220000000800 */
[----:B---3--:R-:W-:Y:S01]  /*5420*/  FFMA.FTZ R2, R58, UR19, -R3 ;  /* 0x000000133a027c23 */ /* 0x008fe20008010803 */
[----:B-1----:R-:W-:Y:S02]  /*5430*/  FMNMX.FTZ R105, R0, R8, !PT ;  /* 0x0000000800697209 */ /* 0x002fe40007810000 */
        /* <DEDUP_REMOVED lines=20> */
[----:B-1----:R-:W-:-:S02]  /*5580*/  FFMA.FTZ R2, R32, UR19, -R0 ;  /* 0x0000001320027c23 */ /* 0x002fc40008010800 */
[----:B------:R-:W-:Y:S02]  /*5590*/  LDSM.16.MT88.4 R32, [R230+0xa400] ;  /* 0x00a40000e620783b */ /* 0x000fe40000004200 */
        /* <DEDUP_REMOVED lines=19> */
[C---:B------:R-:W-:Y:S01]  /*56d0*/  HMMA.16816.F32.BF16 R132, R8.reuse, R22, RZ ;  /* 0x000000160884723c */ /* 0x040fe200000418ff */
[----:B------:R-:W-:Y:S05]  /*56e0*/  LDSM.16.MT88.4 R20, [R230+0x9400] ;  /* 0x00940000e614783b */ /* 0x000fea0000004200 */
        /* <DEDUP_REMOVED lines=8> */
[----:B------:R1:W-:Y:S05]  /*5770*/  MUFU.EX2 R247, R2 ;  /* 0x0000000200f77308 */ /* 0x0003ea0000000800 */
[C---:B------:R-:W-:Y:S06]  /*5780*/  HMMA.16816.F32.BF16 R40, R8.reuse, R52, RZ ;  /* 0x000000340828723c */ /* 0x040fec00000418ff */
[----:B------:R-:W-:Y:S01]  /*5790*/  HMMA.16816.F32.BF16 R156, R8, R54, RZ ;  /* 0x00000036089c723c */ /* 0x000fe200000418ff */
[----:B------:R-:W-:Y:S01]  /*57a0*/  LDSM.16.MT88.4 R52, [R228+0x9800] ;  /* 0x00980000e434783b */ /* 0x000fe20000004200 */
[----:B-1----:R-:W-:-:S04]  /*57b0*/  FFMA.FTZ R2, R68, UR19, -R13 ;  /* 0x0000001344027c23 */ /* 0x002fc8000801080d */
[C---:B------:R-:W-:Y:S01]  /*57c0*/  HMMA.16816.F32.BF16 R68, R8.reuse, R24, RZ ;  /* 0x000000180844723c */ /* 0x040fe200000418ff */
[----:B------:R-:W1:Y:S01]  /*57d0*/  LDSM.16.MT88.4 R24, [R228+0x9400] ;  /* 0x00940000e418783b */ /* 0x000e620000004200 */
[----:B------:R2:W3:Y:S02]  /*57e0*/  MUFU.EX2 R252, R2 ;  /* 0x0000000200fc7308 */ /* 0x0004e40000000800 */
[--C-:B--2---:R-:W-:Y:S01]  /*57f0*/  FFMA.FTZ R2, R67, UR19, -R13.reuse ;  /* 0x0000001343027c23 */ /* 0x104fe2000801080d */
[----:B---3--:R-:W-:Y:S01]  /*5800*/  F2FP.BF16.F32.PACK_AB R4, R252, R247 ;  /* 0x000000f7fc04723e */ /* 0x008fe200000010ff */
[----:B------:R-:W-:Y:S01]  /*5810*/  HMMA.16816.F32.BF16 R64, R8, R28, RZ ;  /* 0x0000001c0840723c */ /* 0x000fe200000418ff */
[----:B------:R-:W2:Y:S03]  /*5820*/  LDSM.16.MT88.4 R28, [R228+0xa400] ;  /* 0x00a40000e41c783b */ /* 0x000ea60000004200 */
[----:B------:R3:W-:Y:S02]  /*5830*/  MUFU.EX2 R251, R2 ;  /* 0x0000000200fb7308 */ /* 0x0007e40000000800 */
[----:B---3--:R-:W-:-:S02]  /*5840*/  FFMA.FTZ R2, R49, UR19, -R13 ;  /* 0x0000001331027c23 */ /* 0x008fc4000801080d */
[----:B------:R-:W-:Y:S04]  /*5850*/  LDSM.16.MT88.4 R48, [R230+0xb400] ;  /* 0x00b40000e630783b */ /* 0x000fe80000004200 */
[----:B------:R3:W4:Y:S02]  /*5860*/  MUFU.EX2 R250, R2 ;  /* 0x0000000200fa7308 */ /* 0x0007240000000800 */
[----:B---3--:R-:W-:Y:S01]  /*5870*/  FFMA.FTZ R2, R107, UR19, -R12 ;  /* 0x000000136b027c23 */ /* 0x008fe2000801080c */
[----:B----4-:R-:W-:-:S05]  /*5880*/  F2FP.BF16.F32.PACK_AB R6, R250, R251 ;  /* 0x000000fbfa06723e */ /* 0x010fca00000010ff */
[----:B------:R3:W-:Y:S02]  /*5890*/  MUFU.EX2 R240, R2 ;  /* 0x0000000200f07308 */ /* 0x0007e40000000800 */
[--C-:B---3--:R-:W-:Y:S01]  /*58a0*/  FFMA.FTZ R2, R102, UR19, -R12.reuse ;  /* 0x0000001366027c23 */ /* 0x108fe2000801080c */
[----:B------:R-:W-:Y:S02]  /*58b0*/  MOV R102, R36 ;  /* 0x0000002400667202 */ /* 0x000fe40000000f00 */
[----:B------:R-:W3:Y:S03]  /*58c0*/  LDSM.16.MT88.4 R36, [R228+0xb400] ;  /* 0x00b40000e424783b */ /* 0x000ee60000004200 */
[----:B------:R4:W5:Y:S02]  /*58d0*/  MUFU.EX2 R243, R2 ;  /* 0x0000000200f37308 */ /* 0x0009640000000800 */
[----:B----4-:R-:W-:Y:S01]  /*58e0*/  FFMA.FTZ R2, R136, UR19, -R12 ;  /* 0x0000001388027c23 */ /* 0x010fe2000801080c */
[----:B-----5:R-:W-:-:S05]  /*58f0*/  F2FP.BF16.F32.PACK_AB R5, R243, R240 ;  /* 0x000000f0f305723e */ /* 0x020fca00000010ff */
[----:B------:R4:W-:Y:S02]  /*5900*/  MUFU.EX2 R242, R2 ;  /* 0x0000000200f27308 */ /* 0x0009e40000000800 */
[----:B----4-:R-:W-:-:S06]  /*5910*/  FFMA.FTZ R2, R137, UR19, -R12 ;  /* 0x0000001389027c23 */ /* 0x010fcc000801080c */
[----:B------:R4:W5:Y:S02]  /*5920*/  MUFU.EX2 R241, R2 ;  /* 0x0000000200f17308 */ /* 0x0009640000000800 */
[----:B----4-:R-:W-:Y:S01]  /*5930*/  FFMA.FTZ R2, R152, UR19, -R0 ;  /* 0x0000001398027c23 */ /* 0x010fe20008010800 */
[----:B-----5:R-:W-:Y:S01]  /*5940*/  F2FP.BF16.F32.PACK_AB R7, R241, R242 ;  /* 0x000000f2f107723e */ /* 0x020fe200000010ff */
[----:B------:R-:W-:Y:S01]  /*5950*/  HMMA.16816.F32.BF16 R152, R8, R46, RZ ;  /* 0x0000002e0898723c */ /* 0x000fe200000418ff */
[----:B------:R-:W-:Y:S03]  /*5960*/  LDSM.16.MT88.4 R44, [R230+0x9800] ;  /* 0x00980000e62c783b */ /* 0x000fe60000004200 */
[----:B------:R4:W-:Y:S02]  /*5970*/  MUFU.EX2 R238, R2 ;  /* 0x0000000200ee7308 */ /* 0x0009e40000000800 */
[----:B-1----:R-:W-:Y:S01]  /*5980*/  HMMA.16816.F32.BF16 R128, R4, R24, R128 ;  /* 0x000000180480723c */ /* 0x002fe20000041880 */
[----:B------:R-:W-:-:S02]  /*5990*/  F2FP.BF16.F32.PACK_AB R8, R182, R183 ;  /* 0x000000b7b608723e */ /* 0x000fc400000010ff */
[----:B------:R-:W-:-:S03]  /*59a0*/  F2FP.BF16.F32.PACK_AB R10, R102, R181 ;  /* 0x000000b5660a723e */ /* 0x000fc600000010ff */
[C---:B------:R-:W-:Y:S06]  /*59b0*/  HMMA.16816.F32.BF16 R96, R4.reuse, R26, R96 ;  /* 0x0000001a0460723c */ /* 0x040fec0000041860 */
[----:B------:R-:W-:Y:S01]  /*59c0*/  HMMA.16816.F32.BF16 R116, R4, R32, R116 ;  /* 0x000000200474723c */ /* 0x000fe20000041874 */
[----:B----4-:R-:W-:-:S04]  /*59d0*/  FFMA.FTZ R2, R139, UR19, -R0 ;  /* 0x000000138b027c23 */ /* 0x010fc80008010800 */
[----:B------:R1:W4:Y:S01]  /*59e0*/  MUFU.EX2 R239, R2 ;  /* 0x0000000200ef7308 */ /* 0x0003220000000800 */
[C---:B--2---:R-:W-:Y:S06]  /*59f0*/  HMMA.16816.F32.BF16 R120, R4.reuse, R28, R120 ;  /* 0x0000001c0478723c */ /* 0x044fec0000041878 */
[C---:B------:R-:W-:Y:S06]  /*5a00*/  HMMA.16816.F32.BF16 R124, R4.reuse, R20, R124 ;  /* 0x00000014047c723c */ /* 0x040fec000004187c */
[----:B---3--:R-:W-:Y:S01]  /*5a10*/  HMMA.16816.F32.BF16 R112, R4, R36, R112 ;  /* 0x000000240470723c */ /* 0x008fe20000041870 */
[----:B-1----:R-:W-:Y:S01]  /*5a20*/  FFMA.FTZ R2, R160, UR19, -R0 ;  /* 0x00000013a0027c23 */ /* 0x002fe20008010800 */
[----:B----4-:R-:W-:-:S04]  /*5a30*/  F2FP.BF16.F32.PACK_AB R9, R239, R238 ;  /* 0x000000eeef09723e */ /* 0x010fc800000010ff */
[----:B------:R-:W-:Y:S01]  /*5a40*/  HMMA.16816.F32.BF16 R108, R4, R48, R108 ;  /* 0x00000030046c723c */ /* 0x000fe2000004186c */
[----:B------:R1:W-:Y:S02]  /*5a50*/  MUFU.EX2 R237, R2 ;  /* 0x0000000200ed7308 */ /* 0x0003e40000000800 */
[----:B-1----:R-:W-:-:S03]  /*5a60*/  FFMA.FTZ R2, R138, UR19, -R0 ;  /* 0x000000138a027c23 */ /* 0x002fc60008010800 */
[C---:B------:R-:W-:Y:S03]  /*5a70*/  HMMA.16816.F32.BF16 R136, R4.reuse, R22, R92 ;  /* 0x000000160488723c */ /* 0x040fe6000004185c */
[----:B------:R1:W2:Y:S03]  /*5a80*/  MUFU.EX2 R236, R2 ;  /* 0x0000000200ec7308 */ /* 0x0002a60000000800 */
        /* <DEDUP_REMOVED lines=11> */
[----:B------:R1:W-:Y:S05]  /*5b40*/  MUFU.EX2 R227, R2 ;  /* 0x0000000200e37308 */ /* 0x0003ea0000000800 */
[C---:B------:R-:W-:Y:S01]  /*5b50*/  HMMA.16816.F32.BF16 R60, R8.reuse, R22, R140 ;  /* 0x00000016083c723c */ /* 0x040fe2000004188c */
[----:B------:R-:W-:Y:S05]  /*5b60*/  LDSM.16.MT88.4 R20, [R228+0xb800] ;  /* 0x00b80000e414783b */ /* 0x000fea0000004200 */
[----:B------:R-:W-:Y:S01]  /*5b70*/  HMMA.16816.F32.BF16 R68, R8, R28, R64 ;  /* 0x0000001c0844723c */ /* 0x000fe20000041840 */
[----:B------:R-:W-:Y:S01]  /*5b80*/  MOV R143, R216 ;  /* 0x000000d8008f7202 */ /* 0x000fe20000000f00 */
[----:B------:R-:W-:Y:S01]  /*5b90*/  IMAD.MOV.U32 R141, RZ, RZ, R214 ;  /* 0x000000ffff8d7224 */ /* 0x000fe200078e00d6 */
[----:B------:R-:W-:-:S02]  /*5ba0*/  MOV R142, R215 ;  /* 0x000000d7008e7202 */ /* 0x000fc40000000f00 */
[----:B------:R-:W-:Y:S01]  /*5bb0*/  MOV R140, R213 ;  /* 0x000000d5008c7202 */ /* 0x000fe20000000f00 */
[C---:B------:R-:W-:Y:S01]  /*5bc0*/  HMMA.16816.F32.BF16 R64, R8.reuse, R26, R132 ;  /* 0x0000001a0840723c */ /* 0x040fe20000041884 */
[----:B-1----:R-:W-:Y:S01]  /*5bd0*/  FFMA.FTZ R2, R163, UR19, -R13 ;  /* 0x00000013a3027c23 */ /* 0x002fe2000801080d */
[----:B------:R-:W1:Y:S03]  /*5be0*/  LDSM.16.MT88.4 R24, [R230+0xa800] ;  /* 0x00a80000e618783b */ /* 0x000e660000004200 */
[----:B------:R2:W3:Y:S01]  /*5bf0*/  MUFU.EX2 R226, R2 ;  /* 0x0000000200e27308 */ /* 0x0004e20000000800 */
[----:B------:R-:W-:Y:S01]  /*5c00*/  HMMA.16816.F32.BF16 R32, R8, R34, R148 ;  /* 0x000000220820723c */ /* 0x000fe20000041894 */
[----:B------:R-:W-:Y:S02]  /*5c10*/  MOV R135, R185 ;  /* 0x000000b900877202 */ /* 0x000fe40000000f00 */
[----:B------:R-:W-:-:S02]  /*5c20*/  MOV R134, R183 ;  /* 0x000000b700867202 */ /* 0x000fc40000000f00 */
[----:B------:R-:W-:Y:S01]  /*5c30*/  MOV R133, R182 ;  /* 0x000000b600857202 */ /* 0x000fe20000000f00 */
[C---:B------:R-:W-:Y:S01]  /*5c40*/  HMMA.16816.F32.BF16 R196, R8.reuse, R48, R40 ;  /* 0x0000003008c4723c */ /* 0x040fe20000041828 */
[----:B------:R-:W-:Y:S01]  /*5c50*/  MOV R150, R211 ;  /* 0x000000d300967202 */ /* 0x000fe20000000f00 */
[----:B------:R-:W4:Y:S01]  /*5c60*/  LDSM.16.MT88.4 R40, [R228+0xa800] ;  /* 0x00a80000e428783b */ /* 0x000f220000004200 */
[----:B------:R-:W-:Y:S01]  /*5c70*/  MOV R132, R181 ;  /* 0x000000b500847202 */ /* 0x000fe20000000f00 */
[----:B------:R-:W-:Y:S01]  /*5c80*/  IMAD.MOV.U32 R148, RZ, RZ, R186 ;  /* 0x000000ffff947224 */ /* 0x000fe200078e00ba */
[----:B------:R-:W-:Y:S01]  /*5c90*/  MOV R151, R212 ;  /* 0x000000d400977202 */ /* 0x000fe20000000f00 */
[----:B------:R-:W-:Y:S01]  /*5ca0*/  HMMA.16816.F32.BF16 R192, R8, R36, R56 ;  /* 0x0000002408c0723c */ /* 0x000fe20000041838 */
[----:B------:R-:W-:Y:S01]  /*5cb0*/  MOV R149, R187 ;  /* 0x000000bb00957202 */ /* 0x000fe20000000f00 */
[----:B--2---:R-:W-:Y:S01]  /*5cc0*/  FFMA.FTZ R2, R162, UR19, -R13 ;  /* 0x00000013a2027c23 */ /* 0x004fe2000801080d */
[----:B---3--:R-:W-:-:S03]  /*5cd0*/  F2FP.BF16.F32.PACK_AB R4, R226, R227 ;  /* 0x000000e3e204723e */ /* 0x008fc600000010ff */
[C---:B------:R-:W-:Y:S01]  /*5ce0*/  HMMA.16816.F32.BF16 R56, R8.reuse, R30, R144 ;  /* 0x0000001e0838723c */ /* 0x040fe20000041890 */
[----:B------:R-:W2:Y:S01]  /*5cf0*/  LDSM.16.MT88.4 R28, [R230+0xb800] ;  /* 0x00b80000e61c783b */ /* 0x000ea20000004200 */
[----:B------:R3:W-:Y:S04]  /*5d00*/  MUFU.EX2 R225, R2 ;  /* 0x0000000200e17308 */ /* 0x0007e80000000800 */
[C---:B------:R-:W-:Y:S06]  /*5d10*/  HMMA.16816.F32.BF16 R36, R8.reuse, R38, R152 ;  /* 0x000000260824723c */ /* 0x040fec0000041898 */
[----:B------:R-:W-:Y:S01]  /*5d20*/  HMMA.16816.F32.BF16 R48, R8, R50, R156 ;  /* 0x000000320830723c */ /* 0x000fe2000004189c */
[----:B------:R-:W-:Y:S01]  /*5d30*/  LDSM.16.MT88.4 R156, [R228+0xac00] ;  /* 0x00ac0000e49c783b */ /* 0x000fe20000004200 */
[----:B---3--:R-:W-:-:S04]  /*5d40*/  FFMA.FTZ R2, R161, UR19, -R13 ;  /* 0x00000013a1027c23 */ /* 0x008fc8000801080d */
[----:B------:R3:W5:Y:S02]  /*5d50*/  MUFU.EX2 R224, R2 ;  /* 0x0000000200e07308 */ /* 0x0007640000000800 */
[----:B---3--:R-:W-:Y:S01]  /*5d60*/  FFMA.FTZ R2, R171, UR19, -R12 ;  /* 0x00000013ab027c23 */ /* 0x008fe2000801080c */
[----:B-----5:R-:W-:-:S05]  /*5d70*/  F2FP.BF16.F32.PACK_AB R6, R224, R225 ;  /* 0x000000e1e006723e */ /* 0x020fca00000010ff */
[----:B------:R3:W-:Y:S02]  /*5d80*/  MUFU.EX2 R223, R2 ;  /* 0x0000000200df7308 */ /* 0x0007e40000000800 */
[----:B---3--:R-:W-:-:S06]  /*5d90*/  FFMA.FTZ R2, R170, UR19, -R12 ;  /* 0x00000013aa027c23 */ /* 0x008fcc000801080c */
        /* <DEDUP_REMOVED lines=11> */
[----:B----4-:R-:W-:Y:S01]  /*5e50*/  HMMA.16816.F32.BF16 R160, R4, R40, R120 ;  /* 0x0000002804a0723c */ /* 0x010fe20000041878 */
[----:B---3--:R-:W-:Y:S01]  /*5e60*/  FFMA.FTZ R2, R177, UR19, -R3 ;  /* 0x00000013b1027c23 */ /* 0x008fe20008010803 */
[----:B-----5:R-:W-:-:S03]  /*5e70*/  F2FP.BF16.F32.PACK_AB R8, R219, R235 ;  /* 0x000000ebdb08723e */ /* 0x020fc600000010ff */
[----:B------:R1:W-:Y:S01]  /*5e80*/  MUFU.EX2 R218, R2 ;  /* 0x0000000200da7308 */ /* 0x0003e20000000800 */
[C---:B------:R-:W-:Y:S06]  /*5e90*/  HMMA.16816.F32.BF16 R120, R4.reuse, R54, R96 ;  /* 0x000000360478723c */ /* 0x040fec0000041860 */
[C---:B------:R-:W-:Y:S01]  /*5ea0*/  HMMA.16816.F32.BF16 R144, R4.reuse, R44, R124 ;  /* 0x0000002c0490723c */ /* 0x040fe2000004187c */
[----:B------:R-:W3:Y:S05]  /*5eb0*/  LDSM.16.MT88.4 R124, [R228+0x9c00] ;  /* 0x009c0000e47c783b */ /* 0x000eea0000004200 */
[----:B------:R-:W-:Y:S01]  /*5ec0*/  HMMA.16816.F32.BF16 R136, R4, R46, R136 ;  /* 0x0000002e0488723c */ /* 0x000fe20000041888 */
[----:B-1----:R-:W-:-:S05]  /*5ed0*/  FFMA.FTZ R2, R178, UR19, -R3 ;  /* 0x00000013b2027c23 */ /* 0x002fca0008010803 */
[C---:B------:R-:W-:Y:S01]  /*5ee0*/  HMMA.16816.F32.BF16 R152, R4.reuse, R42, R92 ;  /* 0x0000002a0498723c */ /* 0x040fe2000004185c */
[----:B------:R1:W4:Y:S05]  /*5ef0*/  MUFU.EX2 R217, R2 ;  /* 0x0000000200d97308 */ /* 0x00032a0000000800 */
        /* <DEDUP_REMOVED lines=8> */
[----:B----4-:R-:W-:Y:S01]  /*5f80*/  F2FP.BF16.F32.PACK_AB R96, R215, R216 ;  /* 0x000000d8d760723e */ /* 0x010fe200000010ff */
[----:B------:R-:W-:Y:S03]  /*5f90*/  LDSM.16.MT88.4 R172, [R230+0xac00] ;  /* 0x00ac0000e6ac783b */ /* 0x000fe60000004200 */
[----:B------:R1:W-:Y:S08]  /*5fa0*/  MUFU.EX2 R214, R2 ;  /* 0x0000000200d67308 */ /* 0x0003f00000000800 */
[----:B------:R4:W5:Y:S01]  /*5fb0*/  MUFU.EX2 R212, R3 ;  /* 0x0000000300d47308 */ /* 0x0009620000000800 */
[----:B-1----:R-:W-:-:S02]  /*5fc0*/  FFMA.FTZ R2, R180, UR19, -R0 ;  /* 0x00000013b4027c23 */ /* 0x002fc40008010800 */
[----:B------:R-:W-:Y:S05]  /*5fd0*/  HMMA.16816.F32.BF16 R180, R4, R20, R112 ;  /* 0x0000001404b4723c */ /* 0x000fea0000041870 */
[----:B------:R1:W-:Y:S01]  /*5fe0*/  MUFU.EX2 R213, R2 ;  /* 0x0000000200d57308 */ /* 0x0003e20000000800 */
[----:B----4-:R-:W-:Y:S02]  /*5ff0*/  MOV R3, R18 ;  /* 0x0000001200037202 */ /* 0x010fe40000000f00 */
[----:B-----5:R-:W-:-:S03]  /*6000*/  F2FP.BF16.F32.PACK_AB R98, R212, R214 ;  /* 0x000000d6d462723e */ /* 0x020fc600000010ff */
[----:B------:R-:W-:Y:S01]  /*6010*/  FADD.FTZ R3, R3, R249 ;  /* 0x000000f903037221 */ /* 0x000fe20000010000 */
[--C-:B-1----:R-:W-:Y:S02]  /*6020*/  FFMA.FTZ R2, R184, UR19, -R0.reuse ;  /* 0x00000013b8027c23 */ /* 0x102fe40008010800 */
[C---:B--2---:R-:W-:Y:S02]  /*6030*/  HMMA.16816.F32.BF16 R184, R4.reuse, R28, R108 ;  /* 0x0000001c04b8723c */ /* 0x044fe4000004186c */
[----:B------:R1:W2:Y:S04]  /*6040*/  MUFU.EX2 R211, R2 ;  /* 0x0000000200d37308 */ /* 0x0002a80000000800 */
[----:B------:R-:W-:Y:S01]  /*6050*/  HMMA.16816.F32.BF16 R108, R4, R30, R80 ;  /* 0x0000001e046c723c */ /* 0x000fe20000041850 */
[----:B------:R-:W-:Y:S01]  /*6060*/  LDSM.16.MT88.4 R80, [R228+0xbc00] ;  /* 0x00bc0000e450783b */ /* 0x000fe20000004200 */
[----:B-1----:R-:W-:Y:S01]  /*6070*/  FFMA.FTZ R2, R202, UR19, -R0 ;  /* 0x00000013ca027c23 */ /* 0x002fe20008010800 */
[----:B--2---:R-:W-:-:S03]  /*6080*/  F2FP.BF16.F32.PACK_AB R9, R211, R213 ;  /* 0x000000d5d309723e */ /* 0x004fc600000010ff */
[----:B------:R1:W-:Y:S02]  /*6090*/  MUFU.EX2 R202, R2 ;  /* 0x0000000200ca7308 */ /* 0x0003e40000000800 */
[----:B-1----:R-:W-:-:S06]  /*60a0*/  FFMA.FTZ R2, R191, UR19, -R0 ;  /* 0x00000013bf027c23 */ /* 0x002fcc0008010800 */
[----:B------:R1:W2:Y:S02]  /*60b0*/  MUFU.EX2 R191, R2 ;  /* 0x0000000200bf7308 */ /* 0x0002a40000000800 */
[----:B-1----:R-:W-:Y:S01]  /*60c0*/  FFMA.FTZ R2, R179, UR19, -R0 ;  /* 0x00000013b3027c23 */ /* 0x002fe20008010800 */
[----:B--2---:R-:W-:Y:S01]  /*60d0*/  F2FP.BF16.F32.PACK_AB R11, R191, R202 ;  /* 0x000000cabf0b723e */ /* 0x004fe200000010ff */
[----:B------:R-:W-:Y:S01]  /*60e0*/  HMMA.16816.F32.BF16 R176, R4, R22, R84 ;  /* 0x0000001604b0723c */ /* 0x000fe20000041854 */
[----:B------:R-:W-:Y:S03]  /*60f0*/  LDSM.16.MT88.4 R4, [R230+0xbc00] ;  /* 0x00bc0000e604783b */ /* 0x000fe60000004200 */
[----:B------:R1:W-:Y:S02]  /*6100*/  MUFU.EX2 R107, R2 ;  /* 0x00000002006b7308 */ /* 0x0003e40000000800 */
[C---:B------:R-:W-:Y:S06]  /*6110*/  HMMA.16816.F32.BF16 R116, R8.reuse, R52, R76 ;  /* 0x000000340874723c */ /* 0x040fec000004184c */
[C---:B------:R-:W-:Y:S06]  /*6120*/  HMMA.16816.F32.BF16 R64, R8.reuse, R54, R64 ;  /* 0x000000360840723c */ /* 0x040fec0000041840 */
[----:B------:R-:W-:Y:S01]  /*6130*/  HMMA.16816.F32.BF16 R60, R8, R46, R60 ;  /* 0x0000002e083c723c */ /* 0x000fe2000004183c */
[----:B-1----:R-:W-:Y:S01]  /*6140*/  FFMA.FTZ R2, R203, UR19, -R13 ;  /* 0x00000013cb027c23 */ /* 0x002fe2000801080d */
[----:B------:R-:W-:Y:S01]  /*6150*/  IMAD.MOV.U32 R203, RZ, RZ, R102 ;  /* 0x000000ffffcb7224 */ /* 0x000fe200078e0066 */
[----:B------:R-:W-:-:S02]  /*6160*/  MOV R55, R133 ;  /* 0x0000008500377202 */ /* 0x000fc40000000f00 */
[----:B------:R1:W-:Y:S01]  /*6170*/  MUFU.EX2 R102, R2 ;  /* 0x0000000200667308 */ /* 0x0003e20000000800 */
[----:B------:R-:W-:Y:S01]  /*6180*/  MOV R54, R134 ;  /* 0x0000008600367202 */ /* 0x000fe20000000f00 */
[----:B------:R-:W-:Y:S01]  /*6190*/  HMMA.16816.F32.BF16 R56, R8, R42, R56 ;  /* 0x0000002a0838723c */ /* 0x000fe20000041838 */
[----:B------:R-:W-:Y:S02]  /*61a0*/  MOV R47, R149 ;  /* 0x00000095002f7202 */ /* 0x000fe40000000f00 */
[----:B------:R-:W-:-:S03]  /*61b0*/  MOV R46, R150 ;  /* 0x00000096002e7202 */ /* 0x000fc60000000f00 */
[----:B------:R-:W-:Y:S01]  /*61c0*/  HMMA.16816.F32.BF16 R84, R8, R28, R196 ;  /* 0x0000001c0854723c */ /* 0x000fe200000418c4 */
[----:B------:R-:W-:Y:S02]  /*61d0*/  MOV R43, R142 ;  /* 0x0000008e002b7202 */ /* 0x000fe40000000f00 */
[----:B------:R-:W-:-:S03]  /*61e0*/  MOV R42, R143 ;  /* 0x0000008f002a7202 */ /* 0x000fc60000000f00 */
[----:B------:R-:W-:Y:S01]  /*61f0*/  HMMA.16816.F32.BF16 R164, R8, R24, R164 ;  /* 0x0000001808a4723c */ /* 0x000fe200000418a4 */
[----:B-1----:R-:W-:Y:S01]  /*6200*/  FFMA.FTZ R2, R201, UR19, -R13 ;  /* 0x00000013c9027c23 */ /* 0x002fe2000801080d */
[----:B------:R-:W-:-:S04]  /*6210*/  MOV R201, R132 ;  /* 0x0000008400c97202 */ /* 0x000fc80000000f00 */
[C---:B------:R-:W-:Y:S01]  /*6220*/  HMMA.16816.F32.BF16 R32, R8.reuse, R26, R32 ;  /* 0x0000001a0820723c */ /* 0x040fe20000041820 */
[----:B------:R1:W2:Y:S05]  /*6230*/  MUFU.EX2 R53, R2 ;  /* 0x0000000200357308 */ /* 0x0002aa0000000800 */
[C---:B------:R-:W-:Y:S06]  /*6240*/  HMMA.16816.F32.BF16 R36, R8.reuse, R22, R36 ;  /* 0x000000160824723c */ /* 0x040fec0000041824 */
[----:B------:R-:W-:Y:S01]  /*6250*/  HMMA.16816.F32.BF16 R28, R8, R30, R48 ;  /* 0x0000001e081c723c */ /* 0x000fe20000041830 */
[----:B-1----:R-:W-:Y:S01]  /*6260*/  FFMA.FTZ R2, R200, UR19, -R13 ;  /* 0x00000013c8027c23 */ /* 0x002fe2000801080d */
[----:B------:R-:W-:-:S04]  /*6270*/  MOV R200, R135 ;  /* 0x0000008700c87202 */ /* 0x000fc80000000f00 */
[----:B------:R-:W-:Y:S01]  /*6280*/  HMMA.16816.F32.BF16 R132, R8, R44, R72 ;  /* 0x0000002c0884723c */ /* 0x000fe20000041848 */
[----:B------:R1:W-:Y:S01]  /*6290*/  MUFU.EX2 R52, R2 ;  /* 0x0000000200347308 */ /* 0x0003e20000000800 */
[----:B--2---:R-:W-:Y:S01]  /*62a0*/  F2FP.BF16.F32.PACK_AB R92, R53, R102 ;  /* 0x00000066355c723e */ /* 0x004fe200000010ff */
[----:B-1----:R-:W-:Y:S01]  /*62b0*/  FFMA.FTZ R2, R190, UR19, -R13 ;  /* 0x00000013be027c23 */ /* 0x002fe2000801080d */
[----:B------:R-:W-:-:S05]  /*62c0*/  IMAD.MOV.U32 R190, RZ, RZ, R148 ;  /* 0x000000ffffbe7224 */ /* 0x000fca00078e0094 */
[----:B------:R1:W2:Y:S02]  /*62d0*/  MUFU.EX2 R45, R2 ;  /* 0x00000002002d7308 */ /* 0x0002a40000000800 */
[----:B-1----:R-:W-:Y:S01]  /*62e0*/  FFMA.FTZ R2, R207, UR19, -R12 ;  /* 0x00000013cf027c23 */ /* 0x002fe2000801080c */
[----:B------:R-:W-:Y:S02]  /*62f0*/  MOV R207, R151 ;  /* 0x0000009700cf7202 */ /* 0x000fe40000000f00 */
[C---:B------:R-:W-:Y:S03]  /*6300*/  HMMA.16816.F32.BF16 R148, R8.reuse, R40, R68 ;  /* 0x000000280894723c */ /* 0x040fe60000041844 */
[----:B------:R1:W-:Y:S01]  /*6310*/  MUFU.EX2 R44, R2 ;  /* 0x00000002002c7308 */ /* 0x0003e20000000800 */
[----:B--2---:R-:W-:Y:S02]  /*6320*/  F2FP.BF16.F32.PACK_AB R94, R45, R52 ;  /* 0x000000342d5e723e */ /* 0x004fe400000010ff */
[----:B------:R-:W-:Y:S01]  /*6330*/  HMMA.16816.F32.BF16 R68, R8, R20, R192 ;  /* 0x000000140844723c */ /* 0x000fe200000418c0 */
[----:B------:R-:W-:-:S05]  /*6340*/  MOV R41, R140 ;  /* 0x0000008c00297202 */ /* 0x000fca0000000f00 */
[----:B------:R-:W-:-:S04]  /*6350*/  FADD.FTZ R3, R41, R3 ;  /* 0x0000000329037221 */ /* 0x000fc80000010000 */
[----:B------:R-:W-:Y:S01]  /*6360*/  FADD.FTZ R3, R47, R3 ;  /* 0x000000032f037221 */ /* 0x000fe20000010000 */
[----:B-1----:R-:W-:Y:S01]  /*6370*/  FFMA.FTZ R2, R206, UR19, -R12 ;  /* 0x00000013ce027c23 */ /* 0x002fe2000801080c */
[----:B------:R-:W-:Y:S02]  /*6380*/  IMAD.MOV.U32 R206, RZ, RZ, R141 ;  /* 0x000000ffffce7224 */ /* 0x000fe400078e008d */
[----:B------:R-:W-:Y:S01]  /*6390*/  FADD.FTZ R3, R54, R3 ;  /* 0x0000000336037221 */ /* 0x000fe20000010000 */
[----:B------:R-:W1:Y:S01]  /*63a0*/  LDSM.16.MT88.4 R140, [R230+0x9c00] ;  /* 0x009c0000e68c783b */ /* 0x000e620000004200 */
[----:B------:R2:W4:Y:S01]  /*63b0*/  MUFU.EX2 R40, R2 ;  /* 0x0000000200287308 */ /* 0x0005220000000800 */
[----:B------:R-:W-:Y:S01]  /*63c0*/  FADD.FTZ R8, R206, R43 ;  /* 0x0000002bce087221 */ /* 0x000fe20000010000 */
[----:B------:R-:W-:-:S03]  /*63d0*/  FADD.FTZ R3, R55, R3 ;  /* 0x0000000337037221 */ /* 0x000fc60000010000 */
        /* <DEDUP_REMOVED lines=177> */
[----:B------:R-:W1:Y:S04]  /*6ef0*/  LDSM.16.M88.4 R56, [R231+0x6800] ;  /* 0x00680000e738783b */ /* 0x000e680000000200 */
[----:B------:R-:W1:Y:S01]  /*6f00*/  LDSM.16.M88.4 R176, [R231+0x6c00] ;  /* 0x006c0000e7b0783b */ /* 0x000e620000000200 */
[-C--:B----4-:R-:W-:Y:S03]  /*6f10*/  HMMA.16816.F32.BF16 R60, R20, R32.reuse, RZ ;  /* 0x00000020143c723c */ /* 0x090fe600000418ff */
[----:B------:R-:W-:Y:S03]  /*6f20*/  LDSM.16.M88.4 R64, [R229+0x7000] ;  /* 0x00700000e540783b */ /* 0x000fe60000000200 */
[C---:B--2---:R-:W-:Y:S01]  /*6f30*/  HMMA.16816.F32.BF16 R180, R8.reuse, R32, RZ ;  /* 0x0000002008b4723c */ /* 0x044fe200000418ff */
[----:B------:R-:W2:Y:S04]  /*6f40*/  LDSM.16.M88.4 R36, [R232+0x2000] ;  /* 0x00200000e824783b */ /* 0x000ea80000000200 */
[----:B------:R-:W0:Y:S01]  /*6f50*/  LDGDEPBAR ;  /* 0x00000000000079af */ /* 0x000e220000000000 */
[C---:B-----5:R-:W-:Y:S06]  /*6f60*/  HMMA.16816.F32.BF16 R200, R8.reuse, R28, RZ ;  /* 0x0000001c08c8723c */ /* 0x060fec00000418ff */
[-C--:B------:R-:W-:Y:S06]  /*6f70*/  HMMA.16816.F32.BF16 R212, R8, R34.reuse, RZ ;  /* 0x0000002208d4723c */ /* 0x080fec00000418ff */
[----:B------:R-:W-:Y:S06]  /*6f80*/  HMMA.16816.F32.BF16 R220, R20, R34, RZ ;  /* 0x0000002214dc723c */ /* 0x000fec00000418ff */
[C---:B---3--:R-:W-:Y:S06]  /*6f90*/  HMMA.16816.F32.BF16 R188, R8.reuse, R42, RZ ;  /* 0x0000002a08bc723c */ /* 0x048fec00000418ff */
[----:B------:R-:W-:Y:S06]  /*6fa0*/  HMMA.16816.F32.BF16 R32, R8, R46, RZ ;  /* 0x0000002e0820723c */ /* 0x000fec00000418ff */
[----:B------:R-:W-:Y:S06]  /*6fb0*/  HMMA.16816.F32.BF16 R108, R20, R44, RZ ;  /* 0x0000002c146c723c */ /* 0x000fec00000418ff */
[C---:B------:R-:W-:Y:S06]  /*6fc0*/  HMMA.16816.F32.BF16 R192, R8.reuse, R40, RZ ;  /* 0x0000002808c0723c */ /* 0x040fec00000418ff */
[C---:B------:R-:W-:Y:S06]  /*6fd0*/  HMMA.16816.F32.BF16 R184, R8.reuse, R44, RZ ;  /* 0x0000002c08b8723c */ /* 0x040fec00000418ff */
[----:B------:R-:W-:Y:S01]  /*6fe0*/  HMMA.16816.F32.BF16 R196, R8, R30, RZ ;  /* 0x0000001e08c4723c */ /* 0x000fe200000418ff */
[----:B------:R-:W3:Y:S05]  /*6ff0*/  LDSM.16.M88.4 R8, [R232+0x3000] ;  /* 0x00300000e808783b */ /* 0x000eea0000000200 */
[C---:B------:R-:W-:Y:S06]  /*7000*/  HMMA.16816.F32.BF16 R208, R20.reuse, R28, RZ ;  /* 0x0000001c14d0723c */ /* 0x040fec00000418ff */
[----:B------:R-:W-:Y:S06]  /*7010*/  HMMA.16816.F32.BF16 R216, R20, R30, RZ ;  /* 0x0000001e14d8723c */ /* 0x000fec00000418ff */
[----:B------:R-:W-:Y:S01]  /*7020*/  HMMA.16816.F32.BF16 R28, R24, R48, R60 ;  /* 0x00000030181c723c */ /* 0x000fe2000004183c */
[----:B------:R-:W-:Y:S05]  /*7030*/  LDSM.16.M88.4 R60, [R229+0x7800] ;  /* 0x00780000e53c783b */ /* 0x000fea0000000200 */
[----:B-1----:R-:W-:Y:S06]  /*7040*/  HMMA.16816.F32.BF16 R248, R4, R52, R200 ;  /* 0x0000003404f8723c */ /* 0x002fec00000418c8 */
[C---:B------:R-:W-:Y:S06]  /*7050*/  HMMA.16816.F32.BF16 R204, R20.reuse, R40, RZ ;  /* 0x0000002814cc723c */ /* 0x040fec00000418ff */
[C---:B------:R-:W-:Y:S01]  /*7060*/  HMMA.16816.F32.BF16 R224, R20.reuse, R42, RZ ;  /* 0x0000002a14e0723c */ /* 0x040fe200000418ff */
[----:B------:R-:W-:Y:S05]  /*7070*/  LDSM.16.M88.4 R40, [R231+0x7000] ;  /* 0x00700000e728783b */ /* 0x000fea0000000200 */
[----:B------:R-:W-:Y:S06]  /*7080*/  HMMA.16816.F32.BF16 R236, R20, R46, RZ ;  /* 0x0000002e14ec723c */ /* 0x000fec00000418ff */
[C---:B------:R-:W-:Y:S06]  /*7090*/  HMMA.16816.F32.BF16 R200, R4.reuse, R58, R188 ;  /* 0x0000003a04c8723c */ /* 0x040fec00000418bc */
[C---:B------:R-:W-:Y:S06]  /*70a0*/  HMMA.16816.F32.BF16 R20, R4.reuse, R48, R180 ;  /* 0x000000300414723c */ /* 0x040fec00000418b4 */
[----:B------:R-:W-:Y:S01]  /*70b0*/  HMMA.16816.F32.BF16 R188, R4, R178, R32 ;  /* 0x000000b204bc723c */ /* 0x000fe20000041820 */
[----:B------:R-:W1:Y:S05]  /*70c0*/  LDSM.16.M88.4 R32, [R233+0x2000] ;  /* 0x00200000e920783b */ /* 0x000e6a0000000200 */
[----:B------:R-:W-:Y:S06]  /*70d0*/  HMMA.16816.F32.BF16 R108, R24, R176, R108 ;  /* 0x000000b0186c723c */ /* 0x000fec000004186c */
[C---:B------:R-:W-:Y:S06]  /*70e0*/  HMMA.16816.F32.BF16 R180, R4.reuse, R50, R212 ;  /* 0x0000003204b4723c */ /* 0x040fec00000418d4 */
[C---:B------:R-:W-:Y:S06]  /*70f0*/  HMMA.16816.F32.BF16 R244, R4.reuse, R56, R192 ;  /* 0x0000003804f4723c */ /* 0x040fec00000418c0 */
[C---:B------:R-:W-:Y:S06]  /*7100*/  HMMA.16816.F32.BF16 R240, R4.reuse, R176, R184 ;  /* 0x000000b004f0723c */ /* 0x040fec00000418b8 */
[----:B------:R-:W-:Y:S01]  /*7110*/  HMMA.16816.F32.BF16 R212, R4, R54, R196 ;  /* 0x0000003604d4723c */ /* 0x000fe200000418c4 */
[----:B------:R-:W4:Y:S01]  /*7120*/  LDSM.16.M88.4 R4, [R233+0x3000] ;  /* 0x00300000e904783b */ /* 0x000f220000000200 */
[----:B------:R-:W-:-:S02]  /*7130*/  IMAD.MOV.U32 R12, RZ, RZ, R108 ;  /* 0x000000ffff0c7224 */ /* 0x000fc400078e006c */
[----:B------:R-:W-:Y:S02]  /*7140*/  IMAD.MOV.U32 R3, RZ, RZ, R109 ;  /* 0x000000ffff037224 */ /* 0x000fe400078e006d */
[----:B--2---:R-:W-:Y:S01]  /*7150*/  HMMA.16816.F32.BF16 R44, R36, R64, R28 ;  /* 0x00000040242c723c */ /* 0x004fe2000004181c */
[----:B------:R-:W-:Y:S01]  /*7160*/  LDSM.16.M88.4 R28, [R232+0x4000] ;  /* 0x00400000e81c783b */ /* 0x000fe20000000200 */
[----:B------:R-:W-:Y:S02]  /*7170*/  IMAD.MOV.U32 R2, RZ, RZ, R110 ;  /* 0x000000ffff027224 */ /* 0x000fe400078e006e */
[----:B------:R-:W-:Y:S02]  /*7180*/  IMAD.MOV.U32 R0, RZ, RZ, R111 ;  /* 0x000000ffff007224 */ /* 0x000fe400078e006f */
[----:B------:R-:W-:Y:S01]  /*7190*/  HMMA.16816.F32.BF16 R184, R24, R50, R220 ;  /* 0x0000003218b8723c */ /* 0x000fe200000418dc */
[----:B------:R-:W2:Y:S04]  /*71a0*/  LDSM.16.M88.4 R48, [R229+0x8000] ;  /* 0x00800000e530783b */ /* 0x000ea80000000200 */
[----:B------:R-:W-:Y:S01]  /*71b0*/  LDSM.16.M88.4 R108, [R229+0x7c00] ;  /* 0x007c0000e56c783b */ /* 0x000fe20000000200 */
[----:B---3--:R-:W-:Y:S06]  /*71c0*/  HMMA.16816.F32.BF16 R20, R8, R64, R20 ;  /* 0x000000400814723c */ /* 0x008fec0000041814 */
[C---:B------:R-:W-:Y:S06]  /*71d0*/  HMMA.16816.F32.BF16 R204, R24.reuse, R56, R204 ;  /* 0x0000003818cc723c */ /* 0x040fec00000418cc */
[C---:B------:R-:W-:Y:S01]  /*71e0*/  HMMA.16816.F32.BF16 R224, R24.reuse, R58, R224 ;  /* 0x0000003a18e0723c */ /* 0x040fe200000418e0 */
[----:B------:R-:W3:Y:S05]  /*71f0*/  LDSM.16.M88.4 R56, [R229+0x7400] ;  /* 0x00740000e538783b */ /* 0x000eea0000000200 */
[C---:B------:R-:W-:Y:S06]  /*7200*/  HMMA.16816.F32.BF16 R208, R24.reuse, R52, R208 ;  /* 0x0000003418d0723c */ /* 0x040fec00000418d0 */
[C---:B------:R-:W-:Y:S06]  /*7210*/  HMMA.16816.F32.BF16 R192, R24.reuse, R54, R216 ;  /* 0x0000003618c0723c */ /* 0x040fec00000418d8 */
[----:B------:R-:W-:Y:S01]  /*7220*/  HMMA.16816.F32.BF16 R236, R24, R178, R236 ;  /* 0x000000b218ec723c */ /* 0x000fe200000418ec */
[----:B------:R-:W5:Y:S05]  /*7230*/  LDSM.16.M88.4 R24, [R232+0x5000] ;  /* 0x00500000e818783b */ /* 0x000f6a0000000200 */
[-C--:B-1----:R-:W-:Y:S01]  /*7240*/  HMMA.16816.F32.BF16 R176, R32, R40.reuse, R44 ;  /* 0x0000002820b0723c */ /* 0x082fe2000004182c */
[----:B------:R-:W-:Y:S05]  /*7250*/  LDSM.16.M88.4 R44, [R231+0x8000] ;  /* 0x00800000e72c783b */ /* 0x000fea0000000200 */
[----:B----4-:R-:W-:Y:S01]  /*7260*/  HMMA.16816.F32.BF16 R52, R4, R40, R20 ;  /* 0x000000280434723c */ /* 0x010fe20000041814 */
[----:B------:R-:W1:Y:S05]  /*7270*/  LDSM.16.M88.4 R20, [R233+0x4000] ;  /* 0x00400000e914783b */ /* 0x000e6a0000000200 */
[-C--:B------:R-:W-:Y:S06]  /*7280*/  HMMA.16816.F32.BF16 R180, R8, R66.reuse, R180 ;  /* 0x0000004208b4723c */ /* 0x080fec00000418b4 */
[----:B------:R-:W-:Y:S06]  /*7290*/  HMMA.16816.F32.BF16 R64, R36, R66, R184 ;  /* 0x000000422440723c */ /* 0x000fec00000418b8 */
[----:B--2---:R-:W-:Y:S06]  /*72a0*/  HMMA.16816.F32.BF16 R176, R28, R48, R176 ;  /* 0x000000301cb0723c */ /* 0x004fec00000418b0 */
[C---:B---3--:R-:W-:Y:S06]  /*72b0*/  HMMA.16816.F32.BF16 R196, R8.reuse, R56, R248 ;  /* 0x0000003808c4723c */ /* 0x048fec00000418f8 */
[C---:B------:R-:W-:Y:S06]  /*72c0*/  HMMA.16816.F32.BF16 R244, R8.reuse, R60, R244 ;  /* 0x0000003c08f4723c */ /* 0x040fec00000418f4 */
[C---:B------:R-:W-:Y:S06]  /*72d0*/  HMMA.16816.F32.BF16 R240, R8.reuse, R108, R240 ;  /* 0x0000006c08f0723c */ /* 0x040fec00000418f0 */
[C---:B------:R-:W-:Y:S06]  /*72e0*/  HMMA.16816.F32.BF16 R212, R8.reuse, R58, R212 ;  /* 0x0000003a08d4723c */ /* 0x040fec00000418d4 */
[C---:B------:R-:W-:Y:S06]  /*72f0*/  HMMA.16816.F32.BF16 R216, R8.reuse, R62, R200 ;  /* 0x0000003e08d8723c */ /* 0x040fec00000418c8 */
[----:B------:R-:W-:Y:S01]  /*7300*/  HMMA.16816.F32.BF16 R220, R8, R110, R188 ;  /* 0x0000006e08dc723c */ /* 0x000fe200000418bc */
[----:B------:R-:W2:Y:S05]  /*7310*/  LDSM.16.M88.4 R8, [R233+0x5000] ;  /* 0x00500000e908783b */ /* 0x000eaa0000000200 */
[----:B-----5:R-:W-:Y:S01]  /*7320*/  HMMA.16816.F32.BF16 R184, R24, R48, R52 ;  /* 0x0000003018b8723c */ /* 0x020fe20000041834 */
[----:B------:R-:W3:Y:S05]  /*7330*/  LDSM.16.M88.4 R52, [R231+0x7400] ;  /* 0x00740000e734783b */ /* 0x000eea0000000200 */
[----:B------:R-:W-:Y:S06]  /*7340*/  HMMA.16816.F32.BF16 R64, R32, R42, R64 ;  /* 0x0000002a2040723c */ /* 0x000fec0000041840 */
[----:B-1----:R-:W-:Y:S06]  /*7350*/  HMMA.16816.F32.BF16 R188, R20, R44, R176 ;  /* 0x0000002c14bc723c */ /* 0x002fec00000418b0 */
[----:B------:R-:W-:Y:S01]  /*7360*/  HMMA.16816.F32.BF16 R180, R4, R42, R180 ;  /* 0x0000002a04b4723c */ /* 0x000fe200000418b4 */
[----:B------:R-:W1:Y:S05]  /*7370*/  LDSM.16.M88.4 R40, [R229+0x8400] ;  /* 0x00840000e528783b */ /* 0x000e6a0000000200 */
[C---:B------:R-:W-:Y:S06]  /*7380*/  HMMA.16816.F32.BF16 R176, R36.reuse, R56, R208 ;  /* 0x0000003824b0723c */ /* 0x040fec00000418d0 */
[----:B------:R-:W-:Y:S06]  /*7390*/  HMMA.16816.F32.BF16 R192, R36, R58, R192 ;  /* 0x0000003a24c0723c */ /* 0x000fec00000418c0 */
[----:B------:R-:W-:Y:S06]  /*73a0*/  HMMA.16816.F32.BF16 R56, R28, R50, R64 ;  /* 0x000000321c38723c */ /* 0x000fec0000041840 */
[----:B--2---:R-:W-:Y:S06]  /*73b0*/  HMMA.16816.F32.BF16 R200, R8, R44, R184 ;  /* 0x0000002c08c8723c */ /* 0x004fec00000418b8 */
[----:B------:R-:W-:Y:S01]  /*73c0*/  HMMA.16816.F32.BF16 R180, R24, R50, R180 ;  /* 0x0000003218b4723c */ /* 0x000fe200000418b4 */
[----:B------:R-:W-:-:S02]  /*73d0*/  IMAD.MOV.U32 R187, RZ, RZ, R0 ;  /* 0x000000ffffbb7224 */ /* 0x000fc400078e0000 */
[----:B------:R-:W-:Y:S01]  /*73e0*/  FMUL.FTZ R0, R188, UR25 ;  /* 0x00000019bc007c20 */ /* 0x000fe20008410000 */
[----:B------:R-:W2:Y:S01]  /*73f0*/  LDSM.16.M88.4 R48, [R231+0x8400] ;  /* 0x00840000e730783b */ /* 0x000ea20000000200 */
[----:B------:R-:W-:Y:S01]  /*7400*/  IMAD.MOV.U32 R184, RZ, RZ, R12 ;  /* 0x000000ffffb87224 */ /* 0x000fe200078e000c */
[----:B---3--:R-:W-:Y:S01]  /*7410*/  HMMA.16816.F32.BF16 R64, R32, R52, R176 ;  /* 0x000000342040723c */ /* 0x008fe200000418b0 */
[----:B------:R3:W-:Y:S01]  /*7420*/  MUFU.TANH R251, R0 ;  /* 0x0000000000fb7308 */ /* 0x0007e20000002400 */
[----:B------:R-:W-:Y:S01]  /*7430*/  IMAD.MOV.U32 R185, RZ, RZ, R3 ;  /* 0x000000ffffb97224 */ /* 0x000fe200078e0003 */
[----:B------:R-:W4:Y:S01]  /*7440*/  S2R R12, SR_TID.X ;  /* 0x00000000000c7919 */ /* 0x000f220000002100 */
[----:B------:R-:W-:Y:S02]  /*7450*/  IMAD.MOV.U32 R186, RZ, RZ, R2 ;  /* 0x000000ffffba7224 */ /* 0x000fe400078e0002 */
[----:B------:R-:W-:Y:S06]  /*7460*/  HMMA.16816.F32.BF16 R176, R20, R46, R56 ;  /* 0x0000002e14b0723c */ /* 0x000fec0000041838 */
[----:B------:R-:W-:Y:S01]  /*7470*/  HMMA.16816.F32.BF16 R56, R4, R52, R196 ;  /* 0x000000340438723c */ /* 0x000fe200000418c4 */
[----:B---3--:R-:W-:-:S05]  /*7480*/  FMUL.FTZ R0, R189, UR25 ;  /* 0x00000019bd007c20 */ /* 0x008fca0008410000 */
[----:B------:R-:W-:Y:S01]  /*7490*/  HMMA.16816.F32.BF16 R180, R8, R46, R180 ;  /* 0x0000002e08b4723c */ /* 0x000fe200000418b4 */
[----:B------:R3:W5:Y:S05]  /*74a0*/  MUFU.TANH R248, R0 ;  /* 0x0000000000f87308 */ /* 0x00076a0000002400 */
[----:B-1----:R-:W-:Y:S06]  /*74b0*/  HMMA.16816.F32.BF16 R44, R28, R40, R64 ;  /* 0x000000281c2c723c */ /* 0x002fec0000041840 */
[----:B------:R-:W-:Y:S01]  /*74c0*/  HMMA.16816.F32.BF16 R196, R36, R62, R224 ;  /* 0x0000003e24c4723c */ /* 0x000fe200000418e0 */
[----:B----4-:R-:W-:-:S05]  /*74d0*/  IMAD.SHL.U32 R12, R12, 0x2, RZ ;  /* 0x000000020c0c7824 */ /* 0x010fca00078e00ff */
[----:B------:R-:W-:Y:S01]  /*74e0*/  HMMA.16816.F32.BF16 R56, R24, R40, R56 ;  /* 0x000000281838723c */ /* 0x000fe20000041838 */
[----:B---3--:R-:W-:Y:S01]  /*74f0*/  FMUL.FTZ R0, R190, UR25 ;  /* 0x00000019be007c20 */ /* 0x008fe20008410000 */
[----:B------:R-:W-:-:S03]  /*7500*/  LOP3.LUT R12, R12, 0x6, RZ, 0xc0, !PT ;  /* 0x000000060c0c7812 */ /* 0x000fc600078ec0ff */
[----:B------:R1:W-:Y:S01]  /*7510*/  MUFU.TANH R250, R0 ;  /* 0x0000000000fa7308 */ /* 0x0003e20000002400 */
[----:B------:R-:W-:Y:S01]  /*7520*/  HMMA.16816.F32.BF16 R64, R4, R54, R212 ;  /* 0x000000360440723c */ /* 0x000fe200000418d4 */
[----:B-1----:R-:W-:-:S05]  /*7530*/  FMUL.FTZ R0, R191, UR25 ;  /* 0x00000019bf007c20 */ /* 0x002fca0008410000 */
[----:B------:R-:W-:Y:S01]  /*7540*/  HMMA.16816.F32.BF16 R188, R36, R60, R204 ;  /* 0x0000003c24bc723c */ /* 0x000fe200000418cc */
[----:B------:R1:W3:Y:S05]  /*7550*/  MUFU.TANH R235, R0 ;  /* 0x0000000000eb7308 */ /* 0x0002ea0000002400 */
[----:B------:R-:W-:Y:S01]  /*7560*/  HMMA.16816.F32.BF16 R60, R32, R54, R192 ;  /* 0x00000036203c723c */ /* 0x000fe200000418c0 */
[----:B------:R-:W4:Y:S05]  /*7570*/  LDSM.16.M88.4 R52, [R231+0x7c00] ;  /* 0x007c0000e734783b */ /* 0x000f2a0000000200 */
[----:B------:R-:W-:Y:S06]  /*7580*/  HMMA.16816.F32.BF16 R192, R36, R108, R184 ;  /* 0x0000006c24c0723c */ /* 0x000fec00000418b8 */
[----:B--2---:R-:W-:Y:S01]  /*7590*/  HMMA.16816.F32.BF16 R184, R8, R48, R56 ;  /* 0x0000003008b8723c */ /* 0x004fe20000041838 */
[----:B-1----:R-:W-:-:S04]  /*75a0*/  FMUL.FTZ R0, R200, UR25 ;  /* 0x00000019c8007c20 */ /* 0x002fc80008410000 */
[----:B------:R1:W-:Y:S07]  /*75b0*/  MUFU.TANH R249, R0 ;  /* 0x0000000000f97308 */ /* 0x0003ee0000002400 */
[-C--:B------:R-:W-:Y:S06]  /*75c0*/  HMMA.16816.F32.BF16 R60, R28, R42.reuse, R60 ;  /* 0x0000002a1c3c723c */ /* 0x080fec000004183c */
[----:B------:R-:W-:Y:S01]  /*75d0*/  HMMA.16816.F32.BF16 R40, R24, R42, R64 ;  /* 0x0000002a1828723c */ /* 0x000fe20000041840 */
[----:B-1----:R-:W-:-:S04]  /*75e0*/  FMUL.FTZ R0, R201, UR25 ;  /* 0x00000019c9007c20 */ /* 0x002fc80008410000 */
[----:B------:R1:W2:Y:S01]  /*75f0*/  MUFU.TANH R107, R0 ;  /* 0x00000000006b7308 */ /* 0x0002a20000002400 */
[----:B----4-:R-:W-:-:S12]  /*7600*/  HMMA.16816.F32.BF16 R204, R4, R54, R220 ;  /* 0x0000003604cc723c */ /* 0x010fd800000418dc */
[----:B------:R-:W-:Y:S01]  /*7610*/  HMMA.16816.F32.BF16 R60, R20, R50, R60 ;  /* 0x00000032143c723c */ /* 0x000fe2000004183c */
[----:B-1----:R-:W-:-:S04]  /*7620*/  FMUL.FTZ R0, R203, UR25 ;  /* 0x00000019cb007c20 */ /* 0x002fc80008410000 */
[----:B------:R1:W4:Y:S02]  /*7630*/  MUFU.TANH R13, R0 ;  /* 0x00000000000d7308 */ /* 0x0003240000002400 */
[----:B-1----:R-:W-:-:S06]  /*7640*/  FMUL.FTZ R0, R176, UR25 ;  /* 0x00000019b0007c20 */ /* 0x002fcc0008410000 */
[----:B------:R1:W4:Y:S02]  /*7650*/  MUFU.TANH R209, R0 ;  /* 0x0000000000d17308 */ /* 0x0003240000002400 */
[----:B-1----:R-:W-:-:S06]  /*7660*/  FMUL.FTZ R0, R177, UR25 ;  /* 0x00000019b1007c20 */ /* 0x002fcc0008410000 */
[----:B------:R1:W-:Y:S02]  /*7670*/  MUFU.TANH R227, R0 ;  /* 0x0000000000e37308 */ /* 0x0003e40000002400 */
[----:B-1----:R-:W-:-:S06]  /*7680*/  FMUL.FTZ R0, R178, UR25 ;  /* 0x00000019b2007c20 */ /* 0x002fcc0008410000 */
[----:B------:R1:W-:Y:S02]  /*7690*/  MUFU.TANH R102, R0 ;  /* 0x0000000000667308 */ /* 0x0003e40000002400 */
[----:B-1----:R-:W-:Y:S02]  /*76a0*/  FMUL.FTZ R0, R179, UR25 ;  /* 0x00000019b3007c20 */ /* 0x002fe40008410000 */
[----:B------:R-:W-:Y:S01]  /*76b0*/  HMMA.16816.F32.BF16 R176, R20, R48, R44 ;  /* 0x0000003014b0723c */ /* 0x000fe2000004182c */
[----:B------:R-:W1:Y:S03]  /*76c0*/  LDSM.16.M88.4 R44, [R231+0x7800] ;  /* 0x00780000e72c783b */ /* 0x000e660000000200 */
[----:B------:R5:W-:Y:S02]  /*76d0*/  MUFU.TANH R226, R0 ;  /* 0x0000000000e27308 */ /* 0x000be40000002400 */
[----:B-----5:R-:W-:-:S06]  /*76e0*/  FMUL.FTZ R0, R180, UR25 ;  /* 0x00000019b4007c20 */ /* 0x020fcc0008410000 */
[----:B------:R5:W4:Y:S02]  /*76f0*/  MUFU.TANH R101, R0 ;  /* 0x0000000000657308 */ /* 0x000b240000002400 */
[----:B-----5:R-:W-:Y:S01]  /*7700*/  FMUL.FTZ R0, R181, UR25 ;  /* 0x00000019b5007c20 */ /* 0x020fe20008410000 */
[-C--:B-1----:R-:W-:Y:S05]  /*7710*/  HMMA.16816.F32.BF16 R64, R32, R44.reuse, R188 ;  /* 0x0000002c2040723c */ /* 0x082fea00000418bc */
[----:B------:R1:W-:Y:S01]  /*7720*/  MUFU.TANH R224, R0 ;  /* 0x0000000000e07308 */ /* 0x0003e20000002400 */
[----:B------:R-:W-:Y:S01]  /*7730*/  HMMA.16816.F32.BF16 R56, R4, R44, R244 ;  /* 0x0000002c0438723c */ /* 0x000fe200000418f4 */
[----:B-1----:R-:W-:-:S06]  /*7740*/  FMUL.FTZ R0, R182, UR25 ;  /* 0x00000019b6007c20 */ /* 0x002fcc0008410000 */
[----:B------:R1:W5:Y:S02]  /*7750*/  MUFU.TANH R19, R0 ;  /* 0x0000000000137308 */ /* 0x0003640000002400 */
[----:B-1----:R-:W-:Y:S02]  /*7760*/  FMUL.FTZ R0, R183, UR25 ;  /* 0x00000019b7007c20 */ /* 0x002fe40008410000 */
[----:B------:R-:W-:Y:S01]  /*7770*/  HMMA.16816.F32.BF16 R180, R36, R110, R236 ;  /* 0x0000006e24b4723c */ /* 0x000fe200000418ec */
[----:B------:R-:W1:Y:S03]  /*7780*/  LDSM.16.M88.4 R36, [R229+0x8800] ;  /* 0x00880000e524783b */ /* 0x000e660000000200 */
[----:B------:R3:W5:Y:S02]  /*7790*/  MUFU.TANH R100, R0 ;  /* 0x0000000000647308 */ /* 0x0007640000002400 */
[----:B------:R-:W-:Y:S01]  /*77a0*/  HMMA.16816.F32.BF16 R108, R8, R50, R40 ;  /* 0x00000032086c723c */ /* 0x000fe20000041828 */
[----:B------:R-:W2:Y:S01]  /*77b0*/  LDSM.16.M88.4 R40, [R231+0x8800] ;  /* 0x00880000e728783b */ /* 0x000ea20000000200 */
[----:B---3--:R-:W-:-:S04]  /*77c0*/  FMUL.FTZ R0, R176, UR25 ;  /* 0x00000019b0007c20 */ /* 0x008fc80008410000 */
[----:B------:R3:W5:-:S15]  /*77d0*/  MUFU.TANH R215, R0 ;  /* 0x0000000000d77308 */ /* 0x00075e0000002400 */
[----:B------:R-:W-:-:S03]  /*77e0*/  NOP ;  /* 0x0000000000007918 */ /* 0x000fc60000000000 */
[----:B------:R-:W-:Y:S01]  /*77f0*/  FMUL.FTZ R2, R108, UR25 ;  /* 0x000000196c027c20 */ /* 0x000fe20008410000 */
[----:B------:R-:W-:-:S04]  /*7800*/  FMUL.FTZ R3, R109, UR25 ;  /* 0x000000196d037c20 */ /* 0x000fc80008410000 */
[----:B------:R-:W-:Y:S01]  /*7810*/  MUFU.TANH R208, R3 ;  /* 0x0000000300d07308 */ /* 0x000fe20000002400 */
[----:B---3--:R-:W-:Y:S01]  /*7820*/  FMUL.FTZ R0, R177, UR25 ;  /* 0x00000019b1007c20 */ /* 0x008fe20008410000 */
[----:B-1----:R-:W-:Y:S06]  /*7830*/  HMMA.16816.F32.BF16 R48, R28, R36, R64 ;  /* 0x000000241c30723c */ /* 0x002fec0000041840 */
[----:B------:R1:W-:Y:S01]  /*7840*/  MUFU.TANH R225, R0 ;  /* 0x0000000000e17308 */ /* 0x0003e20000002400 */
[----:B------:R-:W-:Y:S01]  /*7850*/  HMMA.16816.F32.BF16 R64, R32, R52, R192 ;  /* 0x000000342040723c */ /* 0x000fe200000418c0 */
[----:B-1----:R-:W-:-:S06]  /*7860*/  FMUL.FTZ R0, R178, UR25 ;  /* 0x00000019b2007c20 */ /* 0x002fcc0008410000 */
[----:B------:R1:W3:Y:S02]  /*7870*/  MUFU.TANH R210, R0 ;  /* 0x0000000000d27308 */ /* 0x0002e40000002400 */
[----:B-1----:R-:W-:Y:S02]  /*7880*/  FMUL.FTZ R0, R179, UR25 ;  /* 0x00000019b3007c20 */ /* 0x002fe40008410000 */
[----:B------:R-:W-:Y:S04]  /*7890*/  HMMA.16816.F32.BF16 R176, R4, R46, R216 ;  /* 0x0000002e04b0723c */ /* 0x000fe800000418d8 */
[----:B------:R1:W-:Y:S02]  /*78a0*/  MUFU.TANH R214, R0 ;  /* 0x0000000000d67308 */ /* 0x0003e40000002400 */
[----:B-1----:R-:W-:-:S06]  /*78b0*/  FMUL.FTZ R0, R184, UR25 ;  /* 0x00000019b8007c20 */ /* 0x002fcc0008410000 */
[----:B------:R1:W-:Y:S02]  /*78c0*/  MUFU.TANH R203, R0 ;  /* 0x0000000000cb7308 */ /* 0x0003e40000002400 */
[----:B-1----:R-:W-:-:S06]  /*78d0*/  FMUL.FTZ R0, R185, UR25 ;  /* 0x00000019b9007c20 */ /* 0x002fcc0008410000 */
[----:B------:R1:W-:Y:S02]  /*78e0*/  MUFU.TANH R211, R0 ;  /* 0x0000000000d37308 */ /* 0x0003e40000002400 */
[----:B-1----:R-:W-:-:S06]  /*78f0*/  FMUL.FTZ R0, R186, UR25 ;  /* 0x00000019ba007c20 */ /* 0x002fcc0008410000 */
[----:B------:R1:W3:Y:S02]  /*7900*/  MUFU.TANH R18, R0 ;  /* 0x0000000000127308 */ /* 0x0002e40000002400 */
[----:B-1----:R-:W-:Y:S02]  /*7910*/  FMUL.FTZ R0, R187, UR25 ;  /* 0x00000019bb007c20 */ /* 0x002fe40008410000 */
[----:B------:R-:W-:Y:S04]  /*7920*/  HMMA.16816.F32.BF16 R184, R4, R52, R240 ;  /* 0x0000003404b8723c */ /* 0x000fe800000418f0 */
[----:B------:R1:W3:Y:S02]  /*7930*/  MUFU.TANH R201, R0 ;  /* 0x0000000000c97308 */ /* 0x0002e40000002400 */
[----:B------:R-:W-:Y:S06]  /*7940*/  HMMA.16816.F32.BF16 R4, R24, R36, R56 ;  /* 0x000000241804723c */ /* 0x000fec0000041838 */
[----:B------:R-:W-:Y:S01]  /*7950*/  HMMA.16816.F32.BF16 R56, R32, R46, R196 ;  /* 0x0000002e2038723c */ /* 0x000fe200000418c4 */
[----:B------:R-:W-:Y:S05]  /*7960*/  MUFU.TANH R196, R2 ;  /* 0x0000000200c47308 */ /* 0x000fea0000002400 */
[----:B--2---:R-:W-:Y:S01]  /*7970*/  HMMA.16816.F32.BF16 R44, R20, R40, R48 ;  /* 0x00000028142c723c */ /* 0x004fe20000041830 */
[----:B-1----:R-:W-:-:S04]  /*7980*/  FMUL.FTZ R0, R60, UR25 ;  /* 0x000000193c007c20 */ /* 0x002fc80008410000 */
[----:B------:R1:W2:Y:S01]  /*7990*/  MUFU.TANH R212, R0 ;  /* 0x0000000000d47308 */ /* 0x0002a20000002400 */
[----:B------:R-:W-:Y:S06]  /*79a0*/  HMMA.16816.F32.BF16 R48, R24, R38, R176 ;  /* 0x000000261830723c */ /* 0x000fec00000418b0 */
[----:B------:R-:W-:Y:S01]  /*79b0*/  HMMA.16816.F32.BF16 R52, R32, R54, R180 ;  /* 0x000000362034723c */ /* 0x000fe200000418b4 */
[----:B-1----:R-:W-:-:S04]  /*79c0*/  FMUL.FTZ R0, R61, UR25 ;  /* 0x000000193d007c20 */ /* 0x002fc80008410000 */
[----:B------:R1:W-:Y:S02]  /*79d0*/  MUFU.TANH R216, R0 ;  /* 0x0000000000d87308 */ /* 0x0003e40000002400 */
[----:B-1----:R-:W-:-:S06]  /*79e0*/  FMUL.FTZ R0, R62, UR25 ;  /* 0x000000193e007c20 */ /* 0x002fcc0008410000 */
[----:B------:R1:W2:Y:S02]  /*79f0*/  MUFU.TANH R200, R0 ;  /* 0x0000000000c87308 */ /* 0x0002a40000002400 */
[----:B-1----:R-:W-:Y:S02]  /*7a00*/  FMUL.FTZ R0, R63, UR25 ;  /* 0x000000193f007c20 */ /* 0x002fe40008410000 */
[----:B------:R-:W-:Y:S04]  /*7a10*/  HMMA.16816.F32.BF16 R60, R8, R40, R4 ;  /* 0x00000028083c723c */ /* 0x000fe80000041804 */
[----:B------:R1:W-:Y:S03]  /*7a20*/  MUFU.TANH R213, R0 ;  /* 0x0000000000d57308 */ /* 0x0003e60000002400 */
[----:B------:R-:W-:-:S05]  /*7a30*/  FMUL.FTZ R7, R111, UR25 ;  /* 0x000000196f077c20 */ /* 0x000fca0008410000 */
[----:B------:R-:W-:Y:S01]  /*7a40*/  MUFU.TANH R194, R7 ;  /* 0x0000000700c27308 */ /* 0x000fe20000002400 */
[----:B-1----:R-:W-:-:S04]  /*7a50*/  IMAD.U32 R0, RZ, RZ, UR21 ;  /* 0x00000015ff007e24 */ /* 0x002fc8000f8e00ff */
[----:B------:R-:W-:Y:S02]  /*7a60*/  IMAD R0, R0, 0x40, R12 ;  /* 0x0000004000007824 */ /* 0x000fe400078e020c */
[----:B------:R-:W-:Y:S02]  /*7a70*/  FMUL.FTZ R12, R110, UR25 ;  /* 0x000000196e0c7c20 */ /* 0x000fe40008410000 */
[----:B------:R-:W-:Y:S02]  /*7a80*/  VIADD R2, R0, 0x1 ;  /* 0x0000000100027836 */ /* 0x000fe40000000000 */
[----:B------:R1:W2:Y:S03]  /*7a90*/  MUFU.TANH R191, R12 ;  /* 0x0000000c00bf7308 */ /* 0x0002a60000002400 */
[----:B------:R-:W-:Y:S02]  /*7aa0*/  I2FP.F32.S32 R3, R2 ;  /* 0x0000000200037245 */ /* 0x000fe40000201400 */
[----:B------:R-:W-:-:S02]  /*7ab0*/  ISETP.GE.AND P0, PT, R2, R14, PT ;  /* 0x0000000e0200720c */ /* 0x000fc40003f06270 */
[C---:B------:R-:W-:Y:S01]  /*7ac0*/  ISETP.GE.AND P6, PT, R2.reuse, R15, PT ;  /* 0x0000000f0200720c */ /* 0x040fe20003fc6270 */
[C---:B------:R-:W-:Y:S01]  /*7ad0*/  FFMA.FTZ R6, R3.reuse, UR5, R248 ;  /* 0x0000000503067c23 */ /* 0x040fe200080100f8 */
[C---:B------:R-:W-:Y:S01]  /*7ae0*/  FFMA.FTZ R5, R3.reuse, UR5, R235 ;  /* 0x0000000503057c23 */ /* 0x040fe200080100eb */
[C---:B------:R-:W-:Y:S01]  /*7af0*/  FFMA.FTZ R4, R3.reuse, UR5, R107 ;  /* 0x0000000503047c23 */ /* 0x040fe2000801006b */
[C---:B------:R-:W-:Y:S01]  /*7b00*/  ISETP.GE.AND P2, PT, R2.reuse, R17, PT ;  /* 0x000000110200720c */ /* 0x040fe20003f46270 */
[----:B----4-:R-:W-:Y:S01]  /*7b10*/  FFMA.FTZ R3, R3, UR5, R13 ;  /* 0x0000000503037c23 */ /* 0x010fe2000801000d */
[----:B------:R-:W-:Y:S01]  /*7b20*/  ISETP.GE.AND P1, PT, R2, R16, PT ;  /* 0x000000100200720c */ /* 0x000fe20003f26270 */
[----:B------:R-:W-:Y:S01]  /*7b30*/  VIADD R2, R0, 0x8 ;  /* 0x0000000800027836 */ /* 0x000fe20000000000 */
[----:B------:R-:W-:Y:S01]  /*7b40*/  FSEL R107, R6, -INF , !P0 ;  /* 0xff800000066b7808 */ /* 0x000fe20004000000 */
[----:B------:R-:W-:Y:S01]  /*7b50*/  FMUL.FTZ R6, R44, UR25 ;  /* 0x000000192c067c20 */ /* 0x000fe20008410000 */
[----:B------:R-:W-:Y:S01]  /*7b60*/  FSEL R188, R3, -INF , !P1 ;  /* 0xff80000003bc7808 */ /* 0x000fe20004800000 */
[----:B-1----:R-:W-:Y:S01]  /*7b70*/  FMUL.FTZ R12, R46, UR25 ;  /* 0x000000192e0c7c20 */ /* 0x002fe20008410000 */
[----:B------:R-:W-:Y:S01]  /*7b80*/  I2FP.F32.S32 R3, R2 ;  /* 0x0000000200037245 */ /* 0x000fe20000201400 */
[----:B------:R-:W-:Y:S01]  /*7b90*/  FMUL.FTZ R13, R47, UR25 ;  /* 0x000000192f0d7c20 */ /* 0x000fe20008410000 */
[----:B------:R-:W-:Y:S01]  /*7ba0*/  FSEL R110, R5, -INF , !P6 ;  /* 0xff800000056e7808 */ /* 0x000fe20007000000 */
[----:B------:R1:W4:Y:S01]  /*7bb0*/  MUFU.TANH R199, R6 ;  /* 0x0000000600c77308 */ /* 0x0003220000002400 */
[----:B------:R-:W-:Y:S01]  /*7bc0*/  FSEL R111, R4, -INF , !P2 ;  /* 0xff800000046f7808 */ /* 0x000fe20005000000 */
[----:B------:R-:W-:Y:S01]  /*7bd0*/  FMUL.FTZ R4, R45, UR25 ;  /* 0x000000192d047c20 */ /* 0x000fe20008410000 */
[C---:B------:R-:W-:Y:S01]  /*7be0*/  ISETP.GE.AND P0, PT, R2.reuse, R14, PT ;  /* 0x0000000e0200720c */ /* 0x040fe20003f06270 */
[----:B------:R-:W-:Y:S01]  /*7bf0*/  HMMA.16816.F32.BF16 R44, R28, R38, R56 ;  /* 0x000000261c2c723c */ /* 0x000fe20000041838 */
[C---:B------:R-:W-:Y:S01]  /*7c00*/  ISETP.GE.AND P6, PT, R2.reuse, R15, PT ;  /* 0x0000000f0200720c */ /* 0x040fe20003fc6270 */
[----:B------:R-:W-:Y:S01]  /*7c10*/  FFMA.FTZ R7, R3, UR5, R209 ;  /* 0x0000000503077c23 */ /* 0x000fe200080100d1 */
[C---:B------:R-:W-:Y:S01]  /*7c20*/  ISETP.GE.AND P2, PT, R2.reuse, R17, PT ;  /* 0x000000110200720c */ /* 0x040fe20003f46270 */
[----:B------:R5:W-:Y:S01]  /*7c30*/  MUFU.TANH R209, R4 ;  /* 0x0000000400d17308 */ /* 0x000be20000002400 */
[----:B------:R-:W-:Y:S01]  /*7c40*/  ISETP.GE.AND P1, PT, R2, R16, PT ;  /* 0x000000100200720c */ /* 0x000fe20003f26270 */
[----:B------:R-:W-:-:S02]  /*7c50*/  VIADD R2, R0, 0x9 ;  /* 0x0000000900027836 */ /* 0x000fc40000000000 */
[----:B------:R-:W-:Y:S01]  /*7c60*/  FFMA.FTZ R5, R3, UR5, R101 ;  /* 0x0000000503057c23 */ /* 0x000fe20008010065 */
[----:B------:R-:W2:Y:S04]  /*7c70*/  LDSM.16.M88.4 R36, [R229+0x8c00] ;  /* 0x008c0000e524783b */ /* 0x000ea80000000200 */
[----:B------:R-:W-:Y:S01]  /*7c80*/  FSEL R108, R5, -INF , !P2 ;  /* 0xff800000056c7808 */ /* 0x000fe20005000000 */
[----:B-1----:R-:W-:Y:S01]  /*7c90*/  FFMA.FTZ R6, R3, UR5, R102 ;  /* 0x0000000503067c23 */ /* 0x002fe20008010066 */
[----:B------:R-:W-:Y:S01]  /*7ca0*/  FSEL R102, R7, -INF , !P0 ;  /* 0xff80000007667808 */ /* 0x000fe20004000000 */
[----:B------:R-:W-:Y:S01]  /*7cb0*/  FMUL.FTZ R7, R60, UR25 ;  /* 0x000000193c077c20 */ /* 0x000fe20008410000 */
[----:B------:R-:W-:Y:S01]  /*7cc0*/  ISETP.GE.AND P0, PT, R2, R14, PT ;  /* 0x0000000e0200720c */ /* 0x000fe20003f06270 */
[----:B------:R-:W1:Y:S01]  /*7cd0*/  MUFU.TANH R193, R12 ;  /* 0x0000000c00c17308 */ /* 0x000e620000002400 */
[----:B------:R-:W-:-:S02]  /*7ce0*/  FSEL R189, R6, -INF , !P6 ;  /* 0xff80000006bd7808 */ /* 0x000fc40007000000 */
[C---:B------:R-:W-:Y:S01]  /*7cf0*/  ISETP.GE.AND P6, PT, R2.reuse, R15, PT ;  /* 0x0000000f0200720c */ /* 0x040fe20003fc6270 */
[----:B-----5:R-:W-:Y:S01]  /*7d00*/  FFMA.FTZ R4, R3, UR5, R19 ;  /* 0x0000000503047c23 */ /* 0x020fe20008010013 */
[----:B------:R-:W-:Y:S02]  /*7d10*/  I2FP.F32.S32 R3, R2 ;  /* 0x0000000200037245 */ /* 0x000fe40000201400 */
[----:B------:R-:W-:Y:S01]  /*7d20*/  ISETP.GE.AND P2, PT, R2, R17, PT ;  /* 0x000000110200720c */ /* 0x000fe20003f46270 */
[----:B------:R5:W1:Y:S01]  /*7d30*/  MUFU.TANH R190, R7 ;  /* 0x0000000700be7308 */ /* 0x000a620000002400 */
[----:B------:R-:W-:Y:S01]  /*7d40*/  FSEL R109, R4, -INF , !P1 ;  /* 0xff800000046d7808 */ /* 0x000fe20004800000 */
[C---:B------:R-:W-:Y:S01]  /*7d50*/  FFMA.FTZ R4, R3.reuse, UR5, R226 ;  /* 0x0000000503047c23 */ /* 0x040fe200080100e2 */
[C---:B------:R-:W-:Y:S01]  /*7d60*/  FFMA.FTZ R5, R3.reuse, UR5, R227 ;  /* 0x0000000503057c23 */ /* 0x040fe200080100e3 */
[C---:B------:R-:W-:Y:S01]  /*7d70*/  FFMA.FTZ R6, R3.reuse, UR5, R224 ;  /* 0x0000000503067c23 */ /* 0x040fe200080100e0 */
[----:B------:R-:W-:Y:S01]  /*7d80*/  ISETP.GE.AND P1, PT, R2, R16, PT ;  /* 0x000000100200720c */ /* 0x000fe20003f26270 */
[----:B------:R-:W-:Y:S01]  /*7d90*/  FFMA.FTZ R3, R3, UR5, R100 ;  /* 0x0000000503037c23 */ /* 0x000fe20008010064 */
[----:B------:R-:W-:Y:S01]  /*7da0*/  FSEL R176, R4, -INF , !P6 ;  /* 0xff80000004b07808 */ /* 0x000fe20007000000 */
[----:B------:R-:W-:-:S02]  /*7db0*/  VIADD R2, R0, 0x10 ;  /* 0x0000001000027836 */ /* 0x000fc40000000000 */
[----:B------:R-:W-:Y:S01]  /*7dc0*/  FMUL.FTZ R4, R61, UR25 ;  /* 0x000000193d047c20 */ /* 0x000fe20008410000 */
[-C--:B------:R-:W-:Y:S01]  /*7dd0*/  HMMA.16816.F32.BF16 R56, R20, R42.reuse, R44 ;  /* 0x0000002a1438723c */ /* 0x080fe2000004182c */
[----:B------:R-:W-:Y:S01]  /*7de0*/  FSEL R101, R3, -INF , !P1 ;  /* 0xff80000003657808 */ /* 0x000fe20004800000 */
[----:B------:R4:W-:Y:S01]  /*7df0*/  MUFU.TANH R195, R13 ;  /* 0x0000000d00c37308 */ /* 0x0009e20000002400 */
[----:B------:R-:W-:Y:S02]  /*7e00*/  I2FP.F32.S32 R3, R2 ;  /* 0x0000000200037245 */ /* 0x000fe40000201400 */
[----:B------:R-:W-:Y:S01]  /*7e10*/  FSEL R100, R5, -INF , !P0 ;  /* 0xff80000005647808 */ /* 0x000fe20004000000 */
[----:B------:R-:W-:Y:S01]  /*7e20*/  HMMA.16816.F32.BF16 R44, R8, R42, R48 ;  /* 0x0000002a082c723c */ /* 0x000fe20000041830 */
[----:B-----5:R-:W-:Y:S01]  /*7e30*/  FMUL.FTZ R7, R63, UR25 ;  /* 0x000000193f077c20 */ /* 0x020fe20008410000 */
[----:B------:R-:W-:Y:S01]  /*7e40*/  FSEL R61, R6, -INF , !P2 ;  /* 0xff800000063d7808 */ /* 0x000fe20005000000 */
[C---:B------:R-:W-:Y:S01]  /*7e50*/  FFMA.FTZ R6, R3.reuse, UR5, R215 ;  /* 0x0000000503067c23 */ /* 0x040fe200080100d7 */
[----:B------:R5:W-:Y:S01]  /*7e60*/  MUFU.TANH R192, R4 ;  /* 0x0000000400c07308 */ /* 0x000be20000002400 */
[C---:B---3--:R-:W-:Y:S01]  /*7e70*/  FFMA.FTZ R5, R3.reuse, UR5, R210 ;  /* 0x0000000503057c23 */ /* 0x048fe200080100d2 */
[C---:B------:R-:W-:Y:S01]  /*7e80*/  ISETP.GE.AND P0, PT, R2.reuse, R14, PT ;  /* 0x0000000e0200720c */ /* 0x040fe20003f06270 */
[----:B------:R-:W-:Y:S01]  /*7e90*/  FFMA.FTZ R12, R3, UR5, R18 ;  /* 0x00000005030c7c23 */ /* 0x000fe20008010012 */
[C---:B------:R-:W-:Y:S01]  /*7ea0*/  ISETP.GE.AND P6, PT, R2.reuse, R15, PT ;  /* 0x0000000f0200720c */ /* 0x040fe20003fc6270 */
[----:B--2---:R-:W-:Y:S01]  /*7eb0*/  HMMA.16816.F32.BF16 R32, R28, R36, R64 ;  /* 0x000000241c20723c */ /* 0x004fe20000041840 */
[----:B------:R-:W-:-:S02]  /*7ec0*/  ISETP.GE.AND P2, PT, R2, R17, PT ;  /* 0x000000110200720c */ /* 0x000fc40003f46270 */
[----:B------:R-:W-:Y:S01]  /*7ed0*/  FSEL R60, R6, -INF , !P0 ;  /* 0xff800000063c7808 */ /* 0x000fe20004000000 */
[----:B------:R-:W-:Y:S01]  /*7ee0*/  MUFU.TANH R178, R7 ;  /* 0x0000000700b27308 */ /* 0x000fe20000002400 */
[----:B------:R-:W-:Y:S01]  /*7ef0*/  FSEL R198, R5, -INF , !P6 ;  /* 0xff80000005c67808 */ /* 0x000fe20007000000 */
[----:B------:R-:W-:Y:S01]  /*7f00*/  HMMA.16816.F32.BF16 R40, R24, R36, R184 ;  /* 0x000000241828723c */ /* 0x000fe200000418b8 */
[----:B------:R-:W-:Y:S01]  /*7f10*/  ISETP.GE.AND P1, PT, R2, R16, PT ;  /* 0x000000100200720c */ /* 0x000fe20003f26270 */
[----:B------:R-:W-:Y:S02]  /*7f20*/  VIADD R2, R0, 0x11 ;  /* 0x0000001100027836 */ /* 0x000fe40000000000 */
[----:B----4-:R-:W-:Y:S01]  /*7f30*/  FMUL.FTZ R13, R56, UR25 ;  /* 0x00000019380d7c20 */ /* 0x010fe20008410000 */
[----:B------:R-:W-:Y:S01]  /*7f40*/  FMUL.FTZ R19, R57, UR25 ;  /* 0x0000001939137c20 */ /* 0x000fe20008410000 */
[----:B------:R-:W-:Y:S01]  /*7f50*/  FSEL R181, R12, -INF , !P1 ;  /* 0xff8000000cb57808 */ /* 0x000fe20004800000 */
[----:B-----5:R-:W-:Y:S01]  /*7f60*/  FMUL.FTZ R4, R62, UR25 ;  /* 0x000000193e047c20 */ /* 0x020fe20008410000 */
[----:B------:R-:W-:Y:S01]  /*7f70*/  MUFU.TANH R177, R13 ;  /* 0x0000000d00b17308 */ /* 0x000fe20000002400 */
[C---:B------:R-:W-:Y:S01]  /*7f80*/  ISETP.GE.AND P0, PT, R2.reuse, R14, PT ;  /* 0x0000000e0200720c */ /* 0x040fe20003f06270 */
[----:B------:R-:W-:Y:S01]  /*7f90*/  HMMA.16816.F32.BF16 R28, R28, R38, R52 ;  /* 0x000000261c1c723c */ /* 0x000fe20000041834 */
[----:B------:R-:W-:Y:S01]  /*7fa0*/  ISETP.GE.AND P6, PT, R2, R15, PT ;  /* 0x0000000f0200720c */ /* 0x000fe20003fc6270 */
[----:B------:R-:W-:Y:S01]  /*7fb0*/  FMUL.FTZ R46, R46, UR25 ;  /* 0x000000192e2e7c20 */ /* 0x000fe20008410000 */
[----:B------:R-:W-:-:S03]  /*7fc0*/  ISETP.GE.AND P1, PT, R2, R16, PT ;  /* 0x000000100200720c */ /* 0x000fc60003f26270 */
[----:B------:R2:W3:Y:S01]  /*7fd0*/  MUFU.TANH R63, R4 ;  /* 0x00000004003f7308 */ /* 0x0004e20000002400 */
[----:B------:R-:W-:Y:S07]  /*7fe0*/  HMMA.16816.F32.BF16 R24, R24, R38, R204 ;  /* 0x000000261818723c */ /* 0x000fee00000418cc */
[----:B------:R4:W-:Y:S01]  /*7ff0*/  MUFU.TANH R57, R19 ;  /* 0x0000001300397308 */ /* 0x0009e20000002400 */
[----:B--2---:R-:W-:Y:S01]  /*8000*/  FFMA.FTZ R4, R3, UR5, R203 ;  /* 0x0000000503047c23 */ /* 0x004fe200080100cb */
[----:B------:R-:W-:-:S04]  /*8010*/  I2FP.F32.S32 R3, R2 ;  /* 0x0000000200037245 */ /* 0x000fc80000201400 */
[----:B------:R-:W-:Y:S01]  /*8020*/  FSEL R62, R4, -INF , !P2 ;  /* 0xff800000043e7808 */ /* 0x000fe20005000000 */
[C---:B------:R-:W-:Y:S01]  /*8030*/  FFMA.FTZ R18, R3.reuse, UR5, R225 ;  /* 0x0000000503127c23 */ /* 0x040fe200080100e1 */
[----:B------:R-:W2:Y:S01]  /*8040*/  LDSM.16.M88.4 R4, [R231+0x8c00] ;  /* 0x008c0000e704783b */ /* 0x000ea20000000200 */
[C---:B------:R-:W-:Y:S01]  /*8050*/  FFMA.FTZ R13, R3.reuse, UR5, R214 ;  /* 0x00000005030d7c23 */ /* 0x040fe200080100d6 */
[C---:B------:R-:W-:Y:S01]  /*8060*/  FFMA.FTZ R12, R3.reuse, UR5, R211 ;  /* 0x00000005030c7c23 */ /* 0x040fe200080100d3 */
[----:B------:R-:W-:Y:S01]  /*8070*/  ISETP.GE.AND P2, PT, R2, R17, PT ;  /* 0x000000110200720c */ /* 0x000fe20003f46270 */
[----:B------:R-:W-:Y:S01]  /*8080*/  FFMA.FTZ R3, R3, UR5, R201 ;  /* 0x0000000503037c23 */ /* 0x000fe200080100c9 */
[----:B------:R-:W-:Y:S01]  /*8090*/  VIADD R2, R0, 0x18 ;  /* 0x0000001800027836 */ /* 0x000fe20000000000 */
[----:B------:R-:W-:Y:S01]  /*80a0*/  FSEL R48, R18, -INF , !P0 ;  /* 0xff80000012307808 */ /* 0x000fe20004000000 */
[----:B----4-:R-:W-:Y:S01]  /*80b0*/  FMUL.FTZ R19, R59, UR25 ;  /* 0x000000193b137c20 */ /* 0x010fe20008410000 */
[----:B------:R-:W-:Y:S01]  /*80c0*/  FSEL R51, R12, -INF , !P2 ;  /* 0xff8000000c337808 */ /* 0x000fe20005000000 */
[----:B------:R-:W-:Y:S01]  /*80d0*/  FMUL.FTZ R12, R58, UR25 ;  /* 0x000000193a0c7c20 */ /* 0x000fe20008410000 */
[----:B------:R-:W-:Y:S01]  /*80e0*/  FSEL R180, R3, -INF , !P1 ;  /* 0xff80000003b47808 */ /* 0x000fe20004800000 */
[----:B------:R4:W-:Y:S01]  /*80f0*/  MUFU.TANH R56, R19 ;  /* 0x0000001300387308 */ /* 0x0009e20000002400 */
[----:B------:R-:W-:Y:S01]  /*8100*/  I2FP.F32.S32 R3, R2 ;  /* 0x0000000200037245 */ /* 0x000fe20000201400 */
[----:B------:R-:W-:-:S04]  /*8110*/  DEPBAR.LE SB0, 0x0 ;  /* 0x000080000000791a */ /* 0x000fc80000000000 */
[----:B------:R-:W-:Y:S01]  /*8120*/  FSEL R197, R13, -INF , !P6 ;  /* 0xff8000000dc57808 */ /* 0x000fe20007000000 */
[C---:B------:R-:W-:Y:S01]  /*8130*/  FFMA.FTZ R18, R3.reuse, UR5, R212 ;  /* 0x0000000503127c23 */ /* 0x040fe200080100d4 */
[----:B------:R5:W3:Y:S01]  /*8140*/  MUFU.TANH R50, R12 ;  /* 0x0000000c00327308 */ /* 0x000ae20000002400 */
[----:B------:R-:W-:Y:S01]  /*8150*/  FFMA.FTZ R13, R3, UR5, R200 ;  /* 0x00000005030d7c23 */ /* 0x000fe200080100c8 */
[C---:B------:R-:W-:Y:S02]  /*8160*/  ISETP.GE.AND P0, PT, R2.reuse, R14, PT ;  /* 0x0000000e0200720c */ /* 0x040fe40003f06270 */
[C---:B------:R-:W-:Y:S01]  /*8170*/  ISETP.GE.AND P6, PT, R2.reuse, R15, PT ;  /* 0x0000000f0200720c */ /* 0x040fe20003fc6270 */
[----:B------:R-:W-:Y:S01]  /*8180*/  BAR.SYNC.DEFER_BLOCKING 0x0 ;  /* 0x0000000000007b1d */ /* 0x000fe20000010000 */
[C---:B------:R-:W-:Y:S02]  /*8190*/  ISETP.GE.AND P2, PT, R2.reuse, R17, PT ;  /* 0x000000110200720c */ /* 0x040fe40003f46270 */
[----:B------:R-:W-:Y:S01]  /*81a0*/  ISETP.GE.AND P1, PT, R2, R16, PT ;  /* 0x000000100200720c */ /* 0x000fe20003f26270 */
[----:B------:R-:W-:Y:S01]  /*81b0*/  VIADD R2, R0, 0x19 ;  /* 0x0000001900027836 */ /* 0x000fe20000000000 */
[----:B------:R-:W-:Y:S01]  /*81c0*/  FSEL R37, R18, -INF , !P0 ;  /* 0xff80000012257808 */ /* 0x000fe20004000000 */
[----:B----4-:R-:W-:-:S03]  /*81d0*/  FMUL.FTZ R19, R47, UR25 ;  /* 0x000000192f137c20 */ /* 0x010fc60008410000 */
[----:B------:R-:W-:Y:S01]  /*81e0*/  ISETP.GE.AND P0, PT, R2, R14, PT ;  /* 0x0000000e0200720c */ /* 0x000fe20003f06270 */
[C---:B-----5:R-:W-:Y:S01]  /*81f0*/  FFMA.FTZ R12, R3.reuse, UR5, R196 ;  /* 0x00000005030c7c23 */ /* 0x060fe200080100c4 */
[----:B------:R-:W-:Y:S01]  /*8200*/  FFMA.FTZ R3, R3, UR5, R191 ;  /* 0x0000000503037c23 */ /* 0x000fe200080100bf */
[----:B------:R-:W-:Y:S01]  /*8210*/  FSEL R191, R13, -INF , !P6 ;  /* 0xff8000000dbf7808 */ /* 0x000fe20007000000 */
[----:B------:R-:W-:Y:S01]  /*8220*/  FMUL.FTZ R13, R44, UR25 ;  /* 0x000000192c0d7c20 */ /* 0x000fe20008410000 */
[-C--:B--2---:R-:W-:Y:S01]  /*8230*/  HMMA.16816.F32.BF16 R32, R20, R4.reuse, R32 ;  /* 0x000000041420723c */ /* 0x084fe20000041820 */
[----:B------:R-:W-:Y:S01]  /*8240*/  FSEL R64, R12, -INF , !P2 ;  /* 0xff8000000c407808 */ /* 0x000fe20005000000 */
[----:B------:R-:W-:Y:S01]  /*8250*/  MUFU.TANH R44, R19 ;  /* 0x00000013002c7308 */ /* 0x000fe20000002400 */
[----:B------:R-:W-:Y:S02]  /*8260*/  FSEL R179, R3, -INF , !P1 ;  /* 0xff80000003b37808 */ /* 0x000fe40004800000 */
[----:B------:R-:W-:Y:S01]  /*8270*/  I2FP.F32.S32 R3, R2 ;  /* 0x0000000200037245 */ /* 0x000fe20000201400 */
[----:B------:R-:W-:Y:S01]  /*8280*/  HMMA.16816.F32.BF16 R40, R8, R4, R40 ;  /* 0x000000040828723c */ /* 0x000fe20000041828 */
[----:B------:R-:W-:-:S02]  /*8290*/  ISETP.GE.AND P6, PT, R2, R15, PT ;  /* 0x0000000f0200720c */ /* 0x000fc40003fc6270 */
[C---:B------:R-:W-:Y:S01]  /*82a0*/  ISETP.GE.AND P2, PT, R2.reuse, R17, PT ;  /* 0x000000110200720c */ /* 0x040fe20003f46270 */
[----:B------:R2:W4:Y:S01]  /*82b0*/  MUFU.TANH R49, R13 ;  /* 0x0000000d00317308 */ /* 0x0005220000002400 */
[----:B------:R-:W-:Y:S01]  /*82c0*/  ISETP.GE.AND P1, PT, R2, R16, PT ;  /* 0x000000100200720c */ /* 0x000fe20003f26270 */
[----:B------:R-:W-:Y:S01]  /*82d0*/  FMUL.FTZ R2, R45, UR25 ;  /* 0x000000192d027c20 */ /* 0x000fe20008410000 */
[C---:B------:R-:W-:Y:S01]  /*82e0*/  FFMA.FTZ R18, R3.reuse, UR5, R216 ;  /* 0x0000000503127c23 */ /* 0x040fe200080100d8 */
[----:B------:R-:W-:Y:S01]  /*82f0*/  FFMA.FTZ R12, R3, UR5, R208 ;  /* 0x00000005030c7c23 */ /* 0x000fe200080100d0 */
[----:B------:R-:W-:Y:S03]  /*8300*/  HMMA.16816.F32.BF16 R20, R20, R6, R28 ;  /* 0x000000061414723c */ /* 0x000fe6000004181c */
[----:B------:R5:W-:Y:S01]  /*8310*/  MUFU.TANH R45, R2 ;  /* 0x00000002002d7308 */ /* 0x000be20000002400 */
[----:B------:R-:W-:-:S02]  /*8320*/  FSEL R36, R18, -INF , !P0 ;  /* 0xff80000012247808 */ /* 0x000fc40004000000 */
[----:B------:R-:W-:Y:S03]  /*8330*/  HMMA.16816.F32.BF16 R8, R8, R6, R24 ;  /* 0x000000060808723c */ /* 0x000fe60000041818 */
[----:B------:R-:W-:Y:S01]  /*8340*/  FMUL.FTZ R34, R34, UR25 ;  /* 0x0000001922227c20 */ /* 0x000fe20008410000 */
[----:B------:R-:W-:Y:S01]  /*8350*/  FMUL.FTZ R35, R35, UR25 ;  /* 0x0000001923237c20 */ /* 0x000fe20008410000 */
[----:B------:R1:W4:Y:S01]  /*8360*/  MUFU.TANH R18, R46 ;  /* 0x0000002e00127308 */ /* 0x0003220000002400 */
[C---:B--2---:R-:W-:Y:S01]  /*8370*/  FFMA.FTZ R13, R3.reuse, UR5, R213 ;  /* 0x00000005030d7c23 */ /* 0x044fe200080100d5 */
[----:B------:R-:W-:Y:S02]  /*8380*/  FFMA.FTZ R3, R3, UR5, R194 ;  /* 0x0000000503037c23 */ /* 0x000fe400080100c2 */
[----:B------:R-:W-:Y:S01]  /*8390*/  FMUL.FTZ R40, R40, UR25 ;  /* 0x0000001928287c20 */ /* 0x000fe20008410000 */
[----:B------:R-:W-:Y:S01]  /*83a0*/  FMUL.FTZ R42, R42, UR25 ;  /* 0x000000192a2a7c20 */ /* 0x000fe20008410000 */
[----:B------:R-:W-:Y:S01]  /*83b0*/  FSEL R182, R13, -INF , !P6 ;  /* 0xff8000000db67808 */ /* 0x000fe20007000000 */
[----:B------:R-:W-:Y:S01]  /*83c0*/  FMUL.FTZ R13, R32, UR25 ;  /* 0x00000019200d7c20 */ /* 0x000fe20008410000 */
[----:B------:R-:W-:Y:S01]  /*83d0*/  FSEL R47, R3, -INF , !P1 ;  /* 0xff800000032f7808 */ /* 0x000fe20004800000 */
[----:B-----5:R-:W-:Y:S01]  /*83e0*/  VIADD R2, R0, 0x20 ;  /* 0x0000002000027836 */ /* 0x020fe20000000000 */
[----:B------:R-:W-:Y:S01]  /*83f0*/  MUFU.TANH R34, R34 ;  /* 0x0000002200227308 */ /* 0x000fe20000002400 */
[----:B------:R-:W-:Y:S01]  /*8400*/  FMUL.FTZ R41, R41, UR25 ;  /* 0x0000001929297c20 */ /* 0x000fe20008410000 */
[----:B------:R-:W-:Y:S01]  /*8410*/  FMUL.FTZ R43, R43, UR25 ;  /* 0x000000192b2b7c20 */ /* 0x000fe20008410000 */
[----:B------:R-:W-:Y:S01]  /*8420*/  FMUL.FTZ R20, R20, UR25 ;  /* 0x0000001914147c20 */ /* 0x000fe20008410000 */
[----:B------:R-:W-:Y:S01]  /*8430*/  I2FP.F32.S32 R3, R2 ;  /* 0x0000000200037245 */ /* 0x000fe20000201400 */
[----:B------:R-:W-:Y:S01]  /*8440*/  FMUL.FTZ R22, R22, UR25 ;  /* 0x0000001916167c20 */ /* 0x000fe20008410000 */
[----:B------:R-:W-:Y:S01]  /*8450*/  ISETP.GE.AND P0, PT, R2, R14, PT ;  /* 0x0000000e0200720c */ /* 0x000fe20003f06270 */
[----:B------:R-:W-:Y:S01]  /*8460*/  FMUL.FTZ R21, R21, UR25 ;  /* 0x0000001915157c20 */ /* 0x000fe20008410000 */
[----:B-1----:R-:W-:Y:S01]  /*8470*/  FSEL R46, R12, -INF , !P2 ;  /* 0xff8000000c2e7808 */ /* 0x002fe20005000000 */
[C---:B------:R-:W-:Y:S01]  /*8480*/  FFMA.FTZ R12, R3.reuse, UR5, R199 ;  /* 0x00000005030c7c23 */ /* 0x040fe200080100c7 */
[C---:B------:R-:W-:Y:S01]  /*8490*/  FFMA.FTZ R5, R3.reuse, UR5, R193 ;  /* 0x0000000503057c23 */ /* 0x040fe200080100c1 */
[C---:B------:R-:W-:Y:S01]  /*84a0*/  FFMA.FTZ R4, R3.reuse, UR5, R190 ;  /* 0x0000000503047c23 */ /* 0x040fe200080100be */
[C---:B------:R-:W-:Y:S01]  /*84b0*/  ISETP.GE.AND P6, PT, R2.reuse, R15, PT ;  /* 0x0000000f0200720c */ /* 0x040fe20003fc6270 */
[----:B---3--:R-:W-:Y:S01]  /*84c0*/  FFMA.FTZ R3, R3, UR5, R63 ;  /* 0x0000000503037c23 */ /* 0x008fe2000801003f */
[C---:B------:R-:W-:Y:S01]  /*84d0*/  ISETP.GE.AND P2, PT, R2.reuse, R17, PT ;  /* 0x000000110200720c */ /* 0x040fe20003f46270 */
[----:B------:R1:W2:Y:S01]  /*84e0*/  MUFU.TANH R19, R13 ;  /* 0x0000000d00137308 */ /* 0x0002a20000002400 */
[----:B------:R-:W-:Y:S01]  /*84f0*/  ISETP.GE.AND P1, PT, R2, R16, PT ;  /* 0x000000100200720c */ /* 0x000fe20003f26270 */
[----:B------:R-:W-:Y:S01]  /*8500*/  VIADD R2, R0, 0x21 ;  /* 0x0000002100027836 */ /* 0x000fe20000000000 */
[----:B------:R-:W-:Y:S01]  /*8510*/  FSEL R196, R12, -INF , !P0 ;  /* 0xff8000000cc47808 */ /* 0x000fe20004000000 */
[----:B------:R-:W-:Y:S01]  /*8520*/  FMUL.FTZ R12, R33, UR25 ;  /* 0x00000019210c7c20 */ /* 0x000fe20008410000 */
[----:B------:R-:W-:Y:S01]  /*8530*/  FSEL R215, R5, -INF , !P6 ;  /* 0xff80000005d77808 */ /* 0x000fe20007000000 */
[----:B------:R-:W-:Y:S01]  /*8540*/  FMUL.FTZ R10, R10, UR25 ;  /* 0x000000190a0a7c20 */ /* 0x000fe20008410000 */
[----:B------:R-:W-:Y:S01]  /*8550*/  FSEL R199, R4, -INF , !P2 ;  /* 0xff80000004c77808 */ /* 0x000fe20005000000 */
[----:B------:R3:W-:Y:S01]  /*8560*/  MUFU.TANH R32, R12 ;  /* 0x0000000c00207308 */ /* 0x0007e20000002400 */
[----:B------:R-:W-:Y:S01]  /*8570*/  FSEL R201, R3, -INF , !P1 ;  /* 0xff80000003c97808 */ /* 0x000fe20004800000 */
[----:B------:R-:W-:Y:S01]  /*8580*/  FMUL.FTZ R8, R8, UR25 ;  /* 0x0000001908087c20 */ /* 0x000fe20008410000 */
[C---:B------:R-:W-:Y:S01]  /*8590*/  ISETP.GE.AND P0, PT, R2.reuse, R14, PT ;  /* 0x0000000e0200720c */ /* 0x040fe20003f06270 */
[----:B------:R-:W-:Y:S01]  /*85a0*/  FMUL.FTZ R23, R23, UR25 ;  /* 0x0000001917177c20 */ /* 0x000fe20008410000 */
[----:B------:R-:W-:-:S02]  /*85b0*/  ISETP.GE.AND P6, PT, R2, R15, PT ;  /* 0x0000000f0200720c */ /* 0x000fc40003fc6270 */
[C---:B------:R-:W-:Y:S01]  /*85c0*/  ISETP.GE.AND P2, PT, R2.reuse, R17, PT ;  /* 0x000000110200720c */ /* 0x040fe20003f46270 */
[----:B------:R-:W5:Y:S01]  /*85d0*/  MUFU.TANH R40, R40 ;  /* 0x0000002800287308 */ /* 0x000f620000002400 */
[----:B------:R-:W-:Y:S02]  /*85e0*/  ISETP.GE.AND P1, PT, R2, R16, PT ;  /* 0x000000100200720c */ /* 0x000fe40003f26270 */
[----:B------:R-:W-:Y:S01]  /*85f0*/  I2FP.F32.S32 R3, R2 ;  /* 0x0000000200037245 */ /* 0x000fe20000201400 */
[----:B------:R-:W-:-:S04]  /*8600*/  VIADD R2, R0, 0x28 ;  /* 0x0000002800027836 */ /* 0x000fc80000000000 */
[C---:B-1----:R-:W-:Y:S01]  /*8610*/  FFMA.FTZ R13, R3.reuse, UR5, R209 ;  /* 0x00000005030d7c23 */ /* 0x042fe200080100d1 */
[C---:B---3--:R-:W-:Y:S01]  /*8620*/  FFMA.FTZ R12, R3.reuse, UR5, R195 ;  /* 0x00000005030c7c23 */ /* 0x048fe200080100c3 */
[C---:B------:R-:W-:Y:S01]  /*8630*/  FFMA.FTZ R5, R3.reuse, UR5, R192 ;  /* 0x0000000503057c23 */ /* 0x040fe200080100c0 */
[----:B------:R-:W-:Y:S01]  /*8640*/  FFMA.FTZ R4, R3, UR5, R178 ;  /* 0x0000000503047c23 */ /* 0x000fe200080100b2 */
[----:B------:R-:W-:Y:S01]  /*8650*/  I2FP.F32.S32 R3, R2 ;  /* 0x0000000200037245 */ /* 0x000fe20000201400 */
[----:B------:R-:W1:Y:S01]  /*8660*/  MUFU.TANH R42, R42 ;  /* 0x0000002a002a7308 */ /* 0x000e620000002400 */
[----:B------:R-:W-:Y:S02]  /*8670*/  FSEL R213, R12, -INF , !P6 ;  /* 0xff8000000cd57808 */ /* 0x000fe40007000000 */
[----:B------:R-:W-:Y:S01]  /*8680*/  FSEL R187, R5, -INF , !P2 ;  /* 0xff80000005bb7808 */ /* 0x000fe20005000000 */
[C---:B------:R-:W-:Y:S01]  /*8690*/  FFMA.FTZ R12, R3.reuse, UR5, R177 ;  /* 0x00000005030c7c23 */ /* 0x040fe200080100b1 */
[----:B------:R-:W-:Y:S01]  /*86a0*/  FSEL R195, R4, -INF , !P1 ;  /* 0xff80000004c37808 */ /* 0x000fe20004800000 */
[----:B------:R-:W-:Y:S01]  /*86b0*/  FFMA.FTZ R5, R3, UR5, R50 ;  /* 0x0000000503057c23 */ /* 0x000fe20008010032 */
[----:B------:R-:W-:Y:S01]  /*86c0*/  FSEL R184, R13, -INF , !P0 ;  /* 0xff8000000db87808 */ /* 0x000fe20004000000 */
[C---:B----4-:R-:W-:Y:S01]  /*86d0*/  FFMA.FTZ R4, R3.reuse, UR5, R49 ;  /* 0x0000000503047c23 */ /* 0x050fe20008010031 */
[C---:B------:R-:W-:Y:S01]  /*86e0*/  ISETP.GE.AND P0, PT, R2.reuse, R14, PT ;  /* 0x0000000e0200720c */ /* 0x040fe20003f06270 */
[----:B------:R-:W-:Y:S01]  /*86f0*/  FFMA.FTZ R3, R3, UR5, R18 ;  /* 0x0000000503037c23 */ /* 0x000fe20008010012 */
[C---:B------:R-:W-:Y:S01]  /*8700*/  ISETP.GE.AND P6, PT, R2.reuse, R15, PT ;  /* 0x0000000f0200720c */ /* 0x040fe20003fc6270 */
[----:B------:R-:W3:Y:S01]  /*8710*/  MUFU.TANH R35, R35 ;  /* 0x0000002300237308 */ /* 0x000ee20000002400 */
[C---:B------:R-:W-:Y:S01]  /*8720*/  ISETP.GE.AND P2, PT, R2.reuse, R17, PT ;  /* 0x000000110200720c */ /* 0x040fe20003f46270 */
[----:B------:R-:W-:Y:S01]  /*8730*/  FMUL.FTZ R13, R11, UR25 ;  /* 0x000000190b0d7c20 */ /* 0x000fe20008410000 */
[----:B------:R-:W-:Y:S01]  /*8740*/  ISETP.GE.AND P1, PT, R2, R16, PT ;  /* 0x000000100200720c */ /* 0x000fe20003f26270 */
[----:B------:R-:W-:Y:S01]  /*8750*/  VIADD R2, R0, 0x29 ;  /* 0x0000002900027836 */ /* 0x000fe20000000000 */
[----:B------:R-:W-:-:S02]  /*8760*/  FSEL R200, R12, -INF , !P0 ;  /* 0xff8000000cc87808 */ /* 0x000fc40004000000 */
[----:B------:R-:W-:Y:S01]  /*8770*/  FSEL R193, R3, -INF , !P1 ;  /* 0xff80000003c17808 */ /* 0x000fe20004800000 */
[----:B------:R-:W4:Y:S01]  /*8780*/  MUFU.TANH R41, R41 ;  /* 0x0000002900297308 */ /* 0x000f220000002400 */
[----:B------:R-:W-:Y:S02]  /*8790*/  I2FP.F32.S32 R3, R2 ;  /* 0x0000000200037245 */ /* 0x000fe40000201400 */
[----:B------:R-:W-:Y:S02]  /*87a0*/  FSEL R210, R5, -INF , !P6 ;  /* 0xff80000005d27808 */ /* 0x000fe40007000000 */
        /* <DEDUP_REMOVED lines=10> */
[----:B------:R-:W4:Y:S01]  /*8850*/  MUFU.TANH R43, R43 ;  /* 0x0000002b002b7308 */ /* 0x000f220000002400 */
[----:B------:R-:W-:-:S02]  /*8860*/  FSEL R192, R7, -INF , !P0 ;  /* 0xff80000007c07808 */ /* 0x000fc40004000000 */
[----:B------:R-:W-:Y:S02]  /*8870*/  FSEL R205, R6, -INF , !P6 ;  /* 0xff80000006cd7808 */ /* 0x000fe40007000000 */
[----:B------:R-:W-:Y:S02]  /*8880*/  FSEL R177, R5, -INF , !P2 ;  /* 0xff80000005b17808 */ /* 0x000fe40005000000 */
[----:B------:R-:W-:Y:S01]  /*8890*/  FSEL R183, R4, -INF , !P1 ;  /* 0xff80000004b77808 */ /* 0x000fe20004800000 */
[----:B------:R-:W4:Y:S01]  /*88a0*/  MUFU.TANH R20, R20 ;  /* 0x0000001400147308 */ /* 0x000f220000002400 */
[C---:B------:R-:W-:Y:S02]  /*88b0*/  ISETP.GE.AND P0, PT, R2.reuse, R14, PT ;  /* 0x0000000e0200720c */ /* 0x040fe40003f06270 */
[C---:B------:R-:W-:Y:S02]  /*88c0*/  ISETP.GE.AND P6, PT, R2.reuse, R15, PT ;  /* 0x0000000f0200720c */ /* 0x040fe40003fc6270 */
[----:B------:R-:W-:-:S02]  /*88d0*/  ISETP.GE.AND P2, PT, R2, R17, PT ;  /* 0x000000110200720c */ /* 0x000fc40003f46270 */
[----:B------:R-:W-:Y:S01]  /*88e0*/  I2FP.F32.S32 R3, R2 ;  /* 0x0000000200037245 */ /* 0x000fe20000201400 */
[----:B------:R-:W4:Y:S01]  /*88f0*/  MUFU.TANH R22, R22 ;  /* 0x0000001600167308 */ /* 0x000f220000002400 */
[----:B------:R-:W-:Y:S01]  /*8900*/  ISETP.GE.AND P1, PT, R2, R16, PT ;  /* 0x000000100200720c */ /* 0x000fe20003f26270 */
[----:B------:R-:W-:Y:S02]  /*8910*/  VIADD R2, R0, 0x31 ;  /* 0x0000003100027836 */ /* 0x000fe40000000000 */
[C---:B--2---:R-:W-:Y:S01]  /*8920*/  FFMA.FTZ R7, R3.reuse, UR5, R19 ;  /* 0x0000000503077c23 */ /* 0x044fe20008010013 */
[C---:B------:R-:W-:Y:S01]  /*8930*/  FFMA.FTZ R6, R3.reuse, UR5, R34 ;  /* 0x0000000503067c23 */ /* 0x040fe20008010022 */
[C---:B-----5:R-:W-:Y:S01]  /*8940*/  FFMA.FTZ R5, R3.reuse, UR5, R40 ;  /* 0x0000000503057c23 */ /* 0x060fe20008010028 */
[----:B-1----:R-:W-:Y:S01]  /*8950*/  FFMA.FTZ R4, R3, UR5, R42 ;  /* 0x0000000503047c23 */ /* 0x002fe2000801002a */
[----:B------:R-:W-:Y:S01]  /*8960*/  I2FP.F32.S32 R3, R2 ;  /* 0x0000000200037245 */ /* 0x000fe20000201400 */
[----:B------:R1:W2:Y:S01]  /*8970*/  MUFU.TANH R12, R8 ;  /* 0x00000008000c7308 */ /* 0x0002a20000002400 */
[----:B------:R-:W-:-:S02]  /*8980*/  FSEL R204, R6, -INF , !P6 ;  /* 0xff80000006cc7808 */ /* 0x000fc40007000000 */
[----:B------:R-:W-:Y:S01]  /*8990*/  FSEL R208, R5, -INF , !P2 ;  /* 0xff80000005d07808 */ /* 0x000fe20005000000 */
[C---:B------:R-:W-:Y:S01]  /*89a0*/  FFMA.FTZ R6, R3.reuse, UR5, R32 ;  /* 0x0000000503067c23 */ /* 0x040fe20008010020 */
[----:B------:R-:W-:Y:S01]  /*89b0*/  FSEL R212, R4, -INF , !P1 ;  /* 0xff80000004d47808 */ /* 0x000fe20004800000 */
[----:B---3--:R-:W-:Y:S01]  /*89c0*/  FFMA.FTZ R5, R3, UR5, R35 ;  /* 0x0000000503057c23 */ /* 0x008fe20008010023 */
[----:B------:R-:W-:Y:S01]  /*89d0*/  FSEL R186, R7, -INF , !P0 ;  /* 0xff80000007ba7808 */ /* 0x000fe20004000000 */
[----:B------:R-:W3:Y:S01]  /*89e0*/  MUFU.TANH R10, R10 ;  /* 0x0000000a000a7308 */ /* 0x000ee20000002400 */
[C---:B----4-:R-:W-:Y:S01]  /*89f0*/  FFMA.FTZ R4, R3.reuse, UR5, R41 ;  /* 0x0000000503047c23 */ /* 0x050fe20008010029 */
[----:B------:R-:W-:Y:S01]  /*8a00*/  ISETP.GE.AND P0, PT, R2, R14, PT ;  /* 0x0000000e0200720c */ /* 0x000fe20003f06270 */
[----:B------:R-:W-:Y:S01]  /*8a10*/  FMUL.FTZ R7, R202, UR25 ;  /* 0x00000019ca077c20 */ /* 0x000fe20008410000 */
[C---:B------:R-:W-:Y:S01]  /*8a20*/  ISETP.GE.AND P6, PT, R2.reuse, R15, PT ;  /* 0x0000000f0200720c */ /* 0x040fe20003fc6270 */
[----:B------:R-:W-:Y:S01]  /*8a30*/  FFMA.FTZ R3, R3, UR5, R43 ;  /* 0x0000000503037c23 */ /* 0x000fe2000801002b */
[----:B------:R-:W-:-:S02]  /*8a40*/  ISETP.GE.AND P2, PT, R2, R17, PT ;  /* 0x000000110200720c */ /* 0x000fc40003f46270 */
[----:B------:R-:W-:Y:S01]  /*8a50*/  ISETP.GE.AND P1, PT, R2, R16, PT ;  /* 0x000000100200720c */ /* 0x000fe20003f26270 */
[----:B------:R-:W-:Y:S01]  /*8a60*/  VIADD R2, R0, 0x38 ;  /* 0x0000003800027836 */ /* 0x000fe20000000000 */
[----:B------:R-:W-:Y:S01]  /*8a70*/  FSEL R190, R6, -INF , !P0 ;  /* 0xff80000006be7808 */ /* 0x000fe20004000000 */
[----:B------:R-:W4:Y:S01]  /*8a80*/  MUFU.TANH R7, R7 ;  /* 0x0000000700077308 */ /* 0x000f220000002400 */
[----:B------:R-:W-:Y:S01]  /*8a90*/  FSEL R217, R5, -INF , !P6 ;  /* 0xff80000005d97808 */ /* 0x000fe20007000000 */
[----:B-1----:R-:W-:Y:S01]  /*8aa0*/  FMUL.FTZ R8, R9, UR25 ;  /* 0x0000001909087c20 */ /* 0x002fe20008410000 */
[----:B------:R-:W-:Y:S02]  /*8ab0*/  FSEL R206, R4, -INF , !P2 ;  /* 0xff80000004ce7808 */ /* 0x000fe40005000000 */
[----:B------:R-:W-:Y:S02]  /*8ac0*/  FSEL R211, R3, -INF , !P1 ;  /* 0xff80000003d37808 */ /* 0x000fe40004800000 */
[C---:B------:R-:W-:Y:S01]  /*8ad0*/  ISETP.GE.AND P0, PT, R2.reuse, R14, PT ;  /* 0x0000000e0200720c */ /* 0x040fe20003f06270 */
[----:B------:R1:W5:Y:S01]  /*8ae0*/  MUFU.TANH R11, R21 ;  /* 0x00000015000b7308 */ /* 0x0003620000002400 */
[----:B------:R-:W-:-:S02]  /*8af0*/  ISETP.GE.AND P6, PT, R2, R15, PT ;  /* 0x0000000f0200720c */ /* 0x000fc40003fc6270 */
[C---:B------:R-:W-:Y:S02]  /*8b00*/  ISETP.GE.AND P2, PT, R2.reuse, R17, PT ;  /* 0x000000110200720c */ /* 0x040fe40003f46270 */
[----:B------:R-:W-:Y:S02]  /*8b10*/  ISETP.GE.AND P1, PT, R2, R16, PT ;  /* 0x000000100200720c */ /* 0x000fe40003f26270 */
[----:B------:R-:W-:Y:S01]  /*8b20*/  I2FP.F32.S32 R2, R2 ;  /* 0x0000000200027245 */ /* 0x000fe20000201400 */
[----:B------:R5:W5:Y:S04]  /*8b30*/  MUFU.TANH R9, R23 ;  /* 0x0000001700097308 */ /* 0x000b680000002400 */
[C---:B------:R-:W-:Y:S01]  /*8b40*/  FFMA.FTZ R6, R2.reuse, UR5, R20 ;  /* 0x0000000502067c23 */ /* 0x040fe20008010014 */
[C---:B------:R-:W-:Y:S01]  /*8b50*/  FFMA.FTZ R5, R2.reuse, UR5, R22 ;  /* 0x0000000502057c23 */ /* 0x040fe20008010016 */
[C---:B--2---:R-:W-:Y:S01]  /*8b60*/  FFMA.FTZ R4, R2.reuse, UR5, R12 ;  /* 0x0000000502047c23 */ /* 0x044fe2000801000c */
[----:B---3--:R-:W-:Y:S01]  /*8b70*/  FFMA.FTZ R3, R2, UR5, R10 ;  /* 0x0000000502037c23 */ /* 0x008fe2000801000a */
[----:B------:R-:W-:Y:S01]  /*8b80*/  I2FP.F32.S32 R2, R0 ;  /* 0x0000000000027245 */ /* 0x000fe20000201400 */
[----:B------:R-:W2:Y:S01]  /*8b90*/  MUFU.TANH R8, R8 ;  /* 0x0000000800087308 */ /* 0x000ea20000002400 */
[----:B------:R-:W-:-:S02]  /*8ba0*/  FSEL R185, R6, -INF , !P0 ;  /* 0xff80000006b97808 */ /* 0x000fc40004000000 */
[----:B------:R-:W-:Y:S01]  /*8bb0*/  FSEL R216, R5, -INF , !P6 ;  /* 0xff80000005d87808 */ /* 0x000fe20007000000 */
[----:B------:R-:W-:Y:S01]  /*8bc0*/  FFMA.FTZ R5, R2, UR5, R250 ;  /* 0x0000000502057c23 */ /* 0x000fe200080100fa */
[----:B------:R-:W-:Y:S01]  /*8bd0*/  FSEL R203, R4, -INF , !P2 ;  /* 0xff80000004cb7808 */ /* 0x000fe20005000000 */
[C---:B------:R-:W-:Y:S01]  /*8be0*/  FFMA.FTZ R6, R2.reuse, UR5, R249 ;  /* 0x0000000502067c23 */ /* 0x040fe200080100f9 */
[----:B------:R-:W-:Y:S01]  /*8bf0*/  FSEL R209, R3, -INF , !P1 ;  /* 0xff80000003d17808 */ /* 0x000fe20004800000 */
[----:B------:R-:W-:Y:S01]  /*8c00*/  FFMA.FTZ R3, R2, UR5, R251 ;  /* 0x0000000502037c23 */ /* 0x000fe200080100fb */
[----:B------:R-:W-:Y:S01]  /*8c10*/  ISETP.GE.AND P0, PT, R0, R14, PT ;  /* 0x0000000e0000720c */ /* 0x000fe20003f06270 */
[----:B----4-:R-:W-:Y:S01]  /*8c20*/  FFMA.FTZ R4, R2, UR5, R7 ;  /* 0x0000000502047c23 */ /* 0x010fe20008010007 */
[C---:B------:R-:W-:Y:S01]  /*8c30*/  ISETP.GE.AND P6, PT, R0.reuse, R15, PT ;  /* 0x0000000f0000720c */ /* 0x040fe20003fc6270 */
[----:B------:R-:W3:Y:S01]  /*8c40*/  MUFU.TANH R7, R13 ;  /* 0x0000000d00077308 */ /* 0x000ee20000002400 */
[----:B------:R-:W-:-:S02]  /*8c50*/  ISETP.GE.AND P2, PT, R0, R17, PT ;  /* 0x000000110000720c */ /* 0x000fc40003f46270 */
[C---:B------:R-:W-:Y:S01]  /*8c60*/  ISETP.GE.AND P1, PT, R0.reuse, R16, PT ;  /* 0x000000100000720c */ /* 0x040fe20003f26270 */
[----:B------:R-:W-:Y:S01]  /*8c70*/  VIADD R0, R0, 0x39 ;  /* 0x0000003900007836 */ /* 0x000fe20000000000 */
[----:B------:R-:W-:Y:S02]  /*8c80*/  FSEL R20, R3, -INF , !P0 ;  /* 0xff80000003147808 */ /* 0x000fe40004000000 */
[----:B-1----:R-:W-:Y:S02]  /*8c90*/  FSEL R21, R5, -INF , !P6 ;  /* 0xff80000005157808 */ /* 0x002fe40007000000 */
[----:B------:R-:W-:Y:S02]  /*8ca0*/  I2FP.F32.S32 R2, R0 ;  /* 0x0000000000027245 */ /* 0x000fe40000201400 */
[----:B------:R-:W-:Y:S02]  /*8cb0*/  ISETP.GE.AND P0, PT, R0, R14, PT ;  /* 0x0000000e0000720c */ /* 0x000fe40003f06270 */
[----:B------:R-:W-:Y:S01]  /*8cc0*/  FSEL R22, R6, -INF , !P2 ;  /* 0xff80000006167808 */ /* 0x000fe20005000000 */
[----:B-----5:R-:W-:Y:S01]  /*8cd0*/  FFMA.FTZ R3, R2, UR5, R11 ;  /* 0x0000000502037c23 */ /* 0x020fe2000801000b */
[----:B------:R-:W-:-:S02]  /*8ce0*/  FSEL R23, R4, -INF , !P1 ;  /* 0xff80000004177808 */ /* 0x000fc40004800000 */
[----:B------:R-:W-:Y:S02]  /*8cf0*/  ISETP.GE.AND P6, PT, R0, R15, PT ;  /* 0x0000000f0000720c */ /* 0x000fe40003fc6270 */
[----:B------:R-:W-:Y:S01]  /*8d00*/  FSEL R194, R3, -INF , !P0 ;  /* 0xff80000003c27808 */ /* 0x000fe20004000000 */
[----:B------:R-:W-:Y:S01]  /*8d10*/  FFMA.FTZ R3, R2, UR5, R9 ;  /* 0x0000000502037c23 */ /* 0x000fe20008010009 */
[----:B------:R-:W-:Y:S02]  /*8d20*/  PLOP3.LUT P0, PT, PT, PT, UP0, 0x40, 0x0 ;  /* 0x000000000000781c */ /* 0x000fe40003f0e808 */
[C---:B------:R-:W-:Y:S02]  /*8d30*/  ISETP.GE.AND P2, PT, R0.reuse, R17, PT ;  /* 0x000000110000720c */ /* 0x040fe40003f46270 */
[----:B------:R-:W-:Y:S01]  /*8d40*/  ISETP.GE.AND P1, PT, R0, R16, PT ;  /* 0x000000100000720c */ /* 0x000fe20003f26270 */
[C---:B--2---:R-:W-:Y:S01]  /*8d50*/  FFMA.FTZ R0, R2.reuse, UR5, R8 ;  /* 0x0000000502007c23 */ /* 0x044fe20008010008 */
[----:B---3--:R-:W-:Y:S01]  /*8d60*/  FFMA.FTZ R2, R2, UR5, R7 ;  /* 0x0000000502027c23 */ /* 0x008fe20008010007 */
[----:B------:R-:W-:-:S03]  /*8d70*/  FSEL R214, R3, -INF , !P6 ;  /* 0xff80000003d67808 */ /* 0x000fc60007000000 */
[----:B------:R-:W-:Y:S02]  /*8d80*/  FSEL R202, R0, -INF , !P2 ;  /* 0xff80000000ca7808 */ /* 0x000fe40005000000 */
        /* <DEDUP_REMOVED lines=69> */
.L_x_775:
[----:B------:R-:W-:Y:S05]  /*91e0*/  BSYNC B0 ;  /* 0x0000000000007941 */ /* 0x000fea0003800000 */
.L_x_774:
[----:B------:R-:W0:Y:S02]  /*91f0*/  LDGDEPBAR ;  /* 0x00000000000079af */ /* 0x000e240000000000 */
.L_x_773:
        /* <DEDUP_REMOVED lines=74> */
[----:B------:R-:W-:-:S02]  /*96a0*/  FMNMX.FTZ R0, R183, R0, !PT ;  /* 0x00000000b7007209 */ /* 0x000fc40007810000 */
[----:B------:R-:W-:Y:S02]  /*96b0*/  MOV R40, R26 ;  /* 0x0000001a00287202 */ /* 0x000fe40000000f00 */
        /* <DEDUP_REMOVED lines=22> */
[----:B------:R-:W-:-:S02]  /*9820*/  FSEL R13, R13, RZ, P2 ;  /* 0x000000ff0d0d7208 */ /* 0x000fc40001000000 */
        /* <DEDUP_REMOVED lines=14> */
[----:B-1----:R-:W-:-:S07]  /*9910*/  FFMA.FTZ R5, R48, UR19, -R2 ;  /* 0x0000001330057c23 */ /* 0x002fce0008010802 */
        /* <DEDUP_REMOVED lines=12> */
[----:B---3--:R-:W-:Y:S01]  /*99e0*/  MOV R45, R9 ;  /* 0x00000009002d7202 */ /* 0x008fe20000000f00 */
[----:B------:R-:W-:Y:S01]  /*99f0*/  FADD.FTZ R9, R105, -R4 ;  /* 0x8000000469097221 */ /* 0x000fe20000010000 */
[-C--:B------:R-:W-:Y:S01]  /*9a00*/  FMUL.FTZ R129, R129, R50.reuse ;  /* 0x0000003281817220 */ /* 0x080fe20000410000 */
[----:B------:R-:W-:Y:S01]  /*9a10*/  FMUL.FTZ R144, R144, R50 ;  /* 0x0000003290907220 */ /* 0x000fe20000410000 */
[----:B----4-:R-:W1:Y:S01]  /*9a20*/  SHFL.BFLY PT, R5, R0, 0x1, 0x1f ;  /* 0x0c201f0000057f89 */ /* 0x010e6200000e0000 */
[----:B------:R-:W-:Y:S01]  /*9a30*/  MOV R43, R24 ;  /* 0x00000018002b7202 */ /* 0x000fe20000000f00 */
[-C--:B------:R-:W-:Y:S01]  /*9a40*/  FMUL.FTZ R145, R145, R50.reuse ;  /* 0x0000003291917220 */ /* 0x080fe20000410000 */
[-C--:B------:R-:W-:Y:S01]  /*9a50*/  FMUL.FTZ R152, R152, R50.reuse ;  /* 0x0000003298987220 */ /* 0x080fe20000410000 */
[----:B-----5:R-:W-:Y:S01]  /*9a60*/  MOV R42, R25 ;  /* 0x00000019002a7202 */ /* 0x020fe20000000f00 */
[-C--:B------:R-:W-:Y:S01]  /*9a70*/  FMUL.FTZ R153, R153, R50.reuse ;  /* 0x0000003299997220 */ /* 0x080fe20000410000 */
[-C--:B------:R-:W-:Y:S01]  /*9a80*/  FMUL.FTZ R88, R88, R50.reuse ;  /* 0x0000003258587220 */ /* 0x080fe20000410000 */
[-C--:B------:R-:W-:Y:S01]  /*9a90*/  FMUL.FTZ R89, R89, R50.reuse ;  /* 0x0000003259597220 */ /* 0x080fe20000410000 */
[-C--:B------:R-:W-:Y:S01]  /*9aa0*/  FMUL.FTZ R136, R136, R50.reuse ;  /* 0x0000003288887220 */ /* 0x080fe20000410000 */
[-C--:B------:R-:W-:Y:S01]  /*9ab0*/  FMUL.FTZ R137, R137, R50.reuse ;  /* 0x0000003289897220 */ /* 0x080fe20000410000 */
[-C--:B------:R-:W-:Y:S01]  /*9ac0*/  FMUL.FTZ R112, R112, R50.reuse ;  /* 0x0000003270707220 */ /* 0x080fe20000410000 */
[-C--:B------:R-:W-:Y:S01]  /*9ad0*/  FMUL.FTZ R113, R113, R50.reuse ;  /* 0x0000003271717220 */ /* 0x080fe20000410000 */
[----:B------:R-:W-:Y:S01]  /*9ae0*/  MOV R110, R45 ;  /* 0x0000002d006e7202 */ /* 0x000fe20000000f00 */
        /* <DEDUP_REMOVED lines=11> */
[----:B------:R-:W-:Y:S01]  /*9ba0*/  FFMA.FTZ R0, R111, UR19, -R3 ;  /* 0x000000136f007c23 */ /* 0x000fe20008010803 */
[----:B------:R-:W-:-:S02]  /*9bb0*/  MOV R111, R12 ;  /* 0x0000000c006f7202 */ /* 0x000fc40000000f00 */
[C---:B------:R-:W-:Y:S01]  /*9bc0*/  FSETP.NEU.FTZ.AND P0, PT, R235.reuse, -INF , PT ;  /* 0xff800000eb00780b */ /* 0x040fe20003f1d000 */
[----:B------:R1:W2:Y:S01]  /*9bd0*/  MUFU.EX2 R245, R0 ;  /* 0x0000000000f57308 */ /* 0x0002a20000000800 */
[----:B------:R-:W-:-:S05]  /*9be0*/  FMUL.FTZ R12, R235, UR19 ;  /* 0x00000013eb0c7c20 */ /* 0x000fca0008410000 */
[----:B------:R-:W-:-:S05]  /*9bf0*/  FSEL R12, R12, RZ, P0 ;  /* 0x000000ff0c0c7208 */ /* 0x000fca0000000000 */
[----:B------:R-:W-:-:S04]  /*9c00*/  FFMA.FTZ R5, R101, UR19, -R12 ;  /* 0x0000001365057c23 */ /* 0x000fc8000801080c */
[----:B------:R3:W-:Y:S01]  /*9c10*/  MUFU.EX2 R243, R5 ;  /* 0x0000000500f37308 */ /* 0x0007e20000000800 */
[----:B-1----:R-:W-:Y:S01]  /*9c20*/  FFMA.FTZ R0, R108, UR19, -R3 ;  /* 0x000000136c007c23 */ /* 0x002fe20008010803 */
[----:B------:R-:W-:Y:S02]  /*9c30*/  MOV R108, R27 ;  /* 0x0000001b006c7202 */ /* 0x000fe40000000f00 */
[----:B------:R-:W-:Y:S01]  /*9c40*/  LDSM.16.MT88.4 R24, [R230+0x9000] ;  /* 0x00900000e618783b */ /* 0x000fe20000004200 */
[----:B--2---:R-:W-:-:S03]  /*9c50*/  F2FP.BF16.F32.PACK_AB R4, R245, R246 ;  /* 0x000000f6f504723e */ /* 0x004fc600000010ff */
[----:B------:R1:W-:Y:S01]  /*9c60*/  MUFU.EX2 R247, R0 ;  /* 0x0000000000f77308 */ /* 0x0003e20000000800 */
[----:B---3--:R-:W-:-:S05]  /*9c70*/  FSEL R5, R250, RZ, P6 ;  /* 0x000000fffa057208 */ /* 0x008fca0003000000 */
[----:B------:R-:W-:Y:S01]  /*9c80*/  FADD.FTZ R8, R106, -R5 ;  /* 0x800000056a087221 */ /* 0x000fe20000010000 */
[----:B-1----:R-:W-:-:S04]  /*9c90*/  FFMA.FTZ R0, R61, UR19, -R3 ;  /* 0x000000133d007c23 */ /* 0x002fc80008010803 */
[----:B------:R1:W2:Y:S02]  /*9ca0*/  MUFU.EX2 R251, R0 ;  /* 0x0000000000fb7308 */ /* 0x0002a40000000800 */
[--C-:B-1----:R-:W-:Y:S01]  /*9cb0*/  FFMA.FTZ R0, R23, UR19, -R12.reuse ;  /* 0x0000001317007c23 */ /* 0x102fe2000801080c */
[----:B--2---:R-:W-:Y:S01]  /*9cc0*/  F2FP.BF16.F32.PACK_AB R6, R251, R247 ;  /* 0x000000f7fb06723e */ /* 0x004fe200000010ff */
[----:B------:R-:W1:Y:S04]  /*9cd0*/  LDSM.16.MT88.4 R20, [R228+0x9000] ;  /* 0x00900000e414783b */ /* 0x000e680000004200 */
[----:B------:R2:W-:Y:S02]  /*9ce0*/  MUFU.EX2 R241, R0 ;  /* 0x0000000000f17308 */ /* 0x0005e40000000800 */
[----:B--2---:R-:W-:Y:S01]  /*9cf0*/  FFMA.FTZ R0, R188, UR19, -R12 ;  /* 0x00000013bc007c23 */ /* 0x004fe2000801080c */
[----:B------:R-:W-:-:S05]  /*9d00*/  MOV R188, R10 ;  /* 0x0000000a00bc7202 */ /* 0x000fca0000000f00 */
[----:B------:R2:W3:Y:S02]  /*9d10*/  MUFU.EX2 R242, R0 ;  /* 0x0000000000f27308 */ /* 0x0004e40000000800 */
[----:B--2---:R-:W-:Y:S01]  /*9d20*/  FFMA.FTZ R0, R109, UR19, -R12 ;  /* 0x000000136d007c23 */ /* 0x004fe2000801080c */
[----:B---3--:R-:W-:Y:S02]  /*9d30*/  F2FP.BF16.F32.PACK_AB R5, R242, R241 ;  /* 0x000000f1f205723e */ /* 0x008fe400000010ff */
[----:B------:R-:W-:-:S03]  /*9d40*/  MOV R109, R43 ;  /* 0x0000002b006d7202 */ /* 0x000fc60000000f00 */
        /* <DEDUP_REMOVED lines=23> */
[----:B------:R-:W-:Y:S01]  /*9ec0*/  MOV R122, R63 ;  /* 0x0000003f007a7202 */ /* 0x000fe20000000f00 */
[-C--:B------:R-:W-:Y:S01]  /*9ed0*/  FMUL.FTZ R114, R114, R49.reuse ;  /* 0x0000003172727220 */ /* 0x080fe20000410000 */
[----:B------:R-:W-:Y:S01]  /*9ee0*/  MOV R121, R44 ;  /* 0x0000002c00797202 */ /* 0x000fe20000000f00 */
[----:B------:R-:W-:Y:S01]  /*9ef0*/  FMUL.FTZ R115, R115, R49 ;  /* 0x0000003173737220 */ /* 0x000fe20000410000 */
[----:B------:R-:W-:Y:S01]  /*9f00*/  MOV R120, R41 ;  /* 0x0000002900787202 */ /* 0x000fe20000000f00 */
[----:B--2---:R-:W-:Y:S01]  /*9f10*/  FFMA.FTZ R0, R176, UR19, -R13 ;  /* 0x00000013b0007c23 */ /* 0x004fe2000801080d */
[C---:B------:R-:W-:Y:S01]  /*9f20*/  HMMA.16816.F32.BF16 R152, R4.reuse, R30, R152 ;  /* 0x0000001e0498723c */ /* 0x040fe20000041898 */
[----:B------:R-:W-:Y:S01]  /*9f30*/  FMUL.FTZ R162, R162, R49 ;  /* 0x00000031a2a27220 */ /* 0x000fe20000410000 */
[----:B------:R-:W-:Y:S01]  /*9f40*/  F2FP.BF16.F32.PACK_AB R10, R120, R121 ;  /* 0x00000079780a723e */ /* 0x000fe200000010ff */
[----:B------:R1:W2:Y:S01]  /*9f50*/  MUFU.EX2 R239, R0 ;  /* 0x0000000000ef7308 */ /* 0x0002a20000000800 */
        /* <DEDUP_REMOVED lines=9> */
[-C--:B------:R-:W-:Y:S01]  /*9ff0*/  FMUL.FTZ R94, R94, R49.reuse ;  /* 0x000000315e5e7220 */ /* 0x080fe20000410000 */
[----:B------:R-:W-:Y:S01]  /*a000*/  FMUL.FTZ R95, R95, R49 ;  /* 0x000000315f5f7220 */ /* 0x000fe20000410000 */
[----:B------:R-:W-:-:S02]  /*a010*/  MOV R176, R42 ;  /* 0x0000002a00b07202 */ /* 0x000fc40000000f00 */
[----:B------:R-:W-:Y:S01]  /*a020*/  MOV R123, R40 ;  /* 0x00000028007b7202 */ /* 0x000fe20000000f00 */
[----:B------:R-:W-:Y:S01]  /*a030*/  HMMA.16816.F32.BF16 R112, R4, R20, R112 ;  /* 0x000000140470723c */ /* 0x000fe20000041870 */
[----:B------:R-:W-:Y:S01]  /*a040*/  LDSM.16.MT88.4 R40, [R228+0xb400] ;  /* 0x00b40000e428783b */ /* 0x000fe20000004200 */
[----:B-1----:R-:W-:-:S04]  /*a050*/  FFMA.FTZ R0, R62, UR19, -R3 ;  /* 0x000000133e007c23 */ /* 0x002fc80008010803 */
[----:B------:R1:W-:Y:S01]  /*a060*/  MUFU.EX2 R238, R0 ;  /* 0x0000000000ee7308 */ /* 0x0003e20000000800 */
[C---:B------:R-:W-:Y:S06]  /*a070*/  HMMA.16816.F32.BF16 R60, R4.reuse, R24, R128 ;  /* 0x00000018043c723c */ /* 0x040fec0000041880 */
[----:B------:R-:W-:Y:S01]  /*a080*/  HMMA.16816.F32.BF16 R160, R4, R32, R160 ;  /* 0x0000002004a0723c */ /* 0x000fe200000418a0 */
[----:B------:R-:W-:Y:S02]  /*a090*/  MOV R131, R11 ;  /* 0x0000000b00837202 */ /* 0x000fe40000000f00 */
[----:B--2---:R-:W-:-:S03]  /*a0a0*/  F2FP.BF16.F32.PACK_AB R11, R239, R240 ;  /* 0x000000f0ef0b723e */ /* 0x004fc600000010ff */
[----:B------:R-:W-:Y:S01]  /*a0b0*/  HMMA.16816.F32.BF16 R168, R4, R34, R168 ;  /* 0x0000002204a8723c */ /* 0x000fe200000418a8 */
[----:B-1----:R-:W-:Y:S01]  /*a0c0*/  FFMA.FTZ R0, R51, UR19, -R3 ;  /* 0x0000001333007c23 */ /* 0x002fe20008010803 */
[----:B------:R-:W-:-:S04]  /*a0d0*/  MOV R51, R19 ;  /* 0x0000001300337202 */ /* 0x000fc80000000f00 */
        /* <DEDUP_REMOVED lines=70> */
[----:B------:R-:W-:Y:S01]  /*a540*/  LDSM.16.MT88.4 R140, [R230+0x9c00] ;  /* 0x009c0000e68c783b */ /* 0x000fe20000004200 */
[----:B-1----:R-:W-:Y:S01]  /*a550*/  FFMA.FTZ R0, R181, UR19, -R12 ;  /* 0x00000013b5007c23 */ /* 0x002fe2000801080c */
[----:B---3--:R-:W-:-:S03]  /*a560*/  F2FP.BF16.F32.PACK_AB R6, R227, R236 ;  /* 0x000000ece306723e */ /* 0x008fc600000010ff */
[----:B------:R1:W-:Y:S01]  /*a570*/  MUFU.EX2 R226, R0 ;  /* 0x0000000000e27308 */ /* 0x0003e20000000800 */
[C---:B------:R-:W-:Y:S01]  /*a580*/  HMMA.16816.F32.BF16 R64, R8.reuse, R22, R124 ;  /* 0x000000160840723c */ /* 0x040fe2000004187c */
[----:B------:R-:W-:Y:S04]  /*a590*/  LDSM.16.MT88.4 R20, [R230+0x9400] ;  /* 0x00940000e614783b */ /* 0x000fe80000004200 */
[----:B------:R-:W-:Y:S01]  /*a5a0*/  LDSM.16.MT88.4 R124, [R228+0x9c00] ;  /* 0x009c0000e47c783b */ /* 0x000fe20000004200 */
[C---:B------:R-:W-:Y:S06]  /*a5b0*/  HMMA.16816.F32.BF16 R164, R8.reuse, R32, R164 ;  /* 0x0000002008a4723c */ /* 0x040fec00000418a4 */
[----:B------:R-:W-:Y:S01]  /*a5c0*/  HMMA.16816.F32.BF16 R172, R8, R34, R172 ;  /* 0x0000002208ac723c */ /* 0x000fe200000418ac */
[----:B------:R-:W-:Y:S01]  /*a5d0*/  LDSM.16.MT88.4 R32, [R230+0xa400] ;  /* 0x00a40000e620783b */ /* 0x000fe20000004200 */
[----:B-1----:R-:W-:-:S04]  /*a5e0*/  FFMA.FTZ R0, R180, UR19, -R12 ;  /* 0x00000013b4007c23 */ /* 0x002fc8000801080c */
[C---:B------:R-:W-:Y:S01]  /*a5f0*/  HMMA.16816.F32.BF16 R68, R8.reuse, R36, R68 ;  /* 0x000000240844723c */ /* 0x040fe20000041844 */
[----:B------:R1:W3:Y:S05]  /*a600*/  MUFU.EX2 R225, R0 ;  /* 0x0000000000e17308 */ /* 0x0002ea0000000800 */
[C---:B------:R-:W-:Y:S01]  /*a610*/  HMMA.16816.F32.BF16 R80, R8.reuse, R38, R80 ;  /* 0x000000260850723c */ /* 0x040fe20000041850 */
[----:B------:R-:W-:Y:S05]  /*a620*/  LDSM.16.MT88.4 R36, [R230+0x9800] ;  /* 0x00980000e624783b */ /* 0x000fea0000004200 */
[C---:B------:R-:W-:Y:S06]  /*a630*/  HMMA.16816.F32.BF16 R84, R8.reuse, R52, R84 ;  /* 0x000000340854723c */ /* 0x040fec0000041854 */
[----:B------:R-:W-:Y:S01]  /*a640*/  HMMA.16816.F32.BF16 R96, R8, R54, R96 ;  /* 0x000000360860723c */ /* 0x000fe20000041860 */
[----:B-1----:R-:W-:Y:S01]  /*a650*/  FFMA.FTZ R0, R179, UR19, -R12 ;  /* 0x00000013b3007c23 */ /* 0x002fe2000801080c */
[----:B---3--:R-:W-:-:S03]  /*a660*/  F2FP.BF16.F32.PACK_AB R5, R225, R226 ;  /* 0x000000e2e105723e */ /* 0x008fc600000010ff */
[----:B------:R1:W-:Y:S02]  /*a670*/  MUFU.EX2 R224, R0 ;  /* 0x0000000000e07308 */ /* 0x0003e40000000800 */
[----:B------:R-:W-:Y:S02]  /*a680*/  F2FP.BF16.F32.PACK_AB R10, R108, R188 ;  /* 0x000000bc6c0a723e */ /* 0x000fe400000010ff */
[----:B------:R-:W-:Y:S01]  /*a690*/  F2FP.BF16.F32.PACK_AB R8, R131, R51 ;  /* 0x000000338308723e */ /* 0x000fe200000010ff */
[----:B-1----:R-:W-:Y:S02]  /*a6a0*/  FFMA.FTZ R0, R47, UR19, -R12 ;  /* 0x000000132f007c23 */ /* 0x002fe4000801080c */
[----:B------:R-:W1:Y:S02]  /*a6b0*/  LDSM.16.MT88.4 R44, [R230+0xb400] ;  /* 0x00b40000e62c783b */ /* 0x000e640000004200 */
[----:B------:R3:W5:Y:S02]  /*a6c0*/  MUFU.EX2 R223, R0 ;  /* 0x0000000000df7308 */ /* 0x0007640000000800 */
[----:B---3--:R-:W-:Y:S01]  /*a6d0*/  FFMA.FTZ R0, R198, UR19, -R13 ;  /* 0x00000013c6007c23 */ /* 0x008fe2000801080d */
[----:B-----5:R-:W-:-:S05]  /*a6e0*/  F2FP.BF16.F32.PACK_AB R7, R223, R224 ;  /* 0x000000e0df07723e */ /* 0x020fca00000010ff */
[----:B------:R3:W-:Y:S02]  /*a6f0*/  MUFU.EX2 R222, R0 ;  /* 0x0000000000de7308 */ /* 0x0007e40000000800 */
[C---:B--2---:R-:W-:Y:S06]  /*a700*/  HMMA.16816.F32.BF16 R52, R4.reuse, R28, R112 ;  /* 0x0000001c0434723c */ /* 0x044fec0000041870 */
[C---:B------:R-:W-:Y:S06]  /*a710*/  HMMA.16816.F32.BF16 R56, R4.reuse, R30, R56 ;  /* 0x0000001e0438723c */ /* 0x040fec0000041838 */
[----:B----4-:R-:W-:Y:S01]  /*a720*/  HMMA.16816.F32.BF16 R144, R4, R24, R144 ;  /* 0x000000180490723c */ /* 0x010fe20000041890 */
[----:B---3--:R-:W-:-:S04]  /*a730*/  FFMA.FTZ R0, R197, UR19, -R13 ;  /* 0x00000013c5007c23 */ /* 0x008fc8000801080d */
[----:B------:R2:W3:Y:S01]  /*a740*/  MUFU.EX2 R221, R0 ;  /* 0x0000000000dd7308 */ /* 0x0004e20000000800 */
[C---:B------:R-:W-:Y:S06]  /*a750*/  HMMA.16816.F32.BF16 R152, R4.reuse, R26, R152 ;  /* 0x0000001a0498723c */ /* 0x040fec0000041898 */
[C---:B-1----:R-:W-:Y:S06]  /*a760*/  HMMA.16816.F32.BF16 R104, R4.reuse, R44, R104 ;  /* 0x0000002c0468723c */ /* 0x042fec0000041868 */
[----:B------:R-:W-:Y:S01]  /*a770*/  HMMA.16816.F32.BF16 R100, R4, R46, R92 ;  /* 0x0000002e0464723c */ /* 0x000fe2000004185c */
[----:B--2---:R-:W-:Y:S01]  /*a780*/  FFMA.FTZ R0, R191, UR19, -R13 ;  /* 0x00000013bf007c23 */ /* 0x004fe2000801080d */
[----:B---3--:R-:W-:-:S04]  /*a790*/  F2FP.BF16.F32.PACK_AB R9, R221, R222 ;  /* 0x000000dedd09723e */ /* 0x008fc800000010ff */
[C---:B------:R-:W-:Y:S01]  /*a7a0*/  HMMA.16816.F32.BF16 R60, R4.reuse, R20, R60 ;  /* 0x00000014043c723c */ /* 0x040fe2000004183c */
        /* <DEDUP_REMOVED lines=22> */
[----:B-1----:R-:W-:Y:S01]  /*a910*/  FFMA.FTZ R0, R199, UR19, -R3 ;  /* 0x00000013c7007c23 */ /* 0x002fe20008010803 */
[----:B------:R-:W-:-:S03]  /*a920*/  MOV R199, R108 ;  /* 0x0000006c00c77202 */ /* 0x000fc60000000f00 */
        /* <DEDUP_REMOVED lines=19> */
[----:B------:R-:W-:Y:S02]  /*aa60*/  MOV R201, R188 ;  /* 0x000000bc00c97202 */ /* 0x000fe40000000f00 */
[----:B---3--:R-:W-:-:S03]  /*aa70*/  F2FP.BF16.F32.PACK_AB R6, R189, R191 ;  /* 0x000000bfbd06723e */ /* 0x008fc600000010ff */
        /* <DEDUP_REMOVED lines=24> */
[----:B------:R-:W-:-:S02]  /*ac00*/  MOV R105, R249 ;  /* 0x000000f900697202 */ /* 0x000fc40000000f00 */
[----:B------:R-:W-:Y:S02]  /*ac10*/  MOV R106, R250 ;  /* 0x000000fa006a7202 */ /* 0x000fe40000000f00 */
[----:B------:R-:W-:Y:S01]  /*ac20*/  MOV R103, R235 ;  /* 0x000000eb00677202 */ /* 0x000fe20000000f00 */
        /* <DEDUP_REMOVED lines=24> */
[----:B------:R-:W-:Y:S02]  /*adb0*/  MOV R210, R111 ;  /* 0x0000006f00d27202 */ /* 0x000fe40000000f00 */
[----:B---3--:R-:W-:-:S03]  /*adc0*/  F2FP.BF16.F32.PACK_AB R9, R110, R176 ;  /* 0x000000b06e09723e */ /* 0x008fc600000010ff */
        /* <DEDUP_REMOVED lines=128> */
[----:B------:R-:W-:Y:S01]  /*b5d0*/  MOV R104, R248 ;  /* 0x000000f800687202 */ /* 0x000fe20000000f00 */
        /* <DEDUP_REMOVED lines=88> */
[----:B------:R-:W-:Y:S04]  /*bb60*/  LDSM.16.M88.4 R32, [R229+0x6400] ;  /* 0x00640000e520783b */ /* 0x000fe80000000200 */
[----:B--2---:R-:W2:Y:S04]  /*bb70*/  LDSM.16.M88.4 R8, [R232+0x1000] ;  /* 0x00100000e808783b */ /* 0x004ea80000000200 */
[----:B------:R-:W3:Y:S04]  /*bb80*/  LDSM.16.M88.4 R28, [R229+0x6800] ;  /* 0x00680000e51c783b */ /* 0x000ee80000000200 */
[----:B------:R-:W4:Y:S04]  /*bb90*/  LDSM.16.M88.4 R40, [R229+0x6c00] ;  /* 0x006c0000e528783b */ /* 0x000f280000000200 */
[----:B------:R-:W5:Y:S04]  /*bba0*/  LDSM.16.M88.4 R20, [R232] ;  /* 0x00000000e814783b */ /* 0x000f680000000200 */
[----:B-1----:R-:W-:Y:S04]  /*bbb0*/  LDSM.16.M88.4 R4, [R233+0x1000] ;  /* 0x00100000e904783b */ /* 0x002fe80000000200 */
[----:B------:R-:W1:Y:S04]  /*bbc0*/  LDSM.16.M88.4 R56, [R231+0x6400] ;  /* 0x00640000e738783b */ /* 0x000e680000000200 */
[----:B------:R-:W1:Y:S04]  /*bbd0*/  LDSM.16.M88.4 R52, [R231+0x6000] ;  /* 0x00600000e734783b */ /* 0x000e680000000200 */
[----:B------:R-:W1:Y:S04]  /*bbe0*/  LDSM.16.M88.4 R100, [R231+0x6800] ;  /* 0x00680000e764783b */ /* 0x000e680000000200 */
[----:B------:R-:W1:Y:S04]  /*bbf0*/  LDSM.16.M88.4 R64, [R231+0x6c00] ;  /* 0x006c0000e740783b */ /* 0x000e680000000200 */
[----:B------:R-:W1:Y:S01]  /*bc00*/  LDSM.16.M88.4 R24, [R233] ;  /* 0x00000000e918783b */ /* 0x000e620000000200 */
[C---:B--2---:R-:W-:Y:S03]  /*bc10*/  HMMA.16816.F32.BF16 R184, R8.reuse, R36, RZ ;  /* 0x0000002408b8723c */ /* 0x044fe600000418ff */
[----:B------:R-:W-:Y:S01]  /*bc20*/  LDSM.16.M88.4 R60, [R229+0x7000] ;  /* 0x00700000e53c783b */ /* 0x000fe20000000200 */
[----:B------:R-:W2:Y:S02]  /*bc30*/  S2R R18, SR_TID.X ;  /* 0x0000000000127919 */ /* 0x000ea40000002100 */
[C---:B------:R-:W-:Y:S01]  /*bc40*/  HMMA.16816.F32.BF16 R180, R8.reuse, R38, RZ ;  /* 0x0000002608b4723c */ /* 0x040fe200000418ff */
[----:B------:R-:W0:Y:S05]  /*bc50*/  LDGDEPBAR ;  /* 0x00000000000079af */ /* 0x000e2a0000000000 */
[C---:B------:R-:W-:Y:S06]  /*bc60*/  HMMA.16816.F32.BF16 R176, R8.reuse, R32, RZ ;  /* 0x0000002008b0723c */ /* 0x040fec00000418ff */
[C---:B---3--:R-:W-:Y:S06]  /*bc70*/  HMMA.16816.F32.BF16 R104, R8.reuse, R28, RZ ;  /* 0x0000001c0868723c */ /* 0x048fec00000418ff */
[C---:B----4-:R-:W-:Y:S06]  /*bc80*/  HMMA.16816.F32.BF16 R44, R8.reuse, R40, RZ ;  /* 0x00000028082c723c */ /* 0x050fec00000418ff */
[C---:B------:R-:W-:Y:S06]  /*bc90*/  HMMA.16816.F32.BF16 R108, R8.reuse, R34, RZ ;  /* 0x00000022086c723c */ /* 0x040fec00000418ff */
[----:B------:R-:W-:Y:S01]  /*bca0*/  HMMA.16816.F32.BF16 R48, R8, R30, RZ ;  /* 0x0000001e0830723c */ /* 0x000fe200000418ff */
[----:B--2---:R-:W-:-:S05]  /*bcb0*/  IMAD.SHL.U32 R18, R18, 0x2, RZ ;  /* 0x0000000212127824 */ /* 0x004fca00078e00ff */
[----:B------:R-:W-:Y:S01]  /*bcc0*/  HMMA.16816.F32.BF16 R8, R8, R42, RZ ;  /* 0x0000002a0808723c */ /* 0x000fe200000418ff */
[----:B------:R-:W-:-:S05]  /*bcd0*/  LOP3.LUT R18, R18, 0x6, RZ, 0xc0, !PT ;  /* 0x0000000612127812 */ /* 0x000fca00078ec0ff */
[C---:B-----5:R-:W-:Y:S06]  /*bce0*/  HMMA.16816.F32.BF16 R188, R20.reuse, R36, RZ ;  /* 0x0000002414bc723c */ /* 0x060fec00000418ff */
[C---:B------:R-:W-:Y:S01]  /*bcf0*/  HMMA.16816.F32.BF16 R236, R20.reuse, R38, RZ ;  /* 0x0000002614ec723c */ /* 0x040fe200000418ff */
[----:B------:R-:W2:Y:S05]  /*bd00*/  LDSM.16.M88.4 R36, [R232+0x2000] ;  /* 0x00200000e824783b */ /* 0x000eaa0000000200 */
[C---:B------:R-:W-:Y:S06]  /*bd10*/  HMMA.16816.F32.BF16 R196, R20.reuse, R28, RZ ;  /* 0x0000001c14c4723c */ /* 0x040fec00000418ff */
[C---:B------:R-:W-:Y:S06]  /*bd20*/  HMMA.16816.F32.BF16 R216, R20.reuse, R30, RZ ;  /* 0x0000001e14d8723c */ /* 0x040fec00000418ff */
[C---:B------:R-:W-:Y:S06]  /*bd30*/  HMMA.16816.F32.BF16 R192, R20.reuse, R32, RZ ;  /* 0x0000002014c0723c */ /* 0x040fec00000418ff */
[C---:B------:R-:W-:Y:S01]  /*bd40*/  HMMA.16816.F32.BF16 R220, R20.reuse, R34, RZ ;  /* 0x0000002214dc723c */ /* 0x040fe200000418ff */
[----:B------:R-:W-:Y:S05]  /*bd50*/  LDSM.16.M88.4 R32, [R233+0x2000] ;  /* 0x00200000e920783b */ /* 0x000fea0000000200 */
[C---:B------:R-:W-:Y:S06]  /*bd60*/  HMMA.16816.F32.BF16 R28, R20.reuse, R40, RZ ;  /* 0x00000028141c723c */ /* 0x040fec00000418ff */
[----:B------:R-:W-:Y:S06]  /*bd70*/  HMMA.16816.F32.BF16 R212, R20, R42, RZ ;  /* 0x0000002a14d4723c */ /* 0x000fec00000418ff */
[C---:B-1----:R-:W-:Y:S06]  /*bd80*/  HMMA.16816.F32.BF16 R200, R4.reuse, R58, R108 ;  /* 0x0000003a04c8723c */ /* 0x042fec000004186c */
[C---:B------:R-:W-:Y:S06]  /*bd90*/  HMMA.16816.F32.BF16 R244, R4.reuse, R52, R184 ;  /* 0x0000003404f4723c */ /* 0x040fec00000418b8 */
        /* <DEDUP_REMOVED lines=8> */
[----:B------:R-:W-:Y:S01]  /*be20*/  HMMA.16816.F32.BF16 R20, R4, R66, R8 ;  /* 0x000000420414723c */ /* 0x000fe20000041808 */
[----:B------:R-:W1:Y:S04]  /*be30*/  LDSM.16.M88.4 R4, [R232+0x3000] ;  /* 0x00300000e804783b */ /* 0x000e680000000200 */
[----:B------:R-:W-:Y:S01]  /*be40*/  LDSM.16.M88.4 R8, [R229+0x7400] ;  /* 0x00740000e508783b */ /* 0x000fe20000000200 */
[C---:B------:R-:W-:Y:S06]  /*be50*/  HMMA.16816.F32.BF16 R40, R24.reuse, R52, R188 ;  /* 0x000000341828723c */ /* 0x040fec00000418bc */
[C---:B------:R-:W-:Y:S06]  /*be60*/  HMMA.16816.F32.BF16 R180, R24.reuse, R56, R192 ;  /* 0x0000003818b4723c */ /* 0x040fec00000418c0 */
[C---:B------:R-:W-:Y:S01]  /*be70*/  HMMA.16816.F32.BF16 R192, R24.reuse, R64, R28 ;  /* 0x0000004018c0723c */ /* 0x040fe2000004181c */
[----:B------:R-:W3:Y:S05]  /*be80*/  LDSM.16.M88.4 R28, [R233+0x3000] ;  /* 0x00300000e91c783b */ /* 0x000eea0000000200 */
[----:B------:R-:W-:Y:S06]  /*be90*/  HMMA.16816.F32.BF16 R52, R24, R54, R236 ;  /* 0x000000361834723c */ /* 0x000fec00000418ec */
[----:B--2---:R-:W-:Y:S06]  /*bea0*/  HMMA.16816.F32.BF16 R40, R36, R60, R40 ;  /* 0x0000003c2428723c */ /* 0x004fec0000041828 */
[----:B------:R-:W-:Y:S06]  /*beb0*/  HMMA.16816.F32.BF16 R212, R24, R66, R212 ;  /* 0x0000004218d4723c */ /* 0x000fec00000418d4 */
[----:B-1----:R-:W-:Y:S06]  /*bec0*/  HMMA.16816.F32.BF16 R64, R4, R60, R244 ;  /* 0x0000003c0440723c */ /* 0x002fec00000418f4 */
[C---:B------:R-:W-:Y:S06]  /*bed0*/  HMMA.16816.F32.BF16 R188, R24.reuse, R100, R196 ;  /* 0x0000006418bc723c */ /* 0x040fec00000418c4 */
[C---:B------:R-:W-:Y:S01]  /*bee0*/  HMMA.16816.F32.BF16 R176, R24.reuse, R58, R220 ;  /* 0x0000003a18b0723c */ /* 0x040fe200000418dc */
[----:B------:R-:W-:Y:S05]  /*bef0*/  LDSM.16.M88.4 R56, [R229+0x8000] ;  /* 0x00800000e538783b */ /* 0x000fea0000000200 */
[----:B------:R-:W-:Y:S01]  /*bf00*/  HMMA.16816.F32.BF16 R184, R24, R102, R216 ;  /* 0x0000006618b8723c */ /* 0x000fe200000418d8 */
[----:B------:R-:W1:Y:S05]  /*bf10*/  LDSM.16.M88.4 R24, [R232+0x4000] ;  /* 0x00400000e818783b */ /* 0x000e6a0000000200 */
[C---:B------:R-:W-:Y:S06]  /*bf20*/  HMMA.16816.F32.BF16 R220, R4.reuse, R104, R208 ;  /* 0x0000006804dc723c */ /* 0x040fec00000418d0 */
[----:B------:R-:W-:Y:S01]  /*bf30*/  HMMA.16816.F32.BF16 R208, R4, R106, R20 ;  /* 0x0000006a04d0723c */ /* 0x000fe20000041814 */
[----:B------:R-:W2:Y:S05]  /*bf40*/  LDSM.16.M88.4 R20, [R232+0x5000] ;  /* 0x00500000e814783b */ /* 0x000eaa0000000200 */
[----:B------:R-:W-:Y:S06]  /*bf50*/  HMMA.16816.F32.BF16 R40, R32, R48, R40 ;  /* 0x000000302028723c */ /* 0x000fec0000041828 */
[C---:B------:R-:W-:Y:S06]  /*bf60*/  HMMA.16816.F32.BF16 R216, R4.reuse, R46, R108 ;  /* 0x0000002e04d8723c */ /* 0x040fec000004186c */
[-C--:B------:R-:W-:Y:S06]  /*bf70*/  HMMA.16816.F32.BF16 R100, R4, R62.reuse, R204 ;  /* 0x0000003e0464723c */ /* 0x080fec00000418cc */
[----:B------:R-:W-:Y:S01]  /*bf80*/  HMMA.16816.F32.BF16 R108, R36, R62, R52 ;  /* 0x0000003e246c723c */ /* 0x000fe20000041834 */
[----:B------:R-:W-:Y:S05]  /*bf90*/  LDSM.16.M88.4 R60, [R231+0x8000] ;  /* 0x00800000e73c783b */ /* 0x000fea0000000200 */
[----:B---3--:R-:W-:Y:S06]  /*bfa0*/  HMMA.16816.F32.BF16 R64, R28, R48, R64 ;  /* 0x000000301c40723c */ /* 0x008fec0000041840 */
[C---:B------:R-:W-:Y:S06]  /*bfb0*/  HMMA.16816.F32.BF16 R240, R4.reuse, R8, R240 ;  /* 0x0000000804f0723c */ /* 0x040fec00000418f0 */
[C---:B------:R-:W-:Y:S06]  /*bfc0*/  HMMA.16816.F32.BF16 R224, R4.reuse, R44, R224 ;  /* 0x0000002c04e0723c */ /* 0x040fec00000418e0 */
[----:B------:R-:W-:Y:S01]  /*bfd0*/  HMMA.16816.F32.BF16 R204, R4, R10, R200 ;  /* 0x0000000a04cc723c */ /* 0x000fe200000418c8 */
[----:B------:R-:W3:Y:S05]  /*bfe0*/  LDSM.16.M88.4 R4, [R233+0x4000] ;  /* 0x00400000e904783b */ /* 0x000eea0000000200 */
[C---:B------:R-:W-:Y:S06]  /*bff0*/  HMMA.16816.F32.BF16 R180, R36.reuse, R8, R180 ;  /* 0x0000000824b4723c */ /* 0x040fec00000418b4 */
[----:B------:R-:W-:Y:S01]  /*c000*/  HMMA.16816.F32.BF16 R176, R36, R10, R176 ;  /* 0x0000000a24b0723c */ /* 0x000fe200000418b0 */
[----:B------:R-:W4:Y:S05]  /*c010*/  LDSM.16.M88.4 R8, [R233+0x5000] ;  /* 0x00500000e908783b */ /* 0x000f2a0000000200 */
[----:B-1----:R-:W-:Y:S01]  /*c020*/  HMMA.16816.F32.BF16 R52, R24, R56, R40 ;  /* 0x000000381834723c */ /* 0x002fe20000041828 */
[----:B------:R-:W1:Y:S05]  /*c030*/  LDSM.16.M88.4 R40, [R231+0x7400] ;  /* 0x00740000e728783b */ /* 0x000e6a0000000200 */
[C---:B------:R-:W-:Y:S06]  /*c040*/  HMMA.16816.F32.BF16 R200, R36.reuse, R44, R188 ;  /* 0x0000002c24c8723c */ /* 0x040fec00000418bc */
[----:B------:R-:W-:Y:S06]  /*c050*/  HMMA.16816.F32.BF16 R196, R36, R46, R184 ;  /* 0x0000002e24c4723c */ /* 0x000fec00000418b8 */
[-C--:B------:R-:W-:Y:S06]  /*c060*/  HMMA.16816.F32.BF16 R100, R28, R50.reuse, R100 ;  /* 0x000000321c64723c */ /* 0x080fec0000041864 */
[----:B------:R-:W-:Y:S01]  /*c070*/  HMMA.16816.F32.BF16 R108, R32, R50, R108 ;  /* 0x00000032206c723c */ /* 0x000fe2000004186c */
[----:B------:R-:W5:Y:S05]  /*c080*/  LDSM.16.M88.4 R48, [R231+0x7800] ;  /* 0x00780000e730783b */ /* 0x000f6a0000000200 */
[----:B--2---:R-:W-:Y:S06]  /*c090*/  HMMA.16816.F32.BF16 R44, R20, R56, R64 ;  /* 0x00000038142c723c */ /* 0x004fec0000041840 */
[----:B---3--:R-:W-:Y:S01]  /*c0a0*/  HMMA.16816.F32.BF16 R64, R4, R60, R52 ;  /* 0x0000003c0440723c */ /* 0x008fe20000041834 */
[----:B------:R-:W2:Y:S05]  /*c0b0*/  LDSM.16.M88.4 R52, [R231+0x7c00] ;  /* 0x007c0000e734783b */ /* 0x000eaa0000000200 */
[C---:B------:R-:W-:Y:S06]  /*c0c0*/  HMMA.16816.F32.BF16 R192, R36.reuse, R104, R192 ;  /* 0x0000006824c0723c */ /* 0x040fec00000418c0 */
[----:B------:R-:W-:Y:S06]  /*c0d0*/  HMMA.16816.F32.BF16 R188, R36, R106, R212 ;  /* 0x0000006a24bc723c */ /* 0x000fec00000418d4 */
[-C--:B------:R-:W-:Y:S06]  /*c0e0*/  HMMA.16816.F32.BF16 R100, R20, R58.reuse, R100 ;  /* 0x0000003a1464723c */ /* 0x080fec0000041864 */
[----:B------:R-:W-:Y:S01]  /*c0f0*/  HMMA.16816.F32.BF16 R36, R24, R58, R108 ;  /* 0x0000003a1824723c */ /* 0x000fe2000004186c */
[----:B------:R-:W-:Y:S01]  /*c100*/  FMUL.FTZ R64, R64, UR25 ;  /* 0x0000001940407c20 */ /* 0x000fe20008410000 */
[----:B------:R-:W-:Y:S01]  /*c110*/  FMUL.FTZ R65, R65, UR25 ;  /* 0x0000001941417c20 */ /* 0x000fe20008410000 */
[----:B------:R-:W-:Y:S01]  /*c120*/  FMUL.FTZ R66, R66, UR25 ;  /* 0x0000001942427c20 */ /* 0x000fe20008410000 */
[----:B------:R-:W-:Y:S01]  /*c130*/  FMUL.FTZ R0, R67, UR25 ;  /* 0x0000001943007c20 */ /* 0x000fe20008410000 */
[----:B------:R-:W3:Y:S01]  /*c140*/  MUFU.TANH R214, R64 ;  /* 0x0000004000d67308 */ /* 0x000ee20000002400 */
[----:B----4-:R-:W-:Y:S01]  /*c150*/  HMMA.16816.F32.BF16 R56, R8, R60, R44 ;  /* 0x0000003c0838723c */ /* 0x010fe2000004182c */
[----:B------:R-:W4:Y:S04]  /*c160*/  LDSM.16.M88.4 R44, [R229+0x8400] ;  /* 0x00840000e52c783b */ /* 0x000f280000000200 */
[----:B------:R-:W-:Y:S01]  /*c170*/  LDSM.16.M88.4 R108, [R229+0x8c00] ;  /* 0x008c0000e56c783b */ /* 0x000fe20000000200 */
[-C--:B-1----:R-:W-:Y:S01]  /*c180*/  HMMA.16816.F32.BF16 R104, R32, R40.reuse, R180 ;  /* 0x000000282068723c */ /* 0x082fe200000418b4 */
[----:B------:R-:W1:Y:S05]  /*c190*/  MUFU.TANH R213, R65 ;  /* 0x0000004100d57308 */ /* 0x000e6a0000002400 */
[----:B------:R-:W-:Y:S03]  /*c1a0*/  HMMA.16816.F32.BF16 R180, R28, R40, R240 ;  /* 0x000000281cb4723c */ /* 0x000fe600000418f0 */
[----:B------:R2:W-:Y:S03]  /*c1b0*/  MUFU.TANH R236, R66 ;  /* 0x0000004200ec7308 */ /* 0x0005e60000002400 */
[-C--:B------:R-:W-:Y:S05]  /*c1c0*/  HMMA.16816.F32.BF16 R176, R32, R42.reuse, R176 ;  /* 0x0000002a20b0723c */ /* 0x080fea00000418b0 */
[----:B------:R3:W-:Y:S01]  /*c1d0*/  MUFU.TANH R215, R0 ;  /* 0x0000000000d77308 */ /* 0x0007e20000002400 */
[C---:B------:R-:W-:Y:S01]  /*c1e0*/  HMMA.16816.F32.BF16 R184, R28.reuse, R42, R204 ;  /* 0x0000002a1cb8723c */ /* 0x040fe200000418cc */
[----:B------:R-:W1:Y:S05]  /*c1f0*/  LDSM.16.M88.4 R40, [R229+0x8800] ;  /* 0x00880000e528783b */ /* 0x000e6a0000000200 */
[----:B-----5:R-:W-:Y:S06]  /*c200*/  HMMA.16816.F32.BF16 R204, R28, R48, R224 ;  /* 0x000000301ccc723c */ /* 0x020fec00000418e0 */
[----:B--2---:R-:W-:Y:S01]  /*c210*/  HMMA.16816.F32.BF16 R64, R4, R62, R36 ;  /* 0x0000003e0440723c */ /* 0x004fe20000041824 */
[----:B------:R-:W2:Y:S01]  /*c220*/  LDSM.16.M88.4 R36, [R231+0x8400] ;  /* 0x00840000e724783b */ /* 0x000ea20000000200 */
[----:B---3--:R-:W-:-:S04]  /*c230*/  FMUL.FTZ R0, R56, UR25 ;  /* 0x0000001938007c20 */ /* 0x008fc80008410000 */
[----:B------:R-:W-:Y:S01]  /*c240*/  HMMA.16816.F32.BF16 R60, R8, R62, R100 ;  /* 0x0000003e083c723c */ /* 0x000fe20000041864 */
[----:B------:R3:W-:Y:S05]  /*c250*/  MUFU.TANH R240, R0 ;  /* 0x0000000000f07308 */ /* 0x0007ea0000002400 */
[C---:B------:R-:W-:Y:S06]  /*c260*/  HMMA.16816.F32.BF16 R216, R28.reuse, R50, R216 ;  /* 0x000000321cd8723c */ /* 0x040fec00000418d8 */
[C---:B------:R-:W-:Y:S06]  /*c270*/  HMMA.16816.F32.BF16 R220, R28.reuse, R52, R220 ;  /* 0x000000341cdc723c */ /* 0x040fec00000418dc */
[----:B------:R-:W-:Y:S01]  /*c280*/  HMMA.16816.F32.BF16 R208, R28, R54, R208 ;  /* 0x000000361cd0723c */ /* 0x000fe200000418d0 */
[----:B---3--:R-:W-:-:S04]  /*c290*/  FMUL.FTZ R0, R57, UR25 ;  /* 0x0000001939007c20 */ /* 0x008fc80008410000 */
[----:B------:R3:W-:Y:S01]  /*c2a0*/  MUFU.TANH R239, R0 ;  /* 0x0000000000ef7308 */ /* 0x0007e20000002400 */
[----:B----4-:R-:W-:Y:S06]  /*c2b0*/  HMMA.16816.F32.BF16 R28, R20, R44, R180 ;  /* 0x0000002c141c723c */ /* 0x010fec00000418b4 */
[----:B------:R-:W-:Y:S01]  /*c2c0*/  HMMA.16816.F32.BF16 R100, R32, R50, R196 ;  /* 0x000000322064723c */ /* 0x000fe200000418c4 */
[----:B---3--:R-:W-:-:S04]  /*c2d0*/  FMUL.FTZ R0, R58, UR25 ;  /* 0x000000193a007c20 */ /* 0x008fc80008410000 */
[----:B------:R3:W-:-:S15]  /*c2e0*/  MUFU.TANH R238, R0 ;  /* 0x0000000000ee7308 */ /* 0x0007de0000002400 */
[----:B------:R-:W-:-:S04]  /*c2f0*/  NOP ;  /* 0x0000000000007918 */ /* 0x000fc80000000000 */
[----:B-1----:R-:W-:Y:S01]  /*c300*/  HMMA.16816.F32.BF16 R100, R24, R42, R100 ;  /* 0x0000002a1864723c */ /* 0x002fe20000041864 */
[----:B---3--:R-:W-:-:S05]  /*c310*/  FMUL.FTZ R0, R59, UR25 ;  /* 0x000000193b007c20 */ /* 0x008fca0008410000 */
[----:B------:R-:W-:Y:S01]  /*c320*/  HMMA.16816.F32.BF16 R56, R24, R44, R104 ;  /* 0x0000002c1838723c */ /* 0x000fe20000041868 */
[----:B------:R1:W-:Y:S05]  /*c330*/  MUFU.TANH R237, R0 ;  /* 0x0000000000ed7308 */ /* 0x0003ea0000002400 */
[----:B------:R-:W-:Y:S06]  /*c340*/  HMMA.16816.F32.BF16 R104, R32, R48, R200 ;  /* 0x000000302068723c */ /* 0x000fec00000418c8 */
[-C--:B------:R-:W-:Y:S06]  /*c350*/  HMMA.16816.F32.BF16 R48, R24, R46.reuse, R176 ;  /* 0x0000002e1830723c */ /* 0x080fec00000418b0 */
[----:B------:R-:W-:Y:S01]  /*c360*/  HMMA.16816.F32.BF16 R44, R20, R46, R184 ;  /* 0x0000002e142c723c */ /* 0x000fe200000418b8 */
[----:B-1----:R-:W-:-:S04]  /*c370*/  FMUL.FTZ R0, R64, UR25 ;  /* 0x0000001940007c20 */ /* 0x002fc80008410000 */
[----:B------:R1:W-:Y:S01]  /*c380*/  MUFU.TANH R212, R0 ;  /* 0x0000000000d47308 */ /* 0x0003e20000002400 */
[----:B--2---:R-:W-:Y:S06]  /*c390*/  HMMA.16816.F32.BF16 R56, R4, R36, R56 ;  /* 0x000000240438723c */ /* 0x004fec0000041838 */
[----:B------:R-:W-:Y:S06]  /*c3a0*/  HMMA.16816.F32.BF16 R104, R24, R40, R104 ;  /* 0x000000281868723c */ /* 0x000fec0000041868 */
[----:B------:R-:W-:Y:S01]  /*c3b0*/  HMMA.16816.F32.BF16 R48, R4, R38, R48 ;  /* 0x000000260430723c */ /* 0x000fe20000041830 */
[----:B-1----:R-:W-:-:S05]  /*c3c0*/  FMUL.FTZ R0, R65, UR25 ;  /* 0x0000001941007c20 */ /* 0x002fca0008410000 */
[----:B------:R-:W-:Y:S01]  /*c3d0*/  HMMA.16816.F32.BF16 R44, R8, R38, R44 ;  /* 0x00000026082c723c */ /* 0x000fe2000004182c */
[----:B------:R1:W2:Y:S02]  /*c3e0*/  MUFU.TANH R200, R0 ;  /* 0x0000000000c87308 */ /* 0x0002a40000002400 */
[----:B-1----:R-:W-:-:S06]  /*c3f0*/  FMUL.FTZ R0, R66, UR25 ;  /* 0x0000001942007c20 */ /* 0x002fcc0008410000 */
[----:B------:R1:W-:Y:S02]  /*c400*/  MUFU.TANH R197, R0 ;  /* 0x0000000000c57308 */ /* 0x0003e40000002400 */
[----:B-1----:R-:W-:Y:S02]  /*c410*/  FMUL.FTZ R0, R67, UR25 ;  /* 0x0000001943007c20 */ /* 0x002fe40008410000 */
[C---:B------:R-:W-:Y:S04]  /*c420*/  HMMA.16816.F32.BF16 R64, R32.reuse, R52, R192 ;  /* 0x000000342040723c */ /* 0x040fe800000418c0 */
[----:B------:R1:W-:Y:S02]  /*c430*/  MUFU.TANH R196, R0 ;  /* 0x0000000000c47308 */ /* 0x0003e40000002400 */
[----:B------:R-:W-:Y:S06]  /*c440*/  HMMA.16816.F32.BF16 R52, R32, R54, R188 ;  /* 0x000000362034723c */ /* 0x000fec00000418bc */
[----:B------:R-:W-:Y:S01]  /*c450*/  HMMA.16816.F32.BF16 R32, R8, R36, R28 ;  /* 0x000000240820723c */ /* 0x000fe2000004181c */
[----:B------:R-:W3:Y:S01]  /*c460*/  LDSM.16.M88.4 R28, [R231+0x8800] ;  /* 0x00880000e71c783b */ /* 0x000ee20000000200 */
[----:B-1----:R-:W-:-:S04]  /*c470*/  FMUL.FTZ R0, R60, UR25 ;  /* 0x000000193c007c20 */ /* 0x002fc80008410000 */
[----:B------:R1:W-:-:S12]  /*c480*/  MUFU.TANH R226, R0 ;  /* 0x0000000000e27308 */ /* 0x0003d80000002400 */
[----:B------:R-:W-:Y:S01]  /*c490*/  HMMA.16816.F32.BF16 R52, R24, R110, R52 ;  /* 0x0000006e1834723c */ /* 0x000fe20000041834 */
[----:B-1----:R-:W-:-:S04]  /*c4a0*/  FMUL.FTZ R0, R61, UR25 ;  /* 0x000000193d007c20 */ /* 0x002fc80008410000 */
[----:B------:R1:W-:Y:S02]  /*c4b0*/  MUFU.TANH R227, R0 ;  /* 0x0000000000e37308 */ /* 0x0003e40000002400 */
[----:B-1----:R-:W-:-:S06]  /*c4c0*/  FMUL.FTZ R0, R62, UR25 ;  /* 0x000000193e007c20 */ /* 0x002fcc0008410000 */
[----:B------:R1:W-:Y:S02]  /*c4d0*/  MUFU.TANH R224, R0 ;  /* 0x0000000000e07308 */ /* 0x0003e40000002400 */
[----:B-1----:R-:W-:Y:S02]  /*c4e0*/  FMUL.FTZ R0, R63, UR25 ;  /* 0x000000193f007c20 */ /* 0x002fe40008410000 */
[C---:B------:R-:W-:Y:S04]  /*c4f0*/  HMMA.16816.F32.BF16 R60, R20.reuse, R40, R204 ;  /* 0x00000028143c723c */ /* 0x040fe800000418cc */
[----:B------:R1:W-:Y:S02]  /*c500*/  MUFU.TANH R225, R0 ;  /* 0x0000000000e17308 */ /* 0x0003e40000002400 */
[----:B------:R-:W-:Y:S01]  /*c510*/  HMMA.16816.F32.BF16 R40, R20, R42, R216 ;  /* 0x0000002a1428723c */ /* 0x000fe200000418d8 */
[----:B-1----:R-:W-:-:S05]  /*c520*/  FMUL.FTZ R0, R56, UR25 ;  /* 0x0000001938007c20 */ /* 0x002fca0008410000 */
[----:B------:R1:W-:-:S12]  /*c530*/  MUFU.TANH R188, R0 ;  /* 0x0000000000bc7308 */ /* 0x0003d80000002400 */
[----:B---3--:R-:W-:Y:S01]  /*c540*/  HMMA.16816.F32.BF16 R60, R8, R28, R60 ;  /* 0x0000001c083c723c */ /* 0x008fe2000004183c */
[----:B-1----:R-:W-:-:S04]  /*c550*/  FMUL.FTZ R0, R57, UR25 ;  /* 0x0000001939007c20 */ /* 0x002fc80008410000 */
[----:B------:R1:W3:Y:S02]  /*c560*/  MUFU.TANH R183, R0 ;  /* 0x0000000000b77308 */ /* 0x0002e40000002400 */
[----:B-1----:R-:W-:-:S06]  /*c570*/  FMUL.FTZ R0, R58, UR25 ;  /* 0x000000193a007c20 */ /* 0x002fcc0008410000 */
[----:B------:R1:W-:Y:S02]  /*c580*/  MUFU.TANH R187, R0 ;  /* 0x0000000000bb7308 */ /* 0x0003e40000002400 */
[----:B-1----:R-:W-:Y:S02]  /*c590*/  FMUL.FTZ R0, R59, UR25 ;  /* 0x000000193b007c20 */ /* 0x002fe40008410000 */
[----:B------:R-:W-:Y:S01]  /*c5a0*/  HMMA.16816.F32.BF16 R56, R24, R108, R64 ;  /* 0x0000006c1838723c */ /* 0x000fe20000041840 */
[----:B------:R-:W1:Y:S03]  /*c5b0*/  LDSM.16.M88.4 R64, [R231+0x8c00] ;  /* 0x008c0000e740783b */ /* 0x000e660000000200 */
[----:B------:R4:W-:Y:S01]  /*c5c0*/  MUFU.TANH R186, R0 ;  /* 0x0000000000ba7308 */ /* 0x0009e20000002400 */
[----:B------:R-:W-:-:S04]  /*c5d0*/  DEPBAR.LE SB0, 0x0 ;  /* 0x000080000000791a */ /* 0x000fc80000000000 */
[----:B------:R-:W-:Y:S01]  /*c5e0*/  HMMA.16816.F32.BF16 R24, R4, R30, R100 ;  /* 0x0000001e0418723c */ /* 0x000fe20000041864 */
[----:B----4-:R-:W-:-:S04]  /*c5f0*/  FMUL.FTZ R0, R32, UR25 ;  /* 0x0000001920007c20 */ /* 0x010fc80008410000 */
[----:B------:R4:W-:Y:S02]  /*c600*/  MUFU.TANH R195, R0 ;  /* 0x0000000000c37308 */ /* 0x0009e40000002400 */
[----:B----4-:R-:W-:-:S08]  /*c610*/  FMUL.FTZ R0, R33, UR25 ;  /* 0x0000001921007c20 */ /* 0x010fd00008410000 */
[----:B-1----:R-:W-:Y:S01]  /*c620*/  HMMA.16816.F32.BF16 R36, R4, R64, R56 ;  /* 0x000000400424723c */ /* 0x002fe20000041838 */
[----:B------:R1:W-:Y:S02]  /*c630*/  MUFU.TANH R194, R0 ;  /* 0x0000000000c27308 */ /* 0x0003e40000002400 */
[----:B-1----:R-:W-:-:S06]  /*c640*/  FMUL.FTZ R0, R34, UR25 ;  /* 0x0000001922007c20 */ /* 0x002fcc0008410000 */
[----:B------:R1:W-:Y:S02]  /*c650*/  MUFU.TANH R193, R0 ;  /* 0x0000000000c17308 */ /* 0x0003e40000002400 */
[----:B-1----:R-:W-:Y:S02]  /*c660*/  FMUL.FTZ R0, R35, UR25 ;  /* 0x0000001923007c20 */ /* 0x002fe40008410000 */
[C---:B------:R-:W-:Y:S04]  /*c670*/  HMMA.16816.F32.BF16 R32, R4.reuse, R28, R104 ;  /* 0x0000001c0420723c */ /* 0x040fe80000041868 */
[----:B------:R1:W-:Y:S02]  /*c680*/  MUFU.TANH R192, R0 ;  /* 0x0000000000c07308 */ /* 0x0003e40000002400 */
[----:B------:R-:W-:Y:S01]  /*c690*/  HMMA.16816.F32.BF16 R4, R4, R66, R52 ;  /* 0x000000420404723c */ /* 0x000fe20000041834 */
[----:B------:R-:W-:-:S04]  /*c6a0*/  FMUL.FTZ R29, R24, UR25 ;  /* 0x00000019181d7c20 */ /* 0x000fc80008410000 */
[----:B------:R-:W-:Y:S01]  /*c6b0*/  FMUL.FTZ R106, R39, UR25 ;  /* 0x00000019276a7c20 */ /* 0x000fe20008410000 */
[----:B------:R-:W-:Y:S01]  /*c6c0*/  HMMA.16816.F32.BF16 R52, R8, R30, R40 ;  /* 0x0000001e0834723c */ /* 0x000fe20000041828 */
[----:B------:R-:W-:Y:S01]  /*c6d0*/  MUFU.TANH R31, R29 ;  /* 0x0000001d001f7308 */ /* 0x000fe20000002400 */
[----:B-1----:R-:W-:-:S05]  /*c6e0*/  FMUL.FTZ R0, R48, UR25 ;  /* 0x0000001930007c20 */ /* 0x002fca0008410000 */
[----:B------:R-:W-:Y:S02]  /*c6f0*/  FMUL.FTZ R30, R25, UR25 ;  /* 0x00000019191e7c20 */ /* 0x000fe40008410000 */
[----:B------:R1:W-:Y:S03]  /*c700*/  MUFU.TANH R177, R0 ;  /* 0x0000000000b17308 */ /* 0x0003e60000002400 */
[----:B------:R-:W-:Y:S01]  /*c710*/  FMUL.FTZ R28, R35, UR25 ;  /* 0x00000019231c7c20 */ /* 0x000fe20008410000 */
[----:B------:R-:W-:Y:S01]  /*c720*/  FMUL.FTZ R2, R33, UR25 ;  /* 0x0000001921027c20 */ /* 0x000fe20008410000 */
[----:B------:R-:W-:Y:S01]  /*c730*/  FMUL.FTZ R3, R32, UR25 ;  /* 0x0000001920037c20 */ /* 0x000fe20008410000 */
[----:B------:R-:W-:Y:S01]  /*c740*/  FMUL.FTZ R12, R34, UR25 ;  /* 0x00000019220c7c20 */ /* 0x000fe20008410000 */
[----:B------:R-:W-:Y:S02]  /*c750*/  FMUL.FTZ R34, R36, UR25 ;  /* 0x0000001924227c20 */ /* 0x000fe40008410000 */
[----:B------:R-:W-:Y:S01]  /*c760*/  FMUL.FTZ R180, R7, UR25 ;  /* 0x0000001907b47c20 */ /* 0x000fe20008410000 */
[----:B------:R-:W-:Y:S01]  /*c770*/  MUFU.TANH R48, R28 ;  /* 0x0000001c00307308 */ /* 0x000fe20000002400 */
[----:B------:R-:W-:Y:S01]  /*c780*/  FMUL.FTZ R178, R5, UR25 ;  /* 0x0000001905b27c20 */ /* 0x000fe20008410000 */
[----:B------:R-:W-:-:S03]  /*c790*/  FMUL.FTZ R179, R6, UR25 ;  /* 0x0000001906b37c20 */ /* 0x000fc60008410000 */
[----:B------:R-:W-:Y:S01]  /*c7a0*/  FMUL.FTZ R54, R54, UR25 ;  /* 0x0000001936367c20 */ /* 0x000fe20008410000 */
[----:B------:R-:W-:Y:S02]  /*c7b0*/  FMUL.FTZ R55, R55, UR25 ;  /* 0x0000001937377c20 */ /* 0x000fe40008410000 */
[----:B------:R-:W-:Y:S01]  /*c7c0*/  MUFU.TANH R32, R2 ;  /* 0x0000000200207308 */ /* 0x000fe20000002400 */
[----:B-1----:R-:W-:Y:S01]  /*c7d0*/  FMUL.FTZ R0, R49, UR25 ;  /* 0x0000001931007c20 */ /* 0x002fe20008410000 */
[----:B------:R-:W-:-:S06]  /*c7e0*/  FMUL.FTZ R49, R26, UR25 ;  /* 0x000000191a317c20 */ /* 0x000fcc0008410000 */
[----:B------:R1:W4:Y:S08]  /*c7f0*/  MUFU.TANH R176, R0 ;  /* 0x0000000000b07308 */ /* 0x0003300000002400 */
[----:B------:R-:W5:Y:S08]  /*c800*/  MUFU.TANH R33, R3 ;  /* 0x0000000300217308 */ /* 0x000f700000002400 */
[----:B------:R-:W5:Y:S01]  /*c810*/  MUFU.TANH R30, R30 ;  /* 0x0000001e001e7308 */ /* 0x000f620000002400 */
[----:B-1----:R-:W-:Y:S01]  /*c820*/  FMUL.FTZ R0, R50, UR25 ;  /* 0x0000001932007c20 */ /* 0x002fe20008410000 */
[----:B------:R-:W-:-:S06]  /*c830*/  FMUL.FTZ R50, R27, UR25 ;  /* 0x000000191b327c20 */ /* 0x000fcc0008410000 */
[----:B------:R1:W-:Y:S08]  /*c840*/  MUFU.TANH R182, R0 ;  /* 0x0000000000b67308 */ /* 0x0003f00000002400 */
[----:B------:R-:W-:Y:S08]  /*c850*/  MUFU.TANH R105, R12 ;  /* 0x0000000c00697308 */ /* 0x000ff00000002400 */
[----:B------:R-:W-:Y:S01]  /*c860*/  MUFU.TANH R104, R49 ;  /* 0x0000003100687308 */ /* 0x000fe20000002400 */
        /* <DEDUP_REMOVED lines=13> */
[----:B------:R-:W5:Y:S08]  /*c940*/  MUFU.TANH R45, R45 ;  /* 0x0000002d002d7308 */ /* 0x000f700000002400 */
[----:B------:R-:W-:Y:S01]  /*c950*/  MUFU.TANH R49, R178 ;  /* 0x000000b200317308 */ /* 0x000fe20000002400 */
[----:B-1----:R-:W-:-:S07]  /*c960*/  FMUL.FTZ R0, R46, UR25 ;  /* 0x000000192e007c20 */ /* 0x002fce0008410000 */
[----:B------:R1:W-:Y:S08]  /*c970*/  MUFU.TANH R185, R0 ;  /* 0x0000000000b97308 */ /* 0x0003f00000002400 */
[----:B------:R-:W-:Y:S08]  /*c980*/  MUFU.TANH R54, R54 ;  /* 0x0000003600367308 */ /* 0x000ff00000002400 */
[----:B------:R-:W-:Y:S01]  /*c990*/  MUFU.TANH R55, R55 ;  /* 0x0000003700377308 */ /* 0x000fe20000002400 */
[----:B-1----:R-:W-:-:S07]  /*c9a0*/  FMUL.FTZ R0, R47, UR25 ;  /* 0x000000192f007c20 */ /* 0x002fce0008410000 */
[----:B------:R1:W-:Y:S08]  /*c9b0*/  MUFU.TANH R184, R0 ;  /* 0x0000000000b87308 */ /* 0x0003f00000002400 */
[----:B------:R5:W5:Y:S01]  /*c9c0*/  MUFU.TANH R47, R34 ;  /* 0x00000022002f7308 */ /* 0x000b620000002400 */
[----:B-1----:R-:W-:-:S04]  /*c9d0*/  IMAD.U32 R0, RZ, RZ, UR21 ;  /* 0x00000015ff007e24 */ /* 0x002fc8000f8e00ff */
[----:B------:R-:W-:-:S04]  /*c9e0*/  IMAD R0, R0, 0x40, R18 ;  /* 0x0000004000007824 */ /* 0x000fc800078e0212 */
[C---:B------:R-:W-:Y:S01]  /*c9f0*/  VIADD R27, R0.reuse, 0x1 ;  /* 0x00000001001b7836 */ /* 0x040fe20000000000 */
[----:B------:R-:W-:Y:S01]  /*ca00*/  I2FP.F32.S32 R43, R0 ;  /* 0x00000000002b7245 */ /* 0x000fe20000201400 */
[C---:B------:R-:W-:Y:S01]  /*ca10*/  VIADD R25, R0.reuse, 0x9 ;  /* 0x0000000900197836 */ /* 0x040fe20000000000 */
[CC--:B------:R-:W-:Y:S01]  /*ca20*/  ISETP.GE.AND P6, PT, R0.reuse, R14.reuse, PT ;  /* 0x0000000e0000720c */ /* 0x0c0fe20003fc6270 */
[C---:B------:R-:W-:Y:S01]  /*ca30*/  VIADD R26, R0.reuse, 0x8 ;  /* 0x00000008001a7836 */ /* 0x040fe20000000000 */
[----:B------:R-:W-:Y:S01]  /*ca40*/  I2FP.F32.S32 R42, R27 ;  /* 0x0000001b002a7245 */ /* 0x000fe20000201400 */
[----:B------:R-:W-:Y:S01]  /*ca50*/  VIADD R19, R0, 0x11 ;  /* 0x0000001100137836 */ /* 0x000fe20000000000 */
[----:B------:R-:W-:Y:S01]  /*ca60*/  ISETP.GE.AND P2, PT, R27, R14, PT ;  /* 0x0000000e1b00720c */ /* 0x000fe20003f46270 */
[----:B------:R-:W-:Y:S01]  /*ca70*/  FFMA.FTZ R28, R43, UR5, R214 ;  /* 0x000000052b1c7c23 */ /* 0x000fe200080100d6 */
[----:B------:R-:W-:Y:S01]  /*ca80*/  I2FP.F32.S32 R40, R25 ;  /* 0x0000001900287245 */ /* 0x000fe20000201400 */
[----:B------:R-:W-:Y:S01]  /*ca90*/  FFMA.FTZ R29, R42, UR5, R213 ;  /* 0x000000052a1d7c23 */ /* 0x000fe200080100d5 */
[----:B------:R-:W-:Y:S01]  /*caa0*/  I2FP.F32.S32 R41, R26 ;  /* 0x0000001a00297245 */ /* 0x000fe20000201400 */
[----:B------:R-:W-:Y:S01]  /*cab0*/  VIADD R24, R0, 0x10 ;  /* 0x0000001000187836 */ /* 0x000fe20000000000 */
[----:B------:R-:W-:Y:S01]  /*cac0*/  FSEL R46, R28, -INF , !P6 ;  /* 0xff8000001c2e7808 */ /* 0x000fe20007000000 */
[----:B------:R-:W-:Y:S01]  /*cad0*/  VIADD R13, R0, 0x19 ;  /* 0x00000019000d7836 */ /* 0x000fe20000000000 */
[----:B------:R-:W-:Y:S01]  /*cae0*/  FSEL R56, R29, -INF , !P2 ;  /* 0xff8000001d387808 */ /* 0x000fe20005000000 */
[----:B--2---:R-:W-:Y:S01]  /*caf0*/  FFMA.FTZ R29, R40, UR5, R200 ;  /* 0x00000005281d7c23 */ /* 0x004fe200080100c8 */
[-C--:B------:R-:W-:Y:S01]  /*cb00*/  ISETP.GE.AND P2, PT, R25, R14.reuse, PT ;  /* 0x0000000e1900720c */ /* 0x080fe20003f46270 */
[----:B------:R-:W-:Y:S01]  /*cb10*/  FFMA.FTZ R28, R41, UR5, R212 ;  /* 0x00000005291c7c23 */ /* 0x000fe200080100d4 */
[----:B------:R-:W-:Y:S01]  /*cb20*/  I2FP.F32.S32 R38, R19 ;  /* 0x0000001300267245 */ /* 0x000fe20000201400 */
[----:B------:R-:W-:Y:S01]  /*cb30*/  VIADD R18, R0, 0x18 ;  /* 0x0000001800127836 */ /* 0x000fe20000000000 */
[----:B------:R-:W-:Y:S01]  /*cb40*/  ISETP.GE.AND P6, PT, R26, R14, PT ;  /* 0x0000000e1a00720c */ /* 0x000fe20003fc6270 */
[C---:B------:R-:W-:Y:S01]  /*cb50*/  VIADD R7, R0.reuse, 0x21 ;  /* 0x0000002100077836 */ /* 0x040fe20000000000 */
[----:B------:R-:W-:Y:S01]  /*cb60*/  I2FP.F32.S32 R39, R24 ;  /* 0x0000001800277245 */ /* 0x000fe20000201400 */
[----:B------:R-:W-:Y:S01]  /*cb70*/  VIADD R12, R0, 0x20 ;  /* 0x00000020000c7836 */ /* 0x000fe20000000000 */
[----:B------:R-:W-:Y:S01]  /*cb80*/  FSEL R101, R29, -INF , !P2 ;  /* 0xff8000001d657808 */ /* 0x000fe20005000000 */
[----:B---3--:R-:W-:Y:S01]  /*cb90*/  FFMA.FTZ R29, R38, UR5, R183 ;  /* 0x00000005261d7c23 */ /* 0x008fe200080100b7 */
[----:B------:R-:W-:Y:S01]  /*cba0*/  FSEL R57, R28, -INF , !P6 ;  /* 0xff8000001c397808 */ /* 0x000fe20007000000 */
[----:B------:R-:W-:Y:S01]  /*cbb0*/  FFMA.FTZ R28, R39, UR5, R188 ;  /* 0x00000005271c7c23 */ /* 0x000fe200080100bc */
[-C--:B------:R-:W-:Y:S01]  /*cbc0*/  ISETP.GE.AND P2, PT, R19, R14.reuse, PT ;  /* 0x0000000e1300720c */ /* 0x080fe20003f46270 */
[C---:B------:R-:W-:Y:S01]  /*cbd0*/  VIADD R5, R0.reuse, 0x29 ;  /* 0x0000002900057836 */ /* 0x040fe20000000000 */
[----:B------:R-:W-:Y:S01]  /*cbe0*/  I2FP.F32.S32 R36, R13 ;  /* 0x0000000d00247245 */ /* 0x000fe20000201400 */
[----:B------:R-:W-:Y:S01]  /*cbf0*/  VIADD R6, R0, 0x28 ;  /* 0x0000002800067836 */ /* 0x000fe20000000000 */
[----:B------:R-:W-:Y:S01]  /*cc00*/  ISETP.GE.AND P6, PT, R24, R14, PT ;  /* 0x0000000e1800720c */ /* 0x000fe20003fc6270 */
[C---:B------:R-:W-:Y:S01]  /*cc10*/  VIADD R3, R0.reuse, 0x31 ;  /* 0x0000003100037836 */ /* 0x040fe20000000000 */
[----:B------:R-:W-:Y:S01]  /*cc20*/  I2FP.F32.S32 R37, R18 ;  /* 0x0000001200257245 */ /* 0x000fe20000201400 */
[----:B------:R-:W-:Y:S01]  /*cc30*/  VIADD R4, R0, 0x30 ;  /* 0x0000003000047836 */ /* 0x000fe20000000000 */
[----:B------:R-:W-:Y:S01]  /*cc40*/  FSEL R59, R29, -INF , !P2 ;  /* 0xff8000001d3b7808 */ /* 0x000fe20005000000 */
[----:B----4-:R-:W-:Y:S01]  /*cc50*/  FFMA.FTZ R29, R36, UR5, R176 ;  /* 0x00000005241d7c23 */ /* 0x010fe200080100b0 */
[----:B------:R-:W-:Y:S01]  /*cc60*/  FSEL R100, R28, -INF , !P6 ;  /* 0xff8000001c647808 */ /* 0x000fe20007000000 */
[----:B------:R-:W-:Y:S01]  /*cc70*/  FFMA.FTZ R28, R37, UR5, R177 ;  /* 0x00000005251c7c23 */ /* 0x000fe200080100b1 */
[----:B------:R-:W-:Y:S01]  /*cc80*/  BAR.SYNC.DEFER_BLOCKING 0x0 ;  /* 0x0000000000007b1d */ /* 0x000fe20000010000 */
[----:B------:R-:W-:Y:S01]  /*cc90*/  ISETP.GE.AND P2, PT, R13, R14, PT ;  /* 0x0000000e0d00720c */ /* 0x000fe20003f46270 */
[----:B------:R-:W-:Y:S01]  /*cca0*/  VIADD R2, R0, 0x38 ;  /* 0x0000003800027836 */ /* 0x000fe20000000000 */
[----:B-----5:R-:W-:-:S02]  /*ccb0*/  I2FP.F32.S32 R34, R7 ;  /* 0x0000000700227245 */ /* 0x020fc40000201400 */
[----:B------:R-:W-:Y:S02]  /*ccc0*/  ISETP.GE.AND P6, PT, R18, R14, PT ;  /* 0x0000000e1200720c */ /* 0x000fe40003fc6270 */
[----:B------:R-:W-:Y:S02]  /*ccd0*/  I2FP.F32.S32 R35, R12 ;  /* 0x0000000c00237245 */ /* 0x000fe40000201400 */
[----:B------:R-:W-:Y:S01]  /*cce0*/  FSEL R107, R29, -INF , !P2 ;  /* 0xff8000001d6b7808 */ /* 0x000fe20005000000 */
[----:B------:R-:W-:Y:S01]  /*ccf0*/  FFMA.FTZ R29, R34, UR5, R32 ;  /* 0x00000005221d7c23 */ /* 0x000fe20008010020 */
[----:B------:R-:W-:Y:S01]  /*cd00*/  FSEL R102, R28, -INF , !P6 ;  /* 0xff8000001c667808 */ /* 0x000fe20007000000 */
[----:B------:R-:W-:Y:S01]  /*cd10*/  FFMA.FTZ R28, R35, UR5, R33 ;  /* 0x00000005231c7c23 */ /* 0x000fe20008010021 */
[----:B------:R-:W-:Y:S02]  /*cd20*/  ISETP.GE.AND P2, PT, R7, R14, PT ;  /* 0x0000000e0700720c */ /* 0x000fe40003f46270 */
[----:B------:R-:W-:-:S02]  /*cd30*/  I2FP.F32.S32 R32, R5 ;  /* 0x0000000500207245 */ /* 0x000fc40000201400 */
        /* <DEDUP_REMOVED lines=9> */
[----:B------:R-:W-:Y:S01]  /*cdd0*/  I2FP.F32.S32 R31, R4 ;  /* 0x00000004001f7245 */ /* 0x000fe20000201400 */
[----:B------:R-:W-:Y:S01]  /*cde0*/  FFMA.FTZ R45, R30, UR5, R45 ;  /* 0x000000051e2d7c23 */ /* 0x000fe2000801002d */
[----:B------:R-:W-:Y:S02]  /*cdf0*/  FSEL R200, R29, -INF , !P2 ;  /* 0xff8000001dc87808 */ /* 0x000fe40005000000 */
[----:B------:R-:W-:Y:S02]  /*ce00*/  I2FP.F32.S32 R29, R2 ;  /* 0x00000002001d7245 */ /* 0x000fe40000201400 */
[----:B------:R-:W-:Y:S01]  /*ce10*/  FSEL R201, R28, -INF , !P6 ;  /* 0xff8000001cc97808 */ /* 0x000fe20007000000 */
[----:B------:R-:W-:Y:S01]  /*ce20*/  FFMA.FTZ R28, R31, UR5, R47 ;  /* 0x000000051f1c7c23 */ /* 0x000fe2000801002f */
[-C--:B------:R-:W-:Y:S01]  /*ce30*/  ISETP.GE.AND P2, PT, R3, R14.reuse, PT ;  /* 0x0000000e0300720c */ /* 0x080fe20003f46270 */
[----:B------:R-:W-:Y:S01]  /*ce40*/  FFMA.FTZ R44, R29, UR5, R44 ;  /* 0x000000051d2c7c23 */ /* 0x000fe2000801002c */
[----:B------:R-:W-:-:S02]  /*ce50*/  ISETP.GE.AND P6, PT, R4, R14, PT ;  /* 0x0000000e0400720c */ /* 0x000fc40003fc6270 */
[----:B------:R-:W-:Y:S01]  /*ce60*/  FSEL R205, R45, -INF , !P2 ;  /* 0xff8000002dcd7808 */ /* 0x000fe20005000000 */
[----:B------:R-:W-:Y:S01]  /*ce70*/  FFMA.FTZ R45, R42, UR5, R215 ;  /* 0x000000052a2d7c23 */ /* 0x000fe200080100d7 */
[----:B------:R-:W-:Y:S02]  /*ce80*/  ISETP.GE.AND P2, PT, R2, R14, PT ;  /* 0x0000000e0200720c */ /* 0x000fe40003f46270 */
[----:B------:R-:W-:Y:S01]  /*ce90*/  FSEL R202, R28, -INF , !P6 ;  /* 0xff8000001cca7808 */ /* 0x000fe20007000000 */
[----:B------:R-:W-:Y:S01]  /*cea0*/  FFMA.FTZ R28, R43, UR5, R236 ;  /* 0x000000052b1c7c23 */ /* 0x000fe200080100ec */
[-C--:B------:R-:W-:Y:S02]  /*ceb0*/  ISETP.GE.AND P1, PT, R0, R15.reuse, PT ;  /* 0x0000000f0000720c */ /* 0x080fe40003f26270 */
[----:B------:R-:W-:Y:S01]  /*cec0*/  FSEL R213, R44, -INF , !P2 ;  /* 0xff8000002cd57808 */ /* 0x000fe20005000000 */
[----:B------:R-:W-:Y:S01]  /*ced0*/  FFMA.FTZ R44, R41, UR5, R197 ;  /* 0x00000005292c7c23 */ /* 0x000fe200080100c5 */
[----:B------:R-:W-:-:S02]  /*cee0*/  ISETP.GE.AND P2, PT, R27, R15, PT ;  /* 0x0000000f1b00720c */ /* 0x000fc40003f46270 */
[----:B------:R-:W-:Y:S01]  /*cef0*/  FSEL R47, R28, -INF , !P1 ;  /* 0xff8000001c2f7808 */ /* 0x000fe20004800000 */
[----:B------:R-:W-:Y:S01]  /*cf00*/  FFMA.FTZ R28, R40, UR5, R196 ;  /* 0x00000005281c7c23 */ /* 0x000fe200080100c4 */
[-C--:B------:R-:W-:Y:S02]  /*cf10*/  ISETP.GE.AND P1, PT, R26, R15.reuse, PT ;  /* 0x0000000f1a00720c */ /* 0x080fe40003f26270 */
        /* <DEDUP_REMOVED lines=17> */
[-C--:B------:R-:W-:Y:S01]  /*d030*/  ISETP.GE.AND P1, PT, R12, R15.reuse, PT ;  /* 0x0000000f0c00720c */ /* 0x080fe20003f26270 */
[----:B------:R-:W1:Y:S01]  /*d040*/  MUFU.TANH R48, R179 ;  /* 0x000000b300307308 */ /* 0x000e620000002400 */
[----:B------:R-:W-:Y:S01]  /*d050*/  FSEL R189, R45, -INF , !P2 ;  /* 0xff8000002dbd7808 */ /* 0x000fe20005000000 */
[----:B------:R-:W-:Y:S01]  /*d060*/  FFMA.FTZ R45, R33, UR5, R104 ;  /* 0x00000005212d7c23 */ /* 0x000fe20008010068 */
[-C--:B------:R-:W-:Y:S02]  /*d070*/  ISETP.GE.AND P2, PT, R7, R15.reuse, PT ;  /* 0x0000000f0700720c */ /* 0x080fe40003f46270 */
[----:B------:R-:W-:Y:S01]  /*d080*/  FSEL R204, R44, -INF , !P1 ;  /* 0xff8000002ccc7808 */ /* 0x000fe20004800000 */
[----:B------:R-:W-:Y:S01]  /*d090*/  FFMA.FTZ R44, R32, UR5, R103 ;  /* 0x00000005202c7c23 */ /* 0x000fe20008010067 */
[-C--:B------:R-:W-:Y:S01]  /*d0a0*/  ISETP.GE.AND P1, PT, R6, R15.reuse, PT ;  /* 0x0000000f0600720c */ /* 0x080fe20003f26270 */
[----:B------:R-:W2:Y:S01]  /*d0b0*/  MUFU.TANH R103, R180 ;  /* 0x000000b400677308 */ /* 0x000ea20000002400 */
[----:B------:R-:W-:Y:S01]  /*d0c0*/  FSEL R206, R28, -INF , !P2 ;  /* 0xff8000001cce7808 */ /* 0x000fe20005000000 */
[----:B------:R-:W-:Y:S01]  /*d0d0*/  FFMA.FTZ R28, R31, UR5, R51 ;  /* 0x000000051f1c7c23 */ /* 0x000fe20008010033 */
[----:B------:R-:W-:-:S02]  /*d0e0*/  ISETP.GE.AND P2, PT, R5, R15, PT ;  /* 0x0000000f0500720c */ /* 0x000fc40003f46270 */
[C---:B------:R-:W-:Y:S02]  /*d0f0*/  ISETP.GE.AND P0, PT, R0.reuse, R17, PT ;  /* 0x000000110000720c */ /* 0x040fe40003f06270 */
[C---:B------:R-:W-:Y:S01]  /*d100*/  ISETP.GE.AND P6, PT, R0.reuse, R16, PT ;  /* 0x000000100000720c */ /* 0x040fe20003fc6270 */
[----:B------:R-:W-:Y:S01]  /*d110*/  VIADD R0, R0, 0x39 ;  /* 0x0000003900007836 */ /* 0x000fe20000000000 */
[----:B------:R-:W-:Y:S01]  /*d120*/  FSEL R207, R45, -INF , !P1 ;  /* 0xff8000002dcf7808 */ /* 0x000fe20004800000 */
[----:B------:R-:W-:Y:S01]  /*d130*/  FFMA.FTZ R45, R30, UR5, R50 ;  /* 0x000000051e2d7c23 */ /* 0x000fe20008010032 */
[-C--:B------:R-:W-:Y:S02]  /*d140*/  ISETP.GE.AND P1, PT, R4, R15.reuse, PT ;  /* 0x0000000f0400720c */ /* 0x080fe40003f26270 */
[----:B------:R-:W-:Y:S01]  /*d150*/  FSEL R212, R44, -INF , !P2 ;  /* 0xff8000002cd47808 */ /* 0x000fe20005000000 */
[----:B------:R-:W-:Y:S01]  /*d160*/  FMUL.FTZ R44, R60, UR25 ;  /* 0x000000193c2c7c20 */ /* 0x000fe20008410000 */
[----:B------:R-:W-:-:S02]  /*d170*/  ISETP.GE.AND P2, PT, R3, R15, PT ;  /* 0x0000000f0300720c */ /* 0x000fc40003f46270 */
[----:B------:R-:W-:Y:S01]  /*d180*/  FSEL R214, R28, -INF , !P1 ;  /* 0xff8000001cd67808 */ /* 0x000fe20004800000 */
[----:B------:R1:W3:Y:S01]  /*d190*/  MUFU.TANH R105, R44 ;  /* 0x0000002c00697308 */ /* 0x0002e20000002400 */
[----:B------:R-:W-:Y:S02]  /*d1a0*/  I2FP.F32.S32 R28, R0 ;  /* 0x00000000001c7245 */ /* 0x000fe40000201400 */
[----:B------:R-:W-:Y:S02]  /*d1b0*/  FSEL R215, R45, -INF , !P2 ;  /* 0xff8000002dd77808 */ /* 0x000fe40005000000 */
[----:B------:R-:W-:Y:S01]  /*d1c0*/  ISETP.GE.AND P2, PT, R0, R14, PT ;  /* 0x0000000e0000720c */ /* 0x000fe20003f46270 */
[----:B------:R-:W-:Y:S01]  /*d1d0*/  FMUL.FTZ R14, R61, UR25 ;  /* 0x000000193d0e7c20 */ /* 0x000fe20008410000 */
[----:B------:R-:W-:Y:S01]  /*d1e0*/  ISETP.GE.AND P1, PT, R2, R15, PT ;  /* 0x0000000f0200720c */ /* 0x000fe20003f26270 */
[----:B------:R-:W-:Y:S02]  /*d1f0*/  FFMA.FTZ R45, R28, UR5, R49 ;  /* 0x000000051c2d7c23 */ /* 0x000fe40008010031 */
[----:B------:R2:W4:Y:S03]  /*d200*/  MUFU.TANH R104, R14 ;  /* 0x0000000e00687308 */ /* 0x0005260000002400 */
[----:B------:R-:W-:-:S02]  /*d210*/  FSEL R203, R45, -INF , !P2 ;  /* 0xff8000002dcb7808 */ /* 0x000fc40005000000 */
[----:B------:R-:W-:Y:S01]  /*d220*/  ISETP.GE.AND P2, PT, R27, R17, PT ;  /* 0x000000111b00720c */ /* 0x000fe20003f46270 */
[----:B-1----:R-:W-:Y:S02]  /*d230*/  FFMA.FTZ R44, R29, UR5, R48 ;  /* 0x000000051d2c7c23 */ /* 0x002fe40008010030 */
[C---:B------:R-:W-:Y:S03]  /*d240*/  HMMA.16816.F32.BF16 R48, R20.reuse, R108, R220 ;  /* 0x0000006c1430723c */ /* 0x040fe600000418dc */
[----:B------:R-:W-:Y:S01]  /*d250*/  FSEL R216, R44, -INF , !P1 ;  /* 0xff8000002cd87808 */ /* 0x000fe20004800000 */
[----:B------:R-:W-:Y:S01]  /*d260*/  FMUL.FTZ R44, R62, UR25 ;  /* 0x000000193e2c7c20 */ /* 0x000fe20008410000 */
[----:B------:R-:W-:Y:S01]  /*d270*/  ISETP.GE.AND P1, PT, R0, R15, PT ;  /* 0x0000000f0000720c */ /* 0x000fe20003f26270 */
[C---:B------:R-:W-:Y:S01]  /*d280*/  FFMA.FTZ R15, R43.reuse, UR5, R240 ;  /* 0x000000052b0f7c23 */ /* 0x040fe200080100f0 */
[----:B------:R-:W-:Y:S01]  /*d290*/  HMMA.16816.F32.BF16 R20, R20, R110, R208 ;  /* 0x0000006e1414723c */ /* 0x000fe200000418d0 */
[----:B--2---:R-:W-:Y:S01]  /*d2a0*/  FFMA.FTZ R14, R28, UR5, R103 ;  /* 0x000000051c0e7c23 */ /* 0x004fe20008010067 */
[----:B------:R1:W2:Y:S04]  /*d2b0*/  MUFU.TANH R61, R44 ;  /* 0x0000002c003d7308 */ /* 0x0002a80000002400 */
[----:B------:R-:W-:Y:S01]  /*d2c0*/  FSEL R217, R14, -INF , !P1 ;  /* 0xff8000000ed97808 */ /* 0x000fe20004800000 */
[----:B------:R-:W-:Y:S01]  /*d2d0*/  FFMA.FTZ R14, R43, UR5, R238 ;  /* 0x000000052b0e7c23 */ /* 0x000fe200080100ee */
[----:B------:R-:W-:-:S02]  /*d2e0*/  ISETP.GE.AND P1, PT, R27, R16, PT ;  /* 0x000000101b00720c */ /* 0x000fc40003f26270 */
[----:B------:R-:W-:Y:S01]  /*d2f0*/  FSEL R27, R15, -INF , !P0 ;  /* 0xff8000000f1b7808 */ /* 0x000fe20004000000 */
[----:B------:R-:W-:Y:S01]  /*d300*/  FFMA.FTZ R15, R42, UR5, R239 ;  /* 0x000000052a0f7c23 */ /* 0x000fe200080100ef */
[----:B------:R-:W-:Y:S01]  /*d310*/  FSEL R43, R14, -INF , !P6 ;  /* 0xff8000000e2b7808 */ /* 0x000fe20007000000 */
[----:B------:R-:W-:Y:S01]  /*d320*/  FFMA.FTZ R14, R42, UR5, R237 ;  /* 0x000000052a0e7c23 */ /* 0x000fe200080100ed */
[CC--:B------:R-:W-:Y:S02]  /*d330*/  ISETP.GE.AND P0, PT, R26.reuse, R17.reuse, PT ;  /* 0x000000111a00720c */ /* 0x0c0fe40003f06270 */
[-C--:B------:R-:W-:Y:S01]  /*d340*/  ISETP.GE.AND P6, PT, R26, R16.reuse, PT ;  /* 0x000000101a00720c */ /* 0x080fe20003fc6270 */
[----:B------:R-:W-:Y:S01]  /*d350*/  FMUL.FTZ R26, R52, UR25 ;  /* 0x00000019341a7c20 */ /* 0x000fe20008410000 */
[----:B------:R-:W-:Y:S01]  /*d360*/  FSEL R42, R15, -INF , !P2 ;  /* 0xff8000000f2a7808 */ /* 0x000fe20005000000 */
[----:B-1----:R-:W-:Y:S01]  /*d370*/  FMUL.FTZ R44, R63, UR25 ;  /* 0x000000193f2c7c20 */ /* 0x002fe20008410000 */
[----:B------:R-:W-:Y:S01]  /*d380*/  FFMA.FTZ R15, R41, UR5, R226 ;  /* 0x00000005290f7c23 */ /* 0x000fe200080100e2 */
[----:B------:R1:W5:Y:S01]  /*d390*/  MUFU.TANH R45, R26 ;  /* 0x0000001a002d7308 */ /* 0x0003620000002400 */
[-C--:B------:R-:W-:Y:S01]  /*d3a0*/  ISETP.GE.AND P2, PT, R25, R17.reuse, PT ;  /* 0x000000111900720c */ /* 0x080fe20003f46270 */
[C---:B------:R-:W-:Y:S06]  /*d3b0*/  HMMA.16816.F32.BF16 R48, R8.reuse, R64, R48 ;  /* 0x000000400830723c */ /* 0x040fec0000041830 */
[----:B------:R3:W5:Y:S01]  /*d3c0*/  MUFU.TANH R60, R44 ;  /* 0x0000002c003c7308 */ /* 0x0007620000002400 */
[----:B------:R-:W-:Y:S07]  /*d3d0*/  HMMA.16816.F32.BF16 R20, R8, R66, R20 ;  /* 0x000000420814723c */ /* 0x000fee0000041814 */
[----:B------:R-:W-:Y:S01]  /*d3e0*/  FFMA.FTZ R8, R37, UR5, R185 ;  /* 0x0000000525087c23 */ /* 0x000fe200080100b9 */
[----:B-1----:R-:W-:Y:S01]  /*d3f0*/  FSEL R26, R15, -INF , !P0 ;  /* 0xff8000000f1a7808 */ /* 0x002fe20004000000 */
[----:B------:R-:W-:Y:S01]  /*d400*/  FFMA.FTZ R15, R40, UR5, R227 ;  /* 0x00000005280f7c23 */ /* 0x000fe200080100e3 */
[----:B------:R-:W-:Y:S01]  /*d410*/  ISETP.GE.AND P0, PT, R24, R17, PT ;  /* 0x000000111800720c */ /* 0x000fe20003f06270 */
[----:B------:R-:W-:Y:S01]  /*d420*/  FFMA.FTZ R9, R36, UR5, R190 ;  /* 0x0000000524097c23 */ /* 0x000fe200080100be */
[----:B---3--:R-:W-:Y:S01]  /*d430*/  FSEL R44, R14, -INF , !P1 ;  /* 0xff8000000e2c7808 */ /* 0x008fe20004800000 */
[----:B------:R-:W-:Y:S01]  /*d440*/  FFMA.FTZ R14, R41, UR5, R224 ;  /* 0x00000005290e7c23 */ /* 0x000fe200080100e0 */
[----:B------:R-:W-:Y:S01]  /*d450*/  ISETP.GE.AND P1, PT, R25, R16, PT ;  /* 0x000000101900720c */ /* 0x000fe20003f26270 */
[----:B------:R-:W-:-:S02]  /*d460*/  FMUL.FTZ R25, R53, UR25 ;  /* 0x0000001935197c20 */ /* 0x000fc40008410000 */
[----:B------:R-:W-:Y:S01]  /*d470*/  FMUL.FTZ R48, R48, UR25 ;  /* 0x0000001930307c20 */ /* 0x000fe20008410000 */
[----:B------:R-:W-:Y:S01]  /*d480*/  FMUL.FTZ R49, R49, UR25 ;  /* 0x0000001931317c20 */ /* 0x000fe20008410000 */
[----:B------:R-:W-:Y:S01]  /*d490*/  FSEL R41, R14, -INF , !P6 ;  /* 0xff8000000e297808 */ /* 0x000fe20007000000 */
[----:B------:R-:W-:Y:S01]  /*d4a0*/  FFMA.FTZ R14, R40, UR5, R225 ;  /* 0x00000005280e7c23 */ /* 0x000fe200080100e1 */
[----:B------:R-:W-:Y:S01]  /*d4b0*/  ISETP.GE.AND P6, PT, R24, R16, PT ;  /* 0x000000101800720c */ /* 0x000fe20003fc6270 */
[----:B------:R1:W3:Y:S01]  /*d4c0*/  MUFU.TANH R40, R25 ;  /* 0x0000001900287308 */ /* 0x0002e20000002400 */
[----:B------:R-:W-:Y:S01]  /*d4d0*/  FSEL R24, R15, -INF , !P2 ;  /* 0xff8000000f187808 */ /* 0x000fe20005000000 */
[----:B------:R-:W-:Y:S01]  /*d4e0*/  FFMA.FTZ R15, R39, UR5, R195 ;  /* 0x00000005270f7c23 */ /* 0x000fe200080100c3 */
[----:B------:R-:W-:Y:S01]  /*d4f0*/  ISETP.GE.AND P2, PT, R19, R17, PT ;  /* 0x000000111300720c */ /* 0x000fe20003f46270 */
[----:B------:R-:W-:Y:S01]  /*d500*/  FMUL.FTZ R20, R20, UR25 ;  /* 0x0000001914147c20 */ /* 0x000fe20008410000 */
[----:B------:R-:W-:Y:S01]  /*d510*/  FMUL.FTZ R50, R50, UR25 ;  /* 0x0000001932327c20 */ /* 0x000fe20008410000 */
[----:B------:R-:W-:Y:S01]  /*d520*/  FMUL.FTZ R51, R51, UR25 ;  /* 0x0000001933337c20 */ /* 0x000fe20008410000 */
[----:B------:R-:W-:Y:S01]  /*d530*/  FMUL.FTZ R21, R21, UR25 ;  /* 0x0000001915157c20 */ /* 0x000fe20008410000 */
[----:B------:R-:W3:Y:S01]  /*d540*/  MUFU.TANH R48, R48 ;  /* 0x0000003000307308 */ /* 0x000ee20000002400 */
[----:B------:R-:W-:Y:S01]  /*d550*/  FMUL.FTZ R22, R22, UR25 ;  /* 0x0000001916167c20 */ /* 0x000fe20008410000 */
[----:B------:R-:W-:-:S06]  /*d560*/  FMUL.FTZ R23, R23, UR25 ;  /* 0x0000001917177c20 */ /* 0x000fcc0008410000 */
[----:B------:R-:W-:Y:S01]  /*d570*/  MUFU.TANH R49, R49 ;  /* 0x0000003100317308 */ /* 0x000fe20000002400 */
[----:B-1----:R-:W-:Y:S01]  /*d580*/  FSEL R25, R14, -INF , !P1 ;  /* 0xff8000000e197808 */ /* 0x002fe20004800000 */
[----:B------:R-:W-:Y:S01]  /*d590*/  FFMA.FTZ R14, R39, UR5, R193 ;  /* 0x00000005270e7c23 */ /* 0x000fe200080100c1 */
[----:B------:R-:W-:Y:S01]  /*d5a0*/  FSEL R39, R15, -INF , !P0 ;  /* 0xff8000000f277808 */ /* 0x000fe20004000000 */
[----:B------:R-:W-:Y:S01]  /*d5b0*/  FFMA.FTZ R15, R38, UR5, R194 ;  /* 0x00000005260f7c23 */ /* 0x000fe200080100c2 */
[-C--:B------:R-:W-:Y:S02]  /*d5c0*/  ISETP.GE.AND P1, PT, R19, R16.reuse, PT ;  /* 0x000000101300720c */ /* 0x080fe40003f26270 */
[----:B------:R-:W-:Y:S01]  /*d5d0*/  FSEL R52, R14, -INF , !P6 ;  /* 0xff8000000e347808 */ /* 0x000fe20007000000 */
[----:B------:R-:W-:Y:S01]  /*d5e0*/  FFMA.FTZ R14, R38, UR5, R192 ;  /* 0x00000005260e7c23 */ /* 0x000fe200080100c0 */
[----:B------:R-:W-:Y:S01]  /*d5f0*/  ISETP.GE.AND P6, PT, R18, R16, PT ;  /* 0x000000101200720c */ /* 0x000fe20003fc6270 */
[----:B------:R-:W-:Y:S01]  /*d600*/  MUFU.TANH R20, R20 ;  /* 0x0000001400147308 */ /* 0x000fe20000002400 */
[----:B------:R-:W-:Y:S01]  /*d610*/  FSEL R38, R15, -INF , !P2 ;  /* 0xff8000000f267808 */ /* 0x000fe20005000000 */
[----:B------:R-:W-:Y:S01]  /*d620*/  FFMA.FTZ R15, R37, UR5, R191 ;  /* 0x00000005250f7c23 */ /* 0x000fe200080100bf */
[----:B------:R-:W-:Y:S01]  /*d630*/  FSEL R37, R8, -INF , !P6 ;  /* 0xff80000008257808 */ /* 0x000fe20007000000 */
[----:B------:R-:W-:Y:S01]  /*d640*/  FFMA.FTZ R8, R36, UR5, R184 ;  /* 0x0000000524087c23 */ /* 0x000fe200080100b8 */
[----:B------:R-:W-:-:S02]  /*d650*/  FSEL R53, R14, -INF , !P1 ;  /* 0xff8000000e357808 */ /* 0x000fc40004800000 */
[CC--:B------:R-:W-:Y:S01]  /*d660*/  ISETP.GE.AND P2, PT, R13.reuse, R17.reuse, PT ;  /* 0x000000110d00720c */ /* 0x0c0fe20003f46270 */
[----:B------:R-:W1:Y:S01]  /*d670*/  MUFU.TANH R50, R50 ;  /* 0x0000003200327308 */ /* 0x000e620000002400 */
[-C--:B------:R-:W-:Y:S02]  /*d680*/  ISETP.GE.AND P1, PT, R13, R16.reuse, PT ;  /* 0x000000100d00720c */ /* 0x080fe40003f26270 */
[-C--:B------:R-:W-:Y:S02]  /*d690*/  ISETP.GE.AND P0, PT, R18, R17.reuse, PT ;  /* 0x000000111200720c */ /* 0x080fe40003f06270 */
[----:B------:R-:W-:Y:S01]  /*d6a0*/  FSEL R36, R9, -INF , !P2 ;  /* 0xff80000009247808 */ /* 0x000fe20005000000 */
[----:B------:R-:W-:Y:S01]  /*d6b0*/  FFMA.FTZ R9, R35, UR5, R105 ;  /* 0x0000000523097c23 */ /* 0x000fe20008010069 */
[----:B------:R-:W-:Y:S01]  /*d6c0*/  FSEL R108, R8, -INF , !P1 ;  /* 0xff800000086c7808 */ /* 0x000fe20004800000 */
[----:B----4-:R-:W-:Y:S01]  /*d6d0*/  FFMA.FTZ R8, R34, UR5, R104 ;  /* 0x0000000522087c23 */ /* 0x010fe20008010068 */
[C---:B------:R-:W-:Y:S01]  /*d6e0*/  ISETP.GE.AND P2, PT, R7.reuse, R17, PT ;  /* 0x000000110700720c */ /* 0x040fe20003f46270 */
[----:B------:R-:W4:Y:S01]  /*d6f0*/  MUFU.TANH R51, R51 ;  /* 0x0000003300337308 */ /* 0x000f220000002400 */
[----:B------:R-:W-:Y:S01]  /*d700*/  ISETP.GE.AND P1, PT, R7, R16, PT ;  /* 0x000000100700720c */ /* 0x000fe20003f26270 */
[----:B--2---:R-:W-:Y:S01]  /*d710*/  FFMA.FTZ R7, R35, UR5, R61 ;  /* 0x0000000523077c23 */ /* 0x004fe2000801003d */
[----:B------:R-:W-:-:S02]  /*d720*/  FSEL R14, R15, -INF , !P0 ;  /* 0xff8000000f0e7808 */ /* 0x000fc40004000000 */
[CC--:B------:R-:W-:Y:S02]  /*d730*/  ISETP.GE.AND P0, PT, R12.reuse, R17.reuse, PT ;  /* 0x000000110c00720c */ /* 0x0c0fe40003f06270 */
[-C--:B------:R-:W-:Y:S01]  /*d740*/  ISETP.GE.AND P6, PT, R12, R16.reuse, PT ;  /* 0x000000100c00720c */ /* 0x080fe20003fc6270 */
[----:B------:R-:W-:Y:S01]  /*d750*/  MUFU.TANH R21, R21 ;  /* 0x0000001500157308 */ /* 0x000fe20000002400 */
[----:B------:R-:W-:Y:S02]  /*d760*/  FSEL R181, R9, -INF , !P0 ;  /* 0xff80000009b57808 */ /* 0x000fe40004000000 */
[----:B------:R-:W-:Y:S01]  /*d770*/  FSEL R185, R7, -INF , !P6 ;  /* 0xff80000007b97808 */ /* 0x000fe20007000000 */
[C---:B-----5:R-:W-:Y:S01]  /*d780*/  FFMA.FTZ R7, R33.reuse, UR5, R45 ;  /* 0x0000000521077c23 */ /* 0x060fe2000801002d */
[C---:B------:R-:W-:Y:S01]  /*d790*/  ISETP.GE.AND P0, PT, R6.reuse, R17, PT ;  /* 0x000000110600720c */ /* 0x040fe20003f06270 */
[----:B------:R-:W-:Y:S01]  /*d7a0*/  FFMA.FTZ R33, R33, UR5, R54 ;  /* 0x0000000521217c23 */ /* 0x000fe20008010036 */
[----:B------:R-:W-:Y:S01]  /*d7b0*/  ISETP.GE.AND P6, PT, R6, R16, PT ;  /* 0x000000100600720c */ /* 0x000fe20003fc6270 */
[----:B------:R-:W-:Y:S01]  /*d7c0*/  FFMA.FTZ R6, R34, UR5, R60 ;  /* 0x0000000522067c23 */ /* 0x000fe2000801003c */
[----:B------:R-:W-:-:S02]  /*d7d0*/  FSEL R180, R8, -INF , !P2 ;  /* 0xff80000008b47808 */ /* 0x000fc40005000000 */
[C---:B------:R-:W-:Y:S02]  /*d7e0*/  ISETP.GE.AND P2, PT, R5.reuse, R17, PT ;  /* 0x000000110500720c */ /* 0x040fe40003f46270 */
[----:B------:R-:W-:Y:S02]  /*d7f0*/  FSEL R186, R6, -INF , !P1 ;  /* 0xff80000006ba7808 */ /* 0x000fe40004800000 */
[----:B------:R-:W-:Y:S01]  /*d800*/  ISETP.GE.AND P1, PT, R5, R16, PT ;  /* 0x000000100500720c */ /* 0x000fe20003f26270 */
[C---:B---3--:R-:W-:Y:S01]  /*d810*/  FFMA.FTZ R5, R32.reuse, UR5, R40 ;  /* 0x0000000520057c23 */ /* 0x048fe20008010028 */
[----:B------:R-:W-:Y:S01]  /*d820*/  FFMA.FTZ R32, R32, UR5, R55 ;  /* 0x0000000520207c23 */ /* 0x000fe20008010037 */
[----:B------:R-:W-:Y:S02]  /*d830*/  FSEL R179, R7, -INF , !P0 ;  /* 0xff80000007b37808 */ /* 0x000fe40004000000 */
[----:B------:R-:W-:Y:S02]  /*d840*/  FSEL R184, R33, -INF , !P6 ;  /* 0xff80000021b87808 */ /* 0x000fe40007000000 */
[----:B------:R-:W-:-:S02]  /*d850*/  FSEL R178, R5, -INF , !P2 ;  /* 0xff80000005b27808 */ /* 0x000fc40005000000 */
[----:B------:R-:W-:Y:S01]  /*d860*/  FSEL R182, R32, -INF , !P1 ;  /* 0xff80000020b67808 */ /* 0x000fe20004800000 */
[----:B------:R-:W2:Y:S01]  /*d870*/  MUFU.TANH R5, R22 ;  /* 0x0000001600057308 */ /* 0x000ea20000002400 */
[CC--:B------:R-:W-:Y:S02]  /*d880*/  ISETP.GE.AND P0, PT, R4.reuse, R17.reuse, PT ;  /* 0x000000110400720c */ /* 0x0c0fe40003f06270 */
[-C--:B------:R-:W-:Y:S01]  /*d890*/  ISETP.GE.AND P6, PT, R4, R16.reuse, PT ;  /* 0x000000100400720c */ /* 0x080fe20003fc6270 */
[----:B------:R-:W-:Y:S01]  /*d8a0*/  FFMA.FTZ R4, R31, UR5, R48 ;  /* 0x000000051f047c23 */ /* 0x000fe20008010030 */
[-C--:B------:R-:W-:Y:S01]  /*d8b0*/  ISETP.GE.AND P2, PT, R3, R17.reuse, PT ;  /* 0x000000110300720c */ /* 0x080fe20003f46270 */
[----:B-1----:R-:W-:Y:S01]  /*d8c0*/  FFMA.FTZ R31, R31, UR5, R50 ;  /* 0x000000051f1f7c23 */ /* 0x002fe20008010032 */
[----:B------:R-:W-:Y:S01]  /*d8d0*/  ISETP.GE.AND P1, PT, R3, R16, PT ;  /* 0x000000100300720c */ /* 0x000fe20003f26270 */
[----:B------:R-:W-:Y:S01]  /*d8e0*/  FFMA.FTZ R3, R30, UR5, R49 ;  /* 0x000000051e037c23 */ /* 0x000fe20008010031 */
[----:B------:R-:W-:Y:S01]  /*d8f0*/  FSEL R193, R4, -INF , !P0 ;  /* 0xff80000004c17808 */ /* 0x000fe20004000000 */
[----:B----4-:R-:W-:Y:S01]  /*d900*/  FFMA.FTZ R30, R30, UR5, R51 ;  /* 0x000000051e1e7c23 */ /* 0x010fe20008010033 */
[----:B------:R-:W-:Y:S01]  /*d910*/  ISETP.GE.AND P0, PT, R2, R17, PT ;  /* 0x000000110200720c */ /* 0x000fe20003f06270 */
[----:B------:R-:W1:Y:S01]  /*d920*/  MUFU.TANH R4, R23 ;  /* 0x0000001700047308 */ /* 0x000e620000002400 */
[----:B------:R-:W-:-:S02]  /*d930*/  FSEL R192, R3, -INF , !P2 ;  /* 0xff80000003c07808 */ /* 0x000fc40005000000 */
[----:B------:R-:W-:Y:S01]  /*d940*/  ISETP.GE.AND P2, PT, R2, R16, PT ;  /* 0x000000100200720c */ /* 0x000fe20003f46270 */
[----:B------:R-:W-:Y:S01]  /*d950*/  FFMA.FTZ R2, R29, UR5, R20 ;  /* 0x000000051d027c23 */ /* 0x000fe20008010014 */
[----:B------:R-:W-:Y:S01]  /*d960*/  FSEL R196, R31, -INF , !P6 ;  /* 0xff8000001fc47808 */ /* 0x000fe20007000000 */
[----:B--2---:R-:W-:Y:S01]  /*d970*/  FFMA.FTZ R29, R29, UR5, R5 ;  /* 0x000000051d1d7c23 */ /* 0x004fe20008010005 */
[----:B------:R-:W-:Y:S02]  /*d980*/  FSEL R195, R30, -INF , !P1 ;  /* 0xff8000001ec37808 */ /* 0x000fe40004800000 */
[----:B------:R-:W-:Y:S02]  /*d990*/  FSEL R190, R2, -INF , !P0 ;  /* 0xff80000002be7808 */ /* 0x000fe40004000000 */
[----:B------:R-:W-:Y:S02]  /*d9a0*/  PLOP3.LUT P0, PT, PT, PT, UP0, 0x80, 0x0 ;  /* 0x000000000000781c */ /* 0x000fe40003f0f008 */
[----:B------:R-:W-:-:S02]  /*d9b0*/  ISETP.GE.AND P6, PT, R0, R17, PT ;  /* 0x000000110000720c */ /* 0x000fc40003fc6270 */
[----:B------:R-:W-:Y:S01]  /*d9c0*/  ISETP.GE.AND P1, PT, R0, R16, PT ;  /* 0x000000100000720c */ /* 0x000fe20003f26270 */
[C---:B------:R-:W-:Y:S01]  /*d9d0*/  FFMA.FTZ R0, R28.reuse, UR5, R21 ;  /* 0x000000051c007c23 */ /* 0x040fe20008010015 */
[----:B-1----:R-:W-:Y:S01]  /*d9e0*/  FFMA.FTZ R28, R28, UR5, R4 ;  /* 0x000000051c1c7c23 */ /* 0x002fe20008010004 */
[----:B------:R-:W-:-:S03]  /*d9f0*/  FSEL R194, R29, -INF , !P2 ;  /* 0xff8000001dc27808 */ /* 0x000fc60005000000 */
[----:B------:R-:W-:Y:S02]  /*da00*/  FSEL R191, R0, -INF , !P6 ;  /* 0xff80000000bf7808 */ /* 0x000fe40007000000 */
        /* <DEDUP_REMOVED lines=69> */
.L_x_778:
[----:B------:R-:W-:Y:S05]  /*de60*/  BSYNC B0 ;  /* 0x0000000000007941 */ /* 0x000fea0003800000 */
.L_x_777:
[----:B------:R-:W0:Y:S02]  /*de70*/  LDGDEPBAR ;  /* 0x00000000000079af */ /* 0x000e240000000000 */
.L_x_776:
[----:B------:R-:W-:Y:S01]  /*de80*/  FMNMX.FTZ R106, R250, R46, !PT ;  /* 0x0000002efa6a7209 */ /* 0x000fe20007810000 */
[----:B-1----:R-:W3:Y:S03]  /*de90*/  LDL.LU R7, [R1+0x14] ;  /* 0x0000140001077983 */ /* 0x002ee60000300800 */
[----:B------:R-:W-:Y:S01]  /*dea0*/  FMNMX.FTZ R106, R56, R106, !PT ;  /* 0x0000006a386a7209 */ /* 0x000fe20007810000 */
[----:B------:R-:W4:Y:S01]  /*deb0*/  LDL.LU R29, [R1+0x1c] ;  /* 0x00001c00011d7983 */ /* 0x000f220000300800 */
        /* <DEDUP_REMOVED lines=34> */
[----:B--2---:R-:W1:Y:S01]  /*e0e0*/  SHFL.BFLY PT, R4, R106, 0x2, 0x1f ;  /* 0x0c401f006a047f89 */ /* 0x004e6200000e0000 */
        /* <DEDUP_REMOVED lines=18> */
[----:B------:R-:W1:Y:S01]  /*e210*/  SHFL.BFLY PT, R3, R106, 0x1, 0x1f ;  /* 0x0c201f006a037f89 */ /* 0x000e6200000e0000 */
[----:B------:R-:W-:Y:S02]  /*e220*/  FMNMX.FTZ R104, R190, R2, !PT ;  /* 0x00000002be687209 */ /* 0x000fe40007810000 */
[----:B------:R-:W-:Y:S02]  /*e230*/  FMNMX.FTZ R0, R185, R0, !PT ;  /* 0x00000000b9007209 */ /* 0x000fe40007810000 */
        /* <DEDUP_REMOVED lines=22> */
[----:B------:R-:W-:Y:S01]  /*e3a0*/  MOV R31, R251 ;  /* 0x000000fb001f7202 */ /* 0x000fe20000000f00 */
[----:B------:R-:W2:Y:S02]  /*e3b0*/  SHFL.BFLY PT, R5, R0, 0x2, 0x1f ;  /* 0x0c401f0000057f89 */ /* 0x000ea400000e0000 */
[----:B------:R5:W2:Y:S02]  /*e3c0*/  MUFU.EX2 R32, R3 ;  /* 0x0000000300207308 */ /* 0x000aa40000000800 */
[----:B------:R-:W2:Y:S01]  /*e3d0*/  SHFL.BFLY PT, R6, R104, 0x1, 0x1f ;  /* 0x0c201f0068067f89 */ /* 0x000ea200000e0000 */
[----:B-----5:R-:W-:Y:S01]  /*e3e0*/  FFMA.FTZ R3, R56, UR19, -R2 ;  /* 0x0000001338037c23 */ /* 0x020fe20008010802 */
[----:B-1----:R-:W-:-:S04]  /*e3f0*/  FMNMX.FTZ R105, R105, R4, !PT ;  /* 0x0000000469697209 */ /* 0x002fc80007810000 */
[----:B------:R1:W-:Y:S01]  /*e400*/  MUFU.EX2 R28, R3 ;  /* 0x00000003001c7308 */ /* 0x0003e20000000800 */
[----:B--2---:R-:W-:Y:S01]  /*e410*/  FMNMX.FTZ R0, R0, R5, !PT ;  /* 0x0000000500007209 */ /* 0x004fe20007810000 */
[----:B------:R-:W2:Y:S01]  /*e420*/  SHFL.BFLY PT, R4, R105, 0x1, 0x1f ;  /* 0x0c201f0069047f89 */ /* 0x000ea200000e0000 */
[----:B------:R-:W-:-:S03]  /*e430*/  FMNMX.FTZ R104, R104, R6, !PT ;  /* 0x0000000668687209 */ /* 0x000fc60007810000 */
[----:B------:R-:W5:Y:S01]  /*e440*/  SHFL.BFLY PT, R103, R0, 0x1, 0x1f ;  /* 0x0c201f0000677f89 */ /* 0x000f6200000e0000 */
[----:B------:R-:W-:Y:S01]  /*e450*/  FSETP.NEU.FTZ.AND P2, PT, R104, -INF , PT ;  /* 0xff8000006800780b */ /* 0x000fe20003f5d000 */
[----:B-1----:R-:W-:-:S04]  /*e460*/  FFMA.FTZ R3, R57, UR19, -R2 ;  /* 0x0000001339037c23 */ /* 0x002fc80008010802 */
[----:B------:R1:W-:Y:S01]  /*e470*/  MUFU.EX2 R252, R3 ;  /* 0x0000000300fc7308 */ /* 0x0003e20000000800 */
[----:B--2---:R-:W-:Y:S02]  /*e480*/  FMNMX.FTZ R105, R105, R4, !PT ;  /* 0x0000000469697209 */ /* 0x004fe40007810000 */
[----:B-----5:R-:W-:-:S03]  /*e490*/  FMNMX.FTZ R103, R0, R103, !PT ;  /* 0x0000006700677209 */ /* 0x020fc60007810000 */
[C---:B------:R-:W-:Y:S01]  /*e4a0*/  FMUL.FTZ R13, R105.reuse, UR19 ;  /* 0x00000013690d7c20 */ /* 0x040fe20008410000 */
[----:B------:R-:W-:Y:S02]  /*e4b0*/  FSETP.NEU.FTZ.AND P3, PT, R105, -INF , PT ;  /* 0xff8000006900780b */ /* 0x000fe40003f7d000 */
[C---:B------:R-:W-:Y:S01]  /*e4c0*/  FSETP.NEU.FTZ.AND P1, PT, R103.reuse, -INF , PT ;  /* 0xff8000006700780b */ /* 0x040fe20003f3d000 */
[----:B------:R-:W-:Y:S01]  /*e4d0*/  FMUL.FTZ R12, R103, UR19 ;  /* 0x00000013670c7c20 */ /* 0x000fe20008410000 */
[----:B------:R-:W-:Y:S01]  /*e4e0*/  FSEL R13, R13, RZ, P3 ;  /* 0x000000ff0d0d7208 */ /* 0x000fe20001800000 */
[----:B-1----:R-:W-:Y:S01]  /*e4f0*/  FFMA.FTZ R3, R101, UR19, -R2 ;  /* 0x0000001365037c23 */ /* 0x002fe20008010802 */
[----:B------:R-:W-:Y:S02]  /*e500*/  MOV R101, R32 ;  /* 0x0000002000657202 */ /* 0x000fe40000000f00 */
[----:B------:R-:W-:Y:S01]  /*e510*/  FSEL R12, R12, RZ, P1 ;  /* 0x000000ff0c0c7208 */ /* 0x000fe20000800000 */
[----:B------:R1:W-:Y:S01]  /*e520*/  MUFU.EX2 R11, R3 ;  /* 0x00000003000b7308 */ /* 0x0003e20000000800 */
[----:B------:R-:W-:-:S03]  /*e530*/  FFMA.FTZ R4, R47, UR19, -R13 ;  /* 0x000000132f047c23 */ /* 0x000fc6000801080d */
[----:B------:R-:W-:-:S04]  /*e540*/  FFMA.FTZ R5, R25, UR19, -R12 ;  /* 0x0000001319057c23 */ /* 0x000fc8000801080c */
[----:B------:R2:W-:Y:S08]  /*e550*/  MUFU.EX2 R247, R4 ;  /* 0x0000000400f77308 */ /* 0x0005f00000000800 */
[----:B------:R5:W-:Y:S01]  /*e560*/  MUFU.EX2 R241, R5 ;  /* 0x0000000500f17308 */ /* 0x000be20000000800 */
[----:B-1----:R-:W-:-:S07]  /*e570*/  FFMA.FTZ R3, R100, UR19, -R2 ;  /* 0x0000001364037c23 */ /* 0x002fce0008010802 */
[----:B------:R1:W-:Y:S01]  /*e580*/  MUFU.EX2 R10, R3 ;  /* 0x00000003000a7308 */ /* 0x0003e20000000800 */
[----:B--2---:R-:W-:-:S07]  /*e590*/  FFMA.FTZ R4, R58, UR19, -R13 ;  /* 0x000000133a047c23 */ /* 0x004fce000801080d */
[----:B------:R-:W-:Y:S01]  /*e5a0*/  MUFU.EX2 R251, R4 ;  /* 0x0000000400fb7308 */ /* 0x000fe20000000800 */
[----:B-----5:R-:W-:Y:S01]  /*e5b0*/  FSEL R5, R106, RZ, P4 ;  /* 0x000000ff6a057208 */ /* 0x020fe20002000000 */
[----:B-1----:R-:W-:-:S06]  /*e5c0*/  FFMA.FTZ R3, R59, UR19, -R2 ;  /* 0x000000133b037c23 */ /* 0x002fcc0008010802 */
[----:B------:R1:W-:Y:S02]  /*e5d0*/  MUFU.EX2 R33, R3 ;  /* 0x0000000300217308 */ /* 0x0003e40000000800 */
[----:B-1----:R-:W-:Y:S01]  /*e5e0*/  FFMA.FTZ R3, R102, UR19, -R2 ;  /* 0x0000001366037c23 */ /* 0x002fe20008010802 */
[----:B------:R-:W-:-:S05]  /*e5f0*/  MOV R102, R31 ;  /* 0x0000001f00667202 */ /* 0x000fca0000000f00 */
[----:B------:R1:W-:Y:S02]  /*e600*/  MUFU.EX2 R9, R3 ;  /* 0x0000000300097308 */ /* 0x0003e40000000800 */
[----:B-1----:R-:W-:Y:S01]  /*e610*/  FFMA.FTZ R3, R107, UR19, -R2 ;  /* 0x000000136b037c23 */ /* 0x002fe20008010802 */
[----:B------:R-:W-:-:S05]  /*e620*/  MOV R107, R30 ;  /* 0x0000001e006b7202 */ /* 0x000fca0000000f00 */
[----:B------:R1:W-:Y:S01]  /*e630*/  MUFU.EX2 R8, R3 ;  /* 0x0000000300087308 */ /* 0x0003e20000000800 */
[----:B---3--:R-:W-:Y:S02]  /*e640*/  MOV R100, R7 ;  /* 0x0000000700647202 */ /* 0x008fe40000000f00 */
[----:B----4-:R-:W-:Y:S01]  /*e650*/  MOV R47, R29 ;  /* 0x0000001d002f7202 */ /* 0x010fe20000000f00 */
[----:B-1----:R-:W-:-:S05]  /*e660*/  FMUL.FTZ R3, R104, UR19 ;  /* 0x0000001368037c20 */ /* 0x002fca0008410000 */
[----:B------:R-:W-:-:S05]  /*e670*/  FSEL R3, R3, RZ, P2 ;  /* 0x000000ff03037208 */ /* 0x000fca0001000000 */
[--C-:B------:R-:W-:Y:S01]  /*e680*/  FFMA.FTZ R0, R42, UR19, -R3.reuse ;  /* 0x000000132a007c23 */ /* 0x100fe20008010803 */
[----:B------:R-:W-:-:S03]  /*e690*/  FFMA.FTZ R4, R27, UR19, -R3 ;  /* 0x000000131b047c23 */ /* 0x000fc60008010803 */
[----:B------:R1:W-:Y:S08]  /*e6a0*/  MUFU.EX2 R243, R0 ;  /* 0x0000000000f37308 */ /* 0x0003f00000000800 */
[----:B------:R-:W-:Y:S01]  /*e6b0*/  MUFU.EX2 R244, R4 ;  /* 0x0000000400f47308 */ /* 0x000fe20000000800 */
[----:B-1----:R-:W-:-:S07]  /*e6c0*/  FFMA.FTZ R0, R26, UR19, -R3 ;  /* 0x000000131a007c23 */ /* 0x002fce0008010803 */
[----:B------:R1:W-:Y:S02]  /*e6d0*/  MUFU.EX2 R245, R0 ;  /* 0x0000000000f57308 */ /* 0x0003e40000000800 */
[----:B-1----:R-:W-:Y:S02]  /*e6e0*/  FFMA.FTZ R0, R24, UR19, -R3 ;  /* 0x0000001318007c23 */ /* 0x002fe40008010803 */
[----:B------:R-:W1:Y:S04]  /*e6f0*/  LDSM.16.MT88.4 R24, [R228+0xa000] ;  /* 0x00a00000e418783b */ /* 0x000e680000004200 */
        /* <DEDUP_REMOVED lines=28> */
[----:B------:R-:W-:Y:S01]  /*e8c0*/  F2FP.BF16.F32.PACK_AB R4, R243, R244 ;  /* 0x000000f4f304723e */ /* 0x000fe200000010ff */
[----:B------:R-:W-:Y:S01]  /*e8d0*/  FMUL.FTZ R152, R152, R44 ;  /* 0x0000002c98987220 */ /* 0x000fe20000410000 */
[--C-:B----4-:R-:W-:Y:S01]  /*e8e0*/  FFMA.FTZ R0, R176, UR19, -R13.reuse ;  /* 0x00000013b0007c23 */ /* 0x110fe2000801080d */
[----:B------:R-:W-:Y:S01]  /*e8f0*/  MOV R176, R28 ;  /* 0x0000001c00b07202 */ /* 0x000fe20000000f00 */
[-C--:B-----5:R-:W-:Y:S01]  /*e900*/  FMUL.FTZ R130, R130, R15.reuse ;  /* 0x0000000f82827220 */ /* 0x0a0fe20000410000 */
[----:B------:R-:W2:Y:S01]  /*e910*/  LDSM.16.MT88.4 R28, [R230+0xa000] ;  /* 0x00a00000e61c783b */ /* 0x000ea20000004200 */
[----:B------:R3:W-:Y:S01]  /*e920*/  MUFU.EX2 R238, R0 ;  /* 0x0000000000ee7308 */ /* 0x0007e20000000800 */
[----:B------:R-:W-:Y:S01]  /*e930*/  FMUL.FTZ R131, R131, R15 ;  /* 0x0000000f83837220 */ /* 0x000fe20000410000 */
[----:B------:R-:W-:Y:S01]  /*e940*/  MOV R249, R33 ;  /* 0x0000002100f97202 */ /* 0x000fe20000000f00 */
[-C--:B------:R-:W-:Y:S01]  /*e950*/  FMUL.FTZ R146, R146, R15.reuse ;  /* 0x0000000f92927220 */ /* 0x080fe20000410000 */
[----:B------:R-:W4:Y:S01]  /*e960*/  LDSM.16.MT88.4 R32, [R228+0xb000] ;  /* 0x00b00000e420783b */ /* 0x000f220000004200 */
        /* <DEDUP_REMOVED lines=9> */
[C---:B-1----:R-:W-:Y:S01]  /*ea00*/  HMMA.16816.F32.BF16 R144, R4.reuse, R24, R144 ;  /* 0x000000180490723c */ /* 0x042fe20000041890 */
[----:B------:R-:W-:Y:S01]  /*ea10*/  MOV R131, R10 ;  /* 0x0000000a00837202 */ /* 0x000fe20000000f00 */
[-C--:B------:R-:W-:Y:S01]  /*ea20*/  FMUL.FTZ R120, R120, R44.reuse ;  /* 0x0000002c78787220 */ /* 0x080fe20000410000 */
[----:B---3--:R-:W-:Y:S01]  /*ea30*/  FFMA.FTZ R0, R177, UR19, -R13 ;  /* 0x00000013b1007c23 */ /* 0x008fe2000801080d */
[----:B------:R-:W-:Y:S01]  /*ea40*/  MOV R177, R11 ;  /* 0x0000000b00b17202 */ /* 0x000fe20000000f00 */
[----:B------:R-:W-:Y:S01]  /*ea50*/  FMUL.FTZ R121, R121, R44 ;  /* 0x0000002c79797220 */ /* 0x000fe20000410000 */
[C---:B------:R-:W-:Y:S01]  /*ea60*/  HMMA.16816.F32.BF16 R152, R4.reuse, R26, R152 ;  /* 0x0000001a0498723c */ /* 0x040fe20000041898 */
[----:B------:R1:W3:Y:S01]  /*ea70*/  MUFU.EX2 R237, R0 ;  /* 0x0000000000ed7308 */ /* 0x0002e20000000800 */
        /* <DEDUP_REMOVED lines=16> */
[--C-:B-1----:R-:W-:Y:S01]  /*eb80*/  FFMA.FTZ R0, R39, UR19, -R3.reuse ;  /* 0x0000001327007c23 */ /* 0x102fe20008010803 */
[----:B---3--:R-:W-:Y:S01]  /*eb90*/  F2FP.BF16.F32.PACK_AB R11, R237, R238 ;  /* 0x000000eeed0b723e */ /* 0x008fe200000010ff */
        /* <DEDUP_REMOVED lines=17> */
[----:B------:R-:W-:Y:S01]  /*ecb0*/  FMUL.FTZ R93, R93, R44 ;  /* 0x0000002c5d5d7220 */ /* 0x000fe20000410000 */
[-C--:B------:R-:W-:Y:S01]  /*ecc0*/  FMUL.FTZ R94, R94, R15.reuse ;  /* 0x0000000f5e5e7220 */ /* 0x080fe20000410000 */
[----:B-1----:R-:W-:Y:S01]  /*ecd0*/  FFMA.FTZ R0, R38, UR19, -R3 ;  /* 0x0000001326007c23 */ /* 0x002fe20008010803 */
[----:B------:R-:W-:Y:S01]  /*ece0*/  FMUL.FTZ R95, R95, R15 ;  /* 0x0000000f5f5f7220 */ /* 0x000fe20000410000 */
[C---:B------:R-:W-:Y:S02]  /*ecf0*/  HMMA.16816.F32.BF16 R168, R4.reuse, R30, R168 ;  /* 0x0000001e04a8723c */ /* 0x040fe400000418a8 */
[----:B------:R1:W2:Y:S04]  /*ed00*/  MUFU.EX2 R235, R0 ;  /* 0x0000000000eb7308 */ /* 0x0002a80000000800 */
[C---:B----4-:R-:W-:Y:S06]  /*ed10*/  HMMA.16816.F32.BF16 R72, R4.reuse, R32, R72 ;  /* 0x000000200448723c */ /* 0x050fec0000041848 */
[C---:B------:R-:W-:Y:S06]  /*ed20*/  HMMA.16816.F32.BF16 R76, R4.reuse, R34, R76 ;  /* 0x00000022044c723c */ /* 0x040fec000004184c */
[----:B------:R-:W-:Y:S01]  /*ed30*/  HMMA.16816.F32.BF16 R88, R4, R48, R88 ;  /* 0x000000300458723c */ /* 0x000fe20000041858 */
[----:B-1----:R-:W-:Y:S01]  /*ed40*/  FMUL.FTZ R0, R8, UR19 ;  /* 0x0000001308007c20 */ /* 0x002fe20008410000 */
[----:B------:R-:W-:-:S03]  /*ed50*/  F2FP.BF16.F32.PACK_AB R8, R176, R101 ;  /* 0x00000065b008723e */ /* 0x000fc600000010ff */
[----:B------:R1:W3:Y:S01]  /*ed60*/  MUFU.EX2 R46, R0 ;  /* 0x00000000002e7308 */ /* 0x0002e20000000800 */
[----:B------:R-:W-:Y:S07]  /*ed70*/  HMMA.16816.F32.BF16 R92, R4, R50, R92 ;  /* 0x00000032045c723c */ /* 0x000fee000004185c */
[----:B--2---:R-:W-:Y:S01]  /*ed80*/  F2FP.BF16.F32.PACK_AB R4, R235, R236 ;  /* 0x000000eceb04723e */ /* 0x004fe200000010ff */
[----:B-1----:R-:W-:Y:S01]  /*ed90*/  FMUL.FTZ R0, R9, UR19 ;  /* 0x0000001309007c20 */ /* 0x002fe20008410000 */
[----:B------:R-:W-:Y:S01]  /*eda0*/  F2FP.BF16.F32.PACK_AB R9, R251, R247 ;  /* 0x000000f7fb09723e */ /* 0x000fe200000010ff */
[-C--:B---3--:R-:W-:Y:S01]  /*edb0*/  FMUL.FTZ R148, R148, R46.reuse ;  /* 0x0000002e94947220 */ /* 0x088fe20000410000 */
        /* <DEDUP_REMOVED lines=60> */
[----:B-1----:R-:W-:Y:S01]  /*f180*/  FFMA.FTZ R0, R52, UR19, -R12 ;  /* 0x0000001334007c23 */ /* 0x002fe2000801080c */
[----:B------:R-:W-:Y:S01]  /*f190*/  FMUL.FTZ R99, R99, R45 ;  /* 0x0000002d63637220 */ /* 0x000fe20000410000 */
[----:B---3--:R-:W-:Y:S01]  /*f1a0*/  F2FP.BF16.F32.PACK_AB R6, R226, R227 ;  /* 0x000000e3e206723e */ /* 0x008fe200000010ff */
[----:B------:R-:W-:Y:S01]  /*f1b0*/  FFMA.FTZ R14, R202, UR19, -R2 ;  /* 0x00000013ca0e7c23 */ /* 0x000fe20008010802 */
[----:B------:R1:W-:Y:S01]  /*f1c0*/  MUFU.EX2 R225, R0 ;  /* 0x0000000000e17308 */ /* 0x0003e20000000800 */
[C---:B------:R-:W-:Y:S01]  /*f1d0*/  HMMA.16816.F32.BF16 R164, R8.reuse, R28, R164 ;  /* 0x0000001c08a4723c */ /* 0x040fe200000418a4 */
[----:B------:R-:W-:Y:S01]  /*f1e0*/  MOV R202, R176 ;  /* 0x000000b000ca7202 */ /* 0x000fe20000000f00 */
[----:B------:R-:W-:Y:S04]  /*f1f0*/  LDSM.16.MT88.4 R124, [R228+0x9c00] ;  /* 0x009c0000e47c783b */ /* 0x000fe80000004200 */
[C---:B------:R-:W-:Y:S01]  /*f200*/  HMMA.16816.F32.BF16 R172, R8.reuse, R30, R172 ;  /* 0x0000001e08ac723c */ /* 0x040fe200000418ac */
[----:B------:R-:W3:Y:S04]  /*f210*/  LDSM.16.MT88.4 R28, [R230+0xa400] ;  /* 0x00a40000e61c783b */ /* 0x000ee80000004200 */
[----:B------:R-:W-:Y:S01]  /*f220*/  LDSM.16.MT88.4 R140, [R230+0x9c00] ;  /* 0x009c0000e68c783b */ /* 0x000fe20000004200 */
[----:B------:R-:W-:Y:S01]  /*f230*/  HMMA.16816.F32.BF16 R68, R8, R32, R68 ;  /* 0x000000200844723c */ /* 0x000fe20000041844 */
[----:B-1----:R-:W-:-:S05]  /*f240*/  FFMA.FTZ R0, R53, UR19, -R12 ;  /* 0x0000001335007c23 */ /* 0x002fca000801080c */
[C---:B------:R-:W-:Y:S01]  /*f250*/  HMMA.16816.F32.BF16 R80, R8.reuse, R34, R80 ;  /* 0x000000220850723c */ /* 0x040fe20000041850 */
[----:B------:R-:W-:Y:S01]  /*f260*/  LDSM.16.MT88.4 R32, [R230+0x9800] ;  /* 0x00980000e620783b */ /* 0x000fe20000004200 */
[----:B------:R1:W2:Y:S04]  /*f270*/  MUFU.EX2 R224, R0 ;  /* 0x0000000000e07308 */ /* 0x0002a80000000800 */
[C---:B------:R-:W-:Y:S06]  /*f280*/  HMMA.16816.F32.BF16 R84, R8.reuse, R48, R84 ;  /* 0x000000300854723c */ /* 0x040fec0000041854 */
[----:B------:R-:W-:Y:S01]  /*f290*/  HMMA.16816.F32.BF16 R96, R8, R50, R96 ;  /* 0x000000320860723c */ /* 0x000fe20000041860 */
[--C-:B-1----:R-:W-:Y:S01]  /*f2a0*/  FFMA.FTZ R0, R37, UR19, -R12.reuse ;  /* 0x0000001325007c23 */ /* 0x102fe2000801080c */
[----:B--2---:R-:W-:Y:S01]  /*f2b0*/  F2FP.BF16.F32.PACK_AB R5, R224, R225 ;  /* 0x000000e1e005723e */ /* 0x004fe200000010ff */
[----:B------:R-:W1:Y:S04]  /*f2c0*/  LDSM.16.MT88.4 R36, [R228+0xb400] ;  /* 0x00b40000e424783b */ /* 0x000e680000004200 */
[----:B------:R-:W-:Y:S01]  /*f2d0*/  F2FP.BF16.F32.PACK_AB R8, R249, R131 ;  /* 0x00000083f908723e */ /* 0x000fe200000010ff */
[----:B------:R2:W-:Y:S01]  /*f2e0*/  MUFU.EX2 R223, R0 ;  /* 0x0000000000df7308 */ /* 0x0005e20000000800 */
[----:B------:R-:W-:Y:S01]  /*f2f0*/  F2FP.BF16.F32.PACK_AB R10, R248, R250 ;  /* 0x000000faf80a723e */ /* 0x000fe200000010ff */
[----:B--2---:R-:W-:-:S06]  /*f300*/  FFMA.FTZ R0, R108, UR19, -R12 ;  /* 0x000000136c007c23 */ /* 0x004fcc000801080c */
[----:B------:R2:W4:Y:S02]  /*f310*/  MUFU.EX2 R222, R0 ;  /* 0x0000000000de7308 */ /* 0x0005240000000800 */
[----:B--2---:R-:W-:Y:S01]  /*f320*/  FFMA.FTZ R0, R183, UR19, -R13 ;  /* 0x00000013b7007c23 */ /* 0x004fe2000801080d */
[----:B----4-:R-:W-:-:S05]  /*f330*/  F2FP.BF16.F32.PACK_AB R7, R222, R223 ;  /* 0x000000dfde07723e */ /* 0x010fca00000010ff */
[----:B------:R-:W-:Y:S02]  /*f340*/  MUFU.EX2 R183, R14 ;  /* 0x0000000e00b77308 */ /* 0x000fe40000000800 */
[C---:B------:R-:W-:Y:S06]  /*f350*/  HMMA.16816.F32.BF16 R48, R4.reuse, R24, R112 ;  /* 0x000000180430723c */ /* 0x040fec0000041870 */
[----:B------:R2:W-:Y:S01]  /*f360*/  MUFU.EX2 R221, R0 ;  /* 0x0000000000dd7308 */ /* 0x0005e20000000800 */
[C---:B------:R-:W-:Y:S06]  /*f370*/  HMMA.16816.F32.BF16 R52, R4.reuse, R26, R120 ;  /* 0x0000001a0434723c */ /* 0x040fec0000041878 */
[C---:B------:R-:W-:Y:S06]  /*f380*/  HMMA.16816.F32.BF16 R108, R4.reuse, R42, R92 ;  /* 0x0000002a046c723c */ /* 0x040fec000004185c */
[----:B------:R-:W-:Y:S01]  /*f390*/  HMMA.16816.F32.BF16 R56, R4, R16, R56 ;  /* 0x000000100438723c */ /* 0x000fe20000041838 */
[----:B--2---:R-:W-:-:S04]  /*f3a0*/  FFMA.FTZ R0, R187, UR19, -R13 ;  /* 0x00000013bb007c23 */ /* 0x004fc8000801080d */
[----:B------:R2:W4:Y:S01]  /*f3b0*/  MUFU.EX2 R220, R0 ;  /* 0x0000000000dc7308 */ /* 0x0005220000000800 */
[C---:B------:R-:W-:Y:S06]  /*f3c0*/  HMMA.16816.F32.BF16 R136, R4.reuse, R18, R136 ;  /* 0x000000120488723c */ /* 0x040fec0000041888 */
[C---:B-----5:R-:W-:Y:S06]  /*f3d0*/  HMMA.16816.F32.BF16 R144, R4.reuse, R20, R144 ;  /* 0x000000140490723c */ /* 0x060fec0000041890 */
[----:B------:R-:W-:Y:S01]  /*f3e0*/  HMMA.16816.F32.BF16 R152, R4, R22, R152 ;  /* 0x000000160498723c */ /* 0x000fe20000041898 */
[----:B--2---:R-:W-:Y:S01]  /*f3f0*/  FFMA.FTZ R0, R188, UR19, -R13 ;  /* 0x00000013bc007c23 */ /* 0x004fe2000801080d */
[----:B----4-:R-:W-:-:S04]  /*f400*/  F2FP.BF16.F32.PACK_AB R9, R220, R221 ;  /* 0x000000dddc09723e */ /* 0x010fc800000010ff */
[C---:B---3--:R-:W-:Y:S01]  /*f410*/  HMMA.16816.F32.BF16 R160, R4.reuse, R28, R160 ;  /* 0x0000001c04a0723c */ /* 0x048fe200000418a0 */
[----:B------:R2:W-:Y:S05]  /*f420*/  MUFU.EX2 R219, R0 ;  /* 0x0000000000db7308 */ /* 0x0005ea0000000800 */
[C---:B------:R-:W-:Y:S06]  /*f430*/  HMMA.16816.F32.BF16 R168, R4.reuse, R30, R168 ;  /* 0x0000001e04a8723c */ /* 0x040fec00000418a8 */
[C---:B-1----:R-:W-:Y:S06]  /*f440*/  HMMA.16816.F32.BF16 R72, R4.reuse, R36, R72 ;  /* 0x000000240448723c */ /* 0x042fec0000041848 */
[----:B------:R-:W-:Y:S01]  /*f450*/  HMMA.16816.F32.BF16 R76, R4, R38, R76 ;  /* 0x00000026044c723c */ /* 0x000fe2000004184c */
[----:B--2---:R-:W-:-:S04]  /*f460*/  FFMA.FTZ R0, R189, UR19, -R13 ;  /* 0x00000013bd007c23 */ /* 0x004fc8000801080d */
[----:B------:R1:W2:Y:S01]  /*f470*/  MUFU.EX2 R218, R0 ;  /* 0x0000000000da7308 */ /* 0x0002a20000000800 */
[----:B------:R-:W-:Y:S01]  /*f480*/  HMMA.16816.F32.BF16 R88, R4, R40, R88 ;  /* 0x000000280458723c */ /* 0x000fe20000041858 */
[----:B-1----:R-:W-:Y:S01]  /*f490*/  FFMA.FTZ R0, R198, UR19, -R2 ;  /* 0x00000013c6007c23 */ /* 0x002fe20008010802 */
[----:B--2---:R-:W-:-:S05]  /*f4a0*/  F2FP.BF16.F32.PACK_AB R11, R218, R219 ;  /* 0x000000dbda0b723e */ /* 0x004fca00000010ff */
[----:B------:R1:W-:Y:S02]  /*f4b0*/  MUFU.EX2 R211, R0 ;  /* 0x0000000000d37308 */ /* 0x0003e40000000800 */
        /* <DEDUP_REMOVED lines=41> */
[----:B---3--:R-:W-:Y:S02]  /*f750*/  F2FP.BF16.F32.PACK_AB R7, R186, R187 ;  /* 0x000000bbba07723e */ /* 0x008fe400000010ff */
[----:B------:R-:W-:-:S03]  /*f760*/  MOV R201, R131 ;  /* 0x0000008300c97202 */ /* 0x000fc60000000f00 */
[----:B------:R2:W-:Y:S02]  /*f770*/  MUFU.EX2 R185, R0 ;  /* 0x0000000000b97308 */ /* 0x0005e40000000800 */
[C---:B------:R-:W-:Y:S06]  /*f780*/  HMMA.16816.F32.BF16 R48, R4.reuse, R24, R48 ;  /* 0x000000180430723c */ /* 0x040fec0000041830 */
[C---:B------:R-:W-:Y:S06]  /*f790*/  HMMA.16816.F32.BF16 R52, R4.reuse, R26, R52 ;  /* 0x0000001a0434723c */ /* 0x040fec0000041834 */
[----:B------:R-:W-:Y:S01]  /*f7a0*/  HMMA.16816.F32.BF16 R56, R4, R32, R56 ;  /* 0x000000200438723c */ /* 0x000fe20000041838 */
[----:B--2---:R-:W-:Y:S01]  /*f7b0*/  FFMA.FTZ R0, R200, UR19, -R2 ;  /* 0x00000013c8007c23 */ /* 0x004fe20008010802 */
[----:B------:R-:W-:-:S03]  /*f7c0*/  MOV R200, R177 ;  /* 0x000000b100c87202 */ /* 0x000fc60000000f00 */
        /* <DEDUP_REMOVED lines=49> */
[----:B-1----:R-:W-:Y:S01]  /*fae0*/  FFMA.FTZ R0, R192, UR19, -R3 ;  /* 0x00000013c0007c23 */ /* 0x002fe20008010803 */
        /* <DEDUP_REMOVED lines=123> */
.L_x_772:
[----:B------:R-:W-:-:S12]  /*102a0*/  UIADD3 UR20, UR21, -0x1, URZ ;  /* 0xffffffff15147890 */ /* 0x000fd8000fffe03f */
.L_x_779:
        /* <DEDUP_REMOVED lines=16> */
[----:B------:R-:W-:Y:S01]  /*103b0*/  MOV R108, R104 ;  /* 0x00000068006c7202 */ /* 0x000fe20000000f00 */
[----:B------:R-:W-:Y:S01]  /*103c0*/  ULDC UR8, c[0x0][0x39c] ;  /* 0x0000e70000087ab9 */ /* 0x000fe20000000800 */
[----:B------:R-:W-:Y:S01]  /*103d0*/  ULDC UR4, c[0x0][0x2ec] ;  /* 0x0000bb0000047ab9 */ /* 0x000fe20000000800 */
[----:B------:R-:W-:-:S06]  /*103e0*/  ULDC.64 UR6, c[0x0][0x248] ;  /* 0x0000920000067ab9 */ /* 0x000fcc0000000a00 */
[----:B------:R-:W1:Y:S08]  /*103f0*/  @!P4 LDC.64 R4, c[0x0][0x220] ;  /* 0x00008800ff04cb82 */ /* 0x000e700000000a00 */
[----:B------:R-:W2:Y:S01]  /*10400*/  @!P4 LDC.64 R2, c[0x0][0x220] ;  /* 0x00008800ff02cb82 */ /* 0x000ea20000000a00 */
[----:B-1----:R1:W-:Y:S04]  /*10410*/  @!P4 STL.64 [R1+0x30], R4 ;  /* 0x000030040100c387 */ /* 0x0023e80000100a00 */
[----:B--2---:R2:W-:Y:S04]  /*10420*/  @!P4 STL.64 [R1+0x28], R2 ;  /* 0x000028020100c387 */ /* 0x0045e80000100a00 */
[----:B-1----:R-:W3:Y:S04]  /*10430*/  LDL.LU.64 R4, [R1] ;  /* 0x0000000001047983 */ /* 0x002ee80000300a00 */
[----:B--2---:R-:W3:Y:S02]  /*10440*/  LDL.LU.64 R2, [R1+0x8] ;  /* 0x0000080001027983 */ /* 0x004ee40000300a00 */
[----:B---3--:R-:W-:-:S05]  /*10450*/  IMAD.MOV.U32 R3, RZ, RZ, R5 ;  /* 0x000000ffff037224 */ /* 0x008fca00078e0005 */
[----:B------:R1:W-:Y:S01]  /*10460*/  STL.64 [R1+0x20], R2 ;  /* 0x0000200201007387 */ /* 0x0003e20000100a00 */
[----:B------:R-:W-:Y:S05]  /*10470*/  BRA `(.L_x_781) ;  /* 0x00000004000c7947 */ /* 0x000fea0003800000 */
.L_x_783:
[----:B------:R-:W2:Y:S01]  /*10480*/  LDL.64 R226, [R1+0x40] ;  /* 0x0000400001e27983 */ /* 0x000ea20000100a00 */
[----:B------:R-:W1:Y:S01]  /*10490*/  @!P4 LDC.64 R8, c[0x0][0x218] ;  /* 0x00008600ff08cb82 */ /* 0x000e620000000a00 */
[----:B------:R-:W-:Y:S02]  /*104a0*/  UIADD3 UR11, UR20, -0x1, URZ ;  /* 0xffffffff140b7890 */ /* 0x000fe4000fffe03f */
[----:B------:R-:W3:Y:S02]  /*104b0*/  LDL.64 R224, [R1+0x38] ;  /* 0x0000380001e07983 */ /* 0x000ee40000100a00 */
[----:B------:R-:W-:Y:S02]  /*104c0*/  USHF.R.S32.HI UR10, URZ, 0x1f, UR11 ;  /* 0x0000001f3f0a7899 */ /* 0x000fe4000801140b */
[----:B------:R4:W-:Y:S01]  /*104d0*/  @P4 STS [R234+0x6000], RZ ;  /* 0x006000ffea004388 */ /* 0x0009e20000000800 */
[----:B------:R-:W-:Y:S01]  /*104e0*/  UIMAD.WIDE.U32 UR26, UR11, UR6, URZ ;  /* 0x000000060b1a72a5 */ /* 0x000fe2000f8e003f */
[----:B------:R-:W5:Y:S01]  /*104f0*/  @!P3 LDC.64 R14, c[0x0][0x218] ;  /* 0x00008600ff0ebb82 */ /* 0x000f620000000a00 */
[----:B------:R-:W-:Y:S01]  /*10500*/  UIMAD UR10, UR10, UR6, URZ ;  /* 0x000000060a0a72a4 */ /* 0x000fe2000f8e023f */
[----:B------:R4:W-:Y:S03]  /*10510*/  @P4 STS [R234+0x6004], RZ ;  /* 0x006004ffea004388 */ /* 0x0009e60000000800 */
[----:B------:R-:W-:Y:S01]  /*10520*/  UIMAD UR10, UR11, UR7, UR10 ;  /* 0x000000070b0a72a4 */ /* 0x000fe2000f8e020a */
[----:B------:R4:W-:Y:S01]  /*10530*/  @P4 STS.64 [R234+0x6008], RZ ;  /* 0x006008ffea004388 */ /* 0x0009e20000000a00 */
[----:B------:R-:W-:Y:S01]  /*10540*/  IMAD.U32 R4, RZ, RZ, UR26 ;  /* 0x0000001aff047e24 */ /* 0x000fe2000f8e00ff */
[----:B------:R-:W4:Y:S01]  /*10550*/  @!P2 LDC.64 R12, c[0x0][0x218] ;  /* 0x00008600ff0cab82 */ /* 0x000f220000000a00 */
[----:B------:R-:W-:Y:S01]  /*10560*/  UIADD3 UR10, UR27, UR10, URZ ;  /* 0x0000000a1b0a7290 */ /* 0x000fe2000fffe03f */
[----:B------:R-:W-:Y:S05]  /*10570*/  IMAD.U32 R5, RZ, RZ, UR26 ;  /* 0x0000001aff057e24 */ /* 0x000fea000f8e00ff */
        /* <DEDUP_REMOVED lines=38> */
[C-C-:B------:R-:W-:Y:S02]  /*107e0*/  @!P3 LEA.HI.X R9, R5.reuse, R17, R6.reuse, 0x1, P1 ;  /* 0x000000110509b211 */ /* 0x140fe400008f0c06 */
        /* <DEDUP_REMOVED lines=12> */
.L_x_781:
[----:B--2---:R-:W2:Y:S01]  /*108b0*/  LDL.64 R18, [R1+0x20] ;  /* 0x0000200001127983 */ /* 0x004ea20000100a00 */
[----:B------:R-:W-:Y:S04]  /*108c0*/  DEPBAR.LE SB0, 0x0 ;  /* 0x000080000000791a */ /* 0x000fe80000000000 */
[----:B------:R-:W-:Y:S01]  /*108d0*/  ISETP.GE.AND P3, PT, R237, UR9, PT ;  /* 0x00000009ed007c0c */ /* 0x000fe2000bf66270 */
[----:B------:R-:W3:Y:S01]  /*108e0*/  LDL R4, [R1+0x30] ;  /* 0x0000300001047983 */ /* 0x000ee20000100800 */
[----:B-1----:R-:W-:Y:S01]  /*108f0*/  MOV R2, UR20 ;  /* 0x0000001400027c02 */ /* 0x002fe20008000f00 */
[----:B------:R-:W-:Y:S01]  /*10900*/  USHF.R.S32.HI UR11, URZ, 0x1f, UR20 ;  /* 0x0000001f3f0b7899 */ /* 0x000fe20008011414 */
[----:B------:R-:W-:Y:S01]  /*10910*/  ISETP.GE.AND P2, PT, R238, UR9, PT ;  /* 0x00000009ee007c0c */ /* 0x000fe2000bf46270 */
[----:B------:R-:W4:Y:S01]  /*10920*/  LDL R0, [R1+0x34] ;  /* 0x0000340001007983 */ /* 0x000f220000100800 */
[----:B------:R-:W-:Y:S03]  /*10930*/  UIMAD UR10, UR12, UR20, URZ ;  /* 0x000000140c0a72a4 */ /* 0x000fe6000f8e023f */
[----:B------:R-:W5:Y:S01]  /*10940*/  LDL R6, [R1+0x28] ;  /* 0x0000280001067983 */ /* 0x000f620000100800 */
[----:B------:R-:W-:Y:S03]  /*10950*/  UIMAD UR10, UR11, UR13, UR10 ;  /* 0x0000000d0b0a72a4 */ /* 0x000fe6000f8e020a */
[----:B------:R-:W5:Y:S01]  /*10960*/  LDL R16, [R1+0x2c] ;  /* 0x00002c0001107983 */ /* 0x000f620000100800 */
[----:B------:R-:W1:Y:S08]  /*10970*/  @!P3 LDC.64 R10, c[0x0][0x220] ;  /* 0x00008800ff0abb82 */ /* 0x000e700000000a00 */
[----:B------:R-:W-:Y:S06]  /*10980*/  BAR.SYNC.DEFER_BLOCKING 0x0 ;  /* 0x0000000000007b1d */ /* 0x000fec0000010000 */
[----:B------:R-:W-:Y:S02]  /*10990*/  @P4 STS.64 [R234+0x9008], RZ ;  /* 0x009008ffea004388 */ /* 0x000fe40000000a00 */
[----:B------:R-:W4:Y:S04]  /*109a0*/  @!P2 LDC.64 R8, c[0x0][0x220] ;  /* 0x00008800ff08ab82 */ /* 0x000f280000000a00 */
[----:B------:R-:W-:Y:S04]  /*109b0*/  @P4 STS [R234+0x9000], RZ ;  /* 0x009000ffea004388 */ /* 0x000fe80000000800 */
[----:B------:R-:W5:Y:S01]  /*109c0*/  @!P3 LDC.64 R12, c[0x0][0x220] ;  /* 0x00008800ff0cbb82 */ /* 0x000f620000000a00 */
[----:B------:R-:W-:Y:S07]  /*109d0*/  @P4 STS [R234+0x9004], RZ ;  /* 0x009004ffea004388 */ /* 0x000fee0000000800 */
[----:B------:R-:W5:Y:S01]  /*109e0*/  @!P2 LDC.64 R14, c[0x0][0x220] ;  /* 0x00008800ff0eab82 */ /* 0x000f620000000a00 */
[----:B------:R-:W1:Y:S02]  /*109f0*/  S2R R235, SR_TID.X ;  /* 0x0000000000eb7919 */ /* 0x000e640000002100 */
[----:B-1----:R-:W-:Y:S04]  /*10a00*/  SHF.L.U32 R235, R235, 0x1, RZ ;  /* 0x00000001ebeb7819 */ /* 0x002fe800000006ff */
[----:B------:R-:W-:Y:S01]  /*10a10*/  LOP3.LUT R235, R235, 0x6, RZ, 0xc0, !PT ;  /* 0x00000006ebeb7812 */ /* 0x000fe200078ec0ff */
[----:B--2---:R-:W-:Y:S05]  /*10a20*/  IMAD.WIDE.U32 R2, R2, UR13, R18 ;  /* 0x0000000d02027c25 */ /* 0x004fea000f8e0012 */
[----:B------:R-:W-:Y:S02]  /*10a30*/  IADD3 R3, R3, UR10, RZ ;  /* 0x0000000a03037c10 */ /* 0x000fe4000fffe0ff */
[C---:B---3--:R-:W-:Y:S02]  /*10a40*/  @!P4 LEA R4, P0, R2.reuse, R4, 0x1 ;  /* 0x000000040204c211 */ /* 0x048fe400078008ff */
[C---:B------:R-:W-:Y:S02]  /*10a50*/  @!P3 LEA R10, P1, R2.reuse, R10, 0x1 ;  /* 0x0000000a020ab211 */ /* 0x040fe400078208ff */
[C-C-:B----4-:R-:W-:Y:S02]  /*10a60*/  @!P4 LEA.HI.X R5, R2.reuse, R0, R3.reuse, 0x1, P0 ;  /* 0x000000000205c211 */ /* 0x150fe400000f0c03 */
[C-C-:B------:R-:W-:Y:S02]  /*10a70*/  @!P3 LEA.HI.X R11, R2.reuse, R11, R3.reuse, 0x1, P1 ;  /* 0x0000000b020bb211 */ /* 0x140fe400008f0c03 */
[C---:B------:R-:W-:Y:S01]  /*10a80*/  @!P2 LEA R8, P0, R2.reuse, R8, 0x1 ;  /* 0x000000080208a211 */ /* 0x040fe200078008ff */
[----:B------:R-:W-:Y:S01]  /*10a90*/  @!PT LDS RZ, [RZ] ;  /* 0x00000000fffff984 */ /* 0x000fe20000000800 */
[----:B------:R-:W-:Y:S01]  /*10aa0*/  @!PT LDS RZ, [RZ] ;  /* 0x00000000fffff984 */ /* 0x000fe20000000800 */
[----:B------:R-:W-:Y:S01]  /*10ab0*/  @!PT LDS RZ, [RZ] ;  /* 0x00000000fffff984 */ /* 0x000fe20000000800 */
[----:B------:R1:W-:Y:S01]  /*10ac0*/  @!P4 LDGSTS.E.BYPASS.LTC128B.128 [R234+0x9000], desc[UR22][R4.64] ;  /* 0x0900000004eacfae */ /* 0x0003e2000b901d56 */
[C---:B------:R-:W-:Y:S02]  /*10ad0*/  IADD3 R0, P5, R2.reuse, UR24, RZ ;  /* 0x0000001802007c10 */ /* 0x040fe4000ffbe0ff */
[----:B------:R-:W-:Y:S02]  /*10ae0*/  @!P2 LEA.HI.X R9, R2, R9, R3, 0x1, P0 ;  /* 0x000000090209a211 */ /* 0x000fe400000f0c03 */
[----:B------:R-:W-:Y:S02]  /*10af0*/  IADD3.X R3, R3, UR18, RZ, P5, !PT ;  /* 0x0000001203037c10 */ /* 0x000fe4000affe4ff */
[C---:B-----5:R-:W-:Y:S01]  /*10b00*/  @!P4 LEA R6, P5, R0.reuse, R6, 0x1 ;  /* 0x000000060006c211 */ /* 0x060fe200078a08ff */
[----:B------:R-:W-:Y:S01]  /*10b10*/  @P3 STS.128 [R234+0xa000], RZ ;  /* 0x00a000ffea003388 */ /* 0x000fe20000000c00 */
[C---:B------:R-:W-:Y:S02]  /*10b20*/  @!P2 LEA R2, P0, R0.reuse, R14, 0x1 ;  /* 0x0000000e0002a211 */ /* 0x040fe400078008ff */
[C-C-:B------:R-:W-:Y:S02]  /*10b30*/  @!P4 LEA.HI.X R7, R0.reuse, R16, R3.reuse, 0x1, P5 ;  /* 0x000000100007c211 */ /* 0x140fe400028f0c03 */
[----:B------:R-:W-:Y:S03]  /*10b40*/  ISETP.LT.AND P5, PT, RZ, UR20, PT ;  /* 0x00000014ff007c0c */ /* 0x000fe6000bfa1270 */
[----:B------:R-:W-:Y:S01]  /*10b50*/  @!PT LDS RZ, [RZ] ;  /* 0x00000000fffff984 */ /* 0x000fe20000000800 */
[----:B------:R-:W-:Y:S01]  /*10b60*/  @!PT LDS RZ, [RZ] ;  /* 0x00000000fffff984 */ /* 0x000fe20000000800 */
[----:B------:R-:W-:Y:S01]  /*10b70*/  @!PT LDS RZ, [RZ] ;  /* 0x00000000fffff984 */ /* 0x000fe20000000800 */
[----:B------:R-:W-:Y:S08]  /*10b80*/  @!P3 LDGSTS.E.BYPASS.LTC128B.128 [R234+0xa000], desc[UR22][R10.64+0x40] ;  /* 0x0a0000400aeabfae */ /* 0x000ff0000b901d56 */
[----:B------:R-:W-:Y:S01]  /*10b90*/  @P2 STS.128 [R234+0xb000], RZ ;  /* 0x00b000ffea002388 */ /* 0x000fe20000000c00 */
[C---:B-1----:R-:W-:Y:S04]  /*10ba0*/  @!P3 LEA R4, P1, R0.reuse, R12, 0x1 ;  /* 0x0000000c0004b211 */ /* 0x042fe800078208ff */
[C-C-:B------:R-:W-:Y:S03]  /*10bb0*/  @!P3 LEA.HI.X R5, R0.reuse, R13, R3.reuse, 0x1, P1 ;  /* 0x0000000d0005b211 */ /* 0x140fe600008f0c03 */
[----:B------:R-:W-:Y:S01]  /*10bc0*/  @!PT LDS RZ, [RZ] ;  /* 0x00000000fffff984 */ /* 0x000fe20000000800 */
[----:B------:R-:W-:Y:S01]  /*10bd0*/  @!PT LDS RZ, [RZ] ;  /* 0x00000000fffff984 */ /* 0x000fe20000000800 */
[----:B------:R-:W-:Y:S01]  /*10be0*/  @!PT LDS RZ, [RZ] ;  /* 0x00000000fffff984 */ /* 0x000fe20000000800 */
[----:B------:R-:W-:Y:S01]  /*10bf0*/  @!P2 LDGSTS.E.BYPASS.LTC128B.128 [R234+0xb000], desc[UR22][R8.64+0x80] ;  /* 0x0b00008008eaafae */ /* 0x000fe2000b901d56 */
[----:B------:R-:W-:Y:S02]  /*10c00*/  @!P2 LEA.HI.X R3, R0, R15, R3, 0x1, P0 ;  /* 0x0000000f0003a211 */ /* 0x000fe400000f0c03 */
[----:B------:R-:W-:Y:S04]  /*10c10*/  MOV R0, UR20 ;  /* 0x0000001400007c02 */ /* 0x000fe80008000f00 */
[----:B------:R-:W-:Y:S01]  /*10c20*/  LEA R0, R0, R235, 0x6 ;  /* 0x000000eb00007211 */ /* 0x000fe200078e30ff */
        /* <DEDUP_REMOVED lines=16> */
[----:B------:R-:W2:Y:S08]  /*10d30*/  LDSM.16.M88.4 R16, [R229+0x6000] ;  /* 0x00600000e510783b */ /* 0x000eb00000000200 */
[----:B------:R-:W3:Y:S01]  /*10d40*/  LDSM.16.M88.4 R60, [R232+0x1000] ;  /* 0x00100000e83c783b */ /* 0x000ee20000000200 */
[----:B-1----:R-:W-:Y:S02]  /*10d50*/  IADD3 R2, R0, 0x1, RZ ;  /* 0x0000000100027810 */ /* 0x002fe40007ffe0ff */
[----:B------:R-:W-:Y:S02]  /*10d60*/  I2FP.F32.S32 R3, R0 ;  /* 0x0000000000037245 */ /* 0x000fe40000201400 */
[----:B------:R-:W-:Y:S03]  /*10d70*/  I2FP.F32.S32 R2, R2 ;  /* 0x0000000200027245 */ /* 0x000fe60000201400 */
[----:B------:R-:W1:Y:S08]  /*10d80*/  LDSM.16.M88.4 R32, [R229+0x6400] ;  /* 0x00640000e520783b */ /* 0x000e700000000200 */
[----:B------:R-:W0:Y:S08]  /*10d90*/  LDGDEPBAR ;  /* 0x00000000000079af */ /* 0x000e300000000000 */
[----:B------:R-:W4:Y:S08]  /*10da0*/  LDSM.16.M88.4 R48, [R229+0x6800] ;  /* 0x00680000e530783b */ /* 0x000f300000000200 */
[----:B------:R-:W5:Y:S01]  /*10db0*/  LDSM.16.M88.4 R176, [R229+0x6c00] ;  /* 0x006c0000e5b0783b */ /* 0x000f620000000200 */
[-C--:B--2---:R-:W-:Y:S07]  /*10dc0*/  HMMA.16816.F32.BF16 R4, R64, R16.reuse, RZ ;  /* 0x000000104004723c */ /* 0x084fee00000418ff */
[----:B------:R-:W-:Y:S01]  /*10dd0*/  LDSM.16.M88.4 R180, [R233] ;  /* 0x00000000e9b4783b */ /* 0x000fe20000000200 */
[C---:B---3--:R-:W-:Y:S07]  /*10de0*/  HMMA.16816.F32.BF16 R8, R60.reuse, R16, RZ ;  /* 0x000000103c08723c */ /* 0x048fee00000418ff */
[----:B------:R-:W2:Y:S01]  /*10df0*/  LDSM.16.M88.4 R184, [R231+0x6000] ;  /* 0x00600000e7b8783b */ /* 0x000ea20000000200 */
[-C--:B------:R-:W-:Y:S06]  /*10e00*/  HMMA.16816.F32.BF16 R12, R60, R18.reuse, RZ ;  /* 0x000000123c0c723c */ /* 0x080fec00000418ff */
[C---:B------:R-:W-:Y:S01]  /*10e10*/  HMMA.16816.F32.BF16 R16, R64.reuse, R18, RZ ;  /* 0x000000124010723c */ /* 0x040fe200000418ff */
[----:B------:R-:W3:Y:S05]  /*10e20*/  LDSM.16.M88.4 R188, [R233+0x1000] ;  /* 0x00100000e9bc783b */ /* 0x000eea0000000200 */
[-C--:B-1----:R-:W-:Y:S03]  /*10e30*/  HMMA.16816.F32.BF16 R20, R64, R32.reuse, RZ ;  /* 0x000000204014723c */ /* 0x082fe600000418ff */
[----:B------:R-:W1:Y:S03]  /*10e40*/  LDSM.16.M88.4 R192, [R231+0x6400] ;  /* 0x00640000e7c0783b */ /* 0x000e660000000200 */
[C---:B------:R-:W-:Y:S05]  /*10e50*/  HMMA.16816.F32.BF16 R24, R60.reuse, R32, RZ ;  /* 0x000000203c18723c */ /* 0x040fea00000418ff */
[----:B------:R-:W1:Y:S01]  /*10e60*/  LDSM.16.M88.4 R196, [R231+0x6800] ;  /* 0x00680000e7c4783b */ /* 0x000e620000000200 */
[-C--:B------:R-:W-:Y:S06]  /*10e70*/  HMMA.16816.F32.BF16 R28, R60, R34.reuse, RZ ;  /* 0x000000223c1c723c */ /* 0x080fec00000418ff */
[C---:B------:R-:W-:Y:S01]  /*10e80*/  HMMA.16816.F32.BF16 R32, R64.reuse, R34, RZ ;  /* 0x000000224020723c */ /* 0x040fe200000418ff */
[----:B------:R-:W1:Y:S05]  /*10e90*/  LDSM.16.M88.4 R200, [R231+0x6c00] ;  /* 0x006c0000e7c8783b */ /* 0x000e6a0000000200 */
        /* <DEDUP_REMOVED lines=14> */
[-C--:B--2---:R-:W-:Y:S03]  /*10f80*/  HMMA.16816.F32.BF16 R4, R180, R184.reuse, R4 ;  /* 0x000000b8b404723c */ /* 0x084fe60000041804 */
[----:B------:R-:W-:Y:S03]  /*10f90*/  LDSM.16.M88.4 R224, [R231+0x8000] ;  /* 0x00800000e7e0783b */ /* 0x000fe60000000200 */
[C---:B---3--:R-:W-:Y:S06]  /*10fa0*/  HMMA.16816.F32.BF16 R8, R188.reuse, R184, R8 ;  /* 0x000000b8bc08723c */ /* 0x048fec0000041808 */
[-C--:B------:R-:W-:Y:S06]  /*10fb0*/  HMMA.16816.F32.BF16 R12, R188, R186.reuse, R12 ;  /* 0x000000babc0c723c */ /* 0x080fec000004180c */
[C---:B------:R-:W-:Y:S01]  /*10fc0*/  HMMA.16816.F32.BF16 R16, R180.reuse, R186, R16 ;  /* 0x000000bab410723c */ /* 0x040fe20000041810 */
[----:B------:R-:W2:Y:S05]  /*10fd0*/  LDSM.16.M88.4 R184, [R229+0x7800] ;  /* 0x00780000e5b8783b */ /* 0x000eaa0000000200 */
        /* <DEDUP_REMOVED lines=15> */
[----:B------:R-:W1:Y:S03]  /*110d0*/  LDSM.16.M88.4 R180, [R233+0x2000] ;  /* 0x00200000e9b4783b */ /* 0x000e660000000200 */
        /* <DEDUP_REMOVED lines=16> */
[-C--:B------:R-:W-:Y:S06]  /*111e0*/  HMMA.16816.F32.BF16 R52, R204, R216.reuse, R52 ;  /* 0x000000d8cc34723c */ /* 0x080fec0000041834 */
[C---:B------:R-:W-:Y:S06]  /*111f0*/  HMMA.16816.F32.BF16 R56, R212.reuse, R216, R56 ;  /* 0x000000d8d438723c */ /* 0x040fec0000041838 */
[-C--:B------:R-:W-:Y:S01]  /*11200*/  HMMA.16816.F32.BF16 R60, R212, R218.reuse, R60 ;  /* 0x000000dad43c723c */ /* 0x080fe2000004183c */
[----:B------:R-:W-:Y:S05]  /*11210*/  LDSM.16.M88.4 R212, [R229+0x8400] ;  /* 0x00840000e5d4783b */ /* 0x000fea0000000200 */
[----:B------:R-:W-:Y:S03]  /*11220*/  HMMA.16816.F32.BF16 R64, R204, R218, R64 ;  /* 0x000000dacc40723c */ /* 0x000fe60000041840 */
[----:B------:R-:W4:Y:S03]  /*11230*/  LDSM.16.M88.4 R204, [R232+0x5000] ;  /* 0x00500000e8cc783b */ /* 0x000f260000000200 */
[-C--:B-1----:R-:W-:Y:S05]  /*11240*/  HMMA.16816.F32.BF16 R4, R180, R188.reuse, R4 ;  /* 0x000000bcb404723c */ /* 0x082fea0000041804 */
[----:B------:R-:W-:Y:S01]  /*11250*/  LDSM.16.M88.4 R216, [R229+0x8c00] ;  /* 0x008c0000e5d8783b */ /* 0x000fe20000000200 */
[C---:B------:R-:W-:Y:S06]  /*11260*/  HMMA.16816.F32.BF16 R8, R192.reuse, R188, R8 ;  /* 0x000000bcc008723c */ /* 0x040fec0000041808 */
[-C--:B------:R-:W-:Y:S06]  /*11270*/  HMMA.16816.F32.BF16 R12, R192, R190.reuse, R12 ;  /* 0x000000bec00c723c */ /* 0x080fec000004180c */
[C---:B------:R-:W-:Y:S01]  /*11280*/  HMMA.16816.F32.BF16 R16, R180.reuse, R190, R16 ;  /* 0x000000beb410723c */ /* 0x040fe20000041810 */
[----:B------:R-:W1:Y:S05]  /*11290*/  LDSM.16.M88.4 R188, [R229+0x8800] ;  /* 0x00880000e5bc783b */ /* 0x000e6a0000000200 */
        /* <DEDUP_REMOVED lines=36> */
[----:B------:R-:W1:Y:S01]  /*114e0*/  MUFU.TANH R195, R4 ;  /* 0x0000000400c37308 */ /* 0x000e620000002400 */
[----:B------:R-:W-:Y:S01]  /*114f0*/  FMUL.FTZ R7, R7, UR8 ;  /* 0x0000000807077c20 */ /* 0x000fe20008410000 */
[----:B------:R-:W-:Y:S01]  /*11500*/  FMUL.FTZ R10, R10, UR8 ;  /* 0x000000080a0a7c20 */ /* 0x000fe20008410000 */
[----:B------:R-:W-:Y:S01]  /*11510*/  FMUL.FTZ R8, R8, UR8 ;  /* 0x0000000808087c20 */ /* 0x000fe20008410000 */
[----:B------:R-:W-:Y:S01]  /*11520*/  FMUL.FTZ R11, R11, UR8 ;  /* 0x000000080b0b7c20 */ /* 0x000fe20008410000 */
[----:B------:R-:W-:Y:S05]  /*11530*/  FMUL.FTZ R9, R9, UR8 ;  /* 0x0000000809097c20 */ /* 0x000fea0008410000 */
[----:B------:R-:W2:Y:S01]  /*11540*/  MUFU.TANH R194, R6 ;  /* 0x0000000600c27308 */ /* 0x000ea20000002400 */
[----:B------:R-:W-:Y:S01]  /*11550*/  FMUL.FTZ R14, R14, UR8 ;  /* 0x000000080e0e7c20 */ /* 0x000fe20008410000 */
[----:B------:R-:W-:Y:S01]  /*11560*/  FMUL.FTZ R15, R15, UR8 ;  /* 0x000000080f0f7c20 */ /* 0x000fe20008410000 */
[----:B------:R-:W-:Y:S01]  /*11570*/  FMUL.FTZ R13, R13, UR8 ;  /* 0x000000080d0d7c20 */ /* 0x000fe20008410000 */
[----:B------:R-:W-:Y:S01]  /*11580*/  FMUL.FTZ R12, R12, UR8 ;  /* 0x000000080c0c7c20 */ /* 0x000fe20008410000 */
[----:B------:R-:W-:Y:S01]  /*11590*/  FMUL.FTZ R16, R16, UR8 ;  /* 0x0000000810107c20 */ /* 0x000fe20008410000 */
[----:B------:R-:W-:Y:S04]  /*115a0*/  FMUL.FTZ R18, R18, UR8 ;  /* 0x0000000812127c20 */ /* 0x000fe80008410000 */
[----:B------:R-:W-:Y:S01]  /*115b0*/  MUFU.TANH R198, R5 ;  /* 0x0000000500c67308 */ /* 0x000fe20000002400 */
[----:B------:R-:W-:Y:S01]  /*115c0*/  FMUL.FTZ R17, R17, UR8 ;  /* 0x0000000811117c20 */ /* 0x000fe20008410000 */
[----:B------:R-:W-:Y:S08]  /*115d0*/  FMUL.FTZ R19, R19, UR8 ;  /* 0x0000000813137c20 */ /* 0x000ff00008410000 */
[----:B------:R3:W-:Y:S10]  /*115e0*/  MUFU.TANH R197, R7 ;  /* 0x0000000700c57308 */ /* 0x0007f40000002400 */
[----:B------:R-:W4:Y:S10]  /*115f0*/  MUFU.TANH R104, R10 ;  /* 0x0000000a00687308 */ /* 0x000f340000002400 */
[----:B------:R-:W5:Y:S01]  /*11600*/  MUFU.TANH R103, R8 ;  /* 0x0000000800677308 */ /* 0x000f620000002400 */
[----:B---3--:R-:W3:Y:S09]  /*11610*/  LDSM.16.M88.4 R4, [R231+0x8400] ;  /* 0x00840000e704783b */ /* 0x008ef20000000200 */
[----:B------:R-:W5:Y:S10]  /*11620*/  MUFU.TANH R192, R11 ;  /* 0x0000000b00c07308 */ /* 0x000f740000002400 */
[----:B------:R1:W5:Y:S10]  /*11630*/  MUFU.TANH R109, R9 ;  /* 0x00000009006d7308 */ /* 0x0003740000002400 */
[----:B------:R-:W-:Y:S10]  /*11640*/  MUFU.TANH R106, R14 ;  /* 0x0000000e006a7308 */ /* 0x000ff40000002400 */
[----:B------:R-:W-:Y:S01]  /*11650*/  MUFU.TANH R193, R15 ;  /* 0x0000000f00c17308 */ /* 0x000fe20000002400 */
[----:B-1----:R-:W1:Y:S09]  /*11660*/  LDSM.16.M88.4 R8, [R231+0x8800] ;  /* 0x00880000e708783b */ /* 0x002e720000000200 */
[----:B------:R-:W-:Y:S01]  /*11670*/  MUFU.TANH R189, R13 ;  /* 0x0000000d00bd7308 */ /* 0x000fe20000002400 */
[-C--:B---3--:R-:W-:Y:S06]  /*11680*/  HMMA.16816.F32.BF16 R20, R220, R4.reuse, R20 ;  /* 0x00000004dc14723c */ /* 0x088fec0000041814 */
[C---:B------:R-:W-:Y:S03]  /*11690*/  HMMA.16816.F32.BF16 R24, R176.reuse, R4, R24 ;  /* 0x00000004b018723c */ /* 0x040fe60000041818 */
[----:B------:R-:W-:Y:S03]  /*116a0*/  MUFU.TANH R105, R12 ;  /* 0x0000000c00697308 */ /* 0x000fe60000002400 */
[-C--:B------:R-:W-:Y:S07]  /*116b0*/  HMMA.16816.F32.BF16 R28, R176, R6.reuse, R28 ;  /* 0x00000006b01c723c */ /* 0x080fee000004181c */
[----:B------:R-:W3:Y:S01]  /*116c0*/  MUFU.TANH R16, R16 ;  /* 0x0000001000107308 */ /* 0x000ee20000002400 */
[C---:B------:R-:W-:Y:S01]  /*116d0*/  HMMA.16816.F32.BF16 R32, R220.reuse, R6, R32 ;  /* 0x00000006dc20723c */ /* 0x040fe20000041820 */
[----:B------:R-:W2:Y:S01]  /*116e0*/  LDSM.16.M88.4 R4, [R231+0x8c00] ;  /* 0x008c0000e704783b */ /* 0x000ea20000000200 */
[----:B------:R-:W-:Y:S07]  /*116f0*/  DEPBAR.LE SB0, 0x0 ;  /* 0x000080000000791a */ /* 0x000fee0000000000 */
[----:B------:R-:W3:Y:S02]  /*11700*/  MUFU.TANH R18, R18 ;  /* 0x0000001200127308 */ /* 0x000ee40000002400 */
[----:B------:R-:W-:Y:S01]  /*11710*/  FMUL.FTZ R23, R23, UR8 ;  /* 0x0000000817177c20 */ /* 0x000fe20008410000 */
[----:B------:R-:W-:Y:S01]  /*11720*/  FMUL.FTZ R21, R21, UR8 ;  /* 0x0000000815157c20 */ /* 0x000fe20008410000 */
[----:B------:R-:W-:Y:S01]  /*11730*/  FMUL.FTZ R22, R22, UR8 ;  /* 0x0000000816167c20 */ /* 0x000fe20008410000 */
[----:B------:R-:W-:Y:S01]  /*11740*/  FMUL.FTZ R26, R26, UR8 ;  /* 0x000000081a1a7c20 */ /* 0x000fe20008410000 */
[----:B------:R-:W-:Y:S04]  /*11750*/  FMUL.FTZ R27, R27, UR8 ;  /* 0x000000081b1b7c20 */ /* 0x000fe80008410000 */
[----:B------:R4:W-:Y:S01]  /*11760*/  MUFU.TANH R181, R23 ;  /* 0x0000001700b57308 */ /* 0x0009e20000002400 */
[----:B------:R-:W-:Y:S01]  /*11770*/  BAR.SYNC.DEFER_BLOCKING 0x0 ;  /* 0x0000000000007b1d */ /* 0x000fe20000010000 */
[-C--:B-1----:R-:W-:Y:S05]  /*11780*/  HMMA.16816.F32.BF16 R36, R220, R8.reuse, R36 ;  /* 0x00000008dc24723c */ /* 0x082fea0000041824 */
[----:B------:R-:W-:Y:S03]  /*11790*/  FMUL.FTZ R30, R30, UR8 ;  /* 0x000000081e1e7c20 */ /* 0x000fe60008410000 */
[----:B------:R1:W3:Y:S01]  /*117a0*/  MUFU.TANH R182, R26 ;  /* 0x0000001a00b67308 */ /* 0x0002e20000002400 */
[C---:B------:R-:W-:Y:S04]  /*117b0*/  HMMA.16816.F32.BF16 R40, R176.reuse, R8, R40 ;  /* 0x00000008b028723c */ /* 0x040fe80000041828 */
[----:B------:R-:W-:Y:S01]  /*117c0*/  FMUL.FTZ R32, R32, UR8 ;  /* 0x0000000820207c20 */ /* 0x000fe20008410000 */
[----:B------:R-:W-:Y:S01]  /*117d0*/  FMUL.FTZ R31, R31, UR8 ;  /* 0x000000081f1f7c20 */ /* 0x000fe20008410000 */
[-C--:B------:R-:W-:Y:S03]  /*117e0*/  HMMA.16816.F32.BF16 R44, R176, R10.reuse, R44 ;  /* 0x0000000ab02c723c */ /* 0x080fe6000004182c */
[----:B------:R5:W-:Y:S02]  /*117f0*/  MUFU.TANH R15, R30 ;  /* 0x0000001e000f7308 */ /* 0x000be40000002400 */
[----:B------:R-:W-:Y:S01]  /*11800*/  FMUL.FTZ R33, R33, UR8 ;  /* 0x0000000821217c20 */ /* 0x000fe20008410000 */
[C---:B------:R-:W-:Y:S07]  /*11810*/  HMMA.16816.F32.BF16 R48, R220.reuse, R10, R48 ;  /* 0x0000000adc30723c */ /* 0x040fee0000041830 */
[----:B------:R3:W-:Y:S01]  /*11820*/  MUFU.TANH R14, R32 ;  /* 0x00000020000e7308 */ /* 0x0007e20000002400 */
[----:B------:R-:W-:Y:S03]  /*11830*/  FMUL.FTZ R36, R36, UR8 ;  /* 0x0000000824247c20 */ /* 0x000fe60008410000 */
[----:B------:R-:W-:Y:S01]  /*11840*/  FMUL.FTZ R25, R25, UR8 ;  /* 0x0000000819197c20 */ /* 0x000fe20008410000 */
[----:B------:R-:W-:Y:S01]  /*11850*/  FMUL.FTZ R29, R29, UR8 ;  /* 0x000000081d1d7c20 */ /* 0x000fe20008410000 */
[----:B------:R-:W-:Y:S01]  /*11860*/  FMUL.FTZ R35, R35, UR8 ;  /* 0x0000000823237c20 */ /* 0x000fe20008410000 */
[-C--:B--2---:R-:W-:Y:S03]  /*11870*/  HMMA.16816.F32.BF16 R52, R220, R4.reuse, R52 ;  /* 0x00000004dc34723c */ /* 0x084fe60000041834 */
[----:B------:R2:W-:Y:S01]  /*11880*/  MUFU.TANH R183, R27 ;  /* 0x0000001b00b77308 */ /* 0x0005e20000002400 */
[----:B------:R-:W-:Y:S01]  /*11890*/  FMUL.FTZ R24, R24, UR8 ;  /* 0x0000000818187c20 */ /* 0x000fe20008410000 */
[----:B------:R-:W-:Y:S01]  /*118a0*/  FMUL.FTZ R28, R28, UR8 ;  /* 0x000000081c1c7c20 */ /* 0x000fe20008410000 */
[----:B------:R-:W-:Y:S01]  /*118b0*/  FMUL.FTZ R34, R34, UR8 ;  /* 0x0000000822227c20 */ /* 0x000fe20008410000 */
[----:B------:R-:W-:Y:S01]  /*118c0*/  FMUL.FTZ R20, R20, UR8 ;  /* 0x0000000814147c20 */ /* 0x000fe20008410000 */
[----:B------:R-:W-:Y:S03]  /*118d0*/  FMUL.FTZ R40, R40, UR8 ;  /* 0x0000000828287c20 */ /* 0x000fe60008410000 */
[----:B------:R-:W-:Y:S01]  /*118e0*/  IADD3 R8, R0, 0x8, RZ ;  /* 0x0000000800087810 */ /* 0x000fe20007ffe0ff */
[C---:B------:R-:W-:Y:S01]  /*118f0*/  HMMA.16816.F32.BF16 R56, R176.reuse, R4, R56 ;  /* 0x00000004b038723c */ /* 0x040fe20000041838 */
[----:B------:R2:W-:Y:S03]  /*11900*/  MUFU.TANH R184, R31 ;  /* 0x0000001f00b87308 */ /* 0x0005e60000002400 */
[----:B------:R-:W-:Y:S01]  /*11910*/  FMUL.FTZ R44, R44, UR8 ;  /* 0x000000082c2c7c20 */ /* 0x000fe20008410000 */
[C---:B----4-:R-:W-:Y:S01]  /*11920*/  FFMA.FTZ R23, R3.reuse, UR5, R195 ;  /* 0x0000000503177c23 */ /* 0x050fe200080100c3 */
[C---:B-1----:R-:W-:Y:S01]  /*11930*/  FFMA.FTZ R26, R3.reuse, UR5, R194 ;  /* 0x00000005031a7c23 */ /* 0x042fe200080100c2 */
[C---:B-----5:R-:W-:Y:S01]  /*11940*/  FFMA.FTZ R30, R3.reuse, UR5, R104 ;  /* 0x00000005031e7c23 */ /* 0x060fe20008010068 */
[----:B---3--:R-:W-:Y:S03]  /*11950*/  FFMA.FTZ R32, R3, UR5, R103 ;  /* 0x0000000503207c23 */ /* 0x008fe60008010067 */
[----:B------:R1:W-:Y:S01]  /*11960*/  MUFU.TANH R110, R33 ;  /* 0x00000021006e7308 */ /* 0x0003e20000002400 */
[-C--:B------:R-:W-:Y:S03]  /*11970*/  HMMA.16816.F32.BF16 R60, R176, R6.reuse, R60 ;  /* 0x00000006b03c723c */ /* 0x080fe6000004183c */
[----:B------:R-:W-:Y:S01]  /*11980*/  IADD3 R9, R0, 0x9, RZ ;  /* 0x0000000900097810 */ /* 0x000fe20007ffe0ff */
[----:B------:R-:W-:Y:S01]  /*11990*/  FMUL.FTZ R50, R50, UR8 ;  /* 0x0000000832327c20 */ /* 0x000fe20008410000 */
[----:B------:R-:W-:Y:S01]  /*119a0*/  I2FP.F32.S32 R3, R8 ;  /* 0x0000000800037245 */ /* 0x000fe20000201400 */
[C---:B--2---:R-:W-:Y:S03]  /*119b0*/  FFMA.FTZ R27, R2.reuse, UR5, R198 ;  /* 0x00000005021b7c23 */ /* 0x044fe600080100c6 */
[----:B------:R2:W-:Y:S02]  /*119c0*/  MUFU.TANH R191, R36 ;  /* 0x0000002400bf7308 */ /* 0x0005e40000002400 */
[----:B------:R-:W-:Y:S01]  /*119d0*/  FFMA.FTZ R31, R2, UR5, R197 ;  /* 0x00000005021f7c23 */ /* 0x000fe200080100c5 */
[----:B------:R-:W-:Y:S04]  /*119e0*/  HMMA.16816.F32.BF16 R64, R220, R6, R64 ;  /* 0x00000006dc40723c */ /* 0x000fe80000041840 */
[----:B------:R-:W-:Y:S01]  /*119f0*/  FMUL.FTZ R42, R42, UR8 ;  /* 0x000000082a2a7c20 */ /* 0x000fe20008410000 */
[----:B------:R-:W-:Y:S02]  /*11a00*/  FMUL.FTZ R38, R38, UR8 ;  /* 0x0000000826267c20 */ /* 0x000fe40008410000 */
[----:B------:R3:W-:Y:S01]  /*11a10*/  MUFU.TANH R102, R21 ;  /* 0x0000001500667308 */ /* 0x0007e20000002400 */
[----:B-1----:R-:W-:Y:S03]  /*11a20*/  FFMA.FTZ R33, R2, UR5, R192 ;  /* 0x0000000502217c23 */ /* 0x002fe600080100c0 */
[----:B------:R-:W-:Y:S01]  /*11a30*/  FMUL.FTZ R39, R39, UR8 ;  /* 0x0000000827277c20 */ /* 0x000fe20008410000 */
[----:B------:R-:W-:Y:S01]  /*11a40*/  FMUL.FTZ R43, R43, UR8 ;  /* 0x000000082b2b7c20 */ /* 0x000fe20008410000 */
[----:B------:R-:W-:Y:S01]  /*11a50*/  FMUL.FTZ R41, R41, UR8 ;  /* 0x0000000829297c20 */ /* 0x000fe20008410000 */
[----:B------:R-:W-:Y:S03]  /*11a60*/  IADD3 R4, R0, 0x18, RZ ;  /* 0x0000001800047810 */ /* 0x000fe60007ffe0ff */
[----:B------:R1:W-:Y:S01]  /*11a70*/  MUFU.TANH R185, R25 ;  /* 0x0000001900b97308 */ /* 0x0003e20000002400 */
[----:B--2---:R-:W-:Y:S01]  /*11a80*/  FFMA.FTZ R36, R2, UR5, R109 ;  /* 0x0000000502247c23 */ /* 0x004fe2000801006d */
[----:B------:R-:W-:Y:S01]  /*11a90*/  I2FP.F32.S32 R2, R9 ;  /* 0x0000000900027245 */ /* 0x000fe20000201400 */
[----:B------:R-:W-:Y:S01]  /*11aa0*/  FMUL.FTZ R37, R37, UR8 ;  /* 0x0000000825257c20 */ /* 0x000fe20008410000 */
[----:B------:R-:W-:Y:S01]  /*11ab0*/  IADD3 R5, R0, 0x19, RZ ;  /* 0x0000001900057810 */ /* 0x000fe20007ffe0ff */
[----:B------:R-:W-:Y:S01]  /*11ac0*/  FMUL.FTZ R47, R47, UR8 ;  /* 0x000000082f2f7c20 */ /* 0x000fe20008410000 */
[----:B------:R-:W-:Y:S01]  /*11ad0*/  FMUL.FTZ R45, R45, UR8 ;  /* 0x000000082d2d7c20 */ /* 0x000fe20008410000 */
[----:B------:R-:W-:Y:S03]  /*11ae0*/  FMUL.FTZ R49, R49, UR8 ;  /* 0x0000000831317c20 */ /* 0x000fe60008410000 */
[----:B------:R2:W-:Y:S01]  /*11af0*/  MUFU.TANH R188, R29 ;  /* 0x0000001d00bc7308 */ /* 0x0005e20000002400 */
[----:B---3--:R-:W-:Y:S01]  /*11b00*/  FFMA.FTZ R21, R3, UR5, R16 ;  /* 0x0000000503157c23 */ /* 0x008fe20008010010 */
[----:B------:R-:W-:Y:S01]  /*11b10*/  FMUL.FTZ R51, R51, UR8 ;  /* 0x0000000833337c20 */ /* 0x000fe20008410000 */
[----:B------:R-:W-:Y:S01]  /*11b20*/  FMUL.FTZ R46, R46, UR8 ;  /* 0x000000082e2e7c20 */ /* 0x000fe20008410000 */
[----:B------:R-:W-:Y:S01]  /*11b30*/  FMUL.FTZ R48, R48, UR8 ;  /* 0x0000000830307c20 */ /* 0x000fe20008410000 */
[----:B------:R-:W-:Y:S01]  /*11b40*/  FMUL.FTZ R52, R52, UR8 ;  /* 0x0000000834347c20 */ /* 0x000fe20008410000 */
[----:B------:R-:W-:Y:S01]  /*11b50*/  FMUL.FTZ R54, R54, UR8 ;  /* 0x0000000836367c20 */ /* 0x000fe20008410000 */
[----:B------:R-:W-:Y:S03]  /*11b60*/  FMUL.FTZ R58, R58, UR8 ;  /* 0x000000083a3a7c20 */ /* 0x000fe60008410000 */
[----:B------:R3:W-:Y:S01]  /*11b70*/  MUFU.TANH R13, R35 ;  /* 0x00000023000d7308 */ /* 0x0007e20000002400 */
[----:B-1----:R-:W-:Y:S01]  /*11b80*/  FFMA.FTZ R25, R3, UR5, R18 ;  /* 0x0000000503197c23 */ /* 0x002fe20008010012 */
[----:B------:R-:W-:Y:S01]  /*11b90*/  FMUL.FTZ R56, R56, UR8 ;  /* 0x0000000838387c20 */ /* 0x000fe20008410000 */
[----:B------:R-:W-:Y:S01]  /*11ba0*/  FMUL.FTZ R53, R53, UR8 ;  /* 0x0000000835357c20 */ /* 0x000fe20008410000 */
[----:B------:R-:W-:Y:S01]  /*11bb0*/  FMUL.FTZ R55, R55, UR8 ;  /* 0x0000000837377c20 */ /* 0x000fe20008410000 */
[----:B------:R-:W-:Y:S01]  /*11bc0*/  FMUL.FTZ R59, R59, UR8 ;  /* 0x000000083b3b7c20 */ /* 0x000fe20008410000 */
[----:B------:R-:W-:Y:S01]  /*11bd0*/  FMUL.FTZ R57, R57, UR8 ;  /* 0x0000000839397c20 */ /* 0x000fe20008410000 */
[----:B------:R-:W-:Y:S03]  /*11be0*/  FMUL.FTZ R60, R60, UR8 ;  /* 0x000000083c3c7c20 */ /* 0x000fe60008410000 */
[----:B------:R-:W1:Y:S01]  /*11bf0*/  MUFU.TANH R17, R17 ;  /* 0x0000001100117308 */ /* 0x000e620000002400 */
[----:B--2---:R-:W-:Y:S01]  /*11c00*/  FFMA.FTZ R29, R3, UR5, R106 ;  /* 0x00000005031d7c23 */ /* 0x004fe2000801006a */
[----:B------:R-:W-:Y:S01]  /*11c10*/  FMUL.FTZ R64, R64, UR8 ;  /* 0x0000000840407c20 */ /* 0x000fe20008410000 */
[----:B------:R-:W-:Y:S01]  /*11c20*/  FMUL.FTZ R62, R62, UR8 ;  /* 0x000000083e3e7c20 */ /* 0x000fe20008410000 */
[----:B------:R-:W-:Y:S01]  /*11c30*/  FMUL.FTZ R9, R65, UR8 ;  /* 0x0000000841097c20 */ /* 0x000fe20008410000 */
[----:B------:R-:W-:Y:S01]  /*11c40*/  FMUL.FTZ R8, R67, UR8 ;  /* 0x0000000843087c20 */ /* 0x000fe20008410000 */
[----:B------:R-:W-:Y:S04]  /*11c50*/  FMUL.FTZ R63, R63, UR8 ;  /* 0x000000083f3f7c20 */ /* 0x000fe80008410000 */
[----:B------:R-:W-:Y:S01]  /*11c60*/  MUFU.TANH R19, R19 ;  /* 0x0000001300137308 */ /* 0x000fe20000002400 */
[----:B---3--:R-:W-:Y:S01]  /*11c70*/  FFMA.FTZ R35, R3, UR5, R105 ;  /* 0x0000000503237c23 */ /* 0x008fe20008010069 */
[----:B------:R-:W-:Y:S04]  /*11c80*/  IADD3 R3, R0, 0x10, RZ ;  /* 0x0000001000037810 */ /* 0x000fe80007ffe0ff */
[----:B------:R-:W-:Y:S04]  /*11c90*/  I2FP.F32.S32 R3, R3 ;  /* 0x0000000300037245 */ /* 0x000fe80000201400 */
[----:B------:R1:W2:Y:S01]  /*11ca0*/  MUFU.TANH R180, R22 ;  /* 0x0000001600b47308 */ /* 0x0002a20000002400 */
[C---:B------:R-:W-:Y:S09]  /*11cb0*/  FFMA.FTZ R182, R3.reuse, UR5, R182 ;  /* 0x0000000503b67c23 */ /* 0x040ff200080100b6 */
[----:B------:R3:W4:Y:S10]  /*11cc0*/  MUFU.TANH R187, R24 ;  /* 0x0000001800bb7308 */ /* 0x0007340000002400 */
[----:B------:R5:W-:Y:S01]  /*11cd0*/  MUFU.TANH R186, R28 ;  /* 0x0000001c00ba7308 */ /* 0x000be20000002400 */
[C---:B-1----:R-:W-:Y:S01]  /*11ce0*/  FFMA.FTZ R22, R2.reuse, UR5, R17 ;  /* 0x0000000502167c23 */ /* 0x042fe20008010011 */
[C---:B--2---:R-:W-:Y:S08]  /*11cf0*/  FFMA.FTZ R180, R3.reuse, UR5, R180 ;  /* 0x0000000503b47c23 */ /* 0x044ff000080100b4 */
[----:B------:R1:W-:Y:S01]  /*11d00*/  MUFU.TANH R111, R34 ;  /* 0x00000022006f7308 */ /* 0x0003e20000002400 */
[C---:B---3--:R-:W-:Y:S01]  /*11d10*/  FFMA.FTZ R24, R2.reuse, UR5, R19 ;  /* 0x0000000502187c23 */ /* 0x048fe20008010013 */
[C---:B----4-:R-:W-:Y:S08]  /*11d20*/  FFMA.FTZ R187, R3.reuse, UR5, R187 ;  /* 0x0000000503bb7c23 */ /* 0x050ff000080100bb */
[----:B------:R-:W2:Y:S01]  /*11d30*/  MUFU.TANH R20, R20 ;  /* 0x0000001400147308 */ /* 0x000ea20000002400 */
[C---:B-----5:R-:W-:Y:S09]  /*11d40*/  FFMA.FTZ R28, R2.reuse, UR5, R193 ;  /* 0x00000005021c7c23 */ /* 0x060ff200080100c1 */
[----:B------:R2:W-:Y:S01]  /*11d50*/  MUFU.TANH R12, R40 ;  /* 0x00000028000c7308 */ /* 0x0005e20000002400 */
[----:B-1----:R-:W-:Y:S01]  /*11d60*/  FFMA.FTZ R34, R2, UR5, R189 ;  /* 0x0000000502227c23 */ /* 0x002fe200080100bd */
[----:B------:R-:W-:Y:S04]  /*11d70*/  IADD3 R2, R0, 0x11, RZ ;  /* 0x0000001100027810 */ /* 0x000fe80007ffe0ff */
[----:B------:R-:W-:Y:S04]  /*11d80*/  I2FP.F32.S32 R2, R2 ;  /* 0x0000000200027245 */ /* 0x000fe80000201400 */
[----:B------:R1:W-:Y:S01]  /*11d90*/  MUFU.TANH R11, R44 ;  /* 0x0000002c000b7308 */ /* 0x0003e20000002400 */
[C---:B------:R-:W-:Y:S01]  /*11da0*/  FFMA.FTZ R181, R2.reuse, UR5, R181 ;  /* 0x0000000502b57c23 */ /* 0x040fe200080100b5 */
[C---:B------:R-:W-:Y:S01]  /*11db0*/  FFMA.FTZ R183, R2.reuse, UR5, R183 ;  /* 0x0000000502b77c23 */ /* 0x040fe200080100b7 */
[----:B------:R-:W-:Y:S07]  /*11dc0*/  FFMA.FTZ R185, R2, UR5, R185 ;  /* 0x0000000502b97c23 */ /* 0x000fee00080100b9 */
[----:B------:R3:W-:Y:S01]  /*11dd0*/  MUFU.TANH R10, R50 ;  /* 0x00000032000a7308 */ /* 0x0007e20000002400 */
[----:B--2---:R-:W-:Y:S01]  /*11de0*/  FFMA.FTZ R40, R3, UR5, R20 ;  /* 0x0000000503287c23 */ /* 0x004fe20008010014 */
[----:B------:R-:W-:Y:S01]  /*11df0*/  I2FP.F32.S32 R3, R4 ;  /* 0x0000000400037245 */ /* 0x000fe20000201400 */
[----:B------:R-:W-:Y:S01]  /*11e00*/  FMUL.FTZ R20, R61, UR8 ;  /* 0x000000083d147c20 */ /* 0x000fe20008410000 */
[----:B------:R-:W-:Y:S03]  /*11e10*/  IADD3 R4, R0, 0x29, RZ ;  /* 0x0000002900047810 */ /* 0x000fe60007ffe0ff */
[C---:B------:R-:W-:Y:S03]  /*11e20*/  FFMA.FTZ R179, R3.reuse, UR5, R15 ;  /* 0x0000000503b37c23 */ /* 0x040fe6000801000f */
[----:B------:R-:W2:Y:S01]  /*11e30*/  MUFU.TANH R196, R38 ;  /* 0x0000002600c47308 */ /* 0x000ea20000002400 */
[----:B-1----:R-:W-:Y:S01]  /*11e40*/  FFMA.FTZ R44, R2, UR5, R102 ;  /* 0x00000005022c7c23 */ /* 0x002fe20008010066 */
[----:B------:R-:W-:Y:S01]  /*11e50*/  I2FP.F32.S32 R2, R5 ;  /* 0x0000000500027245 */ /* 0x000fe20000201400 */
[C---:B------:R-:W-:Y:S01]  /*11e60*/  FFMA.FTZ R186, R3.reuse, UR5, R186 ;  /* 0x0000000503ba7c23 */ /* 0x040fe200080100ba */
[C---:B------:R-:W-:Y:S01]  /*11e70*/  FFMA.FTZ R111, R3.reuse, UR5, R111 ;  /* 0x00000005036f7c23 */ /* 0x040fe2000801006f */
[----:B------:R-:W-:Y:S02]  /*11e80*/  IADD3 R5, R0, 0x28, RZ ;  /* 0x0000002800057810 */ /* 0x000fe40007ffe0ff */
[----:B------:R-:W-:Y:S03]  /*11e90*/  FFMA.FTZ R184, R2, UR5, R184 ;  /* 0x0000000502b87c23 */ /* 0x000fe600080100b8 */
[----:B------:R-:W1:Y:S01]  /*11ea0*/  MUFU.TANH R42, R42 ;  /* 0x0000002a002a7308 */ /* 0x000e620000002400 */
[----:B---3--:R-:W-:Y:S01]  /*11eb0*/  FFMA.FTZ R50, R3, UR5, R14 ;  /* 0x0000000503327c23 */ /* 0x008fe2000801000e */
[----:B------:R-:W-:Y:S01]  /*11ec0*/  IADD3 R3, R0, 0x20, RZ ;  /* 0x0000002000037810 */ /* 0x000fe20007ffe0ff */
[C---:B------:R-:W-:Y:S01]  /*11ed0*/  FFMA.FTZ R188, R2.reuse, UR5, R188 ;  /* 0x0000000502bc7c23 */ /* 0x040fe200080100bc */
[C---:B------:R-:W-:Y:S01]  /*11ee0*/  FFMA.FTZ R110, R2.reuse, UR5, R110 ;  /* 0x00000005026e7c23 */ /* 0x040fe2000801006e */
[----:B------:R-:W-:Y:S01]  /*11ef0*/  FFMA.FTZ R178, R2, UR5, R13 ;  /* 0x0000000502b27c23 */ /* 0x000fe2000801000d */
[----:B------:R-:W-:Y:S04]  /*11f00*/  IADD3 R2, R0, 0x21, RZ ;  /* 0x0000002100027810 */ /* 0x000fe80007ffe0ff */
[----:B------:R-:W3:Y:S01]  /*11f10*/  MUFU.TANH R190, R37 ;  /* 0x0000002500be7308 */ /* 0x000ee20000002400 */
[----:B------:R-:W-:Y:S02]  /*11f20*/  I2FP.F32.S32 R3, R3 ;  /* 0x0000000300037245 */ /* 0x000fe40000201400 */
[----:B------:R-:W-:Y:S03]  /*11f30*/  I2FP.F32.S32 R2, R2 ;  /* 0x0000000200027245 */ /* 0x000fe60000201400 */
[C---:B------:R-:W-:Y:S01]  /*11f40*/  FFMA.FTZ R191, R3.reuse, UR5, R191 ;  /* 0x0000000503bf7c23 */ /* 0x040fe200080100bf */
[C---:B--2---:R-:W-:Y:S03]  /*11f50*/  FFMA.FTZ R196, R3.reuse, UR5, R196 ;  /* 0x0000000503c47c23 */ /* 0x044fe600080100c4 */
[----:B------:R-:W2:Y:S01]  /*11f60*/  MUFU.TANH R39, R39 ;  /* 0x0000002700277308 */ /* 0x000ea20000002400 */
[C---:B-1----:R-:W-:Y:S01]  /*11f70*/  FFMA.FTZ R199, R3.reuse, UR5, R42 ;  /* 0x0000000503c77c23 */ /* 0x042fe2000801002a */
[----:B------:R-:W-:Y:S01]  /*11f80*/  FFMA.FTZ R202, R3, UR5, R12 ;  /* 0x0000000503ca7c23 */ /* 0x000fe2000801000c */
[----:B------:R-:W-:Y:S01]  /*11f90*/  I2FP.F32.S32 R3, R5 ;  /* 0x0000000500037245 */ /* 0x000fe20000201400 */
[----:B------:R-:W-:Y:S06]  /*11fa0*/  FMUL.FTZ R5, R66, UR8 ;  /* 0x0000000842057c20 */ /* 0x000fec0008410000 */
[----:B------:R-:W1:Y:S01]  /*11fb0*/  MUFU.TANH R43, R43 ;  /* 0x0000002b002b7308 */ /* 0x000e620000002400 */
[C---:B---3--:R-:W-:Y:S01]  /*11fc0*/  FFMA.FTZ R190, R2.reuse, UR5, R190 ;  /* 0x0000000502be7c23 */ /* 0x048fe200080100be */
[C---:B------:R-:W-:Y:S01]  /*11fd0*/  FFMA.FTZ R204, R3.reuse, UR5, R11 ;  /* 0x0000000503cc7c23 */ /* 0x040fe2000801000b */
[C---:B------:R-:W-:Y:S07]  /*11fe0*/  FFMA.FTZ R193, R3.reuse, UR5, R10 ;  /* 0x0000000503c17c23 */ /* 0x040fee000801000a */
[----:B------:R-:W3:Y:S01]  /*11ff0*/  MUFU.TANH R41, R41 ;  /* 0x0000002900297308 */ /* 0x000ee20000002400 */
[C---:B--2---:R-:W-:Y:S09]  /*12000*/  FFMA.FTZ R195, R2.reuse, UR5, R39 ;  /* 0x0000000502c37c23 */ /* 0x044ff20008010027 */
[----:B------:R-:W2:Y:S01]  /*12010*/  MUFU.TANH R47, R47 ;  /* 0x0000002f002f7308 */ /* 0x000ea20000002400 */
[C---:B-1----:R-:W-:Y:S09]  /*12020*/  FFMA.FTZ R197, R2.reuse, UR5, R43 ;  /* 0x0000000502c57c23 */ /* 0x042ff2000801002b */
[----:B------:R-:W1:Y:S01]  /*12030*/  MUFU.TANH R45, R45 ;  /* 0x0000002d002d7308 */ /* 0x000e620000002400 */
[----:B---3--:R-:W-:Y:S01]  /*12040*/  FFMA.FTZ R203, R2, UR5, R41 ;  /* 0x0000000502cb7c23 */ /* 0x008fe20008010029 */
[----:B------:R-:W-:Y:S02]  /*12050*/  I2FP.F32.S32 R2, R4 ;  /* 0x0000000400027245 */ /* 0x000fe40000201400 */
[----:B------:R-:W-:Y:S06]  /*12060*/  IADD3 R4, R0, 0x38, RZ ;  /* 0x0000003800047810 */ /* 0x000fec0007ffe0ff */
[----:B------:R-:W3:Y:S01]  /*12070*/  MUFU.TANH R49, R49 ;  /* 0x0000003100317308 */ /* 0x000ee20000002400 */
[C---:B--2---:R-:W-:Y:S09]  /*12080*/  FFMA.FTZ R198, R2.reuse, UR5, R47 ;  /* 0x0000000502c67c23 */ /* 0x044ff2000801002f */
[----:B------:R-:W2:Y:S01]  /*12090*/  MUFU.TANH R51, R51 ;  /* 0x0000003300337308 */ /* 0x000ea20000002400 */
[C---:B-1----:R-:W-:Y:S09]  /*120a0*/  FFMA.FTZ R205, R2.reuse, UR5, R45 ;  /* 0x0000000502cd7c23 */ /* 0x042ff2000801002d */
[----:B------:R-:W1:Y:S01]  /*120b0*/  MUFU.TANH R46, R46 ;  /* 0x0000002e002e7308 */ /* 0x000e620000002400 */
[C---:B---3--:R-:W-:Y:S09]  /*120c0*/  FFMA.FTZ R192, R2.reuse, UR5, R49 ;  /* 0x0000000502c07c23 */ /* 0x048ff20008010031 */
[----:B------:R-:W3:Y:S01]  /*120d0*/  MUFU.TANH R48, R48 ;  /* 0x0000003000307308 */ /* 0x000ee20000002400 */
[----:B--2---:R-:W-:Y:S01]  /*120e0*/  FFMA.FTZ R194, R2, UR5, R51 ;  /* 0x0000000502c27c23 */ /* 0x004fe20008010033 */
[C---:B------:R-:W-:Y:S04]  /*120f0*/  IADD3 R2, R0.reuse, 0x30, RZ ;  /* 0x0000003000027810 */ /* 0x040fe80007ffe0ff */
[----:B------:R-:W-:Y:S04]  /*12100*/  I2FP.F32.S32 R2, R2 ;  /* 0x0000000200027245 */ /* 0x000fe80000201400 */
[----:B------:R-:W2:Y:S01]  /*12110*/  MUFU.TANH R52, R52 ;  /* 0x0000003400347308 */ /* 0x000ea20000002400 */
[C---:B-1----:R-:W-:Y:S09]  /*12120*/  FFMA.FTZ R200, R3.reuse, UR5, R46 ;  /* 0x0000000503c87c23 */ /* 0x042ff2000801002e */
[----:B------:R-:W1:Y:S01]  /*12130*/  MUFU.TANH R54, R54 ;  /* 0x0000003600367308 */ /* 0x000e620000002400 */
[----:B---3--:R-:W-:Y:S01]  /*12140*/  FFMA.FTZ R189, R3, UR5, R48 ;  /* 0x0000000503bd7c23 */ /* 0x008fe20008010030 */
[C---:B------:R-:W-:Y:S02]  /*12150*/  IADD3 R3, R0.reuse, 0x31, RZ ;  /* 0x0000003100037810 */ /* 0x040fe40007ffe0ff */
[----:B------:R-:W-:Y:S02]  /*12160*/  IADD3 R0, R0, 0x39, RZ ;  /* 0x0000003900007810 */ /* 0x000fe40007ffe0ff */
[----:B------:R-:W-:Y:S02]  /*12170*/  I2FP.F32.S32 R3, R3 ;  /* 0x0000000300037245 */ /* 0x000fe40000201400 */
[----:B------:R-:W-:Y:S02]  /*12180*/  I2FP.F32.S32 R0, R0 ;  /* 0x0000000000007245 */ /* 0x000fe40000201400 */
        /* <DEDUP_REMOVED lines=8> */
[----:B------:R-:W-:Y:S02]  /*12210*/  I2FP.F32.S32 R2, R4 ;  /* 0x0000000400027245 */ /* 0x000fe40000201400 */
[----:B------:R-:W-:Y:S06]  /*12220*/  FMNMX.FTZ R4, R23, R100, !PT ;  /* 0x0000006417047209 */ /* 0x000fec0007810000 */
[----:B------:R-:W2:Y:S01]  /*12230*/  MUFU.TANH R59, R59 ;  /* 0x0000003b003b7308 */ /* 0x000ea20000002400 */
[C---:B-1----:R-:W-:Y:S09]  /*12240*/  FFMA.FTZ R209, R3.reuse, UR5, R53 ;  /* 0x0000000503d17c23 */ /* 0x042ff20008010035 */
[----:B------:R-:W1:Y:S01]  /*12250*/  MUFU.TANH R6, R57 ;  /* 0x0000003900067308 */ /* 0x000e620000002400 */
[C---:B---3--:R-:W-:Y:S09]  /*12260*/  FFMA.FTZ R212, R3.reuse, UR5, R55 ;  /* 0x0000000503d47c23 */ /* 0x048ff20008010037 */
[----:B------:R-:W3:Y:S01]  /*12270*/  MUFU.TANH R5, R5 ;  /* 0x0000000500057308 */ /* 0x000ee20000002400 */
[C---:B--2---:R-:W-:Y:S09]  /*12280*/  FFMA.FTZ R214, R3.reuse, UR5, R59 ;  /* 0x0000000503d67c23 */ /* 0x044ff2000801003b */
[----:B------:R-:W2:Y:S01]  /*12290*/  MUFU.TANH R109, R62 ;  /* 0x0000003e006d7308 */ /* 0x000ea20000002400 */
[----:B-1----:R-:W-:Y:S01]  /*122a0*/  FFMA.FTZ R216, R3, UR5, R6 ;  /* 0x0000000503d87c23 */ /* 0x002fe20008010006 */
[----:B------:R-:W-:Y:S02]  /*122b0*/  FMNMX.FTZ R3, R26, R101, !PT ;  /* 0x000000651a037209 */ /* 0x000fe40007810000 */
[----:B------:R-:W-:Y:S02]  /*122c0*/  FMNMX.FTZ R6, R27, R4, !PT ;  /* 0x000000041b067209 */ /* 0x000fe40007810000 */
[----:B------:R-:W-:Y:S02]  /*122d0*/  FMNMX.FTZ R4, R31, R3, !PT ;  /* 0x000000031f047209 */ /* 0x000fe40007810000 */
[----:B------:R-:W-:Y:S02]  /*122e0*/  FMNMX.FTZ R6, R21, R6, !PT ;  /* 0x0000000615067209 */ /* 0x000fe40007810000 */
[----:B------:R-:W1:Y:S01]  /*122f0*/  MUFU.TANH R60, R60 ;  /* 0x0000003c003c7308 */ /* 0x000e620000002400 */
[----:B------:R-:W-:Y:S01]  /*12300*/  FMNMX.FTZ R4, R25, R4, !PT ;  /* 0x0000000419047209 */ /* 0x000fe20007810000 */
[----:B---3--:R-:W-:Y:S01]  /*12310*/  FFMA.FTZ R211, R2, UR5, R5 ;  /* 0x0000000502d37c23 */ /* 0x008fe20008010005 */
[----:B------:R-:W-:Y:S02]  /*12320*/  FMNMX.FTZ R5, R32, R108, !PT ;  /* 0x0000006c20057209 */ /* 0x000fe40007810000 */
[----:B------:R-:W-:Y:S02]  /*12330*/  FMNMX.FTZ R6, R22, R6, !PT ;  /* 0x0000000616067209 */ /* 0x000fe40007810000 */
[----:B------:R-:W-:Y:S03]  /*12340*/  FMNMX.FTZ R3, R36, R5, !PT ;  /* 0x0000000524037209 */ /* 0x000fe60007810000 */
[----:B------:R-:W3:Y:S01]  /*12350*/  MUFU.TANH R64, R64 ;  /* 0x0000004000407308 */ /* 0x000ee20000002400 */
[----:B------:R-:W-:Y:S01]  /*12360*/  FMNMX.FTZ R5, R24, R4, !PT ;  /* 0x0000000418057209 */ /* 0x000fe20007810000 */
[----:B--2---:R-:W-:Y:S01]  /*12370*/  FFMA.FTZ R109, R2, UR5, R109 ;  /* 0x00000005026d7c23 */ /* 0x004fe2000801006d */
[----:B------:R-:W-:Y:S02]  /*12380*/  FMNMX.FTZ R3, R35, R3, !PT ;  /* 0x0000000323037209 */ /* 0x000fe40007810000 */
[----:B------:R-:W-:Y:S02]  /*12390*/  FMNMX.FTZ R6, R40, R6, !PT ;  /* 0x0000000628067209 */ /* 0x000fe40007810000 */
[----:B------:R-:W-:Y:S03]  /*123a0*/  FMNMX.FTZ R3, R34, R3, !PT ;  /* 0x0000000322037209 */ /* 0x000fe60007810000 */
[----:B------:R-:W2:Y:S01]  /*123b0*/  MUFU.TANH R9, R9 ;  /* 0x0000000900097308 */ /* 0x000ea20000002400 */
[----:B------:R-:W-:Y:S01]  /*123c0*/  FMNMX.FTZ R5, R180, R5, !PT ;  /* 0x00000005b4057209 */ /* 0x000fe20007810000 */
[----:B-1----:R-:W-:Y:S01]  /*123d0*/  FFMA.FTZ R218, R2, UR5, R60 ;  /* 0x0000000502da7c23 */ /* 0x002fe2000801003c */
[----:B------:R-:W-:Y:S02]  /*123e0*/  FMNMX.FTZ R3, R187, R3, !PT ;  /* 0x00000003bb037209 */ /* 0x000fe40007810000 */
[----:B------:R-:W-:Y:S02]  /*123f0*/  FMNMX.FTZ R6, R44, R6, !PT ;  /* 0x000000062c067209 */ /* 0x000fe40007810000 */
[----:B------:R-:W-:Y:S03]  /*12400*/  FMNMX.FTZ R3, R185, R3, !PT ;  /* 0x00000003b9037209 */ /* 0x000fe60007810000 */
        /* <DEDUP_REMOVED lines=11> */
[----:B------:R-:W-:Y:S02]  /*124c0*/  FMNMX.FTZ R2, R28, R2, !PT ;  /* 0x000000021c027209 */ /* 0x000fe40007810000 */
[----:B------:R-:W-:Y:S01]  /*124d0*/  FMNMX.FTZ R6, R110, R6, !PT ;  /* 0x000000066e067209 */ /* 0x000fe20007810000 */
[----:B-1----:R-:W-:Y:S01]  /*124e0*/  FFMA.FTZ R206, R0, UR5, R8 ;  /* 0x0000000500ce7c23 */ /* 0x002fe20008010008 */
        /* <DEDUP_REMOVED lines=13> */
[----:B------:R1:W2:Y:S01]  /*125c0*/  MUFU.TANH R3, R63 ;  /* 0x0000003f00037308 */ /* 0x0002a20000002400 */
        /* <DEDUP_REMOVED lines=19> */
[----:B-123--:R-:W-:Y:S06]  /*12700*/  @P5 BRA `(.L_x_783) ;  /* 0xffffffdc005c5947 */ /* 0x00efec000383ffff */
.L_x_782:
[----:B--2---:R-:W-:Y:S01]  /*12710*/  FMNMX.FTZ R4, R216, R7, !PT ;  /* 0x00000007d8047209 */ /* 0x004fe20007810000 */
[C---:B------:R-:W-:Y:S01]  /*12720*/  FFMA.FTZ R3, R0.reuse, UR5, R3 ;  /* 0x0000000500037c23 */ /* 0x040fe20008010003 */
[----:B------:R-:W-:Y:S01]  /*12730*/  FFMA.FTZ R207, R0, UR5, R20 ;  /* 0x0000000500cf7c23 */ /* 0x000fe20008010014 */
[----:B------:R-:W-:Y:S01]  /*12740*/  SHFL.BFLY PT, R6, R106, 0x2, 0x1f ;  /* 0x0c401f006a067f89 */ /* 0x000fe200000e0000 */
[----:B------:R-:W-:Y:S01]  /*12750*/  FMNMX.FTZ R105, R206, R105, !PT ;  /* 0x00000069ce697209 */ /* 0x000fe20007810000 */
[----:B------:R-:W-:Y:S01]  /*12760*/  UIADD3 UR20, UR20, -0x1, URZ ;  /* 0xffffffff14147890 */ /* 0x000fe2000fffe03f */
[----:B------:R-:W-:Y:S05]  /*12770*/  FMNMX.FTZ R0, R109, R2, !PT ;  /* 0x000000026d007209 */ /* 0x000fea0007810000 */
[----:B------:R-:W-:Y:S01]  /*12780*/  LDSM.16.MT88.4 R52, [R228+0xa000] ;  /* 0x00a00000e434783b */ /* 0x000fe20000004200 */
[----:B------:R-:W-:Y:S02]  /*12790*/  FMNMX.FTZ R4, R218, R4, !PT ;  /* 0x00000004da047209 */ /* 0x000fe40007810000 */
[----:B------:R-:W-:Y:S02]  /*127a0*/  FMNMX.FTZ R0, R3, R0, !PT ;  /* 0x0000000003007209 */ /* 0x000fe40007810000 */
[----:B------:R-:W-:Y:S03]  /*127b0*/  FMNMX.FTZ R4, R207, R4, !PT ;  /* 0x00000004cf047209 */ /* 0x000fe60007810000 */
[----:B------:R-:W-:Y:S08]  /*127c0*/  SHFL.BFLY PT, R5, R105, 0x2, 0x1f ;  /* 0x0c401f0069057f89 */ /* 0x000ff000000e0000 */
[----:B------:R-:W-:Y:S08]  /*127d0*/  SHFL.BFLY PT, R2, R0, 0x2, 0x1f ;  /* 0x0c401f0000027f89 */ /* 0x000ff000000e0000 */
        /* <DEDUP_REMOVED lines=11> */
[----:B------:R-:W-:Y:S01]  /*12890*/  FMUL.FTZ R177, R104, UR4 ;  /* 0x0000000468b17c20 */ /* 0x000fe20008410000 */
[----:B---3--:R-:W-:Y:S01]  /*128a0*/  FMNMX.FTZ R105, R105, R5, !PT ;  /* 0x0000000569697209 */ /* 0x008fe20007810000 */
[C---:B------:R-:W-:Y:S01]  /*128b0*/  FADD.FTZ R0, -R106.reuse, R100 ;  /* 0x000000646a007221 */ /* 0x040fe20000010100 */
[----:B------:R-:W-:Y:S02]  /*128c0*/  FSETP.NEU.FTZ.AND P0, PT, R106, -INF , PT ;  /* 0xff8000006a00780b */ /* 0x000fe40003f1d000 */
[----:B----4-:R-:W-:Y:S01]  /*128d0*/  FMNMX.FTZ R103, R2, R4, !PT ;  /* 0x0000000402677209 */ /* 0x010fe20007810000 */
[----:B------:R-:W-:Y:S01]  /*128e0*/  FMUL.FTZ R5, R0, UR4 ;  /* 0x0000000400057c20 */ /* 0x000fe20008410000 */
[----:B------:R-:W-:Y:S01]  /*128f0*/  FADD.FTZ R0, -R105, R101 ;  /* 0x0000006569007221 */ /* 0x000fe20000010100 */
[----:B------:R-:W-:Y:S02]  /*12900*/  FMUL.FTZ R4, R106, UR4 ;  /* 0x000000046a047c20 */ /* 0x000fe40008410000 */
[C---:B------:R-:W-:Y:S01]  /*12910*/  FMUL.FTZ R176, R103.reuse, UR4 ;  /* 0x0000000467b07c20 */ /* 0x040fe20008410000 */
[----:B------:R-:W-:Y:S01]  /*12920*/  FMUL.FTZ R2, R0, UR4 ;  /* 0x0000000400027c20 */ /* 0x000fe20008410000 */
[----:B------:R-:W-:Y:S01]  /*12930*/  FADD.FTZ R0, -R103, R107 ;  /* 0x0000006b67007221 */ /* 0x000fe20000010100 */
[----:B------:R-:W-:Y:S01]  /*12940*/  FMUL.FTZ R107, R105, UR4 ;  /* 0x00000004696b7c20 */ /* 0x000fe20008410000 */
[----:B------:R-:W1:Y:S02]  /*12950*/  MUFU.EX2 R102, R5 ;  /* 0x0000000500667308 */ /* 0x000e640000000800 */
[----:B------:R-:W-:Y:S08]  /*12960*/  FMUL.FTZ R0, R0, UR4 ;  /* 0x0000000400007c20 */ /* 0x000ff00008410000 */
[----:B------:R2:W3:Y:S10]  /*12970*/  MUFU.EX2 R101, R2 ;  /* 0x0000000200657308 */ /* 0x0004f40000000800 */
[----:B------:R4:W5:Y:S01]  /*12980*/  MUFU.EX2 R100, R0 ;  /* 0x0000000000647308 */ /* 0x0009620000000800 */
[C---:B-1----:R-:W-:Y:S01]  /*12990*/  FMUL.FTZ R16, R102.reuse, R124 ;  /* 0x0000007c66107220 */ /* 0x042fe20000410000 */
[C---:B------:R-:W-:Y:S01]  /*129a0*/  FMUL.FTZ R17, R102.reuse, R125 ;  /* 0x0000007d66117220 */ /* 0x040fe20000410000 */
[C---:B------:R-:W-:Y:S01]  /*129b0*/  FMUL.FTZ R48, R102.reuse, R156 ;  /* 0x0000009c66307220 */ /* 0x040fe20000410000 */
[C---:B------:R-:W-:Y:S01]  /*129c0*/  FMUL.FTZ R49, R102.reuse, R157 ;  /* 0x0000009d66317220 */ /* 0x040fe20000410000 */
[C---:B------:R-:W-:Y:S01]  /*129d0*/  FMUL.FTZ R68, R102.reuse, R68 ;  /* 0x0000004466447220 */ /* 0x040fe20000410000 */
[C---:B------:R-:W-:Y:S01]  /*129e0*/  FMUL.FTZ R69, R102.reuse, R69 ;  /* 0x0000004566457220 */ /* 0x040fe20000410000 */
[C---:B------:R-:W-:Y:S01]  /*129f0*/  FMUL.FTZ R80, R102.reuse, R80 ;  /* 0x0000005066507220 */ /* 0x040fe20000410000 */
[----:B------:R-:W-:Y:S01]  /*12a00*/  FMUL.FTZ R81, R102, R81 ;  /* 0x0000005166517220 */ /* 0x000fe20000410000 */
[----:B--2---:R-:W-:Y:S01]  /*12a10*/  FADD.FTZ R2, -R104, R108 ;  /* 0x0000006c68027221 */ /* 0x004fe20000010100 */
[C---:B---3--:R-:W-:Y:S01]  /*12a20*/  FMUL.FTZ R18, R101.reuse, R126 ;  /* 0x0000007e65127220 */ /* 0x048fe20000410000 */
[C---:B------:R-:W-:Y:S01]  /*12a30*/  FMUL.FTZ R19, R101.reuse, R127 ;  /* 0x0000007f65137220 */ /* 0x040fe20000410000 */
[C---:B------:R-:W-:Y:S01]  /*12a40*/  FMUL.FTZ R51, R101.reuse, R159 ;  /* 0x0000009f65337220 */ /* 0x040fe20000410000 */
[----:B------:R-:W-:Y:S01]  /*12a50*/  LDSM.16.MT88.4 R124, [R228+0xb000] ;  /* 0x00b00000e47c783b */ /* 0x000fe20000004200 */
[C---:B------:R-:W-:Y:S01]  /*12a60*/  FMUL.FTZ R70, R101.reuse, R70 ;  /* 0x0000004665467220 */ /* 0x040fe20000410000 */
[C---:B------:R-:W-:Y:S01]  /*12a70*/  FMUL.FTZ R71, R101.reuse, R71 ;  /* 0x0000004765477220 */ /* 0x040fe20000410000 */
[----:B------:R-:W-:Y:S01]  /*12a80*/  FMUL.FTZ R82, R101, R82 ;  /* 0x0000005265527220 */ /* 0x000fe20000410000 */
[----:B----4-:R-:W-:Y:S01]  /*12a90*/  FMUL.FTZ R0, R2, UR4 ;  /* 0x0000000402007c20 */ /* 0x010fe20008410000 */
[----:B------:R-:W-:Y:S01]  /*12aa0*/  FSEL R2, R4, RZ, P0 ;  /* 0x000000ff04027208 */ /* 0x000fe20000000000 */
[C---:B-----5:R-:W-:Y:S01]  /*12ab0*/  FMUL.FTZ R10, R100.reuse, R114 ;  /* 0x00000072640a7220 */ /* 0x060fe20000410000 */
[----:B------:R-:W-:Y:S01]  /*12ac0*/  FSETP.NEU.FTZ.AND P0, PT, R105, -INF , PT ;  /* 0xff8000006900780b */ /* 0x000fe20003f1d000 */
[C---:B------:R-:W-:Y:S01]  /*12ad0*/  FMUL.FTZ R11, R100.reuse, R115 ;  /* 0x00000073640b7220 */ /* 0x040fe20000410000 */
[----:B------:R-:W-:Y:S01]  /*12ae0*/  FMUL.FTZ R14, R100, R122 ;  /* 0x0000007a640e7220 */ /* 0x000fe20000410000 */
[--C-:B------:R-:W-:Y:S01]  /*12af0*/  FFMA.FTZ R4, R23, UR4, -R2.reuse ;  /* 0x0000000417047c23 */ /* 0x100fe20008010802 */
[----:B------:R-:W-:Y:S01]  /*12b00*/  FSEL R107, R107, RZ, P0 ;  /* 0x000000ff6b6b7208 */ /* 0x000fe20000000000 */
[--C-:B------:R-:W-:Y:S01]  /*12b10*/  FFMA.FTZ R5, R21, UR4, -R2.reuse ;  /* 0x0000000415057c23 */ /* 0x100fe20008010802 */
[----:B------:R-:W-:Y:S01]  /*12b20*/  FSETP.NEU.FTZ.AND P0, PT, R103, -INF , PT ;  /* 0xff8000006700780b */ /* 0x000fe20003f1d000 */
[----:B------:R1:W-:Y:S01]  /*12b30*/  MUFU.EX2 R219, R4 ;  /* 0x0000000400db7308 */ /* 0x0003e20000000800 */
[--C-:B------:R-:W-:Y:S01]  /*12b40*/  FFMA.FTZ R40, R40, UR4, -R2.reuse ;  /* 0x0000000428287c23 */ /* 0x100fe20008010802 */
[--C-:B------:R-:W-:Y:S01]  /*12b50*/  FFMA.FTZ R108, R178, UR4, -R107.reuse ;  /* 0x00000004b26c7c23 */ /* 0x100fe2000801086b */
[----:B------:R-:W-:Y:S01]  /*12b60*/  FSEL R176, R176, RZ, P0 ;  /* 0x000000ffb0b07208 */ /* 0x000fe20000000000 */
[----:B------:R-:W-:Y:S01]  /*12b70*/  FFMA.FTZ R6, R25, UR4, -R107 ;  /* 0x0000000419067c23 */ /* 0x000fe2000801086b */
[----:B------:R-:W-:Y:S01]  /*12b80*/  FSETP.NEU.FTZ.AND P0, PT, R104, -INF , PT ;  /* 0xff8000006800780b */ /* 0x000fe20003f1d000 */
[C---:B------:R-:W-:Y:S01]  /*12b90*/  FMUL.FTZ R15, R100.reuse, R123 ;  /* 0x0000007b640f7220 */ /* 0x040fe20000410000 */
[C---:B------:R-:W-:Y:S03]  /*12ba0*/  FMUL.FTZ R46, R100.reuse, R154 ;  /* 0x0000009a642e7220 */ /* 0x040fe60000410000 */
[----:B------:R2:W-:Y:S01]  /*12bb0*/  MUFU.EX2 R249, R108 ;  /* 0x0000006c00f97308 */ /* 0x0005e20000000800 */
[----:B------:R-:W-:Y:S01]  /*12bc0*/  FSEL R177, R177, RZ, P0 ;  /* 0x000000ffb1b17208 */ /* 0x000fe20000000000 */
[----:B------:R-:W-:Y:S01]  /*12bd0*/  FMUL.FTZ R42, R100, R146 ;  /* 0x00000092642a7220 */ /* 0x000fe20000410000 */
[--C-:B------:R-:W-:Y:S01]  /*12be0*/  FFMA.FTZ R44, R44, UR4, -R2.reuse ;  /* 0x000000042c2c7c23 */ /* 0x100fe20008010802 */
[--C-:B------:R-:W-:Y:S01]  /*12bf0*/  FFMA.FTZ R50, R50, UR4, -R2.reuse ;  /* 0x0000000432327c23 */ /* 0x100fe20008010802 */
[----:B------:R-:W-:Y:S01]  /*12c00*/  FMUL.FTZ R43, R100, R147 ;  /* 0x00000093642b7220 */ /* 0x000fe20000410000 */
[----:B------:R-:W-:Y:S01]  /*12c10*/  FFMA.FTZ R7, R32, UR4, -R177 ;  /* 0x0000000420077c23 */ /* 0x000fe200080108b1 */
[----:B------:R-:W-:Y:S03]  /*12c20*/  FMUL.FTZ R32, R102, R140 ;  /* 0x0000008c66207220 */ /* 0x000fe60000410000 */
[----:B------:R-:W3:Y:S01]  /*12c30*/  MUFU.EX2 R0, R0 ;  /* 0x0000000000007308 */ /* 0x000ee20000000800 */
[----:B-1----:R-:W-:Y:S01]  /*12c40*/  FFMA.FTZ R4, R27, UR4, -R2 ;  /* 0x000000041b047c23 */ /* 0x002fe20008010802 */
[C---:B------:R-:W-:Y:S01]  /*12c50*/  FMUL.FTZ R27, R100.reuse, R131 ;  /* 0x00000083641b7220 */ /* 0x040fe20000410000 */
[----:B------:R-:W-:Y:S01]  /*12c60*/  FMUL.FTZ R47, R100, R155 ;  /* 0x0000009b642f7220 */ /* 0x000fe20000410000 */
[--C-:B------:R-:W-:Y:S01]  /*12c70*/  FFMA.FTZ R56, R180, UR4, -R107.reuse ;  /* 0x00000004b4387c23 */ /* 0x100fe2000801086b */
[--C-:B------:R-:W-:Y:S01]  /*12c80*/  FFMA.FTZ R60, R181, UR4, -R107.reuse ;  /* 0x00000004b53c7c23 */ /* 0x100fe2000801086b */
[--C-:B------:R-:W-:Y:S01]  /*12c90*/  FFMA.FTZ R66, R111, UR4, -R107.reuse ;  /* 0x000000046f427c23 */ /* 0x100fe2000801086b */
[----:B------:R-:W-:Y:S03]  /*12ca0*/  FMUL.FTZ R58, R100, R162 ;  /* 0x000000a2643a7220 */ /* 0x000fe60000410000 */
[----:B------:R1:W4:Y:S01]  /*12cb0*/  MUFU.EX2 R241, R4 ;  /* 0x0000000400f17308 */ /* 0x0003220000000800 */
[----:B--2---:R-:W-:Y:S01]  /*12cc0*/  FFMA.FTZ R108, R182, UR4, -R176 ;  /* 0x00000004b66c7c23 */ /* 0x004fe200080108b0 */
[C---:B------:R-:W-:Y:S01]  /*12cd0*/  FMUL.FTZ R59, R100.reuse, R163 ;  /* 0x000000a3643b7220 */ /* 0x040fe20000410000 */
[C---:B------:R-:W-:Y:S01]  /*12ce0*/  FMUL.FTZ R62, R100.reuse, R170 ;  /* 0x000000aa643e7220 */ /* 0x040fe20000410000 */
[C---:B------:R-:W-:Y:S01]  /*12cf0*/  FMUL.FTZ R63, R100.reuse, R171 ;  /* 0x000000ab643f7220 */ /* 0x040fe20000410000 */
[C---:B------:R-:W-:Y:S01]  /*12d00*/  FMUL.FTZ R74, R100.reuse, R74 ;  /* 0x0000004a644a7220 */ /* 0x040fe20000410000 */
[C---:B------:R-:W-:Y:S01]  /*12d10*/  FMUL.FTZ R75, R100.reuse, R75 ;  /* 0x0000004b644b7220 */ /* 0x040fe20000410000 */
[----:B------:R-:W-:Y:S03]  /*12d20*/  FMUL.FTZ R78, R100, R78 ;  /* 0x0000004e644e7220 */ /* 0x000fe60000410000 */
[----:B------:R2:W-:Y:S01]  /*12d30*/  MUFU.EX2 R248, R108 ;  /* 0x0000006c00f87308 */ /* 0x0005e20000000800 */
[C---:B---3--:R-:W-:Y:S01]  /*12d40*/  FMUL.FTZ R8, R0.reuse, R112 ;  /* 0x0000007000087220 */ /* 0x048fe20000410000 */
[C---:B------:R-:W-:Y:S01]  /*12d50*/  FMUL.FTZ R9, R0.reuse, R113 ;  /* 0x0000007100097220 */ /* 0x040fe20000410000 */
[C---:B------:R-:W-:Y:S01]  /*12d60*/  FMUL.FTZ R12, R0.reuse, R120 ;  /* 0x00000078000c7220 */ /* 0x040fe20000410000 */
[C---:B------:R-:W-:Y:S01]  /*12d70*/  FMUL.FTZ R13, R0.reuse, R121 ;  /* 0x00000079000d7220 */ /* 0x040fe20000410000 */
[C---:B------:R-:W-:Y:S01]  /*12d80*/  FMUL.FTZ R25, R0.reuse, R129 ;  /* 0x0000008100197220 */ /* 0x040fe20000410000 */
[----:B------:R-:W-:Y:S01]  /*12d90*/  FMUL.FTZ R41, R0, R145 ;  /* 0x0000009100297220 */ /* 0x000fe20000410000 */
[----:B------:R-:W-:Y:S03]  /*12da0*/  LDSM.16.MT88.4 R120, [R230+0xa000] ;  /* 0x00a00000e678783b */ /* 0x000fe60000004200 */
[----:B------:R3:W5:Y:S01]  /*12db0*/  MUFU.EX2 R67, R40 ;  /* 0x0000002800437308 */ /* 0x0007620000000800 */
[----:B-1----:R-:W-:Y:S01]  /*12dc0*/  FFMA.FTZ R4, R22, UR4, -R2 ;  /* 0x0000000416047c23 */ /* 0x002fe20008010802 */
[----:B----4-:R-:W-:Y:S01]  /*12dd0*/  F2FP.BF16.F32.PACK_AB R112, R241, R219 ;  /* 0x000000dbf170723e */ /* 0x010fe200000010ff */
[C---:B------:R-:W-:Y:S01]  /*12de0*/  FMUL.FTZ R45, R0.reuse, R153 ;  /* 0x00000099002d7220 */ /* 0x040fe20000410000 */
[C---:B------:R-:W-:Y:S01]  /*12df0*/  FMUL.FTZ R57, R0.reuse, R161 ;  /* 0x000000a100397220 */ /* 0x040fe20000410000 */
[C---:B------:R-:W-:Y:S01]  /*12e00*/  FMUL.FTZ R61, R0.reuse, R169 ;  /* 0x000000a9003d7220 */ /* 0x040fe20000410000 */
[C---:B------:R-:W-:Y:S01]  /*12e10*/  FMUL.FTZ R72, R0.reuse, R72 ;  /* 0x0000004800487220 */ /* 0x040fe20000410000 */
[----:B------:R-:W1:Y:S03]  /*12e20*/  LDSM.16.MT88.4 R20, [R228+0x9000] ;  /* 0x00900000e414783b */ /* 0x000e660000004200 */
[----:B------:R4:W4:Y:S01]  /*12e30*/  MUFU.EX2 R243, R4 ;  /* 0x0000000400f37308 */ /* 0x0009220000000800 */
[--C-:B--2---:R-:W-:Y:S01]  /*12e40*/  FFMA.FTZ R108, R183, UR4, -R176.reuse ;  /* 0x00000004b76c7c23 */ /* 0x104fe200080108b0 */
[----:B------:R-:W-:Y:S01]  /*12e50*/  FMUL.FTZ R73, R0, R73 ;  /* 0x0000004900497220 */ /* 0x000fe20000410000 */
[----:B------:R-:W-:Y:S01]  /*12e60*/  FMUL.FTZ R79, R100, R79 ;  /* 0x0000004f644f7220 */ /* 0x000fe20000410000 */
[C---:B------:R-:W-:Y:S01]  /*12e70*/  FMUL.FTZ R76, R0.reuse, R76 ;  /* 0x0000004c004c7220 */ /* 0x040fe20000410000 */
[C---:B------:R-:W-:Y:S01]  /*12e80*/  FMUL.FTZ R77, R0.reuse, R77 ;  /* 0x0000004d004d7220 */ /* 0x040fe20000410000 */
[C---:B------:R-:W-:Y:S01]  /*12e90*/  FMUL.FTZ R83, R101.reuse, R83 ;  /* 0x0000005365537220 */ /* 0x040fe20000410000 */
[----:B------:R-:W2:Y:S03]  /*12ea0*/  LDL.LU R161, [R1+0x10] ;  /* 0x0000100001a17983 */ /* 0x000ea60000300800 */
[----:B------:R1:W-:Y:S01]  /*12eb0*/  MUFU.EX2 R247, R108 ;  /* 0x0000006c00f77308 */ /* 0x0003e20000000800 */
[----:B---3--:R-:W-:Y:S01]  /*12ec0*/  FMUL.FTZ R40, R0, R144 ;  /* 0x0000009000287220 */ /* 0x008fe20000410000 */
[----:B-----5:R-:W-:Y:S01]  /*12ed0*/  MOV R155, R67 ;  /* 0x00000043009b7202 */ /* 0x020fe20000000f00 */
[----:B------:R-:W-:Y:S01]  /*12ee0*/  LDSM.16.MT88.4 R180, [R228+0xbc00] ;  /* 0x00bc0000e4b4783b */ /* 0x000fe20000004200 */
[C---:B------:R-:W-:Y:S01]  /*12ef0*/  FMUL.FTZ R67, R101.reuse, R175 ;  /* 0x000000af65437220 */ /* 0x040fe20000410000 */
[C---:B------:R-:W-:Y:S01]  /*12f00*/  FMUL.FTZ R84, R102.reuse, R84 ;  /* 0x0000005466547220 */ /* 0x040fe20000410000 */
[----:B------:R-:W-:Y:S01]  /*12f10*/  FMUL.FTZ R85, R102, R85 ;  /* 0x0000005566557220 */ /* 0x000fe20000410000 */
[C---:B------:R-:W-:Y:S03]  /*12f20*/  FMUL.FTZ R86, R101.reuse, R86 ;  /* 0x0000005665567220 */ /* 0x040fe60000410000 */
[----:B------:R3:W5:Y:S01]  /*12f30*/  MUFU.EX2 R222, R5 ;  /* 0x0000000500de7308 */ /* 0x0007620000000800 */
[--C-:B----4-:R-:W-:Y:S01]  /*12f40*/  FFMA.FTZ R4, R26, UR4, -R107.reuse ;  /* 0x000000041a047c23 */ /* 0x110fe2000801086b */
[----:B------:R-:W-:Y:S01]  /*12f50*/  MOV R144, R243 ;  /* 0x000000f300907202 */ /* 0x000fe20000000f00 */
[C---:B------:R-:W-:Y:S01]  /*12f60*/  FMUL.FTZ R26, R100.reuse, R130 ;  /* 0x00000082641a7220 */ /* 0x040fe20000410000 */
[----:B------:R-:W-:Y:S01]  /*12f70*/  FMUL.FTZ R87, R101, R87 ;  /* 0x0000005765577220 */ /* 0x000fe20000410000 */
[C---:B------:R-:W-:Y:S01]  /*12f80*/  FMUL.FTZ R90, R100.reuse, R90 ;  /* 0x0000005a645a7220 */ /* 0x040fe20000410000 */
[----:B------:R-:W-:Y:S01]  /*12f90*/  FMUL.FTZ R91, R100, R91 ;  /* 0x0000005b645b7220 */ /* 0x000fe20000410000 */
[----:B------:R-:W-:Y:S03]  /*12fa0*/  FMUL.FTZ R88, R0, R88 ;  /* 0x0000005800587220 */ /* 0x000fe60000410000 */
[----:B------:R4:W-:Y:S01]  /*12fb0*/  MUFU.EX2 R225, R4 ;  /* 0x0000000400e17308 */ /* 0x0009e20000000800 */
[--C-:B-1----:R-:W-:Y:S01]  /*12fc0*/  FFMA.FTZ R108, R184, UR4, -R176.reuse ;  /* 0x00000004b86c7c23 */ /* 0x102fe200080108b0 */
[----:B------:R-:W-:Y:S01]  /*12fd0*/  FMUL.FTZ R89, R0, R89 ;  /* 0x0000005900597220 */ /* 0x000fe20000410000 */
[C---:B------:R-:W-:Y:S01]  /*12fe0*/  FMUL.FTZ R94, R100.reuse, R94 ;  /* 0x0000005e645e7220 */ /* 0x040fe20000410000 */
[----:B------:R-:W-:Y:S01]  /*12ff0*/  FMUL.FTZ R95, R100, R95 ;  /* 0x0000005f645f7220 */ /* 0x000fe20000410000 */
[C---:B------:R-:W-:Y:S01]  /*13000*/  FMUL.FTZ R92, R0.reuse, R92 ;  /* 0x0000005c005c7220 */ /* 0x040fe20000410000 */
[----:B------:R-:W-:Y:S01]  /*13010*/  FMUL.FTZ R93, R0, R93 ;  /* 0x0000005d005d7220 */ /* 0x000fe20000410000 */
[----:B------:R-:W-:Y:S03]  /*13020*/  FMUL.FTZ R96, R102, R96 ;  /* 0x0000006066607220 */ /* 0x000fe60000410000 */
[----:B------:R1:W-:Y:S01]  /*13030*/  MUFU.EX2 R245, R108 ;  /* 0x0000006c00f57308 */ /* 0x0003e20000000800 */
[--C-:B---3--:R-:W-:Y:S01]  /*13040*/  FFMA.FTZ R5, R24, UR4, -R107.reuse ;  /* 0x0000000418057c23 */ /* 0x108fe2000801086b */
[----:B-----5:R-:W-:Y:S01]  /*13050*/  F2FP.BF16.F32.PACK_AB R114, R243, R222 ;  /* 0x000000def372723e */ /* 0x020fe200000010ff */
[----:B------:R-:W-:Y:S01]  /*13060*/  FMUL.FTZ R24, R0, R128 ;  /* 0x0000008000187220 */ /* 0x000fe20000410000 */
[----:B------:R-:W-:Y:S01]  /*13070*/  FMUL.FTZ R97, R102, R97 ;  /* 0x0000006166617220 */ /* 0x000fe20000410000 */
[----:B------:R-:W-:Y:S01]  /*13080*/  LDSM.16.MT88.4 R128, [R230+0x9400] ;  /* 0x00940000e680783b */ /* 0x000fe20000004200 */
[C---:B------:R-:W-:Y:S01]  /*13090*/  FMUL.FTZ R98, R101.reuse, R98 ;  /* 0x0000006265627220 */ /* 0x040fe20000410000 */
[----:B------:R-:W-:Y:S03]  /*130a0*/  FMUL.FTZ R99, R101, R99 ;  /* 0x0000006365637220 */ /* 0x000fe60000410000 */
[----:B------:R3:W5:Y:S01]  /*130b0*/  MUFU.EX2 R224, R5 ;  /* 0x0000000500e07308 */ /* 0x0007620000000800 */
[----:B----4-:R-:W-:Y:S01]  /*130c0*/  FFMA.FTZ R4, R31, UR4, -R107 ;  /* 0x000000041f047c23 */ /* 0x010fe2000801086b */
[----:B------:R-:W-:Y:S01]  /*130d0*/  FMUL.FTZ R31, R100, R139 ;  /* 0x0000008b641f7220 */ /* 0x000fe20000410000 */
[----:B------:R-:W-:Y:S07]  /*130e0*/  MOV R139, R219 ;  /* 0x000000db008b7202 */ /* 0x000fee0000000f00 */
[----:B------:R4:W4:Y:S01]  /*130f0*/  MUFU.EX2 R240, R4 ;  /* 0x0000000400f07308 */ /* 0x0009220000000800 */
[--C-:B-1----:R-:W-:Y:S09]  /*13100*/  FFMA.FTZ R108, R187, UR4, -R177.reuse ;  /* 0x00000004bb6c7c23 */ /* 0x102ff200080108b1 */
[----:B------:R1:W-:Y:S01]  /*13110*/  MUFU.EX2 R243, R108 ;  /* 0x0000006c00f37308 */ /* 0x0003e20000000800 */
[----:B---3--:R-:W-:Y:S01]  /*13120*/  FMUL.FTZ R5, R102, R117 ;  /* 0x0000007566057220 */ /* 0x008fe20000410000 */
[----:B-----5:R-:W-:Y:S08]  /*13130*/  MOV R145, R224 ;  /* 0x000000e000917202 */ /* 0x020ff00000000f00 */
[----:B------:R-:W3:Y:S01]  /*13140*/  MUFU.EX2 R223, R6 ;  /* 0x0000000600df7308 */ /* 0x000ee20000000800 */
[--C-:B----4-:R-:W-:Y:S01]  /*13150*/  FFMA.FTZ R4, R30, UR4, -R176.reuse ;  /* 0x000000041e047c23 */ /* 0x110fe200080108b0 */
[----:B------:R-:W-:Y:S01]  /*13160*/  F2FP.BF16.F32.PACK_AB R113, R240, R225 ;  /* 0x000000e1f071723e */ /* 0x000fe200000010ff */
[----:B------:R-:W-:Y:S07]  /*13170*/  FMUL.FTZ R30, R100, R138 ;  /* 0x0000008a641e7220 */ /* 0x000fee0000410000 */
[----:B------:R4:W5:Y:S01]  /*13180*/  MUFU.EX2 R235, R4 ;  /* 0x0000000400eb7308 */ /* 0x0009620000000800 */
[--C-:B-1----:R-:W-:Y:S09]  /*13190*/  FFMA.FTZ R108, R186, UR4, -R177.reuse ;  /* 0x00000004ba6c7c23 */ /* 0x102ff200080108b1 */
[----:B------:R1:W1:Y:S01]  /*131a0*/  MUFU.EX2 R226, R7 ;  /* 0x0000000700e27308 */ /* 0x0002620000000800 */
[----:B---3--:R-:W-:Y:S01]  /*131b0*/  F2FP.BF16.F32.PACK_AB R115, R224, R223 ;  /* 0x000000dfe073723e */ /* 0x008fe200000010ff */
[----:B------:R-:W-:Y:S08]  /*131c0*/  FMUL.FTZ R6, R101, R118 ;  /* 0x0000007665067220 */ /* 0x000ff00000410000 */
[----:B------:R3:W3:Y:S01]  /*131d0*/  MUFU.EX2 R64, R44 ;  /* 0x0000002c00407308 */ /* 0x0006e20000000800 */
[--C-:B----4-:R-:W-:Y:S01]  /*131e0*/  FFMA.FTZ R4, R33, UR4, -R176.reuse ;  /* 0x0000000421047c23 */ /* 0x110fe200080108b0 */
[----:B------:R-:W-:Y:S01]  /*131f0*/  FMUL.FTZ R33, R102, R141 ;  /* 0x0000008d66217220 */ /* 0x000fe20000410000 */
[----:B-----5:R-:W-:Y:S07]  /*13200*/  MOV R138, R235 ;  /* 0x000000eb008a7202 */ /* 0x020fee0000000f00 */
[----:B------:R4:W5:Y:S01]  /*13210*/  MUFU.EX2 R242, R4 ;  /* 0x0000000400f27308 */ /* 0x0009620000000800 */
[----:B-1----:R-:W-:Y:S01]  /*13220*/  FMUL.FTZ R7, R101, R119 ;  /* 0x0000007765077220 */ /* 0x002fe20000410000 */
[----:B------:R-:W-:Y:S04]  /*13230*/  MOV R140, R226 ;  /* 0x000000e2008c7202 */ /* 0x000fe80000000f00 */
[----:B------:R-:W-:Y:S04]  /*13240*/  MOV R162, R140 ;  /* 0x0000008c00a27202 */ /* 0x000fe80000000f00 */
[----:B------:R1:W-:Y:S01]  /*13250*/  MUFU.EX2 R252, R56 ;  /* 0x0000003800fc7308 */ /* 0x0003e20000000800 */
[----:B---3--:R-:W-:Y:S01]  /*13260*/  FMUL.FTZ R44, R0, R152 ;  /* 0x00000098002c7220 */ /* 0x008fe20000410000 */
[----:B------:R-:W-:Y:S01]  /*13270*/  MOV R152, R64 ;  /* 0x0000004000987202 */ /* 0x000fe20000000f00 */
[----:B------:R-:W-:Y:S07]  /*13280*/  FMUL.FTZ R64, R102, R172 ;  /* 0x000000ac66407220 */ /* 0x000fee0000410000 */
[----:B------:R3:W-:Y:S01]  /*13290*/  MUFU.EX2 R251, R60 ;  /* 0x0000003c00fb7308 */ /* 0x0007e20000000800 */
[--C-:B----4-:R-:W-:Y:S01]  /*132a0*/  FFMA.FTZ R4, R29, UR4, -R176.reuse ;  /* 0x000000041d047c23 */ /* 0x110fe200080108b0 */
[----:B-----5:R-:W-:Y:S01]  /*132b0*/  MOV R141, R242 ;  /* 0x000000f2008d7202 */ /* 0x020fe20000000f00 */
[----:B------:R-:W-:Y:S01]  /*132c0*/  FMUL.FTZ R29, R0, R137 ;  /* 0x00000089001d7220 */ /* 0x000fe20000410000 */
[----:B------:R-:W-:Y:S02]  /*132d0*/  F2FP.BF16.F32.PACK_AB R117, R242, R235 ;  /* 0x000000ebf275723e */ /* 0x000fe400000010ff */
[----:B------:R-:W-:Y:S04]  /*132e0*/  MOV R137, R225 ;  /* 0x000000e100897202 */ /* 0x000fe80000000f00 */
[----:B------:R4:W-:Y:S01]  /*132f0*/  MUFU.EX2 R227, R4 ;  /* 0x0000000400e37308 */ /* 0x0009e20000000800 */
[C---:B-1----:R-:W-:Y:S01]  /*13300*/  FMUL.FTZ R56, R0.reuse, R160 ;  /* 0x000000a000387220 */ /* 0x042fe20000410000 */
[----:B------:R-:W-:Y:S01]  /*13310*/  MOV R163, R137 ;  /* 0x0000008900a37202 */ /* 0x000fe20000000f00 */
[----:B------:R-:W5:Y:S07]  /*13320*/  LDL.LU R160, [R1+0x18] ;  /* 0x0000180001a07983 */ /* 0x000f6e0000300800 */
[----:B------:R1:W-:Y:S01]  /*13330*/  MUFU.EX2 R242, R108 ;  /* 0x0000006c00f27308 */ /* 0x0003e20000000800 */
[----:B---3--:R-:W-:Y:S09]  /*13340*/  FMUL.FTZ R60, R0, R168 ;  /* 0x000000a8003c7220 */ /* 0x008ff20000410000 */
[----:B------:R3:W-:Y:S01]  /*13350*/  MUFU.EX2 R250, R66 ;  /* 0x0000004200fa7308 */ /* 0x0007e20000000800 */
[----:B----4-:R-:W-:Y:S01]  /*13360*/  FFMA.FTZ R4, R28, UR4, -R176 ;  /* 0x000000041c047c23 */ /* 0x010fe200080108b0 */
[----:B------:R-:W-:Y:S08]  /*13370*/  FMUL.FTZ R28, R0, R136 ;  /* 0x00000088001c7220 */ /* 0x000ff00000410000 */
[----:B------:R4:W4:Y:S01]  /*13380*/  MUFU.EX2 R65, R4 ;  /* 0x0000000400417308 */ /* 0x0009220000000800 */
[--C-:B-1----:R-:W-:Y:S09]  /*13390*/  FFMA.FTZ R108, R188, UR4, -R177.reuse ;  /* 0x00000004bc6c7c23 */ /* 0x102ff200080108b1 */
[----:B------:R1:W-:Y:S01]  /*133a0*/  MUFU.EX2 R136, R50 ;  /* 0x0000003200887308 */ /* 0x0003e20000000800 */
[----:B---3--:R-:W-:Y:S01]  /*133b0*/  FMUL.FTZ R66, R101, R174 ;  /* 0x000000ae65427220 */ /* 0x008fe20000410000 */
[--C-:B----4-:R-:W-:Y:S01]  /*133c0*/  FFMA.FTZ R4, R36, UR4, -R177.reuse ;  /* 0x0000000424047c23 */ /* 0x110fe200080108b1 */
[----:B------:R-:W-:Y:S01]  /*133d0*/  F2FP.BF16.F32.PACK_AB R119, R65, R227 ;  /* 0x000000e34177723e */ /* 0x000fe200000010ff */
[----:B------:R-:W3:Y:S01]  /*133e0*/  LDSM.16.MT88.4 R36, [R230+0x9000] ;  /* 0x00900000e624783b */ /* 0x000ee20000004200 */
[----:B------:R-:W-:Y:S05]  /*133f0*/  MOV R147, R65 ;  /* 0x0000004100937202 */ /* 0x000fea0000000f00 */
[----:B------:R4:W-:Y:S01]  /*13400*/  MUFU.EX2 R239, R4 ;  /* 0x0000000400ef7308 */ /* 0x0009e20000000800 */
[----:B------:R-:W-:Y:S01]  /*13410*/  FMUL.FTZ R65, R102, R173 ;  /* 0x000000ad66417220 */ /* 0x000fe20000410000 */
[----:B-1----:R-:W-:Y:S02]  /*13420*/  FMUL.FTZ R50, R101, R158 ;  /* 0x0000009e65327220 */ /* 0x002fe40000410000 */
[----:B------:R-:W-:Y:S08]  /*13430*/  LDSM.16.MT88.4 R156, [R228+0xac00] ;  /* 0x00ac0000e49c783b */ /* 0x000ff00000004200 */
[----:B------:R-:W-:Y:S01]  /*13440*/  LDSM.16.MT88.4 R172, [R230+0xac00] ;  /* 0x00ac0000e6ac783b */ /* 0x000fe20000004200 */
[--C-:B----4-:R-:W-:Y:S01]  /*13450*/  FFMA.FTZ R4, R35, UR4, -R177.reuse ;  /* 0x0000000423047c23 */ /* 0x110fe200080108b1 */
[C---:B------:R-:W-:Y:S01]  /*13460*/  FMUL.FTZ R35, R101.reuse, R143 ;  /* 0x0000008f65237220 */ /* 0x040fe20000410000 */
[----:B------:R-:W-:Y:S02]  /*13470*/  MOV R143, R240 ;  /* 0x000000f0008f7202 */ /* 0x000fe40000000f00 */
[----:B------:R1:W4:Y:S02]  /*13480*/  MUFU.EX2 R220, R4 ;  /* 0x0000000400dc7308 */ /* 0x0003240000000800 */
[----:B------:R-:W-:Y:S01]  /*13490*/  MOV R171, R143 ;  /* 0x0000008f00ab7202 */ /* 0x000fe20000000f00 */
[----:B-1----:R-:W-:Y:S01]  /*134a0*/  FFMA.FTZ R4, R34, UR4, -R177 ;  /* 0x0000000422047c23 */ /* 0x002fe200080108b1 */
[----:B------:R-:W-:Y:S01]  /*134b0*/  FMUL.FTZ R34, R101, R142 ;  /* 0x0000008e65227220 */ /* 0x000fe20000410000 */
[----:B------:R-:W-:Y:S05]  /*134c0*/  MOV R142, R241 ;  /* 0x000000f1008e7202 */ /* 0x000fea0000000f00 */
[----:B------:R1:W3:Y:S01]  /*134d0*/  MUFU.EX2 R221, R4 ;  /* 0x0000000400dd7308 */ /* 0x0002e20000000800 */
[----:B----4-:R-:W-:Y:S02]  /*134e0*/  MOV R146, R220 ;  /* 0x000000dc00927202 */ /* 0x010fe40000000f00 */
[----:B------:R-:W-:Y:S07]  /*134f0*/  MOV R168, R142 ;  /* 0x0000008e00a87202 */ /* 0x000fee0000000f00 */
[----:B------:R4:W-:Y:S01]  /*13500*/  MUFU.EX2 R241, R108 ;  /* 0x0000006c00f17308 */ /* 0x0009e20000000800 */
[C---:B-1----:R-:W-:Y:S01]  /*13510*/  FMUL.FTZ R4, R102.reuse, R116 ;  /* 0x0000007466047220 */ /* 0x042fe20000410000 */
[----:B------:R-:W-:Y:S02]  /*13520*/  F2FP.BF16.F32.PACK_AB R116, R239, R226 ;  /* 0x000000e2ef74723e */ /* 0x000fe400000010ff */
[----:B---3--:R-:W-:Y:S02]  /*13530*/  F2FP.BF16.F32.PACK_AB R118, R221, R220 ;  /* 0x000000dcdd76723e */ /* 0x008fe400000010ff */
[----:B------:R-:W-:Y:S02]  /*13540*/  MOV R154, R221 ;  /* 0x000000dd009a7202 */ /* 0x000fe40000000f00 */
[-C--:B------:R-:W-:Y:S05]  /*13550*/  HMMA.16816.F32.BF16 R4, R112, R20.reuse, R4 ;  /* 0x000000147004723c */ /* 0x080fea0000041804 */
[--C-:B----4-:R-:W-:Y:S01]  /*13560*/  FFMA.FTZ R108, R191, UR4, -R2.reuse ;  /* 0x00000004bf6c7c23 */ /* 0x110fe20008010802 */
[C---:B------:R-:W-:Y:S03]  /*13570*/  HMMA.16816.F32.BF16 R8, R116.reuse, R20, R8 ;  /* 0x000000147408723c */ /* 0x040fe60000041808 */
[----:B------:R1:W-:Y:S03]  /*13580*/  MUFU.EX2 R240, R108 ;  /* 0x0000006c00f07308 */ /* 0x0003e60000000800 */
[-C--:B------:R-:W-:Y:S05]  /*13590*/  HMMA.16816.F32.BF16 R12, R116, R22.reuse, R12 ;  /* 0x00000016740c723c */ /* 0x080fea000004180c */
[C---:B------:R-:W-:Y:S01]  /*135a0*/  FMUL.FTZ R20, R102.reuse, R132 ;  /* 0x0000008466147220 */ /* 0x040fe20000410000 */
[C---:B------:R-:W-:Y:S05]  /*135b0*/  HMMA.16816.F32.BF16 R16, R112.reuse, R22, R16 ;  /* 0x000000167010723c */ /* 0x040fea0000041810 */
[----:B------:R-:W-:Y:S02]  /*135c0*/  FMUL.FTZ R21, R102, R133 ;  /* 0x0000008566157220 */ /* 0x000fe40000410000 */
[C---:B------:R-:W-:Y:S01]  /*135d0*/  FMUL.FTZ R22, R101.reuse, R134 ;  /* 0x0000008665167220 */ /* 0x040fe20000410000 */
[C---:B------:R-:W-:Y:S02]  /*135e0*/  FMUL.FTZ R23, R101.reuse, R135 ;  /* 0x0000008765177220 */ /* 0x040fe40000410000 */
[----:B------:R-:W-:Y:S01]  /*135f0*/  LDSM.16.MT88.4 R132, [R230+0x9800] ;  /* 0x00980000e684783b */ /* 0x000fe20000004200 */
[--C-:B-1----:R-:W-:Y:S04]  /*13600*/  FFMA.FTZ R108, R190, UR4, -R2.reuse ;  /* 0x00000004be6c7c23 */ /* 0x102fe80008010802 */
[-C--:B------:R-:W-:Y:S06]  /*13610*/  HMMA.16816.F32.BF16 R20, R112, R36.reuse, R20 ;  /* 0x000000247014723c */ /* 0x080fec0000041814 */
[C---:B------:R-:W-:Y:S06]  /*13620*/  HMMA.16816.F32.BF16 R24, R116.reuse, R36, R24 ;  /* 0x000000247418723c */ /* 0x040fec0000041818 */
[-C--:B------:R-:W-:Y:S05]  /*13630*/  HMMA.16816.F32.BF16 R28, R116, R38.reuse, R28 ;  /* 0x00000026741c723c */ /* 0x080fea000004181c */
[C---:B------:R-:W-:Y:S01]  /*13640*/  FMUL.FTZ R36, R102.reuse, R148 ;  /* 0x0000009466247220 */ /* 0x040fe20000410000 */
[C---:B------:R-:W-:Y:S05]  /*13650*/  HMMA.16816.F32.BF16 R32, R112.reuse, R38, R32 ;  /* 0x000000267020723c */ /* 0x040fea0000041820 */
[----:B------:R-:W-:Y:S01]  /*13660*/  MOV R148, R239 ;  /* 0x000000ef00947202 */ /* 0x000fe20000000f00 */
[----:B------:R-:W-:Y:S01]  /*13670*/  FMUL.FTZ R37, R102, R149 ;  /* 0x0000009566257220 */ /* 0x000fe20000410000 */
[----:B------:R1:W-:Y:S01]  /*13680*/  MUFU.EX2 R239, R108 ;  /* 0x0000006c00ef7308 */ /* 0x0003e20000000800 */
[----:B------:R-:W-:Y:S03]  /*13690*/  MOV R149, R227 ;  /* 0x000000e300957202 */ /* 0x000fe60000000f00 */
[C---:B------:R-:W-:Y:S01]  /*136a0*/  FMUL.FTZ R38, R101.reuse, R150 ;  /* 0x0000009665267220 */ /* 0x040fe20000410000 */
[----:B------:R-:W-:Y:S01]  /*136b0*/  MOV R150, R222 ;  /* 0x000000de00967202 */ /* 0x000fe20000000f00 */
[----:B------:R-:W-:Y:S01]  /*136c0*/  FMUL.FTZ R39, R101, R151 ;  /* 0x0000009765277220 */ /* 0x000fe20000410000 */
[----:B------:R-:W-:Y:S02]  /*136d0*/  MOV R151, R223 ;  /* 0x000000df00977202 */ /* 0x000fe40000000f00 */
[----:B------:R-:W-:Y:S04]  /*136e0*/  MOV R170, R148 ;  /* 0x0000009400aa7202 */ /* 0x000fe80000000f00 */
[-C--:B------:R-:W-:Y:S03]  /*136f0*/  HMMA.16816.F32.BF16 R36, R112, R52.reuse, R36 ;  /* 0x000000347024723c */ /* 0x080fe60000041824 */
[--C-:B-1----:R-:W-:Y:S03]  /*13700*/  FFMA.FTZ R108, R189, UR4, -R2.reuse ;  /* 0x00000004bd6c7c23 */ /* 0x102fe60008010802 */
[C---:B------:R-:W-:Y:S01]  /*13710*/  HMMA.16816.F32.BF16 R40, R116.reuse, R52, R40 ;  /* 0x000000347428723c */ /* 0x040fe20000041828 */
[----:B------:R1:W-:Y:S05]  /*13720*/  MUFU.EX2 R235, R108 ;  /* 0x0000006c00eb7308 */ /* 0x0003ea0000000800 */
[-C--:B------:R-:W-:Y:S05]  /*13730*/  HMMA.16816.F32.BF16 R44, R116, R54.reuse, R44 ;  /* 0x00000036742c723c */ /* 0x080fea000004182c */
[----:B------:R-:W-:Y:S01]  /*13740*/  FFMA.FTZ R52, R110, UR4, -R2 ;  /* 0x000000046e347c23 */ /* 0x000fe20008010802 */
[C---:B------:R-:W-:Y:S03]  /*13750*/  HMMA.16816.F32.BF16 R48, R112.reuse, R54, R48 ;  /* 0x000000367030723c */ /* 0x040fe60000041830 */
[----:B------:R3:W4:Y:S02]  /*13760*/  MUFU.EX2 R244, R52 ;  /* 0x0000003400f47308 */ /* 0x0007240000000800 */
[----:B------:R-:W-:Y:S01]  /*13770*/  FFMA.FTZ R110, R179, UR4, -R176 ;  /* 0x00000004b36e7c23 */ /* 0x000fe200080108b0 */
[----:B------:R-:W-:Y:S01]  /*13780*/  FMUL.FTZ R53, R102, R165 ;  /* 0x000000a566357220 */ /* 0x000fe20000410000 */
[----:B-1----:R-:W-:Y:S01]  /*13790*/  FFMA.FTZ R108, R192, UR4, -R2 ;  /* 0x00000004c06c7c23 */ /* 0x002fe20008010802 */
[C---:B------:R-:W-:Y:S05]  /*137a0*/  FMUL.FTZ R54, R101.reuse, R166 ;  /* 0x000000a665367220 */ /* 0x040fea0000410000 */
[----:B------:R1:W-:Y:S01]  /*137b0*/  MUFU.EX2 R227, R108 ;  /* 0x0000006c00e37308 */ /* 0x0003e20000000800 */
[C---:B------:R-:W-:Y:S01]  /*137c0*/  FMUL.FTZ R55, R101.reuse, R167 ;  /* 0x000000a765377220 */ /* 0x040fe20000410000 */
[----:B--2---:R-:W-:Y:S08]  /*137d0*/  FFMA.FTZ R101, R101, R161, R163 ;  /* 0x000000a165657223 */ /* 0x004ff000000100a3 */
[----:B------:R2:W5:Y:S01]  /*137e0*/  MUFU.EX2 R246, R110 ;  /* 0x0000006e00f67308 */ /* 0x0005620000000800 */
[----:B---3--:R-:W-:Y:S01]  /*137f0*/  FMUL.FTZ R52, R102, R164 ;  /* 0x000000a466347220 */ /* 0x008fe20000410000 */
[----:B----4-:R-:W-:Y:S06]  /*13800*/  MOV R169, R244 ;  /* 0x000000f400a97202 */ /* 0x010fec0000000f00 */
[-C--:B------:R-:W-:Y:S03]  /*13810*/  HMMA.16816.F32.BF16 R52, R112, R120.reuse, R52 ;  /* 0x000000787034723c */ /* 0x080fe60000041834 */
[----:B-1----:R-:W-:Y:S03]  /*13820*/  FFMA.FTZ R108, R196, UR4, -R107 ;  /* 0x00000004c46c7c23 */ /* 0x002fe6000801086b */
[C---:B------:R-:W-:Y:S01]  /*13830*/  HMMA.16816.F32.BF16 R56, R116.reuse, R120, R56 ;  /* 0x000000787438723c */ /* 0x040fe20000041838 */
[----:B------:R1:W-:Y:S04]  /*13840*/  MUFU.EX2 R226, R108 ;  /* 0x0000006c00e27308 */ /* 0x0003e80000000800 */
[----:B--2---:R-:W-:Y:S01]  /*13850*/  FFMA.FTZ R110, R185, UR4, -R177 ;  /* 0x00000004b96e7c23 */ /* 0x004fe200080108b1 */
[-C--:B------:R-:W-:Y:S05]  /*13860*/  HMMA.16816.F32.BF16 R60, R116, R122.reuse, R60 ;  /* 0x0000007a743c723c */ /* 0x080fea000004183c */
[----:B------:R2:W3:Y:S01]  /*13870*/  MUFU.EX2 R244, R110 ;  /* 0x0000006e00f47308 */ /* 0x0004e20000000800 */
[C---:B------:R-:W-:Y:S01]  /*13880*/  HMMA.16816.F32.BF16 R64, R112.reuse, R122, R64 ;  /* 0x0000007a7040723c */ /* 0x040fe20000041840 */
[----:B------:R-:W4:Y:S05]  /*13890*/  LDSM.16.MT88.4 R120, [R230+0xb000] ;  /* 0x00b00000e678783b */ /* 0x000f2a0000004200 */
[-C--:B------:R-:W-:Y:S05]  /*138a0*/  HMMA.16816.F32.BF16 R68, R112, R124.reuse, R68 ;  /* 0x0000007c7044723c */ /* 0x080fea0000041844 */
[--C-:B-1----:R-:W-:Y:S01]  /*138b0*/  FFMA.FTZ R108, R195, UR4, -R107.reuse ;  /* 0x00000004c36c7c23 */ /* 0x102fe2000801086b */
[C---:B------:R-:W-:Y:S03]  /*138c0*/  HMMA.16816.F32.BF16 R72, R116.reuse, R124, R72 ;  /* 0x0000007c7448723c */ /* 0x040fe60000041848 */
[----:B------:R1:W-:Y:S02]  /*138d0*/  MUFU.EX2 R225, R108 ;  /* 0x0000006c00e17308 */ /* 0x0003e40000000800 */
[--C-:B--2---:R-:W-:Y:S01]  /*138e0*/  FFMA.FTZ R110, R193, UR4, -R107.reuse ;  /* 0x00000004c16e7c23 */ /* 0x104fe2000801086b */
[-C--:B------:R-:W-:Y:S07]  /*138f0*/  HMMA.16816.F32.BF16 R76, R116, R126.reuse, R76 ;  /* 0x0000007e744c723c */ /* 0x080fee000004184c */
[----:B------:R-:W-:Y:S01]  /*13900*/  MUFU.EX2 R223, R110 ;  /* 0x0000006e00df7308 */ /* 0x000fe20000000800 */
[C---:B------:R-:W-:Y:S01]  /*13910*/  HMMA.16816.F32.BF16 R80, R112.reuse, R126, R80 ;  /* 0x0000007e7050723c */ /* 0x040fe20000041850 */
[----:B------:R-:W2:Y:S03]  /*13920*/  LDSM.16.MT88.4 R124, [R228+0x9400] ;  /* 0x00940000e47c783b */ /* 0x000ea60000004200 */
[----:B-1----:R-:W-:Y:S05]  /*13930*/  FFMA.FTZ R108, R194, UR4, -R107 ;  /* 0x00000004c26c7c23 */ /* 0x002fea000801086b */
[----:B------:R1:W-:Y:S01]  /*13940*/  MUFU.EX2 R224, R108 ;  /* 0x0000006c00e07308 */ /* 0x0003e20000000800 */
[-C--:B----4-:R-:W-:Y:S06]  /*13950*/  HMMA.16816.F32.BF16 R84, R112, R120.reuse, R84 ;  /* 0x000000787054723c */ /* 0x090fec0000041854 */
[C---:B------:R-:W-:Y:S06]  /*13960*/  HMMA.16816.F32.BF16 R88, R116.reuse, R120, R88 ;  /* 0x000000787458723c */ /* 0x040fec0000041858 */
[-C--:B------:R-:W-:Y:S05]  /*13970*/  HMMA.16816.F32.BF16 R92, R116, R122.reuse, R92 ;  /* 0x0000007a745c723c */ /* 0x080fea000004185c */
[--C-:B-1----:R-:W-:Y:S01]  /*13980*/  FFMA.FTZ R108, R199, UR4, -R176.reuse ;  /* 0x00000004c76c7c23 */ /* 0x102fe200080108b0 */
[----:B------:R-:W-:Y:S01]  /*13990*/  HMMA.16816.F32.BF16 R96, R112, R122, R96 ;  /* 0x0000007a7060723c */ /* 0x000fe20000041860 */
[----:B------:R-:W1:Y:S02]  /*139a0*/  LDSM.16.MT88.4 R120, [R228+0xa400] ;  /* 0x00a40000e478783b */ /* 0x000e640000004200 */
[----:B------:R4:W-:Y:S02]  /*139b0*/  MUFU.EX2 R219, R108 ;  /* 0x0000006c00db7308 */ /* 0x0009e40000000800 */
[----:B------:R-:W-:Y:S02]  /*139c0*/  F2FP.BF16.F32.PACK_AB R117, R247, R248 ;  /* 0x000000f8f775723e */ /* 0x000fe400000010ff */
[----:B------:R-:W-:Y:S04]  /*139d0*/  F2FP.BF16.F32.PACK_AB R112, R152, R155 ;  /* 0x0000009b9870723e */ /* 0x000fe800000010ff */
[----:B------:R-:W-:Y:S02]  /*139e0*/  F2FP.BF16.F32.PACK_AB R114, R169, R136 ;  /* 0x00000088a972723e */ /* 0x000fe400000010ff */
[----:B------:R-:W-:Y:S02]  /*139f0*/  F2FP.BF16.F32.PACK_AB R113, R251, R252 ;  /* 0x000000fcfb71723e */ /* 0x000fe400000010ff */
[----:B------:R-:W-:Y:S02]  /*13a00*/  F2FP.BF16.F32.PACK_AB R115, R249, R250 ;  /* 0x000000faf973723e */ /* 0x000fe400000010ff */
[----:B-----5:R-:W-:Y:S02]  /*13a10*/  F2FP.BF16.F32.PACK_AB R119, R245, R246 ;  /* 0x000000f6f577723e */ /* 0x020fe400000010ff */
[----:B---3--:R-:W-:Y:S01]  /*13a20*/  F2FP.BF16.F32.PACK_AB R116, R244, R243 ;  /* 0x000000f3f474723e */ /* 0x008fe200000010ff */
[--C-:B----4-:R-:W-:Y:S01]  /*13a30*/  FFMA.FTZ R108, R197, UR4, -R176.reuse ;  /* 0x00000004c56c7c23 */ /* 0x110fe200080108b0 */
[----:B------:R-:W-:Y:S01]  /*13a40*/  F2FP.BF16.F32.PACK_AB R118, R241, R242 ;  /* 0x000000f2f176723e */ /* 0x000fe200000010ff */
[-C--:B--2---:R-:W-:Y:S02]  /*13a50*/  HMMA.16816.F32.BF16 R4, R112, R124.reuse, R4 ;  /* 0x0000007c7004723c */ /* 0x084fe40000041804 */
[----:B------:R2:W3:Y:S04]  /*13a60*/  MUFU.EX2 R221, R108 ;  /* 0x0000006c00dd7308 */ /* 0x0004e80000000800 */
[C---:B------:R-:W-:Y:S06]  /*13a70*/  HMMA.16816.F32.BF16 R8, R116.reuse, R124, R8 ;  /* 0x0000007c7408723c */ /* 0x040fec0000041808 */
[-C--:B------:R-:W-:Y:S06]  /*13a80*/  HMMA.16816.F32.BF16 R12, R116, R126.reuse, R12 ;  /* 0x0000007e740c723c */ /* 0x080fec000004180c */
[C---:B------:R-:W-:Y:S01]  /*13a90*/  HMMA.16816.F32.BF16 R16, R112.reuse, R126, R16 ;  /* 0x0000007e7010723c */ /* 0x040fe20000041810 */
[----:B------:R-:W4:Y:S04]  /*13aa0*/  LDSM.16.MT88.4 R124, [R230+0xa400] ;  /* 0x00a40000e67c783b */ /* 0x000f280000004200 */
[--C-:B--2---:R-:W-:Y:S01]  /*13ab0*/  FFMA.FTZ R108, R200, UR4, -R176.reuse ;  /* 0x00000004c86c7c23 */ /* 0x104fe200080108b0 */
[-C--:B------:R-:W-:Y:S03]  /*13ac0*/  HMMA.16816.F32.BF16 R20, R112, R128.reuse, R20 ;  /* 0x000000807014723c */ /* 0x080fe60000041814 */
[----:B------:R2:W-:Y:S03]  /*13ad0*/  MUFU.EX2 R220, R108 ;  /* 0x0000006c00dc7308 */ /* 0x0005e60000000800 */
[C---:B------:R-:W-:Y:S06]  /*13ae0*/  HMMA.16816.F32.BF16 R24, R116.reuse, R128, R24 ;  /* 0x000000807418723c */ /* 0x040fec0000041818 */
[-C--:B------:R-:W-:Y:S06]  /*13af0*/  HMMA.16816.F32.BF16 R28, R116, R130.reuse, R28 ;  /* 0x00000082741c723c */ /* 0x080fec000004181c */
[C---:B------:R-:W-:Y:S01]  /*13b00*/  HMMA.16816.F32.BF16 R32, R112.reuse, R130, R32 ;  /* 0x000000827020723c */ /* 0x040fe20000041820 */
[----:B------:R-:W5:Y:S04]  /*13b10*/  LDSM.16.MT88.4 R128, [R228+0xb400] ;  /* 0x00b40000e480783b */ /* 0x000f680000004200 */
[----:B--2---:R-:W-:Y:S01]  /*13b20*/  FFMA.FTZ R108, R198, UR4, -R176 ;  /* 0x00000004c66c7c23 */ /* 0x004fe200080108b0 */
[-C--:B-1----:R-:W-:Y:S03]  /*13b30*/  HMMA.16816.F32.BF16 R36, R112, R120.reuse, R36 ;  /* 0x000000787024723c */ /* 0x082fe60000041824 */
[----:B------:R1:W2:Y:S03]  /*13b40*/  MUFU.EX2 R222, R108 ;  /* 0x0000006c00de7308 */ /* 0x0002a60000000800 */
        /* <DEDUP_REMOVED lines=11> */
[--C-:B-1----:R-:W-:Y:S01]  /*13c00*/  FFMA.FTZ R108, R203, UR4, -R177.reuse ;  /* 0x00000004cb6c7c23 */ /* 0x102fe200080108b1 */
[-C--:B-----5:R-:W-:Y:S03]  /*13c10*/  HMMA.16816.F32.BF16 R68, R112, R128.reuse, R68 ;  /* 0x000000807044723c */ /* 0x0a0fe60000041844 */
[----:B------:R1:W5:Y:S03]  /*13c20*/  MUFU.EX2 R203, R108 ;  /* 0x0000006c00cb7308 */ /* 0x0003660000000800 */
[C---:B------:R-:W-:Y:S06]  /*13c30*/  HMMA.16816.F32.BF16 R72, R116.reuse, R128, R72 ;  /* 0x000000807448723c */ /* 0x040fec0000041848 */
[-C--:B------:R-:W-:Y:S06]  /*13c40*/  HMMA.16816.F32.BF16 R76, R116, R130.reuse, R76 ;  /* 0x00000082744c723c */ /* 0x080fec000004184c */
[C---:B------:R-:W-:Y:S01]  /*13c50*/  HMMA.16816.F32.BF16 R80, R112.reuse, R130, R80 ;  /* 0x000000827050723c */ /* 0x040fe20000041850 */
[----:B------:R-:W-:Y:S04]  /*13c60*/  LDSM.16.MT88.4 R128, [R228+0xb800] ;  /* 0x00b80000e480783b */ /* 0x000fe80000004200 */
[--C-:B-1----:R-:W-:Y:S01]  /*13c70*/  FFMA.FTZ R108, R204, UR4, -R177.reuse ;  /* 0x00000004cc6c7c23 */ /* 0x102fe200080108b1 */
[-C--:B---3--:R-:W-:Y:S03]  /*13c80*/  HMMA.16816.F32.BF16 R84, R112, R120.reuse, R84 ;  /* 0x000000787054723c */ /* 0x088fe60000041854 */
[----:B------:R1:W-:Y:S02]  /*13c90*/  MUFU.EX2 R202, R108 ;  /* 0x0000006c00ca7308 */ /* 0x0003e40000000800 */
[----:B------:R-:W-:Y:S01]  /*13ca0*/  MOV R204, R141 ;  /* 0x0000008d00cc7202 */ /* 0x000fe20000000f00 */
[C---:B------:R-:W-:Y:S01]  /*13cb0*/  HMMA.16816.F32.BF16 R88, R116.reuse, R120, R88 ;  /* 0x000000787458723c */ /* 0x040fe20000041858 */
[----:B------:R-:W-:Y:S05]  /*13cc0*/  LDSM.16.MT88.4 R140, [R230+0x9c00] ;  /* 0x009c0000e68c783b */ /* 0x000fea0000004200 */
[-C--:B------:R-:W-:Y:S06]  /*13cd0*/  HMMA.16816.F32.BF16 R92, R116, R122.reuse, R92 ;  /* 0x0000007a745c723c */ /* 0x080fec000004185c */
[----:B------:R-:W-:Y:S01]  /*13ce0*/  HMMA.16816.F32.BF16 R96, R112, R122, R96 ;  /* 0x0000007a7060723c */ /* 0x000fe20000041860 */
[----:B------:R-:W3:Y:S04]  /*13cf0*/  LDSM.16.MT88.4 R120, [R228+0xa800] ;  /* 0x00a80000e478783b */ /* 0x000ee80000004200 */
[----:B-1----:R-:W-:Y:S01]  /*13d00*/  FFMA.FTZ R108, R205, UR4, -R177 ;  /* 0x00000004cd6c7c23 */ /* 0x002fe200080108b1 */
[----:B------:R-:W-:Y:S02]  /*13d10*/  F2FP.BF16.F32.PACK_AB R117, R221, R219 ;  /* 0x000000dbdd75723e */ /* 0x000fe400000010ff */
[----:B------:R-:W-:Y:S01]  /*13d20*/  F2FP.BF16.F32.PACK_AB R112, R239, R240 ;  /* 0x000000f0ef70723e */ /* 0x000fe200000010ff */
[----:B------:R1:W1:Y:S02]  /*13d30*/  MUFU.EX2 R199, R108 ;  /* 0x0000006c00c77308 */ /* 0x0002640000000800 */
[----:B------:R-:W-:Y:S02]  /*13d40*/  F2FP.BF16.F32.PACK_AB R114, R227, R235 ;  /* 0x000000ebe372723e */ /* 0x000fe400000010ff */
[----:B------:R-:W-:Y:S02]  /*13d50*/  F2FP.BF16.F32.PACK_AB R113, R225, R226 ;  /* 0x000000e2e171723e */ /* 0x000fe400000010ff */
[----:B------:R-:W-:Y:S02]  /*13d60*/  F2FP.BF16.F32.PACK_AB R115, R224, R223 ;  /* 0x000000dfe073723e */ /* 0x000fe400000010ff */
[----:B--2---:R-:W-:Y:S02]  /*13d70*/  F2FP.BF16.F32.PACK_AB R119, R222, R220 ;  /* 0x000000dcde77723e */ /* 0x004fe400000010ff */
[----:B-----5:R-:W-:Y:S02]  /*13d80*/  F2FP.BF16.F32.PACK_AB R116, R203, R200 ;  /* 0x000000c8cb74723e */ /* 0x020fe400000010ff */
[----:B------:R-:W-:Y:S01]  /*13d90*/  MOV R205, R136 ;  /* 0x0000008800cd7202 */ /* 0x000fe20000000f00 */
[-C--:B----4-:R-:W-:Y:S03]  /*13da0*/  HMMA.16816.F32.BF16 R4, R112, R124.reuse, R4 ;  /* 0x0000007c7004723c */ /* 0x090fe60000041804 */
[--C-:B-1----:R-:W-:Y:S01]  /*13db0*/  FFMA.FTZ R108, R210, UR4, -R2.reuse ;  /* 0x00000004d26c7c23 */ /* 0x102fe20008010802 */
[----:B------:R-:W-:Y:S02]  /*13dc0*/  F2FP.BF16.F32.PACK_AB R118, R199, R202 ;  /* 0x000000cac776723e */ /* 0x000fe400000010ff */
[----:B------:R-:W-:Y:S01]  /*13dd0*/  MOV R210, R152 ;  /* 0x0000009800d27202 */ /* 0x000fe20000000f00 */
[----:B------:R1:W-:Y:S04]  /*13de0*/  MUFU.EX2 R197, R108 ;  /* 0x0000006c00c57308 */ /* 0x0003e80000000800 */
[C---:B------:R-:W-:Y:S06]  /*13df0*/  HMMA.16816.F32.BF16 R8, R116.reuse, R124, R8 ;  /* 0x0000007c7408723c */ /* 0x040fec0000041808 */
[-C--:B------:R-:W-:Y:S06]  /*13e00*/  HMMA.16816.F32.BF16 R12, R116, R126.reuse, R12 ;  /* 0x0000007e740c723c */ /* 0x080fec000004180c */
[C---:B------:R-:W-:Y:S01]  /*13e10*/  HMMA.16816.F32.BF16 R16, R112.reuse, R126, R16 ;  /* 0x0000007e7010723c */ /* 0x040fe20000041810 */
[----:B------:R-:W2:Y:S04]  /*13e20*/  LDSM.16.MT88.4 R124, [R230+0xa800] ;  /* 0x00a80000e67c783b */ /* 0x000ea80000004200 */
[--C-:B-1----:R-:W-:Y:S01]  /*13e30*/  FFMA.FTZ R108, R209, UR4, -R2.reuse ;  /* 0x00000004d16c7c23 */ /* 0x102fe20008010802 */
[-C--:B------:R-:W-:Y:S03]  /*13e40*/  HMMA.16816.F32.BF16 R20, R112, R132.reuse, R20 ;  /* 0x000000847014723c */ /* 0x080fe60000041814 */
[----:B------:R1:W-:Y:S02]  /*13e50*/  MUFU.EX2 R198, R108 ;  /* 0x0000006c00c67308 */ /* 0x0003e40000000800 */
[----:B------:R-:W-:Y:S01]  /*13e60*/  MOV R209, R155 ;  /* 0x0000009b00d17202 */ /* 0x000fe20000000f00 */
[C---:B------:R-:W-:Y:S06]  /*13e70*/  HMMA.16816.F32.BF16 R24, R116.reuse, R132, R24 ;  /* 0x000000847418723c */ /* 0x040fec0000041818 */
[-C--:B------:R-:W-:Y:S06]  /*13e80*/  HMMA.16816.F32.BF16 R28, R116, R134.reuse, R28 ;  /* 0x00000086741c723c */ /* 0x080fec000004181c */
[C---:B------:R-:W-:Y:S05]  /*13e90*/  HMMA.16816.F32.BF16 R32, R112.reuse, R134, R32 ;  /* 0x000000867020723c */ /* 0x040fea0000041820 */
[--C-:B-1----:R-:W-:Y:S01]  /*13ea0*/  FFMA.FTZ R108, R208, UR4, -R2.reuse ;  /* 0x00000004d06c7c23 */ /* 0x102fe20008010802 */
[-C--:B---3--:R-:W-:Y:S03]  /*13eb0*/  HMMA.16816.F32.BF16 R36, R112, R120.reuse, R36 ;  /* 0x000000787024723c */ /* 0x088fe60000041824 */
        /* <DEDUP_REMOVED lines=8> */
[-C--:B--2---:R-:W-:Y:S05]  /*13f40*/  HMMA.16816.F32.BF16 R52, R112, R124.reuse, R52 ;  /* 0x0000007c7034723c */ /* 0x084fea0000041834 */
[--C-:B-1----:R-:W-:Y:S01]  /*13f50*/  FFMA.FTZ R2, R213, UR4, -R107.reuse ;  /* 0x00000004d5027c23 */ /* 0x102fe2000801086b */
[C---:B------:R-:W-:Y:S03]  /*13f60*/  HMMA.16816.F32.BF16 R56, R116.reuse, R124, R56 ;  /* 0x0000007c7438723c */ /* 0x040fe60000041838 */
[----:B------:R1:W-:Y:S02]  /*13f70*/  MUFU.EX2 R193, R2 ;  /* 0x0000000200c17308 */ /* 0x0003e40000000800 */
[----:B------:R-:W-:Y:S01]  /*13f80*/  MOV R213, R144 ;  /* 0x0000009000d57202 */ /* 0x000fe20000000f00 */
[-C--:B------:R-:W-:Y:S06]  /*13f90*/  HMMA.16816.F32.BF16 R60, R116, R126.reuse, R60 ;  /* 0x0000007e743c723c */ /* 0x080fec000004183c */
[C---:B------:R-:W-:Y:S01]  /*13fa0*/  HMMA.16816.F32.BF16 R64, R112.reuse, R126, R64 ;  /* 0x0000007e7040723c */ /* 0x040fe20000041840 */
[----:B------:R-:W-:Y:S05]  /*13fb0*/  LDSM.16.MT88.4 R124, [R228+0x9c00] ;  /* 0x009c0000e47c783b */ /* 0x000fea0000004200 */
[-C--:B------:R-:W-:Y:S05]  /*13fc0*/  HMMA.16816.F32.BF16 R68, R112, R128.reuse, R68 ;  /* 0x000000807044723c */ /* 0x080fea0000041844 */
[--C-:B-1----:R-:W-:Y:S01]  /*13fd0*/  FFMA.FTZ R2, R212, UR4, -R107.reuse ;  /* 0x00000004d4027c23 */ /* 0x102fe2000801086b */
[C---:B------:R-:W-:Y:S03]  /*13fe0*/  HMMA.16816.F32.BF16 R72, R116.reuse, R128, R72 ;  /* 0x000000807448723c */ /* 0x040fe60000041848 */
[----:B------:R1:W-:Y:S02]  /*13ff0*/  MUFU.EX2 R194, R2 ;  /* 0x0000000200c27308 */ /* 0x0003e40000000800 */
[----:B------:R-:W-:Y:S01]  /*14000*/  MOV R212, R147 ;  /* 0x0000009300d47202 */ /* 0x000fe20000000f00 */
[-C--:B------:R-:W-:Y:S06]  /*14010*/  HMMA.16816.F32.BF16 R76, R116, R130.reuse, R76 ;  /* 0x00000082744c723c */ /* 0x080fec000004184c */
[C---:B------:R-:W-:Y:S05]  /*14020*/  HMMA.16816.F32.BF16 R80, R112.reuse, R130, R80 ;  /* 0x000000827050723c */ /* 0x040fea0000041850 */
[--C-:B-1----:R-:W-:Y:S01]  /*14030*/  FFMA.FTZ R2, R211, UR4, -R107.reuse ;  /* 0x00000004d3027c23 */ /* 0x102fe2000801086b */
[----:B------:R-:W-:Y:S03]  /*14040*/  FFMA.FTZ R107, R206, UR4, -R107 ;  /* 0x00000004ce6b7c23 */ /* 0x000fe6000801086b */
[----:B------:R1:W-:Y:S02]  /*14050*/  MUFU.EX2 R192, R2 ;  /* 0x0000000200c07308 */ /* 0x0003e40000000800 */
[----:B------:R-:W-:Y:S02]  /*14060*/  MOV R206, R151 ;  /* 0x0000009700ce7202 */ /* 0x000fe40000000f00 */
[----:B------:R-:W-:Y:S06]  /*14070*/  MOV R211, R146 ;  /* 0x0000009200d37202 */ /* 0x000fec0000000f00 */
[----:B------:R-:W-:Y:S01]  /*14080*/  MUFU.EX2 R191, R107 ;  /* 0x0000006b00bf7308 */ /* 0x000fe20000000800 */
[--C-:B-1----:R-:W-:Y:S01]  /*14090*/  FFMA.FTZ R2, R215, UR4, -R176.reuse ;  /* 0x00000004d7027c23 */ /* 0x102fe200080108b0 */
[----:B------:R-:W-:Y:S08]  /*140a0*/  MOV R215, R150 ;  /* 0x0000009600d77202 */ /* 0x000ff00000000f00 */
[----:B------:R1:W-:Y:S02]  /*140b0*/  MUFU.EX2 R190, R2 ;  /* 0x0000000200be7308 */ /* 0x0003e40000000800 */
[--C-:B-1----:R-:W-:Y:S01]  /*140c0*/  FFMA.FTZ R2, R214, UR4, -R176.reuse ;  /* 0x00000004d6027c23 */ /* 0x102fe200080108b0 */
[----:B------:R-:W-:Y:S07]  /*140d0*/  MOV R214, R149 ;  /* 0x0000009500d67202 */ /* 0x000fee0000000f00 */
[----:B------:R1:W-:Y:S02]  /*140e0*/  MUFU.EX2 R189, R2 ;  /* 0x0000000200bd7308 */ /* 0x0003e40000000800 */
[--C-:B-1----:R-:W-:Y:S01]  /*140f0*/  FFMA.FTZ R2, R109, UR4, -R176.reuse ;  /* 0x000000046d027c23 */ /* 0x102fe200080108b0 */
[----:B------:R-:W-:Y:S01]  /*14100*/  FFMA.FTZ R176, R3, UR4, -R176 ;  /* 0x0000000403b07c23 */ /* 0x000fe200080108b0 */
[----:B------:R-:W1:Y:S06]  /*14110*/  LDSM.16.MT88.4 R108, [R230+0xb800] ;  /* 0x00b80000e66c783b */ /* 0x000e6c0000004200 */
[----:B------:R2:W-:Y:S02]  /*14120*/  MUFU.EX2 R188, R2 ;  /* 0x0000000200bc7308 */ /* 0x0005e40000000800 */
[----:B------:R-:W3:Y:S08]  /*14130*/  LDL.LU R3, [R1+0x14] ;  /* 0x0000140001037983 */ /* 0x000ef00000300800 */
[----:B------:R-:W4:Y:S01]  /*14140*/  MUFU.EX2 R184, R176 ;  /* 0x000000b000b87308 */ /* 0x000f220000000800 */
[--C-:B--2---:R-:W-:Y:S01]  /*14150*/  FFMA.FTZ R2, R217, UR4, -R177.reuse ;  /* 0x00000004d9027c23 */ /* 0x104fe200080108b1 */
[----:B------:R-:W-:Y:S08]  /*14160*/  MOV R217, R139 ;  /* 0x0000008b00d97202 */ /* 0x000ff00000000f00 */
[----:B------:R2:W-:Y:S01]  /*14170*/  MUFU.EX2 R186, R2 ;  /* 0x0000000200ba7308 */ /* 0x0005e20000000800 */
[----:B----4-:R-:W-:Y:S01]  /*14180*/  F2FP.BF16.F32.PACK_AB R179, R184, R188 ;  /* 0x000000bcb8b3723e */ /* 0x010fe200000010ff */
[-C--:B-1----:R-:W-:Y:S03]  /*14190*/  HMMA.16816.F32.BF16 R84, R112, R108.reuse, R84 ;  /* 0x0000006c7054723c */ /* 0x082fe60000041854 */
[--C-:B--2---:R-:W-:Y:S02]  /*141a0*/  FFMA.FTZ R2, R216, UR4, -R177.reuse ;  /* 0x00000004d8027c23 */ /* 0x104fe400080108b1 */
[----:B------:R-:W2:Y:S01]  /*141b0*/  LDL.LU R216, [R1+0x1c] ;  /* 0x00001c0001d87983 */ /* 0x000ea20000300800 */
[C---:B------:R-:W-:Y:S02]  /*141c0*/  HMMA.16816.F32.BF16 R88, R116.reuse, R108, R88 ;  /* 0x0000006c7458723c */ /* 0x040fe40000041858 */
[----:B------:R1:W4:Y:S04]  /*141d0*/  MUFU.EX2 R187, R2 ;  /* 0x0000000200bb7308 */ /* 0x0003280000000800 */
[-C--:B------:R-:W-:Y:S05]  /*141e0*/  HMMA.16816.F32.BF16 R92, R116, R110.reuse, R92 ;  /* 0x0000006e745c723c */ /* 0x080fea000004185c */
[----:B------:R-:W-:Y:S01]  /*141f0*/  F2FP.BF16.F32.PACK_AB R108, R198, R197 ;  /* 0x000000c5c66c723e */ /* 0x000fe200000010ff */
[----:B------:R-:W-:Y:S05]  /*14200*/  HMMA.16816.F32.BF16 R96, R112, R110, R96 ;  /* 0x0000006e7060723c */ /* 0x000fea0000041860 */
[----:B------:R-:W-:Y:S01]  /*14210*/  F2FP.BF16.F32.PACK_AB R109, R194, R193 ;  /* 0x000000c1c26d723e */ /* 0x000fe200000010ff */
[--C-:B-1----:R-:W-:Y:S01]  /*14220*/  FFMA.FTZ R2, R218, UR4, -R177.reuse ;  /* 0x00000004da027c23 */ /* 0x102fe200080108b1 */
[----:B------:R-:W-:Y:S01]  /*14230*/  FFMA.FTZ R177, R207, UR4, -R177 ;  /* 0x00000004cfb17c23 */ /* 0x000fe200080108b1 */
[----:B------:R-:W-:Y:S02]  /*14240*/  F2FP.BF16.F32.PACK_AB R110, R195, R196 ;  /* 0x000000c4c36e723e */ /* 0x000fe400000010ff */
[----:B------:R1:W-:Y:S01]  /*14250*/  MUFU.EX2 R185, R2 ;  /* 0x0000000200b97308 */ /* 0x0003e20000000800 */
[----:B------:R-:W-:Y:S02]  /*14260*/  F2FP.BF16.F32.PACK_AB R111, R191, R192 ;  /* 0x000000c0bf6f723e */ /* 0x000fe400000010ff */
[----:B----4-:R-:W-:Y:S02]  /*14270*/  F2FP.BF16.F32.PACK_AB R176, R187, R186 ;  /* 0x000000babbb0723e */ /* 0x010fe400000010ff */
[----:B------:R-:W-:Y:S03]  /*14280*/  MOV R218, R138 ;  /* 0x0000008a00da7202 */ /* 0x000fe60000000f00 */
[-C--:B------:R-:W-:Y:S02]  /*14290*/  HMMA.16816.F32.BF16 R116, R108, R124.reuse, R4 ;  /* 0x0000007c6c74723c */ /* 0x080fe40000041804 */
[----:B------:R4:W5:Y:S01]  /*142a0*/  MUFU.EX2 R107, R177 ;  /* 0x000000b1006b7308 */ /* 0x0009620000000800 */
[----:B------:R-:W2:Y:S02]  /*142b0*/  LDSM.16.MT88.4 R4, [R230+0xbc00] ;  /* 0x00bc0000e604783b */ /* 0x000ea40000004200 */
[----:B-1----:R-:W-:Y:S06]  /*142c0*/  FFMA.FTZ R2, R0, R160, R162 ;  /* 0x000000a000027223 */ /* 0x002fec00000100a2 */
[----:B------:R-:W-:Y:S01]  /*142d0*/  FADD.FTZ R2, R170, R2 ;  /* 0x00000002aa027221 */ /* 0x000fe20000010000 */
[----:B----4-:R-:W-:Y:S02]  /*142e0*/  F2FP.BF16.F32.PACK_AB R177, R189, R190 ;  /* 0x000000bebdb1723e */ /* 0x010fe400000010ff */
[----:B-----5:R-:W-:Y:S07]  /*142f0*/  F2FP.BF16.F32.PACK_AB R178, R107, R185 ;  /* 0x000000b96bb2723e */ /* 0x020fee00000010ff */
        /* <DEDUP_REMOVED lines=10> */
[----:B------:R-:W-:Y:S01]  /*143a0*/  MOV R101, R105 ;  /* 0x0000006900657202 */ /* 0x000fe20000000f00 */
[C---:B------:R-:W-:Y:S06]  /*143b0*/  HMMA.16816.F32.BF16 R140, R108.reuse, R142, R32 ;  /* 0x0000008e6c8c723c */ /* 0x040fec0000041820 */
[-C--:B------:R-:W-:Y:S06]  /*143c0*/  HMMA.16816.F32.BF16 R148, R108, R156.reuse, R36 ;  /* 0x0000009c6c94723c */ /* 0x080fec0000041824 */
[C---:B------:R-:W-:Y:S06]  /*143d0*/  HMMA.16816.F32.BF16 R144, R176.reuse, R156, R40 ;  /* 0x0000009cb090723c */ /* 0x040fec0000041828 */
[-C--:B------:R-:W-:Y:S06]  /*143e0*/  HMMA.16816.F32.BF16 R152, R176, R158.reuse, R44 ;  /* 0x0000009eb098723c */ /* 0x080fec000004182c */
[C---:B------:R-:W-:Y:S06]  /*143f0*/  HMMA.16816.F32.BF16 R156, R108.reuse, R158, R48 ;  /* 0x0000009e6c9c723c */ /* 0x040fec0000041830 */
[-C--:B------:R-:W-:Y:S06]  /*14400*/  HMMA.16816.F32.BF16 R164, R108, R172.reuse, R52 ;  /* 0x000000ac6ca4723c */ /* 0x080fec0000041834 */
[C---:B------:R-:W-:Y:S05]  /*14410*/  HMMA.16816.F32.BF16 R160, R176.reuse, R172, R56 ;  /* 0x000000acb0a0723c */ /* 0x040fea0000041838 */
[----:B---3--:R-:W-:Y:S06]  /*14420*/  FFMA.FTZ R102, R102, R3, R217 ;  /* 0x0000000366667223 */ /* 0x008fec00000100d9 */
[----:B------:R-:W-:Y:S04]  /*14430*/  FADD.FTZ R3, R168, R102 ;  /* 0x00000066a8037221 */ /* 0x000fe80000010000 */
[----:B------:R-:W-:Y:S01]  /*14440*/  FADD.FTZ R3, R215, R3 ;  /* 0x00000003d7037221 */ /* 0x000fe20000010000 */
[----:B--2---:R-:W-:Y:S04]  /*14450*/  FFMA.FTZ R100, R100, R216, R218 ;  /* 0x000000d864647223 */ /* 0x004fe800000100da */
[----:B------:R-:W-:Y:S01]  /*14460*/  FADD.FTZ R0, R204, R100 ;  /* 0x00000064cc007221 */ /* 0x000fe20000010000 */
[----:B------:R-:W-:Y:S02]  /*14470*/  MOV R204, R169 ;  /* 0x000000a900cc7202 */ /* 0x000fe40000000f00 */
[-C--:B------:R-:W-:Y:S03]  /*14480*/  HMMA.16816.F32.BF16 R168, R176, R174.reuse, R60 ;  /* 0x000000aeb0a8723c */ /* 0x080fe6000004183c */
[----:B------:R-:W-:Y:S01]  /*14490*/  FADD.FTZ R0, R214, R0 ;  /* 0x00000000d6007221 */ /* 0x000fe20000010000 */
[----:B------:R-:W-:Y:S02]  /*144a0*/  MOV R100, R106 ;  /* 0x0000006a00647202 */ /* 0x000fe40000000f00 */
        /* <DEDUP_REMOVED lines=14> */
[----:B------:R-:W-:Y:S01]  /*14590*/  FADD.FTZ R8, R251, R0 ;  /* 0x00000000fb087221 */ /* 0x000fe20000010000 */
[----:B------:R-:W-:Y:S01]  /*145a0*/  FADD.FTZ R0, R244, R3 ;  /* 0x00000003f4007221 */ /* 0x000fe20000010000 */
[----:B------:R-:W-:Y:S01]  /*145b0*/  FADD.FTZ R2, R248, R2 ;  /* 0x00000002f8027221 */ /* 0x000fe20000010000 */
[-C--:B------:R-:W-:Y:S03]  /*145c0*/  HMMA.16816.F32.BF16 R92, R176, R6.reuse, R92 ;  /* 0x00000006b05c723c */ /* 0x080fe6000004185c */
[----:B------:R-:W-:Y:S01]  /*145d0*/  FADD.FTZ R9, R205, R9 ;  /* 0x00000009cd097221 */ /* 0x000fe20000010000 */
[----:B------:R-:W-:Y:S01]  /*145e0*/  FADD.FTZ R8, R250, R8 ;  /* 0x00000008fa087221 */ /* 0x000fe20000010000 */
[----:B------:R-:W-:Y:S01]  /*145f0*/  FADD.FTZ R3, R242, R0 ;  /* 0x00000000f2037221 */ /* 0x000fe20000010000 */
[----:B------:R-:W-:Y:S01]  /*14600*/  FADD.FTZ R2, R247, R2 ;  /* 0x00000002f7027221 */ /* 0x000fe20000010000 */
[----:B------:R-:W-:Y:S01]  /*14610*/  FADD.FTZ R9, R204, R9 ;  /* 0x00000009cc097221 */ /* 0x000fe20000010000 */
[----:B------:R-:W-:Y:S04]  /*14620*/  HMMA.16816.F32.BF16 R96, R108, R6, R96 ;  /* 0x000000066c60723c */ /* 0x000fe80000041860 */
[----:B------:R-:W-:Y:S03]  /*14630*/  FADD.FTZ R2, R246, R2 ;  /* 0x00000002f6027221 */ /* 0x000fe60000010000 */
[----:B------:R-:W-:Y:S01]  /*14640*/  MOV R108, R104 ;  /* 0x00000068006c7202 */ /* 0x000fe20000000f00 */
        /* <DEDUP_REMOVED lines=36> */
[----:B------:R2:W-:Y:S04]  /*14890*/  STL [R1+0x1c], R5 ;  /* 0x00001c0501007387 */ /* 0x0005e80000100800 */
[----:B------:R2:W-:Y:S04]  /*148a0*/  STL [R1+0x14], R3 ;  /* 0x0000140301007387 */ /* 0x0005e80000100800 */
[----:B------:R2:W-:Y:S04]  /*148b0*/  STL [R1+0x10], R2 ;  /* 0x0000100201007387 */ /* 0x0005e80000100800 */
[----:B------:R2:W-:Y:S01]  /*148c0*/  STL [R1+0x18], R0 ;  /* 0x0000180001007387 */ /* 0x0005e20000100800 */
[----:B------:R-:W-:Y:S05]  /*148d0*/  @P5 BRA `(.L_x_781) ;  /* 0xffffffbc00f45947 */ /* 0x000fea000383ffff */
.L_x_780:
[----:B------:R-:W3:Y:S04]  /*148e0*/  LDL.LU R7, [R1+0x14] ;  /* 0x0000140001077983 */ /* 0x000ee80000300800 */
[----:B--2---:R-:W2:Y:S04]  /*148f0*/  LDL.LU R5, [R1+0x10] ;  /* 0x0000100001057983 */ /* 0x004ea80000300800 */
        /* <DEDUP_REMOVED lines=17> */
[----:B------:R-:W-:Y:S01]  /*14a10*/  SHF.R.S32.HI R62, RZ, 0x2, R55 ;  /* 0x00000002ff3e7819 */ /* 0x000fe20000011437 */
[----:B---3--:R-:W1:Y:S04]  /*14a20*/  SHFL.BFLY PT, R2, R7, 0x2, 0x1f ;  /* 0x0c401f0007027f89 */ /* 0x008e6800000e0000 */
[----:B--2---:R-:W2:Y:S04]  /*14a30*/  SHFL.BFLY PT, R0, R5, 0x2, 0x1f ;  /* 0x0c401f0005007f89 */ /* 0x004ea800000e0000 */
[----:B----4-:R-:W3:Y:S04]  /*14a40*/  SHFL.BFLY PT, R3, R8, 0x2, 0x1f ;  /* 0x0c401f0008037f89 */ /* 0x010ee800000e0000 */
[----:B-----5:R-:W4:Y:S01]  /*14a50*/  SHFL.BFLY PT, R4, R6, 0x2, 0x1f ;  /* 0x0c401f0006047f89 */ /* 0x020f2200000e0000 */
[----:B-1----:R-:W-:-:S02]  /*14a60*/  FADD.FTZ R2, R2, R7 ;  /* 0x0000000702027221 */ /* 0x002fc40000010000 */
[----:B------:R-:W1:Y:S01]  /*14a70*/  S2R R7, SR_TID.X ;  /* 0x0000000000077919 */ /* 0x000e620000002100 */
[----:B--2---:R-:W-:Y:S02]  /*14a80*/  FADD.FTZ R0, R0, R5 ;  /* 0x0000000500007221 */ /* 0x004fe40000010000 */
[----:B------:R-:W2:Y:S01]  /*14a90*/  SHFL.BFLY PT, R56, R2, 0x1, 0x1f ;  /* 0x0c201f0002387f89 */ /* 0x000ea200000e0000 */
[----:B---3--:R-:W-:-:S03]  /*14aa0*/  FADD.FTZ R3, R3, R8 ;  /* 0x0000000803037221 */ /* 0x008fc60000010000 */
[----:B------:R-:W3:Y:S01]  /*14ab0*/  SHFL.BFLY PT, R57, R0, 0x1, 0x1f ;  /* 0x0c201f0000397f89 */ /* 0x000ee200000e0000 */
[----:B----4-:R-:W-:Y:S01]  /*14ac0*/  FADD.FTZ R4, R4, R6 ;  /* 0x0000000604047221 */ /* 0x010fe20000010000 */
[----:B------:R-:W-:Y:S02]  /*14ad0*/  SHF.R.S32.HI R6, RZ, 0x1f, R62 ;  /* 0x0000001fff067819 */ /* 0x000fe4000001143e */
[----:B------:R-:W4:Y:S02]  /*14ae0*/  SHFL.BFLY PT, R58, R3, 0x1, 0x1f ;  /* 0x0c201f00033a7f89 */ /* 0x000f2400000e0000 */
[----:B------:R-:W-:Y:S02]  /*14af0*/  LEA.HI R6, R6, R62, RZ, 0x3 ;  /* 0x0000003e06067211 */ /* 0x000fe400078f18ff */
[----:B------:R-:W5:Y:S02]  /*14b00*/  SHFL.BFLY PT, R59, R4, 0x1, 0x1f ;  /* 0x0c201f00043b7f89 */ /* 0x000f6400000e0000 */
[----:B------:R-:W-:Y:S01]  /*14b10*/  LOP3.LUT R6, R6, 0xfffffff8, RZ, 0xc0, !PT ;  /* 0xfffffff806067812 */ /* 0x000fe200078ec0ff */
[----:B--2---:R-:W-:-:S04]  /*14b20*/  FADD.FTZ R56, R2, R56 ;  /* 0x0000003802387221 */ /* 0x004fc80000010000 */
[----:B------:R-:W-:Y:S01]  /*14b30*/  IMAD.IADD R2, R62, 0x1, -R6 ;  /* 0x000000013e027824 */ /* 0x000fe200078e0a06 */
[----:B------:R-:W-:Y:S02]  /*14b40*/  SHF.R.S32.HI R6, RZ, 0x5, R61 ;  /* 0x00000005ff067819 */ /* 0x000fe4000001143d */
[----:B-1----:R-:W-:Y:S01]  /*14b50*/  SHF.R.S32.HI R5, RZ, 0x1f, R7 ;  /* 0x0000001fff057819 */ /* 0x002fe20000011407 */
[----:B---3--:R-:W-:Y:S01]  /*14b60*/  FADD.FTZ R57, R0, R57 ;  /* 0x0000003900397221 */ /* 0x008fe20000010000 */
[----:B------:R-:W-:Y:S02]  /*14b70*/  LEA.HI R0, R2, R2, RZ, 0x1 ;  /* 0x0000000202007211 */ /* 0x000fe400078f08ff */
[----:B------:R-:W-:Y:S01]  /*14b80*/  LEA.HI R5, R5, R7, RZ, 0x2 ;  /* 0x0000000705057211 */ /* 0x000fe200078f10ff */
[----:B----4-:R-:W-:Y:S01]  /*14b90*/  FADD.FTZ R58, R3, R58 ;  /* 0x0000003a033a7221 */ /* 0x010fe20000010000 */
[----:B------:R-:W-:Y:S02]  /*14ba0*/  LOP3.LUT R7, R0, 0x3fffffe, RZ, 0xc0, !PT ;  /* 0x03fffffe00077812 */ /* 0x000fe400078ec0ff */
[----:B------:R-:W-:Y:S01]  /*14bb0*/  SHF.R.S32.HI R54, RZ, 0x2, R5 ;  /* 0x00000002ff367819 */ /* 0x000fe20000011405 */
[----:B-----5:R-:W-:Y:S01]  /*14bc0*/  FADD.FTZ R59, R4, R59 ;  /* 0x0000003b043b7221 */ /* 0x020fe20000010000 */
[----:B------:R-:W-:Y:S01]  /*14bd0*/  SHF.R.S32.HI R0, RZ, 0x1, R0 ;  /* 0x00000001ff007819 */ /* 0x000fe20000011400 */
[----:B------:R-:W-:Y:S01]  /*14be0*/  IMAD.IADD R3, R2, 0x1, -R7 ;  /* 0x0000000102037824 */ /* 0x000fe200078e0a07 */
[----:B------:R-:W-:Y:S01]  /*14bf0*/  FSETP.NE.FTZ.AND P5, PT, R56, RZ, PT ;  /* 0x000000ff3800720b */ /* 0x000fe20003fb5000 */
[----:B------:R-:W-:Y:S01]  /*14c00*/  VIADD R5, R54, 0x40 ;  /* 0x0000004036057836 */ /* 0x000fe20000000000 */
[----:B------:R-:W-:-:S02]  /*14c10*/  LOP3.LUT R2, R0, 0x1, RZ, 0xc0, !PT ;  /* 0x0000000100027812 */ /* 0x000fc400078ec0ff */
[----:B------:R-:W-:Y:S02]  /*14c20*/  LOP3.LUT P2, RZ, R0, 0x2, RZ, 0xc0, !PT ;  /* 0x0000000200ff7812 */ /* 0x000fe4000784c0ff */
[----:B------:R-:W-:Y:S02]  /*14c30*/  ISETP.GE.AND P1, PT, R5, UR14, PT ;  /* 0x0000000e05007c0c */ /* 0x000fe4000bf26270 */
[----:B------:R-:W-:Y:S02]  /*14c40*/  LOP3.LUT R5, R55, 0xfffffffc, RZ, 0xc0, !PT ;  /* 0xfffffffc37057812 */ /* 0x000fe400078ec0ff */
[----:B------:R-:W-:Y:S01]  /*14c50*/  ISETP.NE.U32.AND P3, PT, R2, 0x1, PT ;  /* 0x000000010200780c */ /* 0x000fe20003f65070 */
[----:B------:R-:W-:Y:S01]  /*14c60*/  IMAD.SHL.U32 R2, R0, 0x40, RZ ;  /* 0x0000004000027824 */ /* 0x000fe200078e00ff */
[----:B------:R-:W-:Y:S01]  /*14c70*/  FSETP.NE.FTZ.AND P4, PT, R57, RZ, PT ;  /* 0x000000ff3900720b */ /* 0x000fe20003f95000 */
[----:B------:R-:W-:Y:S02]  /*14c80*/  IMAD.IADD R5, R63, 0x1, -R5 ;  /* 0x000000013f057824 */ /* 0x000fe400078e0a05 */
[----:B------:R-:W-:Y:S01]  /*14c90*/  IMAD.MOV.U32 R0, RZ, RZ, 0x3f800000 ;  /* 0x3f800000ff007424 */ /* 0x000fe200078e00ff */
[----:B------:R-:W-:Y:S01]  /*14ca0*/  LOP3.LUT R2, R2, 0xc0, RZ, 0xc0, !PT ;  /* 0x000000c002027812 */ /* 0x000fe200078ec0ff */
[----:B------:R-:W-:-:S03]  /*14cb0*/  IMAD R5, R6, 0x100, R5 ;  /* 0x0000010006057824 */ /* 0x000fc600078e0205 */
        /* <DEDUP_REMOVED lines=15> */
.L_x_784:
        /* <DEDUP_REMOVED lines=24> */
.L_x_785:
[----:B------:R-:W-:Y:S01]  /*14f30*/  ISETP.NE.AND P3, PT, RZ, UR8, PT ;  /* 0x00000008ff007c0c */ /* 0x000fe2000bf65270 */
[----:B------:R-:W-:Y:S01]  /*14f40*/  FMUL.FTZ R39, R0, R141 ;  /* 0x0000008d00277220 */ /* 0x000fe20000410000 */
        /* <DEDUP_REMOVED lines=34> */
[----:B------:R-:W-:Y:S01]  /*15170*/  FMUL.FTZ R158, R3, R158 ;  /* 0x0000009e039e7220 */ /* 0x000fe20000410000 */
        /* <DEDUP_REMOVED lines=262> */
.L_x_787:
[----:B------:R-:W-:Y:S05]  /*161e0*/  BSYNC B0 ;  /* 0x0000000000007941 */ /* 0x000fea0003800000 */
.L_x_786:
        /* <DEDUP_REMOVED lines=36> */
.L_x_789:
[----:B------:R-:W-:Y:S05]  /*16430*/  BSYNC B0 ;  /* 0x0000000000007941 */ /* 0x000fea0003800000 */
.L_x_788:
        /* <DEDUP_REMOVED lines=24> */
.L_x_791:
[----:B------:R-:W-:Y:S05]  /*165c0*/  BSYNC B0 ;  /* 0x0000000000007941 */ /* 0x000fea0003800000 */
.L_x_790:
        /* <DEDUP_REMOVED lines=24> */
.L_x_793:
[----:B------:R-:W-:Y:S05]  /*16750*/  BSYNC B0 ;  /* 0x0000000000007941 */ /* 0x000fea0003800000 */
.L_x_792:
        /* <DEDUP_REMOVED lines=23> */
.L_x_750:
        /* <DEDUP_REMOVED lines=26> */
[----:B------:R-:W-:Y:S01]  /*16a70*/  IADD3 R15, R10, 0x40, RZ ;  /* 0x000000400a0f7810 */ /* 0x000fe20007ffe0ff */
[----:B------:R-:W-:Y:S01]  /*16a80*/  UISETP.NE.AND UP0, UPT, UR11, URZ, !UP2 ;  /* 0x0000003f0b00728c */ /* 0x000fe2000d705270 */
[----:B------:R-:W-:Y:S01]  /*16a90*/  IMAD.WIDE R6, R6, 0x80, R10 ;  /* 0x0000008006067825 */ /* 0x000fe200078e020a */
[----:B------:R-:W-:Y:S01]  /*16aa0*/  @UP2 ULDC.64 UR4, c[0x0][0x2c0] ;  /* 0x0000b00000042ab9 */ /* 0x000fe20000000a00 */
[----:B------:R-:W-:Y:S01]  /*16ab0*/  USHF.R.S32.HI UR9, URZ, 0x1f, UR26 ;  /* 0x0000001f3f097899 */ /* 0x000fe2000801141a */
[----:B------:R-:W-:Y:S01]  /*16ac0*/  ISETP.GE.AND P2, PT, R14, UR17, PT ;  /* 0x000000110e007c0c */ /* 0x000fe2000bf46270 */
[----:B------:R-:W-:Y:S01]  /*16ad0*/  UISETP.NE.AND UP3, UPT, UR11, URZ, UPT ;  /* 0x0000003f0b00728c */ /* 0x000fe2000bf65270 */
[----:B------:R-:W-:Y:S01]  /*16ae0*/  ISETP.GE.AND P1, PT, R15, UR17, PT ;  /* 0x000000110f007c0c */ /* 0x000fe2000bf26270 */
[----:B------:R-:W-:Y:S01]  /*16af0*/  @UP2 UIMAD UR14, UR5, UR4, URZ ;  /* 0x00000004050e22a4 */ /* 0x000fe2000f8e023f */
[----:B------:R-:W-:Y:S01]  /*16b00*/  VIADD R16, R10, 0x60 ;  /* 0x000000600a107836 */ /* 0x000fe20000000000 */
[----:B------:R-:W-:Y:S01]  /*16b10*/  UISETP.NE.OR UP3, UPT, UR8, URZ, !UP3 ;  /* 0x0000003f0800728c */ /* 0x000fe2000df65670 */
[C---:B------:R-:W-:Y:S01]  /*16b20*/  VIADD R18, R0.reuse, 0x20 ;  /* 0x0000002000127836 */ /* 0x040fe20000000000 */
[----:B------:R-:W-:Y:S01]  /*16b30*/  ULDC.64 UR4, c[0x0][0x2a0] ;  /* 0x0000a80000047ab9 */ /* 0x000fe20000000a00 */
[----:B------:R-:W-:Y:S01]  /*16b40*/  @!UP2 ULDC UR8, c[0x0][0x2c4] ;  /* 0x0000b1000008aab9 */ /* 0x000fe20000000800 */
[----:B------:R-:W-:Y:S01]  /*16b50*/  UIMAD UR9, UR9, UR4, URZ ;  /* 0x00000004090972a4 */ /* 0x000fe2000f8e023f */
[----:B------:R-:W-:Y:S01]  /*16b60*/  IMAD.U32 R12, RZ, RZ, UR4 ;  /* 0x00000004ff0c7e24 */ /* 0x000fe2000f8e00ff */
[----:B------:R-:W-:Y:S01]  /*16b70*/  UISETP.NE.OR UP1, UPT, UR15, -0x1, UP3 ;  /* 0xffffffff0f00788c */ /* 0x000fe20009f25670 */
[----:B------:R-:W-:Y:S01]  /*16b80*/  IADD3 R17, R0, 0x40, RZ ;  /* 0x0000004000117810 */ /* 0x000fe20007ffe0ff */
        /* <DEDUP_REMOVED lines=21> */
[----:B------:R-:W-:Y:S01]  /*16ce0*/  @!UP3 UMOV UR18, UR15 ;  /* 0x0000000f0012bc82 */ /* 0x000fe20008000000 */
[----:B------:R-:W-:Y:S01]  /*16cf0*/  USHF.R.S32.HI UR4, URZ, 0x1f, UR6 ;  /* 0x0000001f3f047899 */ /* 0x000fe20008011406 */
[----:B------:R-:W-:Y:S01]  /*16d00*/  VIADD R9, R13, UR5 ;  /* 0x000000050d097c36 */ /* 0x000fe20008000000 */
        /* <DEDUP_REMOVED lines=21> */
.L_x_795:
[----:B------:R-:W-:Y:S05]  /*16e60*/  BSYNC B0 ;  /* 0x0000000000007941 */ /* 0x000fea0003800000 */
.L_x_794:
        /* <DEDUP_REMOVED lines=22> */
.L_x_797:
[----:B------:R-:W-:Y:S05]  /*16fd0*/  BSYNC B0 ;  /* 0x0000000000007941 */ /* 0x000fea0003800000 */
.L_x_796:
        /* <DEDUP_REMOVED lines=22> */
.L_x_799:
[----:B------:R-:W-:Y:S05]  /*17140*/  BSYNC B0 ;  /* 0x0000000000007941 */ /* 0x000fea0003800000 */
.L_x_798:
        /* <DEDUP_REMOVED lines=24> */
.L_x_801:
[----:B------:R-:W-:Y:S05]  /*172d0*/  BSYNC B0 ;  /* 0x0000000000007941 */ /* 0x000fea0003800000 */
.L_x_800:
        /* <DEDUP_REMOVED lines=10> */
.L_x_803:
[----:B------:R-:W-:Y:S05]  /*17380*/  BSYNC B0 ;  /* 0x0000000000007941 */ /* 0x000fea0003800000 */
.L_x_802:
        /* <DEDUP_REMOVED lines=10> */
.L_x_805:
[----:B------:R-:W-:Y:S05]  /*17430*/  BSYNC B0 ;  /* 0x0000000000007941 */ /* 0x000fea0003800000 */
.L_x_804:
        /* <DEDUP_REMOVED lines=10> */
.L_x_807:
[----:B------:R-:W-:Y:S05]  /*174e0*/  BSYNC B0 ;  /* 0x0000000000007941 */ /* 0x000fea0003800000 */
.L_x_806:
        /* <DEDUP_REMOVED lines=10> */
.L_x_808:
        /* <DEDUP_REMOVED lines=15> */
.L_x_1158:


//--------------------- .text._ZN5flash16flash_fwd_kernelI23Flash_fwd_kernel_traitsILi96ELi64ELi64ELi4ELb0ELb0EN7cutlass10bfloat16_tE19Flash_kernel_traitsILi96ELi64ELi64ELi4ES3_EELb1ELb1ELb0ELb0ELb0ELb0ELb0ELb0EEEvNS_16Flash_fwd_paramsE --------------------------
	.section	.text._ZN5flash16flash_fwd_kernelI23Flash_fwd_kernel_traitsILi96ELi64ELi64ELi4ELb0ELb0EN7cutlass10bfloat16_tE19Flash_kernel_traitsILi96ELi64ELi64ELi4ES3_EELb1ELb1ELb0ELb0ELb0ELb0ELb0ELb0EEEvNS_16Flash_fwd_paramsE,"ax",@progbits
	.align	128
        .global         _ZN5flash16flash_fwd_kernelI23Flash_fwd_kernel_traitsILi96ELi64ELi64ELi4ELb0ELb0EN7cutlass10bfloat16_tE19Flash_kernel_traitsILi96ELi64ELi64ELi4ES3_EELb1ELb1ELb0ELb0ELb0ELb0ELb0ELb0EEEvNS_16Flash_fwd_paramsE
        .type           _ZN5flash16flash_fwd_kernelI23Flash_fwd_kernel_traitsILi96ELi64ELi64ELi4ELb0ELb0EN7cutlass10bfloat16_tE19Flash_kernel_traitsILi96ELi64ELi64ELi4ES3_EELb1ELb1ELb0ELb0ELb0ELb0ELb0ELb0EEEvNS_16Flash_fwd_paramsE,@function
        .size           _ZN5flash16flash_fwd_kernelI23Flash_fwd_kernel_traitsILi96ELi64ELi64ELi4ELb0ELb0EN7cutlass10bfloat16_tE19Flash_kernel_traitsILi96ELi64ELi64ELi4ES3_EELb1ELb1ELb0ELb0ELb0ELb0ELb0ELb0EEEvNS_16Flash_fwd_paramsE,(.L_x_1159 - _ZN5flash16flash_fwd_kernelI23Flash_fwd_kernel_traitsILi96ELi64ELi64ELi4ELb0ELb0EN7cutlass10bfloat16_tE19Flash_kernel_traitsILi96ELi64ELi64ELi4ES3_EELb1ELb1ELb0ELb0ELb0ELb0ELb0ELb0EEEvNS_16Flash_fwd_paramsE)
        .other          _ZN5flash16flash_fwd_kernelI23Flash_fwd_kernel_traitsILi96ELi64ELi64ELi4ELb0ELb0EN7cutlass10bfloat16_tE19Flash_kernel_traitsILi96ELi64ELi64ELi4ES3_EELb1ELb1ELb0ELb0ELb0ELb0ELb0ELb0EEEvNS_16Flash_fwd_paramsE,@"STO_CUDA_ENTRY STV_DEFAULT"
_ZN5flash16flash_fwd_kernelI23Flash_fwd_kernel_traitsILi96ELi64ELi64ELi4ELb0ELb0EN7cutlass10bfloat16_tE19Flash_kernel_traitsILi96ELi64ELi64ELi4ES3_EELb1ELb1ELb0ELb0ELb0ELb0ELb0ELb0EEEvNS_16Flash_fwd_paramsE:
.text._ZN5flash16flash_fwd_kernelI23Flash_fwd_kernel_traitsILi96ELi64ELi64ELi4ELb0ELb0EN7cutlass10bfloat16_tE19Flash_kernel_traitsILi96ELi64ELi64ELi4ES3_EELb1ELb1ELb0ELb0ELb0ELb0ELb0ELb0EEEvNS_16Flash_fwd_paramsE:
[----:B------:R-:W-:Y:S08]  /*0000*/  LDC R1, c[0x0][0x28] ;  /* 0x00000a00ff017b82 */ /* 0x000ff00000000800 */
[----:B------:R-:W1:Y:S01]  /*0010*/  LDC R96, c[0x0][0x3a8] ;  /* 0x0000ea00ff607b82 */ /* 0x000e620000000800 */
[----:B------:R-:W-:Y:S01]  /*0020*/  ULDC.U8 UR4, c[0x0][0x3b4] ;  /* 0x0000ed0000047ab9 */ /* 0x000fe20000000000 */
[----:B------:R-:W-:Y:S01]  /*0030*/  ULDC.64 UR18, c[0x0][0x208] ;  /* 0x0000820000127ab9 */ /* 0x000fe20000000a00 */
[----:B------:R-:W-:-:S05]  /*0040*/  ISETP.NE.AND P2, PT, RZ, UR4, PT ;  /* 0x00000004ff007c0c */ /* 0x000fca000bf45270 */
[----:B------:R-:W2:Y:S01]  /*0050*/  LDC R89, c[0x0][0x3ac] ;  /* 0x0000eb00ff597b82 */ /* 0x000ea20000000800 */
[----:B------:R-:W-:Y:S01]  /*0060*/  ULDC.64 UR4, c[0x0][0x3a0] ;  /* 0x0000e80000047ab9 */ /* 0x000fe20000000a00 */
[----:B------:R-:W3:Y:S01]  /*0070*/  S2R R90, SR_TID.X ;  /* 0x00000000005a7919 */ /* 0x000ee20000002100 */
[----:B------:R-:W-:Y:S01]  /*0080*/  IMAD.U32 R134, RZ, RZ, UR4 ;  /* 0x00000004ff867e24 */ /* 0x000fe2000f8e00ff */
[----:B------:R-:W-:Y:S01]  /*0090*/  ULDC.64 UR8, c[0x0][0x2f0] ;  /* 0x0000bc0000087ab9 */ /* 0x000fe20000000a00 */
[----:B------:R-:W-:Y:S01]  /*00a0*/  IMAD.U32 R135, RZ, RZ, UR5 ;  /* 0x00000005ff877e24 */ /* 0x000fe2000f8e00ff */
[----:B------:R-:W-:Y:S02]  /*00b0*/  ULDC.64 UR6, c[0x0][0x300] ;  /* 0x0000c00000067ab9 */ /* 0x000fe40000000a00 */
[----:B------:R-:W-:Y:S03]  /*00c0*/  S2UR UR12, SR_CTAID.X ;  /* 0x00000000000c79c3 */ /* 0x000fe60000002500 */
[----:B------:R-:W4:Y:S01]  /*00d0*/  @P2 LDG.E.64 R134, desc[UR18][R134.64] ;  /* 0x0000001286862981 */ /* 0x000f22000c1e1b00 */
[----:B-1----:R-:W-:-:S04]  /*00e0*/  @P2 IMAD.MOV.U32 R88, RZ, RZ, R96 ;  /* 0x000000ffff582224 */ /* 0x002fc800078e0060 */
[----:B------:R-:W-:Y:S01]  /*00f0*/  S2UR UR15, SR_CTAID.Y ;  /* 0x00000000000f79c3 */ /* 0x000fe20000002600 */
[----:B--2---:R-:W2:Y:S07]  /*0100*/  @P2 LDG.E.64 R2, desc[UR18][R88.64] ;  /* 0x0000001258022981 */ /* 0x004eae000c1e1b00 */
[----:B------:R-:W1:Y:S08]  /*0110*/  S2UR UR4, SR_CTAID.Z ;  /* 0x00000000000479c3 */ /* 0x000e700000002700 */
[----:B------:R-:W2:Y:S01]  /*0120*/  @P2 LDC R0, c[0x0][0x3b0] ;  /* 0x0000ec00ff002b82 */ /* 0x000ea20000000800 */
[----:B-1----:R-:W-:-:S06]  /*0130*/  ULOP3.LUT UR5, UR4, UR12, UR15, 0xfe, !UPT ;  /* 0x0000000c04057292 */ /* 0x002fcc000f8efe0f */
[----:B---3--:R-:W-:Y:S01]  /*0140*/  LOP3.LUT P3, RZ, R90, UR5, RZ, 0xfc, !PT ;  /* 0x000000055aff7c12 */ /* 0x008fe2000f86fcff */
[----:B------:R-:W-:Y:S02]  /*0150*/  UISETP.NE.U32.AND UP2, UPT, UR8, URZ, UPT ;  /* 0x0000003f0800728c */ /* 0x000fe4000bf45070 */
[----:B------:R-:W-:Y:S02]  /*0160*/  UISETP.NE.U32.AND UP1, UPT, UR6, URZ, UPT ;  /* 0x0000003f0600728c */ /* 0x000fe4000bf25070 */
[----:B------:R-:W-:-:S08]  /*0170*/  UISETP.NE.AND.EX UP2, UPT, UR9, URZ, UPT, UP2 ;  /* 0x0000003f0900728c */ /* 0x000fd0000bf45320 */
[----:B------:R-:W4:Y:S01]  /*0180*/  @!P3 LDC.64 R12, c[0x0][0x3b8] ;  /* 0x0000ee00ff0cbb82 */ /* 0x000f220000000a00 */
[----:B------:R-:W-:Y:S01]  /*0190*/  UISETP.NE.AND.EX UP1, UPT, UR7, URZ, UPT, UP1 ;  /* 0x0000003f0700728c */ /* 0x000fe2000bf25310 */
[----:B------:R-:W-:Y:S02]  /*01a0*/  ULDC.U8 UR5, c[0x0][0x3c2] ;  /* 0x0000f08000057ab9 */ /* 0x000fe40000000000 */
[----:B------:R-:W-:Y:S01]  /*01b0*/  ULDC.64 UR6, c[0x0][0x2f8] ;  /* 0x0000be0000067ab9 */ /* 0x000fe20000000a00 */
[----:B------:R-:W-:Y:S01]  /*01c0*/  ULDC.64 UR8, c[0x0][0x2f0] ;  /* 0x0000bc0000087ab9 */ /* 0x000fe20000000a00 */
[----:B------:R-:W-:Y:S01]  /*01d0*/  UISETP.NE.AND UP3, UPT, UR5, URZ, UPT ;  /* 0x0000003f0500728c */ /* 0x000fe2000bf65270 */
[----:B------:R-:W-:Y:S01]  /*01e0*/  PLOP3.LUT P0, PT, PT, PT, UP2, 0x80, 0x0 ;  /* 0x000000000000781c */ /* 0x000fe20003f0f028 */
[----:B------:R-:W-:Y:S02]  /*01f0*/  UISETP.EQ.U32.AND UP0, UPT, UR6, URZ, UPT ;  /* 0x0000003f0600728c */ /* 0x000fe4000bf02070 */
[----:B------:R-:W-:-:S02]  /*0200*/  UIMAD.WIDE UR8, UR15, 0x4, UR8 ;  /* 0x000000040f0878a5 */ /* 0x000fc4000f8e0208 */
[----:B------:R-:W-:Y:S01]  /*0210*/  UISETP.EQ.OR.EX UP0, UPT, UR7, URZ, !UP3, UP0 ;  /* 0x0000003f0700728c */ /* 0x000fe2000df02700 */
[----:B------:R-:W-:-:S03]  /*0220*/  @UP1 ULDC.64 UR10, c[0x0][0x300] ;  /* 0x0000c000000a1ab9 */ /* 0x000fc60000000a00 */
[----:B------:R-:W-:Y:S02]  /*0230*/  IMAD.U32 R10, RZ, RZ, UR8 ;  /* 0x00000008ff0a7e24 */ /* 0x000fe4000f8e00ff */
[----:B------:R-:W-:Y:S01]  /*0240*/  IMAD.U32 R11, RZ, RZ, UR9 ;  /* 0x00000009ff0b7e24 */ /* 0x000fe2000f8e00ff */
[----:B------:R-:W-:Y:S02]  /*0250*/  ULDC.64 UR8, c[0x0][0x2f8] ;  /* 0x0000be0000087ab9 */ /* 0x000fe40000000a00 */
[----:B------:R-:W-:Y:S02]  /*0260*/  UIMAD.WIDE UR8, UR15, 0x4, UR8 ;  /* 0x000000040f0878a5 */ /* 0x000fe4000f8e0208 */
[----:B------:R-:W-:-:S04]  /*0270*/  @UP1 UIMAD.WIDE UR10, UR15, 0x4, UR10 ;  /* 0x000000040f0a18a5 */ /* 0x000fc8000f8e020a */
[----:B------:R-:W-:Y:S02]  /*0280*/  IMAD.U32 R4, RZ, RZ, UR8 ;  /* 0x00000008ff047e24 */ /* 0x000fe4000f8e00ff */
[----:B------:R-:W-:Y:S02]  /*0290*/  IMAD.U32 R5, RZ, RZ, UR9 ;  /* 0x00000009ff057e24 */ /* 0x000fe4000f8e00ff */
[----:B------:R-:W-:Y:S01]  /*02a0*/  IMAD.U32 R8, RZ, RZ, UR10 ;  /* 0x0000000aff087e24 */ /* 0x000fe2000f8e00ff */
[----:B----4-:R-:W-:Y:S01]  /*02b0*/  @!P3 STG.E.64 desc[UR18][R12.64], R134 ;  /* 0x000000860c00b986 */ /* 0x010fe2000c101b12 */
[----:B--2---:R-:W-:Y:S01]  /*02c0*/  @P2 IADD3 R96, P1, R2, R0, RZ ;  /* 0x0000000002602210 */ /* 0x004fe20007f3e0ff */
[----:B------:R-:W-:Y:S01]  /*02d0*/  IMAD.U32 R9, RZ, RZ, UR11 ;  /* 0x0000000bff097e24 */ /* 0x000fe2000f8e00ff */
[----:B------:R-:W-:Y:S01]  /*02e0*/  UMOV UR5, 0xffffffff ;  /* 0xffffffff00057882 */ /* 0x000fe20000000000 */
[----:B------:R-:W-:Y:S02]  /*02f0*/  ULDC UR10, c[0x0][0x270] ;  /* 0x00009c00000a7ab9 */ /* 0x000fe40000000800 */
[----:B------:R-:W-:-:S02]  /*0300*/  @P2 IMAD.X R89, RZ, RZ, R3, P1 ;  /* 0x000000ffff592224 */ /* 0x000fc400008e0603 */
[----:B------:R-:W-:Y:S01]  /*0310*/  @!P3 IMAD.MOV.U32 R88, RZ, RZ, R96 ;  /* 0x000000ffff58b224 */ /* 0x000fe200078e0060 */
[----:B------:R-:W-:-:S04]  /*0320*/  PLOP3.LUT P2, PT, PT, PT, UP0, 0x80, 0x0 ;  /* 0x000000000000781c */ /* 0x000fc80003f4f008 */
        /* <DEDUP_REMOVED lines=18> */
[----:B-1----:R-:W-:Y:S01]  /*0450*/  IMAD.IADD R88, R90, 0x1, -R7 ;  /* 0x000000015a587824 */ /* 0x002fe200078e0a07 */
[----:B------:R-:W-:Y:S01]  /*0460*/  @UP2 UIADD3 UR13, UR13, -UR5, URZ ;  /* 0x800000050d0d2290 */ /* 0x000fe2000fffe03f */
[----:B-----5:R-:W-:Y:S01]  /*0470*/  @P1 R2UR UR22, R2 ;  /* 0x00000000021612ca */ /* 0x020fe200000e0000 */
[----:B------:R-:W-:Y:S02]  /*0480*/  USHF.R.S32.HI UR7, URZ, 0x1f, UR6 ;  /* 0x0000001f3f077899 */ /* 0x000fe40008011406 */
[--C-:B------:R-:W-:Y:S02]  /*0490*/  IADD3 R96, P1, P0, R96, UR6, R88.reuse ;  /* 0x0000000660607c10 */ /* 0x100fe4000f83e058 */
[----:B------:R-:W-:Y:S01]  /*04a0*/  SHF.R.S32.HI R0, RZ, 0x1f, R88 ;  /* 0x0000001fff007819 */ /* 0x000fe20000011458 */
[----:B------:R-:W-:-:S03]  /*04b0*/  @!UP2 ULDC UR13, c[0x0][0x2c4] ;  /* 0x0000b100000daab9 */ /* 0x000fc60000000800 */
[----:B------:R-:W-:Y:S01]  /*04c0*/  IADD3.X R89, R89, UR7, R0, P1, P0 ;  /* 0x0000000759597c10 */ /* 0x000fe20008fe0400 */
        /* <DEDUP_REMOVED lines=8> */
.L_x_809:
[----:B------:R-:W-:-:S05]  /*0550*/  ULDC UR9, c[0x0][0x2c8] ;  /* 0x0000b20000097ab9 */ /* 0x000fca0000000800 */
.L_x_810:
        /* <DEDUP_REMOVED lines=40> */
[----:B------:R-:W-:Y:S01]  /*07e0*/  UISETP.NE.AND UP0, UPT, UR8, -0x1, UPT ;  /* 0xffffffff0800788c */ /* 0x000fe2000bf05270 */
[----:B------:R-:W-:-:S05]  /*07f0*/  IMAD.U32 R17, RZ, RZ, UR12 ;  /* 0x0000000cff117e24 */ /* 0x000fca000f8e00ff */
[----:B------:R-:W-:-:S03]  /*0800*/  PLOP3.LUT P0, PT, PT, PT, UP0, 0x80, 0x0 ;  /* 0x000000000000781c */ /* 0x000fc60003f0f008 */
[----:B------:R-:W-:Y:S01]  /*0810*/  @UP1 ULDC.64 UR6, c[0x0][0x240] ;  /* 0x0000900000061ab9 */ /* 0x000fe20000000a00 */
[----:B------:R-:W-:Y:S02]  /*0820*/  @!UP1 USHF.R.S32.HI UR9, URZ, 0x1f, UR15 ;  /* 0x0000001f3f099899 */ /* 0x000fe4000801140f */
[----:B------:R-:W-:Y:S02]  /*0830*/  @UP1 UIMAD.WIDE.U32 UR26, UR5, UR6, URZ ;  /* 0x00000006051a12a5 */ /* 0x000fe4000f8e003f */
[----:B------:R-:W-:Y:S02]  /*0840*/  @UP0 UIADD3 UR23, UR22, UR8, URZ ;  /* 0x0000000816170290 */ /* 0x000fe4000fffe03f */
[----:B------:R-:W-:Y:S01]  /*0850*/  @UP1 UIMAD UR14, UR5, UR7, UR27 ;  /* 0x00000007050e12a4 */ /* 0x000fe2000f8e021b */
[----:B------:R-:W-:Y:S02]  /*0860*/  @UP0 ULDC.64 UR10, c[0x0][0x248] ;  /* 0x00009200000a0ab9 */ /* 0x000fe40000000a00 */
[----:B------:R-:W-:Y:S01]  /*0870*/  @!UP1 ULDC.64 UR6, c[0x0][0x228] ;  /* 0x00008a0000069ab9 */ /* 0x000fe20000000a00 */
[----:B-1----:R-:W-:Y:S01]  /*0880*/  IABS R4, R2 ;  /* 0x0000000200047213 */ /* 0x002fe20000000000 */
[----:B------:R-:W-:-:S02]  /*0890*/  @!UP1 UIMAD UR9, UR9, UR6, URZ ;  /* 0x00000006090992a4 */ /* 0x000fc4000f8e023f */
[----:B------:R-:W-:Y:S01]  /*08a0*/  @!UP1 UIMAD.WIDE.U32 UR24, UR15, UR6, URZ ;  /* 0x000000060f1892a5 */ /* 0x000fe2000f8e003f */
[----:B------:R-:W1:Y:S01]  /*08b0*/  I2F.RP R8, R4 ;  /* 0x0000000400087306 */ /* 0x000e620000209400 */
[----:B------:R-:W-:Y:S02]  /*08c0*/  @UP0 UIMAD.WIDE.U32 UR28, UR23, UR10, URZ ;  /* 0x0000000a171c02a5 */ /* 0x000fe4000f8e003f */
[----:B------:R-:W-:Y:S01]  /*08d0*/  @!UP1 UIMAD UR7, UR15, UR7, UR9 ;  /* 0x000000070f0792a4 */ /* 0x000fe2000f8e0209 */
[----:B--2---:R-:W-:Y:S01]  /*08e0*/  IABS R0, R0 ;  /* 0x0000000000007213 */ /* 0x004fe20000000000 */
[----:B------:R-:W-:Y:S02]  /*08f0*/  @UP0 UIMAD UR23, UR23, UR11, URZ ;  /* 0x0000000b171702a4 */ /* 0x000fe4000f8e023f */
[----:B------:R-:W-:Y:S02]  /*0900*/  @!UP1 UIADD3 UR14, UR25, UR7, URZ ;  /* 0x00000007190e9290 */ /* 0x000fe4000fffe03f */
[----:B------:R-:W-:Y:S01]  /*0910*/  @UP0 UIADD3 UR23, UR29, UR23, URZ ;  /* 0x000000171d170290 */ /* 0x000fe2000fffe03f */
[----:B------:R-:W-:Y:S01]  /*0920*/  @!UP1 UMOV UR26, UR24 ;  /* 0x00000018001a9c82 */ /* 0x000fe20008000000 */
[----:B-1----:R-:W1:Y:S02]  /*0930*/  MUFU.RCP R6, R8 ;  /* 0x0000000800067308 */ /* 0x002e640000001000 */
[----:B-1----:R-:W-:-:S06]  /*0940*/  VIADD R6, R6, 0xffffffe ;  /* 0x0ffffffe06067836 */ /* 0x002fcc0000000000 */
[----:B------:R-:W1:Y:S02]  /*0950*/  F2I.FTZ.U32.TRUNC.NTZ R7, R6 ;  /* 0x0000000600077305 */ /* 0x000e64000021f000 */
[----:B-1----:R-:W-:Y:S02]  /*0960*/  IMAD.MOV R5, RZ, RZ, -R7 ;  /* 0x000000ffff057224 */ /* 0x002fe400078e0a07 */
[----:B------:R-:W-:Y:S02]  /*0970*/  IMAD.MOV.U32 R6, RZ, RZ, RZ ;  /* 0x000000ffff067224 */ /* 0x000fe400078e00ff */
[----:B------:R-:W-:-:S04]  /*0980*/  IMAD R5, R5, R4, RZ ;  /* 0x0000000405057224 */ /* 0x000fc800078e02ff */
[----:B------:R-:W-:Y:S01]  /*0990*/  IMAD.HI.U32 R5, R7, R5, R6 ;  /* 0x0000000507057227 */ /* 0x000fe200078e0006 */
[----:B------:R-:W-:-:S05]  /*09a0*/  LEA.HI R7, R3, R90, RZ, 0x3 ;  /* 0x0000005a03077211 */ /* 0x000fca00078f18ff */
[----:B------:R-:W-:Y:S01]  /*09b0*/  IMAD.HI.U32 R101, R5, R0, RZ ;  /* 0x0000000005657227 */ /* 0x000fe200078e00ff */
[----:B------:R-:W-:-:S03]  /*09c0*/  SHF.R.S32.HI R5, RZ, 0x1f, R88 ;  /* 0x0000001fff057819 */ /* 0x000fc60000011458 */
[----:B------:R-:W-:Y:S01]  /*09d0*/  IMAD.MOV R13, RZ, RZ, -R101 ;  /* 0x000000ffff0d7224 */ /* 0x000fe200078e0a65 */
[----:B------:R-:W-:Y:S02]  /*09e0*/  LEA.HI R88, R5, R88, RZ, 0x2 ;  /* 0x0000005805587211 */ /* 0x000fe400078f10ff */
[----:B------:R-:W-:Y:S01]  /*09f0*/  LEA.HI R5, R3, R90, RZ, 0x2 ;  /* 0x0000005a03057211 */ /* 0x000fe200078f10ff */
[C---:B------:R-:W-:Y:S01]  /*0a00*/  IMAD R13, R4.reuse, R13, R0 ;  /* 0x0000000d040d7224 */ /* 0x040fe200078e0200 */
[----:B------:R-:W-:Y:S02]  /*0a10*/  SHF.R.S32.HI R0, RZ, 0x3, R7 ;  /* 0x00000003ff007819 */ /* 0x000fe40000011407 */
[----:B------:R-:W-:Y:S02]  /*0a20*/  LOP3.LUT R9, R5, 0xfffffffc, RZ, 0xc0, !PT ;  /* 0xfffffffc05097812 */ /* 0x000fe400078ec0ff */
[----:B------:R-:W-:Y:S01]  /*0a30*/  ISETP.GT.U32.AND P2, PT, R4, R13, PT ;  /* 0x0000000d0400720c */ /* 0x000fe20003f44070 */
[----:B------:R-:W-:Y:S01]  /*0a40*/  IMAD.SHL.U32 R11, R0, 0x40, RZ ;  /* 0x00000040000b7824 */ /* 0x000fe200078e00ff */
[----:B------:R-:W-:Y:S01]  /*0a50*/  SHF.R.S32.HI R8, RZ, 0x2, R5 ;  /* 0x00000002ff087819 */ /* 0x000fe20000011405 */
[----:B------:R-:W-:Y:S01]  /*0a60*/  IMAD.IADD R132, R90, 0x1, -R9 ;  /* 0x000000015a847824 */ /* 0x000fe200078e0a09 */
[----:B------:R-:W-:-:S02]  /*0a70*/  LEA R9, R93, UR20, 0x4 ;  /* 0x000000145d097c11 */ /* 0x000fc4000f8e20ff */
[----:B------:R-:W-:Y:S01]  /*0a80*/  LOP3.LUT R11, R11, 0xc0, RZ, 0xc0, !PT ;  /* 0x000000c00b0b7812 */ /* 0x000fe200078ec0ff */
[----:B------:R-:W-:Y:S01]  /*0a90*/  IMAD.SHL.U32 R132, R132, 0x8, RZ ;  /* 0x0000000884847824 */ /* 0x000fe200078e00ff */
[----:B------:R-:W-:Y:S02]  /*0aa0*/  LEA.HI R5, R5, R8, RZ, 0x1 ;  /* 0x0000000805057211 */ /* 0x000fe400078f08ff */
[----:B------:R-:W-:Y:S02]  /*0ab0*/  SHF.R.S32.HI R88, RZ, 0x2, R88 ;  /* 0x00000002ff587819 */ /* 0x000fe40000011458 */
[----:B------:R-:W-:Y:S01]  /*0ac0*/  LOP3.LUT R6, R11, 0x18, R132, 0xf8, !PT ;  /* 0x000000180b067812 */ /* 0x000fe200078ef884 */
[----:B------:R-:W-:Y:S01]  /*0ad0*/  @!P2 IMAD.IADD R13, R13, 0x1, -R4 ;  /* 0x000000010d0da824 */ /* 0x000fe200078e0a04 */
[----:B------:R-:W-:Y:S02]  /*0ae0*/  LOP3.LUT R5, R5, 0x7fffffe, RZ, 0xc0, !PT ;  /* 0x07fffffe05057812 */ /* 0x000fe400078ec0ff */
[----:B------:R-:W-:-:S02]  /*0af0*/  SHF.R.U32.HI R11, RZ, 0x3, R11 ;  /* 0x00000003ff0b7819 */ /* 0x000fc4000001160b */
[----:B------:R-:W-:Y:S01]  /*0b00*/  IADD3 R88, R9, 0x1, R88 ;  /* 0x0000000109587810 */ /* 0x000fe20007ffe058 */
[----:B------:R-:W-:Y:S01]  /*0b10*/  IMAD.IADD R122, R8, 0x1, -R5 ;  /* 0x00000001087a7824 */ /* 0x000fe200078e0a05 */
[----:B------:R-:W-:Y:S02]  /*0b20*/  LOP3.LUT R11, R6, R11, RZ, 0x3c, !PT ;  /* 0x0000000b060b7212 */ /* 0x000fe400078e3cff */
[----:B------:R-:W-:Y:S01]  /*0b30*/  ISETP.GE.U32.AND P3, PT, R13, R4, PT ;  /* 0x000000040d00720c */ /* 0x000fe20003f66070 */
[----:B------:R-:W-:-:S12]  /*0b40*/  @P0 BRA `(.L_x_812) ;  /* 0x0000000000300947 */ /* 0x000fd80003800000 */
        /* <DEDUP_REMOVED lines=12> */
.L_x_812:
[----:B------:R-:W-:Y:S01]  /*0c10*/  @UP0 UIADD3 UR7, UR22, UR8, URZ ;  /* 0x0000000816070290 */ /* 0x000fe2000fffe03f */
[----:B------:R-:W-:Y:S01]  /*0c20*/  LOP3.LUT R6, R2, UR4, RZ, 0x3c, !PT ;  /* 0x0000000402067c12 */ /* 0x000fe2000f8e3cff */
[----:B------:R-:W-:Y:S01]  /*0c30*/  USHF.R.S32.HI UR24, URZ, 0x1f, UR4 ;  /* 0x0000001f3f187899 */ /* 0x000fe20008011404 */
[----:B------:R-:W-:Y:S01]  /*0c40*/  SHF.R.S32.HI R133, RZ, 0x1f, R132 ;  /* 0x0000001fff857819 */ /* 0x000fe20000011484 */
[----:B------:R-:W-:Y:S01]  /*0c50*/  @UP0 ULDC.64 UR8, c[0x0][0x250] ;  /* 0x0000940000080ab9 */ /* 0x000fe20000000a00 */
[----:B------:R-:W-:Y:S01]  /*0c60*/  SHF.R.S32.HI R9, RZ, 0x1f, R8 ;  /* 0x0000001fff097819 */ /* 0x000fe20000011408 */
[----:B------:R-:W-:Y:S01]  /*0c70*/  @UP0 UIMAD.WIDE.U32 UR30, UR7, UR8, URZ ;  /* 0x00000008071e02a5 */ /* 0x000fe2000f8e003f */
[----:B------:R-:W-:Y:S01]  /*0c80*/  IMAD R122, R93, 0x8, R122 ;  /* 0x000000085d7a7824 */ /* 0x000fe200078e027a */
[----:B------:R-:W-:-:S04]  /*0c90*/  @UP0 UIMAD UR7, UR7, UR9, URZ ;  /* 0x00000009070702a4 */ /* 0x000fc8000f8e023f */
[----:B------:R-:W-:Y:S01]  /*0ca0*/  @UP0 UIADD3 UR7, UR31, UR7, URZ ;  /* 0x000000071f070290 */ /* 0x000fe2000fffe03f */
[----:B------:R-:W-:Y:S11]  /*0cb0*/  @P0 BRA `(.L_x_813) ;  /* 0x0000000000300947 */ /* 0x000ff60003800000 */
        /* <DEDUP_REMOVED lines=12> */
.L_x_813:
[----:B------:R-:W-:Y:S01]  /*0d80*/  IMAD R5, R9, UR10, RZ ;  /* 0x0000000a09057c24 */ /* 0x000fe2000f8e02ff */
[----:B------:R-:W-:Y:S01]  /*0d90*/  ISETP.GE.AND P1, PT, R6, RZ, PT ;  /* 0x000000ff0600720c */ /* 0x000fe20003f26270 */
[----:B------:R-:W-:Y:S01]  /*0da0*/  IMAD.WIDE.U32 R12, R8, UR10, R132 ;  /* 0x0000000a080c7c25 */ /* 0x000fe2000f8e0084 */
[----:B------:R-:W-:Y:S01]  /*0db0*/  UIADD3 UR22, -UR20, UR13, URZ ;  /* 0x0000000d14167290 */ /* 0x000fe2000fffe13f */
[----:B------:R-:W-:Y:S01]  /*0dc0*/  BSSY B0, `(.L_x_814) ;  /* 0x0000056000007945 */ /* 0x000fe20003800000 */
[----:B------:R-:W-:Y:S01]  /*0dd0*/  UIADD3 UR15, UR16, -0x1, URZ ;  /* 0xffffffff100f7890 */ /* 0x000fe2000fffe03f */
[----:B------:R-:W-:Y:S01]  /*0de0*/  @!P2 VIADD R101, R101, 0x1 ;  /* 0x000000016565a836 */ /* 0x000fe20000000000 */
[----:B------:R-:W-:Y:S01]  /*0df0*/  ISETP.NE.AND P2, PT, R2, RZ, PT ;  /* 0x000000ff0200720c */ /* 0x000fe20003f45270 */
[----:B------:R-:W-:Y:S01]  /*0e00*/  IMAD R4, R8, UR11, R5 ;  /* 0x0000000b08047c24 */ /* 0x000fe2000f8e0205 */
[----:B------:R-:W-:Y:S01]  /*0e10*/  IADD3 R126, P0, R12, UR28, RZ ;  /* 0x0000001c0c7e7c10 */ /* 0x000fe2000ff1e0ff */
[----:B------:R-:W-:Y:S01]  /*0e20*/  IMAD.U32 R122, R122, 0x20, R11 ;  /* 0x000000207a7a7824 */ /* 0x000fe200078e000b */
[----:B------:R-:W-:Y:S01]  /*0e30*/  @P3 IADD3 R101, R101, 0x1, RZ ;  /* 0x0000000165653810 */ /* 0x000fe20007ffe0ff */
[----:B------:R-:W-:Y:S01]  /*0e40*/  IMAD.WIDE.U32 R10, R8, UR8, R132 ;  /* 0x00000008080a7c25 */ /* 0x000fe2000f8e0084 */
[----:B------:R-:W-:Y:S01]  /*0e50*/  IADD3.X R127, R13, UR23, R4, P0, !PT ;  /* 0x000000170d7f7c10 */ /* 0x000fe200087fe404 */
[----:B------:R-:W1:Y:S01]  /*0e60*/  S2UR UR23, SR_CgaCtaId ;  /* 0x00000000001779c3 */ /* 0x000e620000008800 */
[----:B------:R-:W-:Y:S01]  /*0e70*/  IADD3 R124, R132, 0x20, RZ ;  /* 0x00000020847c7810 */ /* 0x000fe20007ffe0ff */
[----:B------:R-:W-:Y:S01]  /*0e80*/  IMAD R5, R9, UR8, RZ ;  /* 0x0000000809057c24 */ /* 0x000fe2000f8e02ff */
[----:B------:R-:W-:Y:S01]  /*0e90*/  IADD3 R98, P0, R10, UR30, RZ ;  /* 0x0000001e0a627c10 */ /* 0x000fe2000ff1e0ff */
[----:B------:R-:W-:Y:S01]  /*0ea0*/  @!P1 IMAD.MOV R101, RZ, RZ, -R101 ;  /* 0x000000ffff659224 */ /* 0x000fe200078e0a65 */
[C---:B------:R-:W-:Y:S01]  /*0eb0*/  ISETP.GE.AND P1, PT, R8.reuse, UR22, PT ;  /* 0x0000001608007c0c */ /* 0x040fe2000bf26270 */
[----:B------:R-:W-:Y:S01]  /*0ec0*/  IMAD R4, R8, UR9, R5 ;  /* 0x0000000908047c24 */ /* 0x000fe2000f8e0205 */
[----:B------:R-:W-:Y:S01]  /*0ed0*/  @!P2 LOP3.LUT R101, RZ, R2, RZ, 0x33, !PT ;  /* 0x00000002ff65a212 */ /* 0x000fe200078e33ff */
[----:B------:R-:W-:-:S03]  /*0ee0*/  IMAD.WIDE R16, R17, 0x40, R8 ;  /* 0x0000004011107825 */ /* 0x000fc600078e0208 */
[----:B------:R-:W-:Y:S01]  /*0ef0*/  IADD3.X R99, R11, UR7, R4, P0, !PT ;  /* 0x000000070b637c10 */ /* 0x000fe200087fe404 */
[----:B------:R-:W-:Y:S01]  /*0f00*/  ULDC.64 UR6, c[0x0][0x258] ;  /* 0x0000960000067ab9 */ /* 0x000fe20000000a00 */
[----:B------:R-:W-:Y:S01]  /*0f10*/  IADD3 R4, P0, R132, UR26, RZ ;  /* 0x0000001a84047c10 */ /* 0x000fe2000ff1e0ff */
[----:B------:R-:W-:Y:S01]  /*0f20*/  UIMAD UR24, UR24, UR6, URZ ;  /* 0x00000006181872a4 */ /* 0x000fe2000f8e023f */
[----:B------:R-:W-:Y:S01]  /*0f30*/  MOV R12, UR6 ;  /* 0x00000006000c7c02 */ /* 0x000fe20008000f00 */
[----:B------:R-:W-:Y:S01]  /*0f40*/  VIADD R6, R8, 0x20 ;  /* 0x0000002008067836 */ /* 0x000fe20000000000 */
[----:B------:R-:W-:Y:S01]  /*0f50*/  IADD3.X R5, R133, UR14, RZ, P0, !PT ;  /* 0x0000000e85057c10 */ /* 0x000fe200087fe4ff */
[----:B------:R-:W-:Y:S01]  /*0f60*/  UIMAD UR24, UR4, UR7, UR24 ;  /* 0x00000007041872a4 */ /* 0x000fe2000f8e0218 */
[----:B------:R-:W-:Y:S01]  /*0f70*/  SHF.R.S32.HI R2, RZ, 0x1f, R101 ;  /* 0x0000001fff027819 */ /* 0x000fe20000011465 */
[----:B------:R-:W-:Y:S01]  /*0f80*/  UIMAD UR14, UR15, -0x40, UR21 ;  /* 0xffffffc00f0e78a4 */ /* 0x000fe2000f8e0215 */
[----:B------:R-:W-:Y:S01]  /*0f90*/  ISETP.GE.AND P2, PT, R6, UR22, PT ;  /* 0x0000001606007c0c */ /* 0x000fe2000bf46270 */
[----:B------:R-:W-:Y:S01]  /*0fa0*/  ULDC.64 UR6, c[0x0][0x260] ;  /* 0x0000980000067ab9 */ /* 0x000fe20000000a00 */
[----:B------:R-:W-:Y:S01]  /*0fb0*/  IMAD.WIDE.U32 R12, R12, UR4, R4 ;  /* 0x000000040c0c7c25 */ /* 0x000fe2000f8e0004 */
[----:B------:R-:W-:-:S02]  /*0fc0*/  UMOV UR4, 0x400 ;  /* 0x0000040000047882 */ /* 0x000fc40000000000 */
[----:B-1----:R-:W-:Y:S01]  /*0fd0*/  ULEA UR4, UR23, UR4, 0x18 ;  /* 0x0000000417047291 */ /* 0x002fe2000f8ec03f */
[----:B------:R-:W-:Y:S01]  /*0fe0*/  IMAD R4, R2, UR6, RZ ;  /* 0x0000000602047c24 */ /* 0x000fe2000f8e02ff */
[C---:B------:R-:W-:Y:S01]  /*0ff0*/  ISETP.GE.AND P0, PT, R8.reuse, UR14, PT ;  /* 0x0000000e08007c0c */ /* 0x040fe2000bf06270 */
[----:B------:R-:W-:Y:S01]  /*1000*/  IMAD.WIDE.U32 R126, R101, UR6, R126 ;  /* 0x00000006657e7c25 */ /* 0x000fe2000f8e007e */
[----:B------:R-:W-:Y:S02]  /*1010*/  ISETP.GE.AND P6, PT, R8, UR14, PT ;  /* 0x0000000e08007c0c */ /* 0x000fe4000bfc6270 */
[----:B------:R-:W-:Y:S01]  /*1020*/  LEA.HI R8, R3, R90, RZ, 0x4 ;  /* 0x0000005a03087211 */ /* 0x000fe200078f20ff */
[----:B------:R-:W-:Y:S01]  /*1030*/  IMAD R129, R101, UR7, R4 ;  /* 0x0000000765817c24 */ /* 0x000fe2000f8e0204 */
[----:B------:R-:W-:Y:S01]  /*1040*/  ULDC.64 UR6, c[0x0][0x268] ;  /* 0x00009a0000067ab9 */ /* 0x000fe20000000a00 */
[----:B------:R-:W-:Y:S01]  /*1050*/  IADD3 R15, R13, UR24, RZ ;  /* 0x000000180d0f7c10 */ /* 0x000fe2000fffe0ff */
[----:B------:R-:W-:Y:S01]  /*1060*/  IMAD R2, R2, UR6, RZ ;  /* 0x0000000602027c24 */ /* 0x000fe2000f8e02ff */
[----:B------:R-:W-:Y:S01]  /*1070*/  SHF.R.S32.HI R9, RZ, 0x4, R8 ;  /* 0x00000004ff097819 */ /* 0x000fe20000011408 */
[----:B------:R-:W-:Y:S01]  /*1080*/  IMAD.WIDE.U32 R98, R101, UR6, R98 ;  /* 0x0000000665627c25 */ /* 0x000fe2000f8e0062 */
[----:B------:R-:W-:-:S03]  /*1090*/  LEA R122, R122, UR4, 0x1 ;  /* 0x000000047a7a7c11 */ /* 0x000fc6000f8e08ff */
        /* <DEDUP_REMOVED lines=40> */
.L_x_815:
[----:B------:R-:W-:Y:S05]  /*1320*/  BSYNC B0 ;  /* 0x0000000000007941 */ /* 0x000fea0003800000 */
.L_x_814:
        /* <DEDUP_REMOVED lines=14> */
[----:B------:R3:W-:Y:S06]  /*1410*/  @P4 STS.128 [R122+0x800], RZ ;  /* 0x000800ff7a004388 */ /* 0x0007ec0000000c00 */
[----:B-1----:R-:W1:Y:S01]  /*1420*/  @!P3 LDC.64 R2, c[0x0][0x210] ;  /* 0x00008400ff02bb82 */ /* 0x002e620000000a00 */
[----:B--2---:R-:W-:Y:S01]  /*1430*/  @!P4 LEA R10, P5, R12, R4, 0x1 ;  /* 0x000000040c0ac211 */ /* 0x004fe200078a08ff */
[----:B------:R-:W-:-:S05]  /*1440*/  IMAD.IADD R4, R13, 0x1, R11 ;  /* 0x000000010d047824 */ /* 0x000fca00078e020b */
        /* <DEDUP_REMOVED lines=21> */
.L_x_817:
[----:B------:R-:W-:Y:S05]  /*15a0*/  BSYNC B0 ;  /* 0x0000000000007941 */ /* 0x000fea0003800000 */
.L_x_816:
[----:B------:R-:W-:Y:S01]  /*15b0*/  LOP3.LUT R7, R7, 0xfffffff8, RZ, 0xc0, !PT ;  /* 0xfffffff807077812 */ /* 0x000fe200078ec0ff */
[----:B-1234-:R-:W-:Y:S01]  /*15c0*/  IMAD.U32 R3, RZ, RZ, UR21 ;  /* 0x00000015ff037e24 */ /* 0x01efe2000f8e00ff */
[C---:B------:R-:W-:Y:S01]  /*15d0*/  LOP3.LUT R91, R8.reuse, 0xfffffff0, RZ, 0xc0, !PT ;  /* 0xfffffff0085b7812 */ /* 0x040fe200078ec0ff */
[----:B------:R-:W-:Y:S01]  /*15e0*/  USHF.L.U64.HI UR22, UR10, 0x6, UR11 ;  /* 0x000000060a167899 */ /* 0x000fe2000801020b */
[----:B------:R-:W-:Y:S01]  /*15f0*/  LEA.HI R4, R8, R9, RZ, 0x1 ;  /* 0x0000000908047211 */ /* 0x000fe200078f08ff */
[C---:B------:R-:W-:Y:S01]  /*1600*/  IMAD.IADD R2, R90.reuse, 0x1, -R7 ;  /* 0x000000015a027824 */ /* 0x040fe200078e0a07 */
[----:B------:R-:W-:Y:S01]  /*1610*/  IADD3 R88, R3, -UR13, R88 ;  /* 0x8000000d03587c10 */ /* 0x000fe2000fffe058 */
[----:B------:R-:W-:Y:S01]  /*1620*/  IMAD.IADD R91, R90, 0x1, -R91 ;  /* 0x000000015a5b7824 */ /* 0x000fe200078e0a5b */
[----:B------:R-:W-:Y:S01]  /*1630*/  LOP3.LUT R4, R4, 0xfffffffe, RZ, 0xc0, !PT ;  /* 0xfffffffe04047812 */ /* 0x000fe200078ec0ff */
[----:B------:R-:W-:Y:S01]  /*1640*/  IMAD.SHL.U32 R5, R0, 0x8, RZ ;  /* 0x0000000800057824 */ /* 0x000fe200078e00ff */
[----:B------:R-:W-:Y:S01]  /*1650*/  LEA.HI R7, R2, R2, RZ, 0x1 ;  /* 0x0000000202077211 */ /* 0x000fe200078f08ff */
[----:B------:R-:W-:Y:S01]  /*1660*/  USHF.R.S32.HI UR27, URZ, 0x1f, UR15 ;  /* 0x0000001f3f1b7899 */ /* 0x000fe2000801140f */
[----:B------:R-:W-:Y:S01]  /*1670*/  LEA.HI R10, R91, R91, RZ, 0x1 ;  /* 0x0000005b5b0a7211 */ /* 0x000fe200078f08ff */
[----:B------:R-:W-:Y:S01]  /*1680*/  IMAD.IADD R9, R9, 0x1, -R4 ;  /* 0x0000000109097824 */ /* 0x000fe200078e0a04 */
[----:B------:R-:W-:Y:S01]  /*1690*/  SHF.R.S32.HI R8, RZ, 0x1, R7 ;  /* 0x00000001ff087819 */ /* 0x000fe20000011407 */
[----:B------:R-:W-:Y:S01]  /*16a0*/  USHF.L.U32 UR23, UR10, 0x6, URZ ;  /* 0x000000060a177899 */ /* 0x000fe2000800063f */
[--C-:B------:R-:W-:Y:S01]  /*16b0*/  SHF.R.S32.HI R3, RZ, 0x1, R10.reuse ;  /* 0x00000001ff037819 */ /* 0x100fe2000001140a */
[----:B------:R-:W-:Y:S01]  /*16c0*/  UIMAD UR6, UR22, UR15, URZ ;  /* 0x0000000f160672a4 */ /* 0x000fe2000f8e023f */
[----:B------:R-:W-:Y:S01]  /*16d0*/  SHF.R.S32.HI R4, RZ, 0x1f, R10 ;  /* 0x0000001fff047819 */ /* 0x000fe2000001140a */
[----:B------:R-:W-:Y:S01]  /*16e0*/  IMAD.SHL.U32 R120, R8, 0x40, RZ ;  /* 0x0000004008787824 */ /* 0x000fe200078e00ff */
[----:B------:R-:W-:Y:S01]  /*16f0*/  LOP3.LUT R7, R7, 0x7fffffe, RZ, 0xc0, !PT ;  /* 0x07fffffe07077812 */ /* 0x000fe200078ec0ff */
[----:B------:R-:W-:Y:S01]  /*1700*/  IMAD.U32 R15, RZ, RZ, UR15 ;  /* 0x0000000fff0f7e24 */ /* 0x000fe2000f8e00ff */
[----:B------:R-:W-:Y:S01]  /*1710*/  LEA.HI R0, R4, R3, RZ, 0x2 ;  /* 0x0000000304007211 */ /* 0x000fe200078f10ff */
[----:B------:R-:W-:Y:S01]  /*1720*/  IMAD.IADD R129, R127, 0x1, R129 ;  /* 0x000000017f817824 */ /* 0x000fe200078e0281 */
[----:B------:R-:W-:Y:S01]  /*1730*/  LOP3.LUT R120, R120, 0xc0, RZ, 0xc0, !PT ;  /* 0x000000c078787812 */ /* 0x000fe200078ec0ff */
[----:B------:R-:W-:Y:S01]  /*1740*/  IMAD.MOV.U32 R128, RZ, RZ, R126 ;  /* 0x000000ffff807224 */ /* 0x000fe200078e007e */
[----:B------:R-:W-:Y:S01]  /*1750*/  LOP3.LUT R0, R0, 0xfffffffc, RZ, 0xc0, !PT ;  /* 0xfffffffc00007812 */ /* 0x000fe200078ec0ff */
[----:B------:R-:W-:Y:S01]  /*1760*/  UIMAD UR6, UR27, UR23, UR6 ;  /* 0x000000171b0672a4 */ /* 0x000fe2000f8e0206 */
[----:B------:R-:W-:Y:S01]  /*1770*/  LOP3.LUT R5, R120, 0x8, R5, 0xf8, !PT ;  /* 0x0000000878057812 */ /* 0x000fe200078ef805 */
[----:B------:R-:W-:Y:S01]  /*1780*/  IMAD.WIDE.U32 R14, R15, UR23, R128 ;  /* 0x000000170f0e7c25 */ /* 0x000fe2000f8e0080 */
[----:B------:R-:W-:Y:S01]  /*1790*/  SHF.R.U32.HI R120, RZ, 0x3, R120 ;  /* 0x00000003ff787819 */ /* 0x000fe20000011678 */
[----:B------:R-:W-:Y:S01]  /*17a0*/  BSSY B0, `(.L_x_818) ;  /* 0x0000028000007945 */ /* 0x000fe20003800000 */
[C---:B------:R-:W-:Y:S01]  /*17b0*/  ISETP.GE.AND P4, PT, R6.reuse, UR14, PT ;  /* 0x0000000e06007c0c */ /* 0x040fe2000bf86270 */
[----:B------:R-:W-:Y:S01]  /*17c0*/  IMAD.IADD R3, R3, 0x1, -R0 ;  /* 0x0000000103037824 */ /* 0x000fe200078e0a00 */
[----:B------:R-:W-:Y:S01]  /*17d0*/  ISETP.GE.AND P5, PT, R6, UR14, PT ;  /* 0x0000000e06007c0c */ /* 0x000fe2000bfa6270 */
[----:B------:R-:W-:Y:S01]  /*17e0*/  VIADD R0, R15, UR6 ;  /* 0x000000060f007c36 */ /* 0x000fe20008000000 */
[----:B------:R-:W-:Y:S01]  /*17f0*/  LOP3.LUT R120, R5, R120, RZ, 0x3c, !PT ;  /* 0x0000007805787212 */ /* 0x000fe200078e3cff */
[----:B------:R-:W-:Y:S01]  /*1800*/  IMAD.IADD R2, R2, 0x1, -R7 ;  /* 0x0000000102027824 */ /* 0x000fe200078e0a07 */
[----:B------:R-:W-:Y:S01]  /*1810*/  SHF.R.S32.HI R12, RZ, 0x1f, R91 ;  /* 0x0000001fff0c7819 */ /* 0x000fe2000001145b */
[----:B------:R-:W-:Y:S08]  /*1820*/  @P0 BRA `(.L_x_819) ;  /* 0x00000000007c0947 */ /* 0x000ff00003800000 */
        /* <DEDUP_REMOVED lines=31> */
.L_x_819:
[----:B------:R-:W-:Y:S05]  /*1a20*/  BSYNC B0 ;  /* 0x0000000000007941 */ /* 0x000fea0003800000 */
.L_x_818:
[----:B------:R-:W-:Y:S01]  /*1a30*/  USHF.L.U64.HI UR24, UR10, 0x5, UR11 ;  /* 0x000000050a187899 */ /* 0x000fe2000801020b */
[----:B------:R-:W-:Y:S01]  /*1a40*/  BSSY B0, `(.L_x_820) ;  /* 0x0000023000007945 */ /* 0x000fe20003800000 */
[----:B------:R-:W-:Y:S01]  /*1a50*/  USHF.L.U32 UR25, UR10, 0x5, URZ ;  /* 0x000000050a197899 */ /* 0x000fe2000800063f */
[----:B------:R-:W-:Y:S02]  /*1a60*/  LEA.HI R12, R12, R91, RZ, 0x3 ;  /* 0x0000005b0c0c7211 */ /* 0x000fe400078f18ff */
        /* <DEDUP_REMOVED lines=32> */
.L_x_821:
[----:B------:R-:W-:Y:S05]  /*1c70*/  BSYNC B0 ;  /* 0x0000000000007941 */ /* 0x000fea0003800000 */
.L_x_820:
[----:B------:R-:W0:Y:S01]  /*1c80*/  LDGDEPBAR ;  /* 0x00000000000079af */ /* 0x000e220000000000 */
[----:B------:R-:W-:Y:S01]  /*1c90*/  IMAD.SHL.U32 R12, R12, 0x20, RZ ;  /* 0x000000200c0c7824 */ /* 0x000fe200078e00ff */
[----:B------:R-:W-:Y:S01]  /*1ca0*/  SHF.L.U32 R0, R3, 0x6, RZ ;  /* 0x0000000603007819 */ /* 0x000fe200000006ff */
[----:B------:R-:W-:Y:S01]  /*1cb0*/  USHF.L.U64.HI UR20, UR8, 0x6, UR9 ;  /* 0x0000000608147899 */ /* 0x000fe20008010209 */
[C---:B-1234-:R-:W-:Y:S01]  /*1cc0*/  IMAD R5, R9.reuse, 0x8, R2 ;  /* 0x0000000809057824 */ /* 0x05efe200078e0202 */
[----:B------:R-:W-:Y:S01]  /*1cd0*/  LOP3.LUT R10, R10, 0x7fffffe, RZ, 0xc0, !PT ;  /* 0x07fffffe0a0a7812 */ /* 0x000fe200078ec0ff */
[----:B------:R-:W-:Y:S01]  /*1ce0*/  IMAD.SHL.U32 R9, R9, 0x8, RZ ;  /* 0x0000000809097824 */ /* 0x000fe200078e00ff */
[----:B------:R-:W-:Y:S01]  /*1cf0*/  LOP3.LUT R2, R12, 0xffffff00, RZ, 0xc0, !PT ;  /* 0xffffff000c027812 */ /* 0x000fe200078ec0ff */
[----:B------:R-:W-:Y:S01]  /*1d00*/  USHF.L.U32 UR26, UR8, 0x6, URZ ;  /* 0x00000006081a7899 */ /* 0x000fe2000800063f */
[----:B------:R-:W-:Y:S01]  /*1d10*/  LOP3.LUT R0, R0, 0xc0, RZ, 0xc0, !PT ;  /* 0x000000c000007812 */ /* 0x000fe200078ec0ff */
[----:B------:R-:W-:Y:S01]  /*1d20*/  UIMAD UR6, UR20, UR15, URZ ;  /* 0x0000000f140672a4 */ /* 0x000fe2000f8e023f */
[----:B------:R-:W-:Y:S01]  /*1d30*/  IADD3 R101, R99, R101, RZ ;  /* 0x0000006563657210 */ /* 0x000fe20007ffe0ff */
[----:B------:R-:W-:Y:S01]  /*1d40*/  IMAD.U32 R13, RZ, RZ, UR15 ;  /* 0x0000000fff0d7e24 */ /* 0x000fe2000f8e00ff */
[----:B------:R-:W-:Y:S01]  /*1d50*/  LOP3.LUT R9, R0, 0x8, R9, 0xf8, !PT ;  /* 0x0000000800097812 */ /* 0x000fe200078ef809 */
[----:B------:R-:W-:Y:S01]  /*1d60*/  IMAD.MOV.U32 R100, RZ, RZ, R98 ;  /* 0x000000ffff647224 */ /* 0x000fe200078e0062 */
[----:B------:R-:W-:Y:S01]  /*1d70*/  SHF.R.U32.HI R0, RZ, 0x3, R0 ;  /* 0x00000003ff007819 */ /* 0x000fe20000011600 */
[----:B------:R-:W-:Y:S01]  /*1d80*/  IMAD.IADD R91, R91, 0x1, -R10 ;  /* 0x000000015b5b7824 */ /* 0x000fe200078e0a0a */
[----:B------:R-:W-:Y:S01]  /*1d90*/  UIMAD UR6, UR27, UR26, UR6 ;  /* 0x0000001a1b0672a4 */ /* 0x000fe2000f8e0206 */
[----:B------:R-:W-:Y:S01]  /*1da0*/  IMAD R4, R93, 0x200, R2 ;  /* 0x000002005d047824 */ /* 0x000fe200078e0202 */
[----:B------:R-:W-:Y:S01]  /*1db0*/  LOP3.LUT R0, R9, R0, RZ, 0x3c, !PT ;  /* 0x0000000009007212 */ /* 0x000fe200078e3cff */
[----:B------:R-:W-:Y:S01]  /*1dc0*/  IMAD.WIDE.U32 R12, R13, UR26, R100 ;  /* 0x0000001a0d0c7c25 */ /* 0x000fe2000f8e0064 */
[----:B------:R-:W-:Y:S01]  /*1dd0*/  BSSY B0, `(.L_x_822) ;  /* 0x000002d000007945 */ /* 0x000fe20003800000 */
[----:B------:R-:W-:Y:S01]  /*1de0*/  LEA R120, R5, R120, 0x5 ;  /* 0x0000007805787211 */ /* 0x000fe200078e28ff */
[----:B------:R-:W-:-:S04]  /*1df0*/  DEPBAR.LE SB0, 0x0 ;  /* 0x000080000000791a */ /* 0x000fc80000000000 */
[----:B------:R-:W-:Y:S01]  /*1e00*/  BAR.SYNC.DEFER_BLOCKING 0x0 ;  /* 0x0000000000007b1d */ /* 0x000fe20000010000 */
[----:B------:R-:W-:Y:S02]  /*1e10*/  LEA R121, R91, R4, 0x5 ;  /* 0x000000045b797211 */ /* 0x000fe400078e28ff */
[----:B------:R-:W-:Y:S02]  /*1e20*/  IADD3 R10, R13, UR6, RZ ;  /* 0x000000060d0a7c10 */ /* 0x000fe4000fffe0ff */
[----:B------:R-:W-:Y:S01]  /*1e30*/  IADD3 R88, R88, UR17, RZ ;  /* 0x0000001158587c10 */ /* 0x000fe2000fffe0ff */
[----:B------:R-:W-:Y:S01]  /*1e40*/  IMAD.IADD R121, R0, 0x1, R121 ;  /* 0x0000000100797824 */ /* 0x000fe200078e0279 */
        /* <DEDUP_REMOVED lines=37> */
.L_x_823:
[----:B------:R-:W-:Y:S05]  /*20a0*/  BSYNC B0 ;  /* 0x0000000000007941 */ /* 0x000fea0003800000 */
.L_x_822:
[----:B------:R4:W-:Y:S01]  /*20b0*/  @P5 STS.128 [R122+0x6800], RZ ;  /* 0x006800ff7a005388 */ /* 0x0009e20000000c00 */
[----:B------:R-:W-:Y:S01]  /*20c0*/  USHF.L.U64.HI UR9, UR8, 0x5, UR9 ;  /* 0x0000000508097899 */ /* 0x000fe20008010209 */
[----:B------:R-:W-:Y:S01]  /*20d0*/  BSSY B0, `(.L_x_824) ;  /* 0x0000026000007945 */ /* 0x000fe20003800000 */
[----:B------:R-:W-:Y:S01]  /*20e0*/  USHF.L.U32 UR8, UR8, 0x5, URZ ;  /* 0x0000000508087899 */ /* 0x000fe2000800063f */
[----:B------:R4:W-:Y:S01]  /*20f0*/  @P5 STS.128 [R122+0x7800], RZ ;  /* 0x007800ff7a005388 */ /* 0x0009e20000000c00 */
[----:B------:R-:W-:Y:S02]  /*2100*/  LEA R121, R121, UR4, 0x1 ;  /* 0x0000000479797c11 */ /* 0x000fe4000f8e08ff */
[----:B------:R-:W-:Y:S01]  /*2110*/  LEA R120, R120, UR4, 0x1 ;  /* 0x0000000478787c11 */ /* 0x000fe2000f8e08ff */
        /* <DEDUP_REMOVED lines=33> */
.L_x_825:
[----:B------:R-:W-:Y:S05]  /*2330*/  BSYNC B0 ;  /* 0x0000000000007941 */ /* 0x000fea0003800000 */
.L_x_824:
[----:B------:R-:W-:Y:S01]  /*2340*/  LDSM.16.M88.4 R72, [R121] ;  /* 0x000000007948783b */ /* 0x000fe20000000200 */
[----:B-123--:R-:W-:Y:S01]  /*2350*/  IMAD.MOV.U32 R4, RZ, RZ, 0x10 ;  /* 0x00000010ff047424 */ /* 0x00efe200078e00ff */
[----:B------:R-:W-:Y:S01]  /*2360*/  LOP3.LUT P0, RZ, R8, 0x2, RZ, 0xc0, !PT ;  /* 0x0000000208ff7812 */ /* 0x000fe2000780c0ff */
[----:B------:R-:W-:Y:S01]  /*2370*/  IMAD R91, R91, 0x20, R2 ;  /* 0x000000205b5b7824 */ /* 0x000fe200078e0202 */
[----:B------:R-:W1:Y:S01]  /*2380*/  LDSM.16.M88.4 R20, [R120+0x3000] ;  /* 0x003000007814783b */ /* 0x000e620000000200 */
[----:B------:R-:W-:Y:S01]  /*2390*/  LOP3.LUT P1, RZ, R3, 0x2, RZ, 0xc0, !PT ;  /* 0x0000000203ff7812 */ /* 0x000fe2000782c0ff */
[----:B------:R-:W2:Y:S01]  /*23a0*/  LDC.U8 R102, c[0x0][0x388] ;  /* 0x0000e200ff667b82 */ /* 0x000ea20000000000 */
[C---:B------:R-:W-:Y:S01]  /*23b0*/  SEL R5, R4.reuse, 0xfffffff0, !P0 ;  /* 0xfffffff004057807 */ /* 0x040fe20004000000 */
[----:B------:R-:W3:Y:S01]  /*23c0*/  LDSM.16.M88.4 R40, [R120+0x3800] ;  /* 0x003800007828783b */ /* 0x000ee20000000200 */
[----:B------:R-:W-:Y:S01]  /*23d0*/  SEL R3, R4, 0xfffffff0, !P1 ;  /* 0xfffffff004037807 */ /* 0x000fe20004800000 */
[----:B------:R-:W-:Y:S01]  /*23e0*/  UISETP.GE.AND UP0, UPT, UR16, 0x2, UPT ;  /* 0x000000021000788c */ /* 0x000fe2000bf06270 */
[----:B------:R-:W-:Y:S01]  /*23f0*/  VIMNMX R105, R88, UR21, PT ;  /* 0x0000001558697c48 */ /* 0x000fe2000bfe0100 */
[----:B------:R-:W5:Y:S01]  /*2400*/  LDSM.16.M88.4 R48, [R120+0x3400] ;  /* 0x003400007830783b */ /* 0x000f620000000200 */
[----:B------:R-:W-:-:S02]  /*2410*/  IMAD R117, R5, 0x2, R120 ;  /* 0x0000000205757824 */ /* 0x000fc400078e0278 */
[----:B------:R-:W-:Y:S01]  /*2420*/  IMAD R119, R3, 0x2, R121 ;  /* 0x0000000203777824 */ /* 0x000fe200078e0279 */
[----:B------:R-:W-:Y:S04]  /*2430*/  LDSM.16.M88.4 R12, [R120+0x3c00] ;  /* 0x003c0000780c783b */ /* 0x000fe80000000200 */
[----:B------:R-:W-:Y:S04]  /*2440*/  LDSM.16.M88.4 R16, [R119] ;  /* 0x000000007710783b */ /* 0x000fe80000000200 */
[----:B------:R-:W4:Y:S04]  /*2450*/  LDSM.16.M88.4 R4, [R117+0x3000] ;  /* 0x003000007504783b */ /* 0x000f280000000200 */
[----:B------:R-:W2:Y:S04]  /*2460*/  LDSM.16.M88.4 R32, [R117+0x3800] ;  /* 0x003800007520783b */ /* 0x000ea80000000200 */
[----:B------:R-:W2:Y:S04]  /*2470*/  LDSM.16.M88.4 R56, [R117+0x3400] ;  /* 0x003400007538783b */ /* 0x000ea80000000200 */
[----:B------:R-:W-:Y:S04]  /*2480*/  LDSM.16.M88.4 R76, [R121+0x1000] ;  /* 0x00100000794c783b */ /* 0x000fe80000000200 */
[----:B------:R-:W-:Y:S01]  /*2490*/  LDSM.16.M88.4 R28, [R117+0x3c00] ;  /* 0x003c0000751c783b */ /* 0x000fe20000000200 */
[C---:B-1----:R-:W-:Y:S03]  /*24a0*/  HMMA.16816.F32.BF16 R24, R72.reuse, R20, RZ ;  /* 0x000000144818723c */ /* 0x042fe600000418ff */
[----:B------:R-:W-:Y:S04]  /*24b0*/  LDSM.16.M88.4 R8, [R120+0x4000] ;  /* 0x004000007808783b */ /* 0x000fe80000000200 */
[----:B------:R-:W-:Y:S01]  /*24c0*/  LDSM.16.M88.4 R68, [R119+0x1000] ;  /* 0x001000007744783b */ /* 0x000fe20000000200 */
[C---:B------:R-:W-:Y:S03]  /*24d0*/  HMMA.16816.F32.BF16 R20, R72.reuse, R22, RZ ;  /* 0x000000164814723c */ /* 0x040fe600000418ff */
[----:B------:R-:W-:Y:S03]  /*24e0*/  LDSM.16.M88.4 R60, [R117+0x4800] ;  /* 0x00480000753c783b */ /* 0x000fe60000000200 */
[C---:B---3--:R-:W-:Y:S01]  /*24f0*/  HMMA.16816.F32.BF16 R44, R72.reuse, R40, RZ ;  /* 0x00000028482c723c */ /* 0x048fe200000418ff */
[----:B------:R-:W-:Y:S04]  /*2500*/  LDSM.16.M88.4 R64, [R117+0x4400] ;  /* 0x004400007540783b */ /* 0x000fe80000000200 */
[----:B------:R-:W-:Y:S01]  /*2510*/  LDSM.16.M88.4 R80, [R120+0x4c00] ;  /* 0x004c00007850783b */ /* 0x000fe20000000200 */
[C---:B-----5:R-:W-:Y:S03]  /*2520*/  HMMA.16816.F32.BF16 R52, R72.reuse, R48, RZ ;  /* 0x000000304834723c */ /* 0x060fe600000418ff */
[----:B------:R-:W-:Y:S03]  /*2530*/  LDSM.16.M88.4 R84, [R117+0x4000] ;  /* 0x004000007554783b */ /* 0x000fe60000000200 */
[----:B------:R-:W-:Y:S01]  /*2540*/  HMMA.16816.F32.BF16 R48, R72, R50, RZ ;  /* 0x000000324830723c */ /* 0x000fe200000418ff */
[----:B------:R-:W0:Y:S05]  /*2550*/  LDGDEPBAR ;  /* 0x00000000000079af */ /* 0x000e2a0000000000 */
[C---:B----4-:R-:W-:Y:S06]  /*2560*/  HMMA.16816.F32.BF16 R24, R16.reuse, R4, R24 ;  /* 0x000000041018723c */ /* 0x050fec0000041818 */
[----:B------:R-:W-:Y:S01]  /*2570*/  HMMA.16816.F32.BF16 R20, R16, R6, R20 ;  /* 0x000000061014723c */ /* 0x000fe20000041814 */
[----:B------:R-:W1:Y:S05]  /*2580*/  LDSM.16.M88.4 R4, [R120+0x4800] ;  /* 0x004800007804783b */ /* 0x000e6a0000000200 */
[C---:B------:R-:W-:Y:S06]  /*2590*/  HMMA.16816.F32.BF16 R40, R72.reuse, R42, RZ ;  /* 0x0000002a4828723c */ /* 0x040fec00000418ff */
[C---:B------:R-:W-:Y:S06]  /*25a0*/  HMMA.16816.F32.BF16 R36, R72.reuse, R12, RZ ;  /* 0x0000000c4824723c */ /* 0x040fec00000418ff */
[----:B------:R-:W-:Y:S01]  /*25b0*/  HMMA.16816.F32.BF16 R72, R72, R14, RZ ;  /* 0x0000000e4848723c */ /* 0x000fe200000418ff */
[----:B------:R-:W3:Y:S05]  /*25c0*/  LDSM.16.M88.4 R12, [R120+0x4400] ;  /* 0x00440000780c783b */ /* 0x000eea0000000200 */
[C---:B--2---:R-:W-:Y:S06]  /*25d0*/  HMMA.16816.F32.BF16 R44, R16.reuse, R32, R44 ;  /* 0x00000020102c723c */ /* 0x044fec000004182c */
[C---:B------:R-:W-:Y:S06]  /*25e0*/  HMMA.16816.F32.BF16 R52, R16.reuse, R56, R52 ;  /* 0x000000381034723c */ /* 0x040fec0000041834 */
[C---:B------:R-:W-:Y:S01]  /*25f0*/  HMMA.16816.F32.BF16 R48, R16.reuse, R58, R48 ;  /* 0x0000003a1030723c */ /* 0x040fe20000041830 */
[----:B------:R-:W-:Y:S05]  /*2600*/  LDSM.16.M88.4 R56, [R117+0x4c00] ;  /* 0x004c00007538783b */ /* 0x000fea0000000200 */
[----:B------:R-:W-:Y:S01]  /*2610*/  HMMA.16816.F32.BF16 R40, R16, R34, R40 ;  /* 0x000000221028723c */ /* 0x000fe20000041828 */
[----:B------:R-:W-:Y:S05]  /*2620*/  LDSM.16.M88.4 R32, [R120+0x5000] ;  /* 0x005000007820783b */ /* 0x000fea0000000200 */
[----:B-1----:R-:W-:Y:S06]  /*2630*/  HMMA.16816.F32.BF16 R44, R76, R4, R44 ;  /* 0x000000044c2c723c */ /* 0x002fec000004182c */
[----:B------:R-:W-:Y:S06]  /*2640*/  HMMA.16816.F32.BF16 R36, R16, R28, R36 ;  /* 0x0000001c1024723c */ /* 0x000fec0000041824 */
[C---:B---3--:R-:W-:Y:S06]  /*2650*/  HMMA.16816.F32.BF16 R52, R76.reuse, R12, R52 ;  /* 0x0000000c4c34723c */ /* 0x048fec0000041834 */
[C---:B------:R-:W-:Y:S01]  /*2660*/  HMMA.16816.F32.BF16 R48, R76.reuse, R14, R48 ;  /* 0x0000000e4c30723c */ /* 0x040fe20000041830 */
[----:B------:R-:W-:Y:S05]  /*2670*/  LDSM.16.M88.4 R12, [R120+0x5800] ;  /* 0x00580000780c783b */ /* 0x000fea0000000200 */
[C---:B------:R-:W-:Y:S06]  /*2680*/  HMMA.16816.F32.BF16 R24, R76.reuse, R8, R24 ;  /* 0x000000084c18723c */ /* 0x040fec0000041818 */
[----:B------:R-:W-:Y:S01]  /*2690*/  HMMA.16816.F32.BF16 R20, R76, R10, R20 ;  /* 0x0000000a4c14723c */ /* 0x000fe20000041814 */
[----:B------:R-:W1:Y:S05]  /*26a0*/  LDSM.16.M88.4 R8, [R121+0x2000] ;  /* 0x002000007908783b */ /* 0x000e6a0000000200 */
[----:B------:R-:W-:Y:S01]  /*26b0*/  HMMA.16816.F32.BF16 R72, R16, R30, R72 ;  /* 0x0000001e1048723c */ /* 0x000fe20000041848 */
[----:B------:R-:W2:Y:S04]  /*26c0*/  LDSM.16.M88.4 R28, [R120+0x5400] ;  /* 0x00540000781c783b */ /* 0x000ea80000000200 */
[----:B------:R-:W-:Y:S01]  /*26d0*/  LDSM.16.M88.4 R16, [R117+0x5000] ;  /* 0x005000007510783b */ /* 0x000fe20000000200 */
[----:B------:R-:W-:Y:S06]  /*26e0*/  HMMA.16816.F32.BF16 R44, R68, R60, R44 ;  /* 0x0000003c442c723c */ /* 0x000fec000004182c */
[----:B------:R-:W-:Y:S01]  /*26f0*/  HMMA.16816.F32.BF16 R40, R76, R6, R40 ;  /* 0x000000064c28723c */ /* 0x000fe20000041828 */
[----:B------:R-:W3:Y:S05]  /*2700*/  LDSM.16.M88.4 R4, [R119+0x2000] ;  /* 0x002000007704783b */ /* 0x000eea0000000200 */
[C---:B------:R-:W-:Y:S06]  /*2710*/  HMMA.16816.F32.BF16 R52, R68.reuse, R64, R52 ;  /* 0x000000404434723c */ /* 0x040fec0000041834 */
[----:B------:R-:W-:Y:S06]  /*2720*/  HMMA.16816.F32.BF16 R48, R68, R66, R48 ;  /* 0x000000424430723c */ /* 0x000fec0000041830 */
[----:B------:R-:W-:Y:S06]  /*2730*/  HMMA.16816.F32.BF16 R36, R76, R80, R36 ;  /* 0x000000504c24723c */ /* 0x000fec0000041824 */
[C---:B------:R-:W-:Y:S06]  /*2740*/  HMMA.16816.F32.BF16 R24, R68.reuse, R84, R24 ;  /* 0x000000544418723c */ /* 0x040fec0000041818 */
[----:B------:R-:W-:Y:S06]  /*2750*/  HMMA.16816.F32.BF16 R20, R68, R86, R20 ;  /* 0x000000564414723c */ /* 0x000fec0000041814 */
[----:B-1----:R-:W-:Y:S06]  /*2760*/  HMMA.16816.F32.BF16 R44, R8, R12, R44 ;  /* 0x0000000c082c723c */ /* 0x002fec000004182c */
[----:B------:R-:W-:Y:S01]  /*2770*/  HMMA.16816.F32.BF16 R40, R68, R62, R40 ;  /* 0x0000003e4428723c */ /* 0x000fe20000041828 */
[----:B------:R-:W-:-:S02]  /*2780*/  IMAD.SHL.U32 R13, R90, 0x2, RZ ;  /* 0x000000025a0d7824 */ /* 0x000fc400078e00ff */
[----:B------:R-:W-:-:S03]  /*2790*/  IMAD.U32 R12, RZ, RZ, UR12 ;  /* 0x0000000cff0c7e24 */ /* 0x000fc6000f8e00ff */
[----:B--2---:R-:W-:Y:S01]  /*27a0*/  HMMA.16816.F32.BF16 R52, R8, R28, R52 ;  /* 0x0000001c0834723c */ /* 0x004fe20000041834 */
[----:B------:R-:W-:Y:S01]  /*27b0*/  LOP3.LUT R13, R13, 0x6, RZ, 0xc0, !PT ;  /* 0x000000060d0d7812 */ /* 0x000fe200078ec0ff */
[----:B------:R-:W-:-:S04]  /*27c0*/  IMAD R103, R12, 0x4, R93 ;  /* 0x000000040c677824 */ /* 0x000fc800078e025d */
[----:B------:R-:W-:Y:S01]  /*27d0*/  HMMA.16816.F32.BF16 R48, R8, R30, R48 ;  /* 0x0000001e0830723c */ /* 0x000fe20000041830 */
[----:B------:R-:W1:Y:S05]  /*27e0*/  LDSM.16.M88.4 R28, [R120+0x5c00] ;  /* 0x005c0000781c783b */ /* 0x000e6a0000000200 */
[----:B------:R-:W-:Y:S06]  /*27f0*/  HMMA.16816.F32.BF16 R36, R68, R56, R36 ;  /* 0x000000384424723c */ /* 0x000fec0000041824 */
[----:B------:R-:W-:Y:S01]  /*2800*/  HMMA.16816.F32.BF16 R64, R8, R32, R24 ;  /* 0x000000200840723c */ /* 0x000fe20000041818 */
[----:B------:R-:W-:Y:S01]  /*2810*/  IMAD.U32 R56, RZ, RZ, UR15 ;  /* 0x0000000fff387e24 */ /* 0x000fe2000f8e00ff */
[----:B------:R-:W2:Y:S01]  /*2820*/  LDSM.16.M88.4 R24, [R117+0x5400] ;  /* 0x005400007518783b */ /* 0x000ea20000000200 */
[----:B------:R-:W-:-:S02]  /*2830*/  VIADD R57, R134, 0xb54cda56 ;  /* 0xb54cda5686397836 */ /* 0x000fc40000000000 */
[----:B------:R-:W-:Y:S01]  /*2840*/  IMAD R56, R56, 0x40, R13 ;  /* 0x0000004038387824 */ /* 0x000fe200078e020d */
[----:B------:R-:W-:Y:S01]  /*2850*/  HMMA.16816.F32.BF16 R72, R76, R82, R72 ;  /* 0x000000524c48723c */ /* 0x000fe20000041848 */
[----:B------:R-:W-:Y:S02]  /*2860*/  IMAD.MOV.U32 R13, RZ, RZ, 0x8 ;  /* 0x00000008ff0d7424 */ /* 0x000fe400078e00ff */
[C---:B------:R-:W-:Y:S02]  /*2870*/  VIADD R12, R56.reuse, 0x1 ;  /* 0x00000001380c7836 */ /* 0x040fe40000000000 */
[----:B------:R-:W-:Y:S01]  /*2880*/  VIADD R2, R56, 0x8 ;  /* 0x0000000838027836 */ /* 0x000fe20000000000 */
[----:B------:R-:W-:Y:S01]  /*2890*/  VIADDMNMX R104, R88, R13, UR21, PT ;  /* 0x0000001558687e46 */ /* 0x000fe2000b80010d */
[C---:B------:R-:W-:Y:S01]  /*28a0*/  HMMA.16816.F32.BF16 R20, R8.reuse, R34, R20 ;  /* 0x000000220814723c */ /* 0x040fe20000041814 */
[CC--:B------:R-:W-:Y:S01]  /*28b0*/  ISETP.GE.AND P1, PT, R12.reuse, R105.reuse, PT ;  /* 0x000000690c00720c */ /* 0x0c0fe20003f26270 */
[----:B------:R-:W4:Y:S01]  /*28c0*/  LDSM.16.M88.4 R32, [R117+0x5800] ;  /* 0x005800007520783b */ /* 0x000f220000000200 */
[-C--:B------:R-:W-:Y:S01]  /*28d0*/  ISETP.GE.AND P5, PT, R12, R104.reuse, PT ;  /* 0x000000680c00720c */ /* 0x080fe20003fa6270 */
[----:B------:R-:W-:Y:S01]  /*28e0*/  VIADD R12, R56, 0x9 ;  /* 0x00000009380c7836 */ /* 0x000fe20000000000 */
[CC--:B------:R-:W-:Y:S01]  /*28f0*/  ISETP.GE.AND P3, PT, R2.reuse, R105.reuse, PT ;  /* 0x000000690200720c */ /* 0x0c0fe20003f66270 */
[----:B------:R-:W-:Y:S01]  /*2900*/  HMMA.16816.F32.BF16 R40, R8, R14, R40 ;  /* 0x0000000e0828723c */ /* 0x000fe20000041828 */
[----:B------:R-:W-:Y:S01]  /*2910*/  ISETP.GE.AND P6, PT, R2, R104, PT ;  /* 0x000000680200720c */ /* 0x000fe20003fc6270 */
[----:B------:R-:W-:Y:S01]  /*2920*/  VIADD R2, R56, 0x10 ;  /* 0x0000001038027836 */ /* 0x000fe20000000000 */
[----:B------:R-:W-:-:S02]  /*2930*/  ISETP.GE.AND P0, PT, R12, R105, PT ;  /* 0x000000690c00720c */ /* 0x000fc40003f06270 */
[----:B------:R-:W-:Y:S01]  /*2940*/  ISETP.GE.AND P4, PT, R12, R104, PT ;  /* 0x000000680c00720c */ /* 0x000fe20003f86270 */
[----:B---3--:R-:W-:Y:S01]  /*2950*/  HMMA.16816.F32.BF16 R64, R4, R16, R64 ;  /* 0x000000100440723c */ /* 0x008fe20000041840 */
[----:B------:R-:W3:Y:S01]  /*2960*/  LDSM.16.M88.4 R12, [R117+0x5c00] ;  /* 0x005c0000750c783b */ /* 0x000ee20000000200 */
[----:B------:R-:W-:Y:S01]  /*2970*/  ISETP.GE.AND P2, PT, R2, R105, PT ;  /* 0x000000690200720c */ /* 0x000fe20003f46270 */
[----:B------:R-:W-:-:S04]  /*2980*/  DEPBAR.LE SB0, 0x0 ;  /* 0x000080000000791a */ /* 0x000fc80000000000 */
[----:B------:R-:W-:Y:S01]  /*2990*/  HMMA.16816.F32.BF16 R72, R68, R58, R72 ;  /* 0x0000003a4448723c */ /* 0x000fe20000041848 */
[----:B------:R-:W-:-:S05]  /*29a0*/  VIADD R16, R56, 0x11 ;  /* 0x0000001138107836 */ /* 0x000fca0000000000 */
[----:B------:R-:W-:Y:S06]  /*29b0*/  HMMA.16816.F32.BF16 R20, R4, R18, R20 ;  /* 0x000000120414723c */ /* 0x000fec0000041814 */
[----:B-1----:R-:W-:Y:S06]  /*29c0*/  HMMA.16816.F32.BF16 R36, R8, R28, R36 ;  /* 0x0000001c0824723c */ /* 0x002fec0000041824 */
[C---:B--2---:R-:W-:Y:S06]  /*29d0*/  HMMA.16816.F32.BF16 R52, R4.reuse, R24, R52 ;  /* 0x000000180434723c */ /* 0x044fec0000041834 */
[----:B------:R-:W-:Y:S01]  /*29e0*/  HMMA.16816.F32.BF16 R48, R4, R26, R48 ;  /* 0x0000001a0430723c */ /* 0x000fe20000041830 */
[----:B------:R-:W-:-:S02]  /*29f0*/  FSEL R24, R65, -INF , !P1 ;  /* 0xff80000041187808 */ /* 0x000fc40004800000 */
[-C--:B------:R-:W-:Y:S01]  /*2a00*/  ISETP.GE.AND P1, PT, R2, R104.reuse, PT ;  /* 0x000000680200720c */ /* 0x080fe20003f26270 */
[----:B------:R-:W-:Y:S02]  /*2a10*/  VIADD R2, R56, 0x18 ;  /* 0x0000001838027836 */ /* 0x000fe40000000000 */
[----:B------:R-:W-:Y:S01]  /*2a20*/  HMMA.16816.F32.BF16 R72, R8, R30, R72 ;  /* 0x0000001e0848723c */ /* 0x000fe20000041848 */
[----:B------:R-:W-:Y:S02]  /*2a30*/  FSEL R22, R22, -INF , !P6 ;  /* 0xff80000016167808 */ /* 0x000fe40007000000 */
[----:B------:R-:W-:Y:S02]  /*2a40*/  FSEL R28, R21, -INF , !P0 ;  /* 0xff800000151c7808 */ /* 0x000fe40004000000 */
[C---:B------:R-:W-:Y:S01]  /*2a50*/  ISETP.GE.AND P6, PT, R2.reuse, R105, PT ;  /* 0x000000690200720c */ /* 0x040fe20003fc6270 */
[C---:B----4-:R-:W-:Y:S01]  /*2a60*/  HMMA.16816.F32.BF16 R44, R4.reuse, R32, R44 ;  /* 0x00000020042c723c */ /* 0x050fe2000004182c */
[----:B------:R-:W-:Y:S01]  /*2a70*/  ISETP.GE.AND P0, PT, R2, R104, PT ;  /* 0x000000680200720c */ /* 0x000fe20003f06270 */
[C---:B------:R-:W-:Y:S01]  /*2a80*/  VIADD R2, R56.reuse, 0x19 ;  /* 0x0000001938027836 */ /* 0x040fe20000000000 */
[----:B------:R-:W-:Y:S01]  /*2a90*/  FSEL R60, R23, -INF , !P4 ;  /* 0xff800000173c7808 */ /* 0x000fe20006000000 */
[----:B------:R-:W-:Y:S01]  /*2aa0*/  VIADD R9, R56, 0x28 ;  /* 0x0000002838097836 */ /* 0x000fe20000000000 */
[----:B------:R-:W-:Y:S01]  /*2ab0*/  FSEL R26, R67, -INF , !P5 ;  /* 0xff800000431a7808 */ /* 0x000fe20006800000 */
[----:B------:R-:W-:Y:S01]  /*2ac0*/  HMMA.16816.F32.BF16 R40, R4, R34, R40 ;  /* 0x000000220428723c */ /* 0x000fe20000041828 */
[----:B------:R-:W-:-:S02]  /*2ad0*/  FSEL R62, R52, -INF , !P2 ;  /* 0xff800000343e7808 */ /* 0x000fc40005000000 */
[----:B------:R-:W-:Y:S02]  /*2ae0*/  FSEL R20, R20, -INF , !P3 ;  /* 0xff80000014147808 */ /* 0x000fe40005800000 */
[CC--:B------:R-:W-:Y:S01]  /*2af0*/  ISETP.GE.AND P4, PT, R2.reuse, R105.reuse, PT ;  /* 0x000000690200720c */ /* 0x0c0fe20003f86270 */
[C---:B---3--:R-:W-:Y:S01]  /*2b00*/  HMMA.16816.F32.BF16 R36, R4.reuse, R12, R36 ;  /* 0x0000000c0424723c */ /* 0x048fe20000041824 */
[-C--:B------:R-:W-:Y:S01]  /*2b10*/  ISETP.GE.AND P2, PT, R2, R104.reuse, PT ;  /* 0x000000680200720c */ /* 0x080fe20003f46270 */
[----:B------:R-:W-:Y:S01]  /*2b20*/  VIADD R2, R56, 0x21 ;  /* 0x0000002138027836 */ /* 0x000fe20000000000 */
[C---:B------:R-:W-:Y:S02]  /*2b30*/  ISETP.GE.AND P5, PT, R16.reuse, R105, PT ;  /* 0x000000691000720c */ /* 0x040fe40003fa6270 */
[----:B------:R-:W-:Y:S01]  /*2b40*/  ISETP.GE.AND P3, PT, R16, R104, PT ;  /* 0x000000681000720c */ /* 0x000fe20003f66270 */
[----:B------:R-:W-:Y:S01]  /*2b50*/  VIADD R16, R56, 0x20 ;  /* 0x0000002038107836 */ /* 0x000fe20000000000 */
[----:B------:R-:W-:Y:S01]  /*2b60*/  FSEL R76, R48, -INF , !P6 ;  /* 0xff800000304c7808 */ /* 0x000fe20007000000 */
[----:B------:R-:W-:Y:S01]  /*2b70*/  HMMA.16816.F32.BF16 R72, R4, R14, R72 ;  /* 0x0000000e0448723c */ /* 0x000fe20000041848 */
[----:B------:R-:W-:-:S02]  /*2b80*/  FSEL R52, R55, -INF , !P3 ;  /* 0xff80000037347808 */ /* 0x000fc40005800000 */
[----:B------:R-:W-:Y:S02]  /*2b90*/  FSEL R54, R54, -INF , !P1 ;  /* 0xff80000036367808 */ /* 0x000fe40004800000 */
[CC--:B------:R-:W-:Y:S02]  /*2ba0*/  ISETP.GE.AND P3, PT, R2.reuse, R105.reuse, PT ;  /* 0x000000690200720c */ /* 0x0c0fe40003f66270 */
[----:B------:R-:W-:Y:S01]  /*2bb0*/  ISETP.GE.AND P6, PT, R2, R104, PT ;  /* 0x000000680200720c */ /* 0x000fe20003fc6270 */
[----:B------:R-:W-:Y:S01]  /*2bc0*/  VIADD R2, R56, 0x29 ;  /* 0x0000002938027836 */ /* 0x000fe20000000000 */
[----:B------:R-:W-:Y:S01]  /*2bd0*/  FSEL R8, R50, -INF , !P0 ;  /* 0xff80000032087808 */ /* 0x000fe20004000000 */
[----:B------:R-:W-:Y:S01]  /*2be0*/  IMAD.IADD R4, R0, 0x1, R91 ;  /* 0x0000000100047824 */ /* 0x000fe200078e025b */
[----:B------:R-:W-:Y:S01]  /*2bf0*/  FSEL R70, R49, -INF , !P4 ;  /* 0xff80000031467808 */ /* 0x000fe20006000000 */
[----:B------:R-:W-:Y:S01]  /*2c00*/  BAR.SYNC.DEFER_BLOCKING 0x0 ;  /* 0x0000000000007b1d */ /* 0x000fe20000010000 */
[----:B------:R-:W-:-:S02]  /*2c10*/  ISETP.GE.AND P1, PT, R16, R105, PT ;  /* 0x000000691000720c */ /* 0x000fc40003f26270 */
[CC--:B------:R-:W-:Y:S02]  /*2c20*/  ISETP.GE.AND P0, PT, R9.reuse, R105.reuse, PT ;  /* 0x000000690900720c */ /* 0x0c0fe40003f06270 */
[----:B------:R-:W-:Y:S01]  /*2c30*/  ISETP.GE.AND P4, PT, R9, R104, PT ;  /* 0x000000680900720c */ /* 0x000fe20003f86270 */
[----:B------:R-:W-:Y:S01]  /*2c40*/  VIADD R9, R56, 0x31 ;  /* 0x0000003138097836 */ /* 0x000fe20000000000 */
[----:B------:R-:W-:Y:S02]  /*2c50*/  FSEL R10, R51, -INF , !P2 ;  /* 0xff800000330a7808 */ /* 0x000fe40005000000 */
[----:B------:R-:W-:Y:S02]  /*2c60*/  FSEL R29, R44, -INF , !P1 ;  /* 0xff8000002c1d7808 */ /* 0x000fe40004800000 */
[----:B------:R-:W-:Y:S02]  /*2c70*/  FSEL R68, R53, -INF , !P5 ;  /* 0xff80000035447808 */ /* 0x000fe40006800000 */
[----:B------:R-:W-:-:S02]  /*2c80*/  ISETP.GE.AND P2, PT, R2, R105, PT ;  /* 0x000000690200720c */ /* 0x000fc40003f46270 */
[-C--:B------:R-:W-:Y:S01]  /*2c90*/  ISETP.GE.AND P1, PT, R2, R104.reuse, PT ;  /* 0x000000680200720c */ /* 0x080fe20003f26270 */
[----:B------:R-:W-:Y:S01]  /*2ca0*/  VIADD R2, R56, 0x30 ;  /* 0x0000003038027836 */ /* 0x000fe20000000000 */
[----:B------:R-:W-:Y:S02]  /*2cb0*/  FSEL R31, R40, -INF , !P0 ;  /* 0xff800000281f7808 */ /* 0x000fe40004000000 */
[-C--:B------:R-:W-:Y:S02]  /*2cc0*/  ISETP.GE.AND P5, PT, R16, R104.reuse, PT ;  /* 0x000000681000720c */ /* 0x080fe40003fa6270 */
[----:B------:R-:W-:Y:S02]  /*2cd0*/  ISETP.GE.AND P0, PT, R9, R104, PT ;  /* 0x000000680900720c */ /* 0x000fe40003f06270 */
[----:B------:R-:W-:Y:S02]  /*2ce0*/  FSEL R16, R46, -INF , !P5 ;  /* 0xff8000002e107808 */ /* 0x000fe40006800000 */
[----:B------:R-:W-:-:S02]  /*2cf0*/  FSEL R92, R39, -INF , !P0 ;  /* 0xff800000275c7808 */ /* 0x000fc40004000000 */
[C---:B------:R-:W-:Y:S02]  /*2d00*/  ISETP.GE.AND P5, PT, R2.reuse, R105, PT ;  /* 0x000000690200720c */ /* 0x040fe40003fa6270 */
[----:B------:R-:W-:Y:S02]  /*2d10*/  PLOP3.LUT P0, PT, PT, PT, UP0, 0x80, 0x0 ;  /* 0x000000000000781c */ /* 0x000fe40003f0f008 */
[----:B------:R-:W-:Y:S02]  /*2d20*/  FSEL R30, R45, -INF , !P3 ;  /* 0xff8000002d1e7808 */ /* 0x000fe40005800000 */
[----:B------:R-:W-:Y:S01]  /*2d30*/  ISETP.GE.AND P3, PT, R2, R104, PT ;  /* 0x000000680200720c */ /* 0x000fe20003f66270 */
[----:B------:R-:W-:Y:S01]  /*2d40*/  VIADD R2, R56, 0x38 ;  /* 0x0000003838027836 */ /* 0x000fe20000000000 */
[----:B------:R-:W-:Y:S02]  /*2d50*/  FSEL R19, R43, -INF , !P1 ;  /* 0xff8000002b137808 */ /* 0x000fe40004800000 */
[----:B------:R-:W-:-:S02]  /*2d60*/  FSEL R33, R36, -INF , !P5 ;  /* 0xff80000024217808 */ /* 0x000fc40006800000 */
[C---:B------:R-:W-:Y:S02]  /*2d70*/  ISETP.GE.AND P1, PT, R56.reuse, R105, PT ;  /* 0x000000693800720c */ /* 0x040fe40003f26270 */
[C---:B------:R-:W-:Y:S01]  /*2d80*/  ISETP.GE.AND P5, PT, R56.reuse, R104, PT ;  /* 0x000000683800720c */ /* 0x040fe20003fa6270 */
[----:B------:R-:W-:Y:S01]  /*2d90*/  VIADD R56, R56, 0x39 ;  /* 0x0000003938387836 */ /* 0x000fe20000000000 */
[----:B------:R-:W-:Y:S02]  /*2da0*/  FSEL R17, R47, -INF , !P6 ;  /* 0xff8000002f117808 */ /* 0x000fe40007000000 */
[----:B------:R-:W-:Y:S02]  /*2db0*/  FSEL R18, R42, -INF , !P4 ;  /* 0xff8000002a127808 */ /* 0x000fe40006000000 */
[----:B------:R-:W-:Y:S02]  /*2dc0*/  FSEL R32, R41, -INF , !P2 ;  /* 0xff80000029207808 */ /* 0x000fe40005000000 */
[----:B------:R-:W-:-:S02]  /*2dd0*/  FSEL R35, R38, -INF , !P3 ;  /* 0xff80000026237808 */ /* 0x000fc40005800000 */
[----:B------:R-:W-:Y:S02]  /*2de0*/  FSEL R40, R64, -INF , !P1 ;  /* 0xff80000040287808 */ /* 0x000fe40004800000 */
[-C--:B------:R-:W-:Y:S02]  /*2df0*/  ISETP.GE.AND P6, PT, R9, R105.reuse, PT ;  /* 0x000000690900720c */ /* 0x080fe40003fc6270 */
[CC--:B------:R-:W-:Y:S02]  /*2e00*/  ISETP.GE.AND P4, PT, R2.reuse, R105.reuse, PT ;  /* 0x000000690200720c */ /* 0x0c0fe40003f86270 */
[-C--:B------:R-:W-:Y:S02]  /*2e10*/  ISETP.GE.AND P2, PT, R2, R104.reuse, PT ;  /* 0x000000680200720c */ /* 0x080fe40003f46270 */
[C---:B------:R-:W-:Y:S02]  /*2e20*/  ISETP.GE.AND P3, PT, R56.reuse, R105, PT ;  /* 0x000000693800720c */ /* 0x040fe40003f66270 */
[----:B------:R-:W-:Y:S01]  /*2e30*/  ISETP.GE.AND P1, PT, R56, R104, PT ;  /* 0x000000683800720c */ /* 0x000fe20003f26270 */
[----:B------:R-:W-:Y:S01]  /*2e40*/  VIADD R56, R135, 0x646e171e ;  /* 0x646e171e87387836 */ /* 0x000fe20000000000 */
[----:B------:R-:W-:Y:S01]  /*2e50*/  FSEL R44, R66, -INF , !P5 ;  /* 0xff800000422c7808 */ /* 0x000fe20006800000 */
[----:B------:R-:W-:Y:S01]  /*2e60*/  IMAD R66, R102, 0x10000, R102 ;  /* 0x0001000066427824 */ /* 0x000fe200078e0266 */
        /* <DEDUP_REMOVED lines=71> */
.L_x_828:
[----:B------:R-:W-:Y:S05]  /*32e0*/  BSYNC B0 ;  /* 0x0000000000007941 */ /* 0x000fea0003800000 */
.L_x_827:
[----:B------:R-:W0:Y:S02]  /*32f0*/  LDGDEPBAR ;  /* 0x00000000000079af */ /* 0x000e240000000000 */
.L_x_826:
[----:B------:R-:W-:Y:S01]  /*3300*/  FMNMX.FTZ R5, R40, R24, !PT ;  /* 0x0000001828057209 */ /* 0x000fe20007810000 */
[----:B------:R-:W-:Y:S01]  /*3310*/  IMAD.WIDE.U32 R90, R103, -0x326172a9, RZ ;  /* 0xcd9e8d57675a7825 */ /* 0x000fe200078e00ff */
[----:B------:R-:W-:Y:S01]  /*3320*/  LOP3.LUT R97, R89, R134, RZ, 0x3c, !PT ;  /* 0x0000008659617212 */ /* 0x000fe200078e3cff */
[----:B------:R-:W-:Y:S01]  /*3330*/  USHF.L.U32 UR6, UR15, 0x1, URZ ;  /* 0x000000010f067899 */ /* 0x000fe2000800063f */
[----:B------:R-:W-:Y:S01]  /*3340*/  FMNMX.FTZ R5, R20, R5, !PT ;  /* 0x0000000514057209 */ /* 0x000fe20007810000 */
[----:B------:R-:W-:Y:S01]  /*3350*/  IMAD.WIDE.U32 R50, R96, -0x2daee0ad, RZ ;  /* 0xd2511f5360327825 */ /* 0x000fe200078e00ff */
[----:B------:R-:W-:Y:S01]  /*3360*/  LOP3.LUT R42, R91, R97, RZ, 0x3c, !PT ;  /* 0x000000615b2a7212 */ /* 0x000fe200078e3cff */
[----:B------:R-:W-:Y:S01]  /*3370*/  ULDC UR14, c[0x0][0x2ec] ;  /* 0x0000bb00000e7ab9 */ /* 0x000fe20000000800 */
[----:B------:R-:W-:Y:S01]  /*3380*/  FMNMX.FTZ R5, R28, R5, !PT ;  /* 0x000000051c057209 */ /* 0x000fe20007810000 */
[----:B------:R-:W-:Y:S01]  /*3390*/  VIADD R41, R134, 0x3c6ef372 ;  /* 0x3c6ef37286297836 */ /* 0x000fe20000000000 */
[----:B------:R-:W-:Y:S01]  /*33a0*/  LEA R118, R4, UR4, 0x1 ;  /* 0x0000000404767c11 */ /* 0x000fe2000f8e08ff */
[----:B------:R-:W-:Y:S01]  /*33b0*/  IMAD.WIDE.U32 R42, R42, -0x2daee0ad, RZ ;  /* 0xd2511f532a2a7825 */ /* 0x000fe200078e00ff */
[----:B------:R-:W-:-:S03]  /*33c0*/  FMNMX.FTZ R5, R62, R5, !PT ;  /* 0x000000053e057209 */ /* 0x000fc60007810000 */
[----:B------:R-:W-:Y:S01]  /*33d0*/  VIADD R49, R134, 0xdaa66d2b ;  /* 0xdaa66d2b86317836 */ /* 0x000fe20000000000 */
[----:B------:R-:W-:Y:S01]  /*33e0*/  FMNMX.FTZ R5, R68, R5, !PT ;  /* 0x0000000544057209 */ /* 0x000fe20007810000 */
[----:B------:R-:W-:Y:S02]  /*33f0*/  VIADD R48, R134, 0x78dde6e4 ;  /* 0x78dde6e486307836 */ /* 0x000fe40000000000 */
[C---:B------:R-:W-:Y:S01]  /*3400*/  VIADD R131, R135.reuse, 0xed9eba14 ;  /* 0xed9eba1487837836 */ /* 0x040fe20000000000 */
[----:B------:R-:W-:Y:S01]  /*3410*/  FMNMX.FTZ R5, R76, R5, !PT ;  /* 0x000000054c057209 */ /* 0x000fe20007810000 */
[----:B------:R-:W-:Y:S02]  /*3420*/  VIADD R125, R135, 0xa9066899 ;  /* 0xa9066899877d7836 */ /* 0x000fe40000000000 */
[----:B------:R-:W-:Y:S01]  /*3430*/  VIADD R130, R134, 0x1715609d ;  /* 0x1715609d86827836 */ /* 0x000fe20000000000 */
[----:B------:R-:W-:Y:S01]  /*3440*/  FMNMX.FTZ R0, R70, R5, !PT ;  /* 0x0000000546007209 */ /* 0x000fe20007810000 */
[----:B------:R-:W-:-:S03]  /*3450*/  IMAD R116, R3, 0x2, R118 ;  /* 0x0000000203747824 */ /* 0x000fc600078e0276 */
[----:B------:R-:W-:-:S04]  /*3460*/  FMNMX.FTZ R5, R29, R0, !PT ;  /* 0x000000001d057209 */ /* 0x000fc80007810000 */
[----:B------:R-:W-:-:S04]  /*3470*/  FMNMX.FTZ R0, R30, R5, !PT ;  /* 0x000000051e007209 */ /* 0x000fc80007810000 */
[----:B------:R-:W-:-:S04]  /*3480*/  FMNMX.FTZ R5, R31, R0, !PT ;  /* 0x000000001f057209 */ /* 0x000fc80007810000 */
[----:B------:R-:W-:-:S04]  /*3490*/  FMNMX.FTZ R0, R32, R5, !PT ;  /* 0x0000000520007209 */ /* 0x000fc80007810000 */
[----:B------:R-:W-:-:S04]  /*34a0*/  FMNMX.FTZ R5, R33, R0, !PT ;  /* 0x0000000021057209 */ /* 0x000fc80007810000 */
[----:B------:R-:W-:-:S04]  /*34b0*/  FMNMX.FTZ R5, R34, R5, !PT ;  /* 0x0000000522057209 */ /* 0x000fc80007810000 */
[----:B-12---:R-:W-:Y:S02]  /*34c0*/  FMNMX.FTZ R6, R64, R5, !PT ;  /* 0x0000000540067209 */ /* 0x006fe40007810000 */
[----:B------:R-:W-:Y:S02]  /*34d0*/  FMNMX.FTZ R5, R44, R26, !PT ;  /* 0x0000001a2c057209 */ /* 0x000fe40007810000 */
        /* <DEDUP_REMOVED lines=12> */
[----:B------:R-:W-:-:S04]  /*35a0*/  FMNMX.FTZ R0, R18, R5, !PT ;  /* 0x0000000512007209 */ /* 0x000fc80007810000 */
[----:B------:R-:W-:-:S04]  /*35b0*/  FMNMX.FTZ R0, R19, R0, !PT ;  /* 0x0000000013007209 */ /* 0x000fc80007810000 */
[----:B------:R-:W-:-:S04]  /*35c0*/  FMNMX.FTZ R5, R35, R0, !PT ;  /* 0x0000000023057209 */ /* 0x000fc80007810000 */
[----:B------:R-:W-:-:S04]  /*35d0*/  FMNMX.FTZ R0, R92, R5, !PT ;  /* 0x000000055c007209 */ /* 0x000fc80007810000 */
[----:B------:R-:W-:Y:S02]  /*35e0*/  FMNMX.FTZ R5, R85, R0, !PT ;  /* 0x0000000055057209 */ /* 0x000fe40007810000 */
[--C-:B------:R-:W-:Y:S01]  /*35f0*/  LOP3.LUT R0, R51, UR6, R135.reuse, 0x96, !PT ;  /* 0x0000000633007c12 */ /* 0x100fe2000f8e9687 */
[----:B------:R-:W-:Y:S01]  /*3600*/  UIADD3 UR6, UR6, 0x1, URZ ;  /* 0x0000000106067890 */ /* 0x000fe2000fffe03f */
[----:B------:R-:W-:Y:S02]  /*3610*/  FMNMX.FTZ R12, R84, R5, !PT ;  /* 0x00000005540c7209 */ /* 0x000fe40007810000 */
[----:B-1----:R-:W-:Y:S01]  /*3620*/  FMNMX.FTZ R2, R7, R2, !PT ;  /* 0x0000000207027209 */ /* 0x002fe20007810000 */
[----:B------:R-:W-:Y:S02]  /*3630*/  VIADD R7, R135, 0xbb67ae85 ;  /* 0xbb67ae8587077836 */ /* 0x000fe40000000000 */
[----:B------:R-:W1:Y:S01]  /*3640*/  SHFL.BFLY PT, R5, R12, 0x2, 0x1f ;  /* 0x0c401f000c057f89 */ /* 0x000e6200000e0000 */
[----:B------:R-:W-:Y:S01]  /*3650*/  LOP3.LUT R51, R51, UR6, R135, 0x96, !PT ;  /* 0x0000000633337c12 */ /* 0x000fe2000f8e9687 */
[----:B------:R-:W-:Y:S01]  /*3660*/  FMUL.FTZ R87, R2, UR14 ;  /* 0x0000000e02577c20 */ /* 0x000fe20008410000 */
[----:B------:R-:W-:Y:S01]  /*3670*/  LOP3.LUT R58, R43, R50, R7, 0x96, !PT ;  /* 0x000000322b3a7212 */ /* 0x000fe200078e9607 */
[----:B------:R-:W-:Y:S01]  /*3680*/  IMAD.WIDE.U32 R6, R0, -0x326172a9, RZ ;  /* 0xcd9e8d5700067825 */ /* 0x000fe200078e00ff */
[----:B------:R-:W-:-:S03]  /*3690*/  FSETP.NEU.FTZ.AND P1, PT, R2, -INF , PT ;  /* 0xff8000000200780b */ /* 0x000fc60003f3d000 */
[----:B------:R-:W-:Y:S01]  /*36a0*/  VIADD R43, R134, 0x9e3779b9 ;  /* 0x9e3779b9862b7836 */ /* 0x000fe20000000000 */
[----:B------:R-:W-:Y:S01]  /*36b0*/  FSEL R87, R87, RZ, P1 ;  /* 0x000000ff57577208 */ /* 0x000fe20000800000 */
[----:B------:R-:W-:-:S03]  /*36c0*/  IMAD.WIDE.U32 R58, R58, -0x326172a9, RZ ;  /* 0xcd9e8d573a3a7825 */ /* 0x000fc600078e00ff */
[----:B------:R-:W-:Y:S01]  /*36d0*/  LOP3.LUT R0, R7, R90, R43, 0x96, !PT ;  /* 0x0000005a07007212 */ /* 0x000fe200078e962b */
[----:B------:R-:W-:Y:S01]  /*36e0*/  FFMA.FTZ R88, R40, UR14, -R87 ;  /* 0x0000000e28587c23 */ /* 0x000fe20008010857 */
[----:B------:R-:W-:Y:S01]  /*36f0*/  LOP3.LUT R6, R59, R6, R41, 0x96, !PT ;  /* 0x000000063b067212 */ /* 0x000fe200078e9629 */
[----:B------:R-:W-:Y:S02]  /*3700*/  VIADD R40, R135, 0x76cf5d0a ;  /* 0x76cf5d0a87287836 */ /* 0x000fe40000000000 */
[--C-:B------:R-:W-:Y:S01]  /*3710*/  FFMA.FTZ R21, R76, UR14, -R87.reuse ;  /* 0x0000000e4c157c23 */ /* 0x100fe20008010857 */
[----:B------:R-:W-:Y:S01]  /*3720*/  IMAD.WIDE.U32 R38, R0, -0x2daee0ad, RZ ;  /* 0xd2511f5300267825 */ /* 0x000fe200078e00ff */
[----:B------:R-:W-:Y:S03]  /*3730*/  LDSM.16.MT88.4 R76, [R118+0x6000] ;  /* 0x00600000764c783b */ /* 0x000fe60000004200 */
[--C-:B------:R-:W-:Y:S01]  /*3740*/  FFMA.FTZ R95, R20, UR14, -R87.reuse ;  /* 0x0000000e145f7c23 */ /* 0x100fe20008010857 */
[----:B------:R-:W-:Y:S01]  /*3750*/  FFMA.FTZ R28, R28, UR14, -R87 ;  /* 0x0000000e1c1c7c23 */ /* 0x000fe20008010857 */
[----:B------:R-:W-:Y:S01]  /*3760*/  IMAD.WIDE.U32 R6, R6, -0x2daee0ad, RZ ;  /* 0xd2511f5306067825 */ /* 0x000fe200078e00ff */
[----:B------:R-:W-:-:S03]  /*3770*/  LOP3.LUT R0, R39, R42, R40, 0x96, !PT ;  /* 0x0000002a27007212 */ /* 0x000fc600078e9628 */
[--C-:B------:R-:W-:Y:S01]  /*3780*/  FFMA.FTZ R67, R24, UR14, -R87.reuse ;  /* 0x0000000e18437c23 */ /* 0x100fe20008010857 */
[----:B------:R-:W-:Y:S01]  /*3790*/  MUFU.EX2 R88, R88 ;  /* 0x0000005800587308 */ /* 0x000fe20000000800 */
[----:B------:R-:W-:Y:S02]  /*37a0*/  VIADD R50, R135, 0x32370b8f ;  /* 0x32370b8f87327836 */ /* 0x000fe40000000000 */
[--C-:B------:R-:W-:Y:S01]  /*37b0*/  FFMA.FTZ R20, R70, UR14, -R87.reuse ;  /* 0x0000000e46147c23 */ /* 0x100fe20008010857 */
[--C-:B------:R-:W-:Y:S01]  /*37c0*/  FFMA.FTZ R23, R68, UR14, -R87.reuse ;  /* 0x0000000e44177c23 */ /* 0x100fe20008010857 */
[--C-:B------:R-:W-:Y:S01]  /*37d0*/  FFMA.FTZ R24, R62, UR14, -R87.reuse ;  /* 0x0000000e3e187c23 */ /* 0x100fe20008010857 */
[----:B------:R-:W-:Y:S01]  /*37e0*/  FFMA.FTZ R32, R32, UR14, -R87 ;  /* 0x0000000e20207c23 */ /* 0x000fe20008010857 */
[----:B------:R-:W-:Y:S02]  /*37f0*/  LOP3.LUT R38, R7, R38, R50, 0x96, !PT ;  /* 0x0000002607267212 */ /* 0x000fe400078e9632 */
[----:B-1----:R-:W-:Y:S01]  /*3800*/  FMNMX.FTZ R7, R12, R5, !PT ;  /* 0x000000050c077209 */ /* 0x002fe20007810000 */
[----:B------:R-:W-:Y:S01]  /*3810*/  IMAD.WIDE.U32 R12, R0, -0x326172a9, RZ ;  /* 0xcd9e8d57000c7825 */ /* 0x000fe200078e00ff */
[----:B------:R-:W-:Y:S03]  /*3820*/  MUFU.EX2 R95, R95 ;  /* 0x0000005f005f7308 */ /* 0x000fe60000000800 */
[----:B------:R-:W1:Y:S01]  /*3830*/  SHFL.BFLY PT, R0, R7, 0x1, 0x1f ;  /* 0x0c201f0007007f89 */ /* 0x000e6200000e0000 */
[----:B------:R-:W-:Y:S01]  /*3840*/  IMAD.WIDE.U32 R38, R38, -0x326172a9, RZ ;  /* 0xcd9e8d5726267825 */ /* 0x000fe200078e00ff */
[----:B------:R-:W-:-:S03]  /*3850*/  LOP3.LUT R5, R13, R58, R49, 0x96, !PT ;  /* 0x0000003a0d057212 */ /* 0x000fc600078e9631 */
[----:B------:R-:W2:Y:S01]  /*3860*/  MUFU.EX2 R28, R28 ;  /* 0x0000001c001c7308 */ /* 0x000ea20000000800 */
[----:B------:R-:W-:Y:S01]  /*3870*/  LOP3.LUT R12, R39, R12, R48, 0x96, !PT ;  /* 0x0000000c270c7212 */ /* 0x000fe200078e9630 */
[----:B------:R-:W-:-:S04]  /*3880*/  IMAD.WIDE.U32 R14, R5, -0x2daee0ad, RZ ;  /* 0xd2511f53050e7825 */ /* 0x000fc800078e00ff */
[----:B------:R-:W-:Y:S01]  /*3890*/  IMAD.WIDE.U32 R12, R12, -0x2daee0ad, RZ ;  /* 0xd2511f530c0c7825 */ /* 0x000fe200078e00ff */
[----:B------:R-:W-:Y:S01]  /*38a0*/  LOP3.LUT R6, R15, R6, R131, 0x96, !PT ;  /* 0x000000060f067212 */ /* 0x000fe200078e9683 */
[----:B------:R-:W3:Y:S03]  /*38b0*/  MUFU.EX2 R67, R67 ;  /* 0x0000004300437308 */ /* 0x000ee60000000800 */
[----:B------:R-:W-:Y:S01]  /*38c0*/  LOP3.LUT R5, R13, R14, R125, 0x96, !PT ;  /* 0x0000000e0d057212 */ /* 0x000fe200078e967d */
[----:B------:R-:W-:-:S04]  /*38d0*/  IMAD.WIDE.U32 R14, R6, -0x326172a9, RZ ;  /* 0xcd9e8d57060e7825 */ /* 0x000fc800078e00ff */
[----:B------:R-:W-:Y:S01]  /*38e0*/  MUFU.EX2 R21, R21 ;  /* 0x0000001500157308 */ /* 0x000fe20000000800 */
[----:B------:R-:W-:Y:S02]  /*38f0*/  LOP3.LUT R38, R15, R38, R130, 0x96, !PT ;  /* 0x000000260f267212 */ /* 0x000fe400078e9682 */
[----:B-1----:R-:W-:Y:S01]  /*3900*/  FMNMX.FTZ R0, R7, R0, !PT ;  /* 0x0000000007007209 */ /* 0x002fe20007810000 */
[----:B------:R-:W-:Y:S01]  /*3910*/  IMAD.WIDE.U32 R6, R5, -0x326172a9, RZ ;  /* 0xcd9e8d5705067825 */ /* 0x000fe200078e00ff */
[----:B--2---:R-:W-:Y:S02]  /*3920*/  F2FP.BF16.F32.PACK_AB R70, R28, R95 ;  /* 0x0000005f1c46723e */ /* 0x004fe400000010ff */
[C---:B------:R-:W-:Y:S01]  /*3930*/  FSETP.NEU.FTZ.AND P1, PT, R0.reuse, -INF , PT ;  /* 0xff8000000000780b */ /* 0x040fe20003f3d000 */
[----:B------:R-:W-:Y:S01]  /*3940*/  FMUL.FTZ R93, R0, UR14 ;  /* 0x0000000e005d7c20 */ /* 0x000fe20008410000 */
[----:B------:R-:W-:Y:S01]  /*3950*/  LOP3.LUT R11, R7, R14, R57, 0x96, !PT ;  /* 0x0000000e070b7212 */ /* 0x000fe200078e9639 */
[----:B------:R-:W-:Y:S01]  /*3960*/  IMAD.WIDE.U32 R38, R38, -0x2daee0ad, RZ ;  /* 0xd2511f5326267825 */ /* 0x000fe200078e00ff */
[----:B------:R-:W-:Y:S01]  /*3970*/  LOP3.LUT R36, R6, 0xffff, RZ, 0xc0, !PT ;  /* 0x0000ffff06247812 */ /* 0x000fe200078ec0ff */
[----:B------:R-:W-:Y:S01]  /*3980*/  MUFU.EX2 R20, R20 ;  /* 0x0000001400147308 */ /* 0x000fe20000000800 */
[----:B------:R-:W-:Y:S01]  /*3990*/  FSEL R93, R93, RZ, P1 ;  /* 0x000000ff5d5d7208 */ /* 0x000fe20000800000 */
[----:B---3--:R-:W-:Y:S01]  /*39a0*/  FADD.FTZ R112, R88, R67 ;  /* 0x0000004358707221 */ /* 0x008fe20000010000 */
[----:B------:R-:W-:-:S02]  /*39b0*/  SHF.R.U32.HI R15, RZ, 0x18, R6 ;  /* 0x00000018ff0f7819 */ /* 0x000fc40000011606 */
[----:B------:R-:W-:Y:S01]  /*39c0*/  SHF.R.U32.HI R36, RZ, 0x8, R36 ;  /* 0x00000008ff247819 */ /* 0x000fe20000011624 */
[--C-:B------:R-:W-:Y:S01]  /*39d0*/  FFMA.FTZ R94, R22, UR14, -R93.reuse ;  /* 0x0000000e165e7c23 */ /* 0x100fe2000801085d */
[--C-:B------:R-:W-:Y:S01]  /*39e0*/  FFMA.FTZ R27, R60, UR14, -R93.reuse ;  /* 0x0000000e3c1b7c23 */ /* 0x100fe2000801085d */
[----:B------:R-:W-:Y:S01]  /*39f0*/  SHF.R.U32.HI R22, RZ, 0x10, R6 ;  /* 0x00000010ff167819 */ /* 0x000fe20000011606 */
[--C-:B------:R-:W-:Y:S01]  /*3a00*/  FFMA.FTZ R86, R44, UR14, -R93.reuse ;  /* 0x0000000e2c567c23 */ /* 0x100fe2000801085d */
[--C-:B------:R-:W-:Y:S01]  /*3a10*/  FFMA.FTZ R107, R26, UR14, -R93.reuse ;  /* 0x0000000e1a6b7c23 */ /* 0x100fe2000801085d */
[----:B------:R-:W-:Y:S01]  /*3a20*/  LOP3.LUT R4, R11, 0xffff, RZ, 0xc0, !PT ;  /* 0x0000ffff0b047812 */ /* 0x000fe200078ec0ff */
[----:B------:R-:W-:Y:S01]  /*3a30*/  MUFU.EX2 R94, R94 ;  /* 0x0000005e005e7308 */ /* 0x000fe20000000800 */
[----:B------:R-:W-:Y:S01]  /*3a40*/  LOP3.LUT R22, R22, 0xff, RZ, 0xc0, !PT ;  /* 0x000000ff16167812 */ /* 0x000fe200078ec0ff */
[--C-:B------:R-:W-:Y:S01]  /*3a50*/  FFMA.FTZ R3, R10, UR14, -R93.reuse ;  /* 0x0000000e0a037c23 */ /* 0x100fe2000801085d */
[----:B------:R-:W-:Y:S01]  /*3a60*/  LOP3.LUT R13, R6, 0xff, RZ, 0xc0, !PT ;  /* 0x000000ff060d7812 */ /* 0x000fe200078ec0ff */
[--C-:B------:R-:W-:Y:S01]  /*3a70*/  FFMA.FTZ R26, R54, UR14, -R93.reuse ;  /* 0x0000000e361a7c23 */ /* 0x100fe2000801085d */
[----:B------:R-:W-:Y:S01]  /*3a80*/  LOP3.LUT R7, R39, R12, R56, 0x96, !PT ;  /* 0x0000000c27077212 */ /* 0x000fe200078e9638 */
[----:B------:R-:W-:Y:S01]  /*3a90*/  FFMA.FTZ R25, R52, UR14, -R93 ;  /* 0x0000000e34197c23 */ /* 0x000fe2000801085d */
[----:B------:R-:W-:Y:S01]  /*3aa0*/  LOP3.LUT R9, R11, 0xff, RZ, 0xc0, !PT ;  /* 0x000000ff0b097812 */ /* 0x000fe200078ec0ff */
[----:B------:R-:W1:Y:S01]  /*3ab0*/  MUFU.EX2 R27, R27 ;  /* 0x0000001b001b7308 */ /* 0x000e620000000800 */
[----:B------:R-:W-:Y:S01]  /*3ac0*/  SHF.R.U32.HI R4, RZ, 0x8, R4 ;  /* 0x00000008ff047819 */ /* 0x000fe20000011604 */
[----:B------:R-:W-:Y:S01]  /*3ad0*/  IMAD.WIDE.U32 R60, R51, -0x326172a9, RZ ;  /* 0xcd9e8d57333c7825 */ /* 0x000fe200078e00ff */
[----:B------:R-:W-:-:S03]  /*3ae0*/  PRMT R15, R22, 0x5410, R15 ;  /* 0x00005410160f7816 */ /* 0x000fc6000000000f */
[--C-:B------:R-:W-:Y:S01]  /*3af0*/  FFMA.FTZ R22, R8, UR14, -R93.reuse ;  /* 0x0000000e08167c23 */ /* 0x100fe2000801085d */
[----:B------:R-:W-:Y:S01]  /*3b00*/  LOP3.LUT R14, R38, 0xffff, RZ, 0xc0, !PT ;  /* 0x0000ffff260e7812 */ /* 0x000fe200078ec0ff */
[--C-:B------:R-:W-:Y:S01]  /*3b10*/  FFMA.FTZ R16, R16, UR14, -R93.reuse ;  /* 0x0000000e10107c23 */ /* 0x100fe2000801085d */
[----:B------:R-:W-:Y:S01]  /*3b20*/  LOP3.LUT R5, R38, 0xff, RZ, 0xc0, !PT ;  /* 0x000000ff26057812 */ /* 0x000fe200078ec0ff */
[----:B------:R-:W-:Y:S01]  /*3b30*/  MUFU.EX2 R86, R86 ;  /* 0x0000005600567308 */ /* 0x000fe20000000800 */
[--C-:B------:R-:W-:Y:S01]  /*3b40*/  SHF.R.U32.HI R12, RZ, 0x10, R38.reuse ;  /* 0x00000010ff0c7819 */ /* 0x100fe20000011626 */
[--C-:B------:R-:W-:Y:S01]  /*3b50*/  FFMA.FTZ R19, R19, UR14, -R93.reuse ;  /* 0x0000000e13137c23 */ /* 0x100fe2000801085d */
[----:B------:R-:W-:Y:S01]  /*3b60*/  SHF.R.U32.HI R6, RZ, 0x18, R38 ;  /* 0x00000018ff067819 */ /* 0x000fe20000011626 */
[----:B------:R-:W-:Y:S01]  /*3b70*/  FFMA.FTZ R146, R84, UR14, -R93 ;  /* 0x0000000e54927c23 */ /* 0x000fe2000801085d */
[----:B------:R-:W-:Y:S02]  /*3b80*/  PRMT R13, R13, 0x5410, R36 ;  /* 0x000054100d0d7816 */ /* 0x000fe40000000024 */
[----:B------:R-:W-:Y:S01]  /*3b90*/  SHF.R.U32.HI R69, RZ, 0x10, R11 ;  /* 0x00000010ff457819 */ /* 0x000fe2000001160b */
[----:B------:R-:W2:Y:S01]  /*3ba0*/  MUFU.EX2 R107, R107 ;  /* 0x0000006b006b7308 */ /* 0x000ea20000000800 */
[----:B------:R-:W3:Y:S01]  /*3bb0*/  LDSM.16.MT88.4 R36, [R116+0x6000] ;  /* 0x006000007424783b */ /* 0x000ee20000004200 */
[----:B------:R-:W-:-:S02]  /*3bc0*/  PRMT R9, R9, 0x5410, R4 ;  /* 0x0000541009097816 */ /* 0x000fc40000000004 */
[----:B------:R-:W-:Y:S02]  /*3bd0*/  SHF.R.U32.HI R4, RZ, 0x18, R11 ;  /* 0x00000018ff047819 */ /* 0x000fe4000001160b */
[----:B------:R-:W-:Y:S02]  /*3be0*/  LOP3.LUT R69, R69, 0xff, RZ, 0xc0, !PT ;  /* 0x000000ff45457812 */ /* 0x000fe400078ec0ff */
[--C-:B------:R-:W-:Y:S01]  /*3bf0*/  HSET2.LE.AND R15, R15, R66.reuse, PT ;  /* 0x000000420f0f7233 */ /* 0x100fe20003803000 */
[----:B------:R-:W-:Y:S01]  /*3c00*/  MUFU.EX2 R22, R22 ;  /* 0x0000001600167308 */ /* 0x000fe20000000800 */
[----:B-1----:R-:W-:Y:S02]  /*3c10*/  F2FP.BF16.F32.PACK_AB R8, R27, R94 ;  /* 0x0000005e1b08723e */ /* 0x002fe400000010ff */
[----:B------:R-:W-:Y:S02]  /*3c20*/  HSET2.LE.AND R13, R13, R66, PT ;  /* 0x000000420d0d7233 */ /* 0x000fe40003803000 */
[----:B------:R-:W-:-:S02]  /*3c30*/  PRMT R69, R69, 0x5410, R4 ;  /* 0x0000541045457816 */ /* 0x000fc40000000004 */
[----:B------:R-:W-:Y:S01]  /*3c40*/  LOP3.LUT R71, R15, R8, RZ, 0xc0, !PT ;  /* 0x000000080f477212 */ /* 0x000fe200078ec0ff */
[----:B------:R-:W1:Y:S01]  /*3c50*/  MUFU.EX2 R3, R3 ;  /* 0x0000000300037308 */ /* 0x000e620000000800 */
[--C-:B------:R-:W-:Y:S02]  /*3c60*/  HSET2.LE.AND R68, R9, R66.reuse, PT ;  /* 0x0000004209447233 */ /* 0x100fe40003803000 */
[----:B------:R-:W4:Y:S01]  /*3c70*/  LDSM.16.MT88.4 R8, [R118+0x6400] ;  /* 0x006400007608783b */ /* 0x000f220000004200 */
[----:B------:R-:W-:Y:S02]  /*3c80*/  SHF.R.U32.HI R14, RZ, 0x8, R14 ;  /* 0x00000008ff0e7819 */ /* 0x000fe4000001160e */
[----:B------:R-:W-:Y:S02]  /*3c90*/  LOP3.LUT R70, R13, R70, RZ, 0xc0, !PT ;  /* 0x000000460d467212 */ /* 0x000fe400078ec0ff */
[----:B------:R-:W-:Y:S01]  /*3ca0*/  HSET2.LE.AND R69, R69, R66, PT ;  /* 0x0000004245457233 */ /* 0x000fe20003803000 */
[----:B------:R-:W-:Y:S01]  /*3cb0*/  MUFU.EX2 R24, R24 ;  /* 0x0000001800187308 */ /* 0x000fe20000000800 */
[----:B------:R-:W-:-:S02]  /*3cc0*/  F2FP.BF16.F32.PACK_AB R13, R67, R88 ;  /* 0x00000058430d723e */ /* 0x000fc400000010ff */
[----:B--2---:R-:W-:Y:S01]  /*3cd0*/  F2FP.BF16.F32.PACK_AB R4, R107, R86 ;  /* 0x000000566b04723e */ /* 0x004fe200000010ff */
[----:B------:R-:W-:Y:S01]  /*3ce0*/  FADD.FTZ R107, R86, R107 ;  /* 0x0000006b566b7221 */ /* 0x000fe20000010000 */
[----:B------:R-:W-:Y:S02]  /*3cf0*/  PRMT R5, R5, 0x5410, R14 ;  /* 0x0000541005057816 */ /* 0x000fe4000000000e */
[--C-:B------:R-:W-:Y:S01]  /*3d00*/  SHF.R.U32.HI R53, RZ, 0x10, R7.reuse ;  /* 0x00000010ff357819 */ /* 0x100fe20000011607 */
[----:B------:R-:W-:Y:S01]  /*3d10*/  MUFU.EX2 R23, R23 ;  /* 0x0000001700177308 */ /* 0x000fe20000000800 */
[----:B------:R-:W-:Y:S02]  /*3d20*/  LOP3.LUT R68, R68, R13, RZ, 0xc0, !PT ;  /* 0x0000000d44447212 */ /* 0x000fe400078ec0ff */
[----:B------:R-:W-:Y:S02]  /*3d30*/  LOP3.LUT R69, R69, R4, RZ, 0xc0, !PT ;  /* 0x0000000445457212 */ /* 0x000fe400078ec0ff */
[----:B------:R-:W-:-:S02]  /*3d40*/  SHF.R.U32.HI R4, RZ, 0x18, R7 ;  /* 0x00000018ff047819 */ /* 0x000fc40000011607 */
[----:B------:R-:W-:Y:S01]  /*3d50*/  LOP3.LUT R15, R12, 0xff, RZ, 0xc0, !PT ;  /* 0x000000ff0c0f7812 */ /* 0x000fe200078ec0ff */
[----:B------:R-:W-:Y:S01]  /*3d60*/  MUFU.EX2 R26, R26 ;  /* 0x0000001a001a7308 */ /* 0x000fe20000000800 */
[----:B------:R-:W-:Y:S01]  /*3d70*/  LOP3.LUT R53, R53, 0xff, RZ, 0xc0, !PT ;  /* 0x000000ff35357812 */ /* 0x000fe200078ec0ff */
[C---:B------:R-:W-:Y:S01]  /*3d80*/  HMMA.16816.F32.BF16 R72, R68.reuse, R76, RZ ;  /* 0x0000004c4448723c */ /* 0x040fe200000418ff */
[----:B------:R-:W-:Y:S02]  /*3d90*/  HSET2.LE.AND R14, R5, R66, PT ;  /* 0x00000042050e7233 */ /* 0x000fe40003803000 */
[----:B------:R-:W-:Y:S02]  /*3da0*/  F2FP.BF16.F32.PACK_AB R45, R20, R21 ;  /* 0x00000015142d723e */ /* 0x000fe400000010ff */
[C---:B------:R-:W-:Y:S01]  /*3db0*/  LOP3.LUT R12, R7.reuse, 0xffff, RZ, 0xc0, !PT ;  /* 0x0000ffff070c7812 */ /* 0x040fe200078ec0ff */
[----:B------:R-:W2:Y:S01]  /*3dc0*/  MUFU.EX2 R25, R25 ;  /* 0x0000001900197308 */ /* 0x000ea20000000800 */
[----:B------:R-:W-:Y:S01]  /*3dd0*/  LOP3.LUT R13, R7, 0xff, RZ, 0xc0, !PT ;  /* 0x000000ff070d7812 */ /* 0x000fe200078ec0ff */
[----:B------:R-:W-:Y:S01]  /*3de0*/  HMMA.16816.F32.BF16 R76, R68, R78, RZ ;  /* 0x0000004e444c723c */ /* 0x000fe200000418ff */
[----:B------:R-:W-:-:S02]  /*3df0*/  PRMT R15, R15, 0x5410, R6 ;  /* 0x000054100f0f7816 */ /* 0x000fc40000000006 */
[----:B------:R-:W-:Y:S02]  /*3e00*/  PRMT R53, R53, 0x5410, R4 ;  /* 0x0000541035357816 */ /* 0x000fe40000000004 */
[----:B------:R-:W5:Y:S01]  /*3e10*/  LDSM.16.MT88.4 R4, [R116+0x6400] ;  /* 0x006400007404783b */ /* 0x000f620000004200 */
[----:B------:R-:W-:Y:S01]  /*3e20*/  LOP3.LUT R14, R14, R45, RZ, 0xc0, !PT ;  /* 0x0000002d0e0e7212 */ /* 0x000fe200078ec0ff */
[C---:B---3--:R-:W-:Y:S01]  /*3e30*/  HMMA.16816.F32.BF16 R80, R68.reuse, R36, RZ ;  /* 0x000000244450723c */ /* 0x048fe200000418ff */
[----:B------:R-:W-:Y:S01]  /*3e40*/  SHF.R.U32.HI R12, RZ, 0x8, R12 ;  /* 0x00000008ff0c7819 */ /* 0x000fe2000001160c */
[----:B------:R-:W3:Y:S01]  /*3e50*/  LDSM.16.MT88.4 R44, [R118+0x7000] ;  /* 0x00700000762c783b */ /* 0x000ee20000004200 */
[----:B------:R-:W-:Y:S01]  /*3e60*/  HSET2.LE.AND R15, R15, R66, PT ;  /* 0x000000420f0f7233 */ /* 0x000fe20003803000 */
[----:B------:R-:W-:Y:S01]  /*3e70*/  MUFU.EX2 R86, R19 ;  /* 0x0000001300567308 */ /* 0x000fe20000000800 */
[----:B------:R-:W-:Y:S01]  /*3e80*/  PRMT R13, R13, 0x5410, R12 ;  /* 0x000054100d0d7816 */ /* 0x000fe2000000000c */
[----:B------:R-:W-:Y:S01]  /*3e90*/  HMMA.16816.F32.BF16 R36, R68, R38, RZ ;  /* 0x000000264424723c */ /* 0x000fe200000418ff */
[----:B-1----:R-:W-:-:S02]  /*3ea0*/  F2FP.BF16.F32.PACK_AB R12, R3, R22 ;  /* 0x00000016030c723e */ /* 0x002fc400000010ff */
[----:B--2---:R-:W-:Y:S02]  /*3eb0*/  F2FP.BF16.F32.PACK_AB R52, R25, R26 ;  /* 0x0000001a1934723e */ /* 0x004fe400000010ff */
[----:B------:R-:W-:Y:S01]  /*3ec0*/  LOP3.LUT R15, R15, R12, RZ, 0xc0, !PT ;  /* 0x0000000c0f0f7212 */ /* 0x000fe200078ec0ff */
[----:B------:R-:W-:Y:S01]  /*3ed0*/  MUFU.EX2 R32, R32 ;  /* 0x0000002000207308 */ /* 0x000fe20000000800 */
[--C-:B------:R-:W-:Y:S02]  /*3ee0*/  HSET2.LE.AND R12, R13, R66.reuse, PT ;  /* 0x000000420d0c7233 */ /* 0x100fe40003803000 */
[----:B------:R-:W-:Y:S02]  /*3ef0*/  HSET2.LE.AND R13, R53, R66, PT ;  /* 0x00000042350d7233 */ /* 0x000fe40003803000 */
[----:B------:R-:W-:Y:S02]  /*3f00*/  F2FP.BF16.F32.PACK_AB R53, R23, R24 ;  /* 0x000000181735723e */ /* 0x000fe400000010ff */
[----:B------:R-:W-:Y:S01]  /*3f10*/  LOP3.LUT R43, R61, R90, R43, 0x96, !PT ;  /* 0x0000005a3d2b7212 */ /* 0x000fe200078e962b */
[----:B------:R-:W-:Y:S01]  /*3f20*/  MUFU.EX2 R146, R146 ;  /* 0x0000009200927308 */ /* 0x000fe20000000800 */
[----:B------:R-:W-:-:S02]  /*3f30*/  LOP3.LUT R12, R12, R53, RZ, 0xc0, !PT ;  /* 0x000000350c0c7212 */ /* 0x000fc400078ec0ff */
[----:B------:R-:W-:Y:S01]  /*3f40*/  LOP3.LUT R13, R13, R52, RZ, 0xc0, !PT ;  /* 0x000000340d0d7212 */ /* 0x000fe200078ec0ff */
[----:B------:R-:W-:Y:S01]  /*3f50*/  IMAD.WIDE.U32 R62, R43, -0x2daee0ad, RZ ;  /* 0xd2511f532b3e7825 */ /* 0x000fe200078e00ff */
[----:B------:R-:W-:Y:S01]  /*3f60*/  LDSM.16.MT88.4 R52, [R116+0x7000] ;  /* 0x007000007434783b */ /* 0x000fe20000004200 */
[----:B------:R-:W-:-:S04]  /*3f70*/  LOP3.LUT R60, R59, R60, R41, 0x96, !PT ;  /* 0x0000003c3b3c7212 */ /* 0x000fc800078e9629 */
[----:B----4-:R-:W-:Y:S01]  /*3f80*/  HMMA.16816.F32.BF16 R72, R12, R8, R72 ;  /* 0x000000080c48723c */ /* 0x010fe20000041848 */
[----:B------:R-:W-:-:S05]  /*3f90*/  IMAD.WIDE.U32 R60, R60, -0x2daee0ad, RZ ;  /* 0xd2511f533c3c7825 */ /* 0x000fca00078e00ff */
[----:B------:R-:W-:Y:S01]  /*3fa0*/  HMMA.16816.F32.BF16 R76, R12, R10, R76 ;  /* 0x0000000a0c4c723c */ /* 0x000fe2000004184c */
[----:B------:R-:W1:Y:S01]  /*3fb0*/  LDSM.16.MT88.4 R8, [R118+0x7400] ;  /* 0x007400007608783b */ /* 0x000e620000004200 */
[----:B------:R-:W-:-:S04]  /*3fc0*/  LOP3.LUT R50, R61, R62, R50, 0x96, !PT ;  /* 0x0000003e3d327212 */ /* 0x000fc800078e9632 */
[C---:B-----5:R-:W-:Y:S06]  /*3fd0*/  HMMA.16816.F32.BF16 R80, R12.reuse, R4, R80 ;  /* 0x000000040c50723c */ /* 0x060fec0000041850 */
[----:B------:R-:W-:Y:S01]  /*3fe0*/  HMMA.16816.F32.BF16 R36, R12, R6, R36 ;  /* 0x000000060c24723c */ /* 0x000fe20000041824 */
[----:B------:R-:W-:-:S05]  /*3ff0*/  LOP3.LUT R4, R63, R42, R40, 0x96, !PT ;  /* 0x0000002a3f047212 */ /* 0x000fca00078e9628 */
[C---:B---3--:R-:W-:Y:S01]  /*4000*/  HMMA.16816.F32.BF16 R40, R68.reuse, R44, RZ ;  /* 0x0000002c4428723c */ /* 0x048fe200000418ff */
[----:B------:R-:W-:Y:S02]  /*4010*/  IMAD.WIDE.U32 R62, R4, -0x326172a9, RZ ;  /* 0xcd9e8d57043e7825 */ /* 0x000fe400078e00ff */
[----:B------:R-:W2:Y:S03]  /*4020*/  LDSM.16.MT88.4 R4, [R116+0x7400] ;  /* 0x007400007404783b */ /* 0x000ea60000004200 */
[----:B------:R-:W-:Y:S01]  /*4030*/  HMMA.16816.F32.BF16 R44, R68, R46, RZ ;  /* 0x0000002e442c723c */ /* 0x000fe200000418ff */
[----:B------:R-:W-:-:S15]  /*4040*/  LOP3.LUT R49, R63, R58, R49, 0x96, !PT ;  /* 0x0000003a3f317212 */ /* 0x000fde00078e9631 */
[----:B------:R-:W-:-:S02]  /*4050*/  NOP ;  /* 0x0000000000007918 */ /* 0x000fc40000000000 */
[C---:B-1----:R-:W-:Y:S06]  /*4060*/  HMMA.16816.F32.BF16 R40, R12.reuse, R8, R40 ;  /* 0x000000080c28723c */ /* 0x042fec0000041828 */
[----:B------:R-:W-:Y:S01]  /*4070*/  HMMA.16816.F32.BF16 R44, R12, R10, R44 ;  /* 0x0000000a0c2c723c */ /* 0x000fe2000004182c */
[----:B------:R-:W-:-:S05]  /*4080*/  IMAD.WIDE.U32 R8, R50, -0x326172a9, RZ ;  /* 0xcd9e8d5732087825 */ /* 0x000fca00078e00ff */
[----:B------:R-:W-:Y:S01]  /*4090*/  LOP3.LUT R58, R9, R62, R48, 0x96, !PT ;  /* 0x0000003e093a7212 */ /* 0x000fe200078e9630 */
[----:B------:R-:W-:Y:S02]  /*40a0*/  IMAD.WIDE.U32 R10, R49, -0x2daee0ad, RZ ;  /* 0xd2511f53310a7825 */ /* 0x000fe400078e00ff */
[----:B------:R-:W-:Y:S02]  /*40b0*/  HMMA.16816.F32.BF16 R48, R68, R52, RZ ;  /* 0x000000344430723c */ /* 0x000fe400000418ff */
[----:B------:R-:W-:Y:S01]  /*40c0*/  IMAD.WIDE.U32 R58, R58, -0x2daee0ad, RZ ;  /* 0xd2511f533a3a7825 */ /* 0x000fe200078e00ff */
[----:B------:R-:W-:-:S03]  /*40d0*/  LOP3.LUT R60, R11, R60, R131, 0x96, !PT ;  /* 0x0000003c0b3c7212 */ /* 0x000fc600078e9683 */
[----:B------:R-:W-:Y:S01]  /*40e0*/  HMMA.16816.F32.BF16 R52, R68, R54, RZ ;  /* 0x000000364434723c */ /* 0x000fe200000418ff */
[----:B------:R-:W-:Y:S01]  /*40f0*/  LOP3.LUT R10, R59, R10, R125, 0x96, !PT ;  /* 0x0000000a3b0a7212 */ /* 0x000fe200078e967d */
[----:B------:R-:W-:-:S04]  /*4100*/  IMAD.WIDE.U32 R60, R60, -0x326172a9, RZ ;  /* 0xcd9e8d573c3c7825 */ /* 0x000fc800078e00ff */
[----:B------:R-:W-:Y:S01]  /*4110*/  IMAD.WIDE.U32 R10, R10, -0x326172a9, RZ ;  /* 0xcd9e8d570a0a7825 */ /* 0x000fe200078e00ff */
[----:B------:R-:W-:-:S04]  /*4120*/  LOP3.LUT R8, R61, R8, R130, 0x96, !PT ;  /* 0x000000083d087212 */ /* 0x000fc800078e9682 */
[----:B------:R-:W-:Y:S01]  /*4130*/  LOP3.LUT R57, R11, R60, R57, 0x96, !PT ;  /* 0x0000003c0b397212 */ /* 0x000fe200078e9639 */
[----:B------:R-:W-:Y:S01]  /*4140*/  IMAD.WIDE.U32 R60, R8, -0x2daee0ad, RZ ;  /* 0xd2511f53083c7825 */ /* 0x000fe200078e00ff */
[----:B------:R-:W-:Y:S02]  /*4150*/  LOP3.LUT R91, R10, 0xff, RZ, 0xc0, !PT ;  /* 0x000000ff0a5b7812 */ /* 0x000fe400078ec0ff */
[----:B------:R-:W-:Y:S02]  /*4160*/  SHF.R.U32.HI R9, RZ, 0x10, R57 ;  /* 0x00000010ff097819 */ /* 0x000fe40000011639 */
[----:B------:R-:W-:Y:S01]  /*4170*/  LOP3.LUT R8, R61, R58, R56, 0x96, !PT ;  /* 0x0000003a3d087212 */ /* 0x000fe200078e9638 */
[----:B--2---:R-:W-:Y:S01]  /*4180*/  HMMA.16816.F32.BF16 R48, R12, R4, R48 ;  /* 0x000000040c30723c */ /* 0x004fe20000041830 */
[----:B------:R-:W-:Y:S02]  /*4190*/  SHF.R.U32.HI R56, RZ, 0x10, R10 ;  /* 0x00000010ff387819 */ /* 0x000fe4000001160a */
[----:B------:R-:W-:-:S02]  /*41a0*/  LOP3.LUT R111, R60, 0xff, RZ, 0xc0, !PT ;  /* 0x000000ff3c6f7812 */ /* 0x000fc400078ec0ff */
[----:B------:R-:W-:Y:S01]  /*41b0*/  SHF.R.U32.HI R90, RZ, 0x10, R60 ;  /* 0x00000010ff5a7819 */ /* 0x000fe2000001163c */
[----:B------:R-:W-:Y:S01]  /*41c0*/  HMMA.16816.F32.BF16 R52, R12, R6, R52 ;  /* 0x000000060c34723c */ /* 0x000fe20000041834 */
[----:B------:R-:W-:Y:S02]  /*41d0*/  LOP3.LUT R4, R10, 0xffff, RZ, 0xc0, !PT ;  /* 0x0000ffff0a047812 */ /* 0x000fe400078ec0ff */
[----:B------:R-:W-:Y:S02]  /*41e0*/  SHF.R.U32.HI R11, RZ, 0x18, R10 ;  /* 0x00000018ff0b7819 */ /* 0x000fe4000001160a */
[----:B------:R-:W-:Y:S02]  /*41f0*/  LOP3.LUT R10, R60, 0xffff, RZ, 0xc0, !PT ;  /* 0x0000ffff3c0a7812 */ /* 0x000fe400078ec0ff */
[----:B------:R-:W-:Y:S02]  /*4200*/  SHF.R.U32.HI R109, RZ, 0x18, R60 ;  /* 0x00000018ff6d7819 */ /* 0x000fe4000001163c */
[----:B------:R-:W1:Y:S01]  /*4210*/  LDSM.16.MT88.4 R60, [R118+0x8000] ;  /* 0x00800000763c783b */ /* 0x000e620000004200 */
[----:B------:R-:W-:-:S02]  /*4220*/  SHF.R.U32.HI R4, RZ, 0x8, R4 ;  /* 0x00000008ff047819 */ /* 0x000fc40000011604 */
[----:B------:R-:W-:Y:S02]  /*4230*/  LOP3.LUT R6, R57, 0xffff, RZ, 0xc0, !PT ;  /* 0x0000ffff39067812 */ /* 0x000fe400078ec0ff */
[----:B------:R-:W-:Y:S02]  /*4240*/  PRMT R91, R91, 0x5410, R4 ;  /* 0x000054105b5b7816 */ /* 0x000fe40000000004 */
[----:B------:R-:W-:Y:S02]  /*4250*/  SHF.R.U32.HI R4, RZ, 0x18, R57 ;  /* 0x00000018ff047819 */ /* 0x000fe40000011639 */
[----:B------:R-:W-:Y:S02]  /*4260*/  SHF.R.U32.HI R6, RZ, 0x8, R6 ;  /* 0x00000008ff067819 */ /* 0x000fe40000011606 */
[----:B------:R-:W-:Y:S02]  /*4270*/  LOP3.LUT R89, R57, 0xff, RZ, 0xc0, !PT ;  /* 0x000000ff39597812 */ /* 0x000fe400078ec0ff */
[----:B------:R-:W-:-:S02]  /*4280*/  LOP3.LUT R9, R9, 0xff, RZ, 0xc0, !PT ;  /* 0x000000ff09097812 */ /* 0x000fc400078ec0ff */
[----:B------:R-:W-:Y:S02]  /*4290*/  PRMT R89, R89, 0x5410, R6 ;  /* 0x0000541059597816 */ /* 0x000fe40000000006 */
[----:B------:R-:W-:Y:S02]  /*42a0*/  PRMT R9, R9, 0x5410, R4 ;  /* 0x0000541009097816 */ /* 0x000fe40000000004 */
[----:B------:R-:W2:Y:S01]  /*42b0*/  LDSM.16.MT88.4 R4, [R118+0x8400] ;  /* 0x008400007604783b */ /* 0x000ea20000004200 */
[----:B------:R-:W-:Y:S02]  /*42c0*/  LOP3.LUT R56, R56, 0xff, RZ, 0xc0, !PT ;  /* 0x000000ff38387812 */ /* 0x000fe400078ec0ff */
[----:B------:R-:W-:Y:S02]  /*42d0*/  LOP3.LUT R90, R90, 0xff, RZ, 0xc0, !PT ;  /* 0x000000ff5a5a7812 */ /* 0x000fe400078ec0ff */
[----:B------:R-:W-:Y:S02]  /*42e0*/  PRMT R11, R56, 0x5410, R11 ;  /* 0x00005410380b7816 */ /* 0x000fe4000000000b */
[----:B------:R-:W-:-:S02]  /*42f0*/  SHF.R.U32.HI R113, RZ, 0x18, R8 ;  /* 0x00000018ff717819 */ /* 0x000fc40000011608 */
[----:B------:R-:W-:Y:S01]  /*4300*/  PRMT R109, R90, 0x5410, R109 ;  /* 0x000054105a6d7816 */ /* 0x000fe2000000006d */
[--C-:B------:R-:W-:Y:S01]  /*4310*/  FFMA.FTZ R90, R30, UR14, -R87.reuse ;  /* 0x0000000e1e5a7c23 */ /* 0x100fe20008010857 */
[----:B------:R-:W-:Y:S01]  /*4320*/  SHF.R.U32.HI R10, RZ, 0x8, R10 ;  /* 0x00000008ff0a7819 */ /* 0x000fe2000001160a */
[--C-:B------:R-:W-:Y:S01]  /*4330*/  FFMA.FTZ R30, R34, UR14, -R87.reuse ;  /* 0x0000000e221e7c23 */ /* 0x100fe20008010857 */
[--C-:B------:R-:W-:Y:S01]  /*4340*/  HSET2.LE.AND R11, R11, R66.reuse, PT ;  /* 0x000000420b0b7233 */ /* 0x100fe20003803000 */
[----:B------:R3:W-:Y:S01]  /*4350*/  MUFU.EX2 R34, R90 ;  /* 0x0000005a00227308 */ /* 0x0007e20000000800 */
[--C-:B------:R-:W-:Y:S02]  /*4360*/  HSET2.LE.AND R106, R109, R66.reuse, PT ;  /* 0x000000426d6a7233 */ /* 0x100fe40003803000 */
[----:B------:R-:W-:Y:S02]  /*4370*/  PRMT R111, R111, 0x5410, R10 ;  /* 0x000054106f6f7816 */ /* 0x000fe4000000000a */
[--C-:B------:R-:W-:Y:S01]  /*4380*/  HSET2.LE.AND R10, R91, R66.reuse, PT ;  /* 0x000000425b0a7233 */ /* 0x100fe20003803000 */
[--C-:B------:R-:W-:Y:S01]  /*4390*/  FFMA.FTZ R91, R29, UR14, -R87.reuse ;  /* 0x0000000e1d5b7c23 */ /* 0x100fe20008010857 */
[C---:B-1----:R-:W-:Y:S01]  /*43a0*/  HMMA.16816.F32.BF16 R56, R68.reuse, R60, RZ ;  /* 0x0000003c4438723c */ /* 0x042fe200000418ff */
[--C-:B------:R-:W-:Y:S01]  /*43b0*/  HSET2.LE.AND R108, R111, R66.reuse, PT ;  /* 0x000000426f6c7233 */ /* 0x100fe20003803000 */
[--C-:B------:R-:W-:Y:S01]  /*43c0*/  FFMA.FTZ R29, R64, UR14, -R87.reuse ;  /* 0x0000000e401d7c23 */ /* 0x100fe20008010857 */
[----:B------:R-:W-:Y:S01]  /*43d0*/  FFMA.FTZ R111, R65, UR14, -R87 ;  /* 0x0000000e416f7c23 */ /* 0x000fe20008010857 */
[----:B------:R-:W-:Y:S01]  /*43e0*/  HSET2.LE.AND R9, R9, R66, PT ;  /* 0x0000004209097233 */ /* 0x000fe20003803000 */
[----:B------:R-:W-:Y:S01]  /*43f0*/  MUFU.EX2 R30, R30 ;  /* 0x0000001e001e7308 */ /* 0x000fe20000000800 */
[----:B------:R-:W-:Y:S01]  /*4400*/  HMMA.16816.F32.BF16 R60, R68, R62, RZ ;  /* 0x0000003e443c723c */ /* 0x000fe200000418ff */
[----:B---3--:R-:W-:-:S06]  /*4410*/  FFMA.FTZ R90, R17, UR14, -R93 ;  /* 0x0000000e115a7c23 */ /* 0x008fcc000801085d */
[----:B------:R-:W-:Y:S08]  /*4420*/  MUFU.EX2 R29, R29 ;  /* 0x0000001d001d7308 */ /* 0x000ff00000000800 */
[----:B------:R-:W-:Y:S03]  /*4430*/  MUFU.EX2 R90, R90 ;  /* 0x0000005a005a7308 */ /* 0x000fe60000000800 */
[C---:B--2---:R-:W-:Y:S05]  /*4440*/  HMMA.16816.F32.BF16 R56, R12.reuse, R4, R56 ;  /* 0x000000040c38723c */ /* 0x044fea0000041838 */
[----:B------:R-:W-:Y:S01]  /*4450*/  MUFU.EX2 R88, R111 ;  /* 0x0000006f00587308 */ /* 0x000fe20000000800 */
[----:B------:R-:W-:Y:S01]  /*4460*/  HMMA.16816.F32.BF16 R60, R12, R6, R60 ;  /* 0x000000060c3c723c */ /* 0x000fe2000004183c */
[----:B------:R-:W-:-:S02]  /*4470*/  LOP3.LUT R4, R8, 0xffff, RZ, 0xc0, !PT ;  /* 0x0000ffff08047812 */ /* 0x000fc400078ec0ff */
[----:B------:R-:W-:Y:S02]  /*4480*/  LOP3.LUT R5, R8, 0xff, RZ, 0xc0, !PT ;  /* 0x000000ff08057812 */ /* 0x000fe400078ec0ff */
[----:B------:R-:W-:-:S04]  /*4490*/  SHF.R.U32.HI R4, RZ, 0x8, R4 ;  /* 0x00000008ff047819 */ /* 0x000fc80000011604 */
[----:B------:R-:W-:Y:S02]  /*44a0*/  PRMT R5, R5, 0x5410, R4 ;  /* 0x0000541005057816 */ /* 0x000fe40000000004 */
[----:B------:R-:W-:Y:S02]  /*44b0*/  SHF.R.U32.HI R4, RZ, 0x10, R8 ;  /* 0x00000010ff047819 */ /* 0x000fe40000011608 */
[--C-:B------:R-:W-:Y:S01]  /*44c0*/  HSET2.LE.AND R8, R89, R66.reuse, PT ;  /* 0x0000004259087233 */ /* 0x100fe20003803000 */
[--C-:B------:R-:W-:Y:S01]  /*44d0*/  FFMA.FTZ R89, R31, UR14, -R87.reuse ;  /* 0x0000000e1f597c23 */ /* 0x100fe20008010857 */
[----:B------:R-:W-:Y:S01]  /*44e0*/  LOP3.LUT R4, R4, 0xff, RZ, 0xc0, !PT ;  /* 0x000000ff04047812 */ /* 0x000fe200078ec0ff */
[----:B------:R-:W-:Y:S01]  /*44f0*/  FFMA.FTZ R31, R33, UR14, -R87 ;  /* 0x0000000e211f7c23 */ /* 0x000fe20008010857 */
[----:B------:R-:W-:Y:S01]  /*4500*/  HSET2.LE.AND R110, R5, R66, PT ;  /* 0x00000042056e7233 */ /* 0x000fe20003803000 */
[----:B------:R-:W1:Y:S01]  /*4510*/  MUFU.EX2 R87, R91 ;  /* 0x0000005b00577308 */ /* 0x000e620000000800 */
[----:B------:R-:W-:-:S05]  /*4520*/  PRMT R7, R4, 0x5410, R113 ;  /* 0x0000541004077816 */ /* 0x000fca0000000071 */
[----:B------:R-:W-:Y:S02]  /*4530*/  HSET2.LE.AND R109, R7, R66, PT ;  /* 0x00000042076d7233 */ /* 0x000fe40003803000 */
[----:B------:R-:W2:Y:S01]  /*4540*/  LDSM.16.MT88.4 R4, [R116+0x8000] ;  /* 0x008000007404783b */ /* 0x000ea20000004200 */
[----:B------:R3:W-:Y:S08]  /*4550*/  MUFU.EX2 R33, R89 ;  /* 0x0000005900217308 */ /* 0x0007f00000000800 */
[----:B------:R4:W5:Y:S08]  /*4560*/  MUFU.EX2 R91, R16 ;  /* 0x00000010005b7308 */ /* 0x0009700000000800 */
[----:B------:R-:W-:Y:S01]  /*4570*/  MUFU.EX2 R31, R31 ;  /* 0x0000001f001f7308 */ /* 0x000fe20000000800 */
[----:B---3--:R-:W-:-:S07]  /*4580*/  FFMA.FTZ R89, R18, UR14, -R93 ;  /* 0x0000000e12597c23 */ /* 0x008fce000801085d */
[----:B------:R-:W3:Y:S01]  /*4590*/  MUFU.EX2 R89, R89 ;  /* 0x0000005900597308 */ /* 0x000ee20000000800 */
[----:B----4-:R-:W4:Y:S01]  /*45a0*/  LDSM.16.MT88.4 R16, [R116+0x8400] ;  /* 0x008400007410783b */ /* 0x010f220000004200 */
[C---:B--2---:R-:W-:Y:S06]  /*45b0*/  HMMA.16816.F32.BF16 R64, R68.reuse, R4, RZ ;  /* 0x000000044440723c */ /* 0x044fec00000418ff */
[----:B------:R-:W-:Y:S01]  /*45c0*/  HMMA.16816.F32.BF16 R68, R68, R6, RZ ;  /* 0x000000064444723c */ /* 0x000fe200000418ff */
[--C-:B------:R-:W-:Y:S01]  /*45d0*/  FFMA.FTZ R4, R35, UR14, -R93.reuse ;  /* 0x0000000e23047c23 */ /* 0x100fe2000801085d */
[--C-:B------:R-:W-:Y:S01]  /*45e0*/  FFMA.FTZ R5, R92, UR14, -R93.reuse ;  /* 0x0000000e5c057c23 */ /* 0x100fe2000801085d */
[----:B------:R-:W-:Y:S01]  /*45f0*/  FFMA.FTZ R35, R85, UR14, -R93 ;  /* 0x0000000e55237c23 */ /* 0x000fe2000801085d */
[----:B------:R-:W-:Y:S01]  /*4600*/  FADD.FTZ R93, R95, R112 ;  /* 0x000000705f5d7221 */ /* 0x000fe20000010000 */
[----:B------:R2:W-:Y:S01]  /*4610*/  MUFU.EX2 R85, R4 ;  /* 0x0000000400557308 */ /* 0x0005e20000000800 */
[----:B------:R-:W-:Y:S01]  /*4620*/  FADD.FTZ R92, R94, R107 ;  /* 0x0000006b5e5c7221 */ /* 0x000fe20000010000 */
[----:B-1----:R-:W-:Y:S01]  /*4630*/  F2FP.BF16.F32.PACK_AB R7, R34, R87 ;  /* 0x000000572207723e */ /* 0x002fe200000010ff */
[----:B------:R-:W-:Y:S01]  /*4640*/  FADD.FTZ R93, R28, R93 ;  /* 0x0000005d1c5d7221 */ /* 0x000fe20000010000 */
[----:B-----5:R-:W-:Y:S01]  /*4650*/  F2FP.BF16.F32.PACK_AB R6, R90, R91 ;  /* 0x0000005b5a06723e */ /* 0x020fe200000010ff */
[----:B------:R-:W-:Y:S01]  /*4660*/  FADD.FTZ R27, R27, R92 ;  /* 0x0000005c1b1b7221 */ /* 0x000fe20000010000 */
[----:B------:R-:W-:-:S02]  /*4670*/  LOP3.LUT R8, R8, R7, RZ, 0xc0, !PT ;  /* 0x0000000708087212 */ /* 0x000fc400078ec0ff */
[----:B------:R-:W-:Y:S01]  /*4680*/  LOP3.LUT R9, R9, R6, RZ, 0xc0, !PT ;  /* 0x0000000609097212 */ /* 0x000fe200078ec0ff */
[----:B------:R-:W1:Y:S01]  /*4690*/  MUFU.EX2 R84, R5 ;  /* 0x0000000500547308 */ /* 0x000e620000000800 */
[----:B------:R-:W-:Y:S01]  /*46a0*/  F2FP.BF16.F32.PACK_AB R7, R32, R33 ;  /* 0x000000212007723e */ /* 0x000fe200000010ff */
[----:B------:R-:W-:Y:S01]  /*46b0*/  FADD.FTZ R26, R26, R27 ;  /* 0x0000001b1a1a7221 */ /* 0x000fe20000010000 */
[----:B---3--:R-:W-:Y:S02]  /*46c0*/  F2FP.BF16.F32.PACK_AB R6, R86, R89 ;  /* 0x000000595606723e */ /* 0x008fe400000010ff */
[----:B------:R-:W-:Y:S01]  /*46d0*/  LOP3.LUT R10, R10, R7, RZ, 0xc0, !PT ;  /* 0x000000070a0a7212 */ /* 0x000fe200078ec0ff */
[----:B----4-:R-:W-:Y:S01]  /*46e0*/  HMMA.16816.F32.BF16 R64, R12, R16, R64 ;  /* 0x000000100c40723c */ /* 0x010fe20000041840 */
[----:B------:R-:W-:Y:S01]  /*46f0*/  LOP3.LUT R11, R11, R6, RZ, 0xc0, !PT ;  /* 0x000000060b0b7212 */ /* 0x000fe200078ec0ff */
[----:B------:R-:W3:Y:S01]  /*4700*/  MUFU.EX2 R35, R35 ;  /* 0x0000002300237308 */ /* 0x000ee20000000800 */
[----:B------:R-:W-:Y:S01]  /*4710*/  F2FP.BF16.F32.PACK_AB R7, R30, R31 ;  /* 0x0000001f1e07723e */ /* 0x000fe200000010ff */
[----:B------:R-:W-:-:S02]  /*4720*/  FADD.FTZ R25, R25, R26 ;  /* 0x0000001a19197221 */ /* 0x000fc40000010000 */
[----:B------:R-:W-:Y:S01]  /*4730*/  HMMA.16816.F32.BF16 R68, R12, R18, R68 ;  /* 0x000000120c44723c */ /* 0x000fe20000041844 */
[----:B------:R-:W4:Y:S01]  /*4740*/  LDSM.16.MT88.4 R16, [R118+0x6800] ;  /* 0x006800007610783b */ /* 0x000f220000004200 */
[----:B--2---:R-:W-:Y:S01]  /*4750*/  LOP3.LUT R4, R110, R7, RZ, 0xc0, !PT ;  /* 0x000000076e047212 */ /* 0x004fe200078ec0ff */
[----:B------:R-:W-:Y:S01]  /*4760*/  FADD.FTZ R22, R22, R25 ;  /* 0x0000001916167221 */ /* 0x000fe20000010000 */
[----:B------:R-:W-:Y:S01]  /*4770*/  F2FP.BF16.F32.PACK_AB R7, R88, R29 ;  /* 0x0000001d5807723e */ /* 0x000fe200000010ff */
[----:B------:R-:W2:Y:S01]  /*4780*/  LDSM.16.MT88.4 R12, [R116+0x6800] ;  /* 0x00680000740c783b */ /* 0x000ea20000004200 */
[----:B-1----:R-:W-:Y:S01]  /*4790*/  F2FP.BF16.F32.PACK_AB R6, R84, R85 ;  /* 0x000000555406723e */ /* 0x002fe200000010ff */
[----:B------:R-:W-:-:S03]  /*47a0*/  FADD.FTZ R22, R3, R22 ;  /* 0x0000001603167221 */ /* 0x000fc60000010000 */
[----:B------:R-:W-:Y:S01]  /*47b0*/  LOP3.LUT R5, R109, R6, RZ, 0xc0, !PT ;  /* 0x000000066d057212 */ /* 0x000fe200078ec0ff */
[----:B------:R-:W-:Y:S01]  /*47c0*/  FADD.FTZ R91, R91, R22 ;  /* 0x000000165b5b7221 */ /* 0x000fe20000010000 */
[----:B------:R-:W-:Y:S02]  /*47d0*/  LOP3.LUT R6, R108, R7, RZ, 0xc0, !PT ;  /* 0x000000076c067212 */ /* 0x000fe400078ec0ff */
[----:B---3--:R-:W-:Y:S01]  /*47e0*/  F2FP.BF16.F32.PACK_AB R7, R146, R35 ;  /* 0x000000239207723e */ /* 0x008fe200000010ff */
[----:B------:R-:W-:-:S03]  /*47f0*/  FADD.FTZ R90, R90, R91 ;  /* 0x0000005b5a5a7221 */ /* 0x000fc60000010000 */
[----:B------:R-:W-:Y:S01]  /*4800*/  LOP3.LUT R7, R106, R7, RZ, 0xc0, !PT ;  /* 0x000000076a077212 */ /* 0x000fe200078ec0ff */
[----:B------:R-:W-:-:S04]  /*4810*/  FADD.FTZ R89, R89, R90 ;  /* 0x0000005a59597221 */ /* 0x000fc80000010000 */
[----:B------:R-:W-:-:S04]  /*4820*/  FADD.FTZ R86, R86, R89 ;  /* 0x0000005956567221 */ /* 0x000fc80000010000 */
[----:B------:R-:W-:-:S04]  /*4830*/  FADD.FTZ R85, R85, R86 ;  /* 0x0000005655557221 */ /* 0x000fc80000010000 */
[----:B------:R-:W-:-:S04]  /*4840*/  FADD.FTZ R84, R84, R85 ;  /* 0x0000005554547221 */ /* 0x000fc80000010000 */
[----:B------:R-:W-:-:S04]  /*4850*/  FADD.FTZ R35, R35, R84 ;  /* 0x0000005423237221 */ /* 0x000fc80000010000 */
[----:B------:R-:W-:Y:S01]  /*4860*/  FADD.FTZ R146, R146, R35 ;  /* 0x0000002392927221 */ /* 0x000fe20000010000 */
[C---:B----4-:R-:W-:Y:S06]  /*4870*/  HMMA.16816.F32.BF16 R72, R8.reuse, R16, R72 ;  /* 0x000000100848723c */ /* 0x050fec0000041848 */
        /* <DEDUP_REMOVED lines=16> */
[----:B------:R-:W2:Y:S04]  /*4980*/  LDSM.16.MT88.4 R12, [R116+0x6c00] ;  /* 0x006c0000740c783b */ /* 0x000ea80000004200 */
[----:B------:R-:W3:Y:S01]  /*4990*/  LDSM.16.MT88.4 R8, [R118+0x7c00] ;  /* 0x007c00007608783b */ /* 0x000ee20000004200 */
[C---:B-1----:R-:W-:Y:S06]  /*49a0*/  HMMA.16816.F32.BF16 R72, R4.reuse, R16, R72 ;  /* 0x000000100448723c */ /* 0x042fec0000041848 */
[C---:B------:R-:W-:Y:S01]  /*49b0*/  HMMA.16816.F32.BF16 R76, R4.reuse, R18, R76 ;  /* 0x00000012044c723c */ /* 0x040fe2000004184c */
[----:B------:R-:W1:Y:S05]  /*49c0*/  LDSM.16.MT88.4 R16, [R116+0x7c00] ;  /* 0x007c00007410783b */ /* 0x000e6a0000004200 */
[C---:B--2---:R-:W-:Y:S06]  /*49d0*/  HMMA.16816.F32.BF16 R80, R4.reuse, R12, R80 ;  /* 0x0000000c0450723c */ /* 0x044fec0000041850 */
        /* <DEDUP_REMOVED lines=22> */
[----:B------:R-:W-:Y:S01]  /*4b40*/  FADD.FTZ R137, R88, R29 ;  /* 0x0000001d58897221 */ /* 0x000fe20000010000 */
[----:B------:R-:W-:Y:S06]  /*4b50*/  @!P0 BRA `(.L_x_829) ;  /* 0x0000002c00c48947 */ /* 0x000fec0003800000 */
[----:B------:R-:W-:Y:S01]  /*4b60*/  ULDC UR4, c[0x0][0x2d0] ;  /* 0x0000b40000047ab9 */ /* 0x000fe20000000800 */
[----:B------:R-:W-:Y:S01]  /*4b70*/  IMAD.MOV.U32 R4, RZ, RZ, R98 ;  /* 0x000000ffff047224 */ /* 0x000fe200078e0062 */
[----:B------:R-:W-:Y:S01]  /*4b80*/  ISETP.GE.AND P3, PT, R132, UR4, PT ;  /* 0x0000000484007c0c */ /* 0x000fe2000bf66270 */
[----:B------:R-:W-:Y:S01]  /*4b90*/  IMAD.MOV.U32 R5, RZ, RZ, R101 ;  /* 0x000000ffff057224 */ /* 0x000fe200078e0065 */
[----:B------:R-:W-:Y:S01]  /*4ba0*/  ISETP.GE.AND P2, PT, R124, UR4, PT ;  /* 0x000000047c007c0c */ /* 0x000fe2000bf46270 */
[----:B------:R-:W-:-:S04]  /*4bb0*/  DEPBAR.LE SB0, 0x0 ;  /* 0x000080000000791a */ /* 0x000fc80000000000 */
[----:B------:R-:W-:Y:S01]  /*4bc0*/  BAR.SYNC.DEFER_BLOCKING 0x0 ;  /* 0x0000000000007b1d */ /* 0x000fe20000010000 */
[----:B------:R-:W-:Y:S01]  /*4bd0*/  ISETP.GE.AND P1, PT, R123, UR4, PT ;  /* 0x000000047b007c0c */ /* 0x000fe2000bf26270 */
[----:B------:R-:W-:Y:S02]  /*4be0*/  UIADD3 UR4, UR16, -0x2, URZ ;  /* 0xfffffffe10047890 */ /* 0x000fe4000fffe03f */
[----:B------:R-:W-:-:S04]  /*4bf0*/  UIADD3 UR15, UR16, -0x2, URZ ;  /* 0xfffffffe100f7890 */ /* 0x000fc8000fffe03f */
[----:B------:R-:W1:Y:S01]  /*4c00*/  @!P3 LDC.64 R14, c[0x0][0x220] ;  /* 0x00008800ff0ebb82 */ /* 0x000e620000000a00 */
[----:B------:R-:W-:Y:S01]  /*4c10*/  USHF.R.S32.HI UR7, URZ, 0x1f, UR4 ;  /* 0x0000001f3f077899 */ /* 0x000fe20008011404 */
[----:B------:R-:W-:Y:S01]  /*4c20*/  IMAD.U32 R18, RZ, RZ, UR4 ;  /* 0x00000004ff127e24 */ /* 0x000fe2000f8e00ff */
[----:B------:R-:W-:Y:S02]  /*4c30*/  UIMAD UR6, UR20, UR4, URZ ;  /* 0x00000004140672a4 */ /* 0x000fe4000f8e023f */
[----:B------:R-:W-:Y:S01]  /*4c40*/  UISETP.GE.AND UP0, UPT, UR16, 0x3, UPT ;  /* 0x000000031000788c */ /* 0x000fe2000bf06270 */
[----:B------:R-:W-:Y:S01]  /*4c50*/  IMAD.WIDE.U32 R18, R18, UR26, R4 ;  /* 0x0000001a12127c25 */ /* 0x000fe2000f8e0004 */
[----:B------:R-:W-:Y:S01]  /*4c60*/  UIMAD UR6, UR7, UR26, UR6 ;  /* 0x0000001a070672a4 */ /* 0x000fe2000f8e0206 */
[----:B------:R-:W2:Y:S01]  /*4c70*/  @!P2 LDC.64 R12, c[0x0][0x220] ;  /* 0x00008800ff0cab82 */ /* 0x000ea20000000a00 */
[----:B------:R-:W-:-:S04]  /*4c80*/  IADD3 R3, P5, R18, UR8, RZ ;  /* 0x0000000812037c10 */ /* 0x000fc8000ffbe0ff */
[----:B------:R-:W-:-:S03]  /*4c90*/  VIADD R16, R19, UR6 ;  /* 0x0000000613107c36 */ /* 0x000fc60008000000 */
[----:B------:R-:W3:Y:S01]  /*4ca0*/  @!P1 LDC.64 R10, c[0x0][0x220] ;  /* 0x00008800ff0a9b82 */ /* 0x000ee20000000a00 */
[----:B------:R-:W-:Y:S04]  /*4cb0*/  @P3 STS [R122+0x6000], RZ ;  /* 0x006000ff7a003388 */ /* 0x000fe80000000800 */
[----:B------:R-:W-:Y:S03]  /*4cc0*/  @P3 STS [R122+0x6004], RZ ;  /* 0x006004ff7a003388 */ /* 0x000fe60000000800 */
[----:B------:R-:W4:Y:S01]  /*4cd0*/  @!P3 LDC.64 R8, c[0x0][0x220] ;  /* 0x00008800ff08bb82 */ /* 0x000f220000000a00 */
[C---:B-1----:R-:W-:Y:S01]  /*4ce0*/  @!P3 LEA R14, P0, R18.reuse, R14, 0x1 ;  /* 0x0000000e120eb211 */ /* 0x042fe200078008ff */
[----:B------:R-:W-:Y:S03]  /*4cf0*/  @P3 STS.64 [R122+0x6008], RZ ;  /* 0x006008ff7a003388 */ /* 0x000fe60000000a00 */
        /* <DEDUP_REMOVED lines=15> */
[----:B------:R-:W-:Y:S01]  /*4df0*/  @!P1 LEA.HI.X R11, R18, R11, R16, 0x1, P0 ;  /* 0x0000000b120b9211 */ /* 0x000fe200000f0c10 */
[----:B------:R-:W-:Y:S01]  /*4e00*/  @P1 STS.128 [R122+0x8000], RZ ;  /* 0x008000ff7a001388 */ /* 0x000fe20000000c00 */
[----:B------:R-:W-:-:S02]  /*4e10*/  IADD3.X R16, R16, UR9, RZ, P5, !PT ;  /* 0x0000000910107c10 */ /* 0x000fc4000affe4ff */
[C---:B----4-:R-:W-:Y:S01]  /*4e20*/  @!P3 LEA R20, P5, R3.reuse, R8, 0x1 ;  /* 0x000000080314b211 */ /* 0x050fe200078a08ff */
        /* <DEDUP_REMOVED lines=27> */
[----:B------:R-:W-:Y:S04]  /*4fe0*/  LDSM.16.M88.4 R32, [R119] ;  /* 0x000000007720783b */ /* 0x000fe80000000200 */
[----:B---3--:R-:W3:Y:S04]  /*4ff0*/  LDSM.16.M88.4 R12, [R117+0x3000] ;  /* 0x00300000750c783b */ /* 0x008ee80000000200 */
[----:B------:R-:W5:Y:S04]  /*5000*/  LDSM.16.M88.4 R28, [R117+0x3400] ;  /* 0x00340000751c783b */ /* 0x000f680000000200 */
[----:B------:R-:W5:Y:S04]  /*5010*/  LDSM.16.M88.4 R92, [R120+0x3800] ;  /* 0x00380000785c783b */ /* 0x000f680000000200 */
[----:B------:R-:W5:Y:S04]  /*5020*/  LDSM.16.M88.4 R84, [R120+0x3c00] ;  /* 0x003c00007854783b */ /* 0x000f680000000200 */
[----:B-1----:R-:W1:Y:S01]  /*5030*/  LDSM.16.M88.4 R24, [R117+0x3800] ;  /* 0x003800007518783b */ /* 0x002e620000000200 */
[----:B------:R-:W1:Y:S03]  /*5040*/  S2R R3, SR_TID.X ;  /* 0x0000000000037919 */ /* 0x000e660000002100 */
[----:B------:R-:W0:Y:S01]  /*5050*/  LDGDEPBAR ;  /* 0x00000000000079af */ /* 0x000e220000000000 */
[C---:B--2---:R-:W-:Y:S06]  /*5060*/  HMMA.16816.F32.BF16 R8, R88.reuse, R4, RZ ;  /* 0x000000045808723c */ /* 0x044fec00000418ff */
[C---:B----4-:R-:W-:Y:S06]  /*5070*/  HMMA.16816.F32.BF16 R20, R88.reuse, R16, RZ ;  /* 0x000000105814723c */ /* 0x050fec00000418ff */
[C---:B------:R-:W-:Y:S06]  /*5080*/  HMMA.16816.F32.BF16 R4, R88.reuse, R6, RZ ;  /* 0x000000065804723c */ /* 0x040fec00000418ff */
[----:B------:R-:W-:Y:S06]  /*5090*/  HMMA.16816.F32.BF16 R16, R88, R18, RZ ;  /* 0x000000125810723c */ /* 0x000fec00000418ff */
[C---:B---3--:R-:W-:Y:S06]  /*50a0*/  HMMA.16816.F32.BF16 R8, R32.reuse, R12, R8 ;  /* 0x0000000c2008723c */ /* 0x048fec0000041808 */
[C---:B-----5:R-:W-:Y:S06]  /*50b0*/  HMMA.16816.F32.BF16 R20, R32.reuse, R28, R20 ;  /* 0x0000001c2014723c */ /* 0x060fec0000041814 */
[C---:B------:R-:W-:Y:S06]  /*50c0*/  HMMA.16816.F32.BF16 R4, R32.reuse, R14, R4 ;  /* 0x0000000e2004723c */ /* 0x040fec0000041804 */
[----:B------:R-:W-:Y:S06]  /*50d0*/  HMMA.16816.F32.BF16 R16, R32, R30, R16 ;  /* 0x0000001e2010723c */ /* 0x000fec0000041810 */
[C---:B------:R-:W-:Y:S06]  /*50e0*/  HMMA.16816.F32.BF16 R12, R88.reuse, R92, RZ ;  /* 0x0000005c580c723c */ /* 0x040fec00000418ff */
[C---:B------:R-:W-:Y:S06]  /*50f0*/  HMMA.16816.F32.BF16 R28, R88.reuse, R84, RZ ;  /* 0x00000054581c723c */ /* 0x040fec00000418ff */
[C---:B------:R-:W-:Y:S06]  /*5100*/  HMMA.16816.F32.BF16 R92, R88.reuse, R94, RZ ;  /* 0x0000005e585c723c */ /* 0x040fec00000418ff */
[----:B------:R-:W-:Y:S01]  /*5110*/  HMMA.16816.F32.BF16 R84, R88, R86, RZ ;  /* 0x000000565854723c */ /* 0x000fe200000418ff */
[----:B------:R-:W2:Y:S05]  /*5120*/  LDSM.16.M88.4 R88, [R117+0x3c00] ;  /* 0x003c00007558783b */ /* 0x000eaa0000000200 */
[----:B-1----:R-:W-:-:S12]  /*5130*/  HMMA.16816.F32.BF16 R12, R32, R24, R12 ;  /* 0x00000018200c723c */ /* 0x002fd8000004180c */
        /* <DEDUP_REMOVED lines=49> */
[C---:B------:R-:W-:Y:S06]  /*5450*/  HMMA.16816.F32.BF16 R16, R32.reuse, R90, R16 ;  /* 0x0000005a2010723c */ /* 0x040fec0000041810 */
[C---:B-1----:R-:W-:Y:S06]  /*5460*/  HMMA.16816.F32.BF16 R12, R32.reuse, R24, R12 ;  /* 0x00000018200c723c */ /* 0x042fec000004180c */
[----:B------:R-:W-:Y:S01]  /*5470*/  HMMA.16816.F32.BF16 R92, R32, R26, R92 ;  /* 0x0000001a205c723c */ /* 0x000fe2000004185c */
[----:B------:R-:W1:Y:S01]  /*5480*/  LDSM.16.M88.4 R24, [R117+0x5c00] ;  /* 0x005c00007518783b */ /* 0x000e620000000200 */
[----:B------:R-:W-:-:S04]  /*5490*/  DEPBAR.LE SB0, 0x0 ;  /* 0x000080000000791a */ /* 0x000fc80000000000 */
[C---:B-1----:R-:W-:Y:S06]  /*54a0*/  HMMA.16816.F32.BF16 R28, R32.reuse, R24, R28 ;  /* 0x00000018201c723c */ /* 0x042fec000004181c */
[----:B------:R-:W-:Y:S01]  /*54b0*/  HMMA.16816.F32.BF16 R84, R32, R26, R84 ;  /* 0x0000001a2054723c */ /* 0x000fe20000041854 */
[----:B------:R-:W-:Y:S02]  /*54c0*/  IMAD.SHL.U32 R24, R3, 0x2, RZ ;  /* 0x0000000203187824 */ /* 0x000fe400078e00ff */
[----:B------:R-:W-:-:S03]  /*54d0*/  IMAD.U32 R3, RZ, RZ, UR15 ;  /* 0x0000000fff037e24 */ /* 0x000fc6000f8e00ff */
[----:B------:R-:W-:-:S05]  /*54e0*/  LOP3.LUT R24, R24, 0x6, RZ, 0xc0, !PT ;  /* 0x0000000618187812 */ /* 0x000fca00078ec0ff */
[----:B------:R-:W-:-:S04]  /*54f0*/  IMAD R3, R3, 0x40, R24 ;  /* 0x0000004003037824 */ /* 0x000fc800078e0218 */
[C---:B------:R-:W-:Y:S02]  /*5500*/  VIADD R24, R3.reuse, 0x8 ;  /* 0x0000000803187836 */ /* 0x040fe40000000000 */
[C---:B------:R-:W-:Y:S01]  /*5510*/  VIADD R25, R3.reuse, 0x9 ;  /* 0x0000000903197836 */ /* 0x040fe20000000000 */
[----:B------:R-:W-:Y:S02]  /*5520*/  BAR.SYNC.DEFER_BLOCKING 0x0 ;  /* 0x0000000000007b1d */ /* 0x000fe40000010000 */
[CC--:B------:R-:W-:Y:S02]  /*5530*/  ISETP.GE.AND P5, PT, R24.reuse, R105.reuse, PT ;  /* 0x000000691800720c */ /* 0x0c0fe40003fa6270 */
[----:B------:R-:W-:Y:S01]  /*5540*/  ISETP.GE.AND P4, PT, R24, R104, PT ;  /* 0x000000681800720c */ /* 0x000fe20003f86270 */
[C---:B------:R-:W-:Y:S01]  /*5550*/  VIADD R24, R3.reuse, 0x10 ;  /* 0x0000001003187836 */ /* 0x040fe20000000000 */
[----:B------:R-:W-:Y:S01]  /*5560*/  FSEL R26, R4, -INF , !P5 ;  /* 0xff800000041a7808 */ /* 0x000fe20006800000 */
[C---:B------:R-:W-:Y:S01]  /*5570*/  VIADD R4, R3.reuse, 0x18 ;  /* 0x0000001803047836 */ /* 0x040fe20000000000 */
[----:B------:R-:W-:Y:S01]  /*5580*/  FSEL R109, R6, -INF , !P4 ;  /* 0xff800000066d7808 */ /* 0x000fe20006000000 */
[----:B------:R-:W-:Y:S01]  /*5590*/  VIADD R6, R3, 0x11 ;  /* 0x0000001103067836 */ /* 0x000fe20000000000 */
[----:B------:R-:W-:-:S02]  /*55a0*/  ISETP.GE.AND P5, PT, R24, R105, PT ;  /* 0x000000691800720c */ /* 0x000fc40003fa6270 */
[-C--:B------:R-:W-:Y:S02]  /*55b0*/  ISETP.GE.AND P4, PT, R24, R104.reuse, PT ;  /* 0x000000681800720c */ /* 0x080fe40003f86270 */
[CC--:B------:R-:W-:Y:S02]  /*55c0*/  ISETP.GE.AND P6, PT, R25.reuse, R105.reuse, PT ;  /* 0x000000691900720c */ /* 0x0c0fe40003fc6270 */
[----:B------:R-:W-:Y:S02]  /*55d0*/  ISETP.GE.AND P0, PT, R25, R104, PT ;  /* 0x000000681900720c */ /* 0x000fe40003f06270 */
[----:B------:R-:W-:Y:S02]  /*55e0*/  FSEL R34, R20, -INF , !P5 ;  /* 0xff80000014227808 */ /* 0x000fe40006800000 */
[----:B------:R-:W-:Y:S02]  /*55f0*/  FSEL R33, R22, -INF , !P4 ;  /* 0xff80000016217808 */ /* 0x000fe40006000000 */
[----:B------:R-:W-:Y:S01]  /*5600*/  FSEL R108, R5, -INF , !P6 ;  /* 0xff800000056c7808 */ /* 0x000fe20007000000 */
[----:B------:R-:W-:Y:S01]  /*5610*/  VIADD R5, R3, 0x19 ;  /* 0x0000001903057836 */ /* 0x000fe20000000000 */
[----:B------:R-:W-:-:S02]  /*5620*/  ISETP.GE.AND P5, PT, R4, R105, PT ;  /* 0x000000690400720c */ /* 0x000fc40003fa6270 */
[-C--:B------:R-:W-:Y:S01]  /*5630*/  ISETP.GE.AND P4, PT, R4, R104.reuse, PT ;  /* 0x000000680400720c */ /* 0x080fe20003f86270 */
[----:B------:R-:W-:Y:S01]  /*5640*/  VIADD R4, R3, 0x20 ;  /* 0x0000002003047836 */ /* 0x000fe20000000000 */
[----:B------:R-:W-:Y:S02]  /*5650*/  FSEL R113, R7, -INF , !P0 ;  /* 0xff80000007717808 */ /* 0x000fe40004000000 */
[C---:B------:R-:W-:Y:S02]  /*5660*/  ISETP.GE.AND P6, PT, R6.reuse, R105, PT ;  /* 0x000000690600720c */ /* 0x040fe40003fc6270 */
[----:B------:R-:W-:Y:S02]  /*5670*/  ISETP.GE.AND P0, PT, R6, R104, PT ;  /* 0x000000680600720c */ /* 0x000fe40003f06270 */
[----:B------:R-:W-:Y:S02]  /*5680*/  FSEL R88, R21, -INF , !P6 ;  /* 0xff80000015587808 */ /* 0x000fe40007000000 */
[----:B------:R-:W-:-:S02]  /*5690*/  FSEL R90, R16, -INF , !P5 ;  /* 0xff800000105a7808 */ /* 0x000fc40006800000 */
[----:B------:R-:W-:Y:S02]  /*56a0*/  FSEL R89, R18, -INF , !P4 ;  /* 0xff80000012597808 */ /* 0x000fe40006000000 */
[----:B------:R-:W-:Y:S02]  /*56b0*/  FSEL R35, R23, -INF , !P0 ;  /* 0xff80000017237808 */ /* 0x000fe40004000000 */
[-C--:B------:R-:W-:Y:S02]  /*56c0*/  ISETP.GE.AND P6, PT, R5, R105.reuse, PT ;  /* 0x000000690500720c */ /* 0x080fe40003fc6270 */
[C---:B------:R-:W-:Y:S02]  /*56d0*/  ISETP.GE.AND P5, PT, R4.reuse, R105, PT ;  /* 0x000000690400720c */ /* 0x040fe40003fa6270 */
[-C--:B------:R-:W-:Y:S01]  /*56e0*/  ISETP.GE.AND P4, PT, R4, R104.reuse, PT ;  /* 0x000000680400720c */ /* 0x080fe20003f86270 */
[----:B------:R-:W-:Y:S01]  /*56f0*/  VIADD R4, R3, 0x28 ;  /* 0x0000002803047836 */ /* 0x000fe20000000000 */
[----:B------:R-:W-:Y:S01]  /*5700*/  ISETP.GE.AND P0, PT, R5, R104, PT ;  /* 0x000000680500720c */ /* 0x000fe20003f06270 */
[----:B------:R-:W-:Y:S01]  /*5710*/  VIADD R5, R3, 0x21 ;  /* 0x0000002103057836 */ /* 0x000fe20000000000 */
[----:B------:R-:W-:-:S02]  /*5720*/  FSEL R106, R17, -INF , !P6 ;  /* 0xff800000116a7808 */ /* 0x000fc40007000000 */
[----:B------:R-:W-:Y:S02]  /*5730*/  FSEL R12, R12, -INF , !P5 ;  /* 0xff8000000c0c7808 */ /* 0x000fe40006800000 */
[----:B------:R-:W-:Y:S02]  /*5740*/  FSEL R17, R14, -INF , !P4 ;  /* 0xff8000000e117808 */ /* 0x000fe40006000000 */
        /* <DEDUP_REMOVED lines=17> */
[----:B------:R-:W-:Y:S02]  /*5860*/  FSEL R95, R95, -INF , !P0 ;  /* 0xff8000005f5f7808 */ /* 0x000fe40004000000 */
[----:B------:R-:W-:Y:S02]  /*5870*/  FSEL R93, R93, -INF , !P6 ;  /* 0xff8000005d5d7808 */ /* 0x000fe40007000000 */
[----:B------:R-:W-:-:S02]  /*5880*/  ISETP.GE.AND P0, PT, R4, R104, PT ;  /* 0x000000680400720c */ /* 0x000fc40003f06270 */
[----:B------:R-:W-:Y:S02]  /*5890*/  FSEL R14, R28, -INF , !P5 ;  /* 0xff8000001c0e7808 */ /* 0x000fe40006800000 */
[----:B------:R-:W-:Y:S02]  /*58a0*/  FSEL R25, R31, -INF , !P0 ;  /* 0xff8000001f197808 */ /* 0x000fe40004000000 */
[CC--:B------:R-:W-:Y:S02]  /*58b0*/  ISETP.GE.AND P0, PT, R3.reuse, R105.reuse, PT ;  /* 0x000000690300720c */ /* 0x0c0fe40003f06270 */
[-C--:B------:R-:W-:Y:S01]  /*58c0*/  ISETP.GE.AND P6, PT, R4, R105.reuse, PT ;  /* 0x000000690400720c */ /* 0x080fe20003fc6270 */
[----:B------:R-:W-:Y:S01]  /*58d0*/  VIADD R4, R3, 0x38 ;  /* 0x0000003803047836 */ /* 0x000fe20000000000 */
[----:B------:R-:W-:Y:S02]  /*58e0*/  FSEL R18, R8, -INF , !P0 ;  /* 0xff80000008127808 */ /* 0x000fe40004000000 */
[----:B------:R-:W-:-:S02]  /*58f0*/  ISETP.GE.AND P5, PT, R5, R105, PT ;  /* 0x000000690500720c */ /* 0x000fc40003fa6270 */
[----:B------:R-:W-:Y:S02]  /*5900*/  FSEL R24, R30, -INF , !P4 ;  /* 0xff8000001e187808 */ /* 0x000fe40006000000 */
[----:B------:R-:W-:Y:S02]  /*5910*/  PLOP3.LUT P0, PT, PT, PT, UP0, 0x80, 0x0 ;  /* 0x000000000000781c */ /* 0x000fe40003f0f008 */
[-C--:B------:R-:W-:Y:S02]  /*5920*/  ISETP.GE.AND P4, PT, R5, R104.reuse, PT ;  /* 0x000000680500720c */ /* 0x080fe40003f86270 */
[----:B------:R-:W-:Y:S02]  /*5930*/  FSEL R94, R9, -INF , !P5 ;  /* 0xff800000095e7808 */ /* 0x000fe40006800000 */
[----:B------:R-:W-:Y:S02]  /*5940*/  FSEL R16, R29, -INF , !P6 ;  /* 0xff8000001d107808 */ /* 0x000fe40007000000 */
[C---:B------:R-:W-:Y:S01]  /*5950*/  ISETP.GE.AND P5, PT, R3.reuse, R104, PT ;  /* 0x000000680300720c */ /* 0x040fe20003fa6270 */
[----:B------:R-:W-:Y:S01]  /*5960*/  VIADD R3, R3, 0x39 ;  /* 0x0000003903037836 */ /* 0x000fe20000000000 */
[----:B------:R-:W-:-:S02]  /*5970*/  FSEL R11, R11, -INF , !P4 ;  /* 0xff8000000b0b7808 */ /* 0x000fc40006000000 */
[CC--:B------:R-:W-:Y:S02]  /*5980*/  ISETP.GE.AND P6, PT, R4.reuse, R105.reuse, PT ;  /* 0x000000690400720c */ /* 0x0c0fe40003fc6270 */
[-C--:B------:R-:W-:Y:S02]  /*5990*/  ISETP.GE.AND P4, PT, R4, R104.reuse, PT ;  /* 0x000000680400720c */ /* 0x080fe40003f86270 */
[----:B------:R-:W-:Y:S02]  /*59a0*/  FSEL R84, R84, -INF , !P6 ;  /* 0xff80000054547808 */ /* 0x000fe40007000000 */
[----:B------:R-:W-:Y:S02]  /*59b0*/  FSEL R86, R86, -INF , !P4 ;  /* 0xff80000056567808 */ /* 0x000fe40006000000 */
        /* <DEDUP_REMOVED lines=19> */
[----:B------:R-:W-:Y:S02]  /*5af0*/  UIADD3 UR4, UR23, UR4, URZ ;  /* 0x0000000417047290 */ /* 0x000fe4000fffe03f */
[----:B------:R-:W-:-:S04]  /*5b00*/  LEA R3, P4, R3, R126, 0x6 ;  /* 0x0000007e03037211 */ /* 0x000fc800078830ff */
[----:B------:R-:W-:-:S05]  /*5b10*/  IMAD.U32 R9, RZ, RZ, UR4 ;  /* 0x00000004ff097e24 */ /* 0x000fca000f8e00ff */
[----:B------:R-:W-:Y:S02]  /*5b20*/  LEA.HI.X R10, R10, R129, R9, 0x6, P4 ;  /* 0x000000810a0a7211 */ /* 0x000fe400020f3409 */
[----:B------:R-:W4:Y:S01]  /*5b30*/  @!P1 LDC.64 R8, c[0x0][0x218] ;  /* 0x00008600ff089b82 */ /* 0x000f220000000a00 */
[----:B-1----:R-:W-:-:S04]  /*5b40*/  @!P3 LEA R22, P4, R3, R6, 0x1 ;  /* 0x000000060316b211 */ /* 0x002fc800078808ff */
[C-C-:B------:R-:W-:Y:S02]  /*5b50*/  @!P3 LEA.HI.X R23, R3.reuse, R7, R10.reuse, 0x1, P4 ;  /* 0x000000070317b211 */ /* 0x140fe400020f0c0a */
[C---:B---3--:R-:W-:Y:S01]  /*5b60*/  @!P2 LEA R20, P4, R3.reuse, R4, 0x1 ;  /* 0x000000040314a211 */ /* 0x048fe200078808ff */
[----:B------:R-:W1:Y:S02]  /*5b70*/  @!P3 LDC.64 R6, c[0x0][0x218] ;  /* 0x00008600ff06bb82 */ /* 0x000e640000000a00 */
[----:B------:R-:W-:Y:S01]  /*5b80*/  @!PT LDS RZ, [RZ] ;  /* 0x00000000fffff984 */ /* 0x000fe20000000800 */
[----:B------:R-:W-:Y:S01]  /*5b90*/  @!PT LDS RZ, [RZ] ;  /* 0x00000000fffff984 */ /* 0x000fe20000000800 */
[----:B------:R-:W-:Y:S01]  /*5ba0*/  @!PT LDS RZ, [RZ] ;  /* 0x00000000fffff984 */ /* 0x000fe20000000800 */
[----:B------:R2:W-:Y:S01]  /*5bb0*/  @!P3 LDGSTS.E.BYPASS.LTC128B.128 [R122+0x3000], desc[UR18][R22.64] ;  /* 0x03000000167abfae */ /* 0x0005e2000b901d52 */
[----:B------:R-:W-:-:S03]  /*5bc0*/  @!P2 LEA.HI.X R21, R3, R5, R10, 0x1, P4 ;  /* 0x000000050315a211 */ /* 0x000fc600020f0c0a */
[----:B------:R2:W-:Y:S02]  /*5bd0*/  @P2 STS.128 [R122+0x4000], RZ ;  /* 0x004000ff7a002388 */ /* 0x0005e40000000c00 */
[----:B------:R-:W3:Y:S02]  /*5be0*/  @!P2 LDC.64 R4, c[0x0][0x218] ;  /* 0x00008600ff04ab82 */ /* 0x000ee40000000a00 */
[----:B------:R-:W-:Y:S01]  /*5bf0*/  @!PT LDS RZ, [RZ] ;  /* 0x00000000fffff984 */ /* 0x000fe20000000800 */
[----:B------:R-:W-:Y:S01]  /*5c00*/  @!PT LDS RZ, [RZ] ;  /* 0x00000000fffff984 */ /* 0x000fe20000000800 */
[----:B------:R-:W-:Y:S01]  /*5c10*/  @!PT LDS RZ, [RZ] ;  /* 0x00000000fffff984 */ /* 0x000fe20000000800 */
[----:B------:R2:W-:Y:S04]  /*5c20*/  @!P2 LDGSTS.E.BYPASS.LTC128B.128 [R122+0x4000], desc[UR18][R20.64+0x40] ;  /* 0x04000040147aafae */ /* 0x0005e8000b901d52 */
[----:B------:R2:W-:Y:S01]  /*5c30*/  @P1 STS.128 [R122+0x5000], RZ ;  /* 0x005000ff7a001388 */ /* 0x0005e20000000c00 */
[----:B----4-:R-:W-:-:S04]  /*5c40*/  @!P1 LEA R8, P4, R3, R8, 0x1 ;  /* 0x0000000803089211 */ /* 0x010fc800078808ff */
[C---:B------:R-:W-:Y:S02]  /*5c50*/  @!P1 LEA.HI.X R9, R3.reuse, R9, R10, 0x1, P4 ;  /* 0x0000000903099211 */ /* 0x040fe400020f0c0a */
[----:B------:R-:W-:-:S03]  /*5c60*/  IADD3 R3, P4, R3, UR25, RZ ;  /* 0x0000001903037c10 */ /* 0x000fc6000ff9e0ff */
[----:B------:R-:W-:Y:S01]  /*5c70*/  @!PT LDS RZ, [RZ] ;  /* 0x00000000fffff984 */ /* 0x000fe20000000800 */
[----:B------:R-:W-:Y:S01]  /*5c80*/  @!PT LDS RZ, [RZ] ;  /* 0x00000000fffff984 */ /* 0x000fe20000000800 */
[----:B------:R-:W-:Y:S01]  /*5c90*/  @!PT LDS RZ, [RZ] ;  /* 0x00000000fffff984 */ /* 0x000fe20000000800 */
[----:B------:R2:W-:Y:S01]  /*5ca0*/  @!P1 LDGSTS.E.BYPASS.LTC128B.128 [R122+0x5000], desc[UR18][R8.64+0x80] ;  /* 0x05000080087a9fae */ /* 0x0005e2000b901d52 */
[C---:B-1----:R-:W-:Y:S02]  /*5cb0*/  @!P3 LEA R6, P5, R3.reuse, R6, 0x1 ;  /* 0x000000060306b211 */ /* 0x042fe400078a08ff */
[----:B------:R-:W-:Y:S01]  /*5cc0*/  IADD3.X R10, R10, UR24, RZ, P4, !PT ;  /* 0x000000180a0a7c10 */ /* 0x000fe2000a7fe4ff */
[----:B------:R2:W-:Y:S01]  /*5cd0*/  @P3 STS.128 [R122+0x3800], RZ ;  /* 0x003800ff7a003388 */ /* 0x0005e20000000c00 */
[C---:B---3--:R-:W-:Y:S02]  /*5ce0*/  @!P2 LEA R4, P4, R3.reuse, R4, 0x1 ;  /* 0x000000040304a211 */ /* 0x048fe400078808ff */
        /* <DEDUP_REMOVED lines=20> */
.L_x_832:
[----:B------:R-:W-:Y:S05]  /*5e30*/  BSYNC B0 ;  /* 0x0000000000007941 */ /* 0x000fea0003800000 */
.L_x_831:
[----:B------:R-:W0:Y:S02]  /*5e40*/  LDGDEPBAR ;  /* 0x00000000000079af */ /* 0x000e240000000000 */
.L_x_830:
[----:B------:R-:W-:Y:S01]  /*5e50*/  FMNMX.FTZ R3, R2, R18, !PT ;  /* 0x0000001202037209 */ /* 0x000fe20007810000 */
[----:B------:R-:W-:Y:S01]  /*5e60*/  IMAD.WIDE.U32 R30, R103, -0x326172a9, RZ ;  /* 0xcd9e8d57671e7825 */ /* 0x000fe200078e00ff */
[----:B-12---:R-:W-:Y:S01]  /*5e70*/  FMNMX.FTZ R4, R0, R105, !PT ;  /* 0x0000006900047209 */ /* 0x006fe20007810000 */
[----:B------:R-:W-:Y:S01]  /*5e80*/  USHF.L.U32 UR6, UR15, 0x1, URZ ;  /* 0x000000010f067899 */ /* 0x000fe2000800063f */
[----:B------:R-:W-:Y:S01]  /*5e90*/  FMNMX.FTZ R3, R94, R3, !PT ;  /* 0x000000035e037209 */ /* 0x000fe20007810000 */
[----:B------:R-:W-:Y:S01]  /*5ea0*/  @UP0 UIADD3 UR16, UR16, -0x3, URZ ;  /* 0xfffffffd10100890 */ /* 0x000fe2000fffe03f */
[----:B------:R-:W-:Y:S01]  /*5eb0*/  FMNMX.FTZ R4, R11, R4, !PT ;  /* 0x000000040b047209 */ /* 0x000fe20007810000 */
[----:B------:R-:W-:Y:S01]  /*5ec0*/  UIADD3 UR4, UR6, 0x1, URZ ;  /* 0x0000000106047890 */ /* 0x000fe2000fffe03f */
        /* <DEDUP_REMOVED lines=20> */
[----:B------:R-:W-:-:S03]  /*6010*/  FMNMX.FTZ R3, R14, R3, !PT ;  /* 0x000000030e037209 */ /* 0x000fc60007810000 */
[----:B------:R-:W-:Y:S01]  /*6020*/  IMAD.WIDE.U32 R28, R28, -0x2daee0ad, RZ ;  /* 0xd2511f531c1c7825 */ /* 0x000fe200078e00ff */
[----:B------:R-:W-:-:S04]  /*6030*/  FMNMX.FTZ R3, R16, R3, !PT ;  /* 0x0000000310037209 */ /* 0x000fc80007810000 */
[----:B------:R-:W-:Y:S02]  /*6040*/  FMNMX.FTZ R6, R84, R3, !PT ;  /* 0x0000000354067209 */ /* 0x000fe40007810000 */
[----:B------:R-:W-:Y:S02]  /*6050*/  FMNMX.FTZ R3, R95, R4, !PT ;  /* 0x000000045f037209 */ /* 0x000fe40007810000 */
[----:B------:R-:W-:Y:S02]  /*6060*/  FMNMX.FTZ R6, R85, R6, !PT ;  /* 0x0000000655067209 */ /* 0x000fe40007810000 */
[----:B------:R-:W-:-:S03]  /*6070*/  FMNMX.FTZ R4, R24, R3, !PT ;  /* 0x0000000318047209 */ /* 0x000fc60007810000 */
[----:B------:R-:W1:Y:S01]  /*6080*/  SHFL.BFLY PT, R9, R6, 0x2, 0x1f ;  /* 0x0c401f0006097f89 */ /* 0x000e6200000e0000 */
[----:B------:R-:W-:-:S04]  /*6090*/  FMNMX.FTZ R3, R25, R4, !PT ;  /* 0x0000000419037209 */ /* 0x000fc80007810000 */
[----:B------:R-:W-:-:S04]  /*60a0*/  FMNMX.FTZ R4, R86, R3, !PT ;  /* 0x0000000356047209 */ /* 0x000fc80007810000 */
[----:B------:R-:W-:-:S05]  /*60b0*/  FMNMX.FTZ R7, R87, R4, !PT ;  /* 0x0000000457077209 */ /* 0x000fca0007810000 */
[----:B------:R-:W2:Y:S01]  /*60c0*/  SHFL.BFLY PT, R8, R7, 0x2, 0x1f ;  /* 0x0c401f0007087f89 */ /* 0x000ea200000e0000 */
[----:B-1----:R-:W-:-:S05]  /*60d0*/  FMNMX.FTZ R9, R6, R9, !PT ;  /* 0x0000000906097209 */ /* 0x002fca0007810000 */
[----:B------:R-:W1:Y:S01]  /*60e0*/  SHFL.BFLY PT, R32, R9, 0x1, 0x1f ;  /* 0x0c201f0009207f89 */ /* 0x000e6200000e0000 */
[----:B--2---:R-:W-:Y:S01]  /*60f0*/  FMNMX.FTZ R8, R7, R8, !PT ;  /* 0x0000000807087209 */ /* 0x004fe20007810000 */
[----:B------:R-:W-:-:S04]  /*6100*/  IMAD.WIDE.U32 R6, R96, -0x2daee0ad, RZ ;  /* 0xd2511f5360067825 */ /* 0x000fc800078e00ff */
[----:B------:R-:W2:Y:S01]  /*6110*/  SHFL.BFLY PT, R3, R8, 0x1, 0x1f ;  /* 0x0c201f0008037f89 */ /* 0x000ea200000e0000 */
[----:B-1----:R-:W-:Y:S01]  /*6120*/  FMNMX.FTZ R32, R9, R32, !PT ;  /* 0x0000002009207209 */ /* 0x002fe20007810000 */
[----:B------:R-:W-:-:S03]  /*6130*/  VIADD R9, R134, 0x3c6ef372 ;  /* 0x3c6ef37286097836 */ /* 0x000fc60000000000 */
[C---:B------:R-:W-:Y:S01]  /*6140*/  FSETP.NEU.FTZ.AND P1, PT, R32.reuse, -INF , PT ;  /* 0xff8000002000780b */ /* 0x040fe20003f3d000 */
[----:B------:R-:W-:-:S03]  /*6150*/  FMUL.FTZ R21, R32, UR14 ;  /* 0x0000000e20157c20 */ /* 0x000fc60008410000 */
[----:B------:R-:W-:Y:S02]  /*6160*/  FSEL R5, R32, RZ, P1 ;  /* 0x000000ff20057208 */ /* 0x000fe40000800000 */
[----:B------:R-:W-:-:S03]  /*6170*/  FSEL R21, R21, RZ, P1 ;  /* 0x000000ff15157208 */ /* 0x000fc60000800000 */
[----:B------:R-:W-:Y:S01]  /*6180*/  FADD.FTZ R10, R2, -R5 ;  /* 0x80000005020a7221 */ /* 0x000fe20000010000 */
[----:B------:R-:W-:Y:S02]  /*6190*/  VIADD R5, R135, 0xbb67ae85 ;  /* 0xbb67ae8587057836 */ /* 0x000fe40000000000 */
[----:B------:R-:W-:Y:S01]  /*61a0*/  FFMA.FTZ R4, R18, UR14, -R21 ;  /* 0x0000000e12047c23 */ /* 0x000fe20008010815 */
[----:B--2---:R-:W-:Y:S01]  /*61b0*/  FMNMX.FTZ R3, R8, R3, !PT ;  /* 0x0000000308037209 */ /* 0x004fe20007810000 */
[----:B------:R-:W-:Y:S01]  /*61c0*/  FMUL.FTZ R10, R10, UR14 ;  /* 0x0000000e0a0a7c20 */ /* 0x000fe20008410000 */
[----:B------:R-:W-:Y:S01]  /*61d0*/  LOP3.LUT R2, R7, UR4, R135, 0x96, !PT ;  /* 0x0000000407027c12 */ /* 0x000fe2000f8e9687 */
[----:B------:R-:W-:Y:S01]  /*61e0*/  FFMA.FTZ R27, R26, UR14, -R21 ;  /* 0x0000000e1a1b7c23 */ /* 0x000fe20008010815 */
[----:B------:R-:W-:Y:S01]  /*61f0*/  LOP3.LUT R22, R29, R6, R5, 0x96, !PT ;  /* 0x000000061d167212 */ /* 0x000fe200078e9605 */
[----:B------:R-:W-:Y:S01]  /*6200*/  MUFU.EX2 R4, R4 ;  /* 0x0000000400047308 */ /* 0x000fe20000000800 */
[----:B------:R-:W-:Y:S01]  /*6210*/  LOP3.LUT R6, R7, UR6, R135, 0x96, !PT ;  /* 0x0000000607067c12 */ /* 0x000fe2000f8e9687 */
[----:B------:R-:W-:Y:S01]  /*6220*/  IMAD.WIDE.U32 R110, R2, -0x326172a9, RZ ;  /* 0xcd9e8d57026e7825 */ /* 0x000fe200078e00ff */
[----:B------:R-:W-:-:S03]  /*6230*/  FSETP.NEU.FTZ.AND P1, PT, R3, -INF , PT ;  /* 0xff8000000300780b */ /* 0x000fc60003f3d000 */
[----:B------:R-:W-:Y:S01]  /*6240*/  FFMA.FTZ R104, R94, UR14, -R21 ;  /* 0x0000000e5e687c23 */ /* 0x000fe20008010815 */
[----:B------:R-:W-:Y:S01]  /*6250*/  PRMT R26, R102, 0x7054, R102 ;  /* 0x00007054661a7816 */ /* 0x000fe20000000066 */
[----:B------:R-:W-:Y:S01]  /*6260*/  IMAD.WIDE.U32 R6, R6, -0x326172a9, RZ ;  /* 0xcd9e8d5706067825 */ /* 0x000fe200078e00ff */
[----:B------:R-:W1:Y:S03]  /*6270*/  MUFU.EX2 R8, R10 ;  /* 0x0000000a00087308 */ /* 0x000e660000000800 */
[----:B------:R-:W-:-:S04]  /*6280*/  IMAD.WIDE.U32 R22, R22, -0x326172a9, RZ ;  /* 0xcd9e8d5716167825 */ /* 0x000fc800078e00ff */
[----:B------:R-:W-:Y:S01]  /*6290*/  VIADD R5, R134, 0x9e3779b9 ;  /* 0x9e3779b986057836 */ /* 0x000fe20000000000 */
[C-C-:B------:R-:W-:Y:S01]  /*62a0*/  LOP3.LUT R6, R23.reuse, R6, R9.reuse, 0x96, !PT ;  /* 0x0000000617067212 */ /* 0x140fe200078e9609 */
[----:B------:R-:W-:Y:S01]  /*62b0*/  MUFU.EX2 R27, R27 ;  /* 0x0000001b001b7308 */ /* 0x000fe20000000800 */
[----:B------:R-:W-:Y:S02]  /*62c0*/  LOP3.LUT R2, R23, R110, R9, 0x96, !PT ;  /* 0x0000006e17027212 */ /* 0x000fe400078e9609 */
[----:B------:R-:W-:Y:S02]  /*62d0*/  FSEL R9, R3, RZ, P1 ;  /* 0x000000ff03097208 */ /* 0x000fe40000800000 */
[-CC-:B------:R-:W-:Y:S02]  /*62e0*/  LOP3.LUT R7, R7, R30.reuse, R5.reuse, 0x96, !PT ;  /* 0x0000001e07077212 */ /* 0x180fe400078e9605 */
[----:B------:R-:W-:Y:S01]  /*62f0*/  LOP3.LUT R5, R111, R30, R5, 0x96, !PT ;  /* 0x0000001e6f057212 */ /* 0x000fe200078e9605 */
[----:B------:R-:W-:-:S04]  /*6300*/  IMAD.WIDE.U32 R110, R6, -0x2daee0ad, RZ ;  /* 0xd2511f53066e7825 */ /* 0x000fc800078e00ff */
[-C--:B-1----:R-:W-:Y:S01]  /*6310*/  FFMA.FTZ R137, R137, R8.reuse, R4 ;  /* 0x0000000889897223 */ /* 0x082fe20000010004 */
        /* <DEDUP_REMOVED lines=24> */
[----:B------:R-:W-:Y:S01]  /*64a0*/  FADD.FTZ R8, R0, -R9 ;  /* 0x8000000900087221 */ /* 0x000fe20000010000 */
[----:B------:R-:W-:Y:S01]  /*64b0*/  VIADD R9, R135, 0x76cf5d0a ;  /* 0x76cf5d0a87097836 */ /* 0x000fe20000000000 */
[----:B------:R-:W1:Y:S01]  /*64c0*/  MUFU.EX2 R104, R104 ;  /* 0x0000006800687308 */ /* 0x000e620000000800 */
[----:B------:R-:W-:-:S04]  /*64d0*/  IMAD.WIDE.U32 R114, R7, -0x2daee0ad, RZ ;  /* 0xd2511f5307727825 */ /* 0x000fc800078e00ff */
[----:B------:R-:W-:Y:S01]  /*64e0*/  IMAD.WIDE.U32 R30, R5, -0x2daee0ad, RZ ;  /* 0xd2511f53051e7825 */ /* 0x000fe200078e00ff */
[----:B------:R-:W-:-:S03]  /*64f0*/  LOP3.LUT R0, R115, R28, R9, 0x96, !PT ;  /* 0x0000001c73007212 */ /* 0x000fc600078e9609 */
[----:B------:R-:W-:Y:S01]  /*6500*/  VIADD R6, R135, 0x32370b8f ;  /* 0x32370b8f87067836 */ /* 0x000fe20000000000 */
[----:B------:R-:W-:Y:S01]  /*6510*/  LOP3.LUT R9, R31, R28, R9, 0x96, !PT ;  /* 0x0000001c1f097212 */ /* 0x000fe200078e9609 */
[----:B------:R-:W-:-:S03]  /*6520*/  IMAD.WIDE.U32 R28, R2, -0x2daee0ad, RZ ;  /* 0xd2511f53021c7825 */ /* 0x000fc600078e00ff */
[--C-:B------:R-:W-:Y:S01]  /*6530*/  LOP3.LUT R5, R111, R114, R6.reuse, 0x96, !PT ;  /* 0x000000726f057212 */ /* 0x100fe200078e9606 */
[----:B------:R-:W-:Y:S01]  /*6540*/  IMAD.WIDE.U32 R138, R0, -0x326172a9, RZ ;  /* 0xcd9e8d57008a7825 */ /* 0x000fe200078e00ff */
[----:B------:R-:W-:Y:S02]  /*6550*/  LOP3.LUT R2, R29, R30, R6, 0x96, !PT ;  /* 0x0000001e1d027212 */ /* 0x000fe400078e9606 */
[----:B-1----:R-:W-:Y:S01]  /*6560*/  F2FP.BF16.F32.PACK_AB R4, R104, R4 ;  /* 0x000000046804723e */ /* 0x002fe200000010ff */
[----:B------:R-:W-:Y:S02]  /*6570*/  VIADD R7, R134, 0xdaa66d2b ;  /* 0xdaa66d2b86077836 */ /* 0x000fe40000000000 */
[----:B------:R-:W-:-:S03]  /*6580*/  IMAD.WIDE.U32 R30, R9, -0x326172a9, RZ ;  /* 0xcd9e8d57091e7825 */ /* 0x000fc600078e00ff */
[-CC-:B------:R-:W-:Y:S02]  /*6590*/  LOP3.LUT R6, R139, R22.reuse, R7.reuse, 0x96, !PT ;  /* 0x000000168b067212 */ /* 0x180fe400078e9607 */
[----:B------:R-:W-:-:S03]  /*65a0*/  LOP3.LUT R0, R31, R22, R7, 0x96, !PT ;  /* 0x000000161f007212 */ /* 0x000fc600078e9607 */
[----:B------:R-:W-:-:S04]  /*65b0*/  IMAD.WIDE.U32 R114, R6, -0x2daee0ad, RZ ;  /* 0xd2511f5306727825 */ /* 0x000fc800078e00ff */
[----:B------:R-:W-:Y:S01]  /*65c0*/  VIADD R6, R134, 0x78dde6e4 ;  /* 0x78dde6e486067836 */ /* 0x000fe20000000000 */
[----:B------:R-:W-:Y:S01]  /*65d0*/  LOP3.LUT R7, R115, R110, R131, 0x96, !PT ;  /* 0x0000006e73077212 */ /* 0x000fe200078e9683 */
[----:B------:R-:W-:-:S04]  /*65e0*/  IMAD.WIDE.U32 R110, R5, -0x326172a9, RZ ;  /* 0xcd9e8d57056e7825 */ /* 0x000fc800078e00ff */
[----:B------:R-:W-:Y:S01]  /*65f0*/  IMAD.WIDE.U32 R140, R7, -0x326172a9, RZ ;  /* 0xcd9e8d57078c7825 */ /* 0x000fe200078e00ff */
[----:B------:R-:W-:-:S03]  /*6600*/  LOP3.LUT R22, R111, R138, R6, 0x96, !PT ;  /* 0x0000008a6f167212 */ /* 0x000fc600078e9606 */
        /* <DEDUP_REMOVED lines=11> */
[----:B------:R-:W-:-:S03]  /*66c0*/  LOP3.LUT R0, R114, 0xffff, RZ, 0xc0, !PT ;  /* 0x0000ffff72007812 */ /* 0x000fc600078ec0ff */
[----:B------:R-:W-:Y:S01]  /*66d0*/  VIADD R7, R134, 0xb54cda56 ;  /* 0xb54cda5686077836 */ /* 0x000fe20000000000 */
[----:B------:R-:W-:Y:S01]  /*66e0*/  LOP3.LUT R28, R143, R138, R130, 0x96, !PT ;  /* 0x0000008a8f1c7212 */ /* 0x000fe200078e9682 */
[----:B------:R-:W-:Y:S01]  /*66f0*/  IMAD.WIDE.U32 R30, R30, -0x326172a9, RZ ;  /* 0xcd9e8d571e1e7825 */ /* 0x000fe200078e00ff */
[----:B------:R-:W-:Y:S02]  /*6700*/  SHF.R.U32.HI R0, RZ, 0x8, R0 ;  /* 0x00000008ff007819 */ /* 0x000fe40000011600 */
[--C-:B------:R-:W-:Y:S01]  /*6710*/  LOP3.LUT R5, R115, R140, R7.reuse, 0x96, !PT ;  /* 0x0000008c73057212 */ /* 0x100fe200078e9607 */
[----:B------:R-:W-:Y:S01]  /*6720*/  IMAD.WIDE.U32 R110, R110, -0x2daee0ad, RZ ;  /* 0xd2511f536e6e7825 */ /* 0x000fe200078e00ff */
[----:B------:R-:W-:Y:S02]  /*6730*/  LOP3.LUT R18, R31, R142, R7, 0x96, !PT ;  /* 0x0000008e1f127212 */ /* 0x000fe400078e9607 */
[----:B------:R-:W-:Y:S01]  /*6740*/  LOP3.LUT R9, R5, 0xff, RZ, 0xc0, !PT ;  /* 0x000000ff05097812 */ /* 0x000fe200078ec0ff */
[----:B------:R-:W-:-:S02]  /*6750*/  VIADD R7, R135, 0x646e171e ;  /* 0x646e171e87077836 */ /* 0x000fc40000000000 */
[----:B------:R-:W-:-:S03]  /*6760*/  IMAD.WIDE.U32 R28, R28, -0x2daee0ad, RZ ;  /* 0xd2511f531c1c7825 */ /* 0x000fc600078e00ff */
[----:B------:R-:W-:Y:S01]  /*6770*/  LOP3.LUT R107, R111, R22, R7, 0x96, !PT ;  /* 0x000000166f6b7212 */ /* 0x000fe200078e9607 */
[----:B------:R-:W-:Y:S01]  /*6780*/  FFMA.FTZ R22, R108, UR14, -R21 ;  /* 0x0000000e6c167c23 */ /* 0x000fe20008010815 */
[----:B------:R-:W-:Y:S01]  /*6790*/  LOP3.LUT R2, R29, R6, R7, 0x96, !PT ;  /* 0x000000061d027212 */ /* 0x000fe200078e9607 */
[----:B------:R-:W-:Y:S01]  /*67a0*/  FMUL.FTZ R108, R8, UR14 ;  /* 0x0000000e086c7c20 */ /* 0x000fe20008410000 */
[----:B------:R-:W-:-:S03]  /*67b0*/  LOP3.LUT R7, R114, 0xff, RZ, 0xc0, !PT ;  /* 0x000000ff72077812 */ /* 0x000fc600078ec0ff */
[----:B------:R-:W1:Y:S01]  /*67c0*/  MUFU.EX2 R22, R22 ;  /* 0x0000001600167308 */ /* 0x000e620000000800 */
[----:B------:R-:W-:Y:S02]  /*67d0*/  PRMT R7, R7, 0x5410, R0 ;  /* 0x0000541007077816 */ /* 0x000fe40000000000 */
[----:B------:R-:W-:-:S03]  /*67e0*/  SHF.R.U32.HI R0, RZ, 0x18, R114 ;  /* 0x00000018ff007819 */ /* 0x000fc60000011672 */
[----:B------:R-:W-:Y:S02]  /*67f0*/  HSET2.LE.AND R6, R7, R26, PT ;  /* 0x0000001a07067233 */ /* 0x000fe40003803000 */
[----:B------:R-:W2:Y:S01]  /*6800*/  MUFU.EX2 R108, R108 ;  /* 0x0000006c006c7308 */ /* 0x000ea20000000800 */
[----:B-1----:R-:W-:-:S04]  /*6810*/  F2FP.BF16.F32.PACK_AB R7, R22, R27 ;  /* 0x0000001b1607723e */ /* 0x002fc800000010ff */
[----:B------:R-:W-:Y:S02]  /*6820*/  LOP3.LUT R6, R6, R7, RZ, 0xc0, !PT ;  /* 0x0000000706067212 */ /* 0x000fe400078ec0ff */
[----:B------:R-:W-:Y:S01]  /*6830*/  SHF.R.U32.HI R7, RZ, 0x10, R114 ;  /* 0x00000010ff077819 */ /* 0x000fe20000011672 */
[-C--:B--2---:R-:W-:Y:S01]  /*6840*/  FMUL.FTZ R74, R74, R108.reuse ;  /* 0x0000006c4a4a7220 */ /* 0x084fe20000410000 */
[-C--:B------:R-:W-:Y:S02]  /*6850*/  FMUL.FTZ R75, R75, R108.reuse ;  /* 0x0000006c4b4b7220 */ /* 0x080fe40000410000 */
[----:B------:R-:W-:Y:S01]  /*6860*/  LOP3.LUT R7, R7, 0xff, RZ, 0xc0, !PT ;  /* 0x000000ff07077812 */ /* 0x000fe200078ec0ff */
[-C--:B------:R-:W-:Y:S01]  /*6870*/  FMUL.FTZ R78, R78, R108.reuse ;  /* 0x0000006c4e4e7220 */ /* 0x080fe20000410000 */
[-C--:B------:R-:W-:Y:S01]  /*6880*/  FMUL.FTZ R79, R79, R108.reuse ;  /* 0x0000006c4f4f7220 */ /* 0x080fe20000410000 */
[-C--:B------:R-:W-:Y:S01]  /*6890*/  FMUL.FTZ R82, R82, R108.reuse ;  /* 0x0000006c52527220 */ /* 0x080fe20000410000 */
[----:B------:R-:W-:Y:S01]  /*68a0*/  PRMT R7, R7, 0x5410, R0 ;  /* 0x0000541007077816 */ /* 0x000fe20000000000 */
[----:B------:R-:W-:Y:S01]  /*68b0*/  FMUL.FTZ R0, R3, UR14 ;  /* 0x0000000e03007c20 */ /* 0x000fe20008410000 */
[-C--:B------:R-:W-:Y:S01]  /*68c0*/  FMUL.FTZ R83, R83, R108.reuse ;  /* 0x0000006c53537220 */ /* 0x080fe20000410000 */
[-C--:B------:R-:W-:Y:S01]  /*68d0*/  FMUL.FTZ R38, R38, R108.reuse ;  /* 0x0000006c26267220 */ /* 0x080fe20000410000 */
[-C--:B------:R-:W-:Y:S01]  /*68e0*/  FMUL.FTZ R39, R39, R108.reuse ;  /* 0x0000006c27277220 */ /* 0x080fe20000410000 */
[----:B------:R-:W-:Y:S01]  /*68f0*/  HSET2.LE.AND R7, R7, R26, PT ;  /* 0x0000001a07077233 */ /* 0x000fe20003803000 */
[-C--:B------:R-:W-:Y:S01]  /*6900*/  FMUL.FTZ R42, R42, R108.reuse ;  /* 0x0000006c2a2a7220 */ /* 0x080fe20000410000 */
[----:B------:R-:W-:Y:S01]  /*6910*/  FSEL R0, R0, RZ, P1 ;  /* 0x000000ff00007208 */ /* 0x000fe20000800000 */
[-C--:B------:R-:W-:Y:S01]  /*6920*/  FMUL.FTZ R43, R43, R108.reuse ;  /* 0x0000006c2b2b7220 */ /* 0x080fe20000410000 */
[-C--:B------:R-:W-:Y:S01]  /*6930*/  FMUL.FTZ R46, R46, R108.reuse ;  /* 0x0000006c2e2e7220 */ /* 0x080fe20000410000 */
[-C--:B------:R-:W-:Y:S01]  /*6940*/  FMUL.FTZ R47, R47, R108.reuse ;  /* 0x0000006c2f2f7220 */ /* 0x080fe20000410000 */
[-C--:B------:R-:W-:Y:S01]  /*6950*/  FMUL.FTZ R50, R50, R108.reuse ;  /* 0x0000006c32327220 */ /* 0x080fe20000410000 */
[--C-:B------:R-:W-:Y:S01]  /*6960*/  FFMA.FTZ R23, R109, UR14, -R0.reuse ;  /* 0x0000000e6d177c23 */ /* 0x100fe20008010800 */
[--C-:B------:R-:W-:Y:S01]  /*6970*/  FFMA.FTZ R20, R113, UR14, -R0.reuse ;  /* 0x0000000e71147c23 */ /* 0x100fe20008010800 */
[--C-:B------:R-:W-:Y:S01]  /*6980*/  FFMA.FTZ R105, R105, UR14, -R0.reuse ;  /* 0x0000000e69697c23 */ /* 0x100fe20008010800 */
[--C-:B------:R-:W-:Y:S01]  /*6990*/  FFMA.FTZ R94, R11, UR14, -R0.reuse ;  /* 0x0000000e0b5e7c23 */ /* 0x100fe20008010800 */
        /* <DEDUP_REMOVED lines=12> */
[----:B------:R-:W-:Y:S01]  /*6a60*/  FMUL.FTZ R71, R71, R108 ;  /* 0x0000006c47477220 */ /* 0x000fe20000410000 */
[--C-:B------:R-:W-:Y:S01]  /*6a70*/  FFMA.FTZ R109, R88, UR14, -R21.reuse ;  /* 0x0000000e586d7c23 */ /* 0x100fe20008010815 */
[----:B------:R-:W-:Y:S01]  /*6a80*/  FFMA.FTZ R88, R106, UR14, -R21 ;  /* 0x0000000e6a587c23 */ /* 0x000fe20008010815 */
[--C-:B------:R-:W-:Y:S01]  /*6a90*/  FFMA.FTZ R89, R89, UR14, -R0.reuse ;  /* 0x0000000e59597c23 */ /* 0x100fe20008010800 */
[----:B------:R-:W-:-:S02]  /*6aa0*/  FFMA.FTZ R86, R86, UR14, -R0 ;  /* 0x0000000e56567c23 */ /* 0x000fc40008010800 */
[----:B------:R-:W-:Y:S08]  /*6ab0*/  MUFU.EX2 R105, R105 ;  /* 0x0000006900697308 */ /* 0x000ff00000000800 */
[----:B------:R-:W2:Y:S01]  /*6ac0*/  MUFU.EX2 R94, R94 ;  /* 0x0000005e005e7308 */ /* 0x000ea20000000800 */
[----:B-1----:R-:W-:-:S04]  /*6ad0*/  F2FP.BF16.F32.PACK_AB R10, R20, R23 ;  /* 0x00000017140a723e */ /* 0x002fc800000010ff */
[----:B------:R-:W-:Y:S02]  /*6ae0*/  LOP3.LUT R7, R7, R10, RZ, 0xc0, !PT ;  /* 0x0000000a07077212 */ /* 0x000fe400078ec0ff */
[----:B------:R-:W-:Y:S01]  /*6af0*/  LOP3.LUT R10, R5, 0xffff, RZ, 0xc0, !PT ;  /* 0x0000ffff050a7812 */ /* 0x000fe200078ec0ff */
[----:B------:R-:W-:Y:S03]  /*6b00*/  MUFU.EX2 R88, R88 ;  /* 0x0000005800587308 */ /* 0x000fe60000000800 */
[----:B------:R-:W-:-:S04]  /*6b10*/  SHF.R.U32.HI R10, RZ, 0x8, R10 ;  /* 0x00000008ff0a7819 */ /* 0x000fc8000001160a */
[----:B------:R-:W-:Y:S01]  /*6b20*/  PRMT R9, R9, 0x5410, R10 ;  /* 0x0000541009097816 */ /* 0x000fe2000000000a */
[----:B------:R-:W-:Y:S04]  /*6b30*/  MUFU.EX2 R89, R89 ;  /* 0x0000005900597308 */ /* 0x000fe80000000800 */
[----:B------:R-:W-:-:S04]  /*6b40*/  HSET2.LE.AND R9, R9, R26, PT ;  /* 0x0000001a09097233 */ /* 0x000fc80003803000 */
[----:B------:R-:W-:Y:S01]  /*6b50*/  MUFU.EX2 R109, R109 ;  /* 0x0000006d006d7308 */ /* 0x000fe20000000800 */
[----:B------:R-:W-:Y:S02]  /*6b60*/  LOP3.LUT R4, R9, R4, RZ, 0xc0, !PT ;  /* 0x0000000409047212 */ /* 0x000fe400078ec0ff */
[--C-:B------:R-:W-:Y:S02]  /*6b70*/  SHF.R.U32.HI R9, RZ, 0x10, R5.reuse ;  /* 0x00000010ff097819 */ /* 0x100fe40000011605 */
[----:B------:R-:W-:Y:S02]  /*6b80*/  SHF.R.U32.HI R5, RZ, 0x18, R5 ;  /* 0x00000018ff057819 */ /* 0x000fe40000011605 */
[----:B------:R-:W-:-:S04]  /*6b90*/  LOP3.LUT R10, R9, 0xff, RZ, 0xc0, !PT ;  /* 0x000000ff090a7812 */ /* 0x000fc800078ec0ff */
[----:B------:R-:W-:Y:S02]  /*6ba0*/  PRMT R5, R10, 0x5410, R5 ;  /* 0x000054100a057816 */ /* 0x000fe40000000005 */
[----:B--2---:R-:W-:-:S03]  /*6bb0*/  F2FP.BF16.F32.PACK_AB R10, R94, R105 ;  /* 0x000000695e0a723e */ /* 0x004fc600000010ff */
[----:B------:R-:W-:-:S05]  /*6bc0*/  HSET2.LE.AND R5, R5, R26, PT ;  /* 0x0000001a05057233 */ /* 0x000fca0003803000 */
[----:B------:R-:W-:Y:S02]  /*6bd0*/  LOP3.LUT R5, R5, R10, RZ, 0xc0, !PT ;  /* 0x0000000a05057212 */ /* 0x000fe400078ec0ff */
        /* <DEDUP_REMOVED lines=18> */
[----:B------:R-:W-:-:S06]  /*6d00*/  LOP3.LUT R9, R107, 0xff, RZ, 0xc0, !PT ;  /* 0x000000ff6b097812 */ /* 0x000fcc00078ec0ff */
[----:B------:R-:W-:Y:S01]  /*6d10*/  LOP3.LUT R4, R110, 0xffff, RZ, 0xc0, !PT ;  /* 0x0000ffff6e047812 */ /* 0x000fe200078ec0ff */
[----:B------:R-:W-:Y:S01]  /*6d20*/  FFMA.FTZ R5, R146, R108, R105 ;  /* 0x0000006c92057223 */ /* 0x000fe20000010069 */
[----:B------:R-:W-:Y:S01]  /*6d30*/  LOP3.LUT R11, R110, 0xff, RZ, 0xc0, !PT ;  /* 0x000000ff6e0b7812 */ /* 0x000fe200078ec0ff */
[--C-:B------:R-:W-:Y:S01]  /*6d40*/  FFMA.FTZ R108, R34, UR14, -R21.reuse ;  /* 0x0000000e226c7c23 */ /* 0x100fe20008010815 */
[----:B------:R-:W-:Y:S01]  /*6d50*/  SHF.R.U32.HI R4, RZ, 0x8, R4 ;  /* 0x00000008ff047819 */ /* 0x000fe20000011604 */
[----:B------:R-:W-:Y:S01]  /*6d60*/  FFMA.FTZ R105, R90, UR14, -R21 ;  /* 0x0000000e5a697c23 */ /* 0x000fe20008010815 */
[----:B------:R-:W-:Y:S01]  /*6d70*/  FFMA.FTZ R34, R91, UR14, -R0 ;  /* 0x0000000e5b227c23 */ /* 0x000fe20008010800 */
[----:B------:R-:W-:Y:S01]  /*6d80*/  SHF.R.U32.HI R6, RZ, 0x10, R110 ;  /* 0x00000010ff067819 */ /* 0x000fe2000001166e */
[----:B------:R-:W-:Y:S01]  /*6d90*/  FADD.FTZ R90, R104, R137 ;  /* 0x00000089685a7221 */ /* 0x000fe20000010000 */
[----:B------:R-:W-:Y:S01]  /*6da0*/  PRMT R11, R11, 0x5410, R4 ;  /* 0x000054100b0b7816 */ /* 0x000fe20000000004 */
[----:B------:R-:W-:Y:S01]  /*6db0*/  MUFU.EX2 R108, R108 ;  /* 0x0000006c006c7308 */ /* 0x000fe20000000800 */
[----:B------:R-:W-:Y:S01]  /*6dc0*/  LOP3.LUT R4, R107, 0xffff, RZ, 0xc0, !PT ;  /* 0x0000ffff6b047812 */ /* 0x000fe200078ec0ff */
[----:B------:R-:W-:Y:S01]  /*6dd0*/  FADD.FTZ R94, R94, R5 ;  /* 0x000000055e5e7221 */ /* 0x000fe20000010000 */
[----:B------:R-:W-:Y:S01]  /*6de0*/  SHF.R.U32.HI R7, RZ, 0x18, R110 ;  /* 0x00000018ff077819 */ /* 0x000fe2000001166e */
[----:B------:R-:W-:Y:S01]  /*6df0*/  FADD.FTZ R27, R27, R90 ;  /* 0x0000005a1b1b7221 */ /* 0x000fe20000010000 */
[----:B------:R-:W-:Y:S01]  /*6e00*/  SHF.R.U32.HI R4, RZ, 0x8, R4 ;  /* 0x00000008ff047819 */ /* 0x000fe20000011604 */
[----:B------:R-:W-:Y:S01]  /*6e10*/  FFMA.FTZ R90, R93, UR14, -R21 ;  /* 0x0000000e5d5a7c23 */ /* 0x000fe20008010815 */
[----:B------:R-:W-:Y:S01]  /*6e20*/  LOP3.LUT R6, R6, 0xff, RZ, 0xc0, !PT ;  /* 0x000000ff06067812 */ /* 0x000fe200078ec0ff */
[----:B------:R-:W1:Y:S01]  /*6e30*/  MUFU.EX2 R105, R105 ;  /* 0x0000006900697308 */ /* 0x000e620000000800 */
[----:B------:R-:W-:Y:S01]  /*6e40*/  PRMT R9, R9, 0x5410, R4 ;  /* 0x0000541009097816 */ /* 0x000fe20000000004 */
[----:B------:R-:W-:Y:S01]  /*6e50*/  FADD.FTZ R27, R22, R27 ;  /* 0x0000001b161b7221 */ /* 0x000fe20000010000 */
[--C-:B------:R-:W-:Y:S01]  /*6e60*/  SHF.R.U32.HI R4, RZ, 0x10, R107.reuse ;  /* 0x00000010ff047819 */ /* 0x100fe2000001166b */
[--C-:B------:R-:W-:Y:S01]  /*6e70*/  FFMA.FTZ R93, R17, UR14, -R0.reuse ;  /* 0x0000000e115d7c23 */ /* 0x100fe20008010800 */
[----:B------:R-:W-:Y:S01]  /*6e80*/  SHF.R.U32.HI R107, RZ, 0x18, R107 ;  /* 0x00000018ff6b7819 */ /* 0x000fe2000001166b */
[----:B------:R-:W-:Y:S01]  /*6e90*/  FFMA.FTZ R137, R85, UR14, -R21 ;  /* 0x0000000e55897c23 */ /* 0x000fe20008010815 */
[----:B------:R-:W-:Y:S01]  /*6ea0*/  LOP3.LUT R4, R4, 0xff, RZ, 0xc0, !PT ;  /* 0x000000ff04047812 */ /* 0x000fe200078ec0ff */
[----:B------:R-:W2:Y:S01]  /*6eb0*/  MUFU.EX2 R34, R34 ;  /* 0x0000002200227308 */ /* 0x000ea20000000800 */
[----:B------:R-:W-:Y:S01]  /*6ec0*/  PRMT R7, R6, 0x5410, R7 ;  /* 0x0000541006077816 */ /* 0x000fe20000000007 */
[--C-:B------:R-:W-:Y:S01]  /*6ed0*/  FFMA.FTZ R85, R19, UR14, -R0.reuse ;  /* 0x0000000e13557c23 */ /* 0x100fe20008010800 */
[----:B------:R-:W-:Y:S01]  /*6ee0*/  PRMT R91, R4, 0x5410, R107 ;  /* 0x00005410045b7816 */ /* 0x000fe2000000006b */
[--C-:B------:R-:W-:Y:S01]  /*6ef0*/  FFMA.FTZ R4, R33, UR14, -R0.reuse ;  /* 0x0000000e21047c23 */ /* 0x100fe20008010800 */
[--C-:B------:R-:W-:Y:S01]  /*6f00*/  FFMA.FTZ R33, R35, UR14, -R0.reuse ;  /* 0x0000000e23217c23 */ /* 0x100fe20008010800 */
[--C-:B------:R-:W-:Y:S01]  /*6f10*/  HSET2.LE.AND R6, R11, R26.reuse, PT ;  /* 0x0000001a0b067233 */ /* 0x100fe20003803000 */
[--C-:B------:R-:W-:Y:S01]  /*6f20*/  FFMA.FTZ R35, R92, UR14, -R21.reuse ;  /* 0x0000000e5c237c23 */ /* 0x100fe20008010815 */
[----:B------:R3:W4:Y:S01]  /*6f30*/  MUFU.EX2 R104, R4 ;  /* 0x0000000400687308 */ /* 0x0007220000000800 */
[--C-:B------:R-:W-:Y:S01]  /*6f40*/  HSET2.LE.AND R7, R7, R26.reuse, PT ;  /* 0x0000001a07077233 */ /* 0x100fe20003803000 */
[----:B------:R-:W-:Y:S01]  /*6f50*/  FFMA.FTZ R92, R15, UR14, -R0 ;  /* 0x0000000e0f5c7c23 */ /* 0x000fe20008010800 */
[----:B-1----:R-:W-:Y:S01]  /*6f60*/  F2FP.BF16.F32.PACK_AB R5, R88, R105 ;  /* 0x000000695805723e */ /* 0x002fe200000010ff */
[----:B------:R-:W-:Y:S01]  /*6f70*/  FADD.FTZ R23, R23, R94 ;  /* 0x0000005e17177221 */ /* 0x000fe20000010000 */
[--C-:B------:R-:W-:Y:S01]  /*6f80*/  HSET2.LE.AND R9, R9, R26.reuse, PT ;  /* 0x0000001a09097233 */ /* 0x100fe20003803000 */
[----:B------:R-:W-:Y:S01]  /*6f90*/  FFMA.FTZ R94, R14, UR14, -R21 ;  /* 0x0000000e0e5e7c23 */ /* 0x000fe20008010815 */
[----:B------:R-:W-:Y:S01]  /*6fa0*/  LOP3.LUT R6, R6, R5, RZ, 0xc0, !PT ;  /* 0x0000000506067212 */ /* 0x000fe200078ec0ff */
[----:B------:R-:W1:Y:S01]  /*6fb0*/  MUFU.EX2 R33, R33 ;  /* 0x0000002100217308 */ /* 0x000e620000000800 */
[----:B--2---:R-:W-:Y:S01]  /*6fc0*/  F2FP.BF16.F32.PACK_AB R8, R34, R89 ;  /* 0x000000592208723e */ /* 0x004fe200000010ff */
[----:B------:R-:W-:Y:S01]  /*6fd0*/  FADD.FTZ R23, R20, R23 ;  /* 0x0000001714177221 */ /* 0x000fe20000010000 */
[----:B------:R-:W-:Y:S01]  /*6fe0*/  HSET2.LE.AND R5, R91, R26, PT ;  /* 0x0000001a5b057233 */ /* 0x000fe20003803000 */
[----:B------:R-:W-:Y:S01]  /*6ff0*/  FFMA.FTZ R91, R13, UR14, -R21 ;  /* 0x0000000e0d5b7c23 */ /* 0x000fe20008010815 */
[----:B------:R-:W-:Y:S01]  /*7000*/  LOP3.LUT R7, R7, R8, RZ, 0xc0, !PT ;  /* 0x0000000807077212 */ /* 0x000fe200078ec0ff */
[--C-:B------:R-:W-:Y:S01]  /*7010*/  FFMA.FTZ R146, R87, UR14, -R0.reuse ;  /* 0x0000000e57927c23 */ /* 0x100fe20008010800 */
[----:B------:R-:W-:Y:S01]  /*7020*/  LOP3.LUT R107, R30, 0xff, RZ, 0xc0, !PT ;  /* 0x000000ff1e6b7812 */ /* 0x000fe200078ec0ff */
[----:B------:R-:W-:Y:S01]  /*7030*/  MUFU.EX2 R93, R93 ;  /* 0x0000005d005d7308 */ /* 0x000fe20000000800 */
[----:B---3--:R-:W-:Y:S01]  /*7040*/  F2FP.BF16.F32.PACK_AB R4, R109, R108 ;  /* 0x0000006c6d04723e */ /* 0x008fe200000010ff */
[----:B------:R-:W-:Y:S01]  /*7050*/  FADD.FTZ R108, R108, R27 ;  /* 0x0000001b6c6c7221 */ /* 0x000fe20000010000 */
[----:B------:R-:W-:Y:S01]  /*7060*/  FFMA.FTZ R27, R84, UR14, -R21 ;  /* 0x0000000e541b7c23 */ /* 0x000fe20008010815 */
[----:B------:R-:W-:Y:S01]  /*7070*/  FFMA.FTZ R84, R95, UR14, -R0 ;  /* 0x0000000e5f547c23 */ /* 0x000fe20008010800 */
[----:B------:R-:W-:Y:S01]  /*7080*/  LOP3.LUT R4, R9, R4, RZ, 0xc0, !PT ;  /* 0x0000000409047212 */ /* 0x000fe200078ec0ff */
[----:B----4-:R-:W-:Y:S01]  /*7090*/  FADD.FTZ R106, R104, R23 ;  /* 0x00000017686a7221 */ /* 0x010fe20000010000 */
[----:B------:R-:W-:Y:S01]  /*70a0*/  SHF.R.U32.HI R13, RZ, 0x18, R18 ;  /* 0x00000018ff0d7819 */ /* 0x000fe20000011612 */
[----:B------:R-:W-:Y:S01]  /*70b0*/  MUFU.EX2 R91, R91 ;  /* 0x0000005b005b7308 */ /* 0x000fe20000000800 */
[----:B-1----:R-:W-:Y:S01]  /*70c0*/  F2FP.BF16.F32.PACK_AB R8, R33, R104 ;  /* 0x000000682108723e */ /* 0x002fe200000010ff */
[----:B------:R-:W-:Y:S01]  /*70d0*/  FADD.FTZ R108, R109, R108 ;  /* 0x0000006c6d6c7221 */ /* 0x000fe20000010000 */
[----:B------:R-:W-:Y:S01]  /*70e0*/  LOP3.LUT R109, R28, 0xff, RZ, 0xc0, !PT ;  /* 0x000000ff1c6d7812 */ /* 0x000fe200078ec0ff */
[----:B------:R-:W-:Y:S01]  /*70f0*/  FADD.FTZ R106, R33, R106 ;  /* 0x0000006a216a7221 */ /* 0x000fe20000010000 */
[----:B------:R-:W-:Y:S01]  /*7100*/  LOP3.LUT R5, R5, R8, RZ, 0xc0, !PT ;  /* 0x0000000805057212 */ /* 0x000fe200078ec0ff */
[----:B------:R-:W-:Y:S01]  /*7110*/  FADD.FTZ R105, R105, R108 ;  /* 0x0000006c69697221 */ /* 0x000fe20000010000 */
[----:B------:R-:W1:Y:S01]  /*7120*/  LDSM.16.MT88.4 R8, [R118+0x6400] ;  /* 0x006400007608783b */ /* 0x000e620000004200 */
[----:B------:R-:W2:Y:S01]  /*7130*/  MUFU.EX2 R92, R92 ;  /* 0x0000005c005c7308 */ /* 0x000ea20000000800 */
[----:B------:R-:W-:Y:S01]  /*7140*/  FFMA.FTZ R33, R25, UR14, -R0 ;  /* 0x0000000e19217c23 */ /* 0x000fe20008010800 */
[----:B------:R-:W-:Y:S01]  /*7150*/  FADD.FTZ R105, R88, R105 ;  /* 0x0000006958697221 */ /* 0x000fe20000010000 */
[----:B------:R-:W-:-:S04]  /*7160*/  FADD.FTZ R89, R89, R106 ;  /* 0x0000006a59597221 */ /* 0x000fc80000010000 */
[----:B------:R-:W-:Y:S01]  /*7170*/  FADD.FTZ R34, R34, R89 ;  /* 0x0000005922227221 */ /* 0x000fe20000010000 */
[----:B------:R-:W-:Y:S08]  /*7180*/  MUFU.EX2 R35, R35 ;  /* 0x0000002300237308 */ /* 0x000ff00000000800 */
[----:B------:R-:W-:Y:S08]  /*7190*/  MUFU.EX2 R90, R90 ;  /* 0x0000005a005a7308 */ /* 0x000ff00000000800 */
[----:B------:R-:W-:Y:S08]  /*71a0*/  MUFU.EX2 R85, R85 ;  /* 0x0000005500557308 */ /* 0x000ff00000000800 */
[----:B------:R-:W-:Y:S01]  /*71b0*/  MUFU.EX2 R84, R84 ;  /* 0x0000005400547308 */ /* 0x000fe20000000800 */
[C---:B-1----:R-:W-:Y:S07]  /*71c0*/  HMMA.16816.F32.BF16 R72, R4.reuse, R8, R72 ;  /* 0x000000080448723c */ /* 0x042fee0000041848 */
[----:B------:R-:W-:Y:S01]  /*71d0*/  MUFU.EX2 R94, R94 ;  /* 0x0000005e005e7308 */ /* 0x000fe20000000800 */
[C---:B------:R-:W-:Y:S01]  /*71e0*/  HMMA.16816.F32.BF16 R76, R4.reuse, R10, R76 ;  /* 0x0000000a044c723c */ /* 0x040fe2000004184c */
[----:B------:R-:W1:Y:S06]  /*71f0*/  LDSM.16.MT88.4 R8, [R116+0x6400] ;  /* 0x006400007408783b */ /* 0x000e6c0000004200 */
[----:B------:R-:W-:Y:S08]  /*7200*/  MUFU.EX2 R104, R27 ;  /* 0x0000001b00687308 */ /* 0x000ff00000000800 */
[----:B------:R-:W-:Y:S08]  /*7210*/  MUFU.EX2 R137, R137 ;  /* 0x0000008900897308 */ /* 0x000ff00000000800 */
[----:B------:R-:W-:Y:S08]  /*7220*/  MUFU.EX2 R33, R33 ;  /* 0x0000002100217308 */ /* 0x000ff00000000800 */
[----:B------:R-:W-:Y:S08]  /*7230*/  MUFU.EX2 R87, R86 ;  /* 0x0000005600577308 */ /* 0x000ff00000000800 */
        /* <DEDUP_REMOVED lines=16> */
[----:B------:R-:W-:-:S02]  /*7340*/  SHF.R.U32.HI R4, RZ, 0x10, R30 ;  /* 0x00000010ff047819 */ /* 0x000fc4000001161e */
[----:B------:R-:W-:Y:S01]  /*7350*/  LOP3.LUT R5, R30, 0xffff, RZ, 0xc0, !PT ;  /* 0x0000ffff1e057812 */ /* 0x000fe200078ec0ff */
[--C-:B------:R-:W-:Y:S01]  /*7360*/  FFMA.FTZ R31, R16, UR14, -R21.reuse ;  /* 0x0000000e101f7c23 */ /* 0x100fe20008010815 */
[----:B------:R-:W-:Y:S01]  /*7370*/  SHF.R.U32.HI R7, RZ, 0x18, R30 ;  /* 0x00000018ff077819 */ /* 0x000fe2000001161e */
[----:B------:R-:W-:Y:S01]  /*7380*/  FFMA.FTZ R30, R12, UR14, -R21 ;  /* 0x0000000e0c1e7c23 */ /* 0x000fe20008010815 */
[----:B------:R-:W-:Y:S01]  /*7390*/  LOP3.LUT R4, R4, 0xff, RZ, 0xc0, !PT ;  /* 0x000000ff04047812 */ /* 0x000fe200078ec0ff */
[----:B------:R-:W-:Y:S01]  /*73a0*/  LDSM.16.MT88.4 R20, [R116+0x6800] ;  /* 0x006800007414783b */ /* 0x000fe20000004200 */
[----:B------:R-:W-:Y:S01]  /*73b0*/  SHF.R.U32.HI R6, RZ, 0x8, R5 ;  /* 0x00000008ff067819 */ /* 0x000fe20000011605 */
[----:B------:R-:W-:Y:S01]  /*73c0*/  MUFU.EX2 R95, R31 ;  /* 0x0000001f005f7308 */ /* 0x000fe20000000800 */
[----:B------:R-:W-:Y:S02]  /*73d0*/  PRMT R7, R4, 0x5410, R7 ;  /* 0x0000541004077816 */ /* 0x000fe40000000007 */
[----:B------:R-:W-:-:S02]  /*73e0*/  LOP3.LUT R4, R18, 0xffff, RZ, 0xc0, !PT ;  /* 0x0000ffff12047812 */ /* 0x000fc400078ec0ff */
[----:B------:R-:W-:Y:S02]  /*73f0*/  LOP3.LUT R5, R18, 0xff, RZ, 0xc0, !PT ;  /* 0x000000ff12057812 */ /* 0x000fe400078ec0ff */
[----:B------:R-:W-:Y:S01]  /*7400*/  SHF.R.U32.HI R4, RZ, 0x8, R4 ;  /* 0x00000008ff047819 */ /* 0x000fe20000011604 */
[----:B------:R-:W3:Y:S01]  /*7410*/  MUFU.EX2 R30, R30 ;  /* 0x0000001e001e7308 */ /* 0x000ee20000000800 */
[----:B------:R-:W-:Y:S02]  /*7420*/  PRMT R107, R107, 0x5410, R6 ;  /* 0x000054106b6b7816 */ /* 0x000fe40000000006 */
[----:B------:R-:W-:Y:S02]  /*7430*/  PRMT R5, R5, 0x5410, R4 ;  /* 0x0000541005057816 */ /* 0x000fe40000000004 */
[----:B------:R-:W-:Y:S02]  /*7440*/  SHF.R.U32.HI R4, RZ, 0x10, R18 ;  /* 0x00000010ff047819 */ /* 0x000fe40000011612 */
[----:B--2---:R-:W-:Y:S01]  /*7450*/  F2FP.BF16.F32.PACK_AB R6, R92, R93 ;  /* 0x0000005d5c06723e */ /* 0x004fe200000010ff */
[----:B------:R-:W2:Y:S01]  /*7460*/  LDSM.16.MT88.4 R16, [R118+0x7800] ;  /* 0x007800007610783b */ /* 0x000ea20000004200 */
[----:B------:R-:W-:Y:S01]  /*7470*/  LOP3.LUT R4, R4, 0xff, RZ, 0xc0, !PT ;  /* 0x000000ff04047812 */ /* 0x000fe200078ec0ff */
[----:B------:R-:W-:Y:S01]  /*7480*/  FADD.FTZ R93, R93, R34 ;  /* 0x000000225d5d7221 */ /* 0x000fe20000010000 */
[----:B------:R-:W-:-:S02]  /*7490*/  HSET2.LE.AND R7, R7, R26, PT ;  /* 0x0000001a07077233 */ /* 0x000fc40003803000 */
[----:B------:R-:W-:Y:S01]  /*74a0*/  PRMT R13, R4, 0x5410, R13 ;  /* 0x00005410040d7816 */ /* 0x000fe2000000000d */
[----:B------:R-:W-:Y:S01]  /*74b0*/  FADD.FTZ R92, R92, R93 ;  /* 0x0000005d5c5c7221 */ /* 0x000fe20000010000 */
[--C-:B------:R-:W-:Y:S02]  /*74c0*/  HSET2.LE.AND R4, R5, R26.reuse, PT ;  /* 0x0000001a05047233 */ /* 0x100fe40003803000 */
[----:B---3--:R-:W-:Y:S02]  /*74d0*/  F2FP.BF16.F32.PACK_AB R5, R91, R30 ;  /* 0x0000001e5b05723e */ /* 0x008fe400000010ff */
[----:B------:R-:W-:Y:S01]  /*74e0*/  F2FP.BF16.F32.PACK_AB R12, R84, R85 ;  /* 0x00000055540c723e */ /* 0x000fe200000010ff */
[----:B------:R-:W-:Y:S01]  /*74f0*/  FADD.FTZ R85, R85, R92 ;  /* 0x0000005c55557221 */ /* 0x000fe20000010000 */
[----:B------:R-:W-:Y:S02]  /*7500*/  LOP3.LUT R4, R4, R5, RZ, 0xc0, !PT ;  /* 0x0000000504047212 */ /* 0x000fe400078ec0ff */
[----:B------:R-:W-:Y:S01]  /*7510*/  HSET2.LE.AND R5, R13, R26, PT ;  /* 0x0000001a0d057233 */ /* 0x000fe20003803000 */
[----:B------:R-:W-:Y:S01]  /*7520*/  FADD.FTZ R85, R84, R85 ;  /* 0x0000005554557221 */ /* 0x000fe20000010000 */
[----:B------:R-:W-:-:S02]  /*7530*/  F2FP.BF16.F32.PACK_AB R13, R90, R35 ;  /* 0x000000235a0d723e */ /* 0x000fc400000010ff */
[----:B------:R-:W-:Y:S02]  /*7540*/  LOP3.LUT R7, R7, R12, RZ, 0xc0, !PT ;  /* 0x0000000c07077212 */ /* 0x000fe400078ec0ff */
[----:B------:R-:W-:Y:S02]  /*7550*/  LOP3.LUT R5, R5, R6, RZ, 0xc0, !PT ;  /* 0x0000000605057212 */ /* 0x000fe400078ec0ff */
[----:B------:R-:W-:Y:S02]  /*7560*/  HSET2.LE.AND R6, R107, R26, PT ;  /* 0x0000001a6b067233 */ /* 0x000fe40003803000 */
[----:B------:R-:W-:Y:S02]  /*7570*/  SHF.R.U32.HI R107, RZ, 0x18, R28 ;  /* 0x00000018ff6b7819 */ /* 0x000fe4000001161c */
[----:B------:R-:W-:Y:S02]  /*7580*/  F2FP.BF16.F32.PACK_AB R34, R146, R87 ;  /* 0x000000579222723e */ /* 0x000fe400000010ff */
[----:B------:R-:W-:-:S02]  /*7590*/  LOP3.LUT R6, R6, R13, RZ, 0xc0, !PT ;  /* 0x0000000d06067212 */ /* 0x000fc400078ec0ff */
[----:B------:R-:W3:Y:S05]  /*75a0*/  LDSM.16.MT88.4 R12, [R116+0x7800] ;  /* 0x00780000740c783b */ /* 0x000eea0000004200 */
[C---:B-1----:R-:W-:Y:S06]  /*75b0*/  HMMA.16816.F32.BF16 R72, R4.reuse, R8, R72 ;  /* 0x000000080448723c */ /* 0x042fec0000041848 */
[C---:B------:R-:W-:Y:S01]  /*75c0*/  HMMA.16816.F32.BF16 R76, R4.reuse, R10, R76 ;  /* 0x0000000a044c723c */ /* 0x040fe2000004184c */
[----:B------:R-:W1:Y:S05]  /*75d0*/  LDSM.16.MT88.4 R8, [R118+0x8800] ;  /* 0x008800007608783b */ /* 0x000e6a0000004200 */
[C---:B--2---:R-:W-:Y:S06]  /*75e0*/  HMMA.16816.F32.BF16 R40, R4.reuse, R16, R40 ;  /* 0x000000100428723c */ /* 0x044fec0000041828 */
[C---:B------:R-:W-:Y:S06]  /*75f0*/  HMMA.16816.F32.BF16 R80, R4.reuse, R20, R80 ;  /* 0x000000140450723c */ /* 0x040fec0000041850 */
[C---:B------:R-:W-:Y:S01]  /*7600*/  HMMA.16816.F32.BF16 R36, R4.reuse, R22, R36 ;  /* 0x000000160424723c */ /* 0x040fe20000041824 */
[----:B------:R-:W-:Y:S05]  /*7610*/  LDSM.16.MT88.4 R20, [R118+0x7c00] ;  /* 0x007c00007614783b */ /* 0x000fea0000004200 */
[C---:B------:R-:W-:Y:S06]  /*7620*/  HMMA.16816.F32.BF16 R44, R4.reuse, R18, R44 ;  /* 0x00000012042c723c */ /* 0x040fec000004182c */
[C---:B---3--:R-:W-:Y:S06]  /*7630*/  HMMA.16816.F32.BF16 R48, R4.reuse, R12, R48 ;  /* 0x0000000c0430723c */ /* 0x048fec0000041830 */
[C---:B------:R-:W-:Y:S01]  /*7640*/  HMMA.16816.F32.BF16 R52, R4.reuse, R14, R52 ;  /* 0x0000000e0434723c */ /* 0x040fe20000041834 */
[----:B------:R-:W2:Y:S05]  /*7650*/  LDSM.16.MT88.4 R12, [R116+0x8800] ;  /* 0x00880000740c783b */ /* 0x000eaa0000004200 */
[C---:B-1----:R-:W-:Y:S06]  /*7660*/  HMMA.16816.F32.BF16 R56, R4.reuse, R8, R56 ;  /* 0x000000080438723c */ /* 0x042fec0000041838 */
[----:B------:R-:W-:Y:S01]  /*7670*/  HMMA.16816.F32.BF16 R60, R4, R10, R60 ;  /* 0x0000000a043c723c */ /* 0x000fe2000004183c */
[----:B------:R-:W-:-:S02]  /*7680*/  LOP3.LUT R8, R28, 0xffff, RZ, 0xc0, !PT ;  /* 0x0000ffff1c087812 */ /* 0x000fc400078ec0ff */
[----:B------:R-:W-:Y:S02]  /*7690*/  SHF.R.U32.HI R9, RZ, 0x10, R28 ;  /* 0x00000010ff097819 */ /* 0x000fe4000001161c */
[----:B------:R-:W-:Y:S02]  /*76a0*/  SHF.R.U32.HI R16, RZ, 0x8, R8 ;  /* 0x00000008ff107819 */ /* 0x000fe40000011608 */
[----:B------:R-:W-:Y:S02]  /*76b0*/  LOP3.LUT R8, R9, 0xff, RZ, 0xc0, !PT ;  /* 0x000000ff09087812 */ /* 0x000fe400078ec0ff */
[----:B------:R-:W-:Y:S02]  /*76c0*/  LOP3.LUT R11, R2, 0xff, RZ, 0xc0, !PT ;  /* 0x000000ff020b7812 */ /* 0x000fe400078ec0ff */
[----:B------:R-:W-:Y:S02]  /*76d0*/  PRMT R107, R8, 0x5410, R107 ;  /* 0x00005410086b7816 */ /* 0x000fe4000000006b */
[----:B------:R-:W-:-:S02]  /*76e0*/  LOP3.LUT R8, R2, 0xffff, RZ, 0xc0, !PT ;  /* 0x0000ffff02087812 */ /* 0x000fc400078ec0ff */
[----:B------:R-:W-:Y:S02]  /*76f0*/  SHF.R.U32.HI R10, RZ, 0x10, R2 ;  /* 0x00000010ff0a7819 */ /* 0x000fe40000011602 */
[----:B------:R-:W-:Y:S02]  /*7700*/  SHF.R.U32.HI R8, RZ, 0x8, R8 ;  /* 0x00000008ff087819 */ /* 0x000fe40000011608 */
[----:B------:R-:W-:Y:S02]  /*7710*/  SHF.R.U32.HI R9, RZ, 0x18, R2 ;  /* 0x00000018ff097819 */ /* 0x000fe40000011602 */
[----:B------:R-:W-:Y:S02]  /*7720*/  PRMT R11, R11, 0x5410, R8 ;  /* 0x000054100b0b7816 */ /* 0x000fe40000000008 */
[----:B------:R-:W-:Y:S02]  /*7730*/  LOP3.LUT R2, R10, 0xff, RZ, 0xc0, !PT ;  /* 0x000000ff0a027812 */ /* 0x000fe400078ec0ff */
[----:B------:R-:W-:-:S02]  /*7740*/  PRMT R109, R109, 0x5410, R16 ;  /* 0x000054106d6d7816 */ /* 0x000fc40000000010 */
[----:B------:R-:W-:Y:S01]  /*7750*/  PRMT R9, R2, 0x5410, R9 ;  /* 0x0000541002097816 */ /* 0x000fe20000000009 */
[----:B------:R-:W-:Y:S01]  /*7760*/  FFMA.FTZ R2, R24, UR14, -R0 ;  /* 0x0000000e18027c23 */ /* 0x000fe20008010800 */
[--C-:B------:R-:W-:Y:S01]  /*7770*/  HSET2.LE.AND R8, R11, R26.reuse, PT ;  /* 0x0000001a0b087233 */ /* 0x100fe20003803000 */
[C---:B--2---:R-:W-:Y:S01]  /*7780*/  HMMA.16816.F32.BF16 R64, R4.reuse, R12, R64 ;  /* 0x0000000c0440723c */ /* 0x044fe20000041840 */
[--C-:B------:R-:W-:Y:S01]  /*7790*/  HSET2.LE.AND R109, R109, R26.reuse, PT ;  /* 0x0000001a6d6d7233 */ /* 0x100fe20003803000 */
[----:B------:R-:W-:Y:S01]  /*77a0*/  FADD.FTZ R0, R30, R105 ;  /* 0x000000691e007221 */ /* 0x000fe20000010000 */
[--C-:B------:R-:W-:Y:S01]  /*77b0*/  HSET2.LE.AND R110, R9, R26.reuse, PT ;  /* 0x0000001a096e7233 */ /* 0x100fe20003803000 */
[----:B------:R-:W1:Y:S01]  /*77c0*/  MUFU.EX2 R2, R2 ;  /* 0x0000000200027308 */ /* 0x000e620000000800 */
[----:B------:R-:W-:Y:S01]  /*77d0*/  HSET2.LE.AND R107, R107, R26, PT ;  /* 0x0000001a6b6b7233 */ /* 0x000fe20003803000 */
[----:B------:R-:W-:Y:S01]  /*77e0*/  HMMA.16816.F32.BF16 R68, R4, R14, R68 ;  /* 0x0000000e0444723c */ /* 0x000fe20000041844 */
[----:B------:R-:W2:Y:S01]  /*77f0*/  LDSM.16.MT88.4 R28, [R118+0x6c00] ;  /* 0x006c0000761c783b */ /* 0x000ea20000004200 */
[----:B------:R-:W-:-:S03]  /*7800*/  FADD.FTZ R0, R91, R0 ;  /* 0x000000005b007221 */ /* 0x000fc60000010000 */
[----:B------:R-:W3:Y:S02]  /*7810*/  LDSM.16.MT88.4 R24, [R116+0x6c00] ;  /* 0x006c00007418783b */ /* 0x000ee40000004200 */
[----:B------:R-:W-:Y:S02]  /*7820*/  F2FP.BF16.F32.PACK_AB R5, R95, R94 ;  /* 0x0000005e5f05723e */ /* 0x000fe400000010ff */
[----:B------:R-:W-:Y:S01]  /*7830*/  LDSM.16.MT88.4 R16, [R116+0x7c00] ;  /* 0x007c00007410783b */ /* 0x000fe20000004200 */
[----:B------:R-:W-:Y:S02]  /*7840*/  F2FP.BF16.F32.PACK_AB R6, R137, R104 ;  /* 0x000000688906723e */ /* 0x000fe400000010ff */
[----:B------:R-:W-:Y:S01]  /*7850*/  LOP3.LUT R4, R8, R5, RZ, 0xc0, !PT ;  /* 0x0000000508047212 */ /* 0x000fe200078ec0ff */
[----:B------:R-:W-:Y:S01]  /*7860*/  LDSM.16.MT88.4 R12, [R118+0x8c00] ;  /* 0x008c0000760c783b */ /* 0x000fe20000004200 */
[----:B------:R-:W-:Y:S02]  /*7870*/  LOP3.LUT R6, R109, R6, RZ, 0xc0, !PT ;  /* 0x000000066d067212 */ /* 0x000fe400078ec0ff */
[----:B-1----:R-:W-:Y:S01]  /*7880*/  F2FP.BF16.F32.PACK_AB R5, R33, R2 ;  /* 0x000000022105723e */ /* 0x002fe200000010ff */
[----:B------:R-:W1:Y:S01]  /*7890*/  LDSM.16.MT88.4 R8, [R116+0x8c00] ;  /* 0x008c00007408783b */ /* 0x000e620000004200 */
[----:B------:R-:W-:Y:S01]  /*78a0*/  LOP3.LUT R7, R107, R34, RZ, 0xc0, !PT ;  /* 0x000000226b077212 */ /* 0x000fe200078ec0ff */
[----:B------:R-:W-:Y:S01]  /*78b0*/  FADD.FTZ R2, R2, R85 ;  /* 0x0000005502027221 */ /* 0x000fe20000010000 */
[----:B------:R-:W-:-:S07]  /*78c0*/  LOP3.LUT R5, R110, R5, RZ, 0xc0, !PT ;  /* 0x000000056e057212 */ /* 0x000fce00078ec0ff */
[C---:B------:R-:W-:Y:S06]  /*78d0*/  HMMA.16816.F32.BF16 R40, R4.reuse, R20, R40 ;  /* 0x000000140428723c */ /* 0x040fec0000041828 */
[C---:B------:R-:W-:Y:S06]  /*78e0*/  HMMA.16816.F32.BF16 R44, R4.reuse, R22, R44 ;  /* 0x00000016042c723c */ /* 0x040fec000004182c */
[C---:B--2---:R-:W-:Y:S06]  /*78f0*/  HMMA.16816.F32.BF16 R72, R4.reuse, R28, R72 ;  /* 0x0000001c0448723c */ /* 0x044fec0000041848 */
[C---:B------:R-:W-:Y:S06]  /*7900*/  HMMA.16816.F32.BF16 R76, R4.reuse, R30, R76 ;  /* 0x0000001e044c723c */ /* 0x040fec000004184c */
[C---:B---3--:R-:W-:Y:S06]  /*7910*/  HMMA.16816.F32.BF16 R80, R4.reuse, R24, R80 ;  /* 0x000000180450723c */ /* 0x048fec0000041850 */
[C---:B-1----:R-:W-:Y:S06]  /*7920*/  HMMA.16816.F32.BF16 R64, R4.reuse, R8, R64 ;  /* 0x000000080440723c */ /* 0x042fec0000041840 */
[----:B------:R-:W-:Y:S01]  /*7930*/  HMMA.16816.F32.BF16 R36, R4, R26, R36 ;  /* 0x0000001a0424723c */ /* 0x000fe20000041824 */
[----:B------:R-:W-:Y:S01]  /*7940*/  FADD.FTZ R9, R35, R0 ;  /* 0x0000000023097221 */ /* 0x000fe20000010000 */
[----:B------:R-:W-:-:S02]  /*7950*/  IMAD.MOV.U32 R0, RZ, RZ, R3 ;  /* 0x000000ffff007224 */ /* 0x000fc400078e0003 */
[----:B------:R-:W-:Y:S02]  /*7960*/  @P0 IMAD.MOV.U32 R0, RZ, RZ, R3 ;  /* 0x000000ffff000224 */ /* 0x000fe400078e0003 */
[----:B------:R-:W-:Y:S01]  /*7970*/  FADD.FTZ R9, R90, R9 ;  /* 0x000000095a097221 */ /* 0x000fe20000010000 */
[----:B------:R-:W-:Y:S03]  /*7980*/  HMMA.16816.F32.BF16 R48, R4, R16, R48 ;  /* 0x000000100430723c */ /* 0x000fe60000041830 */
[----:B------:R-:W-:-:S03]  /*7990*/  FADD.FTZ R94, R94, R9 ;  /* 0x000000095e5e7221 */ /* 0x000fc60000010000 */
[----:B------:R-:W-:Y:S01]  /*79a0*/  HMMA.16816.F32.BF16 R52, R4, R18, R52 ;  /* 0x000000120434723c */ /* 0x000fe20000041834 */
[----:B------:R-:W-:-:S04]  /*79b0*/  FADD.FTZ R95, R95, R94 ;  /* 0x0000005e5f5f7221 */ /* 0x000fc80000010000 */
[----:B------:R-:W-:Y:S01]  /*79c0*/  FADD.FTZ R104, R104, R95 ;  /* 0x0000005f68687221 */ /* 0x000fe20000010000 */
[----:B------:R-:W-:Y:S03]  /*79d0*/  HMMA.16816.F32.BF16 R56, R4, R12, R56 ;  /* 0x0000000c0438723c */ /* 0x000fe60000041838 */
[----:B------:R-:W-:-:S03]  /*79e0*/  FADD.FTZ R137, R137, R104 ;  /* 0x0000006889897221 */ /* 0x000fc60000010000 */
[C---:B------:R-:W-:Y:S06]  /*79f0*/  HMMA.16816.F32.BF16 R60, R4.reuse, R14, R60 ;  /* 0x0000000e043c723c */ /* 0x040fec000004183c */
[----:B------:R-:W-:Y:S07]  /*7a00*/  HMMA.16816.F32.BF16 R68, R4, R10, R68 ;  /* 0x0000000a0444723c */ /* 0x000fee0000041844 */
[----:B------:R-:W-:Y:S01]  /*7a10*/  FADD.FTZ R4, R33, R2 ;  /* 0x0000000221047221 */ /* 0x000fe20000010000 */
[----:B------:R-:W-:-:S02]  /*7a20*/  IMAD.MOV.U32 R2, RZ, RZ, R32 ;  /* 0x000000ffff027224 */ /* 0x000fc400078e0020 */
[----:B------:R-:W-:Y:S02]  /*7a30*/  @P0 IMAD.MOV.U32 R2, RZ, RZ, R32 ;  /* 0x000000ffff020224 */ /* 0x000fe400078e0020 */
[----:B------:R-:W-:-:S04]  /*7a40*/  FADD.FTZ R87, R87, R4 ;  /* 0x0000000457577221 */ /* 0x000fc80000010000 */
[----:B------:R-:W-:Y:S01]  /*7a50*/  FADD.FTZ R146, R146, R87 ;  /* 0x0000005792927221 */ /* 0x000fe20000010000 */
[----:B------:R-:W-:Y:S07]  /*7a60*/  @P0 BRA `(.L_x_833) ;  /* 0x0000000000040947 */ /* 0x000fee0003800000 */
.L_x_829:
[----:B------:R-:W-:-:S12]  /*7a70*/  UIADD3 UR16, UR15, -0x1, URZ ;  /* 0xffffffff0f107890 */ /* 0x000fd8000fffe03f */
.L_x_833:
[----:B------:R-:W-:-:S13]  /*7a80*/  ISETP.LE.AND P0, PT, RZ, UR16, PT ;  /* 0x00000010ff007c0c */ /* 0x000fda000bf03270 */
[----:B------:R-:W-:Y:S05]  /*7a90*/  @!P0 BRA `(.L_x_834) ;  /* 0x00000028007c8947 */ /* 0x000fea0003800000 */
[----:B------:R-:W-:Y:S01]  /*7aa0*/  IMAD.WIDE.U32 R140, R103, -0x326172a9, RZ ;  /* 0xcd9e8d57678c7825 */ /* 0x000fe200078e00ff */
[----:B------:R-:W-:Y:S01]  /*7ab0*/  PRMT R136, R102, 0x7054, R102 ;  /* 0x0000705466887816 */ /* 0x000fe20000000066 */
[----:B------:R-:W-:Y:S01]  /*7ac0*/  ULDC UR4, c[0x0][0x2d0] ;  /* 0x0000b40000047ab9 */ /* 0x000fe20000000800 */
[----:B------:R-:W-:Y:S01]  /*7ad0*/  MOV R144, R98 ;  /* 0x0000006200907202 */ /* 0x000fe20000000f00 */
[----:B------:R-:W-:Y:S01]  /*7ae0*/  IMAD.MOV.U32 R85, RZ, RZ, R0 ;  /* 0x000000ffff557224 */ /* 0x000fe200078e0000 */
[----:B------:R-:W-:Y:S01]  /*7af0*/  LOP3.LUT R138, R141, R97, RZ, 0x3c, !PT ;  /* 0x000000618d8a7212 */ /* 0x000fe200078e3cff */
[----:B------:R-:W-:Y:S01]  /*7b00*/  IMAD.MOV.U32 R3, RZ, RZ, R2 ;  /* 0x000000ffff037224 */ /* 0x000fe200078e0002 */
[----:B------:R-:W-:Y:S01]  /*7b10*/  MOV R145, R101 ;  /* 0x0000006500917202 */ /* 0x000fe20000000f00 */
[----:B------:R-:W-:Y:S01]  /*7b20*/  IMAD.WIDE.U32 R142, R96, -0x2daee0ad, RZ ;  /* 0xd2511f53608e7825 */ /* 0x000fe200078e00ff */
[----:B------:R-:W-:Y:S01]  /*7b30*/  ISETP.GE.AND P4, PT, R132, UR4, PT ;  /* 0x0000000484007c0c */ /* 0x000fe2000bf86270 */
[----:B------:R-:W-:Y:S01]  /*7b40*/  ULDC UR10, c[0x0][0x2d0] ;  /* 0x0000b400000a7ab9 */ /* 0x000fe20000000800 */
[----:B------:R-:W-:Y:S01]  /*7b50*/  ULDC UR4, c[0x0][0x2ec] ;  /* 0x0000bb0000047ab9 */ /* 0x000fe20000000800 */
[----:B------:R-:W-:Y:S01]  /*7b60*/  IMAD.WIDE.U32 R138, R138, -0x2daee0ad, RZ ;  /* 0xd2511f538a8a7825 */ /* 0x000fe200078e00ff */
[----:B------:R-:W-:Y:S01]  /*7b70*/  ULDC.64 UR6, c[0x0][0x248] ;  /* 0x0000920000067ab9 */ /* 0x000fe20000000a00 */
[----:B------:R-:W-:Y:S08]  /*7b80*/  BRA `(.L_x_835) ;  /* 0x0000000400087947 */ /* 0x000ff00003800000 */
.L_x_837:
[----:B------:R-:W-:Y:S01]  /*7b90*/  ISETP.GE.AND P4, PT, R132, UR10, PT ;  /* 0x0000000a84007c0c */ /* 0x000fe2000bf86270 */
[----:B------:R-:W-:Y:S01]  /*7ba0*/  UIADD3 UR14, UR16, -0x1, URZ ;  /* 0xffffffff100e7890 */ /* 0x000fe2000fffe03f */
[----:B------:R-:W1:Y:S03]  /*7bb0*/  @!P3 LDC.64 R86, c[0x0][0x218] ;  /* 0x00008600ff56bb82 */ /* 0x000e660000000a00 */
[----:B------:R-:W-:Y:S02]  /*7bc0*/  USHF.R.S32.HI UR11, URZ, 0x1f, UR14 ;  /* 0x0000001f3f0b7899 */ /* 0x000fe4000801140e */
[----:B------:R-:W-:Y:S02]  /*7bd0*/  UIMAD.WIDE.U32 UR22, UR14, UR6, URZ ;  /* 0x000000060e1672a5 */ /* 0x000fe4000f8e003f */
[----:B------:R-:W-:Y:S01]  /*7be0*/  UIMAD UR11, UR11, UR6, URZ ;  /* 0x000000060b0b72a4 */ /* 0x000fe2000f8e023f */
[----:B------:R-:W2:Y:S03]  /*7bf0*/  @!P2 LDC.64 R92, c[0x0][0x218] ;  /* 0x00008600ff5cab82 */ /* 0x000ea60000000a00 */
[----:B------:R3:W-:Y:S01]  /*7c00*/  @P4 STS [R122+0x3000], RZ ;  /* 0x003000ff7a004388 */ /* 0x0007e20000000800 */
[----:B------:R-:W-:Y:S01]  /*7c10*/  UIMAD UR11, UR14, UR7, UR11 ;  /* 0x000000070e0b72a4 */ /* 0x000fe2000f8e020b */
[----:B------:R-:W-:Y:S02]  /*7c20*/  IMAD.U32 R91, RZ, RZ, UR22 ;  /* 0x00000016ff5b7e24 */ /* 0x000fe4000f8e00ff */
[----:B------:R3:W-:Y:S01]  /*7c30*/  @P4 STS [R122+0x3004], RZ ;  /* 0x003004ff7a004388 */ /* 0x0007e20000000800 */
[----:B------:R-:W4:Y:S01]  /*7c40*/  @!P4 LDC.64 R88, c[0x0][0x218] ;  /* 0x00008600ff58cb82 */ /* 0x000f220000000a00 */
[----:B------:R-:W-:Y:S01]  /*7c50*/  UIADD3 UR11, UR23, UR11, URZ ;  /* 0x0000000b170b7290 */ /* 0x000fe2000fffe03f */
[----:B------:R-:W-:Y:S01]  /*7c60*/  LEA R0, P0, R91, R126, 0x6 ;  /* 0x0000007e5b007211 */ /* 0x000fe200078030ff */
[----:B------:R3:W-:Y:S01]  /*7c70*/  @P4 STS.64 [R122+0x3008], RZ ;  /* 0x003008ff7a004388 */ /* 0x0007e20000000a00 */
[----:B------:R-:W-:Y:S03]  /*7c80*/  IMAD.U32 R2, RZ, RZ, UR22 ;  /* 0x00000016ff027e24 */ /* 0x000fe6000f8e00ff */
[----:B------:R-:W-:Y:S05]  /*7c90*/  IMAD.U32 R91, RZ, RZ, UR11 ;  /* 0x0000000bff5b7e24 */ /* 0x000fea000f8e00ff */
[----:B------:R-:W-:Y:S02]  /*7ca0*/  LEA.HI.X R2, R2, R129, R91, 0x6, P0 ;  /* 0x0000008102027211 */ /* 0x000fe400000f345b */
[----:B------:R-:W5:Y:S01]  /*7cb0*/  @!P4 LDC.64 R90, c[0x0][0x218] ;  /* 0x00008600ff5acb82 */ /* 0x000f620000000a00 */
[C---:B-1----:R-:W-:Y:S04]  /*7cc0*/  @!P3 LEA R94, P0, R0.reuse, R86, 0x1 ;  /* 0x00000056005eb211 */ /* 0x042fe800078008ff */
[C-C-:B------:R-:W-:Y:S02]  /*7cd0*/  @!P3 LEA.HI.X R95, R0.reuse, R87, R2.reuse, 0x1, P0 ;  /* 0x00000057005fb211 */ /* 0x140fe400000f0c02 */
[C---:B--2---:R-:W-:Y:S01]  /*7ce0*/  @!P2 LEA R92, P0, R0.reuse, R92, 0x1 ;  /* 0x0000005c005ca211 */ /* 0x044fe200078008ff */
[----:B------:R-:W1:Y:S01]  /*7cf0*/  @!P2 LDC.64 R86, c[0x0][0x218] ;  /* 0x00008600ff56ab82 */ /* 0x000e620000000a00 */
[C---:B----4-:R-:W-:Y:S02]  /*7d00*/  @!P4 LEA R88, P1, R0.reuse, R88, 0x1 ;  /* 0x000000580058c211 */ /* 0x050fe400078208ff */
[C-C-:B------:R-:W-:Y:S02]  /*7d10*/  @!P2 LEA.HI.X R93, R0.reuse, R93, R2.reuse, 0x1, P0 ;  /* 0x0000005d005da211 */ /* 0x140fe400000f0c02 */
[C---:B------:R-:W-:Y:S02]  /*7d20*/  @!P4 LEA.HI.X R89, R0.reuse, R89, R2, 0x1, P1 ;  /* 0x000000590059c211 */ /* 0x040fe400008f0c02 */
[----:B------:R-:W-:Y:S03]  /*7d30*/  IADD3 R0, P0, R0, UR25, RZ ;  /* 0x0000001900007c10 */ /* 0x000fe6000ff1e0ff */
[----:B------:R-:W-:Y:S01]  /*7d40*/  @!PT LDS RZ, [RZ] ;  /* 0x00000000fffff984 */ /* 0x000fe20000000800 */
[----:B------:R-:W-:Y:S01]  /*7d50*/  @!PT LDS RZ, [RZ] ;  /* 0x00000000fffff984 */ /* 0x000fe20000000800 */
[----:B------:R-:W-:Y:S01]  /*7d60*/  @!PT LDS RZ, [RZ] ;  /* 0x00000000fffff984 */ /* 0x000fe20000000800 */
[----:B------:R2:W-:Y:S01]  /*7d70*/  @!P4 LDGSTS.E.BYPASS.LTC128B.128 [R122+0x3000], desc[UR18][R88.64] ;  /* 0x03000000587acfae */ /* 0x0005e2000b901d52 */
[----:B------:R-:W-:Y:S03]  /*7d80*/  IADD3.X R2, R2, UR24, RZ, P0, !PT ;  /* 0x0000001802027c10 */ /* 0x000fe600087fe4ff */
[----:B------:R3:W-:Y:S01]  /*7d90*/  @P3 STS.128 [R122+0x4000], RZ ;  /* 0x004000ff7a003388 */ /* 0x0007e20000000c00 */
[C---:B-----5:R-:W-:Y:S03]  /*7da0*/  @!P4 LEA R90, P6, R0.reuse, R90, 0x1 ;  /* 0x0000005a005ac211 */ /* 0x060fe600078c08ff */
[----:B------:R-:W-:Y:S01]  /*7db0*/  @!PT LDS RZ, [RZ] ;  /* 0x00000000fffff984 */ /* 0x000fe20000000800 */
[----:B------:R-:W-:Y:S01]  /*7dc0*/  @!PT LDS RZ, [RZ] ;  /* 0x00000000fffff984 */ /* 0x000fe20000000800 */
[----:B------:R-:W-:Y:S01]  /*7dd0*/  @!PT LDS RZ, [RZ] ;  /* 0x00000000fffff984 */ /* 0x000fe20000000800 */
[----:B------:R3:W-:Y:S01]  /*7de0*/  @!P3 LDGSTS.E.BYPASS.LTC128B.128 [R122+0x4000], desc[UR18][R94.64+0x40] ;  /* 0x040000405e7abfae */ /* 0x0007e2000b901d52 */
[C-C-:B------:R-:W-:Y:S03]  /*7df0*/  @!P4 LEA.HI.X R91, R0.reuse, R91, R2.reuse, 0x1, P6 ;  /* 0x0000005b005bc211 */ /* 0x140fe600030f0c02 */
[----:B------:R3:W-:Y:S01]  /*7e00*/  @P2 STS.128 [R122+0x5000], RZ ;  /* 0x005000ff7a002388 */ /* 0x0007e20000000c00 */
[C---:B-1----:R-:W-:Y:S03]  /*7e10*/  @!P2 LEA R86, P0, R0.reuse, R86, 0x1 ;  /* 0x000000560056a211 */ /* 0x042fe600078008ff */
[----:B------:R-:W-:Y:S01]  /*7e20*/  @!PT LDS RZ, [RZ] ;  /* 0x00000000fffff984 */ /* 0x000fe20000000800 */
[----:B------:R-:W-:Y:S01]  /*7e30*/  @!PT LDS RZ, [RZ] ;  /* 0x00000000fffff984 */ /* 0x000fe20000000800 */
[----:B------:R-:W-:Y:S01]  /*7e40*/  @!PT LDS RZ, [RZ] ;  /* 0x00000000fffff984 */ /* 0x000fe20000000800 */
[----:B------:R3:W-:Y:S01]  /*7e50*/  @!P2 LDGSTS.E.BYPASS.LTC128B.128 [R122+0x5000], desc[UR18][R92.64+0x80] ;  /* 0x050000805c7aafae */ /* 0x0007e2000b901d52 */
[C-C-:B------:R-:W-:Y:S03]  /*7e60*/  @!P2 LEA.HI.X R87, R0.reuse, R87, R2.reuse, 0x1, P0 ;  /* 0x000000570057a211 */ /* 0x140fe600000f0c02 */
        /* <DEDUP_REMOVED lines=20> */
.L_x_835:
[----:B------:R-:W-:Y:S01]  /*7fb0*/  ISETP.GE.AND P3, PT, R124, UR10, PT ;  /* 0x0000000a7c007c0c */ /* 0x000fe2000bf66270 */
[----:B------:R-:W1:Y:S01]  /*7fc0*/  @!P4 LDC.64 R156, c[0x0][0x220] ;  /* 0x00008800ff9ccb82 */ /* 0x000e620000000a00 */
[----:B------:R-:W-:Y:S01]  /*7fd0*/  ISETP.GE.AND P2, PT, R123, UR10, PT ;  /* 0x0000000a7b007c0c */ /* 0x000fe2000bf46270 */
[----:B------:R-:W-:Y:S04]  /*7fe0*/  DEPBAR.LE SB0, 0x0 ;  /* 0x000080000000791a */ /* 0x000fe80000000000 */
[----:B------:R-:W-:Y:S01]  /*7ff0*/  USHF.R.S32.HI UR14, URZ, 0x1f, UR16 ;  /* 0x0000001f3f0e7899 */ /* 0x000fe20008011410 */
[----:B------:R-:W-:Y:S01]  /*8000*/  IMAD.U32 R159, RZ, RZ, UR16 ;  /* 0x00000010ff9f7e24 */ /* 0x000fe2000f8e00ff */
[----:B------:R-:W-:Y:S01]  /*8010*/  UIMAD UR11, UR20, UR16, URZ ;  /* 0x00000010140b72a4 */ /* 0x000fe2000f8e023f */
[----:B------:R-:W2:Y:S08]  /*8020*/  @!P4 LDC.64 R150, c[0x0][0x220] ;  /* 0x00008800ff96cb82 */ /* 0x000eb00000000a00 */
[----:B------:R-:W-:Y:S01]  /*8030*/  BAR.SYNC.DEFER_BLOCKING 0x0 ;  /* 0x0000000000007b1d */ /* 0x000fe20000010000 */
[----:B------:R-:W-:Y:S01]  /*8040*/  IMAD.WIDE.U32 R158, R159, UR26, R144 ;  /* 0x0000001a9f9e7c25 */ /* 0x000fe2000f8e0090 */
[----:B------:R-:W-:Y:S02]  /*8050*/  UIMAD UR11, UR14, UR26, UR11 ;  /* 0x0000001a0e0b72a4 */ /* 0x000fe4000f8e020b */
[C---:B------:R-:W-:Y:S04]  /*8060*/  IADD3 R2, P5, R158.reuse, UR8, RZ ;  /* 0x000000089e027c10 */ /* 0x040fe8000ffbe0ff */
[----:B------:R-:W-:Y:S01]  /*8070*/  VIADD R0, R159, UR11 ;  /* 0x0000000b9f007c36 */ /* 0x000fe20008000000 */
[----:B------:R-:W-:Y:S01]  /*8080*/  @P4 STS [R122+0x6000], RZ ;  /* 0x006000ff7a004388 */ /* 0x000fe20000000800 */
[----:B------:R-:W3:Y:S03]  /*8090*/  @!P3 LDC.64 R154, c[0x0][0x220] ;  /* 0x00008800ff9abb82 */ /* 0x000ee60000000a00 */
[----:B------:R-:W-:Y:S04]  /*80a0*/  @P4 STS [R122+0x6004], RZ ;  /* 0x006004ff7a004388 */ /* 0x000fe80000000800 */
[----:B------:R-:W-:Y:S01]  /*80b0*/  @P4 STS.64 [R122+0x6008], RZ ;  /* 0x006008ff7a004388 */ /* 0x000fe20000000a00 */
[----:B------:R-:W4:Y:S08]  /*80c0*/  @!P2 LDC.64 R152, c[0x0][0x220] ;  /* 0x00008800ff98ab82 */ /* 0x000f300000000a00 */
[----:B------:R-:W5:Y:S08]  /*80d0*/  @!P3 LDC.64 R148, c[0x0][0x220] ;  /* 0x00008800ff94bb82 */ /* 0x000f700000000a00 */
[----:B------:R-:W5:Y:S01]  /*80e0*/  @!P2 LDC.64 R86, c[0x0][0x220] ;  /* 0x00008800ff56ab82 */ /* 0x000f620000000a00 */
        /* <DEDUP_REMOVED lines=8> */
[----:B------:R1:W-:Y:S03]  /*8170*/  @!P4 LDGSTS.E.BYPASS.LTC128B.128 [R122+0x6000], desc[UR18][R156.64] ;  /* 0x060000009c7acfae */ /* 0x0003e6000b901d52 */
[----:B------:R-:W-:Y:S01]  /*8180*/  @!P2 LEA.HI.X R153, R158, R153, R0, 0x1, P0 ;  /* 0x000000999e99a211 */ /* 0x000fe200000f0c00 */
[----:B------:R-:W-:Y:S01]  /*8190*/  @P3 STS.128 [R122+0x7000], RZ ;  /* 0x007000ff7a003388 */ /* 0x000fe20000000c00 */
[----:B------:R-:W-:Y:S02]  /*81a0*/  IADD3.X R0, R0, UR9, RZ, P5, !PT ;  /* 0x0000000900007c10 */ /* 0x000fe4000affe4ff */
[C---:B--2---:R-:W-:Y:S01]  /*81b0*/  @!P4 LEA R150, P5, R2.reuse, R150, 0x1 ;  /* 0x000000960296c211 */ /* 0x044fe200078a08ff */
[----:B------:R-:W-:Y:S01]  /*81c0*/  @!PT LDS RZ, [RZ] ;  /* 0x00000000fffff984 */ /* 0x000fe20000000800 */
[----:B------:R-:W-:Y:S01]  /*81d0*/  @!PT LDS RZ, [RZ] ;  /* 0x00000000fffff984 */ /* 0x000fe20000000800 */
[----:B------:R-:W-:Y:S01]  /*81e0*/  @!PT LDS RZ, [RZ] ;  /* 0x00000000fffff984 */ /* 0x000fe20000000800 */
[----:B------:R1:W-:Y:S01]  /*81f0*/  @!P3 LDGSTS.E.BYPASS.LTC128B.128 [R122+0x7000], desc[UR18][R154.64+0x40] ;  /* 0x070000409a7abfae */ /* 0x0003e2000b901d52 */
[C---:B-----5:R-:W-:Y:S02]  /*8200*/  @!P3 LEA R148, P1, R2.reuse, R148, 0x1 ;  /* 0x000000940294b211 */ /* 0x060fe400078208ff */
[C-C-:B------:R-:W-:Y:S01]  /*8210*/  @!P4 LEA.HI.X R151, R2.reuse, R151, R0.reuse, 0x1, P5 ;  /* 0x000000970297c211 */ /* 0x140fe200028f0c00 */
[----:B------:R-:W-:Y:S01]  /*8220*/  @P2 STS.128 [R122+0x8000], RZ ;  /* 0x008000ff7a002388 */ /* 0x000fe20000000c00 */
[C-C-:B------:R-:W-:Y:S02]  /*8230*/  @!P3 LEA.HI.X R149, R2.reuse, R149, R0.reuse, 0x1, P1 ;  /* 0x000000950295b211 */ /* 0x140fe400008f0c00 */
[C---:B------:R-:W-:Y:S01]  /*8240*/  @!P2 LEA R86, P0, R2.reuse, R86, 0x1 ;  /* 0x000000560256a211 */ /* 0x040fe200078008ff */
[----:B------:R-:W-:Y:S01]  /*8250*/  @!PT LDS RZ, [RZ] ;  /* 0x00000000fffff984 */ /* 0x000fe20000000800 */
[----:B------:R-:W-:Y:S01]  /*8260*/  @!PT LDS RZ, [RZ] ;  /* 0x00000000fffff984 */ /* 0x000fe20000000800 */
[----:B------:R-:W-:Y:S01]  /*8270*/  @!PT LDS RZ, [RZ] ;  /* 0x00000000fffff984 */ /* 0x000fe20000000800 */
[----:B------:R1:W-:Y:S01]  /*8280*/  @!P2 LDGSTS.E.BYPASS.LTC128B.128 [R122+0x8000], desc[UR18][R152.64+0x80] ;  /* 0x08000080987aafae */ /* 0x0003e2000b901d52 */
[----:B------:R-:W-:Y:S02]  /*8290*/  ISETP.LT.AND P5, PT, RZ, UR16, PT ;  /* 0x00000010ff007c0c */ /* 0x000fe4000bfa1270 */
[----:B------:R-:W-:Y:S01]  /*82a0*/  @!P2 LEA.HI.X R87, R2, R87, R0, 0x1, P0 ;  /* 0x000000570257a211 */ /* 0x000fe200000f0c00 */
        /* <DEDUP_REMOVED lines=16> */
[----:B------:R-:W2:Y:S04]  /*83b0*/  LDSM.16.M88.4 R92, [R120+0x3000] ;  /* 0x00300000785c783b */ /* 0x000ea80000000200 */
[----:B------:R-:W3:Y:S04]  /*83c0*/  LDSM.16.M88.4 R96, [R120+0x3400] ;  /* 0x003400007860783b */ /* 0x000ee80000000200 */
[----:B------:R-:W4:Y:S04]  /*83d0*/  LDSM.16.M88.4 R100, [R120+0x3800] ;  /* 0x003800007864783b */ /* 0x000f280000000200 */
[----:B------:R-:W5:Y:S04]  /*83e0*/  LDSM.16.M88.4 R104, [R120+0x3c00] ;  /* 0x003c00007868783b */ /* 0x000f680000000200 */
[----:B------:R-:W0:Y:S04]  /*83f0*/  LDGDEPBAR ;  /* 0x00000000000079af */ /* 0x000e280000000000 */
[----:B------:R-:W-:Y:S04]  /*8400*/  LDSM.16.M88.4 R108, [R119] ;  /* 0x00000000776c783b */ /* 0x000fe80000000200 */
[----:B------:R-:W1:Y:S01]  /*8410*/  LDSM.16.M88.4 R112, [R117+0x3000] ;  /* 0x003000007570783b */ /* 0x000e620000000200 */
[C---:B--2---:R-:W-:Y:S06]  /*8420*/  HMMA.16816.F32.BF16 R4, R88.reuse, R92, RZ ;  /* 0x0000005c5804723c */ /* 0x044fec00000418ff */
[C---:B------:R-:W-:Y:S01]  /*8430*/  HMMA.16816.F32.BF16 R8, R88.reuse, R94, RZ ;  /* 0x0000005e5808723c */ /* 0x040fe200000418ff */
[----:B------:R-:W-:Y:S05]  /*8440*/  LDSM.16.M88.4 R92, [R117+0x3800] ;  /* 0x00380000755c783b */ /* 0x000fea0000000200 */
[C---:B---3--:R-:W-:Y:S06]  /*8450*/  HMMA.16816.F32.BF16 R12, R88.reuse, R96, RZ ;  /* 0x00000060580c723c */ /* 0x048fec00000418ff */
[C---:B------:R-:W-:Y:S01]  /*8460*/  HMMA.16816.F32.BF16 R16, R88.reuse, R98, RZ ;  /* 0x000000625810723c */ /* 0x040fe200000418ff */
[----:B------:R-:W-:Y:S05]  /*8470*/  LDSM.16.M88.4 R96, [R120+0x4400] ;  /* 0x004400007860783b */ /* 0x000fea0000000200 */
[C---:B----4-:R-:W-:Y:S06]  /*8480*/  HMMA.16816.F32.BF16 R20, R88.reuse, R100, RZ ;  /* 0x000000645814723c */ /* 0x050fec00000418ff */
[C---:B------:R-:W-:Y:S06]  /*8490*/  HMMA.16816.F32.BF16 R24, R88.reuse, R102, RZ ;  /* 0x000000665818723c */ /* 0x040fec00000418ff */
[C---:B-----5:R-:W-:Y:S06]  /*84a0*/  HMMA.16816.F32.BF16 R28, R88.reuse, R104, RZ ;  /* 0x00000068581c723c */ /* 0x060fec00000418ff */
[----:B------:R-:W-:Y:S01]  /*84b0*/  HMMA.16816.F32.BF16 R32, R88, R106, RZ ;  /* 0x0000006a5820723c */ /* 0x000fe200000418ff */
[----:B------:R-:W2:Y:S05]  /*84c0*/  LDSM.16.M88.4 R88, [R117+0x3400] ;  /* 0x003400007558783b */ /* 0x000eaa0000000200 */
[C---:B-1----:R-:W-:Y:S06]  /*84d0*/  HMMA.16816.F32.BF16 R4, R108.reuse, R112, R4 ;  /* 0x000000706c04723c */ /* 0x042fec0000041804 */
[C---:B------:R-:W-:Y:S06]  /*84e0*/  HMMA.16816.F32.BF16 R8, R108.reuse, R114, R8 ;  /* 0x000000726c08723c */ /* 0x040fec0000041808 */
[C---:B--2---:R-:W-:Y:S06]  /*84f0*/  HMMA.16816.F32.BF16 R12, R108.reuse, R88, R12 ;  /* 0x000000586c0c723c */ /* 0x044fec000004180c */
        /* <DEDUP_REMOVED lines=62> */
.L_x_836:
[----:B------:R-:W-:Y:S01]  /*88e0*/  FMNMX.FTZ R2, R4, R3, !PT ;  /* 0x0000000304027209 */ /* 0x000fe20007810000 */
[----:B------:R-:W-:Y:S01]  /*88f0*/  VIADD R107, R134, 0x9e3779b9 ;  /* 0x9e3779b9866b7836 */ /* 0x000fe20000000000 */
[----:B------:R-:W-:Y:S01]  /*8900*/  FMNMX.FTZ R0, R6, R85, !PT ;  /* 0x0000005506007209 */ /* 0x000fe20007810000 */
[----:B------:R-:W-:Y:S01]  /*8910*/  USHF.L.U32 UR11, UR16, 0x1, URZ ;  /* 0x00000001100b7899 */ /* 0x000fe2000800063f */
[----:B---3--:R-:W-:Y:S01]  /*8920*/  FMNMX.FTZ R89, R5, R2, !PT ;  /* 0x0000000205597209 */ /* 0x008fe20007810000 */
[----:B------:R-:W-:Y:S01]  /*8930*/  UIADD3 UR16, UR16, -0x1, URZ ;  /* 0xffffffff10107890 */ /* 0x000fe2000fffe03f */
        /* <DEDUP_REMOVED lines=29> */
[--C-:B------:R-:W-:Y:S01]  /*8b10*/  LOP3.LUT R84, R143, UR11, R135.reuse, 0x96, !PT ;  /* 0x0000000b8f547c12 */ /* 0x100fe2000f8e9687 */
[----:B------:R-:W-:Y:S01]  /*8b20*/  SHFL.BFLY PT, R91, R86, 0x2, 0x1f ;  /* 0x0c401f00565b7f89 */ /* 0x000fe200000e0000 */
[----:B------:R-:W-:Y:S07]  /*8b30*/  UIADD3 UR11, UR11, 0x1, URZ ;  /* 0x000000010b0b7890 */ /* 0x000fee000fffe03f */
[----:B------:R-:W1:Y:S02]  /*8b40*/  SHFL.BFLY PT, R0, R89, 0x2, 0x1f ;  /* 0x0c401f0059007f89 */ /* 0x000e6400000e0000 */
[----:B-1----:R-:W-:Y:S01]  /*8b50*/  FMNMX.FTZ R87, R89, R0, !PT ;  /* 0x0000000059577209 */ /* 0x002fe20007810000 */
[----:B------:R-:W-:Y:S01]  /*8b60*/  IMAD.WIDE.U32 R88, R84, -0x326172a9, RZ ;  /* 0xcd9e8d5754587825 */ /* 0x000fe200078e00ff */
[----:B------:R-:W-:Y:S02]  /*8b70*/  FMNMX.FTZ R2, R86, R91, !PT ;  /* 0x0000005b56027209 */ /* 0x000fe40007810000 */
[----:B------:R-:W-:Y:S02]  /*8b80*/  LOP3.LUT R84, R143, UR11, R135, 0x96, !PT ;  /* 0x0000000b8f547c12 */ /* 0x000fe4000f8e9687 */
[----:B------:R-:W1:Y:S01]  /*8b90*/  SHFL.BFLY PT, R0, R87, 0x1, 0x1f ;  /* 0x0c201f0057007f89 */ /* 0x000e6200000e0000 */
[----:B------:R-:W-:Y:S01]  /*8ba0*/  VIADD R91, R135, 0xbb67ae85 ;  /* 0xbb67ae85875b7836 */ /* 0x000fe20000000000 */
[----:B------:R-:W-:Y:S06]  /*8bb0*/  LOP3.LUT R106, R89, R140, R107, 0x96, !PT ;  /* 0x0000008c596a7212 */ /* 0x000fec00078e966b */
[----:B------:R-:W2:Y:S01]  /*8bc0*/  SHFL.BFLY PT, R93, R2, 0x1, 0x1f ;  /* 0x0c201f00025d7f89 */ /* 0x000ea200000e0000 */
[----:B------:R-:W-:Y:S01]  /*8bd0*/  IMAD.WIDE.U32 R114, R84, -0x326172a9, RZ ;  /* 0xcd9e8d5754727825 */ /* 0x000fe200078e00ff */
[----:B------:R-:W-:Y:S03]  /*8be0*/  LOP3.LUT R154, R139, R142, R91, 0x96, !PT ;  /* 0x0000008e8b9a7212 */ /* 0x000fe600078e965b */
[----:B------:R-:W-:Y:S01]  /*8bf0*/  VIADD R91, R134, 0x3c6ef372 ;  /* 0x3c6ef372865b7836 */ /* 0x000fe20000000000 */
[----:B------:R-:W-:Y:S01]  /*8c00*/  LOP3.LUT R107, R115, R140, R107, 0x96, !PT ;  /* 0x0000008c736b7212 */ /* 0x000fe200078e966b */
[----:B------:R-:W-:Y:S05]  /*8c10*/  IMAD.WIDE.U32 R154, R154, -0x326172a9, RZ ;  /* 0xcd9e8d579a9a7825 */ /* 0x000fea00078e00ff */
[C-C-:B------:R-:W-:Y:S02]  /*8c20*/  LOP3.LUT R101, R155.reuse, R88, R91.reuse, 0x96, !PT ;  /* 0x000000589b657212 */ /* 0x140fe400078e965b */
[----:B------:R-:W-:Y:S02]  /*8c30*/  LOP3.LUT R114, R155, R114, R91, 0x96, !PT ;  /* 0x000000729b727212 */ /* 0x000fe400078e965b */
[----:B-1----:R-:W-:Y:S02]  /*8c40*/  FMNMX.FTZ R0, R87, R0, !PT ;  /* 0x0000000057007209 */ /* 0x002fe40007810000 */
[----:B--2---:R-:W-:Y:S03]  /*8c50*/  FMNMX.FTZ R2, R2, R93, !PT ;  /* 0x0000005d02027209 */ /* 0x004fe60007810000 */
[C---:B------:R-:W-:Y:S01]  /*8c60*/  FMUL.FTZ R87, R0.reuse, UR4 ;  /* 0x0000000400577c20 */ /* 0x040fe20008410000 */
[----:B------:R-:W-:Y:S02]  /*8c70*/  FSETP.NEU.FTZ.AND P0, PT, R0, -INF , PT ;  /* 0xff8000000000780b */ /* 0x000fe40003f1d000 */
[C---:B------:R-:W-:Y:S01]  /*8c80*/  FSETP.NEU.FTZ.AND P1, PT, R2.reuse, -INF , PT ;  /* 0xff8000000200780b */ /* 0x040fe20003f3d000 */
[C---:B------:R-:W-:Y:S01]  /*8c90*/  FADD.FTZ R86, -R2.reuse, R3 ;  /* 0x0000000302567221 */ /* 0x040fe20000010100 */
[----:B------:R-:W-:Y:S01]  /*8ca0*/  FMUL.FTZ R108, R2, UR4 ;  /* 0x00000004026c7c20 */ /* 0x000fe20008410000 */
[----:B------:R-:W-:Y:S01]  /*8cb0*/  FADD.FTZ R3, -R0, R85 ;  /* 0x0000005500037221 */ /* 0x000fe20000010100 */
[----:B------:R-:W-:Y:S02]  /*8cc0*/  IMAD.MOV.U32 R85, RZ, RZ, R0 ;  /* 0x000000ffff557224 */ /* 0x000fe400078e0000 */
[----:B------:R-:W-:Y:S01]  /*8cd0*/  FMUL.FTZ R84, R86, UR4 ;  /* 0x0000000456547c20 */ /* 0x000fe20008410000 */
[----:B------:R-:W-:Y:S01]  /*8ce0*/  FSEL R86, R87, RZ, P0 ;  /* 0x000000ff57567208 */ /* 0x000fe20000000000 */
[----:B------:R-:W-:Y:S01]  /*8cf0*/  FMUL.FTZ R3, R3, UR4 ;  /* 0x0000000403037c20 */ /* 0x000fe20008410000 */
[----:B------:R-:W-:Y:S03]  /*8d00*/  FSEL R108, R108, RZ, P1 ;  /* 0x000000ff6c6c7208 */ /* 0x000fe60000800000 */
[----:B------:R-:W1:Y:S01]  /*8d10*/  MUFU.EX2 R84, R84 ;  /* 0x0000005400547308 */ /* 0x000e620000000800 */
[----:B------:R-:W-:Y:S01]  /*8d20*/  FFMA.FTZ R91, R22, UR4, -R86 ;  /* 0x00000004165b7c23 */ /* 0x000fe20008010856 */
[--C-:B------:R-:W-:Y:S01]  /*8d30*/  FFMA.FTZ R115, R5, UR4, -R108.reuse ;  /* 0x0000000405737c23 */ /* 0x100fe2000801086c */
[--C-:B------:R-:W-:Y:S01]  /*8d40*/  FFMA.FTZ R112, R24, UR4, -R108.reuse ;  /* 0x0000000418707c23 */ /* 0x100fe2000801086c */
[----:B------:R-:W-:Y:S01]  /*8d50*/  FFMA.FTZ R94, R25, UR4, -R108 ;  /* 0x00000004195e7c23 */ /* 0x000fe2000801086c */
[----:B------:R-:W-:Y:S01]  /*8d60*/  FFMA.FTZ R103, R23, UR4, -R86 ;  /* 0x0000000417677c23 */ /* 0x000fe20008010856 */
[--C-:B------:R-:W-:Y:S01]  /*8d70*/  FFMA.FTZ R147, R4, UR4, -R108.reuse ;  /* 0x0000000404937c23 */ /* 0x100fe2000801086c */
[----:B------:R-:W-:Y:S03]  /*8d80*/  VIADD R23, R135, 0x76cf5d0a ;  /* 0x76cf5d0a87177836 */ /* 0x000fe60000000000 */
[----:B------:R-:W2:Y:S01]  /*8d90*/  MUFU.EX2 R3, R3 ;  /* 0x0000000300037308 */ /* 0x000ea20000000800 */
[--C-:B------:R-:W-:Y:S01]  /*8da0*/  FFMA.FTZ R89, R21, UR4, -R108.reuse ;  /* 0x0000000415597c23 */ /* 0x100fe2000801086c */
[--C-:B------:R-:W-:Y:S01]  /*8db0*/  FFMA.FTZ R98, R28, UR4, -R108.reuse ;  /* 0x000000041c627c23 */ /* 0x100fe2000801086c */
[--C-:B------:R-:W-:Y:S01]  /*8dc0*/  FFMA.FTZ R97, R29, UR4, -R108.reuse ;  /* 0x000000041d617c23 */ /* 0x100fe2000801086c */
[----:B------:R-:W-:Y:S01]  /*8dd0*/  FFMA.FTZ R96, R32, UR4, -R108 ;  /* 0x0000000420607c23 */ /* 0x000fe2000801086c */
[--C-:B------:R-:W-:Y:S01]  /*8de0*/  FFMA.FTZ R104, R26, UR4, -R86.reuse ;  /* 0x000000041a687c23 */ /* 0x100fe20008010856 */
[--C-:B------:R-:W-:Y:S01]  /*8df0*/  FFMA.FTZ R100, R30, UR4, -R86.reuse ;  /* 0x000000041e647c23 */ /* 0x100fe20008010856 */
[----:B------:R-:W-:Y:S03]  /*8e00*/  FFMA.FTZ R99, R31, UR4, -R86 ;  /* 0x000000041f637c23 */ /* 0x000fe60008010856 */
[----:B------:R-:W-:Y:S01]  /*8e10*/  MUFU.EX2 R22, R115 ;  /* 0x0000007300167308 */ /* 0x000fe20000000800 */
[C---:B-1----:R-:W-:Y:S01]  /*8e20*/  FMUL.FTZ R24, R84.reuse, R72 ;  /* 0x0000004854187220 */ /* 0x042fe20000410000 */
[----:B------:R-:W-:Y:S01]  /*8e30*/  FMUL.FTZ R25, R84, R73 ;  /* 0x0000004954197220 */ /* 0x000fe20000410000 */
[----:B------:R-:W-:Y:S04]  /*8e40*/  IMAD.WIDE.U32 R72, R106, -0x2daee0ad, RZ ;  /* 0xd2511f536a487825 */ /* 0x000fe800078e00ff */
[--C-:B------:R-:W-:Y:S01]  /*8e50*/  FFMA.FTZ R150, R8, UR4, -R108.reuse ;  /* 0x0000000408967c23 */ /* 0x100fe2000801086c */
[--C-:B------:R-:W-:Y:S01]  /*8e60*/  FFMA.FTZ R113, R9, UR4, -R108.reuse ;  /* 0x0000000409717c23 */ /* 0x100fe2000801086c */
[--C-:B------:R-:W-:Y:S01]  /*8e70*/  FFMA.FTZ R93, R16, UR4, -R108.reuse ;  /* 0x00000004105d7c23 */ /* 0x100fe2000801086c */
[----:B------:R-:W1:Y:S01]  /*8e80*/  MUFU.EX2 R21, R147 ;  /* 0x0000009300157308 */ /* 0x000e620000000800 */
[----:B------:R-:W-:Y:S01]  /*8e90*/  LOP3.LUT R73, R73, R138, R23, 0x96, !PT ;  /* 0x0000008a49497212 */ /* 0x000fe200078e9617 */
[--C-:B------:R-:W-:Y:S01]  /*8ea0*/  FFMA.FTZ R95, R17, UR4, -R108.reuse ;  /* 0x00000004115f7c23 */ /* 0x100fe2000801086c */
[--C-:B------:R-:W-:Y:S01]  /*8eb0*/  FFMA.FTZ R90, R12, UR4, -R108.reuse ;  /* 0x000000040c5a7c23 */ /* 0x100fe2000801086c */
[--C-:B------:R-:W-:Y:S01]  /*8ec0*/  FFMA.FTZ R92, R13, UR4, -R108.reuse ;  /* 0x000000040d5c7c23 */ /* 0x100fe2000801086c */
[--C-:B------:R-:W-:Y:S01]  /*8ed0*/  FFMA.FTZ R88, R20, UR4, -R108.reuse ;  /* 0x0000000414587c23 */ /* 0x100fe2000801086c */
[----:B------:R-:W-:Y:S01]  /*8ee0*/  FFMA.FTZ R108, R33, UR4, -R108 ;  /* 0x00000004216c7c23 */ /* 0x000fe2000801086c */
[C---:B--2---:R-:W-:Y:S01]  /*8ef0*/  FMUL.FTZ R26, R3.reuse, R74 ;  /* 0x0000004a031a7220 */ /* 0x044fe20000410000 */
[C---:B------:R-:W-:Y:S01]  /*8f00*/  FMUL.FTZ R30, R3.reuse, R78 ;  /* 0x0000004e031e7220 */ /* 0x040fe20000410000 */
[----:B------:R-:W-:Y:S01]  /*8f10*/  FMUL.FTZ R31, R3, R79 ;  /* 0x0000004f031f7220 */ /* 0x000fe20000410000 */
[C---:B------:R-:W-:Y:S01]  /*8f20*/  FMUL.FTZ R28, R84.reuse, R76 ;  /* 0x0000004c541c7220 */ /* 0x040fe20000410000 */
[C---:B------:R-:W-:Y:S01]  /*8f30*/  FMUL.FTZ R29, R84.reuse, R77 ;  /* 0x0000004d541d7220 */ /* 0x040fe20000410000 */
[C---:B------:R-:W-:Y:S01]  /*8f40*/  FMUL.FTZ R32, R84.reuse, R80 ;  /* 0x0000005054207220 */ /* 0x040fe20000410000 */
[C---:B------:R-:W-:Y:S01]  /*8f50*/  FMUL.FTZ R33, R84.reuse, R81 ;  /* 0x0000005154217220 */ /* 0x040fe20000410000 */
[----:B------:R-:W-:Y:S04]  /*8f60*/  IMAD.WIDE.U32 R78, R101, -0x2daee0ad, RZ ;  /* 0xd2511f53654e7825 */ /* 0x000fe800078e00ff */
[----:B------:R-:W-:Y:S01]  /*8f70*/  FFMA.FTZ R102, R27, UR4, -R86 ;  /* 0x000000041b667c23 */ /* 0x000fe20008010856 */
[----:B------:R-:W-:Y:S01]  /*8f80*/  MUFU.EX2 R113, R113 ;  /* 0x0000007100717308 */ /* 0x000fe20000000800 */
[----:B-1----:R-:W-:Y:S01]  /*8f90*/  FFMA.FTZ R147, R84, R137, R21 ;  /* 0x0000008954937223 */ /* 0x002fe20000010015 */
[----:B------:R-:W-:Y:S01]  /*8fa0*/  VIADD R74, R135, 0x32370b8f ;  /* 0x32370b8f874a7836 */ /* 0x000fe20000000000 */
[C---:B------:R-:W-:Y:S01]  /*8fb0*/  F2FP.BF16.F32.PACK_AB R21, R22.reuse, R21 ;  /* 0x000000151615723e */ /* 0x040fe200000010ff */
[----:B------:R-:W-:Y:S04]  /*8fc0*/  IMAD.WIDE.U32 R80, R73, -0x326172a9, RZ ;  /* 0xcd9e8d5749507825 */ /* 0x000fe800078e00ff */
[----:B------:R-:W-:Y:S01]  /*8fd0*/  FADD.FTZ R147, R22, R147 ;  /* 0x0000009316937221 */ /* 0x000fe20000010000 */
[----:B------:R-:W-:Y:S01]  /*8fe0*/  LOP3.LUT R72, R79, R72, R74, 0x96, !PT ;  /* 0x000000484f487212 */ /* 0x000fe200078e964a */
[----:B------:R-:W-:Y:S04]  /*8ff0*/  IMAD.WIDE.U32 R76, R107, -0x2daee0ad, RZ ;  /* 0xd2511f536b4c7825 */ /* 0x000fe800078e00ff */
[----:B------:R-:W-:Y:S01]  /*9000*/  FMUL.FTZ R27, R3, R75 ;  /* 0x0000004b031b7220 */ /* 0x000fe20000410000 */
[----:B------:R-:W-:Y:S01]  /*9010*/  MUFU.EX2 R150, R150 ;  /* 0x0000009600967308 */ /* 0x000fe20000000800 */
[----:B------:R-:W-:Y:S01]  /*9020*/  FFMA.FTZ R87, R34, UR4, -R86 ;  /* 0x0000000422577c23 */ /* 0x000fe20008010856 */
[----:B------:R-:W-:Y:S01]  /*9030*/  IMAD.WIDE.U32 R114, R114, -0x2daee0ad, RZ ;  /* 0xd2511f5372727825 */ /* 0x000fe200078e00ff */
[----:B------:R-:W-:Y:S03]  /*9040*/  LOP3.LUT R23, R77, R138, R23, 0x96, !PT ;  /* 0x0000008a4d177212 */ /* 0x000fe600078e9617 */
[----:B------:R-:W-:Y:S01]  /*9050*/  FMUL.FTZ R34, R3, R82 ;  /* 0x0000005203227220 */ /* 0x000fe20000410000 */
[----:B------:R-:W-:Y:S01]  /*9060*/  VIADD R73, R134, 0xdaa66d2b ;  /* 0xdaa66d2b86497836 */ /* 0x000fe20000000000 */
[----:B------:R-:W-:Y:S01]  /*9070*/  LOP3.LUT R74, R115, R76, R74, 0x96, !PT ;  /* 0x0000004c734a7212 */ /* 0x000fe200078e964a */
[----:B------:R-:W-:Y:S04]  /*9080*/  IMAD.WIDE.U32 R106, R23, -0x326172a9, RZ ;  /* 0xcd9e8d57176a7825 */ /* 0x000fe800078e00ff */
[--C-:B------:R-:W-:Y:S01]  /*9090*/  FFMA.FTZ R151, R10, UR4, -R86.reuse ;  /* 0x000000040a977c23 */ /* 0x100fe20008010856 */
[----:B------:R-:W-:Y:S01]  /*90a0*/  MUFU.EX2 R112, R112 ;  /* 0x0000007000707308 */ /* 0x000fe20000000800 */
[-CC-:B------:R-:W-:Y:S01]  /*90b0*/  LOP3.LUT R76, R81, R154.reuse, R73.reuse, 0x96, !PT ;  /* 0x0000009a514c7212 */ /* 0x180fe200078e9649 */
[----:B------:R-:W-:Y:S01]  /*90c0*/  IMAD.WIDE.U32 R74, R74, -0x326172a9, RZ ;  /* 0xcd9e8d574a4a7825 */ /* 0x000fe200078e00ff */
[----:B------:R-:W-:Y:S03]  /*90d0*/  LOP3.LUT R154, R107, R154, R73, 0x96, !PT ;  /* 0x0000009a6b9a7212 */ /* 0x000fe600078e9649 */
[--C-:B------:R-:W-:Y:S01]  /*90e0*/  FFMA.FTZ R148, R11, UR4, -R86.reuse ;  /* 0x000000040b947c23 */ /* 0x100fe20008010856 */
[----:B------:R-:W-:Y:S04]  /*90f0*/  IMAD.WIDE.U32 R76, R76, -0x2daee0ad, RZ ;  /* 0xd2511f534c4c7825 */ /* 0x000fe800078e00ff */
[--C-:B------:R-:W-:Y:S01]  /*9100*/  FFMA.FTZ R105, R19, UR4, -R86.reuse ;  /* 0x0000000413697c23 */ /* 0x100fe20008010856 */
[----:B------:R-:W-:Y:S01]  /*9110*/  MUFU.EX2 R92, R92 ;  /* 0x0000005c005c7308 */ /* 0x000fe20000000800 */
[--C-:B------:R-:W-:Y:S01]  /*9120*/  FFMA.FTZ R109, R14, UR4, -R86.reuse ;  /* 0x000000040e6d7c23 */ /* 0x100fe20008010856 */
[----:B------:R-:W-:Y:S01]  /*9130*/  IMAD.WIDE.U32 R154, R154, -0x2daee0ad, RZ ;  /* 0xd2511f539a9a7825 */ /* 0x000fe200078e00ff */
[--C-:B------:R-:W-:Y:S03]  /*9140*/  LOP3.LUT R22, R77, R78, R131.reuse, 0x96, !PT ;  /* 0x0000004e4d167212 */ /* 0x100fe600078e9683 */
[--C-:B------:R-:W-:Y:S01]  /*9150*/  FFMA.FTZ R110, R18, UR4, -R86.reuse ;  /* 0x00000004126e7c23 */ /* 0x100fe20008010856 */
[----:B------:R-:W-:Y:S04]  /*9160*/  IMAD.WIDE.U32 R78, R72, -0x326172a9, RZ ;  /* 0xcd9e8d57484e7825 */ /* 0x000fe800078e00ff */
[--C-:B------:R-:W-:Y:S01]  /*9170*/  FFMA.FTZ R111, R15, UR4, -R86.reuse ;  /* 0x000000040f6f7c23 */ /* 0x100fe20008010856 */
[----:B------:R-:W-:Y:S01]  /*9180*/  MUFU.EX2 R105, R105 ;  /* 0x0000006900697308 */ /* 0x000fe20000000800 */
[--C-:B------:R-:W-:Y:S01]  /*9190*/  FFMA.FTZ R156, R6, UR4, -R86.reuse ;  /* 0x00000004069c7c23 */ /* 0x100fe20008010856 */
[C---:B------:R-:W-:Y:S02]  /*91a0*/  VIADD R72, R134.reuse, 0x78dde6e4 ;  /* 0x78dde6e486487836 */ /* 0x040fe40000000000 */
[--C-:B------:R-:W-:Y:S01]  /*91b0*/  FFMA.FTZ R152, R7, UR4, -R86.reuse ;  /* 0x0000000407987c23 */ /* 0x100fe20008010856 */
[----:B------:R-:W-:Y:S01]  /*91c0*/  FFMA.FTZ R86, R35, UR4, -R86 ;  /* 0x0000000423567c23 */ /* 0x000fe20008010856 */
[----:B------:R-:W-:Y:S01]  /*91d0*/  FMUL.FTZ R35, R3, R83 ;  /* 0x0000005303237220 */ /* 0x000fe20000410000 */
[----:B------:R-:W-:Y:S01]  /*91e0*/  LOP3.LUT R114, R155, R114, R131, 0x96, !PT ;  /* 0x000000729b727212 */ /* 0x000fe200078e9683 */
[----:B------:R-:W-:Y:S01]  /*91f0*/  VIADD R81, R134, 0xb54cda56 ;  /* 0xb54cda5686517836 */ /* 0x000fe20000000000 */
[--C-:B------:R-:W-:Y:S01]  /*9200*/  LOP3.LUT R106, R75, R106, R72.reuse, 0x96, !PT ;  /* 0x0000006a4b6a7212 */ /* 0x100fe200078e9648 */
[----:B------:R-:W1:Y:S01]  /*9210*/  MUFU.EX2 R156, R156 ;  /* 0x0000009c009c7308 */ /* 0x000e620000000800 */
[----:B------:R-:W-:Y:S01]  /*9220*/  LOP3.LUT R23, R79, R80, R72, 0x96, !PT ;  /* 0x000000504f177212 */ /* 0x000fe200078e9648 */
[----:B------:R-:W-:Y:S04]  /*9230*/  IMAD.WIDE.U32 R114, R114, -0x326172a9, RZ ;  /* 0xcd9e8d5772727825 */ /* 0x000fe800078e00ff */
[C---:B------:R-:W-:Y:S01]  /*9240*/  FMUL.FTZ R36, R84.reuse, R36 ;  /* 0x0000002454247220 */ /* 0x040fe20000410000 */
[----:B------:R-:W-:Y:S01]  /*9250*/  FMUL.FTZ R37, R84, R37 ;  /* 0x0000002554257220 */ /* 0x000fe20000410000 */
[----:B------:R-:W-:Y:S01]  /*9260*/  IMAD.WIDE.U32 R106, R106, -0x2daee0ad, RZ ;  /* 0xd2511f536a6a7825 */ /* 0x000fe200078e00ff */
[----:B------:R-:W-:Y:S01]  /*9270*/  LOP3.LUT R101, R115, R74, R130, 0x96, !PT ;  /* 0x0000004a73657212 */ /* 0x000fe200078e9682 */
[----:B------:R-:W-:Y:S02]  /*9280*/  MUFU.EX2 R80, R148 ;  /* 0x0000009400507308 */ /* 0x000fe40000000800 */
[C---:B------:R-:W-:Y:S01]  /*9290*/  FMUL.FTZ R40, R84.reuse, R40 ;  /* 0x0000002854287220 */ /* 0x040fe20000410000 */
[C---:B------:R-:W-:Y:S01]  /*92a0*/  FMUL.FTZ R41, R84.reuse, R41 ;  /* 0x0000002954297220 */ /* 0x040fe20000410000 */
[--C-:B------:R-:W-:Y:S01]  /*92b0*/  LOP3.LUT R82, R107, R154, R125.reuse, 0x96, !PT ;  /* 0x0000009a6b527212 */ /* 0x100fe200078e967d */
[C---:B------:R-:W-:Y:S01]  /*92c0*/  FMUL.FTZ R44, R84.reuse, R44 ;  /* 0x0000002c542c7220 */ /* 0x040fe20000410000 */
[C---:B------:R-:W-:Y:S01]  /*92d0*/  FMUL.FTZ R45, R84.reuse, R45 ;  /* 0x0000002d542d7220 */ /* 0x040fe20000410000 */
[C---:B------:R-:W-:Y:S01]  /*92e0*/  FMUL.FTZ R48, R84.reuse, R48 ;  /* 0x0000003054307220 */ /* 0x040fe20000410000 */
[----:B------:R-:W-:Y:S01]  /*92f0*/  FMUL.FTZ R49, R84, R49 ;  /* 0x0000003154317220 */ /* 0x000fe20000410000 */
[----:B------:R-:W-:Y:S01]  /*9300*/  IMAD.WIDE.U32 R82, R82, -0x326172a9, RZ ;  /* 0xcd9e8d5752527825 */ /* 0x000fe200078e00ff */
[----:B------:R-:W2:Y:S03]  /*9310*/  MUFU.EX2 R115, R151 ;  /* 0x0000009700737308 */ /* 0x000ea60000000800 */
[C---:B------:R-:W-:Y:S01]  /*9320*/  FMUL.FTZ R52, R84.reuse, R52 ;  /* 0x0000003454347220 */ /* 0x040fe20000410000 */
[----:B------:R-:W-:Y:S01]  /*9330*/  FMUL.FTZ R53, R84, R53 ;  /* 0x0000003554357220 */ /* 0x000fe20000410000 */
[----:B------:R-:W-:Y:S01]  /*9340*/  LOP3.LUT R72, R82, 0xffff, RZ, 0xc0, !PT ;  /* 0x0000ffff52487812 */ /* 0x000fe200078ec0ff */
[----:B------:R-:W-:Y:S01]  /*9350*/  FMUL.FTZ R56, R84, R56 ;  /* 0x0000003854387220 */ /* 0x000fe20000410000 */
[----:B------:R-:W-:Y:S01]  /*9360*/  LOP3.LUT R137, R82, 0xff, RZ, 0xc0, !PT ;  /* 0x000000ff52897812 */ /* 0x000fe200078ec0ff */
[C---:B------:R-:W-:Y:S01]  /*9370*/  FMUL.FTZ R57, R84.reuse, R57 ;  /* 0x0000003954397220 */ /* 0x040fe20000410000 */
[----:B------:R-:W-:Y:S01]  /*9380*/  SHF.R.U32.HI R72, RZ, 0x8, R72 ;  /* 0x00000008ff487819 */ /* 0x000fe20000011648 */
[C---:B------:R-:W-:Y:S01]  /*9390*/  FMUL.FTZ R60, R84.reuse, R60 ;  /* 0x0000003c543c7220 */ /* 0x040fe20000410000 */
[C---:B------:R-:W-:Y:S01]  /*93a0*/  FMUL.FTZ R61, R84.reuse, R61 ;  /* 0x0000003d543d7220 */ /* 0x040fe20000410000 */
[C---:B------:R-:W-:Y:S01]  /*93b0*/  FMUL.FTZ R68, R84.reuse, R68 ;  /* 0x0000004454447220 */ /* 0x040fe20000410000 */
[----:B------:R-:W-:Y:S01]  /*93c0*/  PRMT R137, R137, 0x5410, R72 ;  /* 0x0000541089897816 */ /* 0x000fe20000000048 */
[----:B------:R-:W-:Y:S04]  /*93d0*/  IMAD.WIDE.U32 R72, R23, -0x2daee0ad, RZ ;  /* 0xd2511f5317487825 */ /* 0x000fe800078e00ff */
[C---:B------:R-:W-:Y:S01]  /*93e0*/  FMUL.FTZ R69, R84.reuse, R69 ;  /* 0x0000004554457220 */ /* 0x040fe20000410000 */
[----:B------:R-:W3:Y:S01]  /*93f0*/  MUFU.EX2 R152, R152 ;  /* 0x0000009800987308 */ /* 0x000ee20000000800 */
[----:B------:R-:W-:Y:S01]  /*9400*/  FMUL.FTZ R64, R84, R64 ;  /* 0x0000004054407220 */ /* 0x000fe20000410000 */
[----:B------:R-:W-:Y:S01]  /*9410*/  IMAD.WIDE.U32 R22, R22, -0x326172a9, RZ ;  /* 0xcd9e8d5716167825 */ /* 0x000fe200078e00ff */
[----:B------:R-:W-:Y:S03]  /*9420*/  LOP3.LUT R76, R73, R76, R125, 0x96, !PT ;  /* 0x0000004c494c7212 */ /* 0x000fe600078e967d */
[----:B------:R-:W-:Y:S01]  /*9430*/  FMUL.FTZ R65, R84, R65 ;  /* 0x0000004154417220 */ /* 0x000fe20000410000 */
[----:B------:R-:W-:Y:S01]  /*9440*/  VIADD R84, R135, 0x646e171e ;  /* 0x646e171e87547836 */ /* 0x000fe20000000000 */
[----:B------:R-:W-:Y:S01]  /*9450*/  LOP3.LUT R154, R23, R78, R130, 0x96, !PT ;  /* 0x0000004e179a7212 */ /* 0x000fe200078e9682 */
[----:B------:R-:W-:Y:S04]  /*9460*/  IMAD.WIDE.U32 R76, R76, -0x326172a9, RZ ;  /* 0xcd9e8d574c4c7825 */ /* 0x000fe800078e00ff */
[C---:B-1----:R-:W-:Y:S01]  /*9470*/  FFMA.FTZ R149, R3.reuse, R146, R156 ;  /* 0x0000009203957223 */ /* 0x042fe2000001009c */
[----:B------:R1:W-:Y:S01]  /*9480*/  MUFU.EX2 R107, R95 ;  /* 0x0000005f006b7308 */ /* 0x0003e20000000800 */
[----:B------:R-:W-:Y:S01]  /*9490*/  FMUL.FTZ R38, R3, R38 ;  /* 0x0000002603267220 */ /* 0x000fe20000410000 */
[----:B------:R-:W-:Y:S01]  /*94a0*/  IMAD.WIDE.U32 R154, R154, -0x2daee0ad, RZ ;  /* 0xd2511f539a9a7825 */ /* 0x000fe200078e00ff */
[----:B------:R-:W-:Y:S02]  /*94b0*/  LOP3.LUT R73, R77, R22, R81, 0x96, !PT ;  /* 0x000000164d497212 */ /* 0x000fe400078e9651 */
[C---:B------:R-:W-:Y:S01]  /*94c0*/  LOP3.LUT R22, R76.reuse, 0xffff, RZ, 0xc0, !PT ;  /* 0x0000ffff4c167812 */ /* 0x040fe200078ec0ff */
[C---:B------:R-:W-:Y:S01]  /*94d0*/  FMUL.FTZ R39, R3.reuse, R39 ;  /* 0x0000002703277220 */ /* 0x040fe20000410000 */
[----:B------:R-:W-:Y:S01]  /*94e0*/  LOP3.LUT R23, R76, 0xff, RZ, 0xc0, !PT ;  /* 0x000000ff4c177812 */ /* 0x000fe200078ec0ff */
[C---:B------:R-:W-:Y:S01]  /*94f0*/  FMUL.FTZ R42, R3.reuse, R42 ;  /* 0x0000002a032a7220 */ /* 0x040fe20000410000 */
[----:B------:R-:W-:Y:S01]  /*9500*/  SHF.R.U32.HI R22, RZ, 0x8, R22 ;  /* 0x00000008ff167819 */ /* 0x000fe20000011616 */
[C---:B------:R-:W-:Y:S01]  /*9510*/  FMUL.FTZ R43, R3.reuse, R43 ;  /* 0x0000002b032b7220 */ /* 0x040fe20000410000 */
[----:B------:R-:W-:Y:S01]  /*9520*/  SHF.R.U32.HI R75, RZ, 0x10, R76 ;  /* 0x00000010ff4b7819 */ /* 0x000fe2000001164c */
[----:B------:R-:W-:Y:S01]  /*9530*/  FMUL.FTZ R46, R3, R46 ;  /* 0x0000002e032e7220 */ /* 0x000fe20000410000 */
[----:B------:R-:W-:Y:S01]  /*9540*/  PRMT R23, R23, 0x5410, R22 ;  /* 0x0000541017177816 */ /* 0x000fe20000000016 */
[C---:B------:R-:W-:Y:S01]  /*9550*/  FMUL.FTZ R47, R3.reuse, R47 ;  /* 0x0000002f032f7220 */ /* 0x040fe20000410000 */
[----:B------:R-:W-:Y:S01]  /*9560*/  SHF.R.U32.HI R22, RZ, 0x18, R76 ;  /* 0x00000018ff167819 */ /* 0x000fe2000001164c */
[----:B------:R-:W-:Y:S01]  /*9570*/  FMUL.FTZ R50, R3, R50 ;  /* 0x0000003203327220 */ /* 0x000fe20000410000 */
[----:B------:R-:W-:Y:S01]  /*9580*/  LOP3.LUT R75, R75, 0xff, RZ, 0xc0, !PT ;  /* 0x000000ff4b4b7812 */ /* 0x000fe200078ec0ff */
[----:B------:R-:W4:Y:S01]  /*9590*/  LDSM.16.MT88.4 R76, [R118+0x6000] ;  /* 0x00600000764c783b */ /* 0x000f220000004200 */
[--C-:B------:R-:W-:Y:S01]  /*95a0*/  HSET2.LE.AND R74, R23, R136.reuse, PT ;  /* 0x00000088174a7233 */ /* 0x100fe20003803000 */
[----:B------:R-:W-:Y:S01]  /*95b0*/  FMUL.FTZ R51, R3, R51 ;  /* 0x0000003303337220 */ /* 0x000fe20000410000 */
[----:B------:R-:W-:Y:S01]  /*95c0*/  PRMT R75, R75, 0x5410, R22 ;  /* 0x000054104b4b7816 */ /* 0x000fe20000000016 */
[----:B------:R-:W-:Y:S01]  /*95d0*/  FMUL.FTZ R54, R3, R54 ;  /* 0x0000003603367220 */ /* 0x000fe20000410000 */
[----:B------:R-:W-:Y:S01]  /*95e0*/  F2FP.BF16.F32.PACK_AB R23, R113, R150 ;  /* 0x000000967117723e */ /* 0x000fe200000010ff */
[C---:B------:R-:W-:Y:S01]  /*95f0*/  FMUL.FTZ R55, R3.reuse, R55 ;  /* 0x0000003703377220 */ /* 0x040fe20000410000 */
[----:B--2---:R-:W-:Y:S01]  /*9600*/  F2FP.BF16.F32.PACK_AB R22, R80, R115 ;  /* 0x000000735016723e */ /* 0x004fe200000010ff */
[C---:B------:R-:W-:Y:S01]  /*9610*/  FMUL.FTZ R58, R3.reuse, R58 ;  /* 0x0000003a033a7220 */ /* 0x040fe20000410000 */
[--C-:B------:R-:W-:Y:S01]  /*9620*/  HSET2.LE.AND R75, R75, R136.reuse, PT ;  /* 0x000000884b4b7233 */ /* 0x100fe20003803000 */
[C---:B------:R-:W-:Y:S01]  /*9630*/  FMUL.FTZ R59, R3.reuse, R59 ;  /* 0x0000003b033b7220 */ /* 0x040fe20000410000 */
[----:B------:R-:W-:Y:S01]  /*9640*/  LOP3.LUT R74, R74, R23, RZ, 0xc0, !PT ;  /* 0x000000174a4a7212 */ /* 0x000fe200078ec0ff */
[----:B------:R-:W-:Y:S01]  /*9650*/  FMUL.FTZ R62, R3, R62 ;  /* 0x0000003e033e7220 */ /* 0x000fe20000410000 */
[----:B------:R-:W-:Y:S01]  /*9660*/  LOP3.LUT R23, R73, 0xffff, RZ, 0xc0, !PT ;  /* 0x0000ffff49177812 */ /* 0x000fe200078ec0ff */
[----:B------:R-:W-:Y:S01]  /*9670*/  FMUL.FTZ R63, R3, R63 ;  /* 0x0000003f033f7220 */ /* 0x000fe20000410000 */
[----:B------:R-:W-:Y:S01]  /*9680*/  LOP3.LUT R75, R75, R22, RZ, 0xc0, !PT ;  /* 0x000000164b4b7212 */ /* 0x000fe200078ec0ff */
[C---:B------:R-:W-:Y:S01]  /*9690*/  FMUL.FTZ R66, R3.reuse, R66 ;  /* 0x0000004203427220 */ /* 0x040fe20000410000 */
[----:B------:R-:W-:Y:S01]  /*96a0*/  SHF.R.U32.HI R23, RZ, 0x8, R23 ;  /* 0x00000008ff177819 */ /* 0x000fe20000011617 */
[----:B------:R-:W-:Y:S01]  /*96b0*/  FMUL.FTZ R67, R3, R67 ;  /* 0x0000004303437220 */ /* 0x000fe20000410000 */
[----:B------:R-:W-:Y:S01]  /*96c0*/  LOP3.LUT R22, R73, 0xff, RZ, 0xc0, !PT ;  /* 0x000000ff49167812 */ /* 0x000fe200078ec0ff */
[----:B------:R-:W2:Y:S01]  /*96d0*/  MUFU.EX2 R148, R93 ;  /* 0x0000005d00947308 */ /* 0x000ea20000000800 */
[----:B------:R-:W-:Y:S01]  /*96e0*/  LOP3.LUT R146, R155, R72, R84, 0x96, !PT ;  /* 0x000000489b927212 */ /* 0x000fe200078e9654 */
[C---:B------:R-:W-:Y:S01]  /*96f0*/  FMUL.FTZ R70, R3.reuse, R70 ;  /* 0x0000004603467220 */ /* 0x040fe20000410000 */
[----:B------:R-:W-:Y:S01]  /*9700*/  PRMT R23, R22, 0x5410, R23 ;  /* 0x0000541016177816 */ /* 0x000fe20000000017 */
[----:B------:R-:W-:Y:S01]  /*9710*/  FMUL.FTZ R71, R3, R71 ;  /* 0x0000004703477220 */ /* 0x000fe20000410000 */
[----:B------:R-:W-:Y:S01]  /*9720*/  LOP3.LUT R81, R83, R114, R81, 0x96, !PT ;  /* 0x0000007253517212 */ /* 0x000fe200078e9651 */
[----:B------:R-:W-:Y:S01]  /*9730*/  FADD.FTZ R150, R150, R147 ;  /* 0x0000009396967221 */ /* 0x000fe20000010000 */
[----:B------:R-:W-:Y:S01]  /*9740*/  IMAD.MOV.U32 R3, RZ, RZ, R2 ;  /* 0x000000ffff037224 */ /* 0x000fe200078e0002 */
[--C-:B------:R-:W-:Y:S02]  /*9750*/  HSET2.LE.AND R72, R23, R136.reuse, PT ;  /* 0x0000008817487233 */ /* 0x100fe40003803000 */
[----:B------:R-:W5:Y:S01]  /*9760*/  MUFU.EX2 R110, R110 ;  /* 0x0000006e006e7308 */ /* 0x000f620000000800 */
[----:B------:R-:W-:Y:S02]  /*9770*/  FADD.FTZ R150, R113, R150 ;  /* 0x0000009671967221 */ /* 0x000fe40000010000 */
[----:B------:R-:W-:Y:S02]  /*9780*/  LOP3.LUT R72, R72, R21, RZ, 0xc0, !PT ;  /* 0x0000001548487212 */ /* 0x000fe400078ec0ff */
[--C-:B------:R-:W-:Y:S02]  /*9790*/  SHF.R.U32.HI R21, RZ, 0x10, R73.reuse ;  /* 0x00000010ff157819 */ /* 0x100fe40000011649 */
[----:B------:R-:W-:Y:S03]  /*97a0*/  SHF.R.U32.HI R73, RZ, 0x18, R73 ;  /* 0x00000018ff497819 */ /* 0x000fe60000011649 */
[----:B------:R2:W-:Y:S01]  /*97b0*/  MUFU.EX2 R93, R90 ;  /* 0x0000005a005d7308 */ /* 0x0005e20000000800 */
[----:B------:R-:W-:Y:S02]  /*97c0*/  LOP3.LUT R22, R21, 0xff, RZ, 0xc0, !PT ;  /* 0x000000ff15167812 */ /* 0x000fe400078ec0ff */
[----:B------:R-:W-:Y:S02]  /*97d0*/  LOP3.LUT R21, R154, 0xffff, RZ, 0xc0, !PT ;  /* 0x0000ffff9a157812 */ /* 0x000fe400078ec0ff */
[----:B------:R-:W-:Y:S02]  /*97e0*/  PRMT R73, R22, 0x5410, R73 ;  /* 0x0000541016497816 */ /* 0x000fe40000000049 */
[C---:B---3--:R-:W-:Y:S03]  /*97f0*/  F2FP.BF16.F32.PACK_AB R22, R152.reuse, R156 ;  /* 0x0000009c9816723e */ /* 0x048fe600000010ff */
[----:B------:R-:W3:Y:S01]  /*9800*/  MUFU.EX2 R23, R94 ;  /* 0x0000005e00177308 */ /* 0x000ee20000000800 */
[----:B------:R-:W-:Y:S01]  /*9810*/  SHF.R.U32.HI R21, RZ, 0x8, R21 ;  /* 0x00000008ff157819 */ /* 0x000fe20000011615 */
[----:B------:R-:W-:Y:S01]  /*9820*/  FADD.FTZ R152, R152, R149 ;  /* 0x0000009598987221 */ /* 0x000fe20000010000 */
[--C-:B------:R-:W-:Y:S03]  /*9830*/  HSET2.LE.AND R73, R73, R136.reuse, PT ;  /* 0x0000008849497233 */ /* 0x100fe60003803000 */
[----:B------:R-:W-:Y:S02]  /*9840*/  FADD.FTZ R115, R115, R152 ;  /* 0x0000009873737221 */ /* 0x000fe40000010000 */
[----:B------:R-:W-:Y:S02]  /*9850*/  LOP3.LUT R73, R73, R22, RZ, 0xc0, !PT ;  /* 0x0000001649497212 */ /* 0x000fe400078ec0ff */
[----:B------:R-:W-:Y:S01]  /*9860*/  MUFU.EX2 R147, R103 ;  /* 0x0000006700937308 */ /* 0x000fe20000000800 */
[----:B-1----:R-:W-:Y:S01]  /*9870*/  FADD.FTZ R95, R80, R115 ;  /* 0x00000073505f7221 */ /* 0x002fe20000010000 */
[--C-:B--2---:R-:W-:Y:S02]  /*9880*/  HSET2.LE.AND R90, R137, R136.reuse, PT ;  /* 0x00000088895a7233 */ /* 0x104fe40003803000 */
[----:B------:R-:W-:Y:S01]  /*9890*/  SHF.R.U32.HI R137, RZ, 0x18, R82 ;  /* 0x00000018ff897819 */ /* 0x000fe20000011652 */
[C---:B----4-:R-:W-:Y:S05]  /*98a0*/  HMMA.16816.F32.BF16 R24, R72.reuse, R76, R24 ;  /* 0x0000004c4818723c */ /* 0x050fea0000041818 */
[----:B------:R-:W-:Y:S01]  /*98b0*/  MUFU.EX2 R113, R104 ;  /* 0x0000006800717308 */ /* 0x000fe20000000800 */
[----:B------:R-:W-:Y:S01]  /*98c0*/  LOP3.LUT R22, R154, 0xff, RZ, 0xc0, !PT ;  /* 0x000000ff9a167812 */ /* 0x000fe200078ec0ff */
[C---:B------:R-:W-:Y:S01]  /*98d0*/  HMMA.16816.F32.BF16 R28, R72.reuse, R78, R28 ;  /* 0x0000004e481c723c */ /* 0x040fe2000004181c */
[----:B------:R-:W1:Y:S07]  /*98e0*/  LDSM.16.MT88.4 R76, [R116+0x6000] ;  /* 0x00600000744c783b */ /* 0x000e6e0000004200 */
[----:B------:R-:W-:Y:S03]  /*98f0*/  MUFU.EX2 R114, R102 ;  /* 0x0000006600727308 */ /* 0x000fe60000000800 */
[----:B------:R-:W-:Y:S07]  /*9900*/  PRMT R21, R22, 0x5410, R21 ;  /* 0x0000541016157816 */ /* 0x000fee0000000015 */
[----:B------:R-:W-:Y:S10]  /*9910*/  MUFU.EX2 R151, R96 ;  /* 0x0000006000977308 */ /* 0x000ff40000000800 */
[----:B------:R-:W-:Y:S10]  /*9920*/  MUFU.EX2 R152, R108 ;  /* 0x0000006c00987308 */ /* 0x000ff40000000800 */
[----:B------:R2:W-:Y:S10]  /*9930*/  MUFU.EX2 R94, R109 ;  /* 0x0000006d005e7308 */ /* 0x0005f40000000800 */
[----:B------:R-:W4:Y:S01]  /*9940*/  MUFU.EX2 R111, R111 ;  /* 0x0000006f006f7308 */ /* 0x000f220000000800 */
[C---:B-1----:R-:W-:Y:S09]  /*9950*/  HMMA.16816.F32.BF16 R32, R72.reuse, R76, R32 ;  /* 0x0000004c4820723c */ /* 0x042ff20000041820 */
[----:B------:R-:W-:Y:S02]  /*9960*/  MUFU.EX2 R115, R89 ;  /* 0x0000005900737308 */ /* 0x000fe40000000800 */
[----:B--2---:R-:W-:Y:S01]  /*9970*/  SHF.R.U32.HI R109, RZ, 0x18, R81 ;  /* 0x00000018ff6d7819 */ /* 0x004fe20000011651 */
[C---:B------:R-:W-:Y:S01]  /*9980*/  HMMA.16816.F32.BF16 R36, R72.reuse, R78, R36 ;  /* 0x0000004e4824723c */ /* 0x040fe20000041824 */
[----:B------:R-:W1:Y:S06]  /*9990*/  LDSM.16.MT88.4 R76, [R118+0x7000] ;  /* 0x00700000764c783b */ /* 0x000e6c0000004200 */
        /* <DEDUP_REMOVED lines=12> */
[----:B------:R-:W-:Y:S05]  /*9a60*/  HMMA.16816.F32.BF16 R68, R72, R78, R68 ;  /* 0x0000004e4844723c */ /* 0x000fea0000041844 */
[----:B------:R-:W-:Y:S02]  /*9a70*/  SHF.R.U32.HI R77, RZ, 0x10, R146 ;  /* 0x00000010ff4d7819 */ /* 0x000fe40000011692 */
[--C-:B------:R-:W-:Y:S04]  /*9a80*/  HSET2.LE.AND R74, R21, R136.reuse, PT ;  /* 0x00000088154a7233 */ /* 0x100fe80003803000 */
[----:B------:R-:W-:Y:S02]  /*9a90*/  F2FP.BF16.F32.PACK_AB R21, R107, R148 ;  /* 0x000000946b15723e */ /* 0x000fe400000010ff */
[--C-:B------:R-:W-:Y:S02]  /*9aa0*/  SHF.R.U32.HI R75, RZ, 0x10, R154.reuse ;  /* 0x00000010ff4b7819 */ /* 0x100fe4000001169a */
[----:B------:R-:W-:Y:S02]  /*9ab0*/  LOP3.LUT R74, R74, R21, RZ, 0xc0, !PT ;  /* 0x000000154a4a7212 */ /* 0x000fe400078ec0ff */
[----:B------:R-:W-:Y:S02]  /*9ac0*/  SHF.R.U32.HI R154, RZ, 0x18, R154 ;  /* 0x00000018ff9a7819 */ /* 0x000fe4000001169a */
[C---:B------:R-:W-:Y:S02]  /*9ad0*/  LOP3.LUT R21, R146.reuse, 0xffff, RZ, 0xc0, !PT ;  /* 0x0000ffff92157812 */ /* 0x040fe400078ec0ff */
[----:B------:R-:W-:Y:S02]  /*9ae0*/  LOP3.LUT R75, R75, 0xff, RZ, 0xc0, !PT ;  /* 0x000000ff4b4b7812 */ /* 0x000fe400078ec0ff */
[----:B------:R-:W-:Y:S02]  /*9af0*/  LOP3.LUT R73, R146, 0xff, RZ, 0xc0, !PT ;  /* 0x000000ff92497812 */ /* 0x000fe400078ec0ff */
[----:B------:R-:W-:Y:S02]  /*9b00*/  PRMT R75, R75, 0x5410, R154 ;  /* 0x000054104b4b7816 */ /* 0x000fe4000000009a */
[----:B------:R-:W-:Y:S02]  /*9b10*/  SHF.R.U32.HI R22, RZ, 0x8, R21 ;  /* 0x00000008ff167819 */ /* 0x000fe40000011615 */
[----:B------:R-:W-:Y:S02]  /*9b20*/  SHF.R.U32.HI R146, RZ, 0x18, R146 ;  /* 0x00000018ff927819 */ /* 0x000fe40000011692 */
[----:B------:R-:W-:Y:S02]  /*9b30*/  LOP3.LUT R77, R77, 0xff, RZ, 0xc0, !PT ;  /* 0x000000ff4d4d7812 */ /* 0x000fe400078ec0ff */
[----:B------:R-:W-:Y:S02]  /*9b40*/  PRMT R73, R73, 0x5410, R22 ;  /* 0x0000541049497816 */ /* 0x000fe40000000016 */
[----:B------:R-:W-:Y:S02]  /*9b50*/  PRMT R77, R77, 0x5410, R146 ;  /* 0x000054104d4d7816 */ /* 0x000fe40000000092 */
[--C-:B------:R-:W-:Y:S01]  /*9b60*/  HSET2.LE.AND R75, R75, R136.reuse, PT ;  /* 0x000000884b4b7233 */ /* 0x100fe20003803000 */
[----:B------:R-:W1:Y:S01]  /*9b70*/  MUFU.EX2 R146, R88 ;  /* 0x0000005800927308 */ /* 0x000e620000000800 */
[----:B-----5:R-:W-:Y:S02]  /*9b80*/  F2FP.BF16.F32.PACK_AB R76, R105, R110 ;  /* 0x0000006e694c723e */ /* 0x020fe400000010ff */
[--C-:B------:R-:W-:Y:S02]  /*9b90*/  HSET2.LE.AND R72, R73, R136.reuse, PT ;  /* 0x0000008849487233 */ /* 0x100fe40003803000 */
[--C-:B------:R-:W-:Y:S02]  /*9ba0*/  HSET2.LE.AND R73, R77, R136.reuse, PT ;  /* 0x000000884d497233 */ /* 0x100fe40003803000 */
[----:B------:R-:W-:Y:S02]  /*9bb0*/  LOP3.LUT R75, R75, R76, RZ, 0xc0, !PT ;  /* 0x0000004c4b4b7212 */ /* 0x000fe400078ec0ff */
[----:B------:R-:W2:Y:S01]  /*9bc0*/  LDSM.16.MT88.4 R76, [R118+0x6400] ;  /* 0x00640000764c783b */ /* 0x000ea20000004200 */
[----:B---3--:R-:W-:Y:S02]  /*9bd0*/  F2FP.BF16.F32.PACK_AB R21, R23, R112 ;  /* 0x000000701715723e */ /* 0x008fe400000010ff */
[----:B----4-:R-:W-:Y:S01]  /*9be0*/  F2FP.BF16.F32.PACK_AB R22, R111, R94 ;  /* 0x0000005e6f16723e */ /* 0x010fe200000010ff */
[----:B------:R-:W-:Y:S01]  /*9bf0*/  FADD.FTZ R94, R94, R95 ;  /* 0x0000005f5e5e7221 */ /* 0x000fe20000010000 */
[----:B------:R-:W-:Y:S02]  /*9c00*/  LOP3.LUT R90, R90, R21, RZ, 0xc0, !PT ;  /* 0x000000155a5a7212 */ /* 0x000fe400078ec0ff */
[----:B------:R-:W-:Y:S01]  /*9c10*/  F2FP.BF16.F32.PACK_AB R21, R92, R93 ;  /* 0x0000005d5c15723e */ /* 0x000fe200000010ff */
[----:B------:R-:W-:Y:S01]  /*9c20*/  FADD.FTZ R93, R93, R150 ;  /* 0x000000965d5d7221 */ /* 0x000fe20000010000 */
[----:B------:R-:W-:Y:S01]  /*9c30*/  LOP3.LUT R73, R73, R22, RZ, 0xc0, !PT ;  /* 0x0000001649497212 */ /* 0x000fe200078ec0ff */
[----:B------:R-:W-:Y:S01]  /*9c40*/  FADD.FTZ R111, R111, R94 ;  /* 0x0000005e6f6f7221 */ /* 0x000fe20000010000 */
[----:B------:R-:W-:Y:S01]  /*9c50*/  LOP3.LUT R72, R72, R21, RZ, 0xc0, !PT ;  /* 0x0000001548487212 */ /* 0x000fe200078ec0ff */
[----:B------:R-:W-:Y:S01]  /*9c60*/  FADD.FTZ R149, R92, R93 ;  /* 0x0000005d5c957221 */ /* 0x000fe20000010000 */
[----:B------:R-:W-:Y:S01]  /*9c70*/  SHF.R.U32.HI R21, RZ, 0x10, R82 ;  /* 0x00000010ff157819 */ /* 0x000fe20000011652 */
[----:B------:R-:W-:Y:S01]  /*9c80*/  LDSM.16.MT88.4 R92, [R116+0x6800] ;  /* 0x00680000745c783b */ /* 0x000fe20000004200 */
[----:B------:R-:W-:Y:S01]  /*9c90*/  FADD.FTZ R110, R110, R111 ;  /* 0x0000006f6e6e7221 */ /* 0x000fe20000010000 */
[----:B------:R3:W4:Y:S01]  /*9ca0*/  MUFU.EX2 R150, R91 ;  /* 0x0000005b00967308 */ /* 0x0007220000000800 */
[----:B------:R-:W-:Y:S01]  /*9cb0*/  LOP3.LUT R22, R21, 0xff, RZ, 0xc0, !PT ;  /* 0x000000ff15167812 */ /* 0x000fe200078ec0ff */
[----:B------:R-:W-:Y:S01]  /*9cc0*/  FADD.FTZ R154, R148, R149 ;  /* 0x00000095949a7221 */ /* 0x000fe20000010000 */
[C---:B------:R-:W-:Y:S02]  /*9cd0*/  LOP3.LUT R21, R81.reuse, 0xffff, RZ, 0xc0, !PT ;  /* 0x0000ffff51157812 */ /* 0x040fe400078ec0ff */
[----:B------:R-:W-:Y:S02]  /*9ce0*/  PRMT R137, R22, 0x5410, R137 ;  /* 0x0000541016897816 */ /* 0x000fe40000000089 */
[----:B------:R-:W-:Y:S03]  /*9cf0*/  LOP3.LUT R22, R81, 0xff, RZ, 0xc0, !PT ;  /* 0x000000ff51167812 */ /* 0x000fe600078ec0ff */
[----:B------:R-:W-:Y:S01]  /*9d00*/  MUFU.EX2 R148, R97 ;  /* 0x0000006100947308 */ /* 0x000fe20000000800 */
[----:B------:R-:W-:Y:S04]  /*9d10*/  SHF.R.U32.HI R21, RZ, 0x8, R21 ;  /* 0x00000008ff157819 */ /* 0x000fe80000011615 */
[----:B------:R-:W-:Y:S02]  /*9d20*/  PRMT R21, R22, 0x5410, R21 ;  /* 0x0000541016157816 */ /* 0x000fe40000000015 */
[----:B------:R-:W-:Y:S03]  /*9d30*/  SHF.R.U32.HI R22, RZ, 0x10, R81 ;  /* 0x00000010ff167819 */ /* 0x000fe60000011651 */
[----:B------:R5:W-:Y:S01]  /*9d40*/  MUFU.EX2 R149, R100 ;  /* 0x0000006400957308 */ /* 0x000be20000000800 */
[----:B------:R-:W-:Y:S01]  /*9d50*/  LDSM.16.MT88.4 R80, [R116+0x8400] ;  /* 0x008400007450783b */ /* 0x000fe20000004200 */
[--C-:B---3--:R-:W-:Y:S02]  /*9d60*/  HSET2.LE.AND R91, R137, R136.reuse, PT ;  /* 0x00000088895b7233 */ /* 0x108fe40003803000 */
[----:B------:R-:W-:Y:S02]  /*9d70*/  LOP3.LUT R22, R22, 0xff, RZ, 0xc0, !PT ;  /* 0x000000ff16167812 */ /* 0x000fe400078ec0ff */
[--C-:B------:R-:W-:Y:S01]  /*9d80*/  HSET2.LE.AND R88, R21, R136.reuse, PT ;  /* 0x0000008815587233 */ /* 0x100fe20003803000 */
[C---:B--2---:R-:W-:Y:S03]  /*9d90*/  HMMA.16816.F32.BF16 R24, R72.reuse, R76, R24 ;  /* 0x0000004c4818723c */ /* 0x044fe60000041818 */
[----:B------:R-:W2:Y:S01]  /*9da0*/  MUFU.EX2 R137, R98 ;  /* 0x0000006200897308 */ /* 0x000ea20000000800 */
[----:B------:R-:W-:Y:S02]  /*9db0*/  PRMT R109, R22, 0x5410, R109 ;  /* 0x00005410166d7816 */ /* 0x000fe4000000006d */
[----:B-1----:R-:W-:Y:S01]  /*9dc0*/  F2FP.BF16.F32.PACK_AB R21, R115, R146 ;  /* 0x000000927315723e */ /* 0x002fe200000010ff */
[C---:B------:R-:W-:Y:S01]  /*9dd0*/  HMMA.16816.F32.BF16 R28, R72.reuse, R78, R28 ;  /* 0x0000004e481c723c */ /* 0x040fe2000004181c */
[----:B------:R-:W1:Y:S03]  /*9de0*/  LDSM.16.MT88.4 R76, [R116+0x6400] ;  /* 0x00640000744c783b */ /* 0x000e660000004200 */
[--C-:B------:R-:W-:Y:S01]  /*9df0*/  HSET2.LE.AND R89, R109, R136.reuse, PT ;  /* 0x000000886d597233 */ /* 0x100fe20003803000 */
[----:B------:R-:W-:Y:S01]  /*9e00*/  FADD.FTZ R109, R105, R110 ;  /* 0x0000006e696d7221 */ /* 0x000fe20000010000 */
[----:B------:R-:W-:Y:S02]  /*9e10*/  LOP3.LUT R88, R88, R21, RZ, 0xc0, !PT ;  /* 0x0000001558587212 */ /* 0x000fe400078ec0ff */
[----:B------:R-:W-:Y:S04]  /*9e20*/  F2FP.BF16.F32.PACK_AB R22, R114, R113 ;  /* 0x000000717216723e */ /* 0x000fe800000010ff */
[----:B------:R-:W-:Y:S01]  /*9e30*/  LOP3.LUT R91, R91, R22, RZ, 0xc0, !PT ;  /* 0x000000165b5b7212 */ /* 0x000fe200078ec0ff */
        /* <DEDUP_REMOVED lines=12> */
[C---:B------:R-:W-:Y:S06]  /*9f00*/  HMMA.16816.F32.BF16 R64, R72.reuse, R80, R64 ;  /* 0x000000504840723c */ /* 0x040fec0000041840 */
[----:B------:R-:W-:Y:S01]  /*9f10*/  HMMA.16816.F32.BF16 R68, R72, R82, R68 ;  /* 0x000000524844723c */ /* 0x000fe20000041844 */
[----:B------:R-:W3:Y:S04]  /*9f20*/  LDSM.16.MT88.4 R72, [R118+0x7800] ;  /* 0x007800007648783b */ /* 0x000ee80000004200 */
[----:B----4-:R-:W-:Y:S06]  /*9f30*/  F2FP.BF16.F32.PACK_AB R80, R147, R150 ;  /* 0x000000969350723e */ /* 0x010fec00000010ff */
[----:B------:R-:W-:Y:S02]  /*9f40*/  LOP3.LUT R89, R89, R80, RZ, 0xc0, !PT ;  /* 0x0000005059597212 */ /* 0x000fe400078ec0ff */
[----:B------:R-:W4:Y:S05]  /*9f50*/  LDSM.16.MT88.4 R80, [R116+0x7800] ;  /* 0x007800007450783b */ /* 0x000f2a0000004200 */
[C---:B-1----:R-:W-:Y:S06]  /*9f60*/  HMMA.16816.F32.BF16 R24, R88.reuse, R76, R24 ;  /* 0x0000004c5818723c */ /* 0x042fec0000041818 */
[C---:B------:R-:W-:Y:S01]  /*9f70*/  HMMA.16816.F32.BF16 R28, R88.reuse, R78, R28 ;  /* 0x0000004e581c723c */ /* 0x040fe2000004181c */
[----:B------:R-:W1:Y:S05]  /*9f80*/  LDSM.16.MT88.4 R76, [R118+0x8800] ;  /* 0x00880000764c783b */ /* 0x000e6a0000004200 */
[C---:B------:R-:W-:Y:S06]  /*9f90*/  HMMA.16816.F32.BF16 R32, R88.reuse, R92, R32 ;  /* 0x0000005c5820723c */ /* 0x040fec0000041820 */
[C---:B------:R-:W-:Y:S01]  /*9fa0*/  HMMA.16816.F32.BF16 R36, R88.reuse, R94, R36 ;  /* 0x0000005e5824723c */ /* 0x040fe20000041824 */
[----:B------:R-:W2:Y:S05]  /*9fb0*/  LDSM.16.MT88.4 R92, [R116+0x8800] ;  /* 0x00880000745c783b */ /* 0x000eaa0000004200 */
[C---:B---3--:R-:W-:Y:S06]  /*9fc0*/  HMMA.16816.F32.BF16 R40, R88.reuse, R72, R40 ;  /* 0x000000485828723c */ /* 0x048fec0000041828 */
[C---:B------:R-:W-:Y:S05]  /*9fd0*/  HMMA.16816.F32.BF16 R44, R88.reuse, R74, R44 ;  /* 0x0000004a582c723c */ /* 0x040fea000004182c */
[----:B------:R-:W-:Y:S01]  /*9fe0*/  IMAD.WIDE.U32 R72, R101, -0x2daee0ad, RZ ;  /* 0xd2511f5365487825 */ /* 0x000fe200078e00ff */
[C---:B----4-:R-:W-:Y:S01]  /*9ff0*/  HMMA.16816.F32.BF16 R48, R88.reuse, R80, R48 ;  /* 0x000000505830723c */ /* 0x050fe20000041830 */
[----:B-----5:R-:W-:Y:S04]  /*a000*/  LDSM.16.MT88.4 R100, [R118+0x7c00] ;  /* 0x007c00007664783b */ /* 0x020fe80000004200 */
[----:B------:R-:W-:Y:S01]  /*a010*/  LOP3.LUT R106, R73, R106, R84, 0x96, !PT ;  /* 0x0000006a496a7212 */ /* 0x000fe200078e9654 */
[C---:B------:R-:W-:Y:S01]  /*a020*/  HMMA.16816.F32.BF16 R52, R88.reuse, R82, R52 ;  /* 0x000000525834723c */ /* 0x040fe20000041834 */
[----:B------:R3:W4:Y:S04]  /*a030*/  MUFU.EX2 R84, R99 ;  /* 0x0000006300547308 */ /* 0x0007280000000800 */
[----:B------:R-:W-:Y:S01]  /*a040*/  SHF.R.U32.HI R81, RZ, 0x10, R106 ;  /* 0x00000010ff517819 */ /* 0x000fe2000001166a */
[C---:B-1----:R-:W-:Y:S05]  /*a050*/  HMMA.16816.F32.BF16 R56, R88.reuse, R76, R56 ;  /* 0x0000004c5838723c */ /* 0x042fea0000041838 */
[----:B------:R-:W-:Y:S01]  /*a060*/  FADD.FTZ R83, R107, R154 ;  /* 0x0000009a6b537221 */ /* 0x000fe20000010000 */
[C---:B------:R-:W-:Y:S01]  /*a070*/  HMMA.16816.F32.BF16 R60, R88.reuse, R78, R60 ;  /* 0x0000004e583c723c */ /* 0x040fe2000004183c */
[----:B------:R-:W1:Y:S04]  /*a080*/  LDSM.16.MT88.4 R76, [R118+0x6c00] ;  /* 0x006c0000764c783b */ /* 0x000e680000004200 */
[C---:B------:R-:W-:Y:S01]  /*a090*/  LOP3.LUT R21, R72.reuse, 0xffff, RZ, 0xc0, !PT ;  /* 0x0000ffff48157812 */ /* 0x040fe200078ec0ff */
[C---:B--2---:R-:W-:Y:S03]  /*a0a0*/  HMMA.16816.F32.BF16 R64, R88.reuse, R92, R64 ;  /* 0x0000005c5840723c */ /* 0x044fe60000041840 */
[----:B---3--:R-:W2:Y:S02]  /*a0b0*/  LDSM.16.MT88.4 R96, [R116+0x6c00] ;  /* 0x006c00007460783b */ /* 0x008ea40000004200 */
[--C-:B------:R-:W-:Y:S01]  /*a0c0*/  SHF.R.U32.HI R22, RZ, 0x10, R72.reuse ;  /* 0x00000010ff167819 */ /* 0x100fe20000011648 */
[----:B------:R-:W-:Y:S05]  /*a0d0*/  HMMA.16816.F32.BF16 R68, R88, R94, R68 ;  /* 0x0000005e5844723c */ /* 0x000fea0000041844 */
[----:B------:R-:W-:Y:S01]  /*a0e0*/  LOP3.LUT R75, R72, 0xff, RZ, 0xc0, !PT ;  /* 0x000000ff484b7812 */ /* 0x000fe200078ec0ff */
[----:B------:R-:W-:Y:S01]  /*a0f0*/  LDSM.16.MT88.4 R92, [R118+0x8c00] ;  /* 0x008c0000765c783b */ /* 0x000fe20000004200 */
[----:B------:R-:W-:Y:S04]  /*a100*/  SHF.R.U32.HI R73, RZ, 0x18, R72 ;  /* 0x00000018ff497819 */ /* 0x000fe80000011648 */
[C---:B------:R-:W-:Y:S02]  /*a110*/  LOP3.LUT R72, R106.reuse, 0xffff, RZ, 0xc0, !PT ;  /* 0x0000ffff6a487812 */ /* 0x040fe400078ec0ff */
[----:B------:R-:W-:Y:S02]  /*a120*/  SHF.R.U32.HI R74, RZ, 0x8, R21 ;  /* 0x00000008ff4a7819 */ /* 0x000fe40000011615 */
[----:B------:R-:W-:Y:S02]  /*a130*/  LOP3.LUT R21, R106, 0xff, RZ, 0xc0, !PT ;  /* 0x000000ff6a157812 */ /* 0x000fe400078ec0ff */
[----:B------:R-:W-:Y:S02]  /*a140*/  SHF.R.U32.HI R72, RZ, 0x8, R72 ;  /* 0x00000008ff487819 */ /* 0x000fe40000011648 */
[----:B------:R-:W-:Y:S02]  /*a150*/  SHF.R.U32.HI R106, RZ, 0x18, R106 ;  /* 0x00000018ff6a7819 */ /* 0x000fe4000001166a */
[----:B------:R-:W-:Y:S02]  /*a160*/  PRMT R21, R21, 0x5410, R72 ;  /* 0x0000541015157816 */ /* 0x000fe40000000048 */
[----:B------:R-:W-:Y:S02]  /*a170*/  LOP3.LUT R81, R81, 0xff, RZ, 0xc0, !PT ;  /* 0x000000ff51517812 */ /* 0x000fe400078ec0ff */
[----:B------:R-:W-:Y:S02]  /*a180*/  LOP3.LUT R22, R22, 0xff, RZ, 0xc0, !PT ;  /* 0x000000ff16167812 */ /* 0x000fe400078ec0ff */
[----:B------:R-:W-:Y:S02]  /*a190*/  PRMT R81, R81, 0x5410, R106 ;  /* 0x0000541051517816 */ /* 0x000fe4000000006a */
[----:B------:R-:W-:Y:S01]  /*a1a0*/  PRMT R73, R22, 0x5410, R73 ;  /* 0x0000541016497816 */ /* 0x000fe20000000049 */
[----:B------:R-:W-:Y:S01]  /*a1b0*/  FADD.FTZ R22, R146, R83 ;  /* 0x0000005392167221 */ /* 0x000fe20000010000 */
[----:B------:R-:W-:Y:S01]  /*a1c0*/  PRMT R75, R75, 0x5410, R74 ;  /* 0x000054104b4b7816 */ /* 0x000fe2000000004a */
[----:B------:R-:W3:Y:S01]  /*a1d0*/  LDSM.16.MT88.4 R104, [R116+0x7c00] ;  /* 0x007c00007468783b */ /* 0x000ee20000004200 */
[--C-:B------:R-:W-:Y:S01]  /*a1e0*/  HSET2.LE.AND R88, R21, R136.reuse, PT ;  /* 0x0000008815587233 */ /* 0x100fe20003803000 */
[----:B------:R-:W-:Y:S01]  /*a1f0*/  FADD.FTZ R115, R115, R22 ;  /* 0x0000001673737221 */ /* 0x000fe20000010000 */
[----:B------:R-:W-:Y:S01]  /*a200*/  F2FP.BF16.F32.PACK_AB R21, R148, R137 ;  /* 0x000000899415723e */ /* 0x000fe200000010ff */
[----:B------:R-:W-:Y:S01]  /*a210*/  FADD.FTZ R146, R150, R109 ;  /* 0x0000006d96927221 */ /* 0x000fe20000010000 */
[--C-:B------:R-:W-:Y:S01]  /*a220*/  HSET2.LE.AND R90, R75, R136.reuse, PT ;  /* 0x000000884b5a7233 */ /* 0x100fe20003803000 */
[----:B------:R-:W-:Y:S01]  /*a230*/  FADD.FTZ R112, R112, R115 ;  /* 0x0000007370707221 */ /* 0x000fe20000010000 */
[----:B------:R-:W-:Y:S01]  /*a240*/  LOP3.LUT R88, R88, R21, RZ, 0xc0, !PT ;  /* 0x0000001558587212 */ /* 0x000fe200078ec0ff */
[----:B------:R-:W5:Y:S01]  /*a250*/  LDSM.16.MT88.4 R108, [R116+0x8c00] ;  /* 0x008c0000746c783b */ /* 0x000f620000004200 */
[--C-:B------:R-:W-:Y:S01]  /*a260*/  HSET2.LE.AND R91, R73, R136.reuse, PT ;  /* 0x00000088495b7233 */ /* 0x100fe20003803000 */
[----:B------:R-:W-:Y:S01]  /*a270*/  FADD.FTZ R146, R147, R146 ;  /* 0x0000009293927221 */ /* 0x000fe20000010000 */
[----:B------:R-:W-:Y:S01]  /*a280*/  HSET2.LE.AND R89, R81, R136, PT ;  /* 0x0000008851597233 */ /* 0x000fe20003803000 */
[----:B------:R-:W-:Y:S01]  /*a290*/  FADD.FTZ R112, R23, R112 ;  /* 0x0000007017707221 */ /* 0x000fe20000010000 */
[----:B----4-:R-:W-:Y:S01]  /*a2a0*/  F2FP.BF16.F32.PACK_AB R72, R84, R149 ;  /* 0x000000955448723e */ /* 0x010fe200000010ff */
        /* <DEDUP_REMOVED lines=10> */
[----:B------:R-:W-:Y:S02]  /*a350*/  FADD.FTZ R137, R151, R148 ;  /* 0x0000009497897221 */ /* 0x000fe40000010000 */
[----:B------:R-:W-:Y:S02]  /*a360*/  FADD.FTZ R84, R84, R149 ;  /* 0x0000009554547221 */ /* 0x000fe40000010000 */
[----:B------:R-:W-:Y:S02]  /*a370*/  FADD.FTZ R137, R152, R137 ;  /* 0x0000008998897221 */ /* 0x000fe40000010000 */
[C---:B-1----:R-:W-:Y:S03]  /*a380*/  HMMA.16816.F32.BF16 R72, R88.reuse, R76, R24 ;  /* 0x0000004c5848723c */ /* 0x042fe60000041818 */
[----:B------:R-:W-:Y:S03]  /*a390*/  FADD.FTZ R87, R87, R84 ;  /* 0x0000005457577221 */ /* 0x000fe60000010000 */
[C---:B------:R-:W-:Y:S05]  /*a3a0*/  HMMA.16816.F32.BF16 R76, R88.reuse, R78, R28 ;  /* 0x0000004e584c723c */ /* 0x040fea000004181c */
[----:B------:R-:W-:Y:S01]  /*a3b0*/  FADD.FTZ R146, R86, R87 ;  /* 0x0000005756927221 */ /* 0x000fe20000010000 */
[C---:B--2---:R-:W-:Y:S06]  /*a3c0*/  HMMA.16816.F32.BF16 R80, R88.reuse, R96, R32 ;  /* 0x000000605850723c */ /* 0x044fec0000041820 */
[C---:B------:R-:W-:Y:S06]  /*a3d0*/  HMMA.16816.F32.BF16 R36, R88.reuse, R98, R36 ;  /* 0x000000625824723c */ /* 0x040fec0000041824 */
[C---:B------:R-:W-:Y:S06]  /*a3e0*/  HMMA.16816.F32.BF16 R40, R88.reuse, R100, R40 ;  /* 0x000000645828723c */ /* 0x040fec0000041828 */
[C---:B------:R-:W-:Y:S06]  /*a3f0*/  HMMA.16816.F32.BF16 R44, R88.reuse, R102, R44 ;  /* 0x00000066582c723c */ /* 0x040fec000004182c */
[C---:B---3--:R-:W-:Y:S06]  /*a400*/  HMMA.16816.F32.BF16 R48, R88.reuse, R104, R48 ;  /* 0x000000685830723c */ /* 0x048fec0000041830 */
[C---:B------:R-:W-:Y:S06]  /*a410*/  HMMA.16816.F32.BF16 R52, R88.reuse, R106, R52 ;  /* 0x0000006a5834723c */ /* 0x040fec0000041834 */
[C---:B------:R-:W-:Y:S06]  /*a420*/  HMMA.16816.F32.BF16 R56, R88.reuse, R92, R56 ;  /* 0x0000005c5838723c */ /* 0x040fec0000041838 */
[C---:B------:R-:W-:Y:S06]  /*a430*/  HMMA.16816.F32.BF16 R60, R88.reuse, R94, R60 ;  /* 0x0000005e583c723c */ /* 0x040fec000004183c */
[C---:B-----5:R-:W-:Y:S06]  /*a440*/  HMMA.16816.F32.BF16 R64, R88.reuse, R108, R64 ;  /* 0x0000006c5840723c */ /* 0x060fec0000041840 */
[----:B------:R-:W-:Y:S01]  /*a450*/  HMMA.16816.F32.BF16 R68, R88, R110, R68 ;  /* 0x0000006e5844723c */ /* 0x000fe20000041844 */
[----:B------:R-:W-:Y:S11]  /*a460*/  @!UPT UIADD3 URZ, URZ, URZ, URZ ;  /* 0x0000003f3f3ff290 */ /* 0x000ff6000fffe03f */
[----:B------:R-:W-:Y:S01]  /*a470*/  @!UPT UIADD3 URZ, URZ, URZ, URZ ;  /* 0x0000003f3f3ff290 */ /* 0x000fe2000fffe03f */
[----:B------:R-:W-:Y:S11]  /*a480*/  @P5 BRA `(.L_x_835) ;  /* 0xffffffd800c85947 */ /* 0x000ff6000383ffff */
.L_x_834:
[----:B------:R-:W1:Y:S01]  /*a490*/  SHFL.BFLY PT, R8, R137, 0x2, 0x1f ;  /* 0x0c401f0089087f89 */ /* 0x000e6200000e0000 */
[----:B------:R-:W-:Y:S01]  /*a4a0*/  MOV R7, 0x3f800000 ;  /* 0x3f80000000077802 */ /* 0x000fe20000000f00 */
[----:B------:R-:W-:Y:S01]  /*a4b0*/  ULDC UR4, c[0x0][0x38c] ;  /* 0x0000e30000047ab9 */ /* 0x000fe20000000800 */
[----:B------:R-:W-:Y:S01]  /*a4c0*/  MOV R6, 0x3f800000 ;  /* 0x3f80000000067802 */ /* 0x000fe20000000f00 */
[----:B------:R-:W2:Y:S01]  /*a4d0*/  SHFL.BFLY PT, R9, R146, 0x2, 0x1f ;  /* 0x0c401f0092097f89 */ /* 0x000ea200000e0000 */
[----:B------:R-:W-:Y:S01]  /*a4e0*/  UMOV UR6, 0x400 ;  /* 0x0000040000067882 */ /* 0x000fe20000000000 */
[----:B------:R-:W-:Y:S01]  /*a4f0*/  UISETP.NE.AND UP0, UPT, UR5, -0x1, UPT ;  /* 0xffffffff0500788c */ /* 0x000fe2000bf05270 */
[----:B------:R-:W3:Y:S01]  /*a500*/  S2R R3, SR_TID.X ;  /* 0x0000000000037919 */ /* 0x000ee20000002100 */
[----:B-1----:R-:W-:Y:S01]  /*a510*/  FADD.FTZ R8, R8, R137 ;  /* 0x0000008908087221 */ /* 0x002fe20000010000 */
[----:B--2---:R-:W-:-:S04]  /*a520*/  FADD.FTZ R9, R9, R146 ;  /* 0x0000009209097221 */ /* 0x004fc80000010000 */
[----:B------:R-:W1:Y:S04]  /*a530*/  SHFL.BFLY PT, R5, R8, 0x1, 0x1f ;  /* 0x0c201f0008057f89 */ /* 0x000e6800000e0000 */
[----:B------:R-:W2:Y:S01]  /*a540*/  SHFL.BFLY PT, R4, R9, 0x1, 0x1f ;  /* 0x0c201f0009047f89 */ /* 0x000ea200000e0000 */
[----:B-1----:R-:W-:Y:S01]  /*a550*/  FADD.FTZ R5, R8, R5 ;  /* 0x0000000508057221 */ /* 0x002fe20000010000 */
[----:B---3--:R-:W-:Y:S01]  /*a560*/  SHF.R.S32.HI R8, RZ, 0x1f, R3 ;  /* 0x0000001fff087819 */ /* 0x008fe20000011403 */
[----:B--2---:R-:W-:-:S03]  /*a570*/  FADD.FTZ R4, R9, R4 ;  /* 0x0000000409047221 */ /* 0x004fc60000010000 */
[----:B------:R-:W-:Y:S02]  /*a580*/  FSETP.NE.FTZ.AND P4, PT, R5, RZ, PT ;  /* 0x000000ff0500720b */ /* 0x000fe40003f95000 */
[----:B------:R-:W-:Y:S02]  /*a590*/  LEA.HI R9, R8, R3, RZ, 0x2 ;  /* 0x0000000308097211 */ /* 0x000fe400078f10ff */
[----:B------:R-:W-:Y:S02]  /*a5a0*/  FSETP.NE.FTZ.AND P3, PT, R4, RZ, PT ;  /* 0x000000ff0400720b */ /* 0x000fe40003f75000 */
[----:B------:R-:W-:Y:S02]  /*a5b0*/  SHF.R.S32.HI R10, RZ, 0x2, R9 ;  /* 0x00000002ff0a7819 */ /* 0x000fe40000011409 */
[----:B------:R-:W-:Y:S02]  /*a5c0*/  LOP3.LUT R14, R9, 0xfffffffc, RZ, 0xc0, !PT ;  /* 0xfffffffc090e7812 */ /* 0x000fe400078ec0ff */
[----:B------:R-:W-:-:S03]  /*a5d0*/  SHF.R.S32.HI R11, RZ, 0x1f, R10 ;  /* 0x0000001fff0b7819 */ /* 0x000fc6000001140a */
[----:B------:R-:W1:Y:S01]  /*a5e0*/  @P4 MUFU.RCP R7, R5 ;  /* 0x0000000500074308 */ /* 0x000e620000001000 */
[----:B------:R-:W-:Y:S01]  /*a5f0*/  LEA.HI R11, R11, R10, RZ, 0x3 ;  /* 0x0000000a0b0b7211 */ /* 0x000fe200078f18ff */
[----:B------:R-:W-:-:S03]  /*a600*/  IMAD.IADD R13, R3, 0x1, -R14 ;  /* 0x00000001030d7824 */ /* 0x000fc600078e0a0e */
[----:B------:R-:W-:-:S03]  /*a610*/  LOP3.LUT R11, R11, 0xfffffff8, RZ, 0xc0, !PT ;  /* 0xfffffff80b0b7812 */ /* 0x000fc600078ec0ff */
[----:B------:R-:W2:Y:S01]  /*a620*/  @P3 MUFU.RCP R6, R4 ;  /* 0x0000000400063308 */ /* 0x000ea20000001000 */
[----:B------:R-:W-:Y:S01]  /*a630*/  IADD3 R11, R10, -R11, RZ ;  /* 0x8000000b0a0b7210 */ /* 0x000fe20007ffe0ff */
[----:B-1----:R-:W-:-:S04]  /*a640*/  FMUL.FTZ R7, R7, UR4 ;  /* 0x0000000407077c20 */ /* 0x002fc80008410000 */
[C---:B------:R-:W-:Y:S01]  /*a650*/  FMUL.FTZ R72, R7.reuse, R72 ;  /* 0x0000004807487220 */ /* 0x040fe20000410000 */
[C---:B------:R-:W-:Y:S01]  /*a660*/  FMUL.FTZ R73, R7.reuse, R73 ;  /* 0x0000004907497220 */ /* 0x040fe20000410000 */
[C---:B------:R-:W-:Y:S01]  /*a670*/  FMUL.FTZ R76, R7.reuse, R76 ;  /* 0x0000004c074c7220 */ /* 0x040fe20000410000 */
[C---:B------:R-:W-:Y:S01]  /*a680*/  FMUL.FTZ R77, R7.reuse, R77 ;  /* 0x0000004d074d7220 */ /* 0x040fe20000410000 */
[----:B--2---:R-:W-:Y:S01]  /*a690*/  FMUL.FTZ R6, R6, UR4 ;  /* 0x0000000406067c20 */ /* 0x004fe20008410000 */
[----:B------:R-:W1:Y:S01]  /*a6a0*/  S2UR UR4, SR_CgaCtaId ;  /* 0x00000000000479c3 */ /* 0x000e620000008800 */
        /* <DEDUP_REMOVED lines=28> */
[----:B------:R-:W-:Y:S01]  /*a870*/  LEA.HI R8, R11, R11, RZ, 0x1 ;  /* 0x0000000b0b087211 */ /* 0x000fe200078f08ff */
[C---:B------:R-:W-:Y:S01]  /*a880*/  FMUL.FTZ R36, R7.reuse, R36 ;  /* 0x0000002407247220 */ /* 0x040fe20000410000 */
[----:B------:R-:W-:Y:S01]  /*a890*/  SHF.R.S32.HI R12, RZ, 0x5, R6 ;  /* 0x00000005ff0c7819 */ /* 0x000fe20000011406 */
[----:B------:R-:W-:Y:S01]  /*a8a0*/  FMUL.FTZ R37, R7, R37 ;  /* 0x0000002507257220 */ /* 0x000fe20000410000 */
[----:B------:R-:W-:Y:S01]  /*a8b0*/  LOP3.LUT R16, R8, 0x3fffffe, RZ, 0xc0, !PT ;  /* 0x03fffffe08107812 */ /* 0x000fe200078ec0ff */
[----:B------:R-:W-:Y:S01]  /*a8c0*/  @UP0 ULDC.64 UR6, c[0x0][0x298] ;  /* 0x0000a60000060ab9 */ /* 0x000fe20000000a00 */
[----:B------:R-:W-:Y:S01]  /*a8d0*/  SHF.R.S32.HI R8, RZ, 0x1, R8 ;  /* 0x00000001ff087819 */ /* 0x000fe20000011408 */
[----:B------:R-:W-:Y:S01]  /*a8e0*/  IMAD R13, R12, 0x100, R13 ;  /* 0x000001000c0d7824 */ /* 0x000fe200078e020d */
[----:B------:R-:W-:Y:S01]  /*a8f0*/  IADD3 R16, R11, -R16, RZ ;  /* 0x800000100b107210 */ /* 0x000fe20007ffe0ff */
[----:B------:R-:W-:Y:S01]  /*a900*/  @UP0 UIMAD.WIDE.U32 UR10, UR5, UR6, URZ ;  /* 0x00000006050a02a5 */ /* 0x000fe2000f8e003f */
[C---:B------:R-:W-:Y:S01]  /*a910*/  SHF.L.U32 R11, R8.reuse, 0x6, RZ ;  /* 0x00000006080b7819 */ /* 0x040fe200000006ff */
[C---:B------:R-:W-:Y:S01]  /*a920*/  FMUL.FTZ R40, R7.reuse, R40 ;  /* 0x0000002807287220 */ /* 0x040fe20000410000 */
[----:B------:R-:W-:Y:S01]  /*a930*/  LOP3.LUT R14, R8, 0x1, RZ, 0xc0, !PT ;  /* 0x00000001080e7812 */ /* 0x000fe200078ec0ff */
[----:B------:R-:W-:Y:S01]  /*a940*/  FMUL.FTZ R41, R7, R41 ;  /* 0x0000002907297220 */ /* 0x000fe20000410000 */
[----:B------:R-:W-:Y:S01]  /*a950*/  LOP3.LUT R11, R11, 0xc0, RZ, 0xc0, !PT ;  /* 0x000000c00b0b7812 */ /* 0x000fe200078ec0ff */
[C---:B------:R-:W-:Y:S01]  /*a960*/  FMUL.FTZ R44, R7.reuse, R44 ;  /* 0x0000002c072c7220 */ /* 0x040fe20000410000 */
[----:B------:R-:W-:Y:S01]  /*a970*/  LEA R13, R16, R13, 0x4 ;  /* 0x0000000d100d7211 */ /* 0x000fe200078e20ff */
[----:B------:R-:W-:Y:S01]  /*a980*/  FMUL.FTZ R45, R7, R45 ;  /* 0x0000002d072d7220 */ /* 0x000fe20000410000 */
[----:B------:R-:W-:Y:S01]  /*a990*/  LEA.HI R16, R11, R11, RZ, 0x1d ;  /* 0x0000000b0b107211 */ /* 0x000fe200078fe8ff */
[C---:B------:R-:W-:Y:S01]  /*a9a0*/  FMUL.FTZ R48, R7.reuse, R48 ;  /* 0x0000003007307220 */ /* 0x040fe20000410000 */
[----:B------:R-:W-:Y:S01]  /*a9b0*/  ISETP.NE.U32.AND P1, PT, R14, 0x1, PT ;  /* 0x000000010e00780c */ /* 0x000fe20003f25070 */
[----:B------:R-:W-:Y:S01]  /*a9c0*/  FMUL.FTZ R49, R7, R49 ;  /* 0x0000003107317220 */ /* 0x000fe20000410000 */
[----:B------:R-:W-:Y:S01]  /*a9d0*/  LEA R13, R13, R16, 0x1 ;  /* 0x000000100d0d7211 */ /* 0x000fe200078e08ff */
[----:B------:R-:W1:Y:S01]  /*a9e0*/  S2R R14, SR_TID.X ;  /* 0x00000000000e7919 */ /* 0x000e620000002100 */
[----:B------:R-:W-:Y:S01]  /*a9f0*/  LOP3.LUT P0, RZ, R8, 0x2, RZ, 0xc0, !PT ;  /* 0x0000000208ff7812 */ /* 0x000fe2000780c0ff */
[----:B------:R-:W-:Y:S01]  /*aa00*/  FMUL.FTZ R52, R7, R52 ;  /* 0x0000003407347220 */ /* 0x000fe20000410000 */
[----:B------:R-:W-:Y:S01]  /*aa10*/  LEA R13, R13, UR4, 0x1 ;  /* 0x000000040d0d7c11 */ /* 0x000fe2000f8e08ff */
[C---:B------:R-:W-:Y:S01]  /*aa20*/  FMUL.FTZ R53, R7.reuse, R53 ;  /* 0x0000003507357220 */ /* 0x040fe20000410000 */
[----:B------:R-:W-:Y:S01]  /*aa30*/  MOV R8, 0x20 ;  /* 0x0000002000087802 */ /* 0x000fe20000000f00 */
[----:B------:R-:W-:Y:S01]  /*aa40*/  FMUL.FTZ R56, R7, R56 ;  /* 0x0000003807387220 */ /* 0x000fe20000410000 */
[----:B------:R-:W-:Y:S01]  /*aa50*/  F2FP.BF16.F32.PACK_AB R72, R73, R72 ;  /* 0x000000484948723e */ /* 0x000fe200000010ff */
[----:B------:R-:W-:Y:S01]  /*aa60*/  VIADD R11, R13, 0xfffffff0 ;  /* 0xfffffff00d0b7836 */ /* 0x000fe20000000000 */
[----:B------:R-:W-:Y:S01]  /*aa70*/  SEL R8, R8, 0xffffffe0, !P0 ;  /* 0xffffffe008087807 */ /* 0x000fe20004000000 */
[----:B------:R-:W-:Y:S01]  /*aa80*/  FMUL.FTZ R57, R7, R57 ;  /* 0x0000003907397220 */ /* 0x000fe20000410000 */
[----:B------:R-:W-:Y:S01]  /*aa90*/  @P1 IADD3 R11, R13, 0x10, RZ ;  /* 0x000000100d0b1810 */ /* 0x000fe20007ffe0ff */
[----:B------:R2:W-:Y:S01]  /*aaa0*/  STS [R13], R72 ;  /* 0x000000480d007388 */ /* 0x0005e20000000800 */
[----:B------:R-:W-:Y:S01]  /*aab0*/  F2FP.BF16.F32.PACK_AB R74, R75, R74 ;  /* 0x0000004a4b4a723e */ /* 0x000fe200000010ff */
[----:B------:R-:W-:Y:S01]  /*aac0*/  FMUL.FTZ R60, R7, R60 ;  /* 0x0000003c073c7220 */ /* 0x000fe20000410000 */
[----:B------:R-:W-:Y:S01]  /*aad0*/  F2FP.BF16.F32.PACK_AB R76, R77, R76 ;  /* 0x0000004c4d4c723e */ /* 0x000fe200000010ff */
[----:B------:R-:W-:Y:S01]  /*aae0*/  FMUL.FTZ R61, R7, R61 ;  /* 0x0000003d073d7220 */ /* 0x000fe20000410000 */
[----:B------:R-:W-:Y:S01]  /*aaf0*/  F2FP.BF16.F32.PACK_AB R78, R79, R78 ;  /* 0x0000004e4f4e723e */ /* 0x000fe200000010ff */
[----:B------:R2:W-:Y:S01]  /*ab00*/  STS [R13+0x200], R74 ;  /* 0x0002004a0d007388 */ /* 0x0005e20000000800 */
[----:B------:R-:W-:Y:S01]  /*ab10*/  F2FP.BF16.F32.PACK_AB R80, R81, R80 ;  /* 0x000000505150723e */ /* 0x000fe200000010ff */
[----:B------:R-:W-:Y:S01]  /*ab20*/  FMUL.FTZ R64, R7, R64 ;  /* 0x0000004007407220 */ /* 0x000fe20000410000 */
[----:B------:R-:W-:Y:S01]  /*ab30*/  F2FP.BF16.F32.PACK_AB R82, R83, R82 ;  /* 0x000000525352723e */ /* 0x000fe200000010ff */
[----:B------:R2:W-:Y:S01]  /*ab40*/  STS [R11], R76 ;  /* 0x0000004c0b007388 */ /* 0x0005e20000000800 */
[----:B------:R-:W-:Y:S01]  /*ab50*/  IADD3 R15, R13, R8, RZ ;  /* 0x000000080d0f7210 */ /* 0x000fe20007ffe0ff */
[----:B------:R-:W-:Y:S01]  /*ab60*/  FMUL.FTZ R65, R7, R65 ;  /* 0x0000004107417220 */ /* 0x000fe20000410000 */
[----:B------:R-:W-:Y:S01]  /*ab70*/  F2FP.BF16.F32.PACK_AB R36, R37, R36 ;  /* 0x000000242524723e */ /* 0x000fe200000010ff */
[----:B------:R2:W-:Y:S01]  /*ab80*/  STS [R11+0x200], R78 ;  /* 0x0002004e0b007388 */ /* 0x0005e20000000800 */
[----:B------:R-:W-:Y:S01]  /*ab90*/  IADD3 R17, R8, R11, RZ ;  /* 0x0000000b08117210 */ /* 0x000fe20007ffe0ff */
[C---:B------:R-:W-:Y:S01]  /*aba0*/  FMUL.FTZ R68, R7.reuse, R68 ;  /* 0x0000004407447220 */ /* 0x040fe20000410000 */
[----:B------:R-:W-:Y:S01]  /*abb0*/  PLOP3.LUT P0, PT, PT, PT, UP0, 0x80, 0x0 ;  /* 0x000000000000781c */ /* 0x000fe20003f0f008 */
[----:B------:R2:W-:Y:S01]  /*abc0*/  STS [R15], R80 ;  /* 0x000000500f007388 */ /* 0x0005e20000000800 */
[----:B------:R-:W-:Y:S01]  /*abd0*/  FMUL.FTZ R7, R7, R69 ;  /* 0x0000004507077220 */ /* 0x000fe20000410000 */
[----:B------:R-:W-:Y:S01]  /*abe0*/  @UP0 UIMAD UR7, UR5, UR7, UR11 ;  /* 0x00000007050702a4 */ /* 0x000fe2000f8e020b */
[----:B------:R-:W-:Y:S01]  /*abf0*/  F2FP.BF16.F32.PACK_AB R38, R39, R38 ;  /* 0x000000262726723e */ /* 0x000fe200000010ff */
[----:B------:R2:W-:Y:S01]  /*ac00*/  STS [R15+0x200], R82 ;  /* 0x000200520f007388 */ /* 0x0005e20000000800 */
[----:B------:R-:W-:-:S02]  /*ac10*/  F2FP.BF16.F32.PACK_AB R40, R41, R40 ;  /* 0x000000282928723e */ /* 0x000fc400000010ff */
[----:B------:R-:W-:Y:S01]  /*ac20*/  F2FP.BF16.F32.PACK_AB R42, R43, R42 ;  /* 0x0000002a2b2a723e */ /* 0x000fe200000010ff */
[----:B------:R2:W-:Y:S01]  /*ac30*/  STS [R17], R36 ;  /* 0x0000002411007388 */ /* 0x0005e20000000800 */
        /* <DEDUP_REMOVED lines=13> */
[----:B------:R-:W-:Y:S01]  /*ad10*/  F2FP.BF16.F32.PACK_AB R70, R71, R70 ;  /* 0x000000464746723e */ /* 0x000fe200000010ff */
[----:B-12---:R-:W-:Y:S06]  /*ad20*/  @P0 BRA `(.L_x_838) ;  /* 0x00000000001c0947 */ /* 0x006fec0003800000 */
[----:B------:R-:W1:Y:S01]  /*ad30*/  S2UR UR8, SR_CTAID.Y ;  /* 0x00000000000879c3 */ /* 0x000e620000002600 */
[----:B------:R-:W-:Y:S01]  /*ad40*/  ULDC.64 UR6, c[0x0][0x290] ;  /* 0x0000a40000067ab9 */ /* 0x000fe20000000a00 */
[----:B-1----:R-:W-:Y:S02]  /*ad50*/  USHF.R.S32.HI UR4, URZ, 0x1f, UR8 ;  /* 0x0000001f3f047899 */ /* 0x002fe40008011408 */
[----:B------:R-:W-:Y:S02]  /*ad60*/  UIMAD.WIDE.U32 UR10, UR8, UR6, URZ ;  /* 0x00000006080a72a5 */ /* 0x000fe4000f8e003f */
[----:B------:R-:W-:-:S04]  /*ad70*/  UIMAD UR4, UR4, UR6, URZ ;  /* 0x00000006040472a4 */ /* 0x000fc8000f8e023f */
[----:B------:R-:W-:-:S04]  /*ad80*/  UIMAD UR7, UR8, UR7, UR4 ;  /* 0x00000007080772a4 */ /* 0x000fc8000f8e0204 */
[----:B------:R-:W-:-:S12]  /*ad90*/  UIADD3 UR7, UR11, UR7, URZ ;  /* 0x000000070b077290 */ /* 0x000fd8000fffe03f */
.L_x_838:
[----:B------:R-:W-:Y:S01]  /*ada0*/  ULDC.U8 UR6, c[0x0][0x3d9] ;  /* 0x0000f64000067ab9 */ /* 0x000fe20000000000 */
[----:B------:R-:W-:Y:S01]  /*adb0*/  STS [R17+0x200], R38 ;  /* 0x0002002611007388 */ /* 0x000fe20000000800 */
[----:B------:R-:W-:Y:S01]  /*adc0*/  ISETP.NE.AND P1, PT, RZ, UR6, PT ;  /* 0x00000006ff007c0c */ /* 0x000fe2000bf25270 */
[----:B------:R-:W-:Y:S01]  /*add0*/  ULDC.U8 UR9, c[0x0][0x3d8] ;  /* 0x0000f60000097ab9 */ /* 0x000fe20000000000 */
[----:B------:R-:W1:Y:S01]  /*ade0*/  @P4 MUFU.LG2 R5, R5 ;  /* 0x0000000500054308 */ /* 0x000e620000000c00 */
[----:B------:R-:W-:Y:S01]  /*adf0*/  STS [R13+0x1000], R40 ;  /* 0x001000280d007388 */ /* 0x000fe20000000800 */
[----:B------:R-:W-:Y:S01]  /*ae00*/  ISETP.NE.AND P2, PT, RZ, UR9, PT ;  /* 0x00000009ff007c0c */ /* 0x000fe2000bf45270 */
[----:B------:R-:W2:Y:S02]  /*ae10*/  S2UR UR4, SR_CTAID.X ;  /* 0x00000000000479c3 */ /* 0x000ea40000002500 */
[----:B------:R-:W-:Y:S01]  /*ae20*/  STS [R13+0x1200], R42 ;  /* 0x0012002a0d007388 */ /* 0x000fe20000000800 */
[----:B------:R-:W-:-:S03]  /*ae30*/  ISETP.EQ.AND P2, PT, RZ, UR6, P2 ;  /* 0x00000006ff007c0c */ /* 0x000fc60009742270 */
[----:B------:R-:W-:Y:S02]  /*ae40*/  STS [R11+0x1000], R44 ;  /* 0x0010002c0b007388 */ /* 0x000fe40000000800 */
[----:B------:R-:W3:Y:S02]  /*ae50*/  @P1 LDC.64 R18, c[0x0][0x2c0] ;  /* 0x0000b000ff121b82 */ /* 0x000ee40000000a00 */
[----:B------:R-:W-:Y:S04]  /*ae60*/  STS [R11+0x1200], R46 ;  /* 0x0012002e0b007388 */ /* 0x000fe80000000800 */
[----:B------:R-:W-:Y:S02]  /*ae70*/  STS [R15+0x1000], R48 ;  /* 0x001000300f007388 */ /* 0x000fe40000000800 */
[----:B------:R-:W-:-:S02]  /*ae80*/  @!P2 PLOP3.LUT P0, PT, PT, PT, PT, 0x8, 0x0 ;  /* 0x000000000000a81c */ /* 0x000fc40003f0e170 */
[----:B------:R-:W-:Y:S01]  /*ae90*/  @!P2 CS2R R30, SRZ ;  /* 0x00000000001ea805 */ /* 0x000fe2000001ff00 */
[----:B------:R-:W-:Y:S04]  /*aea0*/  STS [R15+0x1200], R50 ;  /* 0x001200320f007388 */ /* 0x000fe80000000800 */
[----:B------:R-:W-:Y:S04]  /*aeb0*/  STS [R17+0x1000], R52 ;  /* 0x0010003411007388 */ /* 0x000fe80000000800 */
[----:B------:R-:W-:Y:S04]  /*aec0*/  STS [R17+0x1200], R54 ;  /* 0x0012003611007388 */ /* 0x000fe80000000800 */
[----:B------:R-:W-:Y:S01]  /*aed0*/  STS [R13+0x2000], R56 ;  /* 0x002000380d007388 */ /* 0x000fe20000000800 */
[----:B---3--:R-:W-:-:S03]  /*aee0*/  @P1 IMAD R24, R19, R18, RZ ;  /* 0x0000001213181224 */ /* 0x008fc600078e02ff */
[----:B------:R3:W-:Y:S04]  /*aef0*/  STS [R13+0x2200], R58 ;  /* 0x0022003a0d007388 */ /* 0x0007e80000000800 */
[----:B------:R-:W-:Y:S04]  /*af00*/  STS [R11+0x2000], R60 ;  /* 0x0020003c0b007388 */ /* 0x000fe80000000800 */
[----:B------:R4:W-:Y:S04]  /*af10*/  STS [R11+0x2200], R62 ;  /* 0x0022003e0b007388 */ /* 0x0009e80000000800 */
[----:B------:R-:W-:Y:S04]  /*af20*/  STS [R15+0x2000], R64 ;  /* 0x002000400f007388 */ /* 0x000fe80000000800 */
[----:B------:R5:W-:Y:S01]  /*af30*/  STS [R15+0x2200], R66 ;  /* 0x002200420f007388 */ /* 0x000be20000000800 */
[----:B------:R-:W1:Y:S01]  /*af40*/  S2R R8, SR_CTAID.Y ;  /* 0x0000000000087919 */ /* 0x000e620000002600 */
[----:B------:R-:W1:Y:S01]  /*af50*/  S2R R7, SR_CTAID.Z ;  /* 0x0000000000077919 */ /* 0x000e620000002700 */
[----:B---3--:R-:W-:Y:S01]  /*af60*/  SHF.R.S32.HI R13, RZ, 0x1f, R14 ;  /* 0x0000001fff0d7819 */ /* 0x008fe2000001140e */
[----:B------:R3:W-:Y:S03]  /*af70*/  STS [R17+0x2000], R68 ;  /* 0x0020004411007388 */ /* 0x0007e60000000800 */
[----:B------:R-:W-:Y:S01]  /*af80*/  LEA.HI R25, R13, R14, RZ, 0x5 ;  /* 0x0000000e0d197211 */ /* 0x000fe200078f28ff */
[----:B------:R3:W-:Y:S01]  /*af90*/  STS [R17+0x2200], R70 ;  /* 0x0022004611007388 */ /* 0x0007e20000000800 */
[----:B----4-:R-:W4:Y:S02]  /*afa0*/  @P1 LDC R11, c[0x0][0x2c0] ;  /* 0x0000b000ff0b1b82 */ /* 0x010f240000000800 */
[----:B------:R-:W-:Y:S01]  /*afb0*/  LOP3.LUT R25, R25, 0xffffffe0, RZ, 0xc0, !PT ;  /* 0xffffffe019197812 */ /* 0x000fe200078ec0ff */
[----:B-----5:R-:W-:Y:S01]  /*afc0*/  @P1 IMAD.MOV.U32 R15, RZ, RZ, 0x1 ;  /* 0x00000001ff0f1424 */ /* 0x020fe200078e00ff */
[----:B--2---:R-:W-:Y:S06]  /*afd0*/  @!P2 BRA `(.L_x_839) ;  /* 0x000000000020a947 */ /* 0x004fec0003800000 */
[----:B------:R-:W2:Y:S01]  /*afe0*/  S2UR UR6, SR_CTAID.Y ;  /* 0x00000000000679c3 */ /* 0x000ea20000002600 */
[----:B------:R-:W-:Y:S01]  /*aff0*/  ULDC UR8, c[0x0][0x2c4] ;  /* 0x0000b10000087ab9 */ /* 0x000fe20000000800 */
[----:B------:R-:W-:Y:S01]  /*b000*/  PLOP3.LUT P0, PT, PT, PT, PT, 0x80, 0x0 ;  /* 0x000000000000781c */ /* 0x000fe20003f0f070 */
[----:B--2---:R-:W-:-:S04]  /*b010*/  UIMAD UR6, UR6, UR8, URZ ;  /* 0x00000008060672a4 */ /* 0x004fc8000f8e023f */
[----:B------:R-:W-:-:S04]  /*b020*/  USEL UR6, UR6, UR5, !UP0 ;  /* 0x0000000506067287 */ /* 0x000fc8000c000000 */
[----:B------:R-:W-:Y:S02]  /*b030*/  USHF.R.S32.HI UR5, URZ, 0x1f, UR6 ;  /* 0x0000001f3f057899 */ /* 0x000fe40008011406 */
[----:B------:R-:W-:-:S04]  /*b040*/  IMAD.U32 R30, RZ, RZ, UR6 ;  /* 0x00000006ff1e7e24 */ /* 0x000fc8000f8e00ff */
[----:B------:R-:W-:Y:S02]  /*b050*/  MOV R31, UR5 ;  /* 0x00000005001f7c02 */ /* 0x000fe40008000f00 */
.L_x_839:
[----:B------:R-:W-:Y:S05]  /*b060*/  @P1 BRA `(.L_x_840) ;  /* 0x0000000000181947 */ /* 0x000fea0003800000 */
[----:B------:R-:W2:Y:S01]  /*b070*/  LDC R24, c[0x0][0x2c4] ;  /* 0x0000b100ff187b82 */ /* 0x000ea20000000800 */
[----:B------:R-:W-:Y:S02]  /*b080*/  ISETP.NE.AND P1, PT, RZ, UR9, PT ;  /* 0x00000009ff007c0c */ /* 0x000fe4000bf25270 */
[----:B----4-:R-:W-:-:S05]  /*b090*/  MOV R11, 0x1 ;  /* 0x00000001000b7802 */ /* 0x010fca0000000f00 */
[----:B------:R-:W4:Y:S08]  /*b0a0*/  LDC R15, c[0x0][0x270] ;  /* 0x00009c00ff0f7b82 */ /* 0x000f300000000800 */
[----:B--2---:R-:W4:Y:S02]  /*b0b0*/  @P1 LDC R24, c[0x0][0x2e4] ;  /* 0x0000b900ff181b82 */ /* 0x004f240000000800 */
[----:B----4-:R-:W-:-:S07]  /*b0c0*/  IMAD R15, R24, R15, RZ ;  /* 0x0000000f180f7224 */ /* 0x010fce00078e02ff */
.L_x_840:
[----:B------:R-:W-:Y:S01]  /*b0d0*/  BAR.SYNC.DEFER_BLOCKING 0x0 ;  /* 0x0000000000007b1d */ /* 0x000fe20000010000 */
[----:B------:R-:W-:Y:S01]  /*b0e0*/  LOP3.LUT R6, R6, 0xffffffe0, RZ, 0xc0, !PT ;  /* 0xffffffe006067812 */ /* 0x000fe200078ec0ff */
[----:B-1----:R-:W-:Y:S01]  /*b0f0*/  IMAD R8, R8, R15, RZ ;  /* 0x0000000f08087224 */ /* 0x002fe200078e02ff */
[----:B------:R-:W-:Y:S01]  /*b100*/  LEA.HI R13, R13, R14, RZ, 0x2 ;  /* 0x0000000e0d0d7211 */ /* 0x000fe200078f10ff */
[----:B------:R-:W-:Y:S01]  /*b110*/  IMAD.IADD R14, R14, 0x1, -R25 ;  /* 0x000000010e0e7824 */ /* 0x000fe200078e0a19 */
[----:B------:R-:W-:-:S03]  /*b120*/  SHF.R.S32.HI R25, RZ, 0x1f, R12 ;  /* 0x0000001fff197819 */ /* 0x000fc6000001140c */
[----:B------:R-:W1:Y:S01]  /*b130*/  @P4 LDC R29, c[0x0][0x2e8] ;  /* 0x0000ba00ff1d4b82 */ /* 0x000e620000000800 */
[----:B------:R-:W2:Y:S01]  /*b140*/  @P3 MUFU.LG2 R4, R4 ;  /* 0x0000000400043308 */ /* 0x000ea20000000c00 */
[----:B------:R-:W-:Y:S01]  /*b150*/  IMAD.IADD R6, R3, 0x1, -R6 ;  /* 0x0000000103067824 */ /* 0x000fe200078e0a06 */
[----:B------:R-:W-:Y:S01]  /*b160*/  LEA.HI R25, R25, R12, RZ, 0x2 ;  /* 0x0000000c19197211 */ /* 0x000fe200078f10ff */
[----:B------:R-:W-:Y:S01]  /*b170*/  UIMAD UR6, UR4, -0x40, UR13 ;  /* 0xffffffc0040678a4 */ /* 0x000fe2000f8e020d */
[----:B------:R-:W-:Y:S01]  /*b180*/  SHF.R.S32.HI R3, RZ, 0x1f, R14 ;  /* 0x0000001fff037819 */ /* 0x000fe2000001140e */
[----:B------:R-:W-:Y:S01]  /*b190*/  @P4 FMUL.FTZ R5, R5, 0.69314718246459960938 ;  /* 0x3f31721805054820 */ /* 0x000fe20000410000 */
[----:B------:R-:W-:Y:S01]  /*b1a0*/  LOP3.LUT P5, RZ, R6, 0x3, RZ, 0xc0, !PT ;  /* 0x0000000306ff7812 */ /* 0x000fe200078ac0ff */
[----:B------:R-:W5:Y:S01]  /*b1b0*/  @P3 LDC R27, c[0x0][0x2e8] ;  /* 0x0000ba00ff1b3b82 */ /* 0x000f620000000800 */
[----:B------:R-:W-:Y:S01]  /*b1c0*/  SEL R8, R8, RZ, !P0 ;  /* 0x000000ff08087207 */ /* 0x000fe20004000000 */
[----:B----4-:R-:W-:Y:S01]  /*b1d0*/  IMAD R6, R11, UR4, RZ ;  /* 0x000000040b067c24 */ /* 0x010fe2000f8e02ff */
[----:B------:R-:W-:Y:S01]  /*b1e0*/  LOP3.LUT R25, R25, 0xffffffc, RZ, 0xc0, !PT ;  /* 0x0ffffffc19197812 */ /* 0x000fe200078ec0ff */
[----:B------:R-:W-:Y:S01]  /*b1f0*/  BSSY B0, `(.L_x_841) ;  /* 0x0000026000007945 */ /* 0x000fe20003800000 */
[----:B------:R-:W-:Y:S01]  /*b200*/  LEA.HI R3, R3, R14, RZ, 0x2 ;  /* 0x0000000e03037211 */ /* 0x000fe200078f10ff */
[----:B------:R-:W-:Y:S01]  /*b210*/  IMAD.SHL.U32 R6, R6, 0x40, RZ ;  /* 0x0000004006067824 */ /* 0x000fe200078e00ff */
[----:B------:R-:W-:Y:S01]  /*b220*/  ISETP.GE.AND P2, PT, R10, UR6, PT ;  /* 0x000000060a007c0c */ /* 0x000fe2000bf46270 */
[----:B------:R-:W-:Y:S01]  /*b230*/  IMAD R15, R7, R24, R8 ;  /* 0x00000018070f7224 */ /* 0x000fe200078e0208 */
[----:B------:R4:W4:Y:S01]  /*b240*/  LDS.128 R20, [R122+0x800] ;  /* 0x000800007a147984 */ /* 0x0009220000000c00 */
[----:B------:R-:W-:Y:S01]  /*b250*/  IMAD.IADD R25, R12, 0x1, -R25 ;  /* 0x000000010c197824 */ /* 0x000fe200078e0a19 */
[----:B------:R-:W-:Y:S01]  /*b260*/  SHF.R.S32.HI R12, RZ, 0x2, R3 ;  /* 0x00000002ff0c7819 */ /* 0x000fe20000011403 */
[----:B--2---:R-:W-:Y:S01]  /*b270*/  @P3 FMUL.FTZ R33, R4, 0.69314718246459960938 ;  /* 0x3f31721804213820 */ /* 0x004fe20000410000 */
[----:B---3--:R2:W3:Y:S01]  /*b280*/  LDS.128 R16, [R122+0x1800] ;  /* 0x001800007a107984 */ /* 0x0084e20000000c00 */
[----:B------:R-:W-:Y:S01]  /*b290*/  SHF.R.S32.HI R3, RZ, 0x1f, R6 ;  /* 0x0000001fff037819 */ /* 0x000fe20000011406 */
[----:B------:R-:W-:Y:S01]  /*b2a0*/  IMAD.MOV.U32 R8, RZ, RZ, 0x7f800000 ;  /* 0x7f800000ff087424 */ /* 0x000fe200078e00ff */
[--C-:B------:R-:W-:Y:S01]  /*b2b0*/  IADD3 R6, P1, P0, R6, R30, R15.reuse ;  /* 0x0000001e06067210 */ /* 0x100fe2000783e00f */
[----:B------:R-:W-:Y:S01]  /*b2c0*/  IMAD.MOV.U32 R10, RZ, RZ, 0x7f800000 ;  /* 0x7f800000ff0a7424 */ /* 0x000fe200078e00ff */
[----:B------:R-:W-:Y:S01]  /*b2d0*/  SHF.R.S32.HI R30, RZ, 0x1f, R15 ;  /* 0x0000001fff1e7819 */ /* 0x000fe2000001140f */
[----:B------:R-:W-:-:S02]  /*b2e0*/  IMAD R12, R25, 0x10, R12 ;  /* 0x00000010190c7824 */ /* 0x000fc400078e020c */
[----:B-1----:R-:W-:Y:S01]  /*b2f0*/  @P4 FFMA.FTZ R8, R2, R29, R5 ;  /* 0x0000001d02084223 */ /* 0x002fe20000010005 */
[----:B------:R-:W-:Y:S01]  /*b300*/  IADD3.X R30, R3, R31, R30, P1, P0 ;  /* 0x0000001f031e7210 */ /* 0x000fe20000fe041e */
[----:B-----5:R-:W-:Y:S01]  /*b310*/  @P3 FFMA.FTZ R10, R0, R27, R33 ;  /* 0x0000001b000a3223 */ /* 0x020fe20000010021 */
[----:B--2-4-:R-:W-:Y:S06]  /*b320*/  @P5 BRA `(.L_x_842) ;  /* 0x0000000000485947 */ /* 0x014fec0003800000 */
[----:B------:R-:W-:Y:S01]  /*b330*/  UIMAD UR5, UR4, -0x40, UR13 ;  /* 0xffffffc0040578a4 */ /* 0x000fe2000f8e020d */
[----:B------:R-:W-:-:S05]  /*b340*/  VIADD R0, R12, 0x8 ;  /* 0x000000080c007836 */ /* 0x000fca0000000000 */
[----:B------:R-:W-:Y:S02]  /*b350*/  ISETP.GE.AND P4, PT, R12, UR5, PT ;  /* 0x000000050c007c0c */ /* 0x000fe4000bf86270 */
[----:B------:R-:W-:-:S11]  /*b360*/  ISETP.GE.AND P3, PT, R0, UR5, PT ;  /* 0x0000000500007c0c */ /* 0x000fd6000bf66270 */
        /* <DEDUP_REMOVED lines=14> */
.L_x_842:
[----:B------:R-:W-:Y:S05]  /*b450*/  BSYNC B0 ;  /* 0x0000000000007941 */ /* 0x000fea0003800000 */
.L_x_841:
[----:B------:R-:W-:Y:S01]  /*b460*/  SHF.R.S32.HI R0, RZ, 0x1f, R132 ;  /* 0x0000001fff007819 */ /* 0x000fe20000011484 */
[----:B------:R-:W-:Y:S01]  /*b470*/  ULDC.64 UR4, c[0x0][0x2a0] ;  /* 0x0000a80000047ab9 */ /* 0x000fe20000000a00 */
[----:B-1----:R-:W-:Y:S01]  /*b480*/  SHF.R.S32.HI R2, RZ, 0x1f, R7 ;  /* 0x0000001fff027819 */ /* 0x002fe20000011407 */
[----:B------:R-:W-:Y:S01]  /*b490*/  BSSY B0, `(.L_x_843) ;  /* 0x0000021000007945 */ /* 0x000fe20003800000 */
[----:B------:R-:W-:Y:S02]  /*b4a0*/  IADD3 R24, P0, R132, UR10, RZ ;  /* 0x0000000a84187c10 */ /* 0x000fe4000ff1e0ff */
[----:B------:R-:W-:Y:S02]  /*b4b0*/  SHF.R.S32.HI R4, RZ, 0x2, R13 ;  /* 0x00000002ff047819 */ /* 0x000fe4000001140d */
[----:B------:R-:W-:Y:S01]  /*b4c0*/  IADD3.X R25, R0, UR7, RZ, P0, !PT ;  /* 0x0000000700197c10 */ /* 0x000fe200087fe4ff */
[----:B------:R-:W-:Y:S01]  /*b4d0*/  IMAD R0, R2, UR4, RZ ;  /* 0x0000000402007c24 */ /* 0x000fe2000f8e02ff */
[----:B------:R-:W-:Y:S01]  /*b4e0*/  LEA.HI.SX32 R9, R9, 0x20, 0x1e ;  /* 0x0000002009097811 */ /* 0x000fe200078ff2ff */
[----:B------:R-:W-:Y:S01]  /*b4f0*/  IMAD.U32 R2, RZ, RZ, UR12 ;  /* 0x0000000cff027e24 */ /* 0x000fe2000f8e00ff */
[----:B------:R-:W-:Y:S01]  /*b500*/  SHF.R.S32.HI R5, RZ, 0x1f, R4 ;  /* 0x0000001fff057819 */ /* 0x000fe20000011404 */
[----:B------:R-:W-:Y:S01]  /*b510*/  IMAD R0, R7, UR5, R0 ;  /* 0x0000000507007c24 */ /* 0x000fe2000f8e0200 */
[----:B------:R-:W-:Y:S01]  /*b520*/  ISETP.GE.AND P0, PT, R9, UR6, PT ;  /* 0x0000000609007c0c */ /* 0x000fe2000bf06270 */
[----:B------:R-:W-:Y:S01]  /*b530*/  IMAD.WIDE.U32 R24, R7, UR4, R24 ;  /* 0x0000000407187c25 */ /* 0x000fe2000f8e0018 */
[----:B------:R1:W2:Y:S03]  /*b540*/  LDS.128 R12, [R122] ;  /* 0x000000007a0c7984 */ /* 0x0002a60000000c00 */
[----:B------:R-:W-:Y:S01]  /*b550*/  IMAD.WIDE R2, R2, 0x40, R4 ;  /* 0x0000004002027825 */ /* 0x000fe200078e0204 */
[----:B------:R1:W4:Y:S03]  /*b560*/  LDS.128 R8, [R122+0x1000] ;  /* 0x001000007a087984 */ /* 0x0003260000000c00 */
[----:B------:R-:W-:Y:S01]  /*b570*/  IMAD.IADD R27, R25, 0x1, R0 ;  /* 0x00000001191b7824 */ /* 0x000fe200078e0200 */
[----:B------:R1:W1:Y:S01]  /*b580*/  LDS.128 R4, [R122+0x2000] ;  /* 0x002000007a047984 */ /* 0x0002620000000c00 */
        /* <DEDUP_REMOVED lines=15> */
[----:B----4-:R2:W-:Y:S04]  /*b680*/  @!P3 STG.E.128 desc[UR18][R30.64+0x40], R8 ;  /* 0x000040081e00b986 */ /* 0x0105e8000c101d12 */
[----:B-1----:R2:W-:Y:S02]  /*b690*/  @!P2 STG.E.128 desc[UR18][R30.64+0x80], R4 ;  /* 0x000080041e00a986 */ /* 0x0025e4000c101d12 */
.L_x_844:
[----:B------:R-:W-:Y:S05]  /*b6a0*/  BSYNC B0 ;  /* 0x0000000000007941 */ /* 0x000fea0003800000 */
.L_x_843:
[----:B-12---:R1:W2:Y:S01]  /*b6b0*/  LDS.128 R4, [R122+0x2800] ;  /* 0x002800007a047984 */ /* 0x0062a20000000c00 */
[----:B------:R-:W-:Y:S05]  /*b6c0*/  @P0 EXIT ;  /* 0x000000000000094d */ /* 0x000fea0003800000 */
[----:B------:R-:W-:Y:S01]  /*b6d0*/  IADD3 R0, P0, R2, 0x20, RZ ;  /* 0x0000002002007810 */ /* 0x000fe20007f1e0ff */
[----:B------:R-:W-:Y:S01]  /*b6e0*/  ULDC.64 UR4, c[0x0][0x298] ;  /* 0x0000a60000047ab9 */ /* 0x000fe20000000a00 */
[----:B----4-:R-:W-:Y:S01]  /*b6f0*/  MOV R9, R27 ;  /* 0x0000001b00097202 */ /* 0x010fe20000000f00 */
        /* <DEDUP_REMOVED lines=16> */
[----:B--2---:R-:W-:Y:S01]  /*b800*/  STG.E.128 desc[UR18][R2.64+0x80], R4 ;  /* 0x0000800402007986 */ /* 0x004fe2000c101d12 */
[----:B------:R-:W-:Y:S05]  /*b810*/  EXIT ;  /* 0x000000000000794d */ /* 0x000fea0003800000 */
.L_x_811:
[----:B------:R-:W-:Y:S01]  /*b820*/  ULDC.U8 UR11, c[0x0][0x3d9] ;  /* 0x0000f640000b7ab9 */ /* 0x000fe20000000000 */
[----:B------:R-:W-:Y:S01]  /*b830*/  UISETP.NE.AND UP0, UPT, UR5, -0x1, UPT ;  /* 0xffffffff0500788c */ /* 0x000fe2000bf05270 */
[----:B------:R-:W-:Y:S01]  /*b840*/  LEA.HI R3, R3, R90, RZ, 0x2 ;  /* 0x0000005a03037211 */ /* 0x000fe200078f10ff */
[----:B------:R-:W-:Y:S01]  /*b850*/  UISETP.NE.AND UP3, UPT, UR11, URZ, UPT ;  /* 0x0000003f0b00728c */ /* 0x000fe2000bf65270 */
[----:B------:R-:W-:Y:S01]  /*b860*/  IMAD.U32 R11, RZ, RZ, UR12 ;  /* 0x0000000cff0b7e24 */ /* 0x000fe2000f8e00ff */
[----:B------:R-:W-:Y:S01]  /*b870*/  UIADD3 UR13, -UR20, UR13, URZ ;  /* 0x0000000d140d7290 */ /* 0x000fe2000fffe13f */
[----:B------:R-:W-:Y:S01]  /*b880*/  LOP3.LUT R5, R3, 0xfffffffc, RZ, 0xc0, !PT ;  /* 0xfffffffc03057812 */ /* 0x000fe200078ec0ff */
[----:B------:R-:W-:Y:S01]  /*b890*/  BSSY B0, `(.L_x_845) ;  /* 0x000004e000007945 */ /* 0x000fe20003800000 */
[----:B------:R-:W-:-:S03]  /*b8a0*/  SHF.R.S32.HI R12, RZ, 0x2, R3 ;  /* 0x00000002ff0c7819 */ /* 0x000fc60000011403 */
[----:B------:R-:W-:Y:S01]  /*b8b0*/  IMAD.IADD R90, R90, 0x1, -R5 ;  /* 0x000000015a5a7824 */ /* 0x000fe200078e0a05 */
[----:B------:R-:W-:Y:S01]  /*b8c0*/  @UP0 ULDC.64 UR8, c[0x0][0x298] ;  /* 0x0000a60000080ab9 */ /* 0x000fe20000000a00 */
[----:B------:R-:W-:Y:S01]  /*b8d0*/  @!UP0 USHF.R.S32.HI UR14, URZ, 0x1f, UR15 ;  /* 0x0000001f3f0e8899 */ /* 0x000fe2000801140f */
[--C-:B------:R-:W-:Y:S01]  /*b8e0*/  SHF.R.S32.HI R13, RZ, 0x1f, R12.reuse ;  /* 0x0000001fff0d7819 */ /* 0x100fe2000001140c */
[----:B------:R-:W-:Y:S01]  /*b8f0*/  @UP3 ULDC.64 UR6, c[0x0][0x2c0] ;  /* 0x0000b00000063ab9 */ /* 0x000fe20000000a00 */
[----:B------:R-:W-:Y:S01]  /*b900*/  @UP0 UIMAD.WIDE.U32 UR16, UR5, UR8, URZ ;  /* 0x00000008051002a5 */ /* 0x000fe2000f8e003f */
[C---:B------:R-:W-:Y:S01]  /*b910*/  IMAD.SHL.U32 R4, R90.reuse, 0x8, RZ ;  /* 0x000000085a047824 */ /* 0x040fe200078e00ff */
[----:B------:R-:W-:Y:S01]  /*b920*/  @UP3 UIMAD UR8, UR7, UR6, URZ ;  /* 0x00000006070832a4 */ /* 0x000fe2000f8e023f */
[----:B------:R-:W-:Y:S01]  /*b930*/  ISETP.NE.AND P5, PT, R90, RZ, PT ;  /* 0x000000ff5a00720c */ /* 0x000fe20003fa5270 */
[----:B------:R-:W-:Y:S01]  /*b940*/  @UP0 UIMAD UR9, UR5, UR9, UR17 ;  /* 0x00000009050902a4 */ /* 0x000fe2000f8e0211 */
[C---:B------:R-:W-:Y:S01]  /*b950*/  VIADD R0, R12.reuse, 0x20 ;  /* 0x000000200c007836 */ /* 0x040fe20000000000 */
[----:B------:R-:W-:Y:S01]  /*b960*/  @!UP0 ULDC.64 UR6, c[0x0][0x290] ;  /* 0x0000a40000068ab9 */ /* 0x000fe20000000a00 */
[----:B------:R-:W-:Y:S01]  /*b970*/  ULDC.U8 UR17, c[0x0][0x3d8] ;  /* 0x0000f60000117ab9 */ /* 0x000fe20000000000 */
[----:B------:R-:W-:Y:S01]  /*b980*/  @!UP0 UIMAD UR14, UR14, UR6, URZ ;  /* 0x000000060e0e82a4 */ /* 0x000fe2000f8e023f */
[----:B------:R-:W-:Y:S01]  /*b990*/  ISETP.GE.OR P6, PT, R12, UR13, P5 ;  /* 0x0000000d0c007c0c */ /* 0x000fe2000afc6670 */
[----:B------:R-:W-:Y:S01]  /*b9a0*/  @!UP0 UIMAD.WIDE.U32 UR22, UR15, UR6, URZ ;  /* 0x000000060f1682a5 */ /* 0x000fe2000f8e003f */
[C---:B------:R-:W-:Y:S01]  /*b9b0*/  ISETP.GE.AND P4, PT, R0.reuse, UR13, PT ;  /* 0x0000000d00007c0c */ /* 0x040fe2000bf86270 */
[----:B------:R-:W-:Y:S01]  /*b9c0*/  @!UP0 UIMAD UR21, UR15, UR7, UR14 ;  /* 0x000000070f1582a4 */ /* 0x000fe2000f8e020e */
[----:B------:R-:W-:Y:S01]  /*b9d0*/  ISETP.GE.OR P5, PT, R0, UR13, P5 ;  /* 0x0000000d00007c0c */ /* 0x000fe2000afa6670 */
[----:B------:R-:W-:Y:S01]  /*b9e0*/  UISETP.NE.AND UP2, UPT, UR17, URZ, UPT ;  /* 0x0000003f1100728c */ /* 0x000fe2000bf45270 */
[----:B------:R-:W-:Y:S01]  /*b9f0*/  IMAD.WIDE R10, R11, 0x40, R12 ;  /* 0x000000400b0a7825 */ /* 0x000fe200078e020c */
[----:B------:R-:W-:Y:S01]  /*ba00*/  @!UP0 UIADD3 UR9, UR23, UR21, URZ ;  /* 0x0000001517098290 */ /* 0x000fe2000fffe03f */
[----:B------:R-:W-:Y:S01]  /*ba10*/  @!UP0 UMOV UR16, UR22 ;  /* 0x0000001600108c82 */ /* 0x000fe20008000000 */
[----:B------:R-:W-:Y:S01]  /*ba20*/  UISETP.NE.AND UP0, UPT, UR17, URZ, !UP3 ;  /* 0x0000003f1100728c */ /* 0x000fe2000df05270 */
[C---:B------:R-:W-:Y:S01]  /*ba30*/  IADD3 R8, P0, R4.reuse, UR16, RZ ;  /* 0x0000001004087c10 */ /* 0x040fe2000ff1e0ff */
[----:B------:R-:W-:Y:S01]  /*ba40*/  USHF.R.S32.HI UR14, URZ, 0x1f, UR4 ;  /* 0x0000001f3f0e7899 */ /* 0x000fe20008011404 */
[C---:B------:R-:W-:Y:S01]  /*ba50*/  VIADD R3, R4.reuse, 0x20 ;  /* 0x0000002004037836 */ /* 0x040fe20000000000 */
[----:B------:R-:W-:Y:S01]  /*ba60*/  UISETP.EQ.AND UP2, UPT, UR11, URZ, UP2 ;  /* 0x0000003f0b00728c */ /* 0x000fe20009742270 */
[----:B------:R-:W-:Y:S01]  /*ba70*/  LEA.HI.X.SX32 R9, R4, UR9, 0x1, P0 ;  /* 0x0000000904097c11 */ /* 0x000fe200080f0eff */
[----:B------:R-:W-:Y:S01]  /*ba80*/  ULDC.64 UR6, c[0x0][0x2a0] ;  /* 0x0000a80000067ab9 */ /* 0x000fe20000000a00 */
[----:B------:R-:W-:Y:S01]  /*ba90*/  @UP3 UMOV UR11, 0x1 ;  /* 0x00000001000b3882 */ /* 0x000fe20000000000 */
[----:B------:R-:W-:Y:S01]  /*baa0*/  UIMAD UR14, UR14, UR6, URZ ;  /* 0x000000060e0e72a4 */ /* 0x000fe2000f8e023f */
[----:B------:R-:W-:Y:S01]  /*bab0*/  IMAD.U32 R6, RZ, RZ, UR6 ;  /* 0x00000006ff067e24 */ /* 0x000fe2000f8e00ff */
[----:B------:R-:W-:Y:S01]  /*bac0*/  UISETP.NE.OR UP1, UPT, UR5, -0x1, !UP2 ;  /* 0xffffffff0500788c */ /* 0x000fe2000d725670 */
[----:B------:R-:W-:Y:S01]  /*bad0*/  ISETP.GE.AND P0, PT, R12, UR13, PT ;  /* 0x0000000d0c007c0c */ /* 0x000fe2000bf06270 */
[----:B------:R-:W-:Y:S01]  /*bae0*/  @!UP3 ULDC UR6, c[0x0][0x2c4] ;  /* 0x0000b1000006bab9 */ /* 0x000fe20000000800 */
[----:B------:R-:W-:Y:S01]  /*baf0*/  @UP0 ULDC UR6, c[0x0][0x2e4] ;  /* 0x0000b90000060ab9 */ /* 0x000fe20000000800 */
[----:B------:R-:W-:Y:S01]  /*bb00*/  UIMAD UR7, UR4, UR7, UR14 ;  /* 0x00000007040772a4 */ /* 0x000fe2000f8e020e */
[----:B------:R-:W-:Y:S01]  /*bb10*/  IMAD.WIDE.U32 R6, R6, UR4, R8 ;  /* 0x0000000406067c25 */ /* 0x000fe2000f8e0008 */
[----:B------:R-:W-:Y:S01]  /*bb20*/  @!UP3 UIMAD UR11, UR6, UR10, URZ ;  /* 0x0000000a060bb2a4 */ /* 0x000fe2000f8e023f */
[----:B------:R-:W-:Y:S01]  /*bb30*/  @UP2 ULDC UR9, c[0x0][0x2c4] ;  /* 0x0000b10000092ab9 */ /* 0x000fe20000000800 */
[----:B------:R-:W-:-:S02]  /*bb40*/  @UP3 ULDC UR14, c[0x0][0x2c0] ;  /* 0x0000b000000e3ab9 */ /* 0x000fc40000000800 */
[----:B------:R-:W-:Y:S01]  /*bb50*/  UIMAD UR11, UR15, UR11, URZ ;  /* 0x0000000b0f0b72a4 */ /* 0x000fe2000f8e023f */
[----:B------:R-:W-:Y:S01]  /*bb60*/  VIADD R9, R7, UR7 ;  /* 0x0000000707097c36 */ /* 0x000fe20008000000 */
[----:B------:R-:W-:Y:S01]  /*bb70*/  @!UP1 UIMAD UR5, UR15, UR9, URZ ;  /* 0x000000090f0592a4 */ /* 0x000fe2000f8e023f */
[----:B------:R-:W-:Y:S01]  /*bb80*/  VIADD R2, R4, 0x40 ;  /* 0x0000004004027836 */ /* 0x000fe20000000000 */
        /* <DEDUP_REMOVED lines=30> */
.L_x_846:
[----:B------:R-:W-:Y:S05]  /*bd70*/  BSYNC B0 ;  /* 0x0000000000007941 */ /* 0x000fea0003800000 */
.L_x_845:
[----:B------:R-:W-:Y:S04]  /*bd80*/  BSSY B0, `(.L_x_847) ;  /* 0x0000014000007945 */ /* 0x000fe80003800000 */
        /* <DEDUP_REMOVED lines=19> */
.L_x_848:
[----:B------:R-:W-:Y:S05]  /*bec0*/  BSYNC B0 ;  /* 0x0000000000007941 */ /* 0x000fea0003800000 */
.L_x_847:
[----:B------:R-:W-:Y:S04]  /*bed0*/  BSSY B0, `(.L_x_849) ;  /* 0x000000a000007945 */ /* 0x000fe80003800000 */
[----:B------:R-:W-:Y:S05]  /*bee0*/  @P6 BRA `(.L_x_850) ;  /* 0x0000000000206947 */ /* 0x000fea0003800000 */
[----:B--2---:R-:W-:Y:S01]  /*bef0*/  IMAD R2, R12, UR14, RZ ;  /* 0x0000000e0c027c24 */ /* 0x004fe2000f8e02ff */
[----:B------:R-:W-:-:S04]  /*bf00*/  ULDC.64 UR6, c[0x0][0x2b0] ;  /* 0x0000ac0000067ab9 */ /* 0x000fc80000000a00 */
[----:B------:R-:W-:-:S04]  /*bf10*/  IADD3 R3, P0, R2, UR4, RZ ;  /* 0x0000000402037c10 */ /* 0x000fc8000ff1e0ff */
[----:B------:R-:W-:Y:S02]  /*bf20*/  LEA.HI.X.SX32 R2, R2, UR16, 0x1, P0 ;  /* 0x0000001002027c11 */ /* 0x000fe400080f0eff */
[----:B------:R-:W-:-:S04]  /*bf30*/  LEA R4, P0, R3, UR6, 0x2 ;  /* 0x0000000603047c11 */ /* 0x000fc8000f8010ff */
[----:B------:R-:W-:Y:S01]  /*bf40*/  LEA.HI.X R5, R3, UR7, R2, 0x2, P0 ;  /* 0x0000000703057c11 */ /* 0x000fe200080f1402 */
[----:B------:R-:W-:-:S05]  /*bf50*/  IMAD.MOV.U32 R3, RZ, RZ, 0x7f800000 ;  /* 0x7f800000ff037424 */ /* 0x000fca00078e00ff */
[----:B------:R3:W-:Y:S03]  /*bf60*/  STG.E desc[UR18][R4.64], R3 ;  /* 0x0000000304007986 */ /* 0x0007e6000c101912 */
.L_x_850:
[----:B------:R-:W-:Y:S05]  /*bf70*/  BSYNC B0 ;  /* 0x0000000000007941 */ /* 0x000fea0003800000 */
.L_x_849:
[----:B------:R-:W-:Y:S05]  /*bf80*/  @P5 EXIT ;  /* 0x000000000000594d */ /* 0x000fea0003800000 */
[----:B------:R-:W-:Y:S01]  /*bf90*/  IMAD R0, R0, UR14, RZ ;  /* 0x0000000e00007c24 */ /* 0x000fe2000f8e02ff */
[----:B------:R-:W-:Y:S01]  /*bfa0*/  ULDC.64 UR6, c[0x0][0x2b0] ;  /* 0x0000ac0000067ab9 */ /* 0x000fe20000000a00 */
[----:B---3--:R-:W-:-:S03]  /*bfb0*/  IMAD.MOV.U32 R5, RZ, RZ, 0x7f800000 ;  /* 0x7f800000ff057424 */ /* 0x008fc600078e00ff */
[----:B--2---:R-:W-:-:S04]  /*bfc0*/  IADD3 R3, P0, R0, UR4, RZ ;  /* 0x0000000400037c10 */ /* 0x004fc8000ff1e0ff */
[----:B------:R-:W-:Y:S02]  /*bfd0*/  LEA.HI.X.SX32 R0, R0, UR16, 0x1, P0 ;  /* 0x0000001000007c11 */ /* 0x000fe400080f0eff */
[----:B------:R-:W-:-:S04]  /*bfe0*/  LEA R2, P0, R3, UR6, 0x2 ;  /* 0x0000000603027c11 */ /* 0x000fc8000f8010ff */
[----:B------:R-:W-:-:S05]  /*bff0*/  LEA.HI.X R3, R3, UR7, R0, 0x2, P0 ;  /* 0x0000000703037c11 */ /* 0x000fca00080f1400 */
[----:B------:R-:W-:Y:S01]  /*c000*/  STG.E desc[UR18][R2.64], R5 ;  /* 0x0000000502007986 */ /* 0x000fe2000c101912 */
[----:B------:R-:W-:Y:S05]  /*c010*/  EXIT ;  /* 0x000000000000794d */ /* 0x000fea0003800000 */
.L_x_851:
        /* <DEDUP_REMOVED lines=14> */
.L_x_1159:


//--------------------- .text._ZN5flash16flash_fwd_kernelI23Flash_fwd_kernel_traitsILi96ELi64ELi64ELi4ELb0ELb0EN7cutlass10bfloat16_tE19Flash_kernel_traitsILi96ELi64ELi64ELi4ES3_EELb1ELb1ELb0ELb0ELb1ELb1ELb0ELb0EEEvNS_16Flash_fwd_paramsE --------------------------
	.section	.text._ZN5flash16flash_fwd_kernelI23Flash_fwd_kernel_traitsILi96ELi64ELi64ELi4ELb0ELb0EN7cutlass10bfloat16_tE19Flash_kernel_traitsILi96ELi64ELi64ELi4ES3_EELb1ELb1ELb0ELb0ELb1ELb1ELb0ELb0EEEvNS_16Flash_fwd_paramsE,"ax",@progbits
	.align	128
        .global         _ZN5flash16flash_fwd_kernelI23Flash_fwd_kernel_traitsILi96ELi64ELi64ELi4ELb0ELb0EN7cutlass10bfloat16_tE19Flash_kernel_traitsILi96ELi64ELi64ELi4ES3_EELb1ELb1ELb0ELb0ELb1ELb1ELb0ELb0EEEvNS_16Flash_fwd_paramsE
        .type           _ZN5flash16flash_fwd_kernelI23Flash_fwd_kernel_traitsILi96ELi64ELi64ELi4ELb0ELb0EN7cutlass10bfloat16_tE19Flash_kernel_traitsILi96ELi64ELi64ELi4ES3_EELb1ELb1ELb0ELb0ELb1ELb1ELb0ELb0EEEvNS_16Flash_fwd_paramsE,@function
        .size           _ZN5flash16flash_fwd_kernelI23Flash_fwd_kernel_traitsILi96ELi64ELi64ELi4ELb0ELb0EN7cutlass10bfloat16_tE19Flash_kernel_traitsILi96ELi64ELi64ELi4ES3_EELb1ELb1ELb0ELb0ELb1ELb1ELb0ELb0EEEvNS_16Flash_fwd_paramsE,(.L_x_1160 - _ZN5flash16flash_fwd_kernelI23Flash_fwd_kernel_traitsILi96ELi64ELi64ELi4ELb0ELb0EN7cutlass10bfloat16_tE19Flash_kernel_traitsILi96ELi64ELi64ELi4ES3_EELb1ELb1ELb0ELb0ELb1ELb1ELb0ELb0EEEvNS_16Flash_fwd_paramsE)
        .other          _ZN5flash16flash_fwd_kernelI23Flash_fwd_kernel_traitsILi96ELi64ELi64ELi4ELb0ELb0EN7cutlass10bfloat16_tE19Flash_kernel_traitsILi96ELi64ELi64ELi4ES3_EELb1ELb1ELb0ELb0ELb1ELb1ELb0ELb0EEEvNS_16Flash_fwd_paramsE,@"STO_CUDA_ENTRY STV_DEFAULT"
_ZN5flash16flash_fwd_kernelI23Flash_fwd_kernel_traitsILi96ELi64ELi64ELi4ELb0ELb0EN7cutlass10bfloat16_tE19Flash_kernel_traitsILi96ELi64ELi64ELi4ES3_EELb1ELb1ELb0ELb0ELb1ELb1ELb0ELb0EEEvNS_16Flash_fwd_paramsE:
.text._ZN5flash16flash_fwd_kernelI23Flash_fwd_kernel_traitsILi96ELi64ELi64ELi4ELb0ELb0EN7cutlass10bfloat16_tE19Flash_kernel_traitsILi96ELi64ELi64ELi4ES3_EELb1ELb1ELb0ELb0ELb1ELb1ELb0ELb0EEEvNS_16Flash_fwd_paramsE:
        /* <DEDUP_REMOVED lines=10> */
[----:B------:R-:W-:-:S06]  /*00a0*/  ULDC UR19, c[0x0][0x2c4] ;  /* 0x0000b10000137ab9 */ /* 0x000fcc0000000800 */
[----:B------:R-:W4:Y:S01]  /*00b0*/  @P3 LDG.E.64 R10, desc[UR32][R10.64] ;  /* 0x000000200a0a3981 */ /* 0x000f22000c1e1b00 */
[----:B------:R-:W5:Y:S01]  /*00c0*/  LDC.64 R6, c[0x0][0x300] ;  /* 0x0000c000ff067b82 */ /* 0x000f620000000a00 */
[----:B-1----:R-:W-:Y:S01]  /*00d0*/  @P3 IMAD.MOV.U32 R85, RZ, RZ, R3 ;  /* 0x000000ffff553224 */ /* 0x002fe200078e0003 */
[----:B------:R-:W3:Y:S06]  /*00e0*/  S2R R19, SR_CTAID.Y ;  /* 0x0000000000137919 */ /* 0x000eec0000002600 */
[----:B------:R-:W1:Y:S01]  /*00f0*/  LDC.64 R4, c[0x0][0x308] ;  /* 0x0000c200ff047b82 */ /* 0x000e620000000a00 */
[----:B--2---:R-:W2:Y:S01]  /*0100*/  @P3 LDG.E.64 R8, desc[UR32][R84.64] ;  /* 0x0000002054083981 */ /* 0x004ea2000c1e1b00 */
[----:B------:R-:W3:Y:S01]  /*0110*/  S2R R16, SR_CTAID.Z ;  /* 0x0000000000107919 */ /* 0x000ee20000002700 */
[----:B------:R-:W3:Y:S01]  /*0120*/  S2R R2, SR_TID.X ;  /* 0x0000000000027919 */ /* 0x000ee20000002100 */
[----:B-----5:R-:W-:-:S04]  /*0130*/  ISETP.NE.U32.AND P2, PT, R6, RZ, PT ;  /* 0x000000ff0600720c */ /* 0x020fc80003f45070 */
[----:B------:R-:W-:Y:S02]  /*0140*/  ISETP.NE.AND.EX P2, PT, R7, RZ, PT, P2 ;  /* 0x000000ff0700720c */ /* 0x000fe40003f45320 */
[----:B-1----:R-:W-:-:S04]  /*0150*/  ISETP.NE.U32.AND P1, PT, R4, RZ, PT ;  /* 0x000000ff0400720c */ /* 0x002fc80003f25070 */
[----:B------:R-:W-:Y:S02]  /*0160*/  ISETP.NE.AND.EX P1, PT, R5, RZ, PT, P1 ;  /* 0x000000ff0500720c */ /* 0x000fe40003f25310 */
[----:B------:R-:W2:Y:S11]  /*0170*/  @P3 LDC R5, c[0x0][0x3b0] ;  /* 0x0000ec00ff053b82 */ /* 0x000eb60000000800 */
[----:B------:R-:W1:Y:S01]  /*0180*/  @P1 LDC.64 R6, c[0x0][0x308] ;  /* 0x0000c200ff061b82 */ /* 0x000e620000000a00 */
[----:B---3--:R-:W-:-:S04]  /*0190*/  LOP3.LUT R13, R16, R83, R19, 0xfe, !PT ;  /* 0x00000053100d7212 */ /* 0x008fc800078efe13 */
[----:B------:R-:W-:-:S03]  /*01a0*/  LOP3.LUT P4, RZ, R13, R2, RZ, 0xfc, !PT ;  /* 0x000000020dff7212 */ /* 0x000fc6000788fcff */
[----:B------:R-:W3:Y:S10]  /*01b0*/  @P2 LDC.64 R12, c[0x0][0x300] ;  /* 0x0000c000ff0c2b82 */ /* 0x000ef40000000a00 */
[----:B------:R-:W5:Y:S01]  /*01c0*/  @!P4 LDC.64 R14, c[0x0][0x3b8] ;  /* 0x0000ee00ff0ecb82 */ /* 0x000f620000000a00 */
[----:B---3--:R-:W-:Y:S01]  /*01d0*/  @P2 IMAD.WIDE R12, R19, 0x4, R12 ;  /* 0x00000004130c2825 */ /* 0x008fe200078e020c */
[----:B----4-:R-:W-:-:S02]  /*01e0*/  @P3 R2UR UR34, R10 ;  /* 0x000000000a2232ca */ /* 0x010fc400000e0000 */
[----:B------:R-:W-:Y:S01]  /*01f0*/  @P3 R2UR UR35, R11 ;  /* 0x000000000b2332ca */ /* 0x000fe200000e0000 */
[----:B------:R-:W-:-:S10]  /*0200*/  IMAD.MOV.U32 R11, RZ, RZ, RZ ;  /* 0x000000ffff0b7224 */ /* 0x000fd400078e00ff */
[----:B------:R-:W-:Y:S02]  /*0210*/  IMAD.U32 R20, RZ, RZ, UR34 ;  /* 0x00000022ff147e24 */ /* 0x000fe4000f8e00ff */
[----:B------:R-:W-:Y:S01]  /*0220*/  IMAD.U32 R21, RZ, RZ, UR35 ;  /* 0x00000023ff157e24 */ /* 0x000fe2000f8e00ff */
[----:B--2---:R-:W-:Y:S02]  /*0230*/  @P3 IADD3 R84, P0, R8, R5, RZ ;  /* 0x0000000508543210 */ /* 0x004fe40007f1e0ff */
[----:B------:R-:W2:Y:S02]  /*0240*/  @!P1 LDC.64 R4, c[0x0][0x2c8] ;  /* 0x0000b200ff049b82 */ /* 0x000ea40000000a00 */
[----:B-----5:R3:W-:Y:S01]  /*0250*/  @!P4 STG.E.64 desc[UR32][R14.64], R20 ;  /* 0x000000140e00c986 */ /* 0x0207e2000c101b20 */
[----:B------:R-:W-:Y:S02]  /*0260*/  @P3 IMAD.X R3, RZ, RZ, R9, P0 ;  /* 0x000000ffff033224 */ /* 0x000fe400000e0609 */
[----:B-1----:R-:W-:-:S03]  /*0270*/  @P1 IMAD.WIDE R8, R19, 0x4, R6 ;  /* 0x0000000413081825 */ /* 0x002fc600078e0206 */
[----:B------:R-:W1:Y:S01]  /*0280*/  @!P1 LDC.64 R6, c[0x0][0x318] ;  /* 0x0000c600ff069b82 */ /* 0x000e620000000a00 */
[----:B------:R-:W-:-:S05]  /*0290*/  @!P4 IMAD.MOV.U32 R85, RZ, RZ, R3 ;  /* 0x000000ffff55c224 */ /* 0x000fca00078e0003 */
[----:B------:R3:W-:Y:S04]  /*02a0*/  @!P4 STG.E.64 desc[UR32][R14.64+0x8], R84 ;  /* 0x000008540e00c986 */ /* 0x0007e8000c101b20 */
[----:B------:R-:W4:Y:S04]  /*02b0*/  @P2 LDG.E R11, desc[UR32][R12.64] ;  /* 0x000000200c0b2981 */ /* 0x000f28000c1e1900 */
[----:B------:R-:W4:Y:S01]  /*02c0*/  @P1 LDG.E R82, desc[UR32][R8.64] ;  /* 0x0000002008521981 */ /* 0x000f22000c1e1900 */
[----:B------:R-:W-:-:S05]  /*02d0*/  IMAD.SHL.U32 R89, R83, 0x40, RZ ;  /* 0x0000004053597824 */ /* 0x000fca00078e00ff */
[----:B------:R-:W-:Y:S02]  /*02e0*/  ISETP.GE.AND P0, PT, R89, UR19, PT ;  /* 0x0000001359007c0c */ /* 0x000fe4000bf06270 */
[----:B-1----:R-:W-:-:S04]  /*02f0*/  @!P1 ISETP.NE.U32.AND P2, PT, R6, RZ, PT ;  /* 0x000000ff0600920c */ /* 0x002fc80003f45070 */
[----:B------:R-:W-:-:S04]  /*0300*/  @!P1 ISETP.NE.AND.EX P2, PT, R7, RZ, PT, P2 ;  /* 0x000000ff0700920c */ /* 0x000fc80003f45320 */
[----:B--2---:R-:W-:Y:S01]  /*0310*/  @!P1 SEL R5, R5, RZ, P2 ;  /* 0x000000ff05059207 */ /* 0x004fe20001000000 */
[----:B----4-:R-:W-:-:S03]  /*0320*/  @P1 IMAD.IADD R82, R82, 0x1, -R11 ;  /* 0x0000000152521824 */ /* 0x010fc600078e0a0b */
[----:B------:R-:W-:Y:S01]  /*0330*/  @!P1 IADD3 R82, R5, R4, -R11 ;  /* 0x0000000405529210 */ /* 0x000fe20007ffe80b */
[----:B---3--:R-:W-:Y:S06]  /*0340*/  @P0 EXIT ;  /* 0x000000000000094d */ /* 0x008fec0003800000 */
[----:B------:R-:W-:Y:S01]  /*0350*/  VIADD R5, R89, 0x7f ;  /* 0x0000007f59057836 */ /* 0x000fe20000000000 */
[----:B------:R-:W-:Y:S01]  /*0360*/  ULDC UR18, c[0x0][0x398] ;  /* 0x0000e60000127ab9 */ /* 0x000fe20000000800 */
[----:B------:R-:W-:Y:S01]  /*0370*/  SHF.R.S32.HI R15, RZ, 0x1f, R2 ;  /* 0x0000001fff0f7819 */ /* 0x000fe20000011402 */
[----:B------:R-:W-:Y:S02]  /*0380*/  ULDC UR6, c[0x0][0x270] ;  /* 0x00009c0000067ab9 */ /* 0x000fe40000000800 */
[C---:B------:R-:W-:Y:S01]  /*0390*/  IADD3 R4, R82.reuse, -UR19, R5 ;  /* 0x8000001352047c10 */ /* 0x040fe2000fffe005 */
[----:B------:R-:W-:Y:S01]  /*03a0*/  VIADD R5, R82, 0x3f ;  /* 0x0000003f52057836 */ /* 0x000fe20000000000 */
[----:B------:R-:W-:-:S03]  /*03b0*/  LEA.HI R87, R15, R2, RZ, 0x5 ;  /* 0x000000020f577211 */ /* 0x000fc600078f28ff */
[----:B------:R-:W-:Y:S01]  /*03c0*/  VIADD R4, R4, UR18 ;  /* 0x0000001204047c36 */ /* 0x000fe20008000000 */
[----:B------:R-:W-:Y:S02]  /*03d0*/  SHF.R.S32.HI R0, RZ, 0x1f, R5 ;  /* 0x0000001fff007819 */ /* 0x000fe40000011405 */
[----:B------:R-:W-:Y:S02]  /*03e0*/  LOP3.LUT R7, R87, 0xffffffe0, RZ, 0xc0, !PT ;  /* 0xffffffe057077812 */ /* 0x000fe400078ec0ff */
[----:B------:R-:W-:Y:S02]  /*03f0*/  SHF.R.S32.HI R85, RZ, 0x1f, R4 ;  /* 0x0000001fff557819 */ /* 0x000fe40000011404 */
[----:B------:R-:W-:Y:S01]  /*0400*/  LEA.HI R0, R0, R5, RZ, 0x6 ;  /* 0x0000000500007211 */ /* 0x000fe200078f30ff */
[----:B------:R-:W-:Y:S01]  /*0410*/  IMAD R5, R19, UR6, R16 ;  /* 0x0000000613057c24 */ /* 0x000fe2000f8e0210 */
[----:B------:R-:W-:Y:S01]  /*0420*/  LEA.HI R85, R85, R4, RZ, 0x6 ;  /* 0x0000000455557211 */ /* 0x000fe200078f30ff */
[----:B------:R-:W-:Y:S01]  /*0430*/  IMAD.IADD R88, R2, 0x1, -R7 ;  /* 0x0000000102587824 */ /* 0x000fe200078e0a07 */
[----:B------:R-:W-:Y:S01]  /*0440*/  SHF.R.S32.HI R0, RZ, 0x6, R0 ;  /* 0x00000006ff007819 */ /* 0x000fe20000011400 */
[----:B------:R-:W-:Y:S01]  /*0450*/  IMAD.SHL.U32 R5, R5, 0x20, RZ ;  /* 0x0000002005057824 */ /* 0x000fe200078e00ff */
[----:B------:R-:W-:-:S04]  /*0460*/  SHF.R.S32.HI R85, RZ, 0x6, R85 ;  /* 0x00000006ff557819 */ /* 0x000fc80000011455 */
        /* <DEDUP_REMOVED lines=12> */
[----:B------:R-:W-:Y:S01]  /*0530*/  LEA.HI R15, R15, R2, RZ, 0x3 ;  /* 0x000000020f0f7211 */ /* 0x000fe200078f18ff */
[----:B------:R-:W-:Y:S01]  /*0540*/  ULDC.64 UR10, c[0x0][0x250] ;  /* 0x00009400000a7ab9 */ /* 0x000fe20000000a00 */
[----:B------:R-:W-:Y:S01]  /*0550*/  SHF.R.S32.HI R6, RZ, 0x4, R21 ;  /* 0x00000004ff067819 */ /* 0x000fe20000011415 */
[----:B------:R-:W-:Y:S01]  /*0560*/  ULDC.64 UR6, c[0x0][0x238] ;  /* 0x00008e0000067ab9 */ /* 0x000fe20000000a00 */
[----:B------:R-:W-:Y:S01]  /*0570*/  SHF.R.S32.HI R5, RZ, 0x3, R15 ;  /* 0x00000003ff057819 */ /* 0x000fe2000001140f */
[----:B------:R-:W2:Y:S01]  /*0580*/  S2UR UR12, SR_CgaCtaId ;  /* 0x00000000000c79c3 */ /* 0x000ea20000008800 */
[----:B------:R-:W-:Y:S01]  /*0590*/  IABS R4, R16 ;  /* 0x0000001000047213 */ /* 0x000fe20000000000 */
[----:B------:R-:W-:Y:S01]  /*05a0*/  VIADD R81, R85, 0xffffffff ;  /* 0xffffffff55517836 */ /* 0x000fe20000000000 */
[----:B------:R-:W-:Y:S01]  /*05b0*/  LEA.HI R13, R21, R6, RZ, 0x1 ;  /* 0x00000006150d7211 */ /* 0x000fe200078f08ff */
[----:B------:R-:W-:Y:S01]  /*05c0*/  IMAD.SHL.U32 R5, R5, 0x40, RZ ;  /* 0x0000004005057824 */ /* 0x000fe200078e00ff */
[----:B------:R-:W-:Y:S01]  /*05d0*/  LOP3.LUT R21, R21, 0xfffffff0, RZ, 0xc0, !PT ;  /* 0xfffffff015157812 */ /* 0x000fe200078ec0ff */
[----:B------:R-:W-:Y:S01]  /*05e0*/  USHF.L.U64.HI UR14, UR8, 0x6, UR9 ;  /* 0x00000006080e7899 */ /* 0x000fe20008010209 */
[----:B------:R-:W-:Y:S01]  /*05f0*/  LOP3.LUT R13, R13, 0xfffffffe, RZ, 0xc0, !PT ;  /* 0xfffffffe0d0d7812 */ /* 0x000fe200078ec0ff */
[----:B------:R-:W-:Y:S01]  /*0600*/  USHF.L.U32 UR15, UR8, 0x6, URZ ;  /* 0x00000006080f7899 */ /* 0x000fe2000800063f */
[----:B------:R-:W-:Y:S01]  /*0610*/  LOP3.LUT R5, R5, 0xc0, RZ, 0xc0, !PT ;  /* 0x000000c005057812 */ /* 0x000fe200078ec0ff */
[----:B------:R-:W-:Y:S01]  /*0620*/  IMAD.IADD R21, R2, 0x1, -R21 ;  /* 0x0000000102157824 */ /* 0x000fe200078e0a15 */
[----:B------:R-:W-:Y:S01]  /*0630*/  SHF.R.S32.HI R116, RZ, 0x1f, R19 ;  /* 0x0000001fff747819 */ /* 0x000fe20000011413 */
[----:B------:R-:W-:Y:S01]  /*0640*/  IMAD.IADD R13, R6, 0x1, -R13 ;  /* 0x00000001060d7824 */ /* 0x000fe200078e0a0d */
[----:B------:R-:W-:Y:S01]  /*0650*/  SHF.R.U32.HI R18, RZ, 0x3, R5 ;  /* 0x00000003ff127819 */ /* 0x000fe20000011605 */
[----:B------:R-:W-:Y:S01]  /*0660*/  USHF.L.U32 UR17, UR10, 0x6, URZ ;  /* 0x000000060a117899 */ /* 0x000fe2000800063f */
[----:B-1----:R-:W-:Y:S01]  /*0670*/  IABS R0, R9 ;  /* 0x0000000900007213 */ /* 0x002fe20000000000 */
[----:B------:R-:W-:Y:S01]  /*0680*/  USHF.L.U64.HI UR16, UR10, 0x6, UR11 ;  /* 0x000000060a107899 */ /* 0x000fe2000801020b */
[----:B------:R-:W-:-:S02]  /*0690*/  SHF.R.S32.HI R128, RZ, 0x2, R115 ;  /* 0x00000002ff807819 */ /* 0x000fc40000011473 */
[----:B------:R-:W1:Y:S01]  /*06a0*/  I2F.RP R3, R0 ;  /* 0x0000000000037306 */ /* 0x000e620000209400 */
[----:B------:R-:W-:Y:S02]  /*06b0*/  SHF.R.S32.HI R10, RZ, 0x1f, R21 ;  /* 0x0000001fff0a7819 */ /* 0x000fe40000011415 */
[----:B------:R-:W-:Y:S02]  /*06c0*/  SHF.R.S32.HI R129, RZ, 0x1f, R128 ;  /* 0x0000001fff817819 */ /* 0x000fe40000011480 */
[----:B------:R-:W-:Y:S02]  /*06d0*/  IADD3 R27, P0, R128, R11, RZ ;  /* 0x0000000b801b7210 */ /* 0x000fe40007f1e0ff */
[----:B------:R-:W-:Y:S02]  /*06e0*/  LOP3.LUT R17, R15, 0xfffffff8, RZ, 0xc0, !PT ;  /* 0xfffffff80f117812 */ /* 0x000fe400078ec0ff */
[----:B------:R-:W-:-:S03]  /*06f0*/  SHF.R.S32.HI R86, RZ, 0x5, R87 ;  /* 0x00000005ff567819 */ /* 0x000fc60000011457 */
[----:B------:R-:W-:Y:S02]  /*0700*/  IMAD.IADD R17, R2, 0x1, -R17 ;  /* 0x0000000102117824 */ /* 0x000fe400078e0a11 */
[----:B------:R-:W-:Y:S01]  /*0710*/  IMAD R89, R86, 0x10, R89 ;  /* 0x0000001056597824 */ /* 0x000fe200078e0259 */
[----:B-1----:R-:W1:Y:S02]  /*0720*/  MUFU.RCP R22, R3 ;  /* 0x0000000300167308 */ /* 0x002e640000001000 */
[----:B------:R-:W-:-:S04]  /*0730*/  LEA.HI R8, R17, R17, RZ, 0x1 ;  /* 0x0000001111087211 */ /* 0x000fc800078f08ff */
[----:B------:R-:W-:Y:S02]  /*0740*/  LOP3.LUT R12, R8, 0x3fffffe, RZ, 0xc0, !PT ;  /* 0x03fffffe080c7812 */ /* 0x000fe400078ec0ff */
[----:B------:R-:W-:-:S03]  /*0750*/  SHF.R.S32.HI R8, RZ, 0x1, R8 ;  /* 0x00000001ff087819 */ /* 0x000fc60000011408 */
[----:B------:R-:W-:Y:S01]  /*0760*/  IMAD.IADD R12, R17, 0x1, -R12 ;  /* 0x00000001110c7824 */ /* 0x000fe200078e0a0c */
[----:B------:R-:W-:Y:S01]  /*0770*/  SHF.R.S32.HI R17, RZ, 0x1f, R16 ;  /* 0x0000001fff117819 */ /* 0x000fe20000011410 */
[----:B-1----:R-:W-:Y:S01]  /*0780*/  VIADD R22, R22, 0xffffffe ;  /* 0x0ffffffe16167836 */ /* 0x002fe20000000000 */
[C---:B------:R-:W-:Y:S02]  /*0790*/  LOP3.LUT R3, R115.reuse, 0xfffffffc, RZ, 0xc0, !PT ;  /* 0xfffffffc73037812 */ /* 0x040fe400078ec0ff */
[----:B------:R-:W-:Y:S01]  /*07a0*/  LEA.HI R115, R115, R128, RZ, 0x1 ;  /* 0x0000008073737211 */ /* 0x000fe200078f08ff */
[----:B------:R-:W1:Y:S02]  /*07b0*/  F2I.FTZ.U32.TRUNC.NTZ R23, R22 ;  /* 0x0000001600177305 */ /* 0x000e64000021f000 */
[C---:B------:R-:W-:Y:S01]  /*07c0*/  IMAD.IADD R124, R2.reuse, 0x1, -R3 ;  /* 0x00000001027c7824 */ /* 0x040fe200078e0a03 */
[----:B------:R-:W-:Y:S01]  /*07d0*/  LEA.HI R3, R21, R21, RZ, 0x1 ;  /* 0x0000001515037211 */ /* 0x000fe200078f08ff */
[----:B------:R-:W-:Y:S01]  /*07e0*/  IMAD.SHL.U32 R2, R2, 0x2, RZ ;  /* 0x0000000202027824 */ /* 0x000fe200078e00ff */
[----:B------:R-:W-:Y:S01]  /*07f0*/  LOP3.LUT R115, R115, 0x7fffffe, RZ, 0xc0, !PT ;  /* 0x07fffffe73737812 */ /* 0x000fe200078ec0ff */
[----:B------:R-:W-:Y:S01]  /*0800*/  IMAD.SHL.U32 R124, R124, 0x8, RZ ;  /* 0x000000087c7c7824 */ /* 0x000fe200078e00ff */
[----:B------:R-:W-:-:S02]  /*0810*/  LOP3.LUT R6, R3, 0x7fffffe, RZ, 0xc0, !PT ;  /* 0x07fffffe03067812 */ /* 0x000fc400078ec0ff */
[----:B------:R-:W-:Y:S01]  /*0820*/  LOP3.LUT R2, R2, 0x6, RZ, 0xc0, !PT ;  /* 0x0000000602027812 */ /* 0x000fe200078ec0ff */
[----:B------:R-:W-:Y:S01]  /*0830*/  IMAD.IADD R115, R128, 0x1, -R115 ;  /* 0x0000000180737824 */ /* 0x000fe200078e0a73 */
[----:B------:R-:W-:Y:S01]  /*0840*/  SHF.R.S32.HI R125, RZ, 0x1f, R124 ;  /* 0x0000001fff7d7819 */ /* 0x000fe2000001147c */
[----:B------:R-:W-:Y:S02]  /*0850*/  IMAD.IADD R6, R21, 0x1, -R6 ;  /* 0x0000000115067824 */ /* 0x000fe400078e0a06 */
[----:B------:R-:W-:Y:S02]  /*0860*/  IMAD R115, R86, 0x8, R115 ;  /* 0x0000000856737824 */ /* 0x000fe400078e0273 */
[----:B-1----:R-:W-:Y:S02]  /*0870*/  IMAD.MOV R7, RZ, RZ, -R23 ;  /* 0x000000ffff077224 */ /* 0x002fe400078e0a17 */
[----:B------:R-:W-:Y:S02]  /*0880*/  IMAD.MOV.U32 R22, RZ, RZ, RZ ;  /* 0x000000ffff167224 */ /* 0x000fe400078e00ff */
[----:B------:R-:W-:-:S02]  /*0890*/  IMAD R7, R7, R0, RZ ;  /* 0x0000000007077224 */ /* 0x000fc400078e02ff */
[----:B------:R-:W-:-:S04]  /*08a0*/  IMAD.WIDE.U32 R24, R19, UR4, R124 ;  /* 0x0000000413187c25 */ /* 0x000fc8000f8e007c */
[----:B------:R-:W-:-:S04]  /*08b0*/  IMAD.HI.U32 R7, R23, R7, R22 ;  /* 0x0000000717077227 */ /* 0x000fc800078e0016 */
[----:B------:R-:W-:Y:S02]  /*08c0*/  IMAD R22, R116, UR4, RZ ;  /* 0x0000000474167c24 */ /* 0x000fe4000f8e02ff */
[----:B------:R-:W-:Y:S01]  /*08d0*/  IMAD.HI.U32 R14, R7, R4, RZ ;  /* 0x00000004070e7227 */ /* 0x000fe200078e00ff */
[----:B------:R-:W-:-:S03]  /*08e0*/  LOP3.LUT R7, R5, 0x18, R124, 0xf8, !PT ;  /* 0x0000001805077812 */ /* 0x000fc600078ef87c */
[----:B------:R-:W-:Y:S01]  /*08f0*/  IMAD.MOV R5, RZ, RZ, -R14 ;  /* 0x000000ffff057224 */ /* 0x000fe200078e0a0e */
[----:B------:R-:W-:Y:S01]  /*0900*/  LOP3.LUT R18, R7, R18, RZ, 0x3c, !PT ;  /* 0x0000001207127212 */ /* 0x000fe200078e3cff */
[----:B------:R-:W-:Y:S01]  /*0910*/  IMAD R22, R19, UR5, R22 ;  /* 0x0000000513167c24 */ /* 0x000fe2000f8e0216 */
[----:B------:R-:W-:Y:S01]  /*0920*/  LEA.HI R7, R10, R21, RZ, 0x3 ;  /* 0x000000150a077211 */ /* 0x000fe200078f18ff */
[C---:B------:R-:W-:Y:S01]  /*0930*/  IMAD R5, R0.reuse, R5, R4 ;  /* 0x0000000500057224 */ /* 0x040fe200078e0204 */
[--C-:B------:R-:W-:Y:S01]  /*0940*/  SHF.R.S32.HI R4, RZ, 0x1, R3.reuse ;  /* 0x00000001ff047819 */ /* 0x100fe20000011403 */
[----:B------:R-:W-:Y:S01]  /*0950*/  ULDC.64 UR4, c[0x0][0x230] ;  /* 0x00008c0000047ab9 */ /* 0x000fe20000000a00 */
[----:B------:R-:W-:Y:S01]  /*0960*/  SHF.R.S32.HI R3, RZ, 0x1f, R3 ;  /* 0x0000001fff037819 */ /* 0x000fe20000011403 */
[----:B------:R-:W-:Y:S01]  /*0970*/  IMAD.U32 R115, R115, 0x20, R18 ;  /* 0x0000002073737824 */ /* 0x000fe200078e0012 */
[----:B------:R-:W-:Y:S01]  /*0980*/  ISETP.GT.U32.AND P1, PT, R0, R5, PT ;  /* 0x000000050000720c */ /* 0x000fe20003f24070 */
[----:B------:R-:W-:Y:S01]  /*0990*/  IMAD.IADD R23, R25, 0x1, R22 ;  /* 0x0000000119177824 */ /* 0x000fe200078e0216 */
[----:B------:R-:W-:Y:S01]  /*09a0*/  LEA.HI R3, R3, R4, RZ, 0x2 ;  /* 0x0000000403037211 */ /* 0x000fe200078f10ff */
[----:B------:R-:W-:Y:S01]  /*09b0*/  IMAD.MOV.U32 R22, RZ, RZ, R24 ;  /* 0x000000ffff167224 */ /* 0x000fe200078e0018 */
[----:B------:R-:W-:Y:S01]  /*09c0*/  LEA.HI.X.SX32 R10, R11, R129, 0x1, P0 ;  /* 0x000000810b0a7211 */ /* 0x000fe200000f0eff */
[----:B------:R-:W-:Y:S01]  /*09d0*/  IMAD.WIDE R128, R83, 0x40, R128 ;  /* 0x0000004053807825 */ /* 0x000fe200078e0280 */
[----:B------:R-:W-:-:S03]  /*09e0*/  LOP3.LUT R3, R3, 0xfffffffc, RZ, 0xc0, !PT ;  /* 0xfffffffc03037812 */ /* 0x000fc600078ec0ff */
[----:B------:R-:W-:Y:S02]  /*09f0*/  IMAD R20, R10, UR8, RZ ;  /* 0x000000080a147c24 */ /* 0x000fe4000f8e02ff */
[----:B------:R-:W-:Y:S02]  /*0a00*/  IMAD.IADD R3, R4, 0x1, -R3 ;  /* 0x0000000104037824 */ /* 0x000fe400078e0a03 */
[----:B------:R-:W-:Y:S02]  /*0a10*/  @!P1 IMAD.IADD R5, R5, 0x1, -R0 ;  /* 0x0000000105059824 */ /* 0x000fe400078e0a00 */
[----:B------:R-:W-:Y:S02]  /*0a20*/  IMAD R4, R116, UR4, RZ ;  /* 0x0000000474047c24 */ /* 0x000fe4000f8e02ff */
[----:B------:R-:W-:Y:S01]  /*0a30*/  IMAD R10, R10, UR10, RZ ;  /* 0x0000000a0a0a7c24 */ /* 0x000fe2000f8e02ff */
[----:B------:R-:W-:Y:S01]  /*0a40*/  ISETP.GE.U32.AND P2, PT, R5, R0, PT ;  /* 0x000000000500720c */ /* 0x000fe20003f46070 */
[----:B------:R-:W-:Y:S01]  /*0a50*/  IMAD R0, R19, UR5, R4 ;  /* 0x0000000513007c24 */ /* 0x000fe2000f8e0204 */
[----:B------:R-:W-:Y:S01]  /*0a60*/  LOP3.LUT R4, R16, R9, RZ, 0x3c, !PT ;  /* 0x0000000910047212 */ /* 0x000fe200078e3cff */
[----:B------:R-:W-:-:S02]  /*0a70*/  IMAD R11, R27, UR9, R20 ;  /* 0x000000091b0b7c24 */ /* 0x000fc4000f8e0214 */
[C---:B------:R-:W-:Y:S01]  /*0a80*/  IMAD.WIDE.U32 R20, R27.reuse, UR8, R124 ;  /* 0x000000081b147c25 */ /* 0x040fe2000f8e007c */
[----:B------:R-:W-:Y:S02]  /*0a90*/  ISETP.GE.AND P0, PT, R4, RZ, PT ;  /* 0x000000ff0400720c */ /* 0x000fe40003f06270 */
[----:B------:R-:W1:Y:S01]  /*0aa0*/  LDC.64 R4, c[0x0][0x240] ;  /* 0x00009000ff047b82 */ /* 0x000e620000000a00 */
[C---:B------:R-:W-:Y:S02]  /*0ab0*/  IMAD R10, R27.reuse, UR11, R10 ;  /* 0x0000000b1b0a7c24 */ /* 0x040fe4000f8e020a */
[----:B------:R-:W-:-:S04]  /*0ac0*/  IMAD.WIDE.U32 R26, R27, UR10, R124 ;  /* 0x0000000a1b1a7c25 */ /* 0x000fc8000f8e007c */
[----:B------:R-:W-:Y:S02]  /*0ad0*/  IMAD.IADD R21, R21, 0x1, R11 ;  /* 0x0000000115157824 */ /* 0x000fe400078e020b */
[----:B------:R-:W-:Y:S02]  /*0ae0*/  IMAD.IADD R11, R27, 0x1, R10 ;  /* 0x000000011b0b7824 */ /* 0x000fe400078e020a */
[----:B------:R-:W-:Y:S02]  /*0af0*/  IMAD R116, R116, UR6, RZ ;  /* 0x0000000674747c24 */ /* 0x000fe4000f8e02ff */
[----:B------:R-:W-:Y:S02]  /*0b00*/  IMAD.MOV.U32 R10, RZ, RZ, R26 ;  /* 0x000000ffff0a7224 */ /* 0x000fe400078e001a */
[----:B------:R-:W-:Y:S01]  /*0b10*/  @!P1 VIADD R14, R14, 0x1 ;  /* 0x000000010e0e9836 */ /* 0x000fe20000000000 */
[----:B------:R-:W-:Y:S01]  /*0b20*/  ISETP.NE.AND P1, PT, R9, RZ, PT ;  /* 0x000000ff0900720c */ /* 0x000fe20003f25270 */
[----:B------:R-:W-:Y:S01]  /*0b30*/  IMAD.WIDE.U32 R20, R19, UR4, R20 ;  /* 0x0000000413147c25 */ /* 0x000fe2000f8e0014 */
[----:B------:R-:W-:-:S03]  /*0b40*/  ULDC.64 UR4, c[0x0][0x258] ;  /* 0x0000960000047ab9 */ /* 0x000fc60000000a00 */
[C---:B------:R-:W-:Y:S02]  /*0b50*/  IMAD R116, R19.reuse, UR7, R116 ;  /* 0x0000000713747c24 */ /* 0x040fe4000f8e0274 */
[----:B------:R-:W-:Y:S01]  /*0b60*/  IMAD.WIDE.U32 R18, R19, UR6, R10 ;  /* 0x0000000613127c25 */ /* 0x000fe2000f8e000a */
[----:B------:R-:W-:-:S03]  /*0b70*/  ULDC.64 UR6, c[0x0][0x260] ;  /* 0x0000980000067ab9 */ /* 0x000fc60000000a00 */
[----:B------:R-:W-:Y:S02]  /*0b80*/  IMAD.SHL.U32 R11, R8, 0x40, RZ ;  /* 0x00000040080b7824 */ /* 0x000fe400078e00ff */
[----:B------:R-:W-:Y:S02]  /*0b90*/  @P2 VIADD R14, R14, 0x1 ;  /* 0x000000010e0e2836 */ /* 0x000fe40000000000 */
[----:B------:R-:W-:Y:S01]  /*0ba0*/  IMAD R17, R17, UR4, RZ ;  /* 0x0000000411117c24 */ /* 0x000fe2000f8e02ff */
[----:B------:R-:W-:Y:S01]  /*0bb0*/  LOP3.LUT R24, R11, 0xc0, RZ, 0xc0, !PT ;  /* 0x000000c00b187812 */ /* 0x000fe200078ec0ff */
[----:B------:R-:W-:Y:S01]  /*0bc0*/  @!P0 IMAD.MOV R14, RZ, RZ, -R14 ;  /* 0x000000ffff0e8224 */ /* 0x000fe200078e0a0e */
[----:B------:R-:W-:Y:S01]  /*0bd0*/  @!P1 LOP3.LUT R14, RZ, R9, RZ, 0x33, !PT ;  /* 0x00000009ff0e9212 */ /* 0x000fe200078e33ff */
[----:B------:R-:W-:Y:S01]  /*0be0*/  IMAD R10, R16, UR5, R17 ;  /* 0x00000005100a7c24 */ /* 0x000fe2000f8e0211 */
[----:B------:R-:W-:Y:S01]  /*0bf0*/  LOP3.LUT R15, R24, 0x8, R15, 0xf8, !PT ;  /* 0x00000008180f7812 */ /* 0x000fe200078ef80f */
[----:B------:R-:W-:Y:S01]  /*0c00*/  IMAD.WIDE.U32 R16, R16, UR4, R22 ;  /* 0x0000000410107c25 */ /* 0x000fe2000f8e0016 */
[----:B------:R-:W-:Y:S01]  /*0c10*/  SHF.R.U32.HI R24, RZ, 0x3, R24 ;  /* 0x00000003ff187819 */ /* 0x000fe20000011618 */
[----:B------:R-:W-:Y:S01]  /*0c20*/  ULDC.64 UR4, c[0x0][0x210] ;  /* 0x0000840000047ab9 */ /* 0x000fe20000000a00 */
[----:B------:R-:W-:Y:S01]  /*0c30*/  SHF.R.S32.HI R9, RZ, 0x1f, R14 ;  /* 0x0000001fff097819 */ /* 0x000fe2000001140e */
[----:B------:R-:W-:Y:S01]  /*0c40*/  IMAD.IADD R21, R21, 0x1, R0 ;  /* 0x0000000115157824 */ /* 0x000fe200078e0200 */
[----:B------:R-:W-:Y:S01]  /*0c50*/  LOP3.LUT R0, R15, R24, RZ, 0x3c, !PT ;  /* 0x000000180f007212 */ /* 0x000fe200078e3cff */
[----:B------:R-:W-:Y:S01]  /*0c60*/  IMAD.IADD R17, R17, 0x1, R10 ;  /* 0x0000000111117824 */ /* 0x000fe200078e020a */
[----:B------:R-:W-:Y:S01]  /*0c70*/  SHF.R.S32.HI R11, RZ, 0x1f, R81 ;  /* 0x0000001fff0b7819 */ /* 0x000fe20000011451 */
[----:B-1----:R-:W-:-:S02]  /*0c80*/  IMAD R15, R129, R4, RZ ;  /* 0x00000004810f7224 */ /* 0x002fc400078e02ff */
[----:B------:R-:W-:Y:S02]  /*0c90*/  IMAD R121, R9, UR6, RZ ;  /* 0x0000000609797c24 */ /* 0x000fe4000f8e02ff */
[C---:B------:R-:W-:Y:S02]  /*0ca0*/  IMAD R15, R128.reuse, R5, R15 ;  /* 0x00000005800f7224 */ /* 0x040fe400078e020f */
[----:B------:R-:W-:-:S04]  /*0cb0*/  IMAD.WIDE.U32 R16, R128, R4, R16 ;  /* 0x0000000480107225 */ /* 0x000fc800078e0010 */
[----:B------:R-:W-:Y:S02]  /*0cc0*/  IMAD.IADD R117, R19, 0x1, R116 ;  /* 0x0000000113757824 */ /* 0x000fe400078e0274 */
[----:B------:R-:W-:-:S04]  /*0cd0*/  IMAD.WIDE.U32 R118, R14, UR6, R20 ;  /* 0x000000060e767c25 */ /* 0x000fc8000f8e0014 */
[----:B------:R-:W-:Y:S01]  /*0ce0*/  IMAD R121, R14, UR7, R121 ;  /* 0x000000070e797c24 */ /* 0x000fe2000f8e0279 */
[----:B------:R-:W-:Y:S01]  /*0cf0*/  ULDC.64 UR6, c[0x0][0x218] ;  /* 0x0000860000067ab9 */ /* 0x000fe20000000a00 */
[----:B------:R-:W-:Y:S01]  /*0d00*/  IMAD.MOV.U32 R116, RZ, RZ, R18 ;  /* 0x000000ffff747224 */ /* 0x000fe200078e0012 */
[----:B------:R-:W-:Y:S01]  /*0d10*/  LEA R18, P0, R16, UR4, 0x1 ;  /* 0x0000000410127c11 */ /* 0x000fe2000f8008ff */
[----:B------:R-:W-:Y:S01]  /*0d20*/  IMAD.IADD R15, R17, 0x1, R15 ;  /* 0x00000001110f7824 */ /* 0x000fe200078e020f */
[----:B------:R-:W-:Y:S01]  /*0d30*/  UMOV UR4, 0x400 ;  /* 0x0000040000047882 */ /* 0x000fe20000000000 */
[----:B------:R-:W-:Y:S01]  /*0d40*/  IMAD R10, R81, UR14, RZ ;  /* 0x0000000e510a7c24 */ /* 0x000fe2000f8e02ff */
[----:B------:R-:W-:Y:S01]  /*0d50*/  LEA R22, P1, R4, R18, 0x6 ;  /* 0x0000001204167211 */ /* 0x000fe200078230ff */
[----:B------:R-:W-:Y:S01]  /*0d60*/  IMAD.IADD R121, R119, 0x1, R121 ;  /* 0x0000000177797824 */ /* 0x000fe200078e0279 */
[----:B------:R-:W-:Y:S01]  /*0d70*/  LEA.HI.X R19, R16, UR5, R15, 0x1, P0 ;  /* 0x0000000510137c11 */ /* 0x000fe200080f0c0f */
[----:B------:R-:W-:Y:S01]  /*0d80*/  IMAD.MOV.U32 R120, RZ, RZ, R118 ;  /* 0x000000ffff787224 */ /* 0x000fe200078e0076 */
[----:B--2---:R-:W-:Y:S01]  /*0d90*/  ULEA UR5, UR12, UR4, 0x18 ;  /* 0x000000040c057291 */ /* 0x004fe2000f8ec03f */
[----:B------:R-:W-:Y:S01]  /*0da0*/  IMAD R10, R11, UR15, R10 ;  /* 0x0000000f0b0a7c24 */ /* 0x000fe2000f8e020a */
[----:B------:R-:W-:Y:S01]  /*0db0*/  LEA.HI.X R23, R4, R19, R5, 0x6, P1 ;  /* 0x0000001304177211 */ /* 0x000fe200008f3405 */
[----:B------:R-:W-:Y:S01]  /*0dc0*/  IMAD.WIDE.U32 R16, R81, UR15, R120 ;  /* 0x0000000f51107c25 */ /* 0x000fe2000f8e0078 */
[----:B------:R-:W-:Y:S01]  /*0dd0*/  ULDC.64 UR12, c[0x0][0x268] ;  /* 0x00009a00000c7ab9 */ /* 0x000fe20000000a00 */
[----:B------:R-:W-:Y:S01]  /*0de0*/  UIADD3 UR4, UR5, 0x3000, URZ ;  /* 0x0000300005047890 */ /* 0x000fe2000fffe03f */
[----:B------:R-:W-:Y:S01]  /*0df0*/  LEA R115, R115, UR5, 0x1 ;  /* 0x0000000573737c11 */ /* 0x000fe2000f8e08ff */
[----:B------:R-:W-:Y:S01]  /*0e00*/  IMAD.IADD R10, R17, 0x1, R10 ;  /* 0x00000001110a7824 */ /* 0x000fe200078e020a */
[C---:B------:R-:W-:Y:S01]  /*0e10*/  LEA R20, P0, R16.reuse, UR6, 0x1 ;  /* 0x0000000610147c11 */ /* 0x040fe2000f8008ff */
[----:B------:R-:W-:Y:S01]  /*0e20*/  IMAD R9, R9, UR12, RZ ;  /* 0x0000000c09097c24 */ /* 0x000fe2000f8e02ff */
[----:B------:R-:W-:Y:S01]  /*0e30*/  LOP3.LUT P1, RZ, R3, 0x2, RZ, 0xc0, !PT ;  /* 0x0000000203ff7812 */ /* 0x000fe2000782c0ff */
[----:B------:R-:W-:Y:S01]  /*0e40*/  @!PT LDS RZ, [RZ] ;  /* 0x00000000fffff984 */ /* 0x000fe20000000800 */
[----:B------:R-:W-:Y:S01]  /*0e50*/  @!PT LDS RZ, [RZ] ;  /* 0x00000000fffff984 */ /* 0x000fe20000000800 */
[----:B------:R-:W-:Y:S01]  /*0e60*/  @!PT LDS RZ, [RZ] ;  /* 0x00000000fffff984 */ /* 0x000fe20000000800 */
[----:B------:R-:W-:Y:S01]  /*0e70*/  LDGSTS.E.BYPASS.LTC128B.128 [R115], desc[UR32][R18.64] ;  /* 0x0000000012737fae */ /* 0x000fe2000b901d60 */
[----:B------:R-:W-:Y:S01]  /*0e80*/  LEA.HI.X R21, R16, UR7, R10, 0x1, P0 ;  /* 0x0000000710157c11 */ /* 0x000fe200080f0c0a */
[----:B------:R-:W-:Y:S01]  /*0e90*/  IMAD R4, R11, UR10, RZ ;  /* 0x0000000a0b047c24 */ /* 0x000fe2000f8e02ff */
[----:B------:R-:W-:Y:S01]  /*0ea0*/  IADD3 R16, P0, R20, UR15, RZ ;  /* 0x0000000f14107c10 */ /* 0x000fe2000ff1e0ff */
[----:B------:R-:W-:Y:S01]  /*0eb0*/  LDGSTS.E.BYPASS.LTC128B.128 [R115+0x1000], desc[UR32][R18.64+0x40] ;  /* 0x0100004012737fae */ /* 0x000fe2000b901d60 */
[----:B------:R-:W-:-:S02]  /*0ec0*/  IMAD.WIDE.U32 R116, R14, UR12, R116 ;  /* 0x0000000c0e747c25 */ /* 0x000fc4000f8e0074 */
[----:B------:R-:W-:Y:S01]  /*0ed0*/  IADD3.X R17, R21, UR14, RZ, P0, !PT ;  /* 0x0000000e15117c10 */ /* 0x000fe200087fe4ff */
[----:B------:R-:W-:Y:S01]  /*0ee0*/  LDGSTS.E.BYPASS.LTC128B.128 [R115+0x2000], desc[UR32][R18.64+0x80] ;  /* 0x0200008012737fae */ /* 0x000fe2000b901d60 */
[----:B------:R-:W-:Y:S01]  /*0ef0*/  IMAD R9, R14, UR13, R9 ;  /* 0x0000000d0e097c24 */ /* 0x000fe2000f8e0209 */
[----:B------:R-:W-:Y:S01]  /*0f00*/  ULDC.64 UR12, c[0x0][0x220] ;  /* 0x00008800000c7ab9 */ /* 0x000fe20000000a00 */
[C---:B------:R-:W-:Y:S01]  /*0f10*/  IMAD.WIDE.U32 R14, R81.reuse, UR10, RZ ;  /* 0x0000000a510e7c25 */ /* 0x040fe2000f8e00ff */
[----:B------:R-:W-:Y:S03]  /*0f20*/  LDGSTS.E.BYPASS.LTC128B.128 [R115+0x800], desc[UR32][R22.64] ;  /* 0x0080000016737fae */ /* 0x000fe6000b901d60 */
[----:B------:R-:W-:Y:S01]  /*0f30*/  IMAD R5, R81, UR11, R4 ;  /* 0x0000000b51057c24 */ /* 0x000fe2000f8e0204 */
[----:B------:R-:W-:Y:S01]  /*0f40*/  LDGSTS.E.BYPASS.LTC128B.128 [R115+0x1800], desc[UR32][R22.64+0x40] ;  /* 0x0180004016737fae */ /* 0x000fe2000b901d60 */
[----:B------:R-:W-:Y:S01]  /*0f50*/  IMAD.SHL.U32 R10, R3, 0x40, RZ ;  /* 0x00000040030a7824 */ /* 0x000fe200078e00ff */
[----:B------:R-:W-:Y:S01]  /*0f60*/  LEA R4, P0, R14, R116, 0x6 ;  /* 0x000000740e047211 */ /* 0x000fe200078030ff */
[----:B------:R-:W-:Y:S01]  /*0f70*/  IMAD.SHL.U32 R7, R7, 0x20, RZ ;  /* 0x0000002007077824 */ /* 0x000fe200078e00ff */
[----:B------:R-:W-:Y:S01]  /*0f80*/  LDGSTS.E.BYPASS.LTC128B.128 [R115+0x2800], desc[UR32][R22.64+0x80] ;  /* 0x0280008016737fae */ /* 0x000fe2000b901d60 */
[----:B------:R-:W-:Y:S01]  /*0f90*/  IMAD.IADD R5, R15, 0x1, R5 ;  /* 0x000000010f057824 */ /* 0x000fe200078e0205 */
[----:B------:R-:W-:Y:S01]  /*0fa0*/  LOP3.LUT R10, R10, 0xc0, RZ, 0xc0, !PT ;  /* 0x000000c00a0a7812 */ /* 0x000fe200078ec0ff */
[----:B------:R-:W-:Y:S01]  /*0fb0*/  IMAD R11, R13, 0x8, R12 ;  /* 0x000000080d0b7824 */ /* 0x000fe200078e020c */
[----:B------:R-:W-:Y:S01]  /*0fc0*/  LDGSTS.E.BYPASS.LTC128B.128 [R115+0x3000], desc[UR32][R20.64] ;  /* 0x0300000014737fae */ /* 0x000fe2000b901d60 */
[----:B------:R-:W-:Y:S01]  /*0fd0*/  IMAD.IADD R114, R117, 0x1, R9 ;  /* 0x0000000175727824 */ /* 0x000fe200078e0209 */
[----:B------:R-:W-:Y:S01]  /*0fe0*/  LOP3.LUT R7, R7, 0xffffff00, RZ, 0xc0, !PT ;  /* 0xffffff0007077812 */ /* 0x000fe200078ec0ff */
[----:B------:R-:W-:Y:S01]  /*0ff0*/  IMAD.SHL.U32 R13, R13, 0x8, RZ ;  /* 0x000000080d0d7824 */ /* 0x000fe200078e00ff */
[----:B------:R-:W-:Y:S01]  /*1000*/  LDGSTS.E.BYPASS.LTC128B.128 [R115+0x4000], desc[UR32][R20.64+0x40] ;  /* 0x0400004014737fae */ /* 0x000fe2000b901d60 */
[----:B------:R-:W-:Y:S01]  /*1010*/  IMAD.U32 R0, R11, 0x20, R0 ;  /* 0x000000200b007824 */ /* 0x000fe200078e0000 */
[----:B------:R-:W-:Y:S01]  /*1020*/  LEA.HI.X R15, R14, R114, R5, 0x6, P0 ;  /* 0x000000720e0f7211 */ /* 0x000fe200000f3405 */
[----:B------:R-:W-:Y:S01]  /*1030*/  IMAD R9, R86, 0x200, R7 ;  /* 0x0000020056097824 */ /* 0x000fe200078e0207 */
[----:B------:R-:W-:Y:S01]  /*1040*/  LDGSTS.E.BYPASS.LTC128B.128 [R115+0x5000], desc[UR32][R20.64+0x80] ;  /* 0x0500008014737fae */ /* 0x000fe2000b901d60 */
[----:B------:R-:W-:-:S02]  /*1050*/  LOP3.LUT R5, R10, 0x8, R13, 0xf8, !PT ;  /* 0x000000080a057812 */ /* 0x000fc400078ef80d */
[----:B------:R-:W-:Y:S01]  /*1060*/  SHF.R.U32.HI R10, RZ, 0x3, R10 ;  /* 0x00000003ff0a7819 */ /* 0x000fe2000001160a */
[----:B------:R-:W-:Y:S01]  /*1070*/  LDGSTS.E.BYPASS.LTC128B.128 [R115+0x3800], desc[UR32][R16.64] ;  /* 0x0380000010737fae */ /* 0x000fe2000b901d60 */
[C---:B------:R-:W-:Y:S02]  /*1080*/  LEA R12, P0, R4.reuse, UR12, 0x1 ;  /* 0x0000000c040c7c11 */ /* 0x040fe4000f8008ff */
[----:B------:R-:W-:Y:S01]  /*1090*/  LOP3.LUT R5, R5, R10, RZ, 0x3c, !PT ;  /* 0x0000000a05057212 */ /* 0x000fe200078e3cff */
[----:B------:R-:W-:Y:S01]  /*10a0*/  LDGSTS.E.BYPASS.LTC128B.128 [R115+0x4800], desc[UR32][R16.64+0x40] ;  /* 0x0480004010737fae */ /* 0x000fe2000b901d60 */
[----:B------:R-:W-:Y:S01]  /*10b0*/  LEA.HI.X R13, R4, UR13, R15, 0x1, P0 ;  /* 0x0000000d040d7c11 */ /* 0x000fe200080f0c0f */
[----:B------:R-:W-:Y:S01]  /*10c0*/  IMAD R4, R6, 0x20, R9 ;  /* 0x0000002006047824 */ /* 0x000fe200078e0209 */
[----:B------:R-:W-:Y:S01]  /*10d0*/  IADD3 R10, P0, R12, UR17, RZ ;  /* 0x000000110c0a7c10 */ /* 0x000fe2000ff1e0ff */
[----:B------:R-:W-:Y:S01]  /*10e0*/  LDGSTS.E.BYPASS.LTC128B.128 [R115+0x5800], desc[UR32][R16.64+0x80] ;  /* 0x0580008010737fae */ /* 0x000fe2000b901d60 */
[----:B------:R-:W-:Y:S01]  /*10f0*/  LEA R90, R0, UR5, 0x1 ;  /* 0x00000005005a7c11 */ /* 0x000fe2000f8e08ff */
[----:B------:R-:W-:Y:S01]  /*1100*/  IMAD.IADD R113, R5, 0x1, R4 ;  /* 0x0000000105717824 */ /* 0x000fe200078e0204 */
[----:B------:R-:W-:Y:S01]  /*1110*/  IADD3.X R11, R13, UR16, RZ, P0, !PT ;  /* 0x000000100d0b7c10 */ /* 0x000fe200087fe4ff */
[----:B------:R-:W0:Y:S01]  /*1120*/  LDGDEPBAR ;  /* 0x00000000000079af */ /* 0x000e220000000000 */
[----:B------:R-:W-:Y:S01]  /*1130*/  IMAD.MOV.U32 R4, RZ, RZ, 0x20 ;  /* 0x00000020ff047424 */ /* 0x000fe200078e00ff */
[----:B------:R-:W-:-:S02]  /*1140*/  LOP3.LUT P0, RZ, R8, 0x2, RZ, 0xc0, !PT ;  /* 0x0000000208ff7812 */ /* 0x000fc4000780c0ff */
[----:B------:R-:W-:Y:S02]  /*1150*/  LEA R113, R113, UR5, 0x1 ;  /* 0x0000000571717c11 */ /* 0x000fe4000f8e08ff */
[C---:B------:R-:W-:Y:S02]  /*1160*/  SEL R3, R4.reuse, 0xffffffe0, !P0 ;  /* 0xffffffe004037807 */ /* 0x040fe40004000000 */
[----:B------:R-:W-:Y:S02]  /*1170*/  SEL R4, R4, 0xffffffe0, !P1 ;  /* 0xffffffe004047807 */ /* 0x000fe40004800000 */
[----:B------:R-:W-:-:S03]  /*1180*/  LEA R112, R0, UR4, 0x1 ;  /* 0x0000000400707c11 */ /* 0x000fc6000f8e08ff */
[----:B------:R-:W-:Y:S02]  /*1190*/  IMAD.IADD R111, R113, 0x1, R4 ;  /* 0x00000001716f7824 */ /* 0x000fe400078e0204 */
[----:B------:R-:W-:Y:S01]  /*11a0*/  IMAD.IADD R110, R112, 0x1, R3 ;  /* 0x00000001706e7824 */ /* 0x000fe200078e0203 */
[----:B------:R-:W-:-:S04]  /*11b0*/  SHF.R.S32.HI R3, RZ, 0x1f, R88 ;  /* 0x0000001fff037819 */ /* 0x000fc80000011458 */
[----:B------:R-:W-:Y:S01]  /*11c0*/  LEA.HI R122, R3, R88, RZ, 0x2 ;  /* 0x00000058037a7211 */ /* 0x000fe200078f10ff */
[----:B------:R-:W-:Y:S01]  /*11d0*/  IMAD R3, R81, 0x40, R2 ;  /* 0x0000004051037824 */ /* 0x000fe200078e0202 */
[----:B------:R-:W-:-:S04]  /*11e0*/  DEPBAR.LE SB0, 0x0 ;  /* 0x000080000000791a */ /* 0x000fc80000000000 */
[----:B------:R-:W-:Y:S01]  /*11f0*/  BAR.SYNC.DEFER_BLOCKING 0x0 ;  /* 0x0000000000007b1d */ /* 0x000fe20000010000 */
        /* <DEDUP_REMOVED lines=13> */
[----:B------:R-:W3:Y:S04]  /*12d0*/  LDSM.16.M88.4 R40, [R90+0x3000] ;  /* 0x003000005a28783b */ /* 0x000ee80000000200 */
[----:B------:R-:W4:Y:S04]  /*12e0*/  LDSM.16.M88.4 R32, [R90+0x3400] ;  /* 0x003400005a20783b */ /* 0x000f280000000200 */
[----:B------:R-:W5:Y:S04]  /*12f0*/  LDSM.16.M88.4 R24, [R90+0x3800] ;  /* 0x003800005a18783b */ /* 0x000f680000000200 */
[----:B-1----:R-:W1:Y:S04]  /*1300*/  LDSM.16.M88.4 R12, [R90+0x3c00] ;  /* 0x003c00005a0c783b */ /* 0x002e680000000200 */
[----:B------:R-:W-:Y:S04]  /*1310*/  LDSM.16.M88.4 R56, [R110] ;  /* 0x000000006e38783b */ /* 0x000fe80000000200 */
[----:B--2---:R-:W2:Y:S04]  /*1320*/  LDSM.16.M88.4 R8, [R111] ;  /* 0x000000006f08783b */ /* 0x004ea80000000200 */
[----:B------:R-:W2:Y:S04]  /*1330*/  LDSM.16.M88.4 R52, [R110+0x400] ;  /* 0x000400006e34783b */ /* 0x000ea80000000200 */
[----:B------:R-:W2:Y:S04]  /*1340*/  LDSM.16.M88.4 R16, [R110+0x800] ;  /* 0x000800006e10783b */ /* 0x000ea80000000200 */
[----:B------:R-:W2:Y:S04]  /*1350*/  LDSM.16.M88.4 R64, [R110+0xc00] ;  /* 0x000c00006e40783b */ /* 0x000ea80000000200 */
[----:B------:R-:W-:Y:S01]  /*1360*/  LDSM.16.M88.4 R48, [R113+0x1000] ;  /* 0x001000007130783b */ /* 0x000fe20000000200 */
[C---:B---3--:R-:W-:Y:S03]  /*1370*/  HMMA.16816.F32.BF16 R44, R68.reuse, R40, RZ ;  /* 0x00000028442c723c */ /* 0x048fe600000418ff */
[----:B------:R-:W-:Y:S04]  /*1380*/  LDSM.16.M88.4 R60, [R90+0x4400] ;  /* 0x004400005a3c783b */ /* 0x000fe80000000200 */
[----:B------:R-:W-:Y:S01]  /*1390*/  LDSM.16.M88.4 R72, [R111+0x1000] ;  /* 0x001000006f48783b */ /* 0x000fe20000000200 */
[C---:B------:R-:W-:Y:S03]  /*13a0*/  HMMA.16816.F32.BF16 R40, R68.reuse, R42, RZ ;  /* 0x0000002a4428723c */ /* 0x040fe600000418ff */
[----:B------:R-:W-:Y:S03]  /*13b0*/  LDSM.16.M88.4 R76, [R110+0x1c00] ;  /* 0x001c00006e4c783b */ /* 0x000fe60000000200 */
[C---:B----4-:R-:W-:Y:S01]  /*13c0*/  HMMA.16816.F32.BF16 R36, R68.reuse, R32, RZ ;  /* 0x000000204424723c */ /* 0x050fe200000418ff */
[----:B------:R-:W0:Y:S05]  /*13d0*/  LDGDEPBAR ;  /* 0x00000000000079af */ /* 0x000e2a0000000000 */
[C---:B-----5:R-:W-:Y:S06]  /*13e0*/  HMMA.16816.F32.BF16 R28, R68.reuse, R24, RZ ;  /* 0x00000018441c723c */ /* 0x060fec00000418ff */
[C---:B------:R-:W-:Y:S06]  /*13f0*/  HMMA.16816.F32.BF16 R32, R68.reuse, R34, RZ ;  /* 0x000000224420723c */ /* 0x040fec00000418ff */
[C---:B------:R-:W-:Y:S06]  /*1400*/  HMMA.16816.F32.BF16 R24, R68.reuse, R26, RZ ;  /* 0x0000001a4418723c */ /* 0x040fec00000418ff */
[C---:B-1----:R-:W-:Y:S06]  /*1410*/  HMMA.16816.F32.BF16 R20, R68.reuse, R12, RZ ;  /* 0x0000000c4414723c */ /* 0x042fec00000418ff */
[----:B------:R-:W-:Y:S01]  /*1420*/  HMMA.16816.F32.BF16 R68, R68, R14, RZ ;  /* 0x0000000e4444723c */ /* 0x000fe200000418ff */
[----:B------:R-:W1:Y:S05]  /*1430*/  LDSM.16.M88.4 R12, [R90+0x4000] ;  /* 0x004000005a0c783b */ /* 0x000e6a0000000200 */
[C---:B--2---:R-:W-:Y:S06]  /*1440*/  HMMA.16816.F32.BF16 R44, R8.reuse, R56, R44 ;  /* 0x00000038082c723c */ /* 0x044fec000004182c */
[C---:B------:R-:W-:Y:S01]  /*1450*/  HMMA.16816.F32.BF16 R40, R8.reuse, R58, R40 ;  /* 0x0000003a0828723c */ /* 0x040fe20000041828 */
[----:B------:R-:W2:Y:S05]  /*1460*/  LDSM.16.M88.4 R56, [R90+0x4800] ;  /* 0x004800005a38783b */ /* 0x000eaa0000000200 */
[C---:B------:R-:W-:Y:S06]  /*1470*/  HMMA.16816.F32.BF16 R36, R8.reuse, R52, R36 ;  /* 0x000000340824723c */ /* 0x040fec0000041824 */
[C---:B------:R-:W-:Y:S01]  /*1480*/  HMMA.16816.F32.BF16 R32, R8.reuse, R54, R32 ;  /* 0x000000360820723c */ /* 0x040fe20000041820 */
[----:B------:R-:W3:Y:S05]  /*1490*/  LDSM.16.M88.4 R52, [R90+0x4c00] ;  /* 0x004c00005a34783b */ /* 0x000eea0000000200 */
[C---:B------:R-:W-:Y:S06]  /*14a0*/  HMMA.16816.F32.BF16 R28, R8.reuse, R16, R28 ;  /* 0x00000010081c723c */ /* 0x040fec000004181c */
[C---:B------:R-:W-:Y:S01]  /*14b0*/  HMMA.16816.F32.BF16 R24, R8.reuse, R18, R24 ;  /* 0x000000120818723c */ /* 0x040fe20000041818 */
[----:B------:R-:W4:Y:S05]  /*14c0*/  LDSM.16.M88.4 R16, [R110+0x1000] ;  /* 0x001000006e10783b */ /* 0x000f2a0000000200 */
[C---:B------:R-:W-:Y:S06]  /*14d0*/  HMMA.16816.F32.BF16 R20, R8.reuse, R64, R20 ;  /* 0x000000400814723c */ /* 0x040fec0000041814 */
[----:B------:R-:W-:Y:S01]  /*14e0*/  HMMA.16816.F32.BF16 R68, R8, R66, R68 ;  /* 0x000000420844723c */ /* 0x000fe20000041844 */
[----:B------:R-:W5:Y:S04]  /*14f0*/  LDSM.16.M88.4 R8, [R110+0x1400] ;  /* 0x001400006e08783b */ /* 0x000f680000000200 */
[----:B------:R-:W-:Y:S01]  /*1500*/  LDSM.16.M88.4 R64, [R113+0x2000] ;  /* 0x002000007140783b */ /* 0x000fe20000000200 */
[C---:B-1----:R-:W-:Y:S06]  /*1510*/  HMMA.16816.F32.BF16 R44, R48.reuse, R12, R44 ;  /* 0x0000000c302c723c */ /* 0x042fec000004182c */
[C---:B------:R-:W-:Y:S01]  /*1520*/  HMMA.16816.F32.BF16 R40, R48.reuse, R14, R40 ;  /* 0x0000000e3028723c */ /* 0x040fe20000041828 */
[----:B------:R-:W1:Y:S05]  /*1530*/  LDSM.16.M88.4 R12, [R110+0x1800] ;  /* 0x001800006e0c783b */ /* 0x000e6a0000000200 */
[C---:B------:R-:W-:Y:S06]  /*1540*/  HMMA.16816.F32.BF16 R36, R48.reuse, R60, R36 ;  /* 0x0000003c3024723c */ /* 0x040fec0000041824 */
[C---:B------:R-:W-:Y:S01]  /*1550*/  HMMA.16816.F32.BF16 R32, R48.reuse, R62, R32 ;  /* 0x0000003e3020723c */ /* 0x040fe20000041820 */
[----:B------:R-:W1:Y:S05]  /*1560*/  LDSM.16.M88.4 R60, [R90+0x5000] ;  /* 0x005000005a3c783b */ /* 0x000e6a0000000200 */
[C---:B--2---:R-:W-:Y:S06]  /*1570*/  HMMA.16816.F32.BF16 R28, R48.reuse, R56, R28 ;  /* 0x00000038301c723c */ /* 0x044fec000004181c */
[C---:B------:R-:W-:Y:S01]  /*1580*/  HMMA.16816.F32.BF16 R24, R48.reuse, R58, R24 ;  /* 0x0000003a3018723c */ /* 0x040fe20000041818 */
[----:B------:R-:W2:Y:S05]  /*1590*/  LDSM.16.M88.4 R56, [R90+0x5400] ;  /* 0x005400005a38783b */ /* 0x000eaa0000000200 */
[C---:B---3--:R-:W-:Y:S06]  /*15a0*/  HMMA.16816.F32.BF16 R20, R48.reuse, R52, R20 ;  /* 0x000000343014723c */ /* 0x048fec0000041814 */
[----:B------:R-:W-:Y:S01]  /*15b0*/  HMMA.16816.F32.BF16 R68, R48, R54, R68 ;  /* 0x000000363044723c */ /* 0x000fe20000041844 */
[----:B------:R-:W3:Y:S04]  /*15c0*/  LDSM.16.M88.4 R52, [R90+0x5800] ;  /* 0x005800005a34783b */ /* 0x000ee80000000200 */
[----:B------:R-:W-:Y:S01]  /*15d0*/  LDSM.16.M88.4 R48, [R90+0x5c00] ;  /* 0x005c00005a30783b */ /* 0x000fe20000000200 */
[C---:B----4-:R-:W-:Y:S06]  /*15e0*/  HMMA.16816.F32.BF16 R44, R72.reuse, R16, R44 ;  /* 0x00000010482c723c */ /* 0x050fec000004182c */
[C---:B------:R-:W-:Y:S01]  /*15f0*/  HMMA.16816.F32.BF16 R40, R72.reuse, R18, R40 ;  /* 0x000000124828723c */ /* 0x040fe20000041828 */
[----:B------:R-:W-:Y:S05]  /*1600*/  LDSM.16.M88.4 R16, [R110+0x2000] ;  /* 0x002000006e10783b */ /* 0x000fea0000000200 */
[C---:B-----5:R-:W-:Y:S06]  /*1610*/  HMMA.16816.F32.BF16 R36, R72.reuse, R8, R36 ;  /* 0x000000084824723c */ /* 0x060fec0000041824 */
[C---:B------:R-:W-:Y:S01]  /*1620*/  HMMA.16816.F32.BF16 R32, R72.reuse, R10, R32 ;  /* 0x0000000a4820723c */ /* 0x040fe20000041820 */
[----:B------:R-:W4:Y:S05]  /*1630*/  LDSM.16.M88.4 R8, [R111+0x2000] ;  /* 0x002000006f08783b */ /* 0x000f2a0000000200 */
[C---:B-1----:R-:W-:Y:S06]  /*1640*/  HMMA.16816.F32.BF16 R28, R72.reuse, R12, R28 ;  /* 0x0000000c481c723c */ /* 0x042fec000004181c */
[----:B------:R-:W-:Y:S01]  /*1650*/  HMMA.16816.F32.BF16 R24, R72, R14, R24 ;  /* 0x0000000e4818723c */ /* 0x000fe20000041818 */
[----:B------:R-:W1:Y:S05]  /*1660*/  LDSM.16.M88.4 R12, [R110+0x2400] ;  /* 0x002400006e0c783b */ /* 0x000e6a0000000200 */
[----:B------:R-:W-:Y:S06]  /*1670*/  HMMA.16816.F32.BF16 R44, R64, R60, R44 ;  /* 0x0000003c402c723c */ /* 0x000fec000004182c */
[C---:B------:R-:W-:Y:S06]  /*1680*/  HMMA.16816.F32.BF16 R20, R72.reuse, R76, R20 ;  /* 0x0000004c4814723c */ /* 0x040fec0000041814 */
[----:B------:R-:W-:Y:S06]  /*1690*/  HMMA.16816.F32.BF16 R68, R72, R78, R68 ;  /* 0x0000004e4844723c */ /* 0x000fec0000041844 */
[C---:B------:R-:W-:Y:S01]  /*16a0*/  HMMA.16816.F32.BF16 R60, R64.reuse, R62, R40 ;  /* 0x0000003e403c723c */ /* 0x040fe20000041828 */
[----:B------:R-:W5:Y:S05]  /*16b0*/  LDSM.16.M88.4 R40, [R110+0x2800] ;  /* 0x002800006e28783b */ /* 0x000f6a0000000200 */
[C---:B--2---:R-:W-:Y:S06]  /*16c0*/  HMMA.16816.F32.BF16 R32, R64.reuse, R58, R32 ;  /* 0x0000003a4020723c */ /* 0x044fec0000041820 */
[C---:B---3--:R-:W-:Y:S06]  /*16d0*/  HMMA.16816.F32.BF16 R28, R64.reuse, R52, R28 ;  /* 0x00000034401c723c */ /* 0x048fec000004181c */
[----:B------:R-:W-:Y:S01]  /*16e0*/  HMMA.16816.F32.BF16 R24, R64, R54, R24 ;  /* 0x000000364018723c */ /* 0x000fe20000041818 */
[----:B------:R-:W2:Y:S01]  /*16f0*/  LDSM.16.M88.4 R52, [R110+0x2c00] ;  /* 0x002c00006e34783b */ /* 0x000ea20000000200 */
[----:B------:R-:W-:-:S04]  /*1700*/  DEPBAR.LE SB0, 0x0 ;  /* 0x000080000000791a */ /* 0x000fc80000000000 */
[----:B------:R-:W-:Y:S06]  /*1710*/  HMMA.16816.F32.BF16 R36, R64, R56, R36 ;  /* 0x000000384024723c */ /* 0x000fec0000041824 */
[----:B----4-:R-:W-:Y:S06]  /*1720*/  HMMA.16816.F32.BF16 R44, R8, R16, R44 ;  /* 0x00000010082c723c */ /* 0x010fec000004182c */
[----:B------:R-:W-:Y:S01]  /*1730*/  HMMA.16816.F32.BF16 R20, R64, R48, R20 ;  /* 0x000000304014723c */ /* 0x000fe20000041814 */
[----:B------:R-:W-:-:S05]  /*1740*/  VIADD R17, R3, 0x21 ;  /* 0x0000002103117836 */ /* 0x000fca0000000000 */
[----:B------:R-:W-:Y:S01]  /*1750*/  HMMA.16816.F32.BF16 R68, R64, R50, R68 ;  /* 0x000000324044723c */ /* 0x000fe20000041844 */
[----:B------:R-:W-:-:S05]  /*1760*/  VIADD R49, R3, 0x10 ;  /* 0x0000001003317836 */ /* 0x000fca0000000000 */
[C---:B------:R-:W-:Y:S06]  /*1770*/  HMMA.16816.F32.BF16 R60, R8.reuse, R18, R60 ;  /* 0x00000012083c723c */ /* 0x040fec000004183c */
[----:B-1----:R-:W-:Y:S01]  /*1780*/  HMMA.16816.F32.BF16 R32, R8, R14, R32 ;  /* 0x0000000e0820723c */ /* 0x002fe20000041820 */
[----:B------:R-:W-:-:S05]  /*1790*/  VIADD R19, R3, 0x20 ;  /* 0x0000002003137836 */ /* 0x000fca0000000000 */
[----:B------:R-:W-:Y:S01]  /*17a0*/  HMMA.16816.F32.BF16 R36, R8, R12, R36 ;  /* 0x0000000c0824723c */ /* 0x000fe20000041824 */
[----:B------:R-:W-:-:S05]  /*17b0*/  VIADD R15, R0, UR18 ;  /* 0x00000012000f7c36 */ /* 0x000fca0008000000 */
[----:B------:R-:W-:Y:S01]  /*17c0*/  VIMNMX R2, R15, R82, PT ;  /* 0x000000520f027248 */ /* 0x000fe20003fe0100 */
[----:B------:R-:W-:Y:S01]  /*17d0*/  VIADD R13, R3, 0x1 ;  /* 0x00000001030d7836 */ /* 0x000fe20000000000 */
[----:B------:R-:W-:Y:S01]  /*17e0*/  VIADDMNMX R82, R15, 0x8, R82, PT ;  /* 0x000000080f527846 */ /* 0x000fe20003800152 */
[C---:B------:R-:W-:Y:S01]  /*17f0*/  VIADD R15, R3.reuse, 0x8 ;  /* 0x00000008030f7836 */ /* 0x040fe20000000000 */
[-C--:B------:R-:W-:Y:S01]  /*1800*/  ISETP.GE.AND P6, PT, R3, R2.reuse, PT ;  /* 0x000000020300720c */ /* 0x080fe20003fc6270 */
[C---:B-----5:R-:W-:Y:S01]  /*1810*/  HMMA.16816.F32.BF16 R28, R8.reuse, R40, R28 ;  /* 0x00000028081c723c */ /* 0x060fe2000004181c */
[C---:B------:R-:W-:Y:S02]  /*1820*/  ISETP.GE.AND P5, PT, R13.reuse, R2, PT ;  /* 0x000000020d00720c */ /* 0x040fe40003fa6270 */
[----:B------:R-:W-:Y:S01]  /*1830*/  ISETP.GE.AND P2, PT, R13, R82, PT ;  /* 0x000000520d00720c */ /* 0x000fe20003f46270 */
[----:B------:R-:W-:Y:S01]  /*1840*/  VIADD R13, R3, 0x9 ;  /* 0x00000009030d7836 */ /* 0x000fe20000000000 */
[-C--:B------:R-:W-:Y:S01]  /*1850*/  ISETP.GE.AND P4, PT, R15, R2.reuse, PT ;  /* 0x000000020f00720c */ /* 0x080fe20003f86270 */
[C---:B------:R-:W-:Y:S01]  /*1860*/  HMMA.16816.F32.BF16 R24, R8.reuse, R42, R24 ;  /* 0x0000002a0818723c */ /* 0x040fe20000041818 */
[----:B------:R-:W-:Y:S01]  /*1870*/  FSEL R18, R45, -INF , !P5 ;  /* 0xff8000002d127808 */ /* 0x000fe20006800000 */
[C---:B------:R-:W-:Y:S01]  /*1880*/  VIADD R45, R3.reuse, 0x11 ;  /* 0x00000011032d7836 */ /* 0x040fe20000000000 */
[----:B------:R-:W-:Y:S01]  /*1890*/  FSEL R44, R44, -INF , !P6 ;  /* 0xff8000002c2c7808 */ /* 0x000fe20007000000 */
[----:B------:R-:W-:Y:S01]  /*18a0*/  VIADD R41, R3, 0x19 ;  /* 0x0000001903297836 */ /* 0x000fe20000000000 */
[----:B------:R-:W-:Y:S01]  /*18b0*/  BAR.SYNC.DEFER_BLOCKING 0x0 ;  /* 0x0000000000007b1d */ /* 0x000fe20000010000 */
[----:B--2---:R-:W-:Y:S01]  /*18c0*/  HMMA.16816.F32.BF16 R20, R8, R52, R20 ;  /* 0x000000340814723c */ /* 0x004fe20000041814 */
[----:B------:R-:W-:Y:S01]  /*18d0*/  ISETP.GE.AND P3, PT, R13, R2, PT ;  /* 0x000000020d00720c */ /* 0x000fe20003f66270 */
[----:B------:R-:W-:Y:S01]  /*18e0*/  VIADD R43, R3, 0x18 ;  /* 0x00000018032b7836 */ /* 0x000fe20000000000 */
[----:B------:R-:W-:-:S02]  /*18f0*/  FSEL R60, R60, -INF , !P4 ;  /* 0xff8000003c3c7808 */ /* 0x000fc40006000000 */
[-C--:B------:R-:W-:Y:S01]  /*1900*/  ISETP.GE.AND P4, PT, R49, R2.reuse, PT ;  /* 0x000000023100720c */ /* 0x080fe20003f86270 */
[----:B------:R-:W-:Y:S01]  /*1910*/  HMMA.16816.F32.BF16 R68, R8, R54, R68 ;  /* 0x000000360844723c */ /* 0x000fe20000041844 */
[----:B------:R-:W-:Y:S02]  /*1920*/  FSEL R40, R61, -INF , !P3 ;  /* 0xff8000003d287808 */ /* 0x000fe40005800000 */
[----:B------:R-:W-:Y:S02]  /*1930*/  ISETP.GE.AND P3, PT, R45, R2, PT ;  /* 0x000000022d00720c */ /* 0x000fe40003f66270 */
[----:B------:R-:W-:Y:S02]  /*1940*/  FSEL R36, R36, -INF , !P4 ;  /* 0xff80000024247808 */ /* 0x000fe40006000000 */
[----:B------:R-:W-:Y:S01]  /*1950*/  FMNMX.FTZ R9, R44, R18, !PT ;  /* 0x000000122c097209 */ /* 0x000fe20007810000 */
[----:B------:R-:W-:Y:S01]  /*1960*/  VIADD R11, R3, 0x30 ;  /* 0x00000030030b7836 */ /* 0x000fe20000000000 */
        /* <DEDUP_REMOVED lines=9> */
[----:B------:R-:W-:Y:S02]  /*1a00*/  ISETP.GE.AND P4, PT, R19, R2, PT ;  /* 0x000000021300720c */ /* 0x000fe40003f86270 */
[----:B------:R-:W-:Y:S01]  /*1a10*/  FMNMX.FTZ R33, R32, R9, !PT ;  /* 0x0000000920217209 */ /* 0x000fe20007810000 */
[----:B------:R-:W-:Y:S01]  /*1a20*/  VIADD R9, R3, 0x31 ;  /* 0x0000003103097836 */ /* 0x000fe20000000000 */
[----:B------:R-:W-:Y:S01]  /*1a30*/  ISETP.GE.AND P1, PT, R15, R82, PT ;  /* 0x000000520f00720c */ /* 0x000fe20003f26270 */
[----:B------:R-:W-:Y:S01]  /*1a40*/  VIADD R15, R3, 0x28 ;  /* 0x00000028030f7836 */ /* 0x000fe20000000000 */
[----:B------:R-:W-:-:S02]  /*1a50*/  ISETP.GE.AND P3, PT, R17, R2, PT ;  /* 0x000000021100720c */ /* 0x000fc40003f66270 */
[----:B------:R-:W-:Y:S02]  /*1a60*/  FSEL R94, R28, -INF , !P4 ;  /* 0xff8000001c5e7808 */ /* 0x000fe40006000000 */
[----:B------:R-:W-:Y:S02]  /*1a70*/  FMNMX.FTZ R33, R8, R33, !PT ;  /* 0x0000002108217209 */ /* 0x000fe40007810000 */
[----:B------:R-:W-:Y:S01]  /*1a80*/  ISETP.GE.AND P0, PT, R13, R82, PT ;  /* 0x000000520d00720c */ /* 0x000fe20003f06270 */
[----:B------:R-:W-:Y:S01]  /*1a90*/  VIADD R13, R3, 0x29 ;  /* 0x00000029030d7836 */ /* 0x000fe20000000000 */
[----:B------:R-:W-:Y:S02]  /*1aa0*/  ISETP.GE.AND P4, PT, R15, R2, PT ;  /* 0x000000020f00720c */ /* 0x000fe40003f86270 */
[----:B------:R-:W-:Y:S01]  /*1ab0*/  FSEL R93, R29, -INF , !P3 ;  /* 0xff8000001d5d7808 */ /* 0x000fe20005800000 */
[----:B------:R-:W-:Y:S01]  /*1ac0*/  VIADD R29, R3, 0x38 ;  /* 0x00000038031d7836 */ /* 0x000fe20000000000 */
[----:B------:R-:W-:-:S02]  /*1ad0*/  FMNMX.FTZ R10, R94, R33, !PT ;  /* 0x000000215e0a7209 */ /* 0x000fc40007810000 */
[----:B------:R-:W-:Y:S02]  /*1ae0*/  ISETP.GE.AND P3, PT, R13, R2, PT ;  /* 0x000000020d00720c */ /* 0x000fe40003f66270 */
[----:B------:R-:W-:Y:S02]  /*1af0*/  FSEL R92, R24, -INF , !P4 ;  /* 0xff800000185c7808 */ /* 0x000fe40006000000 */
[----:B------:R-:W-:Y:S02]  /*1b00*/  FMNMX.FTZ R33, R93, R10, !PT ;  /* 0x0000000a5d217209 */ /* 0x000fe40007810000 */
[----:B------:R-:W-:Y:S02]  /*1b10*/  ISETP.GE.AND P4, PT, R11, R2, PT ;  /* 0x000000020b00720c */ /* 0x000fe40003f86270 */
[----:B------:R-:W-:Y:S01]  /*1b20*/  FSEL R91, R25, -INF , !P3 ;  /* 0xff800000195b7808 */ /* 0x000fe20005800000 */
[----:B------:R-:W-:Y:S01]  /*1b30*/  VIADD R25, R3, 0x39 ;  /* 0x0000003903197836 */ /* 0x000fe20000000000 */
[----:B------:R-:W-:-:S02]  /*1b40*/  FMNMX.FTZ R10, R92, R33, !PT ;  /* 0x000000215c0a7209 */ /* 0x000fc40007810000 */
[----:B------:R-:W-:Y:S02]  /*1b50*/  ISETP.GE.AND P3, PT, R9, R2, PT ;  /* 0x000000020900720c */ /* 0x000fe40003f66270 */
[----:B------:R-:W-:Y:S02]  /*1b60*/  FSEL R90, R20, -INF , !P4 ;  /* 0xff800000145a7808 */ /* 0x000fe40006000000 */
[----:B------:R-:W-:Y:S02]  /*1b70*/  FMNMX.FTZ R33, R91, R10, !PT ;  /* 0x0000000a5b217209 */ /* 0x000fe40007810000 */
[----:B------:R-:W-:Y:S02]  /*1b80*/  FSEL R20, R47, -INF , !P2 ;  /* 0xff8000002f147808 */ /* 0x000fe40005000000 */
[----:B------:R-:W-:Y:S02]  /*1b90*/  ISETP.NE.AND P2, PT, R85, 0x1, PT ;  /* 0x000000015500780c */ /* 0x000fe40003f45270 */
[----:B------:R-:W-:-:S02]  /*1ba0*/  FSEL R88, R21, -INF , !P3 ;  /* 0xff80000015587808 */ /* 0x000fc40005800000 */
[-C--:B------:R-:W-:Y:S02]  /*1bb0*/  ISETP.GE.AND P5, PT, R29, R2.reuse, PT ;  /* 0x000000021d00720c */ /* 0x080fe40003fa6270 */
[----:B------:R-:W-:Y:S02]  /*1bc0*/  FMNMX.FTZ R21, R90, R33, !PT ;  /* 0x000000215a157209 */ /* 0x000fe40007810000 */
[----:B------:R-:W-:Y:S02]  /*1bd0*/  ISETP.GE.AND P4, PT, R25, R2, PT ;  /* 0x000000021900720c */ /* 0x000fe40003f86270 */
[----:B------:R-:W-:Y:S02]  /*1be0*/  FSEL R97, R68, -INF , !P5 ;  /* 0xff80000044617808 */ /* 0x000fe40006800000 */
[----:B------:R-:W-:Y:S02]  /*1bf0*/  FMNMX.FTZ R2, R88, R21, !PT ;  /* 0x0000001558027209 */ /* 0x000fe40007810000 */
[----:B------:R-:W-:-:S02]  /*1c00*/  ISETP.GE.AND P3, PT, R3, R82, PT ;  /* 0x000000520300720c */ /* 0x000fc40003f66270 */
[----:B------:R-:W-:Y:S02]  /*1c10*/  FSEL R98, R69, -INF , !P4 ;  /* 0xff80000045627808 */ /* 0x000fe40006000000 */
[----:B------:R-:W-:Y:S02]  /*1c20*/  FMNMX.FTZ R3, R97, R2, !PT ;  /* 0x0000000261037209 */ /* 0x000fe40007810000 */
[----:B------:R-:W-:Y:S02]  /*1c30*/  FSEL R46, R46, -INF , !P3 ;  /* 0xff8000002e2e7808 */ /* 0x000fe40005800000 */
[----:B------:R-:W-:Y:S01]  /*1c40*/  FMNMX.FTZ R3, R98, R3, !PT ;  /* 0x0000000362037209 */ /* 0x000fe20007810000 */
[----:B------:R-:W-:Y:S06]  /*1c50*/  @!P2 BRA `(.L_x_853) ;  /* 0x000000000060a947 */ /* 0x000fec0003800000 */
[----:B------:R-:W-:Y:S01]  /*1c60*/  VIADD R33, R85, 0xfffffffe ;  /* 0xfffffffe55217836 */ /* 0x000fe20000000000 */
[----:B------:R-:W-:Y:S02]  /*1c70*/  USHF.L.U32 UR4, UR8, 0x5, URZ ;  /* 0x0000000508047899 */ /* 0x000fe4000800063f */
[----:B------:R-:W-:Y:S01]  /*1c80*/  USHF.L.U64.HI UR8, UR8, 0x5, UR9 ;  /* 0x0000000508087899 */ /* 0x000fe20008010209 */
[C---:B------:R-:W-:Y:S01]  /*1c90*/  IMAD R2, R33.reuse, UR14, RZ ;  /* 0x0000000e21027c24 */ /* 0x040fe2000f8e02ff */
[----:B------:R-:W-:Y:S01]  /*1ca0*/  SHF.R.S32.HI R21, RZ, 0x1f, R33 ;  /* 0x0000001fff157819 */ /* 0x000fe20000011421 */
[----:B------:R-:W-:-:S04]  /*1cb0*/  IMAD.WIDE.U32 R50, R33, UR15, R120 ;  /* 0x0000000f21327c25 */ /* 0x000fc8000f8e0078 */
[----:B------:R-:W-:Y:S01]  /*1cc0*/  IMAD R2, R21, UR15, R2 ;  /* 0x0000000f15027c24 */ /* 0x000fe2000f8e0202 */
[----:B------:R-:W-:Y:S01]  /*1cd0*/  LEA R52, P4, R50, UR6, 0x1 ;  /* 0x0000000632347c11 */ /* 0x000fe2000f8808ff */
[----:B------:R-:W-:-:S03]  /*1ce0*/  IMAD.U32 R21, RZ, RZ, UR4 ;  /* 0x00000004ff157e24 */ /* 0x000fc6000f8e00ff */
[----:B------:R-:W-:Y:S01]  /*1cf0*/  IADD3 R10, R51, R2, RZ ;  /* 0x00000002330a7210 */ /* 0x000fe20007ffe0ff */
[----:B------:R-:W-:Y:S01]  /*1d00*/  IMAD.U32 R2, RZ, RZ, UR8 ;  /* 0x00000008ff027e24 */ /* 0x000fe2000f8e00ff */
        /* <DEDUP_REMOVED lines=13> */
.L_x_853:
[----:B------:R-:W-:Y:S01]  /*1de0*/  FSEL R62, R62, -INF , !P1 ;  /* 0xff8000003e3e7808 */ /* 0x000fe20004800000 */
[----:B------:R-:W2:Y:S01]  /*1df0*/  SHFL.BFLY PT, R2, R3, 0x2, 0x1f ;  /* 0x0c401f0003027f89 */ /* 0x000ea200000e0000 */
[----:B------:R-:W-:Y:S01]  /*1e00*/  FMNMX.FTZ R21, R46, R20, !PT ;  /* 0x000000142e157209 */ /* 0x000fe20007810000 */
[----:B------:R-:W-:Y:S01]  /*1e10*/  IMAD.WIDE.U32 R132, R84, -0x2daee0ad, RZ ;  /* 0xd2511f5354847825 */ /* 0x000fe200078e00ff */
[-C--:B------:R-:W-:Y:S01]  /*1e20*/  ISETP.GE.AND P3, PT, R49, R82.reuse, PT ;  /* 0x000000523100720c */ /* 0x080fe20003f66270 */
[----:B------:R-:W-:Y:S01]  /*1e30*/  UIADD3 UR27, UR34, -0x61c88647, URZ ;  /* 0x9e3779b9221b7890 */ /* 0x000fe2000fffe03f */
[----:B------:R-:W-:Y:S01]  /*1e40*/  FSEL R16, R63, -INF , !P0 ;  /* 0xff8000003f107808 */ /* 0x000fe20004000000 */
[----:B------:R-:W-:Y:S01]  /*1e50*/  UIADD3 UR26, UR35, -0x4498517b, URZ ;  /* 0xbb67ae85231a7890 */ /* 0x000fe2000fffe03f */
[----:B------:R-:W-:Y:S01]  /*1e60*/  FMNMX.FTZ R21, R62, R21, !PT ;  /* 0x000000153e157209 */ /* 0x000fe20007810000 */
[----:B------:R-:W-:Y:S01]  /*1e70*/  ULDC UR4, c[0x0][0x2ec] ;  /* 0x0000bb0000047ab9 */ /* 0x000fe20000000800 */
[-C--:B------:R-:W-:Y:S01]  /*1e80*/  ISETP.GE.AND P1, PT, R45, R82.reuse, PT ;  /* 0x000000522d00720c */ /* 0x080fe20003f26270 */
[----:B------:R-:W-:Y:S01]  /*1e90*/  UIADD3 UR24, UR35, 0x76cf5d0a, URZ ;  /* 0x76cf5d0a23187890 */ /* 0x000fe2000fffe03f */
[----:B------:R-:W-:Y:S01]  /*1ea0*/  FSEL R38, R38, -INF , !P3 ;  /* 0xff80000026267808 */ /* 0x000fe20005800000 */
[----:B------:R-:W-:Y:S01]  /*1eb0*/  UIADD3 UR25, UR34, 0x3c6ef372, URZ ;  /* 0x3c6ef37222197890 */ /* 0x000fe2000fffe03f */
[----:B------:R-:W-:Y:S01]  /*1ec0*/  FMNMX.FTZ R21, R16, R21, !PT ;  /* 0x0000001510157209 */ /* 0x000fe20007810000 */
[----:B------:R-:W-:Y:S01]  /*1ed0*/  UIADD3 UR23, UR34, -0x255992d5, URZ ;  /* 0xdaa66d2b22177890 */ /* 0x000fe2000fffe03f */
[-C--:B------:R-:W-:Y:S01]  /*1ee0*/  ISETP.GE.AND P0, PT, R43, R82.reuse, PT ;  /* 0x000000522b00720c */ /* 0x080fe20003f06270 */
[----:B------:R-:W-:Y:S01]  /*1ef0*/  UIADD3 UR22, UR35, 0x32370b8f, URZ ;  /* 0x32370b8f23167890 */ /* 0x000fe2000fffe03f */
[----:B------:R-:W-:Y:S01]  /*1f00*/  FSEL R12, R39, -INF , !P1 ;  /* 0xff800000270c7808 */ /* 0x000fe20004800000 */
[----:B------:R-:W-:Y:S01]  /*1f10*/  UIADD3 UR20, UR35, -0x126145ec, URZ ;  /* 0xed9eba1423147890 */ /* 0x000fe2000fffe03f */
[----:B------:R-:W-:Y:S01]  /*1f20*/  FMNMX.FTZ R21, R38, R21, !PT ;  /* 0x0000001526157209 */ /* 0x000fe20007810000 */
[----:B------:R-:W-:Y:S01]  /*1f30*/  UIADD3 UR21, UR34, 0x78dde6e4, URZ ;  /* 0x78dde6e422157890 */ /* 0x000fe2000fffe03f */
[-C--:B------:R-:W-:Y:S01]  /*1f40*/  ISETP.GE.AND P1, PT, R41, R82.reuse, PT ;  /* 0x000000522900720c */ /* 0x080fe20003f26270 */
[----:B------:R-:W-:Y:S01]  /*1f50*/  UIADD3 UR19, UR34, 0x1715609d, URZ ;  /* 0x1715609d22137890 */ /* 0x000fe2000fffe03f */
[----:B------:R-:W-:Y:S01]  /*1f60*/  FSEL R14, R34, -INF , !P0 ;  /* 0xff800000220e7808 */ /* 0x000fe20004000000 */
[----:B------:R-:W-:Y:S01]  /*1f70*/  UIADD3 UR18, UR35, -0x56f99767, URZ ;  /* 0xa906689923127890 */ /* 0x000fe2000fffe03f */
[----:B------:R-:W-:Y:S01]  /*1f80*/  FMNMX.FTZ R21, R12, R21, !PT ;  /* 0x000000150c157209 */ /* 0x000fe20007810000 */
[----:B------:R-:W-:Y:S01]  /*1f90*/  UIADD3 UR28, UR35, 0x646e171e, URZ ;  /* 0x646e171e231c7890 */ /* 0x000fe2000fffe03f */
[-C--:B------:R-:W-:Y:S01]  /*1fa0*/  ISETP.GE.AND P0, PT, R19, R82.reuse, PT ;  /* 0x000000521300720c */ /* 0x080fe20003f06270 */
[----:B------:R-:W-:Y:S01]  /*1fb0*/  UIADD3 UR29, UR34, -0x4ab325aa, URZ ;  /* 0xb54cda56221d7890 */ /* 0x000fe2000fffe03f */
[----:B------:R-:W-:Y:S01]  /*1fc0*/  FSEL R10, R35, -INF , !P1 ;  /* 0xff800000230a7808 */ /* 0x000fe20004800000 */
[----:B------:R-:W-:Y:S01]  /*1fd0*/  ULDC.U8 UR30, c[0x0][0x388] ;  /* 0x0000e200001e7ab9 */ /* 0x000fe20000000000 */
[----:B------:R-:W-:Y:S01]  /*1fe0*/  FMNMX.FTZ R19, R14, R21, !PT ;  /* 0x000000150e137209 */ /* 0x000fe20007810000 */
[----:B------:R-:W-:Y:S01]  /*1ff0*/  IMAD.U32 R130, RZ, RZ, UR30 ;  /* 0x0000001eff827e24 */ /* 0x000fe2000f8e00ff */
[----:B------:R-:W-:-:S02]  /*2000*/  ISETP.GE.AND P1, PT, R17, R82, PT ;  /* 0x000000521100720c */ /* 0x000fc40003f26270 */
[----:B------:R-:W-:Y:S02]  /*2010*/  FSEL R101, R30, -INF , !P0 ;  /* 0xff8000001e657808 */ /* 0x000fe40004000000 */
[----:B------:R-:W-:Y:S02]  /*2020*/  FMNMX.FTZ R24, R10, R19, !PT ;  /* 0x000000130a187209 */ /* 0x000fe40007810000 */
[----:B--2---:R-:W-:Y:S02]  /*2030*/  FMNMX.FTZ R2, R3, R2, !PT ;  /* 0x0000000203027209 */ /* 0x004fe40007810000 */
[----:B------:R-:W-:Y:S02]  /*2040*/  ISETP.GE.AND P0, PT, R15, R82, PT ;  /* 0x000000520f00720c */ /* 0x000fe40003f06270 */
[----:B------:R-:W-:Y:S01]  /*2050*/  FSEL R106, R31, -INF , !P1 ;  /* 0xff8000001f6a7808 */ /* 0x000fe20004800000 */
[----:B------:R-:W2:Y:S01]  /*2060*/  SHFL.BFLY PT, R15, R2, 0x1, 0x1f ;  /* 0x0c201f00020f7f89 */ /* 0x000ea200000e0000 */
[----:B------:R-:W-:-:S02]  /*2070*/  FMNMX.FTZ R3, R101, R24, !PT ;  /* 0x0000001865037209 */ /* 0x000fc40007810000 */
[-C--:B------:R-:W-:Y:S02]  /*2080*/  ISETP.GE.AND P1, PT, R13, R82.reuse, PT ;  /* 0x000000520d00720c */ /* 0x080fe40003f26270 */
        /* <DEDUP_REMOVED lines=8> */
[-C--:B------:R-:W-:Y:S02]  /*2110*/  ISETP.GE.AND P1, PT, R29, R82.reuse, PT ;  /* 0x000000521d00720c */ /* 0x080fe40003f26270 */
[----:B------:R-:W-:Y:S02]  /*2120*/  FSEL R107, R23, -INF , !P3 ;  /* 0xff800000176b7808 */ /* 0x000fe40005800000 */
[----:B------:R-:W-:Y:S01]  /*2130*/  FMNMX.FTZ R22, R102, R3, !PT ;  /* 0x0000000366167209 */ /* 0x000fe20007810000 */
[----:B------:R-:W-:Y:S01]  /*2140*/  IMAD R3, R83, 0x4, R86 ;  /* 0x0000000453037824 */ /* 0x000fe200078e0256 */
[----:B------:R-:W-:-:S02]  /*2150*/  ISETP.GE.AND P0, PT, R25, R82, PT ;  /* 0x000000521900720c */ /* 0x000fc40003f06270 */
[----:B------:R-:W-:Y:S01]  /*2160*/  FSEL R123, R70, -INF , !P1 ;  /* 0xff800000467b7808 */ /* 0x000fe20004800000 */
[----:B------:R-:W-:Y:S01]  /*2170*/  IMAD.SHL.U32 R70, R81, 0x2, RZ ;  /* 0x0000000251467824 */ /* 0x000fe200078e00ff */
[----:B------:R-:W-:Y:S01]  /*2180*/  FMNMX.FTZ R22, R107, R22, !PT ;  /* 0x000000166b167209 */ /* 0x000fe20007810000 */
[----:B------:R-:W-:Y:S01]  /*2190*/  IMAD.WIDE.U32 R68, R3, -0x326172a9, RZ ;  /* 0xcd9e8d5703447825 */ /* 0x000fe200078e00ff */
[----:B------:R-:W-:Y:S02]  /*21a0*/  FSEL R126, R71, -INF , !P0 ;  /* 0xff800000477e7808 */ /* 0x000fe40004000000 */
[----:B------:R-:W-:Y:S02]  /*21b0*/  FMNMX.FTZ R9, R123, R22, !PT ;  /* 0x000000167b097209 */ /* 0x000fe40007810000 */
[----:B------:R-:W-:Y:S02]  /*21c0*/  LOP3.LUT R21, R80, UR34, RZ, 0x3c, !PT ;  /* 0x0000002250157c12 */ /* 0x000fe4000f8e3cff */
[----:B------:R-:W-:-:S02]  /*21d0*/  FMNMX.FTZ R24, R126, R9, !PT ;  /* 0x000000097e187209 */ /* 0x000fc40007810000 */
[----:B------:R-:W-:Y:S02]  /*21e0*/  LOP3.LUT R28, R133, UR35, R70, 0x96, !PT ;  /* 0x00000023851c7c12 */ /* 0x000fe4000f8e9646 */
[----:B------:R-:W-:Y:S01]  /*21f0*/  LOP3.LUT R78, R69, R21, RZ, 0x3c, !PT ;  /* 0x00000015454e7212 */ /* 0x000fe200078e3cff */
[----:B------:R-:W3:Y:S01]  /*2200*/  SHFL.BFLY PT, R11, R24, 0x2, 0x1f ;  /* 0x0c401f00180b7f89 */ /* 0x000ee200000e0000 */
[----:B--2---:R-:W-:Y:S01]  /*2210*/  FMNMX.FTZ R2, R2, R15, !PT ;  /* 0x0000000f02027209 */ /* 0x004fe20007810000 */
[----:B------:R-:W-:Y:S01]  /*2220*/  IMAD.WIDE.U32 R28, R28, -0x326172a9, RZ ;  /* 0xcd9e8d571c1c7825 */ /* 0x000fe200078e00ff */
[----:B------:R-:W-:Y:S02]  /*2230*/  LEA R130, R130, UR30, 0x10 ;  /* 0x0000001e82827c11 */ /* 0x000fe4000f8e80ff */
[----:B------:R-:W-:Y:S01]  /*2240*/  FSETP.NEU.FTZ.AND P0, PT, R2, -INF , PT ;  /* 0xff8000000200780b */ /* 0x000fe20003f1d000 */
[----:B------:R-:W-:Y:S01]  /*2250*/  IMAD.WIDE.U32 R78, R78, -0x2daee0ad, RZ ;  /* 0xd2511f534e4e7825 */ /* 0x000fe200078e00ff */
[----:B------:R-:W-:-:S03]  /*2260*/  LOP3.LUT R26, R29, UR27, R68, 0x96, !PT ;  /* 0x0000001b1d1a7c12 */ /* 0x000fc6000f8e9644 */
[----:B------:R-:W-:Y:S01]  /*2270*/  FMUL.FTZ R131, R2, UR4 ;  /* 0x0000000402837c20 */ /* 0x000fe20008410000 */
[----:B------:R-:W-:Y:S02]  /*2280*/  SHF.R.S32.HI R87, RZ, 0x1f, R87 ;  /* 0x0000001fff577819 */ /* 0x000fe40000011457 */
[----:B------:R-:W-:Y:S01]  /*2290*/  LOP3.LUT R76, R79, UR26, R132, 0x96, !PT ;  /* 0x0000001a4f4c7c12 */ /* 0x000fe2000f8e9684 */
[----:B------:R-:W-:Y:S01]  /*22a0*/  IMAD.WIDE.U32 R26, R26, -0x2daee0ad, RZ ;  /* 0xd2511f531a1a7825 */ /* 0x000fe200078e00ff */
[----:B------:R-:W-:Y:S02]  /*22b0*/  FSEL R131, R131, RZ, P0 ;  /* 0x000000ff83837208 */ /* 0x000fe40000000000 */
[----:B------:R-:W-:Y:S01]  /*22c0*/  LEA.HI R87, R87, R86, RZ, 0x2 ;  /* 0x0000005657577211 */ /* 0x000fe200078f10ff */
[----:B------:R-:W-:Y:S01]  /*22d0*/  IMAD.WIDE.U32 R76, R76, -0x326172a9, RZ ;  /* 0xcd9e8d574c4c7825 */ /* 0x000fe200078e00ff */
[----:B------:R-:W-:-:S03]  /*22e0*/  LOP3.LUT R22, R27, UR24, R78, 0x96, !PT ;  /* 0x000000181b167c12 */ /* 0x000fc6000f8e964e */
[--C-:B------:R-:W-:Y:S01]  /*22f0*/  FFMA.FTZ R34, R18, UR4, -R131.reuse ;  /* 0x0000000412227c23 */ /* 0x100fe20008010883 */
[--C-:B------:R-:W-:Y:S01]  /*2300*/  FFMA.FTZ R60, R60, UR4, -R131.reuse ;  /* 0x000000043c3c7c23 */ /* 0x100fe20008010883 */
[----:B------:R-:W-:Y:S01]  /*2310*/  FFMA.FTZ R89, R44, UR4, -R131 ;  /* 0x000000042c597c23 */ /* 0x000fe20008010883 */
[----:B------:R-:W-:Y:S01]  /*2320*/  LOP3.LUT R9, R77, UR25, R28, 0x96, !PT ;  /* 0x000000194d097c12 */ /* 0x000fe2000f8e961c */
[----:B------:R-:W-:-:S04]  /*2330*/  IMAD.WIDE.U32 R22, R22, -0x326172a9, RZ ;  /* 0xcd9e8d5716167825 */ /* 0x000fc800078e00ff */
[----:B------:R-:W-:Y:S01]  /*2340*/  FFMA.FTZ R28, R40, UR4, -R131 ;  /* 0x00000004281c7c23 */ /* 0x000fe20008010883 */
[----:B---3--:R-:W-:Y:S01]  /*2350*/  FMNMX.FTZ R18, R24, R11, !PT ;  /* 0x0000000b18127209 */ /* 0x008fe20007810000 */
[----:B------:R-:W-:Y:S01]  /*2360*/  MUFU.EX2 R34, R34 ;  /* 0x0000002200227308 */ /* 0x000fe20000000800 */
[----:B------:R-:W-:Y:S01]  /*2370*/  IMAD.WIDE.U32 R24, R9, -0x2daee0ad, RZ ;  /* 0xd2511f5309187825 */ /* 0x000fe200078e00ff */
[----:B------:R-:W-:-:S03]  /*2380*/  LOP3.LUT R30, R23, UR23, R76, 0x96, !PT ;  /* 0x00000017171e7c12 */ /* 0x000fc6000f8e964c */
[--C-:B------:R-:W-:Y:S01]  /*2390*/  FFMA.FTZ R23, R32, UR4, -R131.reuse ;  /* 0x0000000420177c23 */ /* 0x100fe20008010883 */
[----:B------:R-:W2:Y:S01]  /*23a0*/  SHFL.BFLY PT, R9, R18, 0x1, 0x1f ;  /* 0x0c201f0012097f89 */ /* 0x000ea200000e0000 */
[----:B------:R-:W-:Y:S01]  /*23b0*/  VIADD R132, R70, 0x1 ;  /* 0x0000000146847836 */ /* 0x000fe20000000000 */
[----:B------:R-:W-:Y:S01]  /*23c0*/  LOP3.LUT R11, R25, UR22, R26, 0x96, !PT ;  /* 0x00000016190b7c12 */ /* 0x000fe2000f8e961a */
[----:B------:R-:W-:Y:S01]  /*23d0*/  IMAD.WIDE.U32 R30, R30, -0x2daee0ad, RZ ;  /* 0xd2511f531e1e7825 */ /* 0x000fe200078e00ff */
[----:B------:R-:W-:Y:S03]  /*23e0*/  MUFU.EX2 R28, R28 ;  /* 0x0000001c001c7308 */ /* 0x000fe60000000800 */
[--C-:B------:R-:W-:Y:S01]  /*23f0*/  FFMA.FTZ R96, R91, UR4, -R131.reuse ;  /* 0x000000045b607c23 */ /* 0x100fe20008010883 */
[----:B------:R-:W-:Y:S01]  /*2400*/  LOP3.LUT R132, R133, UR35, R132, 0x96, !PT ;  /* 0x0000002385847c12 */ /* 0x000fe2000f8e9684 */
[----:B------:R-:W-:Y:S01]  /*2410*/  FFMA.FTZ R103, R94, UR4, -R131 ;  /* 0x000000045e677c23 */ /* 0x000fe20008010883 */
[----:B------:R-:W-:Y:S01]  /*2420*/  LOP3.LUT R26, R31, UR20, R24, 0x96, !PT ;  /* 0x000000141f1a7c12 */ /* 0x000fe2000f8e9618 */
[----:B------:R-:W-:-:S04]  /*2430*/  IMAD.WIDE.U32 R24, R11, -0x326172a9, RZ ;  /* 0xcd9e8d570b187825 */ /* 0x000fc800078e00ff */
[--C-:B------:R-:W-:Y:S01]  /*2440*/  FFMA.FTZ R100, R93, UR4, -R131.reuse ;  /* 0x000000045d647c23 */ /* 0x100fe20008010883 */
[----:B------:R-:W-:Y:S01]  /*2450*/  FFMA.FTZ R137, R98, UR4, -R131 ;  /* 0x0000000462897c23 */ /* 0x000fe20008010883 */
[----:B------:R-:W3:Y:S01]  /*2460*/  MUFU.EX2 R31, R60 ;  /* 0x0000003c001f7308 */ /* 0x000ee20000000800 */
[----:B------:R-:W-:Y:S01]  /*2470*/  IMAD.WIDE.U32 R26, R26, -0x326172a9, RZ ;  /* 0xcd9e8d571a1a7825 */ /* 0x000fe200078e00ff */
[----:B------:R-:W-:-:S03]  /*2480*/  LOP3.LUT R13, R25, UR21, R22, 0x96, !PT ;  /* 0x00000015190d7c12 */ /* 0x000fc6000f8e9616 */
[--C-:B------:R-:W-:Y:S01]  /*2490*/  FFMA.FTZ R99, R92, UR4, -R131.reuse ;  /* 0x000000045c637c23 */ /* 0x100fe20008010883 */
[----:B------:R-:W-:Y:S01]  /*24a0*/  FFMA.FTZ R94, R88, UR4, -R131 ;  /* 0x00000004585e7c23 */ /* 0x000fe20008010883 */
[----:B------:R-:W-:Y:S01]  /*24b0*/  IMAD R22, R6, 0x20, R7 ;  /* 0x0000002006167824 */ /* 0x000fe200078e0207 */
[----:B------:R-:W-:Y:S01]  /*24c0*/  LOP3.LUT R11, R27, UR19, R24, 0x96, !PT ;  /* 0x000000131b0b7c12 */ /* 0x000fe2000f8e9618 */
[----:B------:R-:W-:-:S04]  /*24d0*/  IMAD.WIDE.U32 R40, R13, -0x2daee0ad, RZ ;  /* 0xd2511f530d287825 */ /* 0x000fc800078e00ff */
[--C-:B------:R-:W-:Y:S01]  /*24e0*/  FFMA.FTZ R24, R0, UR4, -R131.reuse ;  /* 0x0000000400187c23 */ /* 0x100fe20008010883 */
[----:B------:R-:W-:Y:S01]  /*24f0*/  FFMA.FTZ R27, R36, UR4, -R131 ;  /* 0x00000004241b7c23 */ /* 0x000fe20008010883 */
[----:B------:R-:W-:Y:S01]  /*2500*/  MUFU.EX2 R89, R89 ;  /* 0x0000005900597308 */ /* 0x000fe20000000800 */
[----:B------:R-:W-:Y:S01]  /*2510*/  IMAD.IADD R109, R5, 0x1, R22 ;  /* 0x00000001056d7824 */ /* 0x000fe200078e0216 */
[----:B--2---:R-:W-:Y:S01]  /*2520*/  FMNMX.FTZ R0, R18, R9, !PT ;  /* 0x0000000912007209 */ /* 0x004fe20007810000 */
[----:B------:R-:W-:Y:S01]  /*2530*/  IMAD.WIDE.U32 R6, R11, -0x2daee0ad, RZ ;  /* 0xd2511f530b067825 */ /* 0x000fe200078e00ff */
[----:B------:R-:W-:-:S03]  /*2540*/  LOP3.LUT R36, R41, UR18, R30, 0x96, !PT ;  /* 0x0000001229247c12 */ /* 0x000fc6000f8e961e */
[----:B------:R-:W-:Y:S01]  /*2550*/  FFMA.FTZ R92, R97, UR4, -R131 ;  /* 0x00000004615c7c23 */ /* 0x000fe20008010883 */
[----:B------:R-:W-:Y:S01]  /*2560*/  LEA R109, R109, UR5, 0x1 ;  /* 0x000000056d6d7c11 */ /* 0x000fe2000f8e08ff */
[C---:B------:R-:W-:Y:S01]  /*2570*/  FMUL.FTZ R127, R0.reuse, UR4 ;  /* 0x00000004007f7c20 */ /* 0x040fe20008410000 */
[----:B------:R-:W-:Y:S01]  /*2580*/  FSETP.NEU.FTZ.AND P0, PT, R0, -INF , PT ;  /* 0xff8000000000780b */ /* 0x000fe20003f1d000 */
[----:B------:R-:W-:Y:S01]  /*2590*/  IMAD.WIDE.U32 R36, R36, -0x326172a9, RZ ;  /* 0xcd9e8d5724247825 */ /* 0x000fe200078e00ff */
[----:B------:R-:W-:Y:S01]  /*25a0*/  LOP3.LUT R5, R7, UR28, R40, 0x96, !PT ;  /* 0x0000001c07057c12 */ /* 0x000fe2000f8e9628 */
[----:B------:R-:W-:Y:S01]  /*25b0*/  LDSM.16.MT88.4 R56, [R109+0x7000] ;  /* 0x007000006d38783b */ /* 0x000fe20000004200 */
[--C-:B------:R-:W-:Y:S01]  /*25c0*/  SHF.R.U32.HI R18, RZ, 0x10, R6.reuse ;  /* 0x00000010ff127819 */ /* 0x100fe20000011606 */
[----:B------:R-:W-:Y:S01]  /*25d0*/  IMAD.IADD R108, R4, 0x1, R109 ;  /* 0x00000001046c7824 */ /* 0x000fe200078e026d */
[----:B------:R-:W-:Y:S01]  /*25e0*/  FSEL R127, R127, RZ, P0 ;  /* 0x000000ff7f7f7208 */ /* 0x000fe20000000000 */
[----:B------:R-:W2:Y:S01]  /*25f0*/  LDSM.16.MT88.4 R40, [R109+0x6000] ;  /* 0x006000006d28783b */ /* 0x000ea20000004200 */
[C---:B------:R-:W-:Y:S01]  /*2600*/  LOP3.LUT R22, R6.reuse, 0xffff, RZ, 0xc0, !PT ;  /* 0x0000ffff06167812 */ /* 0x040fe200078ec0ff */
[----:B------:R-:W-:Y:S01]  /*2610*/  MUFU.EX2 R27, R27 ;  /* 0x0000001b001b7308 */ /* 0x000fe20000000800 */
[----:B------:R-:W-:Y:S01]  /*2620*/  LOP3.LUT R45, R6, 0xff, RZ, 0xc0, !PT ;  /* 0x000000ff062d7812 */ /* 0x000fe200078ec0ff */
[--C-:B------:R-:W-:Y:S01]  /*2630*/  FFMA.FTZ R35, R46, UR4, -R127.reuse ;  /* 0x000000042e237c23 */ /* 0x100fe2000801087f */
[----:B------:R-:W-:Y:S01]  /*2640*/  SHF.R.U32.HI R15, RZ, 0x18, R6 ;  /* 0x00000018ff0f7819 */ /* 0x000fe20000011606 */
[--C-:B------:R-:W-:Y:S01]  /*2650*/  FFMA.FTZ R32, R20, UR4, -R127.reuse ;  /* 0x0000000414207c23 */ /* 0x100fe2000801087f */
[----:B------:R-:W-:Y:S01]  /*2660*/  LOP3.LUT R18, R18, 0xff, RZ, 0xc0, !PT ;  /* 0x000000ff12127812 */ /* 0x000fe200078ec0ff */
[--C-:B------:R-:W-:Y:S01]  /*2670*/  FFMA.FTZ R33, R62, UR4, -R127.reuse ;  /* 0x000000043e217c23 */ /* 0x100fe2000801087f */
[----:B------:R-:W-:Y:S01]  /*2680*/  LOP3.LUT R6, R36, 0xffff, RZ, 0xc0, !PT ;  /* 0x0000ffff24067812 */ /* 0x000fe200078ec0ff */
[----:B------:R-:W-:Y:S01]  /*2690*/  FFMA.FTZ R30, R16, UR4, -R127 ;  /* 0x00000004101e7c23 */ /* 0x000fe2000801087f */
[----:B------:R-:W-:Y:S01]  /*26a0*/  SHF.R.U32.HI R7, RZ, 0x10, R36 ;  /* 0x00000010ff077819 */ /* 0x000fe20000011624 */
[----:B------:R-:W-:Y:S01]  /*26b0*/  MUFU.EX2 R35, R35 ;  /* 0x0000002300237308 */ /* 0x000fe20000000800 */
[----:B------:R-:W-:Y:S01]  /*26c0*/  PRMT R15, R18, 0x5410, R15 ;  /* 0x00005410120f7816 */ /* 0x000fe2000000000f */
[----:B------:R-:W4:Y:S01]  /*26d0*/  LDSM.16.MT88.4 R48, [R108+0x6000] ;  /* 0x006000006c30783b */ /* 0x000f220000004200 */
[----:B------:R-:W-:Y:S01]  /*26e0*/  LOP3.LUT R9, R36, 0xff, RZ, 0xc0, !PT ;  /* 0x000000ff24097812 */ /* 0x000fe200078ec0ff */
[--C-:B------:R-:W-:Y:S01]  /*26f0*/  FFMA.FTZ R20, R10, UR4, -R127.reuse ;  /* 0x000000040a147c23 */ /* 0x100fe2000801087f */
[----:B------:R-:W-:Y:S01]  /*2700*/  SHF.R.U32.HI R18, RZ, 0x8, R6 ;  /* 0x00000008ff127819 */ /* 0x000fe20000011606 */
[--C-:B------:R-:W-:Y:S01]  /*2710*/  FFMA.FTZ R29, R38, UR4, -R127.reuse ;  /* 0x00000004261d7c23 */ /* 0x100fe2000801087f */
[----:B------:R-:W-:Y:S01]  /*2720*/  SHF.R.U32.HI R83, RZ, 0x18, R36 ;  /* 0x00000018ff537819 */ /* 0x000fe20000011624 */
[----:B------:R-:W-:Y:S01]  /*2730*/  MUFU.EX2 R32, R32 ;  /* 0x0000002000207308 */ /* 0x000fe20000000800 */
[----:B------:R-:W-:Y:S01]  /*2740*/  LOP3.LUT R6, R7, 0xff, RZ, 0xc0, !PT ;  /* 0x000000ff07067812 */ /* 0x000fe200078ec0ff */
[--C-:B------:R-:W-:Y:S01]  /*2750*/  FFMA.FTZ R25, R14, UR4, -R127.reuse ;  /* 0x000000040e197c23 */ /* 0x100fe2000801087f */
[----:B------:R-:W-:Y:S01]  /*2760*/  LOP3.LUT R81, R37, UR29, R26, 0x96, !PT ;  /* 0x0000001d25517c12 */ /* 0x000fe2000f8e961a */
[----:B------:R-:W-:Y:S01]  /*2770*/  FFMA.FTZ R26, R12, UR4, -R127 ;  /* 0x000000040c1a7c23 */ /* 0x000fe2000801087f */
[----:B------:R-:W-:Y:S01]  /*2780*/  PRMT R9, R9, 0x5410, R18 ;  /* 0x0000541009097816 */ /* 0x000fe20000000012 */
[----:B------:R-:W-:Y:S01]  /*2790*/  LDSM.16.MT88.4 R64, [R108+0x7000] ;  /* 0x007000006c40783b */ /* 0x000fe20000004200 */
[----:B------:R-:W-:Y:S01]  /*27a0*/  PRMT R83, R6, 0x5410, R83 ;  /* 0x0000541006537816 */ /* 0x000fe20000000053 */
[----:B------:R-:W-:Y:S01]  /*27b0*/  MUFU.EX2 R33, R33 ;  /* 0x0000002100217308 */ /* 0x000fe20000000800 */
[C---:B------:R-:W-:Y:S01]  /*27c0*/  LOP3.LUT R6, R81.reuse, 0xffff, RZ, 0xc0, !PT ;  /* 0x0000ffff51067812 */ /* 0x040fe200078ec0ff */
[----:B------:R-:W-:Y:S01]  /*27d0*/  LDSM.16.MT88.4 R16, [R108+0x6400] ;  /* 0x006400006c10783b */ /* 0x000fe20000004200 */
[----:B------:R-:W-:Y:S01]  /*27e0*/  SHF.R.U32.HI R4, RZ, 0x10, R81 ;  /* 0x00000010ff047819 */ /* 0x000fe20000011651 */
[----:B------:R-:W-:Y:S01]  /*27f0*/  IMAD.WIDE.U32 R132, R132, -0x326172a9, RZ ;  /* 0xcd9e8d5784847825 */ /* 0x000fe200078e00ff */
[----:B------:R-:W-:Y:S01]  /*2800*/  LOP3.LUT R7, R81, 0xff, RZ, 0xc0, !PT ;  /* 0x000000ff51077812 */ /* 0x000fe200078ec0ff */
[----:B------:R-:W-:Y:S01]  /*2810*/  LDSM.16.MT88.4 R72, [R109+0x8000] ;  /* 0x008000006d48783b */ /* 0x000fe20000004200 */
[----:B------:R-:W-:Y:S01]  /*2820*/  HSET2.LE.AND R82, R9, R130, PT ;  /* 0x0000008209527233 */ /* 0x000fe20003803000 */
[----:B------:R-:W5:Y:S01]  /*2830*/  MUFU.EX2 R30, R30 ;  /* 0x0000001e001e7308 */ /* 0x000f620000000800 */
[----:B------:R-:W-:Y:S01]  /*2840*/  SHF.R.U32.HI R22, RZ, 0x8, R22 ;  /* 0x00000008ff167819 */ /* 0x000fe20000011616 */
[----:B------:R-:W-:Y:S01]  /*2850*/  FFMA.FTZ R101, R101, UR4, -R127 ;  /* 0x0000000465657c23 */ /* 0x000fe2000801087f */
[----:B------:R-:W-:Y:S01]  /*2860*/  SHF.R.U32.HI R81, RZ, 0x18, R81 ;  /* 0x00000018ff517819 */ /* 0x000fe20000011651 */
[--C-:B------:R-:W-:Y:S01]  /*2870*/  FFMA.FTZ R98, R106, UR4, -R127.reuse ;  /* 0x000000046a627c23 */ /* 0x100fe2000801087f */
[----:B------:R-:W-:Y:S01]  /*2880*/  SHF.R.U32.HI R6, RZ, 0x8, R6 ;  /* 0x00000008ff067819 */ /* 0x000fe20000011606 */
[--C-:B------:R-:W-:Y:S01]  /*2890*/  FFMA.FTZ R97, R105, UR4, -R127.reuse ;  /* 0x0000000469617c23 */ /* 0x100fe2000801087f */
[----:B------:R-:W-:Y:S01]  /*28a0*/  LOP3.LUT R4, R4, 0xff, RZ, 0xc0, !PT ;  /* 0x000000ff04047812 */ /* 0x000fe200078ec0ff */
[----:B------:R-:W-:Y:S01]  /*28b0*/  MUFU.EX2 R24, R24 ;  /* 0x0000001800187308 */ /* 0x000fe20000000800 */
[----:B---3--:R-:W-:Y:S01]  /*28c0*/  F2FP.BF16.F32.PACK_AB R9, R28, R31 ;  /* 0x0000001f1c09723e */ /* 0x008fe200000010ff */
[----:B------:R-:W-:Y:S01]  /*28d0*/  FFMA.FTZ R88, R107, UR4, -R127 ;  /* 0x000000046b587c23 */ /* 0x000fe2000801087f */
[----:B------:R-:W-:Y:S01]  /*28e0*/  PRMT R45, R45, 0x5410, R22 ;  /* 0x000054102d2d7816 */ /* 0x000fe20000000016 */
[----:B------:R-:W-:Y:S01]  /*28f0*/  FFMA.FTZ R22, R8, UR4, -R131 ;  /* 0x0000000408167c23 */ /* 0x000fe20008010883 */
[----:B------:R-:W-:Y:S01]  /*2900*/  PRMT R7, R7, 0x5410, R6 ;  /* 0x0000541007077816 */ /* 0x000fe20000000006 */
[----:B------:R-:W-:Y:S01]  /*2910*/  FFMA.FTZ R136, R126, UR4, -R127 ;  /* 0x000000047e887c23 */ /* 0x000fe2000801087f */
[----:B------:R-:W-:Y:S01]  /*2920*/  PRMT R81, R4, 0x5410, R81 ;  /* 0x0000541004517816 */ /* 0x000fe20000000051 */
[----:B------:R-:W-:Y:S01]  /*2930*/  MUFU.EX2 R23, R23 ;  /* 0x0000001700177308 */ /* 0x000fe20000000800 */
[----:B------:R-:W-:-:S02]  /*2940*/  LOP3.LUT R82, R82, R9, RZ, 0xc0, !PT ;  /* 0x0000000952527212 */ /* 0x000fc400078ec0ff */
[----:B------:R-:W3:Y:S01]  /*2950*/  LDSM.16.MT88.4 R8, [R109+0x6400] ;  /* 0x006400006d08783b */ /* 0x000ee20000004200 */
[--C-:B------:R-:W-:Y:S02]  /*2960*/  HSET2.LE.AND R83, R83, R130.reuse, PT ;  /* 0x0000008253537233 */ /* 0x100fe40003803000 */
[--C-:B------:R-:W-:Y:S02]  /*2970*/  HSET2.LE.AND R80, R7, R130.reuse, PT ;  /* 0x0000008207507233 */ /* 0x100fe40003803000 */
[----:B------:R-:W-:Y:S01]  /*2980*/  HSET2.LE.AND R81, R81, R130, PT ;  /* 0x0000008251517233 */ /* 0x000fe20003803000 */
[----:B------:R-:W4:Y:S01]  /*2990*/  MUFU.EX2 R22, R22 ;  /* 0x0000001600167308 */ /* 0x000f220000000800 */
[----:B-----5:R-:W-:Y:S02]  /*29a0*/  F2FP.BF16.F32.PACK_AB R6, R30, R33 ;  /* 0x000000211e06723e */ /* 0x020fe400000010ff */
[----:B------:R-:W-:Y:S01]  /*29b0*/  F2FP.BF16.F32.PACK_AB R7, R34, R89 ;  /* 0x000000592207723e */ /* 0x000fe200000010ff */
[----:B------:R-:W-:Y:S01]  /*29c0*/  FADD.FTZ R34, R89, R34 ;  /* 0x0000002259227221 */ /* 0x000fe20000010000 */
[----:B------:R-:W-:Y:S01]  /*29d0*/  F2FP.BF16.F32.PACK_AB R4, R32, R35 ;  /* 0x000000232004723e */ /* 0x000fe200000010ff */
[----:B------:R-:W-:Y:S01]  /*29e0*/  FADD.FTZ R32, R35, R32 ;  /* 0x0000002023207221 */ /* 0x000fe20000010000 */
[----:B------:R-:W-:Y:S01]  /*29f0*/  LOP3.LUT R83, R83, R6, RZ, 0xc0, !PT ;  /* 0x0000000653537212 */ /* 0x000fe200078ec0ff */
[----:B------:R-:W-:Y:S01]  /*2a00*/  MUFU.EX2 R29, R29 ;  /* 0x0000001d001d7308 */ /* 0x000fe20000000800 */
[----:B------:R-:W-:Y:S01]  /*2a10*/  LOP3.LUT R80, R80, R7, RZ, 0xc0, !PT ;  /* 0x0000000750507212 */ /* 0x000fe200078ec0ff */
[----:B------:R-:W-:Y:S01]  /*2a20*/  FADD.FTZ R31, R31, R34 ;  /* 0x000000221f1f7221 */ /* 0x000fe20000010000 */
[----:B------:R-:W-:Y:S01]  /*2a30*/  LOP3.LUT R81, R81, R4, RZ, 0xc0, !PT ;  /* 0x0000000451517212 */ /* 0x000fe200078ec0ff */
[----:B------:R-:W-:Y:S01]  /*2a40*/  FADD.FTZ R33, R33, R32 ;  /* 0x0000002021217221 */ /* 0x000fe20000010000 */
[C---:B------:R-:W-:Y:S01]  /*2a50*/  LOP3.LUT R4, R5.reuse, 0xffff, RZ, 0xc0, !PT ;  /* 0x0000ffff05047812 */ /* 0x040fe200078ec0ff */
[----:B------:R-:W-:Y:S01]  /*2a60*/  FADD.FTZ R28, R28, R31 ;  /* 0x0000001f1c1c7221 */ /* 0x000fe20000010000 */
[----:B------:R-:W-:Y:S01]  /*2a70*/  SHF.R.U32.HI R13, RZ, 0x10, R5 ;  /* 0x00000010ff0d7819 */ /* 0x000fe20000011605 */
[----:B------:R-:W-:Y:S01]  /*2a80*/  MUFU.EX2 R25, R25 ;  /* 0x0000001900197308 */ /* 0x000fe20000000800 */
[----:B-1----:R-:W-:Y:S01]  /*2a90*/  LOP3.LUT R53, R5, 0xff, RZ, 0xc0, !PT ;  /* 0x000000ff05357812 */ /* 0x002fe200078ec0ff */
[----:B--2---:R-:W-:Y:S01]  /*2aa0*/  HMMA.16816.F32.BF16 R36, R80, R40, RZ ;  /* 0x000000285024723c */ /* 0x004fe200000418ff */
[----:B------:R-:W-:Y:S01]  /*2ab0*/  SHF.R.U32.HI R4, RZ, 0x8, R4 ;  /* 0x00000008ff047819 */ /* 0x000fe20000011604 */
[----:B------:R-:W-:Y:S01]  /*2ac0*/  FADD.FTZ R30, R30, R33 ;  /* 0x000000211e1e7221 */ /* 0x000fe20000010000 */
[----:B------:R-:W-:-:S02]  /*2ad0*/  SHF.R.U32.HI R12, RZ, 0x18, R5 ;  /* 0x00000018ff0c7819 */ /* 0x000fc40000011605 */
[----:B------:R-:W-:Y:S01]  /*2ae0*/  LOP3.LUT R13, R13, 0xff, RZ, 0xc0, !PT ;  /* 0x000000ff0d0d7812 */ /* 0x000fe200078ec0ff */
[----:B------:R-:W1:Y:S01]  /*2af0*/  MUFU.EX2 R20, R20 ;  /* 0x0000001400147308 */ /* 0x000e620000000800 */
[C---:B------:R-:W-:Y:S01]  /*2b00*/  HMMA.16816.F32.BF16 R40, R80.reuse, R42, RZ ;  /* 0x0000002a5028723c */ /* 0x040fe200000418ff */
[----:B------:R-:W-:Y:S02]  /*2b10*/  PRMT R53, R53, 0x5410, R4 ;  /* 0x0000541035357816 */ /* 0x000fe40000000004 */
[----:B------:R-:W-:Y:S01]  /*2b20*/  PRMT R13, R13, 0x5410, R12 ;  /* 0x000054100d0d7816 */ /* 0x000fe2000000000c */
[----:B------:R-:W2:Y:S01]  /*2b30*/  LDSM.16.MT88.4 R4, [R109+0x7400] ;  /* 0x007400006d04783b */ /* 0x000ea20000004200 */
[--C-:B------:R-:W-:Y:S02]  /*2b40*/  HSET2.LE.AND R14, R45, R130.reuse, PT ;  /* 0x000000822d0e7233 */ /* 0x100fe40003803000 */
[----:B------:R-:W5:Y:S01]  /*2b50*/  MUFU.EX2 R26, R26 ;  /* 0x0000001a001a7308 */ /* 0x000f620000000800 */
[--C-:B------:R-:W-:Y:S01]  /*2b60*/  HSET2.LE.AND R15, R15, R130.reuse, PT ;  /* 0x000000820f0f7233 */ /* 0x100fe20003803000 */
[----:B----4-:R-:W-:Y:S01]  /*2b70*/  HMMA.16816.F32.BF16 R44, R80, R48, RZ ;  /* 0x00000030502c723c */ /* 0x010fe200000418ff */
[----:B------:R-:W-:-:S02]  /*2b80*/  HSET2.LE.AND R12, R53, R130, PT ;  /* 0x00000082350c7233 */ /* 0x000fc40003803000 */
[----:B------:R-:W-:Y:S02]  /*2b90*/  HSET2.LE.AND R13, R13, R130, PT ;  /* 0x000000820d0d7233 */ /* 0x000fe40003803000 */
[----:B------:R-:W-:Y:S01]  /*2ba0*/  F2FP.BF16.F32.PACK_AB R55, R22, R23 ;  /* 0x000000171637723e */ /* 0x000fe200000010ff */
[----:B------:R-:W-:Y:S01]  /*2bb0*/  MUFU.EX2 R103, R103 ;  /* 0x0000006700677308 */ /* 0x000fe20000000800 */
[----:B-1----:R-:W-:Y:S02]  /*2bc0*/  F2FP.BF16.F32.PACK_AB R48, R20, R25 ;  /* 0x000000191430723e */ /* 0x002fe400000010ff */
[----:B------:R-:W-:Y:S01]  /*2bd0*/  F2FP.BF16.F32.PACK_AB R53, R24, R27 ;  /* 0x0000001b1835723e */ /* 0x000fe200000010ff */
[----:B------:R-:W-:Y:S01]  /*2be0*/  FADD.FTZ R27, R27, R28 ;  /* 0x0000001c1b1b7221 */ /* 0x000fe20000010000 */
[----:B------:R-:W-:Y:S02]  /*2bf0*/  LOP3.LUT R14, R14, R55, RZ, 0xc0, !PT ;  /* 0x000000370e0e7212 */ /* 0x000fe400078ec0ff */
[----:B------:R-:W-:Y:S01]  /*2c00*/  LOP3.LUT R15, R15, R48, RZ, 0xc0, !PT ;  /* 0x000000300f0f7212 */ /* 0x000fe200078ec0ff */
[----:B------:R-:W1:Y:S01]  /*2c10*/  MUFU.EX2 R100, R100 ;  /* 0x0000006400647308 */ /* 0x000e620000000800 */
[----:B-----5:R-:W-:Y:S01]  /*2c20*/  F2FP.BF16.F32.PACK_AB R60, R26, R29 ;  /* 0x0000001d1a3c723e */ /* 0x020fe200000010ff */
[C---:B------:R-:W-:Y:S01]  /*2c30*/  HMMA.16816.F32.BF16 R48, R80.reuse, R50, RZ ;  /* 0x000000325030723c */ /* 0x040fe200000418ff */
[----:B------:R-:W-:Y:S01]  /*2c40*/  LOP3.LUT R12, R12, R53, RZ, 0xc0, !PT ;  /* 0x000000350c0c7212 */ /* 0x000fe200078ec0ff */
[----:B------:R-:W-:Y:S01]  /*2c50*/  FADD.FTZ R29, R29, R30 ;  /* 0x0000001e1d1d7221 */ /* 0x000fe20000010000 */
[----:B------:R-:W-:Y:S01]  /*2c60*/  LOP3.LUT R13, R13, R60, RZ, 0xc0, !PT ;  /* 0x0000003c0d0d7212 */ /* 0x000fe200078ec0ff */
[----:B------:R-:W-:Y:S01]  /*2c70*/  FADD.FTZ R24, R24, R27 ;  /* 0x0000001b18187221 */ /* 0x000fe20000010000 */
[----:B------:R-:W-:Y:S01]  /*2c80*/  LOP3.LUT R87, R87, 0xfffffffc, RZ, 0xc0, !PT ;  /* 0xfffffffc57577812 */ /* 0x000fe200078ec0ff */
[----:B------:R-:W-:Y:S01]  /*2c90*/  HMMA.16816.F32.BF16 R52, R80, R56, RZ ;  /* 0x000000385034723c */ /* 0x000fe200000418ff */
[----:B------:R-:W-:Y:S01]  /*2ca0*/  MUFU.EX2 R101, R101 ;  /* 0x0000006500657308 */ /* 0x000fe20000000800 */
[----:B------:R-:W-:Y:S01]  /*2cb0*/  FADD.FTZ R26, R26, R29 ;  /* 0x0000001d1a1a7221 */ /* 0x000fe20000010000 */
[----:B------:R-:W-:-:S03]  /*2cc0*/  FADD.FTZ R23, R23, R24 ;  /* 0x0000001817177221 */ /* 0x000fc60000010000 */
[C---:B---3--:R-:W-:Y:S01]  /*2cd0*/  HMMA.16816.F32.BF16 R36, R12.reuse, R8, R36 ;  /* 0x000000080c24723c */ /* 0x048fe20000041824 */
[----:B------:R-:W-:Y:S01]  /*2ce0*/  FADD.FTZ R25, R25, R26 ;  /* 0x0000001a19197221 */ /* 0x000fe20000010000 */
[----:B------:R-:W-:Y:S01]  /*2cf0*/  FADD.FTZ R22, R22, R23 ;  /* 0x0000001716167221 */ /* 0x000fe20000010000 */
[----:B------:R-:W3:Y:S02]  /*2d00*/  MUFU.EX2 R98, R98 ;  /* 0x0000006200627308 */ /* 0x000ee40000000800 */
[----:B------:R-:W-:Y:S01]  /*2d10*/  FADD.FTZ R20, R20, R25 ;  /* 0x0000001914147221 */ /* 0x000fe20000010000 */
[----:B------:R-:W-:Y:S01]  /*2d20*/  HMMA.16816.F32.BF16 R40, R12, R10, R40 ;  /* 0x0000000a0c28723c */ /* 0x000fe20000041828 */
[----:B------:R-:W4:Y:S04]  /*2d30*/  LDSM.16.MT88.4 R8, [R108+0x7400] ;  /* 0x007400006c08783b */ /* 0x000f280000004200 */
[----:B------:R-:W-:Y:S01]  /*2d40*/  MUFU.EX2 R99, R99 ;  /* 0x0000006300637308 */ /* 0x000fe20000000800 */
[C---:B------:R-:W-:Y:S06]  /*2d50*/  HMMA.16816.F32.BF16 R56, R80.reuse, R58, RZ ;  /* 0x0000003a5038723c */ /* 0x040fec00000418ff */
[C---:B------:R-:W-:Y:S01]  /*2d60*/  HMMA.16816.F32.BF16 R60, R80.reuse, R64, RZ ;  /* 0x00000040503c723c */ /* 0x040fe200000418ff */
[----:B------:R-:W5:Y:S05]  /*2d70*/  MUFU.EX2 R96, R96 ;  /* 0x0000006000607308 */ /* 0x000f6a0000000800 */
[----:B------:R-:W-:Y:S03]  /*2d80*/  HMMA.16816.F32.BF16 R64, R80, R66, RZ ;  /* 0x000000425040723c */ /* 0x000fe600000418ff */
[----:B------:R-:W-:Y:S03]  /*2d90*/  MUFU.EX2 R94, R94 ;  /* 0x0000005e005e7308 */ /* 0x000fe60000000800 */
[C---:B--2---:R-:W-:Y:S05]  /*2da0*/  HMMA.16816.F32.BF16 R52, R12.reuse, R4, R52 ;  /* 0x000000040c34723c */ /* 0x044fea0000041834 */
[----:B------:R-:W-:Y:S01]  /*2db0*/  MUFU.EX2 R97, R97 ;  /* 0x0000006100617308 */ /* 0x000fe20000000800 */
[C---:B------:R-:W-:Y:S01]  /*2dc0*/  HMMA.16816.F32.BF16 R56, R12.reuse, R6, R56 ;  /* 0x000000060c38723c */ /* 0x040fe20000041838 */
[----:B------:R-:W2:Y:S05]  /*2dd0*/  LDSM.16.MT88.4 R4, [R109+0x8400] ;  /* 0x008400006d04783b */ /* 0x000eaa0000004200 */
[C---:B------:R-:W-:Y:S01]  /*2de0*/  HMMA.16816.F32.BF16 R44, R12.reuse, R16, R44 ;  /* 0x000000100c2c723c */ /* 0x040fe2000004182c */
[----:B------:R-:W-:Y:S05]  /*2df0*/  MUFU.EX2 R92, R92 ;  /* 0x0000005c005c7308 */ /* 0x000fea0000000800 */
[----:B----4-:R-:W-:Y:S01]  /*2e00*/  HMMA.16816.F32.BF16 R60, R12, R8, R60 ;  /* 0x000000080c3c723c */ /* 0x010fe2000004183c */
[----:B------:R-:W-:-:S02]  /*2e10*/  LOP3.LUT R16, R77, UR25, R132, 0x96, !PT ;  /* 0x000000194d107c12 */ /* 0x000fc4000f8e9684 */
[----:B------:R-:W-:Y:S03]  /*2e20*/  MUFU.EX2 R137, R137 ;  /* 0x0000008900897308 */ /* 0x000fe60000000800 */
[----:B------:R-:W-:Y:S01]  /*2e30*/  IMAD.WIDE.U32 R16, R16, -0x2daee0ad, RZ ;  /* 0xd2511f5310107825 */ /* 0x000fe200078e00ff */
[----:B------:R-:W-:Y:S01]  /*2e40*/  LOP3.LUT R8, R133, UR27, R68, 0x96, !PT ;  /* 0x0000001b85087c12 */ /* 0x000fe2000f8e9644 */
[----:B------:R-:W-:Y:S03]  /*2e50*/  HMMA.16816.F32.BF16 R64, R12, R10, R64 ;  /* 0x0000000a0c40723c */ /* 0x000fe60000041840 */
[----:B------:R-:W-:Y:S01]  /*2e60*/  MUFU.EX2 R88, R88 ;  /* 0x0000005800587308 */ /* 0x000fe20000000800 */
[----:B------:R-:W-:Y:S02]  /*2e70*/  IMAD.WIDE.U32 R8, R8, -0x2daee0ad, RZ ;  /* 0xd2511f5308087825 */ /* 0x000fe400078e00ff */
[----:B------:R-:W-:Y:S03]  /*2e80*/  HMMA.16816.F32.BF16 R68, R80, R72, RZ ;  /* 0x000000485044723c */ /* 0x000fe600000418ff */
[----:B------:R-:W-:-:S02]  /*2e90*/  LOP3.LUT R78, R9, UR24, R78, 0x96, !PT ;  /* 0x00000018094e7c12 */ /* 0x000fc4000f8e964e */
[----:B------:R-:W-:Y:S01]  /*2ea0*/  LOP3.LUT R10, R17, UR22, R8, 0x96, !PT ;  /* 0x00000016110a7c12 */ /* 0x000fe2000f8e9608 */
[----:B------:R-:W-:Y:S01]  /*2eb0*/  HMMA.16816.F32.BF16 R72, R80, R74, RZ ;  /* 0x0000004a5048723c */ /* 0x000fe200000418ff */
[----:B------:R-:W-:Y:S01]  /*2ec0*/  MUFU.EX2 R136, R136 ;  /* 0x0000008800887308 */ /* 0x000fe20000000800 */
[----:B------:R-:W-:-:S04]  /*2ed0*/  IMAD.WIDE.U32 R78, R78, -0x326172a9, RZ ;  /* 0xcd9e8d574e4e7825 */ /* 0x000fc800078e00ff */
[----:B------:R-:W-:Y:S01]  /*2ee0*/  IMAD.WIDE.U32 R10, R10, -0x326172a9, RZ ;  /* 0xcd9e8d570a0a7825 */ /* 0x000fe200078e00ff */
[----:B------:R-:W-:Y:S01]  /*2ef0*/  LOP3.LUT R76, R79, UR23, R76, 0x96, !PT ;  /* 0x000000174f4c7c12 */ /* 0x000fe2000f8e964c */
[----:B------:R-:W-:Y:S03]  /*2f00*/  HMMA.16816.F32.BF16 R48, R12, R18, R48 ;  /* 0x000000120c30723c */ /* 0x000fe60000041830 */
[----:B------:R-:W-:Y:S01]  /*2f10*/  LOP3.LUT R8, R11, UR21, R78, 0x96, !PT ;  /* 0x000000150b087c12 */ /* 0x000fe2000f8e964e */
[----:B------:R-:W-:-:S04]  /*2f20*/  IMAD.WIDE.U32 R76, R76, -0x2daee0ad, RZ ;  /* 0xd2511f534c4c7825 */ /* 0x000fc800078e00ff */
[----:B------:R-:W-:Y:S01]  /*2f30*/  IMAD.WIDE.U32 R8, R8, -0x2daee0ad, RZ ;  /* 0xd2511f5308087825 */ /* 0x000fe200078e00ff */
[----:B------:R-:W-:Y:S01]  /*2f40*/  LOP3.LUT R16, R77, UR20, R16, 0x96, !PT ;  /* 0x000000144d107c12 */ /* 0x000fe2000f8e9610 */
[C---:B--2---:R-:W-:Y:S04]  /*2f50*/  HMMA.16816.F32.BF16 R68, R12.reuse, R4, R68 ;  /* 0x000000040c44723c */ /* 0x044fe80000041844 */
[----:B------:R-:W-:Y:S02]  /*2f60*/  IMAD.WIDE.U32 R16, R16, -0x326172a9, RZ ;  /* 0xcd9e8d5710107825 */ /* 0x000fe400078e00ff */
[----:B------:R-:W-:Y:S01]  /*2f70*/  HMMA.16816.F32.BF16 R72, R12, R6, R72 ;  /* 0x000000060c48723c */ /* 0x000fe20000041848 */
[----:B------:R-:W-:Y:S02]  /*2f80*/  LOP3.LUT R4, R9, UR18, R76, 0x96, !PT ;  /* 0x0000001209047c12 */ /* 0x000fe4000f8e964c */
[----:B------:R-:W-:-:S04]  /*2f90*/  LOP3.LUT R11, R17, UR19, R10, 0x96, !PT ;  /* 0x00000013110b7c12 */ /* 0x000fc8000f8e960a */
[----:B------:R-:W-:-:S03]  /*2fa0*/  IMAD.WIDE.U32 R6, R4, -0x326172a9, RZ ;  /* 0xcd9e8d5704067825 */ /* 0x000fc600078e00ff */
[C---:B------:R-:W-:Y:S02]  /*2fb0*/  LOP3.LUT R4, R6.reuse, 0xffff, RZ, 0xc0, !PT ;  /* 0x0000ffff06047812 */ /* 0x040fe400078ec0ff */
[----:B------:R-:W-:Y:S02]  /*2fc0*/  LOP3.LUT R10, R7, UR29, R16, 0x96, !PT ;  /* 0x0000001d070a7c12 */ /* 0x000fe4000f8e9610 */
[----:B------:R-:W-:Y:S02]  /*2fd0*/  LOP3.LUT R9, R6, 0xff, RZ, 0xc0, !PT ;  /* 0x000000ff06097812 */ /* 0x000fe400078ec0ff */
[--C-:B------:R-:W-:Y:S02]  /*2fe0*/  SHF.R.U32.HI R95, RZ, 0x10, R6.reuse ;  /* 0x00000010ff5f7819 */ /* 0x100fe40000011606 */
[----:B------:R-:W-:Y:S01]  /*2ff0*/  SHF.R.U32.HI R19, RZ, 0x18, R6 ;  /* 0x00000018ff137819 */ /* 0x000fe20000011606 */
[----:B------:R-:W-:Y:S01]  /*3000*/  IMAD.WIDE.U32 R6, R11, -0x2daee0ad, RZ ;  /* 0xd2511f530b067825 */ /* 0x000fe200078e00ff */
[----:B------:R-:W-:-:S04]  /*3010*/  SHF.R.U32.HI R4, RZ, 0x8, R4 ;  /* 0x00000008ff047819 */ /* 0x000fc80000011604 */
[----:B------:R-:W-:Y:S02]  /*3020*/  LOP3.LUT R8, R7, UR28, R8, 0x96, !PT ;  /* 0x0000001c07087c12 */ /* 0x000fe4000f8e9608 */
[C---:B------:R-:W-:Y:S02]  /*3030*/  LOP3.LUT R17, R6.reuse, 0xffff, RZ, 0xc0, !PT ;  /* 0x0000ffff06117812 */ /* 0x040fe400078ec0ff */
[----:B------:R-:W-:Y:S02]  /*3040*/  LOP3.LUT R18, R6, 0xff, RZ, 0xc0, !PT ;  /* 0x000000ff06127812 */ /* 0x000fe400078ec0ff */
[--C-:B------:R-:W-:Y:S02]  /*3050*/  SHF.R.U32.HI R16, RZ, 0x10, R6.reuse ;  /* 0x00000010ff107819 */ /* 0x100fe40000011606 */
[----:B------:R-:W-:Y:S02]  /*3060*/  SHF.R.U32.HI R11, RZ, 0x18, R6 ;  /* 0x00000018ff0b7819 */ /* 0x000fe40000011606 */
[----:B------:R-:W-:-:S02]  /*3070*/  PRMT R9, R9, 0x5410, R4 ;  /* 0x0000541009097816 */ /* 0x000fc40000000004 */
[----:B------:R-:W2:Y:S01]  /*3080*/  LDSM.16.MT88.4 R4, [R108+0x8000] ;  /* 0x008000006c04783b */ /* 0x000ea20000004200 */
[----:B------:R-:W-:Y:S02]  /*3090*/  LOP3.LUT R91, R8, 0xffff, RZ, 0xc0, !PT ;  /* 0x0000ffff085b7812 */ /* 0x000fe400078ec0ff */
[----:B------:R-:W-:Y:S02]  /*30a0*/  SHF.R.U32.HI R93, RZ, 0x18, R8 ;  /* 0x00000018ff5d7819 */ /* 0x000fe40000011608 */
[----:B------:R-:W-:Y:S02]  /*30b0*/  SHF.R.U32.HI R91, RZ, 0x8, R91 ;  /* 0x00000008ff5b7819 */ /* 0x000fe4000001165b */
[----:B------:R-:W-:-:S04]  /*30c0*/  LOP3.LUT R16, R16, 0xff, RZ, 0xc0, !PT ;  /* 0x000000ff10107812 */ /* 0x000fc800078ec0ff */
[----:B------:R-:W-:-:S05]  /*30d0*/  PRMT R11, R16, 0x5410, R11 ;  /* 0x00005410100b7816 */ /* 0x000fca000000000b */
[----:B------:R-:W-:Y:S01]  /*30e0*/  HSET2.LE.AND R16, R11, R130, PT ;  /* 0x000000820b107233 */ /* 0x000fe20003803000 */
[C---:B--2---:R-:W-:Y:S06]  /*30f0*/  HMMA.16816.F32.BF16 R76, R80.reuse, R4, RZ ;  /* 0x00000004504c723c */ /* 0x044fec00000418ff */
[----:B------:R-:W-:Y:S01]  /*3100*/  HMMA.16816.F32.BF16 R80, R80, R6, RZ ;  /* 0x000000065050723c */ /* 0x000fe200000418ff */
[----:B------:R-:W-:Y:S01]  /*3110*/  LOP3.LUT R4, R95, 0xff, RZ, 0xc0, !PT ;  /* 0x000000ff5f047812 */ /* 0x000fe200078ec0ff */
[----:B------:R-:W-:Y:S01]  /*3120*/  FFMA.FTZ R95, R90, UR4, -R131 ;  /* 0x000000045a5f7c23 */ /* 0x000fe20008010883 */
[----:B------:R-:W-:Y:S01]  /*3130*/  SHF.R.U32.HI R5, RZ, 0x8, R17 ;  /* 0x00000008ff057819 */ /* 0x000fe20000011611 */
[----:B------:R-:W-:Y:S01]  /*3140*/  FFMA.FTZ R90, R104, UR4, -R127 ;  /* 0x00000004685a7c23 */ /* 0x000fe2000801087f */
[----:B------:R-:W-:-:S02]  /*3150*/  PRMT R19, R4, 0x5410, R19 ;  /* 0x0000541004137816 */ /* 0x000fc40000000013 */
[C---:B------:R-:W-:Y:S01]  /*3160*/  LOP3.LUT R4, R10.reuse, 0xffff, RZ, 0xc0, !PT ;  /* 0x0000ffff0a047812 */ /* 0x040fe200078ec0ff */
[----:B------:R-:W2:Y:S01]  /*3170*/  MUFU.EX2 R95, R95 ;  /* 0x0000005f005f7308 */ /* 0x000ea20000000800 */
[----:B------:R-:W-:Y:S02]  /*3180*/  LOP3.LUT R17, R10, 0xff, RZ, 0xc0, !PT ;  /* 0x000000ff0a117812 */ /* 0x000fe400078ec0ff */
[----:B------:R-:W-:Y:S02]  /*3190*/  SHF.R.U32.HI R4, RZ, 0x8, R4 ;  /* 0x00000008ff047819 */ /* 0x000fe40000011604 */
[----:B------:R-:W-:Y:S02]  /*31a0*/  SHF.R.U32.HI R7, RZ, 0x10, R10 ;  /* 0x00000010ff077819 */ /* 0x000fe4000001160a */
[----:B------:R-:W-:Y:S01]  /*31b0*/  PRMT R17, R17, 0x5410, R4 ;  /* 0x0000541011117816 */ /* 0x000fe20000000004 */
[----:B------:R-:W4:Y:S01]  /*31c0*/  MUFU.EX2 R90, R90 ;  /* 0x0000005a005a7308 */ /* 0x000f220000000800 */
[----:B------:R-:W-:-:S02]  /*31d0*/  LOP3.LUT R4, R8, 0xff, RZ, 0xc0, !PT ;  /* 0x000000ff08047812 */ /* 0x000fc400078ec0ff */
[----:B------:R-:W-:Y:S02]  /*31e0*/  PRMT R5, R18, 0x5410, R5 ;  /* 0x0000541012057816 */ /* 0x000fe40000000005 */
[----:B------:R-:W-:Y:S02]  /*31f0*/  PRMT R91, R4, 0x5410, R91 ;  /* 0x00005410045b7816 */ /* 0x000fe4000000005b */
[----:B------:R-:W-:Y:S02]  /*3200*/  SHF.R.U32.HI R4, RZ, 0x10, R8 ;  /* 0x00000010ff047819 */ /* 0x000fe40000011608 */
[----:B------:R-:W-:Y:S02]  /*3210*/  SHF.R.U32.HI R10, RZ, 0x18, R10 ;  /* 0x00000018ff0a7819 */ /* 0x000fe4000001160a */
[----:B------:R-:W-:Y:S02]  /*3220*/  LOP3.LUT R4, R4, 0xff, RZ, 0xc0, !PT ;  /* 0x000000ff04047812 */ /* 0x000fe400078ec0ff */
[----:B------:R-:W-:-:S02]  /*3230*/  LOP3.LUT R7, R7, 0xff, RZ, 0xc0, !PT ;  /* 0x000000ff07077812 */ /* 0x000fc400078ec0ff */
[----:B------:R-:W-:Y:S02]  /*3240*/  PRMT R93, R4, 0x5410, R93 ;  /* 0x00005410045d7816 */ /* 0x000fe4000000005d */
[----:B------:R-:W-:Y:S02]  /*3250*/  PRMT R7, R7, 0x5410, R10 ;  /* 0x0000541007077816 */ /* 0x000fe4000000000a */
[--C-:B------:R-:W-:Y:S02]  /*3260*/  HSET2.LE.AND R6, R5, R130.reuse, PT ;  /* 0x0000008205067233 */ /* 0x100fe40003803000 */
[--C-:B------:R-:W-:Y:S01]  /*3270*/  HSET2.LE.AND R5, R93, R130.reuse, PT ;  /* 0x000000825d057233 */ /* 0x100fe20003803000 */
[--C-:B------:R-:W-:Y:S01]  /*3280*/  FFMA.FTZ R93, R102, UR4, -R127.reuse ;  /* 0x00000004665d7c23 */ /* 0x100fe2000801087f */
[--C-:B------:R-:W-:Y:S01]  /*3290*/  HSET2.LE.AND R4, R91, R130.reuse, PT ;  /* 0x000000825b047233 */ /* 0x100fe20003803000 */
[----:B------:R-:W-:Y:S01]  /*32a0*/  FFMA.FTZ R91, R123, UR4, -R127 ;  /* 0x000000047b5b7c23 */ /* 0x000fe2000801087f */
[--C-:B------:R-:W-:Y:S01]  /*32b0*/  HSET2.LE.AND R10, R9, R130.reuse, PT ;  /* 0x00000082090a7233 */ /* 0x100fe20003803000 */
[----:B------:R-:W-:Y:S01]  /*32c0*/  IMAD.IADD R127, R86, 0x1, -R87 ;  /* 0x00000001567f7824 */ /* 0x000fe200078e0a57 */
[--C-:B------:R-:W-:Y:S01]  /*32d0*/  HSET2.LE.AND R8, R17, R130.reuse, PT ;  /* 0x0000008211087233 */ /* 0x100fe20003803000 */
[----:B------:R-:W4:Y:S01]  /*32e0*/  MUFU.EX2 R93, R93 ;  /* 0x0000005d005d7308 */ /* 0x000f220000000800 */
[----:B------:R-:W-:-:S02]  /*32f0*/  HSET2.LE.AND R7, R7, R130, PT ;  /* 0x0000008207077233 */ /* 0x000fc40003803000 */
[----:B-1----:R-:W-:Y:S01]  /*3300*/  F2FP.BF16.F32.PACK_AB R9, R100, R103 ;  /* 0x000000676409723e */ /* 0x002fe200000010ff */
[----:B------:R-:W-:Y:S01]  /*3310*/  FADD.FTZ R103, R103, R22 ;  /* 0x0000001667677221 */ /* 0x000fe20000010000 */
[----:B---3--:R-:W-:Y:S01]  /*3320*/  F2FP.BF16.F32.PACK_AB R18, R98, R101 ;  /* 0x000000656212723e */ /* 0x008fe200000010ff */
[----:B------:R-:W-:Y:S01]  /*3330*/  FADD.FTZ R101, R101, R20 ;  /* 0x0000001465657221 */ /* 0x000fe20000010000 */
[----:B------:R-:W-:Y:S01]  /*3340*/  LOP3.LUT R8, R8, R9, RZ, 0xc0, !PT ;  /* 0x0000000908087212 */ /* 0x000fe200078ec0ff */
[----:B------:R-:W1:Y:S01]  /*3350*/  MUFU.EX2 R91, R91 ;  /* 0x0000005b005b7308 */ /* 0x000e620000000800 */
[----:B------:R-:W-:Y:S01]  /*3360*/  LOP3.LUT R9, R7, R18, RZ, 0xc0, !PT ;  /* 0x0000001207097212 */ /* 0x000fe200078ec0ff */
[----:B------:R-:W-:Y:S01]  /*3370*/  FADD.FTZ R100, R100, R103 ;  /* 0x0000006764647221 */ /* 0x000fe20000010000 */
[----:B-----5:R-:W-:Y:S01]  /*3380*/  F2FP.BF16.F32.PACK_AB R7, R96, R99 ;  /* 0x000000636007723e */ /* 0x020fe200000010ff */
[----:B------:R-:W-:Y:S01]  /*3390*/  FADD.FTZ R98, R98, R101 ;  /* 0x0000006562627221 */ /* 0x000fe20000010000 */
[----:B------:R-:W-:Y:S01]  /*33a0*/  HSET2.LE.AND R19, R19, R130, PT ;  /* 0x0000008213137233 */ /* 0x000fe20003803000 */
[----:B------:R-:W-:Y:S01]  /*33b0*/  FADD.FTZ R99, R99, R100 ;  /* 0x0000006463637221 */ /* 0x000fe20000010000 */
[----:B------:R-:W-:-:S02]  /*33c0*/  LOP3.LUT R10, R10, R7, RZ, 0xc0, !PT ;  /* 0x000000070a0a7212 */ /* 0x000fc400078ec0ff */
[----:B--2---:R-:W-:Y:S01]  /*33d0*/  F2FP.BF16.F32.PACK_AB R7, R94, R95 ;  /* 0x0000005f5e07723e */ /* 0x004fe200000010ff */
[----:B------:R-:W-:Y:S01]  /*33e0*/  FADD.FTZ R96, R96, R99 ;  /* 0x0000006360607221 */ /* 0x000fe20000010000 */
[----:B----4-:R-:W-:Y:S01]  /*33f0*/  F2FP.BF16.F32.PACK_AB R18, R90, R97 ;  /* 0x000000615a12723e */ /* 0x010fe200000010ff */
[----:B------:R-:W-:Y:S01]  /*3400*/  FADD.FTZ R97, R97, R98 ;  /* 0x0000006261617221 */ /* 0x000fe20000010000 */
[----:B------:R-:W-:Y:S01]  /*3410*/  LOP3.LUT R4, R4, R7, RZ, 0xc0, !PT ;  /* 0x0000000704047212 */ /* 0x000fe200078ec0ff */
[----:B------:R-:W-:Y:S01]  /*3420*/  FADD.FTZ R95, R95, R96 ;  /* 0x000000605f5f7221 */ /* 0x000fe20000010000 */
[----:B------:R-:W-:Y:S01]  /*3430*/  F2FP.BF16.F32.PACK_AB R7, R137, R92 ;  /* 0x0000005c8907723e */ /* 0x000fe200000010ff */
[----:B------:R-:W-:Y:S01]  /*3440*/  FADD.FTZ R90, R90, R97 ;  /* 0x000000615a5a7221 */ /* 0x000fe20000010000 */
[----:B------:R-:W-:Y:S01]  /*3450*/  LOP3.LUT R11, R19, R18, RZ, 0xc0, !PT ;  /* 0x00000012130b7212 */ /* 0x000fe200078ec0ff */
[----:B------:R-:W-:Y:S01]  /*3460*/  FADD.FTZ R95, R94, R95 ;  /* 0x0000005f5e5f7221 */ /* 0x000fe20000010000 */
[----:B------:R-:W-:Y:S01]  /*3470*/  F2FP.BF16.F32.PACK_AB R18, R88, R93 ;  /* 0x0000005d5812723e */ /* 0x000fe200000010ff */
[----:B------:R-:W-:Y:S01]  /*3480*/  FADD.FTZ R93, R93, R90 ;  /* 0x0000005a5d5d7221 */ /* 0x000fe20000010000 */
[----:B------:R-:W-:Y:S01]  /*3490*/  LOP3.LUT R6, R6, R7, RZ, 0xc0, !PT ;  /* 0x0000000706067212 */ /* 0x000fe200078ec0ff */
[----:B------:R-:W-:Y:S01]  /*34a0*/  FADD.FTZ R92, R92, R95 ;  /* 0x0000005f5c5c7221 */ /* 0x000fe20000010000 */
[----:B-1----:R-:W-:Y:S01]  /*34b0*/  F2FP.BF16.F32.PACK_AB R7, R136, R91 ;  /* 0x0000005b8807723e */ /* 0x002fe200000010ff */
[----:B------:R-:W-:Y:S01]  /*34c0*/  FADD.FTZ R88, R88, R93 ;  /* 0x0000005d58587221 */ /* 0x000fe20000010000 */
[----:B------:R-:W-:Y:S01]  /*34d0*/  LOP3.LUT R5, R5, R18, RZ, 0xc0, !PT ;  /* 0x0000001205057212 */ /* 0x000fe200078ec0ff */
[----:B------:R-:W-:Y:S01]  /*34e0*/  FADD.FTZ R137, R137, R92 ;  /* 0x0000005c89897221 */ /* 0x000fe20000010000 */
[----:B------:R-:W-:Y:S01]  /*34f0*/  LOP3.LUT R7, R16, R7, RZ, 0xc0, !PT ;  /* 0x0000000710077212 */ /* 0x000fe200078ec0ff */
[----:B------:R-:W-:Y:S01]  /*3500*/  FADD.FTZ R91, R91, R88 ;  /* 0x000000585b5b7221 */ /* 0x000fe20000010000 */
[----:B------:R-:W1:Y:S03]  /*3510*/  LDSM.16.MT88.4 R16, [R108+0x8400] ;  /* 0x008400006c10783b */ /* 0x000e660000004200 */
[----:B------:R-:W-:Y:S01]  /*3520*/  FADD.FTZ R136, R136, R91 ;  /* 0x0000005b88887221 */ /* 0x000fe20000010000 */
[C---:B-1----:R-:W-:Y:S06]  /*3530*/  HMMA.16816.F32.BF16 R76, R12.reuse, R16, R76 ;  /* 0x000000100c4c723c */ /* 0x042fec000004184c */
[----:B------:R-:W-:Y:S01]  /*3540*/  HMMA.16816.F32.BF16 R80, R12, R18, R80 ;  /* 0x000000120c50723c */ /* 0x000fe20000041850 */
[----:B------:R-:W1:Y:S04]  /*3550*/  LDSM.16.MT88.4 R16, [R109+0x6800] ;  /* 0x006800006d10783b */ /* 0x000e680000004200 */
[----:B------:R-:W2:Y:S01]  /*3560*/  LDSM.16.MT88.4 R12, [R108+0x6800] ;  /* 0x006800006c0c783b */ /* 0x000ea20000004200 */
        /* <DEDUP_REMOVED lines=29> */
[C---:B------:R-:W-:Y:S06]  /*3740*/  HMMA.16816.F32.BF16 R64, R4.reuse, R18, R64 ;  /* 0x000000120440723c */ /* 0x040fec0000041840 */
[C---:B--2---:R-:W-:Y:S06]  /*3750*/  HMMA.16816.F32.BF16 R68, R4.reuse, R12, R68 ;  /* 0x0000000c0444723c */ /* 0x044fec0000041844 */
[C---:B------:R-:W-:Y:S06]  /*3760*/  HMMA.16816.F32.BF16 R72, R4.reuse, R14, R72 ;  /* 0x0000000e0448723c */ /* 0x040fec0000041848 */
[C---:B---3--:R-:W-:Y:S06]  /*3770*/  HMMA.16816.F32.BF16 R76, R4.reuse, R8, R76 ;  /* 0x00000008044c723c */ /* 0x048fec000004184c */
[----:B------:R-:W-:Y:S01]  /*3780*/  HMMA.16816.F32.BF16 R80, R4, R10, R80 ;  /* 0x0000000a0450723c */ /* 0x000fe20000041850 */
[----:B------:R-:W-:-:S08]  /*3790*/  NOP ;  /* 0x0000000000007918 */ /* 0x000fd00000000000 */
[----:B------:R-:W-:-:S15]  /*37a0*/  @!P2 BRA `(.L_x_854) ;  /* 0x000000240008a947 */ /* 0x000fde0003800000 */
[----:B------:R-:W-:Y:S01]  /*37b0*/  IMAD.WIDE.U32 R132, R3, -0x326172a9, RZ ;  /* 0xcd9e8d5703847825 */ /* 0x000fe200078e00ff */
[----:B------:R-:W-:Y:S01]  /*37c0*/  IADD3 R126, R85, -0x2, RZ ;  /* 0xfffffffe557e7810 */ /* 0x000fe20007ffe0ff */
[----:B------:R-:W-:Y:S01]  /*37d0*/  ULDC UR4, c[0x0][0x2ec] ;  /* 0x0000bb0000047ab9 */ /* 0x000fe20000000800 */
[----:B------:R-:W-:Y:S01]  /*37e0*/  MOV R3, R0 ;  /* 0x0000000000037202 */ /* 0x000fe20000000f00 */
[----:B------:R-:W-:Y:S01]  /*37f0*/  IMAD.WIDE.U32 R134, R84, -0x2daee0ad, RZ ;  /* 0xd2511f5354867825 */ /* 0x000fe200078e00ff */
[----:B------:R-:W-:Y:S01]  /*3800*/  LOP3.LUT R130, R133, R21, RZ, 0x3c, !PT ;  /* 0x0000001585827212 */ /* 0x000fe200078e3cff */
[----:B------:R-:W-:Y:S01]  /*3810*/  ULDC.64 UR10, c[0x0][0x220] ;  /* 0x00008800000a7ab9 */ /* 0x000fe20000000a00 */
[----:B------:R-:W-:Y:S01]  /*3820*/  MOV R85, R2 ;  /* 0x0000000200557202 */ /* 0x000fe20000000f00 */
[----:B------:R-:W-:Y:S01]  /*3830*/  ULDC.64 UR12, c[0x0][0x250] ;  /* 0x00009400000c7ab9 */ /* 0x000fe20000000a00 */
[----:B------:R-:W-:Y:S01]  /*3840*/  MOV R123, 0x7054 ;  /* 0x00007054007b7802 */ /* 0x000fe20000000f00 */
[----:B------:R-:W-:Y:S01]  /*3850*/  IMAD.WIDE.U32 R130, R130, -0x2daee0ad, RZ ;  /* 0xd2511f5382827825 */ /* 0x000fe200078e00ff */
[----:B------:R-:W-:Y:S01]  /*3860*/  ULDC.64 UR6, c[0x0][0x218] ;  /* 0x0000860000067ab9 */ /* 0x000fe20000000a00 */
[----:B------:R-:W-:Y:S01]  /*3870*/  ULDC.64 UR8, c[0x0][0x248] ;  /* 0x0000920000087ab9 */ /* 0x000fe20000000a00 */
[----:B------:R-:W-:Y:S05]  /*3880*/  BRA `(.L_x_855) ;  /* 0x00000000005c7947 */ /* 0x000fea0003800000 */
.L_x_857:
        /* <DEDUP_REMOVED lines=23> */
.L_x_855:
        /* <DEDUP_REMOVED lines=28> */
[----:B------:R-:W0:Y:S01]  /*3bc0*/  LDGDEPBAR ;  /* 0x00000000000079af */ /* 0x000e220000000000 */
[C---:B---3--:R-:W-:Y:S06]  /*3bd0*/  HMMA.16816.F32.BF16 R4, R88.reuse, R92, RZ ;  /* 0x0000005c5804723c */ /* 0x048fec00000418ff */
[C---:B------:R-:W-:Y:S01]  /*3be0*/  HMMA.16816.F32.BF16 R8, R88.reuse, R94, RZ ;  /* 0x0000005e5808723c */ /* 0x040fe200000418ff */
[----:B------:R-:W-:Y:S05]  /*3bf0*/  LDSM.16.M88.4 R92, [R111] ;  /* 0x000000006f5c783b */ /* 0x000fea0000000200 */
[C---:B----4-:R-:W-:Y:S06]  /*3c00*/  HMMA.16816.F32.BF16 R12, R88.reuse, R96, RZ ;  /* 0x00000060580c723c */ /* 0x050fec00000418ff */
[C---:B------:R-:W-:Y:S01]  /*3c10*/  HMMA.16816.F32.BF16 R16, R88.reuse, R98, RZ ;  /* 0x000000625810723c */ /* 0x040fe200000418ff */
[----:B------:R-:W3:Y:S05]  /*3c20*/  LDSM.16.M88.4 R96, [R110] ;  /* 0x000000006e60783b */ /* 0x000eea0000000200 */
[C---:B-----5:R-:W-:Y:S06]  /*3c30*/  HMMA.16816.F32.BF16 R20, R88.reuse, R100, RZ ;  /* 0x000000645814723c */ /* 0x060fec00000418ff */
[C---:B------:R-:W-:Y:S06]  /*3c40*/  HMMA.16816.F32.BF16 R24, R88.reuse, R102, RZ ;  /* 0x000000665818723c */ /* 0x040fec00000418ff */
[C---:B-1----:R-:W-:Y:S06]  /*3c50*/  HMMA.16816.F32.BF16 R28, R88.reuse, R104, RZ ;  /* 0x00000068581c723c */ /* 0x042fec00000418ff */
[----:B------:R-:W-:Y:S01]  /*3c60*/  HMMA.16816.F32.BF16 R32, R88, R106, RZ ;  /* 0x0000006a5820723c */ /* 0x000fe200000418ff */
[----:B------:R-:W1:Y:S05]  /*3c70*/  LDSM.16.M88.4 R88, [R110+0x400] ;  /* 0x000400006e58783b */ /* 0x000e6a0000000200 */
[C---:B---3--:R-:W-:Y:S06]  /*3c80*/  HMMA.16816.F32.BF16 R4, R92.reuse, R96, R4 ;  /* 0x000000605c04723c */ /* 0x048fec0000041804 */
[C---:B------:R-:W-:Y:S01]  /*3c90*/  HMMA.16816.F32.BF16 R8, R92.reuse, R98, R8 ;  /* 0x000000625c08723c */ /* 0x040fe20000041808 */
[----:B------:R-:W3:Y:S05]  /*3ca0*/  LDSM.16.M88.4 R96, [R110+0x800] ;  /* 0x000800006e60783b */ /* 0x000eea0000000200 */
[C---:B-1----:R-:W-:Y:S06]  /*3cb0*/  HMMA.16816.F32.BF16 R12, R92.reuse, R88, R12 ;  /* 0x000000585c0c723c */ /* 0x042fec000004180c */
[C---:B------:R-:W-:Y:S01]  /*3cc0*/  HMMA.16816.F32.BF16 R16, R92.reuse, R90, R16 ;  /* 0x0000005a5c10723c */ /* 0x040fe20000041810 */
[----:B------:R-:W1:Y:S05]  /*3cd0*/  LDSM.16.M88.4 R88, [R110+0xc00] ;  /* 0x000c00006e58783b */ /* 0x000e6a0000000200 */
[C---:B---3--:R-:W-:Y:S06]  /*3ce0*/  HMMA.16816.F32.BF16 R20, R92.reuse, R96, R20 ;  /* 0x000000605c14723c */ /* 0x048fec0000041814 */
[C---:B------:R-:W-:Y:S01]  /*3cf0*/  HMMA.16816.F32.BF16 R24, R92.reuse, R98, R24 ;  /* 0x000000625c18723c */ /* 0x040fe20000041818 */
[----:B------:R-:W-:Y:S05]  /*3d00*/  LDSM.16.M88.4 R96, [R113+0x1000] ;  /* 0x001000007160783b */ /* 0x000fea0000000200 */
[C---:B-1----:R-:W-:Y:S06]  /*3d10*/  HMMA.16816.F32.BF16 R28, R92.reuse, R88, R28 ;  /* 0x000000585c1c723c */ /* 0x042fec000004181c */
[----:B------:R-:W-:Y:S01]  /*3d20*/  HMMA.16816.F32.BF16 R32, R92, R90, R32 ;  /* 0x0000005a5c20723c */ /* 0x000fe20000041820 */
[----:B------:R-:W1:Y:S04]  /*3d30*/  LDSM.16.M88.4 R88, [R112+0x1000] ;  /* 0x001000007058783b */ /* 0x000e680000000200 */
[----:B------:R-:W3:Y:S01]  /*3d40*/  LDSM.16.M88.4 R92, [R112+0x1400] ;  /* 0x00140000705c783b */ /* 0x000ee20000000200 */
[C---:B-1----:R-:W-:Y:S06]  /*3d50*/  HMMA.16816.F32.BF16 R4, R96.reuse, R88, R4 ;  /* 0x000000586004723c */ /* 0x042fec0000041804 */
[C---:B------:R-:W-:Y:S01]  /*3d60*/  HMMA.16816.F32.BF16 R8, R96.reuse, R90, R8 ;  /* 0x0000005a6008723c */ /* 0x040fe20000041808 */
[----:B------:R-:W1:Y:S05]  /*3d70*/  LDSM.16.M88.4 R88, [R112+0x1800] ;  /* 0x001800007058783b */ /* 0x000e6a0000000200 */
[C---:B---3--:R-:W-:Y:S06]  /*3d80*/  HMMA.16816.F32.BF16 R12, R96.reuse, R92, R12 ;  /* 0x0000005c600c723c */ /* 0x048fec000004180c */
[C---:B------:R-:W-:Y:S01]  /*3d90*/  HMMA.16816.F32.BF16 R16, R96.reuse, R94, R16 ;  /* 0x0000005e6010723c */ /* 0x040fe20000041810 */
[----:B------:R-:W3:Y:S05]  /*3da0*/  LDSM.16.M88.4 R92, [R112+0x1c00] ;  /* 0x001c0000705c783b */ /* 0x000eea0000000200 */
[C---:B-1----:R-:W-:Y:S06]  /*3db0*/  HMMA.16816.F32.BF16 R20, R96.reuse, R88, R20 ;  /* 0x000000586014723c */ /* 0x042fec0000041814 */
[C---:B------:R-:W-:Y:S01]  /*3dc0*/  HMMA.16816.F32.BF16 R24, R96.reuse, R90, R24 ;  /* 0x0000005a6018723c */ /* 0x040fe20000041818 */
[----:B------:R-:W-:Y:S05]  /*3dd0*/  LDSM.16.M88.4 R88, [R111+0x1000] ;  /* 0x001000006f58783b */ /* 0x000fea0000000200 */
[C---:B---3--:R-:W-:Y:S06]  /*3de0*/  HMMA.16816.F32.BF16 R28, R96.reuse, R92, R28 ;  /* 0x0000005c601c723c */ /* 0x048fec000004181c */
        /* <DEDUP_REMOVED lines=34> */
[----:B------:R-:W3:Y:S01]  /*4010*/  LDSM.16.M88.4 R96, [R110+0x2c00] ;  /* 0x002c00006e60783b */ /* 0x000ee20000000200 */
[----:B------:R-:W-:Y:S04]  /*4020*/  DEPBAR.LE SB0, 0x0 ;  /* 0x000080000000791a */ /* 0x000fe80000000000 */
[----:B------:R-:W-:Y:S01]  /*4030*/  FMNMX.FTZ R0, R4, R85, !PT ;  /* 0x0000005504007209 */ /* 0x000fe20007810000 */
[----:B------:R-:W-:Y:S01]  /*4040*/  BAR.SYNC.DEFER_BLOCKING 0x0 ;  /* 0x0000000000007b1d */ /* 0x000fe20000010000 */
        /* <DEDUP_REMOVED lines=11> */
[C---:B-1----:R-:W-:Y:S05]  /*4100*/  HMMA.16816.F32.BF16 R20, R88.reuse, R92, R20 ;  /* 0x0000005c5814723c */ /* 0x042fea0000041814 */
[----:B------:R-:W-:Y:S01]  /*4110*/  FMNMX.FTZ R84, R16, R139, !PT ;  /* 0x0000008b10547209 */ /* 0x000fe20007810000 */
[C---:B------:R-:W-:Y:S05]  /*4120*/  HMMA.16816.F32.BF16 R24, R88.reuse, R94, R24 ;  /* 0x0000005e5818723c */ /* 0x040fea0000041818 */
[----:B------:R-:W-:Y:S01]  /*4130*/  FMNMX.FTZ R0, R18, R141, !PT ;  /* 0x0000008d12007209 */ /* 0x000fe20007810000 */
[C---:B---3--:R-:W-:Y:S05]  /*4140*/  HMMA.16816.F32.BF16 R28, R88.reuse, R96, R28 ;  /* 0x00000060581c723c */ /* 0x048fea000004181c */
        /* <DEDUP_REMOVED lines=18> */
[----:B--2---:R-:W-:Y:S06]  /*4270*/  @P0 BRA `(.L_x_857) ;  /* 0xfffffff400840947 */ /* 0x004fec000383ffff */
.L_x_856:
[----:B-1----:R-:W-:Y:S01]  /*4280*/  FMNMX.FTZ R89, R35, R2, !PT ;  /* 0x0000000223597209 */ /* 0x002fe20007810000 */
[----:B------:R-:W-:Y:S01]  /*4290*/  SHFL.BFLY PT, R88, R139, 0x2, 0x1f ;  /* 0x0c401f008b587f89 */ /* 0x000fe200000e0000 */
[----:B------:R-:W-:Y:S01]  /*42a0*/  LOP3.LUT R98, R131, UR26, R134, 0x96, !PT ;  /* 0x0000001a83627c12 */ /* 0x000fe2000f8e9686 */
[C---:B------:R-:W-:Y:S06]  /*42b0*/  IMAD.SHL.U32 R101, R126.reuse, 0x2, RZ ;  /* 0x000000027e657824 */ /* 0x040fec00078e00ff */
[----:B------:R-:W1:Y:S01]  /*42c0*/  SHFL.BFLY PT, R2, R89, 0x2, 0x1f ;  /* 0x0c401f0059027f89 */ /* 0x000e6200000e0000 */
[----:B------:R-:W-:Y:S01]  /*42d0*/  VIADD R126, R126, 0xffffffff ;  /* 0xffffffff7e7e7836 */ /* 0x000fe20000000000 */
[----:B------:R-:W-:Y:S01]  /*42e0*/  LOP3.LUT R90, R135, UR35, R101, 0x96, !PT ;  /* 0x00000023875a7c12 */ /* 0x000fe2000f8e9665 */
[----:B------:R-:W-:Y:S04]  /*42f0*/  IMAD.WIDE.U32 R98, R98, -0x326172a9, RZ ;  /* 0xcd9e8d5762627825 */ /* 0x000fe800078e00ff */
[----:B------:R-:W-:Y:S03]  /*4300*/  IMAD.WIDE.U32 R92, R90, -0x326172a9, RZ ;  /* 0xcd9e8d575a5c7825 */ /* 0x000fe600078e00ff */
[----:B------:R-:W-:Y:S02]  /*4310*/  LOP3.LUT R92, R99, UR25, R92, 0x96, !PT ;  /* 0x00000019635c7c12 */ /* 0x000fe4000f8e965c */
[----:B-1----:R-:W-:Y:S02]  /*4320*/  FMNMX.FTZ R87, R89, R2, !PT ;  /* 0x0000000259577209 */ /* 0x002fe40007810000 */
[----:B------:R-:W-:Y:S03]  /*4330*/  FMNMX.FTZ R91, R139, R88, !PT ;  /* 0x000000588b5b7209 */ /* 0x000fe60007810000 */
[----:B------:R-:W1:Y:S08]  /*4340*/  SHFL.BFLY PT, R86, R87, 0x1, 0x1f ;  /* 0x0c201f0057567f89 */ /* 0x000e7000000e0000 */
[----:B------:R-:W2:Y:S01]  /*4350*/  SHFL.BFLY PT, R88, R91, 0x1, 0x1f ;  /* 0x0c201f005b587f89 */ /* 0x000ea200000e0000 */
[----:B-1----:R-:W-:Y:S02]  /*4360*/  FMNMX.FTZ R0, R87, R86, !PT ;  /* 0x0000005657007209 */ /* 0x002fe40007810000 */
[----:B--2---:R-:W-:Y:S03]  /*4370*/  FMNMX.FTZ R2, R91, R88, !PT ;  /* 0x000000585b027209 */ /* 0x004fe60007810000 */
[----:B------:R-:W-:Y:S01]  /*4380*/  FADD.FTZ R3, -R0, R3 ;  /* 0x0000000300037221 */ /* 0x000fe20000010100 */
[----:B------:R-:W-:Y:S01]  /*4390*/  LOP3.LUT R88, R93, UR27, R132, 0x96, !PT ;  /* 0x0000001b5d587c12 */ /* 0x000fe2000f8e9684 */
[----:B------:R-:W-:Y:S01]  /*43a0*/  IMAD.WIDE.U32 R92, R92, -0x2daee0ad, RZ ;  /* 0xd2511f535c5c7825 */ /* 0x000fe200078e00ff */
[C---:B------:R-:W-:Y:S03]  /*43b0*/  FSETP.NEU.FTZ.AND P2, PT, R2.reuse, -INF , PT ;  /* 0xff8000000200780b */ /* 0x040fe60003f5d000 */
[----:B------:R-:W-:Y:S01]  /*43c0*/  FMUL.FTZ R100, R2, UR4 ;  /* 0x0000000402647c20 */ /* 0x000fe20008410000 */
[----:B------:R-:W-:Y:S04]  /*43d0*/  IMAD.WIDE.U32 R90, R88, -0x2daee0ad, RZ ;  /* 0xd2511f53585a7825 */ /* 0x000fe800078e00ff */
[C---:B------:R-:W-:Y:S01]  /*43e0*/  FMUL.FTZ R88, R0.reuse, UR4 ;  /* 0x0000000400587c20 */ /* 0x040fe20008410000 */
[----:B------:R-:W-:Y:S01]  /*43f0*/  FSETP.NEU.FTZ.AND P1, PT, R0, -INF , PT ;  /* 0xff8000000000780b */ /* 0x000fe20003f3d000 */
[----:B------:R-:W-:Y:S01]  /*4400*/  FADD.FTZ R84, -R2, R85 ;  /* 0x0000005502547221 */ /* 0x000fe20000010100 */
[----:B------:R-:W-:Y:S01]  /*4410*/  FSEL R100, R100, RZ, P2 ;  /* 0x000000ff64647208 */ /* 0x000fe20001000000 */
[----:B------:R-:W-:Y:S01]  /*4420*/  FMUL.FTZ R86, R3, UR4 ;  /* 0x0000000403567c20 */ /* 0x000fe20008410000 */
[----:B------:R-:W-:Y:S01]  /*4430*/  LOP3.LUT R91, R91, UR24, R130, 0x96, !PT ;  /* 0x000000185b5b7c12 */ /* 0x000fe2000f8e9682 */
[----:B------:R-:W-:Y:S01]  /*4440*/  FMUL.FTZ R85, R84, UR4 ;  /* 0x0000000454557c20 */ /* 0x000fe20008410000 */
[----:B------:R-:W-:Y:S01]  /*4450*/  LOP3.LUT R90, R93, UR22, R90, 0x96, !PT ;  /* 0x000000165d5a7c12 */ /* 0x000fe2000f8e965a */
[--C-:B------:R-:W-:Y:S01]  /*4460*/  FFMA.FTZ R105, R8, UR4, -R100.reuse ;  /* 0x0000000408697c23 */ /* 0x100fe20008010864 */
[----:B------:R-:W-:Y:S01]  /*4470*/  FSEL R88, R88, RZ, P1 ;  /* 0x000000ff58587208 */ /* 0x000fe20000800000 */
[----:B------:R-:W-:Y:S04]  /*4480*/  IMAD.WIDE.U32 R102, R91, -0x326172a9, RZ ;  /* 0xcd9e8d575b667825 */ /* 0x000fe800078e00ff */
[--C-:B------:R-:W-:Y:S01]  /*4490*/  FFMA.FTZ R94, R16, UR4, -R100.reuse ;  /* 0x00000004105e7c23 */ /* 0x100fe20008010864 */
[----:B------:R-:W1:Y:S01]  /*44a0*/  MUFU.EX2 R84, R85 ;  /* 0x0000005500547308 */ /* 0x000e620000000800 */
[----:B------:R-:W-:Y:S01]  /*44b0*/  FFMA.FTZ R16, R17, UR4, -R100 ;  /* 0x0000000411107c23 */ /* 0x000fe20008010864 */
[----:B------:R-:W-:Y:S01]  /*44c0*/  IMAD.WIDE.U32 R138, R90, -0x326172a9, RZ ;  /* 0xcd9e8d575a8a7825 */ /* 0x000fe200078e00ff */
[----:B------:R-:W-:Y:S03]  /*44d0*/  LOP3.LUT R91, R103, UR23, R98, 0x96, !PT ;  /* 0x00000017675b7c12 */ /* 0x000fe6000f8e9662 */
[--C-:B------:R-:W-:Y:S01]  /*44e0*/  FFMA.FTZ R103, R10, UR4, -R88.reuse ;  /* 0x000000040a677c23 */ /* 0x100fe20008010858 */
[----:B------:R-:W-:Y:S01]  /*44f0*/  FFMA.FTZ R104, R11, UR4, -R88 ;  /* 0x000000040b687c23 */ /* 0x000fe20008010858 */
[----:B------:R-:W-:Y:S01]  /*4500*/  FFMA.FTZ R95, R4, UR4, -R100 ;  /* 0x00000004045f7c23 */ /* 0x000fe20008010864 */
[----:B------:R-:W-:Y:S01]  /*4510*/  IMAD.WIDE.U32 R106, R91, -0x2daee0ad, RZ ;  /* 0xd2511f535b6a7825 */ /* 0x000fe200078e00ff */
[----:B------:R-:W-:Y:S03]  /*4520*/  MUFU.EX2 R105, R105 ;  /* 0x0000006900697308 */ /* 0x000fe60000000800 */
[--C-:B------:R-:W-:Y:S01]  /*4530*/  FFMA.FTZ R96, R6, UR4, -R88.reuse ;  /* 0x0000000406607c23 */ /* 0x100fe20008010858 */
[----:B------:R-:W-:Y:S01]  /*4540*/  FFMA.FTZ R7, R7, UR4, -R88 ;  /* 0x0000000407077c23 */ /* 0x000fe20008010858 */
[----:B------:R-:W-:Y:S01]  /*4550*/  LOP3.LUT R91, R107, UR20, R92, 0x96, !PT ;  /* 0x000000146b5b7c12 */ /* 0x000fe2000f8e965c */
[----:B------:R-:W-:Y:S01]  /*4560*/  FFMA.FTZ R28, R28, UR4, -R100 ;  /* 0x000000041c1c7c23 */ /* 0x000fe20008010864 */
[----:B------:R-:W-:Y:S01]  /*4570*/  LOP3.LUT R92, R139, UR21, R102, 0x96, !PT ;  /* 0x000000158b5c7c12 */ /* 0x000fe2000f8e9666 */
[----:B------:R-:W-:Y:S02]  /*4580*/  FFMA.FTZ R102, R9, UR4, -R100 ;  /* 0x0000000409667c23 */ /* 0x000fe40008010864 */
[----:B------:R-:W-:Y:S01]  /*4590*/  MUFU.EX2 R103, R103 ;  /* 0x0000006700677308 */ /* 0x000fe20000000800 */
[----:B------:R-:W-:Y:S04]  /*45a0*/  IMAD.WIDE.U32 R90, R91, -0x326172a9, RZ ;  /* 0xcd9e8d575b5a7825 */ /* 0x000fe800078e00ff */
[C---:B-1----:R-:W-:Y:S01]  /*45b0*/  FMUL.FTZ R36, R84.reuse, R36 ;  /* 0x0000002454247220 */ /* 0x042fe20000410000 */
[----:B------:R-:W-:Y:S01]  /*45c0*/  FMUL.FTZ R37, R84, R37 ;  /* 0x0000002554257220 */ /* 0x000fe20000410000 */
[----:B------:R-:W-:Y:S01]  /*45d0*/  IMAD.WIDE.U32 R92, R92, -0x2daee0ad, RZ ;  /* 0xd2511f535c5c7825 */ /* 0x000fe200078e00ff */
[----:B------:R-:W-:Y:S02]  /*45e0*/  LOP3.LUT R91, R91, UR19, R138, 0x96, !PT ;  /* 0x000000135b5b7c12 */ /* 0x000fe4000f8e968a */
[----:B------:R-:W1:Y:S01]  /*45f0*/  MUFU.EX2 R102, R102 ;  /* 0x0000006600667308 */ /* 0x000e620000000800 */
[----:B------:R-:W-:Y:S01]  /*4600*/  FFMA.FTZ R138, R5, UR4, -R100 ;  /* 0x00000004058a7c23 */ /* 0x000fe20008010864 */
[----:B------:R-:W-:Y:S01]  /*4610*/  LOP3.LUT R106, R93, UR18, R106, 0x96, !PT ;  /* 0x000000125d6a7c12 */ /* 0x000fe2000f8e966a */
[----:B------:R-:W-:Y:S01]  /*4620*/  FFMA.FTZ R93, R18, UR4, -R88 ;  /* 0x00000004125d7c23 */ /* 0x000fe20008010858 */
[C---:B------:R-:W-:Y:S01]  /*4630*/  FMUL.FTZ R40, R84.reuse, R40 ;  /* 0x0000002854287220 */ /* 0x040fe20000410000 */
[C---:B------:R-:W-:Y:S01]  /*4640*/  FMUL.FTZ R41, R84.reuse, R41 ;  /* 0x0000002954297220 */ /* 0x040fe20000410000 */
[----:B------:R-:W-:Y:S01]  /*4650*/  FMUL.FTZ R44, R84, R44 ;  /* 0x0000002c542c7220 */ /* 0x000fe20000410000 */
[----:B------:R-:W-:Y:S03]  /*4660*/  IMAD.WIDE.U32 R106, R106, -0x326172a9, RZ ;  /* 0xcd9e8d576a6a7825 */ /* 0x000fe600078e00ff */
[----:B------:R-:W2:Y:S01]  /*4670*/  MUFU.EX2 R104, R104 ;  /* 0x0000006800687308 */ /* 0x000ea20000000800 */
[C---:B------:R-:W-:Y:S01]  /*4680*/  FMUL.FTZ R45, R84.reuse, R45 ;  /* 0x0000002d542d7220 */ /* 0x040fe20000410000 */
[----:B------:R-:W-:Y:S01]  /*4690*/  FMUL.FTZ R48, R84, R48 ;  /* 0x0000003054307220 */ /* 0x000fe20000410000 */
[----:B------:R-:W-:Y:S01]  /*46a0*/  LOP3.LUT R8, R106, 0xffff, RZ, 0xc0, !PT ;  /* 0x0000ffff6a087812 */ /* 0x000fe200078ec0ff */
[----:B------:R-:W-:Y:S01]  /*46b0*/  FMUL.FTZ R49, R84, R49 ;  /* 0x0000003154317220 */ /* 0x000fe20000410000 */
[----:B------:R-:W-:Y:S01]  /*46c0*/  LOP3.LUT R97, R107, UR29, R90, 0x96, !PT ;  /* 0x0000001d6b617c12 */ /* 0x000fe2000f8e965a */
[----:B------:R-:W-:Y:S01]  /*46d0*/  IMAD.U32 R90, RZ, RZ, UR30 ;  /* 0x0000001eff5a7e24 */ /* 0x000fe2000f8e00ff */
[----:B------:R-:W-:Y:S03]  /*46e0*/  LOP3.LUT R9, R106, 0xff, RZ, 0xc0, !PT ;  /* 0x000000ff6a097812 */ /* 0x000fe600078ec0ff */
[----:B------:R-:W-:Y:S01]  /*46f0*/  MUFU.EX2 R94, R94 ;  /* 0x0000005e005e7308 */ /* 0x000fe20000000800 */
[----:B------:R-:W-:Y:S01]  /*4700*/  SHF.R.U32.HI R8, RZ, 0x8, R8 ;  /* 0x00000008ff087819 */ /* 0x000fe20000011608 */
[----:B------:R-:W-:Y:S01]  /*4710*/  FMUL.FTZ R52, R84, R52 ;  /* 0x0000003454347220 */ /* 0x000fe20000410000 */
[----:B------:R-:W-:Y:S01]  /*4720*/  PRMT R90, R90, R123, UR30 ;  /* 0x0000001e5a5a7e16 */ /* 0x000fe2000800007b */
[C---:B------:R-:W-:Y:S01]  /*4730*/  FMUL.FTZ R53, R84.reuse, R53 ;  /* 0x0000003554357220 */ /* 0x040fe20000410000 */
[----:B------:R-:W-:Y:S01]  /*4740*/  PRMT R9, R9, 0x5410, R8 ;  /* 0x0000541009097816 */ /* 0x000fe20000000008 */
[C---:B------:R-:W-:Y:S01]  /*4750*/  FMUL.FTZ R56, R84.reuse, R56 ;  /* 0x0000003854387220 */ /* 0x040fe20000410000 */
[--C-:B------:R-:W-:Y:S03]  /*4760*/  SHF.R.U32.HI R8, RZ, 0x10, R106.reuse ;  /* 0x00000010ff087819 */ /* 0x100fe6000001166a */
[----:B------:R-:W-:Y:S01]  /*4770*/  MUFU.EX2 R93, R93 ;  /* 0x0000005d005d7308 */ /* 0x000fe20000000800 */
[----:B------:R-:W-:Y:S01]  /*4780*/  LOP3.LUT R5, R97, 0xff, RZ, 0xc0, !PT ;  /* 0x000000ff61057812 */ /* 0x000fe200078ec0ff */
[C---:B------:R-:W-:Y:S01]  /*4790*/  FMUL.FTZ R57, R84.reuse, R57 ;  /* 0x0000003954397220 */ /* 0x040fe20000410000 */
[--C-:B------:R-:W-:Y:S01]  /*47a0*/  HSET2.LE.AND R10, R9, R90.reuse, PT ;  /* 0x0000005a090a7233 */ /* 0x100fe20003803000 */
[----:B------:R-:W-:Y:S01]  /*47b0*/  FMUL.FTZ R60, R84, R60 ;  /* 0x0000003c543c7220 */ /* 0x000fe20000410000 */
[----:B-1----:R-:W-:Y:S01]  /*47c0*/  F2FP.BF16.F32.PACK_AB R9, R102, R105 ;  /* 0x000000696609723e */ /* 0x002fe200000010ff */
[----:B------:R-:W-:Y:S01]  /*47d0*/  FMUL.FTZ R61, R84, R61 ;  /* 0x0000003d543d7220 */ /* 0x000fe20000410000 */
[----:B------:R-:W-:Y:S03]  /*47e0*/  LOP3.LUT R8, R8, 0xff, RZ, 0xc0, !PT ;  /* 0x000000ff08087812 */ /* 0x000fe600078ec0ff */
[----:B------:R-:W1:Y:S01]  /*47f0*/  MUFU.EX2 R95, R95 ;  /* 0x0000005f005f7308 */ /* 0x000e620000000800 */
[----:B------:R-:W-:Y:S01]  /*4800*/  LOP3.LUT R10, R10, R9, RZ, 0xc0, !PT ;  /* 0x000000090a0a7212 */ /* 0x000fe200078ec0ff */
[C---:B------:R-:W-:Y:S01]  /*4810*/  FMUL.FTZ R64, R84.reuse, R64 ;  /* 0x0000004054407220 */ /* 0x040fe20000410000 */
[----:B------:R-:W-:Y:S01]  /*4820*/  SHF.R.U32.HI R9, RZ, 0x18, R106 ;  /* 0x00000018ff097819 */ /* 0x000fe2000001166a */
[----:B------:R-:W-:Y:S04]  /*4830*/  IMAD.WIDE.U32 R106, R91, -0x2daee0ad, RZ ;  /* 0xd2511f535b6a7825 */ /* 0x000fe800078e00ff */
[----:B------:R-:W-:Y:S01]  /*4840*/  FMUL.FTZ R65, R84, R65 ;  /* 0x0000004154417220 */ /* 0x000fe20000410000 */
[----:B------:R-:W-:Y:S01]  /*4850*/  PRMT R9, R8, 0x5410, R9 ;  /* 0x0000541008097816 */ /* 0x000fe20000000009 */
[----:B------:R-:W3:Y:S01]  /*4860*/  MUFU.EX2 R91, R16 ;  /* 0x00000010005b7308 */ /* 0x000ee20000000800 */
[----:B--2---:R-:W-:Y:S01]  /*4870*/  F2FP.BF16.F32.PACK_AB R8, R104, R103 ;  /* 0x000000676808723e */ /* 0x004fe200000010ff */
[C---:B------:R-:W-:Y:S01]  /*4880*/  FMUL.FTZ R68, R84.reuse, R68 ;  /* 0x0000004454447220 */ /* 0x040fe20000410000 */
[----:B------:R-:W-:Y:S01]  /*4890*/  LOP3.LUT R17, R107, UR28, R92, 0x96, !PT ;  /* 0x0000001c6b117c12 */ /* 0x000fe2000f8e965c */
[----:B------:R-:W-:Y:S01]  /*48a0*/  FFMA.FTZ R92, R19, UR4, -R88 ;  /* 0x00000004135c7c23 */ /* 0x000fe20008010858 */
[--C-:B------:R-:W-:Y:S01]  /*48b0*/  HSET2.LE.AND R11, R9, R90.reuse, PT ;  /* 0x0000005a090b7233 */ /* 0x100fe20003803000 */
[----:B------:R-:W-:Y:S01]  /*48c0*/  FMUL.FTZ R69, R84, R69 ;  /* 0x0000004554457220 */ /* 0x000fe20000410000 */
[----:B------:R-:W-:Y:S03]  /*48d0*/  LOP3.LUT R9, R106, 0xffff, RZ, 0xc0, !PT ;  /* 0x0000ffff6a097812 */ /* 0x000fe600078ec0ff */
[----:B------:R-:W-:Y:S01]  /*48e0*/  MUFU.EX2 R138, R138 ;  /* 0x0000008a008a7308 */ /* 0x000fe20000000800 */
[C---:B-1----:R-:W-:Y:S01]  /*48f0*/  FFMA.FTZ R137, R84.reuse, R137, R95 ;  /* 0x0000008954897223 */ /* 0x042fe2000001005f */
[----:B------:R-:W-:Y:S01]  /*4900*/  LOP3.LUT R11, R11, R8, RZ, 0xc0, !PT ;  /* 0x000000080b0b7212 */ /* 0x000fe200078ec0ff */
[----:B------:R-:W-:Y:S01]  /*4910*/  FMUL.FTZ R72, R84, R72 ;  /* 0x0000004854487220 */ /* 0x000fe20000410000 */
[----:B------:R-:W-:Y:S01]  /*4920*/  LOP3.LUT R8, R106, 0xff, RZ, 0xc0, !PT ;  /* 0x000000ff6a087812 */ /* 0x000fe200078ec0ff */
[C---:B------:R-:W-:Y:S01]  /*4930*/  FMUL.FTZ R73, R84.reuse, R73 ;  /* 0x0000004954497220 */ /* 0x040fe20000410000 */
[----:B------:R-:W-:Y:S01]  /*4940*/  SHF.R.U32.HI R9, RZ, 0x8, R9 ;  /* 0x00000008ff097819 */ /* 0x000fe20000011609 */
[C---:B------:R-:W-:Y:S03]  /*4950*/  FMUL.FTZ R76, R84.reuse, R76 ;  /* 0x0000004c544c7220 */ /* 0x040fe60000410000 */
[----:B------:R-:W1:Y:S01]  /*4960*/  MUFU.EX2 R92, R92 ;  /* 0x0000005c005c7308 */ /* 0x000e620000000800 */
[----:B------:R-:W-:Y:S01]  /*4970*/  FMUL.FTZ R77, R84, R77 ;  /* 0x0000004d544d7220 */ /* 0x000fe20000410000 */
[----:B------:R-:W-:Y:S01]  /*4980*/  PRMT R9, R8, 0x5410, R9 ;  /* 0x0000541008097816 */ /* 0x000fe20000000009 */
[C---:B------:R-:W-:Y:S01]  /*4990*/  FMUL.FTZ R80, R84.reuse, R80 ;  /* 0x0000005054507220 */ /* 0x040fe20000410000 */
[--C-:B------:R-:W-:Y:S01]  /*49a0*/  SHF.R.U32.HI R8, RZ, 0x10, R106.reuse ;  /* 0x00000010ff087819 */ /* 0x100fe2000001166a */
[----:B------:R-:W-:Y:S01]  /*49b0*/  FMUL.FTZ R81, R84, R81 ;  /* 0x0000005154517220 */ /* 0x000fe20000410000 */
[----:B------:R-:W-:Y:S01]  /*49c0*/  SHF.R.U32.HI R106, RZ, 0x18, R106 ;  /* 0x00000018ff6a7819 */ /* 0x000fe2000001166a */
[----:B------:R-:W-:Y:S01]  /*49d0*/  FFMA.FTZ R29, R29, UR4, -R100 ;  /* 0x000000041d1d7c23 */ /* 0x000fe20008010864 */
[--C-:B------:R-:W-:Y:S02]  /*49e0*/  HSET2.LE.AND R18, R9, R90.reuse, PT ;  /* 0x0000005a09127233 */ /* 0x100fe40003803000 */
[----:B------:R-:W-:Y:S01]  /*49f0*/  MUFU.EX2 R96, R96 ;  /* 0x0000006000607308 */ /* 0x000fe20000000800 */
[----:B---3--:R-:W-:Y:S01]  /*4a00*/  F2FP.BF16.F32.PACK_AB R9, R91, R94 ;  /* 0x0000005e5b09723e */ /* 0x008fe200000010ff */
[----:B------:R-:W-:Y:S01]  /*4a10*/  FFMA.FTZ R107, R31, UR4, -R88 ;  /* 0x000000041f6b7c23 */ /* 0x000fe20008010858 */
[----:B------:R-:W-:Y:S02]  /*4a20*/  IMAD.MOV.U32 R85, RZ, RZ, R2 ;  /* 0x000000ffff557224 */ /* 0x000fe400078e0002 */
[----:B------:R-:W-:Y:S02]  /*4a30*/  LOP3.LUT R18, R18, R9, RZ, 0xc0, !PT ;  /* 0x0000000912127212 */ /* 0x000fe400078ec0ff */
[----:B------:R-:W-:Y:S03]  /*4a40*/  LOP3.LUT R9, R8, 0xff, RZ, 0xc0, !PT ;  /* 0x000000ff08097812 */ /* 0x000fe600078ec0ff */
[----:B------:R-:W-:Y:S01]  /*4a50*/  MUFU.EX2 R7, R7 ;  /* 0x0000000700077308 */ /* 0x000fe20000000800 */
[----:B-1----:R-:W-:Y:S02]  /*4a60*/  F2FP.BF16.F32.PACK_AB R8, R92, R93 ;  /* 0x0000005d5c08723e */ /* 0x002fe400000010ff */
[----:B------:R-:W-:Y:S01]  /*4a70*/  PRMT R9, R9, 0x5410, R106 ;  /* 0x0000541009097816 */ /* 0x000fe2000000006a */
[----:B------:R-:W-:Y:S04]  /*4a80*/  FFMA.FTZ R106, R12, UR4, -R100 ;  /* 0x000000040c6a7c23 */ /* 0x000fe80008010864 */
[--C-:B------:R-:W-:Y:S02]  /*4a90*/  HSET2.LE.AND R19, R9, R90.reuse, PT ;  /* 0x0000005a09137233 */ /* 0x100fe40003803000 */
[----:B------:R-:W1:Y:S03]  /*4aa0*/  MUFU.EX2 R3, R86 ;  /* 0x0000005600037308 */ /* 0x000e660000000800 */
[----:B------:R-:W-:Y:S02]  /*4ab0*/  LOP3.LUT R19, R19, R8, RZ, 0xc0, !PT ;  /* 0x0000000813137212 */ /* 0x000fe400078ec0ff */
[----:B------:R-:W-:Y:S05]  /*4ac0*/  LOP3.LUT R8, R97, 0xffff, RZ, 0xc0, !PT ;  /* 0x0000ffff61087812 */ /* 0x000fea00078ec0ff */
[----:B------:R-:W-:Y:S01]  /*4ad0*/  MUFU.EX2 R106, R106 ;  /* 0x0000006a006a7308 */ /* 0x000fe20000000800 */
[----:B------:R-:W-:Y:S04]  /*4ae0*/  SHF.R.U32.HI R8, RZ, 0x8, R8 ;  /* 0x00000008ff087819 */ /* 0x000fe80000011608 */
[----:B------:R-:W-:Y:S05]  /*4af0*/  PRMT R5, R5, 0x5410, R8 ;  /* 0x0000541005057816 */ /* 0x000fea0000000008 */
[----:B------:R-:W-:Y:S01]  /*4b00*/  MUFU.EX2 R107, R107 ;  /* 0x0000006b006b7308 */ /* 0x000fe20000000800 */
[C---:B-1----:R-:W-:Y:S01]  /*4b10*/  FFMA.FTZ R136, R3.reuse, R136, R96 ;  /* 0x0000008803887223 */ /* 0x042fe20000010060 */
[C---:B------:R-:W-:Y:S01]  /*4b20*/  FMUL.FTZ R38, R3.reuse, R38 ;  /* 0x0000002603267220 */ /* 0x040fe20000410000 */
[--C-:B------:R-:W-:Y:S01]  /*4b30*/  HSET2.LE.AND R8, R5, R90.reuse, PT ;  /* 0x0000005a05087233 */ /* 0x100fe20003803000 */
[----:B------:R-:W-:Y:S01]  /*4b40*/  FMUL.FTZ R39, R3, R39 ;  /* 0x0000002703277220 */ /* 0x000fe20000410000 */
[----:B------:R-:W-:Y:S01]  /*4b50*/  F2FP.BF16.F32.PACK_AB R5, R138, R95 ;  /* 0x0000005f8a05723e */ /* 0x000fe200000010ff */
[----:B------:R-:W-:Y:S01]  /*4b60*/  FFMA.FTZ R95, R13, UR4, -R100 ;  /* 0x000000040d5f7c23 */ /* 0x000fe20008010864 */
[C---:B------:R-:W-:Y:S01]  /*4b70*/  FMUL.FTZ R42, R3.reuse, R42 ;  /* 0x0000002a032a7220 */ /* 0x040fe20000410000 */
[C---:B------:R-:W-:Y:S01]  /*4b80*/  FMUL.FTZ R43, R3.reuse, R43 ;  /* 0x0000002b032b7220 */ /* 0x040fe20000410000 */
[----:B------:R-:W-:Y:S01]  /*4b90*/  LOP3.LUT R8, R8, R5, RZ, 0xc0, !PT ;  /* 0x0000000508087212 */ /* 0x000fe200078ec0ff */
[C---:B------:R-:W-:Y:S01]  /*4ba0*/  FMUL.FTZ R46, R3.reuse, R46 ;  /* 0x0000002e032e7220 */ /* 0x040fe20000410000 */
[--C-:B------:R-:W-:Y:S01]  /*4bb0*/  SHF.R.U32.HI R5, RZ, 0x10, R97.reuse ;  /* 0x00000010ff057819 */ /* 0x100fe20000011661 */
[----:B------:R-:W1:Y:S01]  /*4bc0*/  MUFU.EX2 R95, R95 ;  /* 0x0000005f005f7308 */ /* 0x000e620000000800 */
[----:B------:R-:W-:Y:S01]  /*4bd0*/  SHF.R.U32.HI R97, RZ, 0x18, R97 ;  /* 0x00000018ff617819 */ /* 0x000fe20000011661 */
[----:B------:R-:W-:Y:S01]  /*4be0*/  FMUL.FTZ R47, R3, R47 ;  /* 0x0000002f032f7220 */ /* 0x000fe20000410000 */
[----:B------:R-:W-:Y:S01]  /*4bf0*/  LOP3.LUT R12, R5, 0xff, RZ, 0xc0, !PT ;  /* 0x000000ff050c7812 */ /* 0x000fe200078ec0ff */
[----:B------:R-:W-:Y:S01]  /*4c00*/  FMUL.FTZ R50, R3, R50 ;  /* 0x0000003203327220 */ /* 0x000fe20000410000 */
[----:B------:R-:W-:Y:S01]  /*4c10*/  LOP3.LUT R5, R17, 0xff, RZ, 0xc0, !PT ;  /* 0x000000ff11057812 */ /* 0x000fe200078ec0ff */
[----:B------:R-:W-:Y:S01]  /*4c20*/  FMUL.FTZ R51, R3, R51 ;  /* 0x0000003303337220 */ /* 0x000fe20000410000 */
[----:B------:R-:W-:Y:S01]  /*4c30*/  PRMT R9, R12, 0x5410, R97 ;  /* 0x000054100c097816 */ /* 0x000fe20000000061 */
[--C-:B------:R-:W-:Y:S01]  /*4c40*/  FFMA.FTZ R97, R14, UR4, -R88.reuse ;  /* 0x000000040e617c23 */ /* 0x100fe20008010858 */
[----:B------:R-:W-:Y:S01]  /*4c50*/  F2FP.BF16.F32.PACK_AB R12, R7, R96 ;  /* 0x00000060070c723e */ /* 0x000fe200000010ff */
[----:B------:R-:W-:Y:S01]  /*4c60*/  FFMA.FTZ R96, R15, UR4, -R88 ;  /* 0x000000040f607c23 */ /* 0x000fe20008010858 */
[C---:B------:R-:W-:Y:S01]  /*4c70*/  FMUL.FTZ R54, R3.reuse, R54 ;  /* 0x0000003603367220 */ /* 0x040fe20000410000 */
[--C-:B------:R-:W-:Y:S01]  /*4c80*/  HSET2.LE.AND R9, R9, R90.reuse, PT ;  /* 0x0000005a09097233 */ /* 0x100fe20003803000 */
[C---:B------:R-:W-:Y:S01]  /*4c90*/  FMUL.FTZ R55, R3.reuse, R55 ;  /* 0x0000003703377220 */ /* 0x040fe20000410000 */
[----:B------:R-:W-:Y:S01]  /*4ca0*/  MUFU.EX2 R97, R97 ;  /* 0x0000006100617308 */ /* 0x000fe20000000800 */
[C---:B------:R-:W-:Y:S01]  /*4cb0*/  FMUL.FTZ R58, R3.reuse, R58 ;  /* 0x0000003a033a7220 */ /* 0x040fe20000410000 */
[----:B------:R-:W-:Y:S01]  /*4cc0*/  FMUL.FTZ R59, R3, R59 ;  /* 0x0000003b033b7220 */ /* 0x000fe20000410000 */
[----:B------:R-:W-:Y:S01]  /*4cd0*/  LOP3.LUT R9, R9, R12, RZ, 0xc0, !PT ;  /* 0x0000000c09097212 */ /* 0x000fe200078ec0ff */
[----:B------:R-:W-:Y:S01]  /*4ce0*/  FMUL.FTZ R62, R3, R62 ;  /* 0x0000003e033e7220 */ /* 0x000fe20000410000 */
[----:B------:R-:W-:Y:S01]  /*4cf0*/  LOP3.LUT R12, R17, 0xffff, RZ, 0xc0, !PT ;  /* 0x0000ffff110c7812 */ /* 0x000fe200078ec0ff */
[C---:B------:R-:W-:Y:S01]  /*4d00*/  FMUL.FTZ R63, R3.reuse, R63 ;  /* 0x0000003f033f7220 */ /* 0x040fe20000410000 */
[C---:B------:R-:W-:Y:S03]  /*4d10*/  FMUL.FTZ R66, R3.reuse, R66 ;  /* 0x0000004203427220 */ /* 0x040fe60000410000 */
[----:B------:R-:W2:Y:S01]  /*4d20*/  MUFU.EX2 R96, R96 ;  /* 0x0000006000607308 */ /* 0x000ea20000000800 */
[----:B------:R-:W-:Y:S01]  /*4d30*/  SHF.R.U32.HI R12, RZ, 0x8, R12 ;  /* 0x00000008ff0c7819 */ /* 0x000fe2000001160c */
[C---:B------:R-:W-:Y:S01]  /*4d40*/  FMUL.FTZ R67, R3.reuse, R67 ;  /* 0x0000004303437220 */ /* 0x040fe20000410000 */
[C---:B------:R-:W-:Y:S01]  /*4d50*/  FMUL.FTZ R70, R3.reuse, R70 ;  /* 0x0000004603467220 */ /* 0x040fe20000410000 */
[----:B------:R-:W-:Y:S01]  /*4d60*/  FMUL.FTZ R71, R3, R71 ;  /* 0x0000004703477220 */ /* 0x000fe20000410000 */
[----:B------:R-:W-:Y:S01]  /*4d70*/  PRMT R5, R5, 0x5410, R12 ;  /* 0x0000541005057816 */ /* 0x000fe2000000000c */
[C---:B------:R-:W-:Y:S01]  /*4d80*/  FMUL.FTZ R74, R3.reuse, R74 ;  /* 0x0000004a034a7220 */ /* 0x040fe20000410000 */
[C---:B------:R-:W-:Y:S01]  /*4d90*/  FMUL.FTZ R75, R3.reuse, R75 ;  /* 0x0000004b034b7220 */ /* 0x040fe20000410000 */
[C---:B------:R-:W-:Y:S01]  /*4da0*/  FMUL.FTZ R78, R3.reuse, R78 ;  /* 0x0000004e034e7220 */ /* 0x040fe20000410000 */
[C---:B------:R-:W-:Y:S01]  /*4db0*/  FMUL.FTZ R79, R3.reuse, R79 ;  /* 0x0000004f034f7220 */ /* 0x040fe20000410000 */
[--C-:B------:R-:W-:Y:S01]  /*4dc0*/  HSET2.LE.AND R16, R5, R90.reuse, PT ;  /* 0x0000005a05107233 */ /* 0x100fe20003803000 */
[----:B------:R-:W-:Y:S01]  /*4dd0*/  FMUL.FTZ R82, R3, R82 ;  /* 0x0000005203527220 */ /* 0x000fe20000410000 */
[----:B-1----:R-:W-:Y:S01]  /*4de0*/  F2FP.BF16.F32.PACK_AB R5, R95, R106 ;  /* 0x0000006a5f05723e */ /* 0x002fe200000010ff */
[----:B------:R-:W-:Y:S01]  /*4df0*/  FMUL.FTZ R83, R3, R83 ;  /* 0x0000005303537220 */ /* 0x000fe20000410000 */
[----:B------:R-:W-:Y:S01]  /*4e00*/  FADD.FTZ R136, R7, R136 ;  /* 0x0000008807887221 */ /* 0x000fe20000010000 */
[----:B------:R-:W-:Y:S01]  /*4e10*/  FADD.FTZ R138, R138, R137 ;  /* 0x000000898a8a7221 */ /* 0x000fe20000010000 */
[----:B------:R-:W-:Y:S01]  /*4e20*/  LOP3.LUT R16, R16, R5, RZ, 0xc0, !PT ;  /* 0x0000000510107212 */ /* 0x000fe200078ec0ff */
[----:B------:R-:W-:Y:S01]  /*4e30*/  FFMA.FTZ R137, R32, UR4, -R100 ;  /* 0x0000000420897c23 */ /* 0x000fe20008010864 */
[--C-:B------:R-:W-:Y:S01]  /*4e40*/  SHF.R.U32.HI R5, RZ, 0x10, R17.reuse ;  /* 0x00000010ff057819 */ /* 0x100fe20000011611 */
[----:B------:R-:W-:Y:S01]  /*4e50*/  FADD.FTZ R105, R105, R138 ;  /* 0x0000008a69697221 */ /* 0x000fe20000010000 */
[----:B------:R-:W-:Y:S01]  /*4e60*/  SHF.R.U32.HI R17, RZ, 0x18, R17 ;  /* 0x00000018ff117819 */ /* 0x000fe20000011611 */
[----:B------:R-:W-:Y:S01]  /*4e70*/  IMAD.MOV.U32 R3, RZ, RZ, R0 ;  /* 0x000000ffff037224 */ /* 0x000fe200078e0000 */
[----:B------:R-:W-:Y:S01]  /*4e80*/  LOP3.LUT R12, R5, 0xff, RZ, 0xc0, !PT ;  /* 0x000000ff050c7812 */ /* 0x000fe200078ec0ff */
[----:B------:R-:W-:Y:S02]  /*4e90*/  VIADD R5, R101, 0x1 ;  /* 0x0000000165057836 */ /* 0x000fe40000000000 */
[--C-:B------:R-:W-:Y:S01]  /*4ea0*/  FFMA.FTZ R101, R20, UR4, -R100.reuse ;  /* 0x0000000414657c23 */ /* 0x100fe20008010864 */
[----:B------:R-:W-:Y:S01]  /*4eb0*/  FADD.FTZ R105, R102, R105 ;  /* 0x0000006966697221 */ /* 0x000fe20000010000 */
[----:B------:R-:W-:Y:S01]  /*4ec0*/  PRMT R17, R12, 0x5410, R17 ;  /* 0x000054100c117816 */ /* 0x000fe20000000011 */
[----:B------:R-:W-:Y:S01]  /*4ed0*/  MUFU.EX2 R137, R137 ;  /* 0x0000008900897308 */ /* 0x000fe20000000800 */
[----:B--2---:R-:W-:Y:S02]  /*4ee0*/  F2FP.BF16.F32.PACK_AB R12, R96, R97 ;  /* 0x00000061600c723e */ /* 0x004fe400000010ff */
[----:B------:R-:W-:Y:S02]  /*4ef0*/  LOP3.LUT R5, R135, UR35, R5, 0x96, !PT ;  /* 0x0000002387057c12 */ /* 0x000fe4000f8e9605 */
[--C-:B------:R-:W-:Y:S05]  /*4f00*/  HSET2.LE.AND R17, R17, R90.reuse, PT ;  /* 0x0000005a11117233 */ /* 0x100fea0003803000 */
[----:B------:R-:W-:Y:S01]  /*4f10*/  MUFU.EX2 R101, R101 ;  /* 0x0000006500657308 */ /* 0x000fe20000000800 */
[----:B------:R-:W-:Y:S02]  /*4f20*/  LOP3.LUT R17, R17, R12, RZ, 0xc0, !PT ;  /* 0x0000000c11117212 */ /* 0x000fe400078ec0ff */
[----:B------:R-:W1:Y:S02]  /*4f30*/  LDSM.16.MT88.4 R12, [R109+0x6000] ;  /* 0x006000006d0c783b */ /* 0x000e640000004200 */
        /* <DEDUP_REMOVED lines=17> */
[----:B------:R-:W1:Y:S04]  /*5050*/  LDSM.16.MT88.4 R8, [R109+0x6400] ;  /* 0x006400006d08783b */ /* 0x000e680000004200 */
[--C-:B------:R-:W-:Y:S01]  /*5060*/  FFMA.FTZ R12, R24, UR4, -R100.reuse ;  /* 0x00000004180c7c23 */ /* 0x100fe20008010864 */
[--C-:B------:R-:W-:Y:S03]  /*5070*/  FFMA.FTZ R13, R21, UR4, -R100.reuse ;  /* 0x00000004150d7c23 */ /* 0x100fe60008010864 */
[----:B------:R-:W-:Y:S02]  /*5080*/  MUFU.EX2 R102, R12 ;  /* 0x0000000c00667308 */ /* 0x000fe40000000800 */
[----:B------:R-:W-:Y:S04]  /*5090*/  IMAD.WIDE.U32 R14, R5, -0x326172a9, RZ ;  /* 0xcd9e8d57050e7825 */ /* 0x000fe800078e00ff */
[--C-:B------:R-:W-:Y:S01]  /*50a0*/  FFMA.FTZ R5, R25, UR4, -R100.reuse ;  /* 0x0000000419057c23 */ /* 0x100fe20008010864 */
[----:B------:R-:W-:Y:S01]  /*50b0*/  FFMA.FTZ R100, R33, UR4, -R100 ;  /* 0x0000000421647c23 */ /* 0x000fe20008010864 */
[----:B------:R-:W-:Y:S02]  /*50c0*/  LOP3.LUT R140, R15, UR27, R132, 0x96, !PT ;  /* 0x0000001b0f8c7c12 */ /* 0x000fe4000f8e9684 */
[----:B------:R-:W-:Y:S01]  /*50d0*/  MUFU.EX2 R33, R5 ;  /* 0x0000000500217308 */ /* 0x000fe20000000800 */
[----:B------:R-:W-:Y:S02]  /*50e0*/  LOP3.LUT R14, R99, UR25, R14, 0x96, !PT ;  /* 0x00000019630e7c12 */ /* 0x000fe4000f8e960e */
[----:B------:R-:W-:Y:S04]  /*50f0*/  IMAD.WIDE.U32 R140, R140, -0x2daee0ad, RZ ;  /* 0xd2511f538c8c7825 */ /* 0x000fe800078e00ff */
[----:B------:R-:W-:Y:S01]  /*5100*/  IMAD.WIDE.U32 R14, R14, -0x2daee0ad, RZ ;  /* 0xd2511f530e0e7825 */ /* 0x000fe200078e00ff */
[----:B------:R-:W-:Y:S02]  /*5110*/  LOP3.LUT R7, R141, UR24, R130, 0x96, !PT ;  /* 0x000000188d077c12 */ /* 0x000fe4000f8e9682 */
[----:B------:R-:W-:Y:S02]  /*5120*/  MUFU.EX2 R100, R100 ;  /* 0x0000006400647308 */ /* 0x000fe40000000800 */
[----:B------:R-:W-:Y:S01]  /*5130*/  LOP3.LUT R20, R15, UR22, R140, 0x96, !PT ;  /* 0x000000160f147c12 */ /* 0x000fe2000f8e968c */
[----:B------:R-:W-:Y:S01]  /*5140*/  FADD.FTZ R15, R103, R136 ;  /* 0x00000088670f7221 */ /* 0x000fe20000010000 */
[----:B------:R-:W-:Y:S04]  /*5150*/  IMAD.WIDE.U32 R138, R7, -0x326172a9, RZ ;  /* 0xcd9e8d57078a7825 */ /* 0x000fe800078e00ff */
[--C-:B------:R-:W-:Y:S01]  /*5160*/  FFMA.FTZ R103, R26, UR4, -R88.reuse ;  /* 0x000000041a677c23 */ /* 0x100fe20008010858 */
[----:B------:R-:W-:Y:S01]  /*5170*/  FADD.FTZ R26, R106, R105 ;  /* 0x000000696a1a7221 */ /* 0x000fe20000010000 */
[----:B------:R-:W-:Y:S01]  /*5180*/  IMAD.WIDE.U32 R20, R20, -0x326172a9, RZ ;  /* 0xcd9e8d5714147825 */ /* 0x000fe200078e00ff */
[----:B------:R-:W-:Y:S03]  /*5190*/  MUFU.EX2 R105, R29 ;  /* 0x0000001d00697308 */ /* 0x000fe60000000800 */
[----:B------:R-:W-:Y:S01]  /*51a0*/  FFMA.FTZ R106, R30, UR4, -R88 ;  /* 0x000000041e6a7c23 */ /* 0x000fe20008010858 */
[----:B------:R-:W-:Y:S01]  /*51b0*/  FADD.FTZ R95, R95, R26 ;  /* 0x0000001a5f5f7221 */ /* 0x000fe20000010000 */
[C---:B-1----:R-:W-:Y:S05]  /*51c0*/  HMMA.16816.F32.BF16 R36, R16.reuse, R8, R36 ;  /* 0x000000081024723c */ /* 0x042fea0000041824 */
[----:B------:R-:W-:Y:S01]  /*51d0*/  MUFU.EX2 R136, R13 ;  /* 0x0000000d00887308 */ /* 0x000fe20000000800 */
[----:B------:R-:W-:Y:S01]  /*51e0*/  FADD.FTZ R94, R94, R95 ;  /* 0x0000005f5e5e7221 */ /* 0x000fe20000010000 */
[C---:B------:R-:W-:Y:S01]  /*51f0*/  HMMA.16816.F32.BF16 R40, R16.reuse, R10, R40 ;  /* 0x0000000a1028723c */ /* 0x040fe20000041828 */
[----:B------:R-:W1:Y:S03]  /*5200*/  LDSM.16.MT88.4 R8, [R108+0x6400] ;  /* 0x006400006c08783b */ /* 0x000e660000004200 */
[----:B------:R-:W-:Y:S01]  /*5210*/  LOP3.LUT R140, R21, UR21, R138, 0x96, !PT ;  /* 0x00000015158c7c12 */ /* 0x000fe2000f8e968a */
[----:B------:R-:W-:Y:S03]  /*5220*/  FFMA.FTZ R138, R22, UR4, -R88 ;  /* 0x00000004168a7c23 */ /* 0x000fe60008010858 */
[----:B------:R-:W-:Y:S03]  /*5230*/  MUFU.EX2 R103, R103 ;  /* 0x0000006700677308 */ /* 0x000fe60000000800 */
[----:B------:R-:W-:Y:S01]  /*5240*/  LOP3.LUT R98, R139, UR23, R98, 0x96, !PT ;  /* 0x000000178b627c12 */ /* 0x000fe2000f8e9662 */
[----:B------:R-:W-:Y:S04]  /*5250*/  IMAD.WIDE.U32 R140, R140, -0x2daee0ad, RZ ;  /* 0xd2511f538c8c7825 */ /* 0x000fe800078e00ff */
[----:B------:R-:W-:Y:S02]  /*5260*/  IMAD.WIDE.U32 R98, R98, -0x2daee0ad, RZ ;  /* 0xd2511f5362627825 */ /* 0x000fe400078e00ff */
[----:B------:R-:W-:Y:S03]  /*5270*/  MUFU.EX2 R138, R138 ;  /* 0x0000008a008a7308 */ /* 0x000fe60000000800 */
[----:B------:R-:W-:Y:S01]  /*5280*/  LOP3.LUT R24, R99, UR20, R14, 0x96, !PT ;  /* 0x0000001463187c12 */ /* 0x000fe2000f8e960e */
[----:B------:R-:W-:Y:S01]  /*5290*/  FFMA.FTZ R99, R23, UR4, -R88 ;  /* 0x0000000417637c23 */ /* 0x000fe20008010858 */
[----:B------:R-:W-:Y:S01]  /*52a0*/  LOP3.LUT R7, R141, UR18, R98, 0x96, !PT ;  /* 0x000000128d077c12 */ /* 0x000fe2000f8e9662 */
[----:B------:R-:W-:Y:S04]  /*52b0*/  FFMA.FTZ R98, R27, UR4, -R88 ;  /* 0x000000041b627c23 */ /* 0x000fe80008010858 */
[----:B------:R-:W-:Y:S01]  /*52c0*/  MUFU.EX2 R106, R106 ;  /* 0x0000006a006a7308 */ /* 0x000fe20000000800 */
[----:B------:R-:W-:Y:S04]  /*52d0*/  IMAD.WIDE.U32 R24, R24, -0x326172a9, RZ ;  /* 0xcd9e8d5718187825 */ /* 0x000fe800078e00ff */
[----:B------:R-:W-:Y:S01]  /*52e0*/  IMAD.WIDE.U32 R142, R7, -0x326172a9, RZ ;  /* 0xcd9e8d57078e7825 */ /* 0x000fe200078e00ff */
[----:B------:R-:W-:Y:S04]  /*52f0*/  LOP3.LUT R25, R25, UR19, R20, 0x96, !PT ;  /* 0x0000001319197c12 */ /* 0x000fe8000f8e9614 */
[----:B------:R-:W2:Y:S01]  /*5300*/  MUFU.EX2 R99, R99 ;  /* 0x0000006300637308 */ /* 0x000ea20000000800 */
[----:B------:R-:W-:Y:S09]  /*5310*/  LOP3.LUT R21, R142, 0xff, RZ, 0xc0, !PT ;  /* 0x000000ff8e157812 */ /* 0x000ff200078ec0ff */
[----:B------:R-:W3:Y:S01]  /*5320*/  MUFU.EX2 R98, R98 ;  /* 0x0000006200627308 */ /* 0x000ee20000000800 */
        /* <DEDUP_REMOVED lines=14> */
[----:B------:R-:W-:Y:S01]  /*5410*/  LOP3.LUT R8, R143, UR29, R24, 0x96, !PT ;  /* 0x0000001d8f087c12 */ /* 0x000fe2000f8e9618 */
[----:B------:R-:W-:Y:S01]  /*5420*/  FADD.FTZ R24, R104, R15 ;  /* 0x0000000f68187221 */ /* 0x000fe20000010000 */
[----:B--2---:R-:W-:Y:S01]  /*5430*/  F2FP.BF16.F32.PACK_AB R18, R99, R138 ;  /* 0x0000008a6312723e */ /* 0x004fe200000010ff */
[----:B------:R1:W-:Y:S03]  /*5440*/  MUFU.EX2 R104, R28 ;  /* 0x0000001c00687308 */ /* 0x0003e60000000800 */
[----:B------:R-:W-:Y:S01]  /*5450*/  SHF.R.U32.HI R9, RZ, 0x10, R8 ;  /* 0x00000010ff097819 */ /* 0x000fe20000011608 */
[----:B------:R-:W-:Y:S01]  /*5460*/  FADD.FTZ R27, R97, R24 ;  /* 0x00000018611b7221 */ /* 0x000fe20000010000 */
[----:B------:R-:W-:Y:S01]  /*5470*/  LOP3.LUT R14, R8, 0xffff, RZ, 0xc0, !PT ;  /* 0x0000ffff080e7812 */ /* 0x000fe200078ec0ff */
[----:B------:R-:W-:Y:S01]  /*5480*/  FFMA.FTZ R97, R34, UR4, -R88 ;  /* 0x0000000422617c23 */ /* 0x000fe20008010858 */
[----:B------:R-:W-:Y:S01]  /*5490*/  LOP3.LUT R7, R8, 0xff, RZ, 0xc0, !PT ;  /* 0x000000ff08077812 */ /* 0x000fe200078ec0ff */
[----:B------:R-:W-:Y:S01]  /*54a0*/  FADD.FTZ R96, R96, R27 ;  /* 0x0000001b60607221 */ /* 0x000fe20000010000 */
[----:B------:R-:W-:Y:S01]  /*54b0*/  SHF.R.U32.HI R8, RZ, 0x18, R8 ;  /* 0x00000018ff087819 */ /* 0x000fe20000011608 */
[----:B------:R-:W-:Y:S01]  /*54c0*/  FFMA.FTZ R88, R35, UR4, -R88 ;  /* 0x0000000423587c23 */ /* 0x000fe20008010858 */
[----:B------:R-:W-:Y:S01]  /*54d0*/  LOP3.LUT R9, R9, 0xff, RZ, 0xc0, !PT ;  /* 0x000000ff09097812 */ /* 0x000fe200078ec0ff */
[----:B------:R-:W-:Y:S01]  /*54e0*/  FADD.FTZ R93, R93, R96 ;  /* 0x000000605d5d7221 */ /* 0x000fe20000010000 */
[----:B------:R-:W-:Y:S01]  /*54f0*/  SHF.R.U32.HI R14, RZ, 0x8, R14 ;  /* 0x00000008ff0e7819 */ /* 0x000fe2000001160e */
[----:B------:R-:W-:Y:S01]  /*5500*/  MUFU.EX2 R97, R97 ;  /* 0x0000006100617308 */ /* 0x000fe20000000800 */
[----:B------:R-:W-:Y:S02]  /*5510*/  PRMT R9, R9, 0x5410, R8 ;  /* 0x0000541009097816 */ /* 0x000fe40000000008 */
[----:B------:R-:W-:Y:S01]  /*5520*/  LOP3.LUT R8, R142, 0xffff, RZ, 0xc0, !PT ;  /* 0x0000ffff8e087812 */ /* 0x000fe200078ec0ff */
[----:B-1----:R-:W-:Y:S01]  /*5530*/  LDSM.16.MT88.4 R28, [R109+0x8c00] ;  /* 0x008c00006d1c783b */ /* 0x002fe20000004200 */
[----:B------:R-:W-:Y:S02]  /*5540*/  PRMT R7, R7, 0x5410, R14 ;  /* 0x0000541007077816 */ /* 0x000fe4000000000e */
[----:B------:R-:W-:Y:S03]  /*5550*/  SHF.R.U32.HI R8, RZ, 0x8, R8 ;  /* 0x00000008ff087819 */ /* 0x000fe60000011608 */
[----:B------:R1:W2:Y:S01]  /*5560*/  MUFU.EX2 R96, R88 ;  /* 0x0000005800607308 */ /* 0x0002a20000000800 */
[--C-:B------:R-:W-:Y:S02]  /*5570*/  HSET2.LE.AND R9, R9, R90.reuse, PT ;  /* 0x0000005a09097233 */ /* 0x100fe40003803000 */
[----:B------:R-:W-:Y:S02]  /*5580*/  PRMT R21, R21, 0x5410, R8 ;  /* 0x0000541015157816 */ /* 0x000fe40000000008 */
[--C-:B------:R-:W-:Y:S02]  /*5590*/  SHF.R.U32.HI R8, RZ, 0x10, R142.reuse ;  /* 0x00000010ff087819 */ /* 0x100fe4000001168e */
[----:B------:R-:W-:Y:S02]  /*55a0*/  SHF.R.U32.HI R142, RZ, 0x18, R142 ;  /* 0x00000018ff8e7819 */ /* 0x000fe4000001168e */
[----:B------:R-:W-:Y:S02]  /*55b0*/  LOP3.LUT R13, R8, 0xff, RZ, 0xc0, !PT ;  /* 0x000000ff080d7812 */ /* 0x000fe400078ec0ff */
[----:B---3--:R-:W-:Y:S02]  /*55c0*/  F2FP.BF16.F32.PACK_AB R16, R98, R103 ;  /* 0x000000676210723e */ /* 0x008fe400000010ff */
[----:B------:R-:W-:Y:S01]  /*55d0*/  PRMT R5, R13, 0x5410, R142 ;  /* 0x000054100d057816 */ /* 0x000fe2000000008e */
[----:B------:R-:W-:Y:S01]  /*55e0*/  IMAD.WIDE.U32 R142, R25, -0x2daee0ad, RZ ;  /* 0xd2511f53198e7825 */ /* 0x000fe200078e00ff */
[----:B------:R-:W3:Y:S02]  /*55f0*/  LDSM.16.MT88.4 R12, [R109+0x6800] ;  /* 0x006800006d0c783b */ /* 0x000ee40000004200 */
[----:B------:R-:W-:Y:S02]  /*5600*/  LOP3.LUT R9, R9, R18, RZ, 0xc0, !PT ;  /* 0x0000001209097212 */ /* 0x000fe400078ec0ff */
[--C-:B------:R-:W-:Y:S02]  /*5610*/  HSET2.LE.AND R11, R5, R90.reuse, PT ;  /* 0x0000005a050b7233 */ /* 0x100fe40003803000 */
[--C-:B------:R-:W-:Y:S02]  /*5620*/  HSET2.LE.AND R10, R21, R90.reuse, PT ;  /* 0x0000005a150a7233 */ /* 0x100fe40003803000 */
[--C-:B------:R-:W-:Y:S01]  /*5630*/  HSET2.LE.AND R8, R7, R90.reuse, PT ;  /* 0x0000005a07087233 */ /* 0x100fe20003803000 */
[----:B------:R-:W-:Y:S01]  /*5640*/  LDSM.16.MT88.4 R20, [R109+0x8800] ;  /* 0x008800006d14783b */ /* 0x000fe20000004200 */
[----:B------:R-:W-:Y:S02]  /*5650*/  LOP3.LUT R11, R11, R16, RZ, 0xc0, !PT ;  /* 0x000000100b0b7212 */ /* 0x000fe400078ec0ff */
[----:B------:R-:W-:Y:S02]  /*5660*/  F2FP.BF16.F32.PACK_AB R7, R136, R101 ;  /* 0x000000658807723e */ /* 0x000fe400000010ff */
[----:B------:R-:W-:Y:S02]  /*5670*/  F2FP.BF16.F32.PACK_AB R5, R33, R102 ;  /* 0x000000662105723e */ /* 0x000fe400000010ff */
[----:B------:R-:W-:Y:S01]  /*5680*/  LOP3.LUT R8, R8, R7, RZ, 0xc0, !PT ;  /* 0x0000000708087212 */ /* 0x000fe200078ec0ff */
[----:B------:R-:W4:Y:S01]  /*5690*/  LDSM.16.MT88.4 R16, [R108+0x6800] ;  /* 0x006800006c10783b */ /* 0x000f220000004200 */
[----:B------:R-:W-:Y:S02]  /*56a0*/  LOP3.LUT R10, R10, R5, RZ, 0xc0, !PT ;  /* 0x000000050a0a7212 */ /* 0x000fe400078ec0ff */
[----:B------:R-:W-:Y:S02]  /*56b0*/  LOP3.LUT R140, R143, UR28, R140, 0x96, !PT ;  /* 0x0000001c8f8c7c12 */ /* 0x000fe4000f8e968c */
[----:B------:R-:W-:Y:S02]  /*56c0*/  LOP3.LUT R5, R142, 0xffff, RZ, 0xc0, !PT ;  /* 0x0000ffff8e057812 */ /* 0x000fe400078ec0ff */
[----:B------:R-:W-:Y:S02]  /*56d0*/  LOP3.LUT R25, R140, 0xff, RZ, 0xc0, !PT ;  /* 0x000000ff8c197812 */ /* 0x000fe400078ec0ff */
[----:B------:R-:W-:Y:S02]  /*56e0*/  LOP3.LUT R7, R142, 0xff, RZ, 0xc0, !PT ;  /* 0x000000ff8e077812 */ /* 0x000fe400078ec0ff */
[----:B-1----:R-:W-:Y:S02]  /*56f0*/  F2FP.BF16.F32.PACK_AB R88, R107, R106 ;  /* 0x0000006a6b58723e */ /* 0x002fe400000010ff */
[----:B--2---:R-:W-:Y:S01]  /*5700*/  F2FP.BF16.F32.PACK_AB R34, R96, R97 ;  /* 0x000000616022723e */ /* 0x004fe200000010ff */
[C---:B---3--:R-:W-:Y:S06]  /*5710*/  HMMA.16816.F32.BF16 R36, R8.reuse, R12, R36 ;  /* 0x0000000c0824723c */ /* 0x048fec0000041824 */
[C---:B------:R-:W-:Y:S01]  /*5720*/  HMMA.16816.F32.BF16 R40, R8.reuse, R14, R40 ;  /* 0x0000000e0828723c */ /* 0x040fe20000041828 */
[----:B------:R-:W1:Y:S05]  /*5730*/  LDSM.16.MT88.4 R12, [R109+0x7800] ;  /* 0x007800006d0c783b */ /* 0x000e6a0000004200 */
[C---:B----4-:R-:W-:Y:S06]  /*5740*/  HMMA.16816.F32.BF16 R44, R8.reuse, R16, R44 ;  /* 0x00000010082c723c */ /* 0x050fec000004182c */
[C---:B------:R-:W-:Y:S01]  /*5750*/  HMMA.16816.F32.BF16 R48, R8.reuse, R18, R48 ;  /* 0x000000120830723c */ /* 0x040fe20000041830 */
[----:B------:R-:W2:Y:S05]  /*5760*/  LDSM.16.MT88.4 R16, [R108+0x7800] ;  /* 0x007800006c10783b */ /* 0x000eaa0000004200 */
[C---:B-1----:R-:W-:Y:S06]  /*5770*/  HMMA.16816.F32.BF16 R52, R8.reuse, R12, R52 ;  /* 0x0000000c0834723c */ /* 0x042fec0000041834 */
[C---:B------:R-:W-:Y:S01]  /*5780*/  HMMA.16816.F32.BF16 R56, R8.reuse, R14, R56 ;  /* 0x0000000e0838723c */ /* 0x040fe20000041838 */
[----:B------:R-:W1:Y:S05]  /*5790*/  LDSM.16.MT88.4 R12, [R108+0x8800] ;  /* 0x008800006c0c783b */ /* 0x000e6a0000004200 */
[C---:B--2---:R-:W-:Y:S06]  /*57a0*/  HMMA.16816.F32.BF16 R60, R8.reuse, R16, R60 ;  /* 0x00000010083c723c */ /* 0x044fec000004183c */
[C---:B------:R-:W-:Y:S05]  /*57b0*/  HMMA.16816.F32.BF16 R64, R8.reuse, R18, R64 ;  /* 0x000000120840723c */ /* 0x040fea0000041840 */
[----:B------:R-:W-:Y:S01]  /*57c0*/  SHF.R.U32.HI R16, RZ, 0x8, R5 ;  /* 0x00000008ff107819 */ /* 0x000fe20000011605 */
[C---:B------:R-:W-:Y:S05]  /*57d0*/  HMMA.16816.F32.BF16 R68, R8.reuse, R20, R68 ;  /* 0x000000140844723c */ /* 0x040fea0000041844 */
[----:B------:R-:W-:Y:S01]  /*57e0*/  PRMT R7, R7, 0x5410, R16 ;  /* 0x0000541007077816 */ /* 0x000fe20000000010 */
[C---:B------:R-:W-:Y:S05]  /*57f0*/  HMMA.16816.F32.BF16 R72, R8.reuse, R22, R72 ;  /* 0x000000160848723c */ /* 0x040fea0000041848 */
[----:B------:R-:W-:Y:S02]  /*5800*/  LOP3.LUT R17, R140, 0xffff, RZ, 0xc0, !PT ;  /* 0x0000ffff8c117812 */ /* 0x000fe400078ec0ff */
[--C-:B------:R-:W-:Y:S04]  /*5810*/  SHF.R.U32.HI R16, RZ, 0x10, R142.reuse ;  /* 0x00000010ff107819 */ /* 0x100fe8000001168e */
[----:B------:R-:W-:Y:S01]  /*5820*/  LOP3.LUT R16, R16, 0xff, RZ, 0xc0, !PT ;  /* 0x000000ff10107812 */ /* 0x000fe200078ec0ff */
[C---:B-1----:R-:W-:Y:S03]  /*5830*/  HMMA.16816.F32.BF16 R76, R8.reuse, R12, R76 ;  /* 0x0000000c084c723c */ /* 0x042fe6000004184c */
[----:B------:R-:W-:Y:S02]  /*5840*/  SHF.R.U32.HI R18, RZ, 0x8, R17 ;  /* 0x00000008ff127819 */ /* 0x000fe40000011611 */
[----:B------:R-:W-:Y:S01]  /*5850*/  SHF.R.U32.HI R5, RZ, 0x18, R142 ;  /* 0x00000018ff057819 */ /* 0x000fe2000001168e */
[----:B------:R-:W-:Y:S01]  /*5860*/  HMMA.16816.F32.BF16 R80, R8, R14, R80 ;  /* 0x0000000e0850723c */ /* 0x000fe20000041850 */
[----:B------:R-:W-:Y:S04]  /*5870*/  LDSM.16.MT88.4 R8, [R108+0x6c00] ;  /* 0x006c00006c08783b */ /* 0x000fe80000004200 */
[----:B------:R-:W-:Y:S02]  /*5880*/  PRMT R5, R16, 0x5410, R5 ;  /* 0x0000541010057816 */ /* 0x000fe40000000005 */
[----:B------:R-:W-:Y:S02]  /*5890*/  PRMT R25, R25, 0x5410, R18 ;  /* 0x0000541019197816 */ /* 0x000fe40000000012 */
[----:B------:R-:W1:Y:S02]  /*58a0*/  LDSM.16.MT88.4 R16, [R109+0x6c00] ;  /* 0x006c00006d10783b */ /* 0x000e640000004200 */
[--C-:B------:R-:W-:Y:S02]  /*58b0*/  SHF.R.U32.HI R20, RZ, 0x10, R140.reuse ;  /* 0x00000010ff147819 */ /* 0x100fe4000001168c */
[----:B------:R-:W-:Y:S02]  /*58c0*/  SHF.R.U32.HI R21, RZ, 0x18, R140 ;  /* 0x00000018ff157819 */ /* 0x000fe4000001168c */
[----:B------:R-:W-:Y:S02]  /*58d0*/  LOP3.LUT R20, R20, 0xff, RZ, 0xc0, !PT ;  /* 0x000000ff14147812 */ /* 0x000fe400078ec0ff */
[--C-:B------:R-:W-:Y:S02]  /*58e0*/  HSET2.LE.AND R12, R25, R90.reuse, PT ;  /* 0x0000005a190c7233 */ /* 0x100fe40003803000 */
[----:B------:R-:W-:Y:S01]  /*58f0*/  PRMT R23, R20, 0x5410, R21 ;  /* 0x0000541014177816 */ /* 0x000fe20000000015 */
[----:B------:R-:W-:Y:S01]  /*5900*/  LDSM.16.MT88.4 R24, [R108+0x7c00] ;  /* 0x007c00006c18783b */ /* 0x000fe20000004200 */
[----:B------:R-:W-:Y:S02]  /*5910*/  F2FP.BF16.F32.PACK_AB R21, R105, R104 ;  /* 0x000000686915723e */ /* 0x000fe400000010ff */
[--C-:B------:R-:W-:Y:S02]  /*5920*/  HSET2.LE.AND R7, R7, R90.reuse, PT ;  /* 0x0000005a07077233 */ /* 0x100fe40003803000 */
[--C-:B------:R-:W-:Y:S02]  /*5930*/  HSET2.LE.AND R13, R23, R90.reuse, PT ;  /* 0x0000005a170d7233 */ /* 0x100fe40003803000 */
[----:B------:R-:W-:Y:S02]  /*5940*/  LOP3.LUT R12, R12, R21, RZ, 0xc0, !PT ;  /* 0x000000150c0c7212 */ /* 0x000fe400078ec0ff */
[----:B------:R-:W2:Y:S01]  /*5950*/  LDSM.16.MT88.4 R20, [R109+0x7c00] ;  /* 0x007c00006d14783b */ /* 0x000ea20000004200 */
[----:B------:R-:W-:Y:S01]  /*5960*/  HSET2.LE.AND R5, R5, R90, PT ;  /* 0x0000005a05057233 */ /* 0x000fe20003803000 */
[----:B------:R-:W-:Y:S01]  /*5970*/  FADD.FTZ R90, R91, R94 ;  /* 0x0000005e5b5a7221 */ /* 0x000fe20000010000 */
[----:B------:R-:W-:Y:S01]  /*5980*/  F2FP.BF16.F32.PACK_AB R14, R100, R137 ;  /* 0x00000089640e723e */ /* 0x000fe200000010ff */
[----:B------:R-:W-:Y:S01]  /*5990*/  FADD.FTZ R91, R92, R93 ;  /* 0x0000005d5c5b7221 */ /* 0x000fe20000010000 */
[----:B------:R-:W-:Y:S02]  /*59a0*/  LOP3.LUT R13, R13, R88, RZ, 0xc0, !PT ;  /* 0x000000580d0d7212 */ /* 0x000fe400078ec0ff */
[----:B------:R-:W-:Y:S01]  /*59b0*/  LOP3.LUT R14, R7, R14, RZ, 0xc0, !PT ;  /* 0x0000000e070e7212 */ /* 0x000fe200078ec0ff */
[----:B------:R-:W3:Y:S01]  /*59c0*/  LDSM.16.MT88.4 R92, [R108+0x8c00] ;  /* 0x008c00006c5c783b */ /* 0x000ee20000004200 */
[----:B------:R-:W-:Y:S01]  /*59d0*/  LOP3.LUT R15, R5, R34, RZ, 0xc0, !PT ;  /* 0x00000022050f7212 */ /* 0x000fe200078ec0ff */
[----:B------:R-:W-:Y:S01]  /*59e0*/  FADD.FTZ R5, R101, R90 ;  /* 0x0000005a65057221 */ /* 0x000fe20000010000 */
[----:B------:R-:W-:Y:S03]  /*59f0*/  FADD.FTZ R138, R138, R91 ;  /* 0x0000005b8a8a7221 */ /* 0x000fe60000010000 */
[----:B------:R-:W-:Y:S01]  /*5a00*/  FADD.FTZ R5, R136, R5 ;  /* 0x0000000588057221 */ /* 0x000fe20000010000 */
[----:B------:R-:W-:Y:S03]  /*5a10*/  FADD.FTZ R138, R99, R138 ;  /* 0x0000008a638a7221 */ /* 0x000fe60000010000 */
[----:B------:R-:W-:Y:S01]  /*5a20*/  FADD.FTZ R102, R102, R5 ;  /* 0x0000000566667221 */ /* 0x000fe20000010000 */
[----:B------:R-:W-:Y:S01]  /*5a30*/  FADD.FTZ R103, R103, R138 ;  /* 0x0000008a67677221 */ /* 0x000fe20000010000 */
[C---:B-1----:R-:W-:Y:S05]  /*5a40*/  HMMA.16816.F32.BF16 R36, R12.reuse, R16, R36 ;  /* 0x000000100c24723c */ /* 0x042fea0000041824 */
[----:B------:R-:W-:Y:S01]  /*5a50*/  FADD.FTZ R33, R33, R102 ;  /* 0x0000006621217221 */ /* 0x000fe20000010000 */
[C---:B------:R-:W-:Y:S05]  /*5a60*/  HMMA.16816.F32.BF16 R40, R12.reuse, R18, R40 ;  /* 0x000000120c28723c */ /* 0x040fea0000041828 */
[----:B------:R-:W-:Y:S01]  /*5a70*/  FADD.FTZ R103, R98, R103 ;  /* 0x0000006762677221 */ /* 0x000fe20000010000 */
[C---:B------:R-:W-:Y:S05]  /*5a80*/  HMMA.16816.F32.BF16 R44, R12.reuse, R8, R44 ;  /* 0x000000080c2c723c */ /* 0x040fea000004182c */
[----:B------:R-:W-:Y:S01]  /*5a90*/  FADD.FTZ R104, R104, R33 ;  /* 0x0000002168687221 */ /* 0x000fe20000010000 */
[C---:B------:R-:W-:Y:S05]  /*5aa0*/  HMMA.16816.F32.BF16 R48, R12.reuse, R10, R48 ;  /* 0x0000000a0c30723c */ /* 0x040fea0000041830 */
[----:B------:R-:W-:Y:S01]  /*5ab0*/  FADD.FTZ R106, R106, R103 ;  /* 0x000000676a6a7221 */ /* 0x000fe20000010000 */
[C---:B--2---:R-:W-:Y:S05]  /*5ac0*/  HMMA.16816.F32.BF16 R52, R12.reuse, R20, R52 ;  /* 0x000000140c34723c */ /* 0x044fea0000041834 */
[----:B------:R-:W-:Y:S01]  /*5ad0*/  FADD.FTZ R104, R105, R104 ;  /* 0x0000006869687221 */ /* 0x000fe20000010000 */
[C---:B------:R-:W-:Y:S05]  /*5ae0*/  HMMA.16816.F32.BF16 R56, R12.reuse, R22, R56 ;  /* 0x000000160c38723c */ /* 0x040fea0000041838 */
        /* <DEDUP_REMOVED lines=9> */
[C---:B---3--:R-:W-:Y:S06]  /*5b80*/  HMMA.16816.F32.BF16 R76, R12.reuse, R92, R76 ;  /* 0x0000005c0c4c723c */ /* 0x048fec000004184c */
[----:B------:R-:W-:Y:S01]  /*5b90*/  HMMA.16816.F32.BF16 R80, R12, R94, R80 ;  /* 0x0000005e0c50723c */ /* 0x000fe20000041850 */
[----:B------:R-:W-:Y:S11]  /*5ba0*/  @!UPT UIADD3 URZ, URZ, URZ, URZ ;  /* 0x0000003f3f3ff290 */ /* 0x000ff6000fffe03f */
[----:B------:R-:W-:Y:S01]  /*5bb0*/  @!UPT UIADD3 URZ, URZ, URZ, URZ ;  /* 0x0000003f3f3ff290 */ /* 0x000fe2000fffe03f */
[----:B------:R-:W-:Y:S11]  /*5bc0*/  @P0 BRA `(.L_x_855) ;  /* 0xffffffdc008c0947 */ /* 0x000ff6000383ffff */
.L_x_854:
        /* <DEDUP_REMOVED lines=8> */
[----:B------:R-:W3:Y:S01]  /*5c50*/  S2R R8, SR_TID.X ;  /* 0x0000000000087919 */ /* 0x000ee20000002100 */
[----:B------:R-:W-:Y:S01]  /*5c60*/  UMOV UR15, URZ ;  /* 0x0000003f000f7c82 */ /* 0x000fe20008000000 */
[----:B------:R-:W-:Y:S01]  /*5c70*/  BSSY B0, `(.L_x_858) ;  /* 0x00000d0000007945 */ /* 0x000fe20003800000 */
[----:B------:R-:W-:-:S02]  /*5c80*/  MOV R12, 0x7f800000 ;  /* 0x7f800000000c7802 */ /* 0x000fc40000000f00 */
[----:B------:R-:W-:Y:S01]  /*5c90*/  LEA R127, R127, R122, 0x4 ;  /* 0x0000007a7f7f7211 */ /* 0x000fe200078e20ff */
[----:B------:R-:W-:Y:S08]  /*5ca0*/  S2UR UR8, SR_CTAID.X ;  /* 0x00000000000879c3 */ /* 0x000ff00000002500 */
[----:B------:R-:W-:Y:S01]  /*5cb0*/  S2UR UR9, SR_CTAID.Z ;  /* 0x00000000000979c3 */ /* 0x000fe20000002700 */
[----:B-1----:R-:W-:Y:S01]  /*5cc0*/  FADD.FTZ R5, R4, R137 ;  /* 0x0000008904057221 */ /* 0x002fe20000010000 */
[----:B--2---:R-:W-:-:S04]  /*5cd0*/  FADD.FTZ R4, R3, R136 ;  /* 0x0000008803047221 */ /* 0x004fc80000010000 */
[----:B------:R-:W1:Y:S04]  /*5ce0*/  SHFL.BFLY PT, R6, R5, 0x1, 0x1f ;  /* 0x0c201f0005067f89 */ /* 0x000e6800000e0000 */
[----:B------:R-:W2:Y:S01]  /*5cf0*/  SHFL.BFLY PT, R7, R4, 0x1, 0x1f ;  /* 0x0c201f0004077f89 */ /* 0x000ea200000e0000 */
[----:B---3--:R-:W-:Y:S01]  /*5d00*/  SHF.R.S32.HI R3, RZ, 0x1f, R8 ;  /* 0x0000001fff037819 */ /* 0x008fe20000011408 */
[----:B-1----:R-:W-:-:S03]  /*5d10*/  FADD.FTZ R9, R5, R6 ;  /* 0x0000000605097221 */ /* 0x002fc60000010000 */
[-C--:B------:R-:W-:Y:S01]  /*5d20*/  LEA.HI R6, R3, R8.reuse, RZ, 0x2 ;  /* 0x0000000803067211 */ /* 0x080fe200078f10ff */
[----:B--2---:R-:W-:Y:S01]  /*5d30*/  FADD.FTZ R7, R4, R7 ;  /* 0x0000000704077221 */ /* 0x004fe20000010000 */
[----:B------:R-:W-:Y:S02]  /*5d40*/  FSETP.NE.FTZ.AND P3, PT, R9, RZ, PT ;  /* 0x000000ff0900720b */ /* 0x000fe40003f75000 */
[----:B------:R-:W-:Y:S02]  /*5d50*/  LEA.HI R4, R3, R8, RZ, 0x5 ;  /* 0x0000000803047211 */ /* 0x000fe400078f28ff */
[----:B------:R-:W-:Y:S02]  /*5d60*/  FSETP.NE.FTZ.AND P2, PT, R7, RZ, PT ;  /* 0x000000ff0700720b */ /* 0x000fe40003f55000 */
[----:B------:R-:W-:Y:S02]  /*5d70*/  LOP3.LUT R3, R4, 0xffffffe0, RZ, 0xc0, !PT ;  /* 0xffffffe004037812 */ /* 0x000fe400078ec0ff */
[----:B------:R-:W-:-:S02]  /*5d80*/  LOP3.LUT R5, R6, 0xfffffffc, RZ, 0xc0, !PT ;  /* 0xfffffffc06057812 */ /* 0x000fc400078ec0ff */
[-C--:B------:R-:W-:Y:S02]  /*5d90*/  IADD3 R3, -R3, R8.reuse, RZ ;  /* 0x0000000803037210 */ /* 0x080fe40007ffe1ff */
[----:B------:R-:W-:Y:S01]  /*5da0*/  SHF.R.S32.HI R6, RZ, 0x2, R6 ;  /* 0x00000002ff067819 */ /* 0x000fe20000011406 */
[----:B------:R-:W1:Y:S01]  /*5db0*/  @P3 MUFU.RCP R10, R9 ;  /* 0x00000009000a3308 */ /* 0x000e620000001000 */
[----:B------:R-:W-:Y:S01]  /*5dc0*/  LOP3.LUT P4, RZ, R3, 0x3, RZ, 0xc0, !PT ;  /* 0x0000000303ff7812 */ /* 0x000fe2000788c0ff */
[----:B------:R-:W2:Y:S01]  /*5dd0*/  @P3 LDC R19, c[0x0][0x2e8] ;  /* 0x0000ba00ff133b82 */ /* 0x000ea20000000800 */
[----:B------:R-:W-:Y:S02]  /*5de0*/  SHF.R.S32.HI R3, RZ, 0x1f, R6 ;  /* 0x0000001fff037819 */ /* 0x000fe40000011406 */
[----:B------:R-:W-:Y:S02]  /*5df0*/  IADD3 R5, -R5, R8, RZ ;  /* 0x0000000805057210 */ /* 0x000fe40007ffe1ff */
[----:B------:R-:W-:Y:S01]  /*5e00*/  LEA.HI R3, R3, R6, RZ, 0x3 ;  /* 0x0000000603037211 */ /* 0x000fe200078f18ff */
[----:B------:R-:W3:Y:S01]  /*5e10*/  @P2 MUFU.RCP R11, R7 ;  /* 0x00000007000b2308 */ /* 0x000ee20000001000 */
[----:B------:R-:W-:Y:S01]  /*5e20*/  SHF.R.S32.HI R4, RZ, 0x5, R4 ;  /* 0x00000005ff047819 */ /* 0x000fe20000011404 */
[----:B------:R-:W4:Y:S01]  /*5e30*/  @P2 LDC R17, c[0x0][0x2e8] ;  /* 0x0000ba00ff112b82 */ /* 0x000f220000000800 */
[----:B------:R-:W-:-:S03]  /*5e40*/  LOP3.LUT R3, R3, 0xfffffff8, RZ, 0xc0, !PT ;  /* 0xfffffff803037812 */ /* 0x000fc600078ec0ff */
[----:B------:R-:W-:Y:S01]  /*5e50*/  IMAD R4, R4, 0x100, R5 ;  /* 0x0000010004047824 */ /* 0x000fe200078e0205 */
[----:B------:R-:W-:Y:S01]  /*5e60*/  IADD3 R3, R6, -R3, RZ ;  /* 0x8000000306037210 */ /* 0x000fe20007ffe0ff */
[----:B------:R-:W5:Y:S01]  /*5e70*/  @P2 MUFU.LG2 R7, R7 ;  /* 0x0000000700072308 */ /* 0x000f620000000c00 */
[----:B-1----:R-:W-:Y:S02]  /*5e80*/  FMUL.FTZ R10, R10, UR4 ;  /* 0x000000040a0a7c20 */ /* 0x002fe40008410000 */
[----:B------:R-:W-:Y:S02]  /*5e90*/  LEA.HI R5, R3, R3, RZ, 0x1 ;  /* 0x0000000303057211 */ /* 0x000fe400078f08ff */
[C---:B------:R-:W-:Y:S01]  /*5ea0*/  FMUL.FTZ R36, R10.reuse, R36 ;  /* 0x000000240a247220 */ /* 0x040fe20000410000 */
[C---:B------:R-:W-:Y:S01]  /*5eb0*/  FMUL.FTZ R37, R10.reuse, R37 ;  /* 0x000000250a257220 */ /* 0x040fe20000410000 */
[----:B------:R-:W-:Y:S01]  /*5ec0*/  SHF.R.S32.HI R6, RZ, 0x1, R5 ;  /* 0x00000001ff067819 */ /* 0x000fe20000011405 */
[C---:B------:R-:W-:Y:S01]  /*5ed0*/  FMUL.FTZ R40, R10.reuse, R40 ;  /* 0x000000280a287220 */ /* 0x040fe20000410000 */
[----:B---3--:R-:W-:Y:S01]  /*5ee0*/  FMUL.FTZ R11, R11, UR4 ;  /* 0x000000040b0b7c20 */ /* 0x008fe20008410000 */
[----:B------:R-:W1:Y:S01]  /*5ef0*/  S2UR UR4, SR_CgaCtaId ;  /* 0x00000000000479c3 */ /* 0x000e620000008800 */
[----:B------:R-:W-:Y:S01]  /*5f00*/  LOP3.LUT R8, R5, 0x3fffffe, RZ, 0xc0, !PT ;  /* 0x03fffffe05087812 */ /* 0x000fe200078ec0ff */
[----:B------:R-:W-:Y:S01]  /*5f10*/  FMUL.FTZ R41, R10, R41 ;  /* 0x000000290a297220 */ /* 0x000fe20000410000 */
[C---:B------:R-:W-:Y:S01]  /*5f20*/  SHF.L.U32 R5, R6.reuse, 0x6, RZ ;  /* 0x0000000606057819 */ /* 0x040fe200000006ff */
[----:B------:R-:W-:Y:S01]  /*5f30*/  FMUL.FTZ R38, R11, R38 ;  /* 0x000000260b267220 */ /* 0x000fe20000410000 */
[----:B------:R-:W-:Y:S01]  /*5f40*/  IADD3 R3, R3, -R8, RZ ;  /* 0x8000000803037210 */ /* 0x000fe20007ffe0ff */
[----:B------:R-:W-:Y:S01]  /*5f50*/  FMUL.FTZ R39, R11, R39 ;  /* 0x000000270b277220 */ /* 0x000fe20000410000 */
[----:B------:R-:W-:Y:S01]  /*5f60*/  LOP3.LUT R5, R5, 0xc0, RZ, 0xc0, !PT ;  /* 0x000000c005057812 */ /* 0x000fe200078ec0ff */
[----:B------:R-:W-:Y:S01]  /*5f70*/  FMUL.FTZ R42, R11, R42 ;  /* 0x0000002a0b2a7220 */ /* 0x000fe20000410000 */
[C---:B------:R-:W-:Y:S01]  /*5f80*/  LOP3.LUT P0, RZ, R6.reuse, 0x2, RZ, 0xc0, !PT ;  /* 0x0000000206ff7812 */ /* 0x040fe2000780c0ff */
[----:B------:R-:W-:Y:S01]  /*5f90*/  IMAD R3, R3, 0x10, R4 ;  /* 0x0000001003037824 */ /* 0x000fe200078e0204 */
[----:B------:R-:W-:Y:S01]  /*5fa0*/  LEA.HI R8, R5, R5, RZ, 0x1d ;  /* 0x0000000505087211 */ /* 0x000fe200078fe8ff */
[----:B------:R-:W-:Y:S01]  /*5fb0*/  FMUL.FTZ R43, R11, R43 ;  /* 0x0000002b0b2b7220 */ /* 0x000fe20000410000 */
[----:B------:R-:W-:Y:S01]  /*5fc0*/  LOP3.LUT R4, R6, 0x1, RZ, 0xc0, !PT ;  /* 0x0000000106047812 */ /* 0x000fe200078ec0ff */
[C---:B------:R-:W-:Y:S01]  /*5fd0*/  FMUL.FTZ R44, R10.reuse, R44 ;  /* 0x0000002c0a2c7220 */ /* 0x040fe20000410000 */
[----:B------:R-:W-:Y:S01]  /*5fe0*/  LEA R3, R3, R8, 0x1 ;  /* 0x0000000803037211 */ /* 0x000fe200078e08ff */
[----:B------:R-:W-:Y:S01]  /*5ff0*/  FMUL.FTZ R45, R10, R45 ;  /* 0x0000002d0a2d7220 */ /* 0x000fe20000410000 */
[----:B------:R-:W-:Y:S01]  /*6000*/  ISETP.NE.U32.AND P1, PT, R4, 0x1, PT ;  /* 0x000000010400780c */ /* 0x000fe20003f25070 */
[C---:B------:R-:W-:Y:S01]  /*6010*/  FMUL.FTZ R46, R11.reuse, R46 ;  /* 0x0000002e0b2e7220 */ /* 0x040fe20000410000 */
[----:B------:R-:W-:Y:S01]  /*6020*/  MOV R4, 0x20 ;  /* 0x0000002000047802 */ /* 0x000fe20000000f00 */
[C---:B------:R-:W-:Y:S01]  /*6030*/  FMUL.FTZ R47, R11.reuse, R47 ;  /* 0x0000002f0b2f7220 */ /* 0x040fe20000410000 */
[C---:B------:R-:W-:Y:S01]  /*6040*/  FMUL.FTZ R48, R10.reuse, R48 ;  /* 0x000000300a307220 */ /* 0x040fe20000410000 */
[----:B------:R-:W-:Y:S01]  /*6050*/  FMUL.FTZ R49, R10, R49 ;  /* 0x000000310a317220 */ /* 0x000fe20000410000 */
[C---:B------:R-:W-:Y:S01]  /*6060*/  FMUL.FTZ R50, R11.reuse, R50 ;  /* 0x000000320b327220 */ /* 0x040fe20000410000 */
[----:B-1----:R-:W-:Y:S01]  /*6070*/  ULEA UR4, UR4, UR5, 0x18 ;  /* 0x0000000504047291 */ /* 0x002fe2000f8ec03f */
[C---:B------:R-:W-:Y:S01]  /*6080*/  FMUL.FTZ R51, R11.reuse, R51 ;  /* 0x000000330b337220 */ /* 0x040fe20000410000 */
[----:B------:R-:W-:Y:S01]  /*6090*/  SEL R4, R4, 0xffffffe0, !P0 ;  /* 0xffffffe004047807 */ /* 0x000fe20004000000 */
[C---:B------:R-:W-:Y:S01]  /*60a0*/  FMUL.FTZ R52, R10.reuse, R52 ;  /* 0x000000340a347220 */ /* 0x040fe20000410000 */
[----:B------:R-:W-:Y:S01]  /*60b0*/  FMUL.FTZ R53, R10, R53 ;  /* 0x000000350a357220 */ /* 0x000fe20000410000 */
[----:B------:R-:W-:Y:S01]  /*60c0*/  FMUL.FTZ R54, R11, R54 ;  /* 0x000000360b367220 */ /* 0x000fe20000410000 */
[----:B------:R-:W-:Y:S01]  /*60d0*/  LEA R3, R3, UR4, 0x1 ;  /* 0x0000000403037c11 */ /* 0x000fe2000f8e08ff */
[----:B------:R-:W-:Y:S01]  /*60e0*/  ULDC.U8 UR4, c[0x0][0x3d9] ;  /* 0x0000f64000047ab9 */ /* 0x000fe20000000000 */
[----:B------:R-:W-:Y:S01]  /*60f0*/  FMUL.FTZ R55, R11, R55 ;  /* 0x000000370b377220 */ /* 0x000fe20000410000 */
[----:B------:R-:W-:Y:S01]  /*6100*/  UISETP.NE.AND UP0, UPT, UR4, URZ, UPT ;  /* 0x0000003f0400728c */ /* 0x000fe2000bf05270 */
[C---:B------:R-:W-:Y:S01]  /*6110*/  IADD3 R5, R3.reuse, -0x10, RZ ;  /* 0xfffffff003057810 */ /* 0x040fe20007ffe0ff */
[----:B------:R-:W-:-:S02]  /*6120*/  @P1 VIADD R5, R3, 0x10 ;  /* 0x0000001003051836 */ /* 0x000fc40000000000 */
[C---:B------:R-:W-:Y:S01]  /*6130*/  FMUL.FTZ R56, R10.reuse, R56 ;  /* 0x000000380a387220 */ /* 0x040fe20000410000 */
[C---:B------:R-:W-:Y:S01]  /*6140*/  FMUL.FTZ R57, R10.reuse, R57 ;  /* 0x000000390a397220 */ /* 0x040fe20000410000 */
[C---:B------:R-:W-:Y:S01]  /*6150*/  FMUL.FTZ R58, R11.reuse, R58 ;  /* 0x0000003a0b3a7220 */ /* 0x040fe20000410000 */
[----:B------:R-:W-:Y:S01]  /*6160*/  FMUL.FTZ R59, R11, R59 ;  /* 0x0000003b0b3b7220 */ /* 0x000fe20000410000 */
[----:B------:R-:W-:Y:S01]  /*6170*/  F2FP.BF16.F32.PACK_AB R36, R37, R36 ;  /* 0x000000242524723e */ /* 0x000fe200000010ff */
[----:B------:R-:W-:Y:S01]  /*6180*/  ULDC.U8 UR5, c[0x0][0x3d8] ;  /* 0x0000f60000057ab9 */ /* 0x000fe20000000000 */
[----:B------:R-:W-:Y:S01]  /*6190*/  F2FP.BF16.F32.PACK_AB R38, R39, R38 ;  /* 0x000000262726723e */ /* 0x000fe200000010ff */
[C---:B------:R-:W-:Y:S01]  /*61a0*/  FMUL.FTZ R60, R10.reuse, R60 ;  /* 0x0000003c0a3c7220 */ /* 0x040fe20000410000 */
[C---:B------:R-:W-:Y:S01]  /*61b0*/  FMUL.FTZ R61, R10.reuse, R61 ;  /* 0x0000003d0a3d7220 */ /* 0x040fe20000410000 */
[C---:B------:R-:W-:Y:S01]  /*61c0*/  FMUL.FTZ R62, R11.reuse, R62 ;  /* 0x0000003e0b3e7220 */ /* 0x040fe20000410000 */
        /* <DEDUP_REMOVED lines=8> */
[----:B------:R-:W-:Y:S01]  /*6250*/  UISETP.NE.AND UP1, UPT, UR5, URZ, UPT ;  /* 0x0000003f0500728c */ /* 0x000fe2000bf25270 */
[----:B------:R-:W-:Y:S01]  /*6260*/  F2FP.BF16.F32.PACK_AB R46, R47, R46 ;  /* 0x0000002e2f2e723e */ /* 0x000fe200000010ff */
[----:B------:R-:W-:Y:S01]  /*6270*/  @UP0 ULDC.64 UR6, c[0x0][0x2c0] ;  /* 0x0000b00000060ab9 */ /* 0x000fe20000000a00 */
[----:B------:R-:W-:Y:S01]  /*6280*/  IADD3 R13, R3, R4, RZ ;  /* 0x00000004030d7210 */ /* 0x000fe20007ffe0ff */
[C---:B------:R-:W-:Y:S01]  /*6290*/  FMUL.FTZ R68, R10.reuse, R68 ;  /* 0x000000440a447220 */ /* 0x040fe20000410000 */
[C---:B------:R-:W-:Y:S01]  /*62a0*/  FMUL.FTZ R69, R10.reuse, R69 ;  /* 0x000000450a457220 */ /* 0x040fe20000410000 */
        /* <DEDUP_REMOVED lines=10> */
[----:B------:R-:W-:Y:S01]  /*6350*/  @UP0 UIMAD UR6, UR7, UR6, URZ ;  /* 0x00000006070602a4 */ /* 0x000fe2000f8e023f */
[----:B------:R-:W-:Y:S01]  /*6360*/  F2FP.BF16.F32.PACK_AB R54, R55, R54 ;  /* 0x000000363736723e */ /* 0x000fe200000010ff */
[----:B------:R-:W-:Y:S01]  /*6370*/  STS [R3], R36 ;  /* 0x0000002403007388 */ /* 0x000fe20000000800 */
[----:B------:R-:W-:Y:S01]  /*6380*/  F2FP.BF16.F32.PACK_AB R56, R57, R56 ;  /* 0x000000383938723e */ /* 0x000fe200000010ff */
[----:B------:R-:W-:Y:S01]  /*6390*/  @!UP0 ULDC UR12, c[0x0][0x2e4] ;  /* 0x0000b900000c8ab9 */ /* 0x000fe20000000800 */
[----:B------:R-:W-:Y:S01]  /*63a0*/  F2FP.BF16.F32.PACK_AB R58, R59, R58 ;  /* 0x0000003a3b3a723e */ /* 0x000fe200000010ff */
[----:B------:R-:W-:Y:S01]  /*63b0*/  STS [R3+0x200], R38 ;  /* 0x0002002603007388 */ /* 0x000fe20000000800 */
[----:B------:R-:W-:Y:S01]  /*63c0*/  @!UP0 ULDC UR7, c[0x0][0x2c4] ;  /* 0x0000b10000078ab9 */ /* 0x000fe20000000800 */
[----:B------:R-:W-:Y:S01]  /*63d0*/  F2FP.BF16.F32.PACK_AB R60, R61, R60 ;  /* 0x0000003c3d3c723e */ /* 0x000fe200000010ff */
[----:B------:R-:W-:Y:S01]  /*63e0*/  UISETP.NE.OR UP2, UPT, UR4, URZ, !UP1 ;  /* 0x0000003f0400728c */ /* 0x000fe2000cf45670 */
[----:B------:R-:W-:Y:S01]  /*63f0*/  F2FP.BF16.F32.PACK_AB R62, R63, R62 ;  /* 0x0000003e3f3e723e */ /* 0x000fe200000010ff */
[----:B------:R-:W-:Y:S01]  /*6400*/  STS [R5], R40 ;  /* 0x0000002805007388 */ /* 0x000fe20000000800 */
        /* <DEDUP_REMOVED lines=12> */
[----:B------:R-:W-:Y:S01]  /*64d0*/  @!UP0 UIMAD UR13, UR6, UR4, URZ ;  /* 0x00000004060d82a4 */ /* 0x000fe2000f8e023f */
[C---:B------:R-:W-:Y:S01]  /*64e0*/  FMUL.FTZ R76, R10.reuse, R76 ;  /* 0x0000004c0a4c7220 */ /* 0x040fe20000410000 */
[----:B------:R-:W-:Y:S01]  /*64f0*/  @UP0 ULDC UR11, c[0x0][0x2c0] ;  /* 0x0000b000000b0ab9 */ /* 0x000fe20000000800 */
[----:B------:R-:W-:Y:S01]  /*6500*/  STS [R15], R48 ;  /* 0x000000300f007388 */ /* 0x000fe20000000800 */
[----:B------:R-:W-:Y:S01]  /*6510*/  UIMAD UR12, UR10, UR13, URZ ;  /* 0x0000000d0a0c72a4 */ /* 0x000fe2000f8e023f */
[C---:B------:R-:W-:Y:S01]  /*6520*/  FMUL.FTZ R77, R10.reuse, R77 ;  /* 0x0000004d0a4d7220 */ /* 0x040fe20000410000 */
[----:B------:R-:W-:Y:S01]  /*6530*/  @!UP2 ULDC UR5, c[0x0][0x2c4] ;  /* 0x0000b1000005aab9 */ /* 0x000fe20000000800 */
[----:B------:R-:W-:Y:S01]  /*6540*/  STS [R15+0x200], R50 ;  /* 0x000200320f007388 */ /* 0x000fe20000000800 */
[----:B------:R-:W-:Y:S01]  /*6550*/  @!UP0 UMOV UR11, 0x1 ;  /* 0x00000001000b8882 */ /* 0x000fe20000000000 */
[----:B------:R-:W-:Y:S01]  /*6560*/  @!UP2 UIMAD UR5, UR10, UR5, URZ ;  /* 0x000000050a05a2a4 */ /* 0x000fe2000f8e023f */
[C---:B------:R-:W-:Y:S01]  /*6570*/  FMUL.FTZ R78, R11.reuse, R78 ;  /* 0x0000004e0b4e7220 */ /* 0x040fe20000410000 */
[----:B------:R-:W-:Y:S01]  /*6580*/  STS [R3+0x1000], R52 ;  /* 0x0010003403007388 */ /* 0x000fe20000000800 */
[----:B------:R-:W-:Y:S01]  /*6590*/  USEL UR12, UR12, URZ, UP2 ;  /* 0x0000003f0c0c7287 */ /* 0x000fe20009000000 */
[C---:B------:R-:W-:Y:S01]  /*65a0*/  FMUL.FTZ R79, R11.reuse, R79 ;  /* 0x0000004f0b4f7220 */ /* 0x040fe20000410000 */
[C---:B------:R-:W-:Y:S01]  /*65b0*/  FMUL.FTZ R82, R11.reuse, R82 ;  /* 0x000000520b527220 */ /* 0x040fe20000410000 */
[----:B------:R-:W-:Y:S01]  /*65c0*/  STS [R3+0x1200], R54 ;  /* 0x0012003603007388 */ /* 0x000fe20000000800 */
[----:B------:R-:W-:Y:S01]  /*65d0*/  UIMAD UR4, UR8, UR11, URZ ;  /* 0x0000000b080472a4 */ /* 0x000fe2000f8e023f */
[C---:B------:R-:W-:Y:S01]  /*65e0*/  FMUL.FTZ R80, R10.reuse, R80 ;  /* 0x000000500a507220 */ /* 0x040fe20000410000 */
[----:B------:R-:W-:Y:S01]  /*65f0*/  FMUL.FTZ R81, R10, R81 ;  /* 0x000000510a517220 */ /* 0x000fe20000410000 */
[----:B------:R-:W-:Y:S01]  /*6600*/  STS [R5+0x1000], R56 ;  /* 0x0010003805007388 */ /* 0x000fe20000000800 */
[----:B------:R-:W-:Y:S01]  /*6610*/  FMUL.FTZ R11, R11, R83 ;  /* 0x000000530b0b7220 */ /* 0x000fe20000410000 */
[----:B------:R-:W-:Y:S01]  /*6620*/  UIMAD UR6, UR9, UR6, UR12 ;  /* 0x00000006090672a4 */ /* 0x000fe2000f8e020c */
[----:B------:R-:W-:Y:S01]  /*6630*/  F2FP.BF16.F32.PACK_AB R76, R77, R76 ;  /* 0x0000004c4d4c723e */ /* 0x000fe200000010ff */
[----:B------:R-:W-:Y:S01]  /*6640*/  STS [R5+0x1200], R58 ;  /* 0x0012003a05007388 */ /* 0x000fe20000000800 */
[----:B------:R-:W-:Y:S01]  /*6650*/  USHF.L.U32 UR13, UR4, 0x6, URZ ;  /* 0x00000006040d7899 */ /* 0x000fe2000800063f */
[----:B------:R-:W-:Y:S01]  /*6660*/  F2FP.BF16.F32.PACK_AB R78, R79, R78 ;  /* 0x0000004e4f4e723e */ /* 0x000fe200000010ff */
[----:B------:R-:W-:Y:S01]  /*6670*/  @!UP2 UMOV UR14, UR5 ;  /* 0x00000005000eac82 */ /* 0x000fe20008000000 */
[----:B------:R-:W-:Y:S01]  /*6680*/  STS [R13+0x1000], R60 ;  /* 0x0010003c0d007388 */ /* 0x000fe20000000800 */
[----:B------:R-:W-:Y:S01]  /*6690*/  F2FP.BF16.F32.PACK_AB R80, R81, R80 ;  /* 0x000000505150723e */ /* 0x000fe200000010ff */
[----:B------:R-:W-:Y:S01]  /*66a0*/  USHF.R.S32.HI UR12, URZ, 0x1f, UR6 ;  /* 0x0000001f3f0c7899 */ /* 0x000fe20008011406 */
[----:B------:R-:W-:Y:S01]  /*66b0*/  F2FP.BF16.F32.PACK_AB R11, R11, R82 ;  /* 0x000000520b0b723e */ /* 0x000fe200000010ff */
[----:B------:R-:W-:Y:S01]  /*66c0*/  STS [R13+0x1200], R62 ;  /* 0x0012003e0d007388 */ /* 0x000fe20000000800 */
[----:B------:R-:W-:Y:S01]  /*66d0*/  @!UP2 USHF.R.S32.HI UR15, URZ, 0x1f, UR5 ;  /* 0x0000001f3f0fa899 */ /* 0x000fe20008011405 */
[----:B-----5:R-:W-:Y:S01]  /*66e0*/  @P2 FMUL.FTZ R7, R7, 0.69314718246459960938 ;  /* 0x3f31721807072820 */ /* 0x020fe20000410000 */
[----:B------:R-:W-:Y:S01]  /*66f0*/  USHF.R.S32.HI UR4, URZ, 0x1f, UR13 ;  /* 0x0000001f3f047899 */ /* 0x000fe2000801140d */
[----:B------:R-:W-:Y:S01]  /*6700*/  STS [R15+0x1000], R64 ;  /* 0x001000400f007388 */ /* 0x000fe20000000800 */
[----:B------:R-:W-:Y:S01]  /*6710*/  UIADD3 UR6, UP1, UP0, UR13, UR14, UR6 ;  /* 0x0000000e0d067290 */ /* 0x000fe2000f83e006 */
[----:B------:R-:W-:Y:S01]  /*6720*/  MOV R10, 0x7f800000 ;  /* 0x7f800000000a7802 */ /* 0x000fe20000000f00 */
[----:B----4-:R-:W-:Y:S01]  /*6730*/  @P2 FFMA.FTZ R12, R0, R17, R7 ;  /* 0x00000011000c2223 */ /* 0x010fe20000010007 */
[----:B------:R-:W-:Y:S01]  /*6740*/  STS [R15+0x1200], R66 ;  /* 0x001200420f007388 */ /* 0x000fe20000000800 */
[----:B------:R-:W-:-:S03]  /*6750*/  UIADD3.X UR12, UR4, UR15, UR12, UP1, UP0 ;  /* 0x0000000f040c7290 */ /* 0x000fc60008fe040c */
        /* <DEDUP_REMOVED lines=8> */
[----:B-1----:R1:W5:Y:S01]  /*67e0*/  @P3 MUFU.LG2 R3, R9 ;  /* 0x0000000900033308 */ /* 0x0023620000000c00 */
[----:B---3--:R-:W3:Y:S08]  /*67f0*/  LDC.64 R4, c[0x0][0x2a0] ;  /* 0x0000a800ff047b82 */ /* 0x008ef00000000a00 */
[----:B-1----:R-:W1:Y:S01]  /*6800*/  LDC.64 R8, c[0x0][0x290] ;  /* 0x0000a400ff087b82 */ /* 0x002e620000000a00 */
[----:B-----5:R-:W-:-:S04]  /*6810*/  @P3 FMUL.FTZ R3, R3, 0.69314718246459960938 ;  /* 0x3f31721803033820 */ /* 0x020fc80000410000 */
[----:B--2---:R-:W-:-:S03]  /*6820*/  @P3 FFMA.FTZ R10, R2, R19, R3 ;  /* 0x00000013020a3223 */ /* 0x004fc60000010003 */
[----:B------:R-:W-:Y:S06]  /*6830*/  BAR.SYNC.DEFER_BLOCKING 0x0 ;  /* 0x0000000000007b1d */ /* 0x000fec0000010000 */
[----:B----4-:R-:W-:Y:S05]  /*6840*/  @P4 BRA `(.L_x_859) ;  /* 0x0000000000484947 */ /* 0x010fea0003800000 */
[----:B------:R-:W-:Y:S01]  /*6850*/  UIMAD UR4, UR8, -0x40, UR7 ;  /* 0xffffffc0080478a4 */ /* 0x000fe2000f8e0207 */
[----:B------:R-:W-:-:S05]  /*6860*/  VIADD R14, R127, 0x8 ;  /* 0x000000087f0e7836 */ /* 0x000fca0000000000 */
[----:B------:R-:W-:Y:S02]  /*6870*/  ISETP.GE.AND P3, PT, R127, UR4, PT ;  /* 0x000000047f007c0c */ /* 0x000fe4000bf66270 */
[----:B------:R-:W-:-:S11]  /*6880*/  ISETP.GE.AND P2, PT, R14, UR4, PT ;  /* 0x000000040e007c0c */ /* 0x000fd6000bf46270 */
[----:B------:R-:W2:Y:S01]  /*6890*/  @!P3 LDC.64 R6, c[0x0][0x2b0] ;  /* 0x0000ac00ff06bb82 */ /* 0x000ea20000000a00 */
[----:B------:R-:W-:Y:S02]  /*68a0*/  @!P3 IMAD R0, R127, UR11, RZ ;  /* 0x0000000b7f00bc24 */ /* 0x000fe4000f8e02ff */
[----:B------:R-:W-:-:S03]  /*68b0*/  @!P2 IMAD R14, R14, UR11, RZ ;  /* 0x0000000b0e0eac24 */ /* 0x000fc6000f8e02ff */
[----:B------:R-:W-:Y:S02]  /*68c0*/  @!P3 IADD3 R11, P1, R0, UR6, RZ ;  /* 0x00000006000bbc10 */ /* 0x000fe4000ff3e0ff */
[----:B------:R-:W4:Y:S01]  /*68d0*/  @!P2 LDC.64 R2, c[0x0][0x2b0] ;  /* 0x0000ac00ff02ab82 */ /* 0x000f220000000a00 */
[----:B------:R-:W-:Y:S02]  /*68e0*/  @!P2 IADD3 R13, P0, R14, UR6, RZ ;  /* 0x000000060e0dac10 */ /* 0x000fe4000ff1e0ff */
[----:B------:R-:W-:Y:S02]  /*68f0*/  @!P3 LEA.HI.X.SX32 R0, R0, UR12, 0x1, P1 ;  /* 0x0000000c0000bc11 */ /* 0x000fe400088f0eff */
[----:B------:R-:W-:Y:S02]  /*6900*/  @!P2 LEA.HI.X.SX32 R14, R14, UR12, 0x1, P0 ;  /* 0x0000000c0e0eac11 */ /* 0x000fe400080f0eff */
[----:B--2---:R-:W-:-:S04]  /*6910*/  @!P3 LEA R6, P1, R11, R6, 0x2 ;  /* 0x000000060b06b211 */ /* 0x004fc800078210ff */
[----:B------:R-:W-:Y:S02]  /*6920*/  @!P3 LEA.HI.X R7, R11, R7, R0, 0x2, P1 ;  /* 0x000000070b07b211 */ /* 0x000fe400008f1400 */
[----:B----4-:R-:W-:-:S03]  /*6930*/  @!P2 LEA R2, P0, R13, R2, 0x2 ;  /* 0x000000020d02a211 */ /* 0x010fc600078010ff */
[----:B------:R2:W-:Y:S01]  /*6940*/  @!P3 STG.E desc[UR32][R6.64], R10 ;  /* 0x0000000a0600b986 */ /* 0x0005e2000c101920 */
[----:B------:R-:W-:-:S05]  /*6950*/  @!P2 LEA.HI.X R3, R13, R3, R14, 0x2, P0 ;  /* 0x000000030d03a211 */ /* 0x000fca00000f140e */
[----:B------:R2:W-:Y:S04]  /*6960*/  @!P2 STG.E desc[UR32][R2.64], R12 ;  /* 0x0000000c0200a986 */ /* 0x0005e8000c101920 */
.L_x_859:
[----:B------:R-:W-:Y:S05]  /*6970*/  BSYNC B0 ;  /* 0x0000000000007941 */ /* 0x000fea0003800000 */
.L_x_858:
[----:B------:R-:W-:Y:S01]  /*6980*/  USHF.R.S32.HI UR4, URZ, 0x1f, UR10 ;  /* 0x0000001f3f047899 */ /* 0x000fe2000801140a */
[--C-:B------:R-:W-:Y:S01]  /*6990*/  SHF.R.S32.HI R125, RZ, 0x1f, R124.reuse ;  /* 0x0000001fff7d7819 */ /* 0x100fe2000001147c */
[----:B--2---:R-:W2:Y:S01]  /*69a0*/  LDC.64 R2, c[0x0][0x298] ;  /* 0x0000a600ff027b82 */ /* 0x004ea20000000a00 */
[----:B------:R-:W4:Y:S03]  /*69b0*/  LDS.128 R24, [R115] ;  /* 0x0000000073187984 */ /* 0x000f260000000c00 */
[C---:B-1----:R-:W-:Y:S01]  /*69c0*/  IMAD R0, R8.reuse, UR4, RZ ;  /* 0x0000000408007c24 */ /* 0x042fe2000f8e02ff */
[----:B------:R-:W1:Y:S01]  /*69d0*/  LDS.128 R16, [R115+0x1000] ;  /* 0x0010000073107984 */ /* 0x000e620000000c00 */
[----:B------:R-:W-:Y:S01]  /*69e0*/  IMAD.WIDE.U32 R6, R8, UR10, R124 ;  /* 0x0000000a08067c25 */ /* 0x000fe2000f8e007c */
[----:B------:R-:W-:Y:S02]  /*69f0*/  USHF.R.S32.HI UR4, URZ, 0x1f, UR9 ;  /* 0x0000001f3f047899 */ /* 0x000fe40008011409 */
[----:B------:R-:W-:Y:S01]  /*6a00*/  LDS.128 R20, [R115+0x800] ;  /* 0x0008000073147984 */ /* 0x000fe20000000c00 */
[----:B------:R-:W-:-:S03]  /*6a10*/  IMAD R0, R9, UR10, R0 ;  /* 0x0000000a09007c24 */ /* 0x000fc6000f8e0200 */
[----:B------:R-:W5:Y:S02]  /*6a20*/  LDS.128 R8, [R115+0x2000] ;  /* 0x0020000073087984 */ /* 0x000f640000000c00 */
[----:B------:R-:W-:Y:S01]  /*6a30*/  IADD3 R7, R7, R0, RZ ;  /* 0x0000000007077210 */ /* 0x000fe20007ffe0ff */
[C---:B---3--:R-:W-:Y:S01]  /*6a40*/  IMAD R0, R4.reuse, UR4, RZ ;  /* 0x0000000404007c24 */ /* 0x048fe2000f8e02ff */
[----:B------:R-:W3:Y:S01]  /*6a50*/  LDS.128 R12, [R115+0x1800] ;  /* 0x00180000730c7984 */ /* 0x000ee20000000c00 */
[----:B------:R-:W-:Y:S02]  /*6a60*/  ULDC.64 UR4, c[0x0][0x280] ;  /* 0x0000a00000047ab9 */ /* 0x000fe40000000a00 */
[----:B------:R-:W-:Y:S01]  /*6a70*/  IMAD R0, R5, UR9, R0 ;  /* 0x0000000905007c24 */ /* 0x000fe2000f8e0200 */
[----:B------:R-:W3:Y:S01]  /*6a80*/  LDS.128 R28, [R115+0x2800] ;  /* 0x00280000731c7984 */ /* 0x000ee20000000c00 */
[----:B------:R-:W-:-:S05]  /*6a90*/  IMAD.WIDE.U32 R4, R4, UR9, R6 ;  /* 0x0000000904047c25 */ /* 0x000fca000f8e0006 */
[----:B------:R-:W-:Y:S01]  /*6aa0*/  IADD3 R5, R5, R0, RZ ;  /* 0x0000000005057210 */ /* 0x000fe20007ffe0ff */
[----:B--2---:R-:W-:-:S04]  /*6ab0*/  IMAD R0, R129, R2, RZ ;  /* 0x0000000281007224 */ /* 0x004fc800078e02ff */
        /* <DEDUP_REMOVED lines=8> */
[----:B-1----:R-:W-:Y:S04]  /*6b40*/  STG.E.128 desc[UR32][R6.64+0x40], R16 ;  /* 0x0000401006007986 */ /* 0x002fe8000c101d20 */
[----:B-----5:R-:W-:Y:S04]  /*6b50*/  STG.E.128 desc[UR32][R6.64+0x80], R8 ;  /* 0x0000800806007986 */ /* 0x020fe8000c101d20 */
[----:B------:R-:W-:Y:S04]  /*6b60*/  STG.E.128 desc[UR32][R4.64], R20 ;  /* 0x0000001404007986 */ /* 0x000fe8000c101d20 */
[----:B---3--:R-:W-:Y:S04]  /*6b70*/  STG.E.128 desc[UR32][R4.64+0x40], R12 ;  /* 0x0000400c04007986 */ /* 0x008fe8000c101d20 */
[----:B------:R-:W-:Y:S01]  /*6b80*/  STG.E.128 desc[UR32][R4.64+0x80], R28 ;  /* 0x0000801c04007986 */ /* 0x000fe2000c101d20 */
[----:B------:R-:W-:Y:S05]  /*6b90*/  EXIT ;  /* 0x000000000000794d */ /* 0x000fea0003800000 */
.L_x_852:
[----:B------:R-:W-:Y:S01]  /*6ba0*/  LEA.HI R6, R15, R2, RZ, 0x2 ;  /* 0x000000020f067211 */ /* 0x000fe200078f10ff */
[----:B------:R-:W-:Y:S01]  /*6bb0*/  ULDC.64 UR4, c[0x0][0x290] ;  /* 0x0000a40000047ab9 */ /* 0x000fe20000000a00 */
[----:B------:R-:W-:Y:S01]  /*6bc0*/  SHF.R.S32.HI R0, RZ, 0x1f, R19 ;  /* 0x0000001fff007819 */ /* 0x000fe20000011413 */
[----:B------:R-:W-:Y:S01]  /*6bd0*/  ULDC.U8 UR7, c[0x0][0x3d9] ;  /* 0x0000f64000077ab9 */ /* 0x000fe20000000000 */
[----:B------:R-:W-:Y:S01]  /*6be0*/  LOP3.LUT R3, R6, 0x1ffffffc, RZ, 0xc0, !PT ;  /* 0x1ffffffc06037812 */ /* 0x000fe200078ec0ff */
[----:B------:R-:W1:Y:S01]  /*6bf0*/  LDC.64 R4, c[0x0][0x298] ;  /* 0x0000a600ff047b82 */ /* 0x000e620000000a00 */
[----:B------:R-:W-:Y:S01]  /*6c00*/  UISETP.NE.AND UP1, UPT, UR7, URZ, UPT ;  /* 0x0000003f0700728c */ /* 0x000fe2000bf25270 */
[----:B------:R-:W-:Y:S01]  /*6c10*/  IMAD R0, R0, UR4, RZ ;  /* 0x0000000400007c24 */ /* 0x000fe2000f8e02ff */
[----:B------:R-:W-:Y:S01]  /*6c20*/  ULDC.U8 UR9, c[0x0][0x3d8] ;  /* 0x0000f60000097ab9 */ /* 0x000fe20000000000 */
[----:B------:R-:W-:Y:S01]  /*6c30*/  IMAD.IADD R8, R2, 0x1, -R3 ;  /* 0x0000000102087824 */ /* 0x000fe200078e0a03 */
[----:B------:R-:W-:Y:S01]  /*6c40*/  SHF.R.S32.HI R3, RZ, 0x1f, R16 ;  /* 0x0000001fff037819 */ /* 0x000fe20000011410 */
[C---:B------:R-:W-:Y:S01]  /*6c50*/  IMAD R7, R19.reuse, UR5, R0 ;  /* 0x0000000513077c24 */ /* 0x040fe2000f8e0200 */
[----:B------:R-:W-:Y:S01]  /*6c60*/  SHF.R.S32.HI R6, RZ, 0x2, R6 ;  /* 0x00000002ff067819 */ /* 0x000fe20000011406 */
[----:B------:R-:W-:Y:S01]  /*6c70*/  IMAD.SHL.U32 R8, R8, 0x8, RZ ;  /* 0x0000000808087824 */ /* 0x000fe200078e00ff */
[----:B------:R-:W-:Y:S01]  /*6c80*/  ISETP.NE.AND P1, PT, RZ, UR9, PT ;  /* 0x00000009ff007c0c */ /* 0x000fe2000bf25270 */
[----:B------:R-:W-:Y:S01]  /*6c90*/  BSSY B0, `(.L_x_860) ;  /* 0x000003e000007945 */ /* 0x000fe20003800000 */
[----:B------:R-:W-:Y:S01]  /*6ca0*/  LOP3.LUT P3, RZ, R2, 0x3, RZ, 0xc0, !PT ;  /* 0x0000000302ff7812 */ /* 0x000fe2000786c0ff */
[----:B------:R-:W-:Y:S01]  /*6cb0*/  @!UP1 UISETP.NE.AND UP0, UPT, UR9, URZ, UPT ;  /* 0x0000003f0900928c */ /* 0x000fe2000bf05270 */
[--C-:B------:R-:W-:Y:S01]  /*6cc0*/  SHF.R.S32.HI R9, RZ, 0x1f, R8.reuse ;  /* 0x0000001fff097819 */ /* 0x100fe20000011408 */
[----:B------:R-:W-:Y:S01]  /*6cd0*/  @UP1 ULDC UR8, c[0x0][0x2c0] ;  /* 0x0000b00000081ab9 */ /* 0x000fe20000000800 */
[----:B------:R-:W-:Y:S01]  /*6ce0*/  ISETP.EQ.AND P1, PT, RZ, UR7, P1 ;  /* 0x00000007ff007c0c */ /* 0x000fe20008f22270 */
[----:B------:R-:W-:Y:S01]  /*6cf0*/  @UP1 UIMAD UR8, UR19, UR8, URZ ;  /* 0x00000008130812a4 */ /* 0x000fe2000f8e023f */
        /* <DEDUP_REMOVED lines=12> */
[----:B------:R-:W-:Y:S01]  /*6dc0*/  IMAD.IADD R11, R0, 0x1, R11 ;  /* 0x00000001000b7824 */ /* 0x000fe200078e020b */
[----:B------:R-:W-:Y:S01]  /*6dd0*/  @UP1 ULDC UR6, c[0x0][0x2c0] ;  /* 0x0000b00000061ab9 */ /* 0x000fe20000000800 */
[-C--:B-1----:R-:W-:Y:S01]  /*6de0*/  IMAD R0, R9, R4.reuse, RZ ;  /* 0x0000000409007224 */ /* 0x082fe200078e02ff */
[----:B------:R-:W-:Y:S01]  /*6df0*/  @!UP1 UMOV UR6, 0x1 ;  /* 0x0000000100069882 */ /* 0x000fe20000000000 */
[----:B------:R-:W-:Y:S01]  /*6e00*/  IMAD R3, R19, UR4, RZ ;  /* 0x0000000413037c24 */ /* 0x000fe2000f8e02ff */
[----:B------:R-:W-:Y:S01]  /*6e10*/  ULDC.64 UR4, c[0x0][0x280] ;  /* 0x0000a00000047ab9 */ /* 0x000fe20000000a00 */
[C---:B------:R-:W-:Y:S02]  /*6e20*/  IMAD R0, R8.reuse, R5, R0 ;  /* 0x0000000508007224 */ /* 0x040fe400078e0200 */
[----:B------:R-:W-:Y:S01]  /*6e30*/  IMAD.WIDE.U32 R8, R8, R4, R10 ;  /* 0x0000000408087225 */ /* 0x000fe200078e000a */
[----:B------:R-:W-:-:S03]  /*6e40*/  SEL R3, R3, RZ, !P1 ;  /* 0x000000ff03037207 */ /* 0x000fc60004800000 */
[----:B------:R-:W-:Y:S01]  /*6e50*/  IMAD.IADD R9, R0, 0x1, R9 ;  /* 0x0000000100097824 */ /* 0x000fe200078e0209 */
[----:B------:R-:W-:Y:S01]  /*6e60*/  LEA R2, P0, R8, UR4, 0x1 ;  /* 0x0000000408027c11 */ /* 0x000fe2000f8008ff */
[----:B------:R-:W-:Y:S02]  /*6e70*/  IMAD R16, R16, UR8, R3 ;  /* 0x0000000810107c24 */ /* 0x000fe4000f8e0203 */
[----:B------:R-:W-:Y:S01]  /*6e80*/  IMAD R19, R19, UR19, RZ ;  /* 0x0000001313137c24 */ /* 0x000fe2000f8e02ff */
[----:B------:R-:W-:Y:S01]  /*6e90*/  LEA.HI.X R3, R8, UR5, R9, 0x1, P0 ;  /* 0x0000000508037c11 */ /* 0x000fe200080f0c09 */
[C---:B------:R-:W-:Y:S01]  /*6ea0*/  IMAD R9, R89.reuse, UR6, RZ ;  /* 0x0000000659097c24 */ /* 0x040fe2000f8e02ff */
[----:B------:R-:W-:Y:S01]  /*6eb0*/  LEA R10, P0, R4, R2, 0x6 ;  /* 0x00000002040a7211 */ /* 0x000fe200078030ff */
[----:B------:R-:W-:Y:S01]  /*6ec0*/  VIADD R8, R6, 0x20 ;  /* 0x0000002006087836 */ /* 0x000fe20000000000 */
[----:B------:R-:W-:Y:S01]  /*6ed0*/  IADD3 R89, -R89, UR19, RZ ;  /* 0x0000001359597c10 */ /* 0x000fe2000fffe1ff */
[----:B------:R1:W-:Y:S01]  /*6ee0*/  STG.E.128 desc[UR32][R2.64], RZ ;  /* 0x000000ff02007986 */ /* 0x0003e2000c101d20 */
[----:B------:R-:W-:-:S02]  /*6ef0*/  LEA.HI.X R11, R4, R3, R5, 0x6, P0 ;  /* 0x00000003040b7211 */ /* 0x000fc400000f3405 */
[----:B------:R-:W-:Y:S01]  /*6f00*/  ISETP.GE.OR P4, PT, R6, R89, P3 ;  /* 0x000000590600720c */ /* 0x000fe20001f86670 */
[----:B------:R1:W-:Y:S01]  /*6f10*/  STG.E.128 desc[UR32][R2.64+0x40], RZ ;  /* 0x000040ff02007986 */ /* 0x0003e2000c101d20 */
[----:B------:R-:W-:Y:S02]  /*6f20*/  SHF.R.S32.HI R0, RZ, 0x1f, R19 ;  /* 0x0000001fff007819 */ /* 0x000fe40000011413 */
[----:B------:R-:W-:Y:S01]  /*6f30*/  SEL R19, R19, RZ, P1 ;  /* 0x000000ff13137207 */ /* 0x000fe20000800000 */
[----:B------:R1:W-:Y:S01]  /*6f40*/  STG.E.128 desc[UR32][R2.64+0x80], RZ ;  /* 0x000080ff02007986 */ /* 0x0003e2000c101d20 */
[----:B------:R-:W-:Y:S02]  /*6f50*/  SEL R0, R0, RZ, P1 ;  /* 0x000000ff00007207 */ /* 0x000fe40000800000 */
[----:B------:R-:W-:Y:S01]  /*6f60*/  IADD3 R19, P2, P1, R9, R19, R16 ;  /* 0x0000001309137210 */ /* 0x000fe2000795e010 */
[----:B------:R1:W-:Y:S01]  /*6f70*/  STG.E.128 desc[UR32][R10.64], RZ ;  /* 0x000000ff0a007986 */ /* 0x0003e2000c101d20 */
[----:B------:R-:W-:-:S02]  /*6f80*/  SHF.R.S32.HI R9, RZ, 0x1f, R9 ;  /* 0x0000001fff097819 */ /* 0x000fc40000011409 */
[----:B------:R-:W-:Y:S01]  /*6f90*/  SHF.R.S32.HI R16, RZ, 0x1f, R16 ;  /* 0x0000001fff107819 */ /* 0x000fe20000011410 */
[----:B------:R1:W-:Y:S01]  /*6fa0*/  STG.E.128 desc[UR32][R10.64+0x40], RZ ;  /* 0x000040ff0a007986 */ /* 0x0003e2000c101d20 */
[----:B------:R-:W-:Y:S02]  /*6fb0*/  ISETP.GE.OR P3, PT, R8, R89, P3 ;  /* 0x000000590800720c */ /* 0x000fe40001f66670 */
[----:B------:R-:W-:Y:S01]  /*6fc0*/  IADD3.X R0, R9, R0, R16, P2, P1 ;  /* 0x0000000009007210 */ /* 0x000fe200017e2410 */
[----:B------:R1:W-:Y:S01]  /*6fd0*/  STG.E.128 desc[UR32][R10.64+0x80], RZ ;  /* 0x000080ff0a007986 */ /* 0x0003e2000c101d20 */
[----:B------:R-:W-:Y:S09]  /*6fe0*/  @P4 BRA `(.L_x_861) ;  /* 0x0000000000204947 */ /* 0x000ff20003800000 */
        /* <DEDUP_REMOVED lines=8> */
.L_x_861:
[----:B------:R-:W-:Y:S05]  /*7070*/  BSYNC B0 ;  /* 0x0000000000007941 */ /* 0x000fea0003800000 */
.L_x_860:
[----:B------:R-:W-:Y:S05]  /*7080*/  @P3 EXIT ;  /* 0x000000000000394d */ /* 0x000fea0003800000 */
[----:B------:R-:W-:Y:S01]  /*7090*/  IMAD R8, R8, UR6, RZ ;  /* 0x0000000608087c24 */ /* 0x000fe2000f8e02ff */
[----:B------:R-:W-:Y:S01]  /*70a0*/  ULDC.64 UR4, c[0x0][0x2b0] ;  /* 0x0000ac0000047ab9 */ /* 0x000fe20000000a00 */
[----:B--2---:R-:W-:-:S03]  /*70b0*/  IMAD.MOV.U32 R5, RZ, RZ, 0x7f800000 ;  /* 0x7f800000ff057424 */ /* 0x004fc600078e00ff */
[----:B------:R-:W-:-:S04]  /*70c0*/  IADD3 R19, P0, R8, R19, RZ ;  /* 0x0000001308137210 */ /* 0x000fc80007f1e0ff */
[----:B------:R-:W-:Y:S02]  /*70d0*/  LEA.HI.X.SX32 R0, R8, R0, 0x1, P0 ;  /* 0x0000000008007211 */ /* 0x000fe400000f0eff */
[----:B-1----:R-:W-:-:S04]  /*70e0*/  LEA R2, P0, R19, UR4, 0x2 ;  /* 0x0000000413027c11 */ /* 0x002fc8000f8010ff */
[----:B------:R-:W-:-:S05]  /*70f0*/  LEA.HI.X R3, R19, UR5, R0, 0x2, P0 ;  /* 0x0000000513037c11 */ /* 0x000fca00080f1400 */
[----:B------:R-:W-:Y:S01]  /*7100*/  STG.E desc[UR32][R2.64], R5 ;  /* 0x0000000502007986 */ /* 0x000fe2000c101920 */
[----:B------:R-:W-:Y:S05]  /*7110*/  EXIT ;  /* 0x000000000000794d */ /* 0x000fea0003800000 */
.L_x_862:
        /* <DEDUP_REMOVED lines=14> */
.L_x_1160:


//--------------------- .text._ZN5flash16flash_fwd_kernelI23Flash_fwd_kernel_traitsILi96ELi64ELi64ELi4ELb0ELb0EN7cutlass10bfloat16_tE19Flash_kernel_traitsILi96ELi64ELi64ELi4ES3_EELb0ELb1ELb0ELb0ELb1ELb1ELb1ELb0EEEvNS_16Flash_fwd_paramsE --------------------------
	.section	.text._ZN5flash16flash_fwd_kernelI23Flash_fwd_kernel_traitsILi96ELi64ELi64ELi4ELb0ELb0EN7cutlass10bfloat16_tE19Flash_kernel_traitsILi96ELi64ELi64ELi4ES3_EELb0ELb1ELb0ELb0ELb1ELb1ELb1ELb0EEEvNS_16Flash_fwd_paramsE,"ax",@progbits
	.align	128
        .global         _ZN5flash16flash_fwd_kernelI23Flash_fwd_kernel_traitsILi96ELi64ELi64ELi4ELb0ELb0EN7cutlass10bfloat16_tE19Flash_kernel_traitsILi96ELi64ELi64ELi4ES3_EELb0ELb1ELb0ELb0ELb1ELb1ELb1ELb0EEEvNS_16Flash_fwd_paramsE
        .type           _ZN5flash16flash_fwd_kernelI23Flash_fwd_kernel_traitsILi96ELi64ELi64ELi4ELb0ELb0EN7cutlass10bfloat16_tE19Flash_kernel_traitsILi96ELi64ELi64ELi4ES3_EELb0ELb1ELb0ELb0ELb1ELb1ELb1ELb0EEEvNS_16Flash_fwd_paramsE,@function
        .size           _ZN5flash16flash_fwd_kernelI23Flash_fwd_kernel_traitsILi96ELi64ELi64ELi4ELb0ELb0EN7cutlass10bfloat16_tE19Flash_kernel_traitsILi96ELi64ELi64ELi4ES3_EELb0ELb1ELb0ELb0ELb1ELb1ELb1ELb0EEEvNS_16Flash_fwd_paramsE,(.L_x_1161 - _ZN5flash16flash_fwd_kernelI23Flash_fwd_kernel_traitsILi96ELi64ELi64ELi4ELb0ELb0EN7cutlass10bfloat16_tE19Flash_kernel_traitsILi96ELi64ELi64ELi4ES3_EELb0ELb1ELb0ELb0ELb1ELb1ELb1ELb0EEEvNS_16Flash_fwd_paramsE)
        .other          _ZN5flash16flash_fwd_kernelI23Flash_fwd_kernel_traitsILi96ELi64ELi64ELi4ELb0ELb0EN7cutlass10bfloat16_tE19Flash_kernel_traitsILi96ELi64ELi64ELi4ES3_EELb0ELb1ELb0ELb0ELb1ELb1ELb1ELb0EEEvNS_16Flash_fwd_paramsE,@"STO_CUDA_ENTRY STV_DEFAULT"
_ZN5flash16flash_fwd_kernelI23Flash_fwd_kernel_traitsILi96ELi64ELi64ELi4ELb0ELb0EN7cutlass10bfloat16_tE19Flash_kernel_traitsILi96ELi64ELi64ELi4ES3_EELb0ELb1ELb0ELb0ELb1ELb1ELb1ELb0EEEvNS_16Flash_fwd_paramsE:
.text._ZN5flash16flash_fwd_kernelI23Flash_fwd_kernel_traitsILi96ELi64ELi64ELi4ELb0ELb0EN7cutlass10bfloat16_tE19Flash_kernel_traitsILi96ELi64ELi64ELi4ES3_EELb0ELb1ELb0ELb0ELb1ELb1ELb1ELb0EEEvNS_16Flash_fwd_paramsE:
        /* <DEDUP_REMOVED lines=51> */
[CC--:B------:R-:W-:Y:S01]  /*0330*/  LEA.HI R3, R7.reuse, R2.reuse, RZ, 0x4 ;  /* 0x0000000207037211 */ /* 0x0c0fe200078f20ff */
[----:B------:R-:W-:Y:S01]  /*0340*/  ULDC.64 UR10, c[0x0][0x268] ;  /* 0x00009a00000a7ab9 */ /* 0x000fe20000000a00 */
[----:B------:R-:W-:Y:S01]  /*0350*/  SHF.R.S32.HI R20, RZ, 0x2, R13 ;  /* 0x00000002ff147819 */ /* 0x000fe2000001140d */
[----:B------:R-:W-:Y:S01]  /*0360*/  USHF.L.U32 UR14, UR8, 0x6, URZ ;  /* 0x00000006080e7899 */ /* 0x000fe2000800063f */
[----:B------:R-:W-:Y:S01]  /*0370*/  LEA.HI R10, R7, R2, RZ, 0x3 ;  /* 0x00000002070a7211 */ /* 0x000fe200078f18ff */
[----:B------:R-:W-:Y:S01]  /*0380*/  USHF.L.U64.HI UR15, UR8, 0x6, UR9 ;  /* 0x00000006080f7899 */ /* 0x000fe20008010209 */
[----:B------:R-:W-:-:S02]  /*0390*/  SHF.R.S32.HI R21, RZ, 0x1f, R20 ;  /* 0x0000001fff157819 */ /* 0x000fc40000011414 */
[----:B------:R-:W-:Y:S02]  /*03a0*/  IADD3 R11, P0, R20, R5, RZ ;  /* 0x00000005140b7210 */ /* 0x000fe40007f1e0ff */
[----:B------:R-:W-:Y:S01]  /*03b0*/  LOP3.LUT R15, R13, 0xfffffffc, RZ, 0xc0, !PT ;  /* 0xfffffffc0d0f7812 */ /* 0x000fe200078ec0ff */
[----:B------:R-:W-:Y:S01]  /*03c0*/  IMAD.WIDE R136, R137, 0x40, R20 ;  /* 0x0000004089887825 */ /* 0x000fe200078e0214 */
[----:B------:R-:W-:Y:S02]  /*03d0*/  LEA.HI.X.SX32 R5, R5, R21, 0x1, P0 ;  /* 0x0000001505057211 */ /* 0x000fe400000f0eff */
[----:B------:R-:W-:Y:S01]  /*03e0*/  SHF.R.S32.HI R21, RZ, 0x3, R10 ;  /* 0x00000003ff157819 */ /* 0x000fe2000001140a */
[----:B------:R-:W-:Y:S01]  /*03f0*/  IMAD.IADD R134, R2, 0x1, -R15 ;  /* 0x0000000102867824 */ /* 0x000fe200078e0a0f */
[----:B------:R-:W-:Y:S02]  /*0400*/  LEA.HI R24, R13, R20, RZ, 0x1 ;  /* 0x000000140d187211 */ /* 0x000fe400078f08ff */
[----:B-1----:R-:W-:Y:S01]  /*0410*/  IABS R0, R9 ;  /* 0x0000000900007213 */ /* 0x002fe20000000000 */
[----:B------:R-:W-:Y:S01]  /*0420*/  IMAD.SHL.U32 R21, R21, 0x40, RZ ;  /* 0x0000004015157824 */ /* 0x000fe200078e00ff */
[----:B------:R-:W-:Y:S01]  /*0430*/  LOP3.LUT R24, R24, 0x7fffffe, RZ, 0xc0, !PT ;  /* 0x07fffffe18187812 */ /* 0x000fe200078ec0ff */
[----:B------:R-:W-:Y:S01]  /*0440*/  IMAD.SHL.U32 R134, R134, 0x8, RZ ;  /* 0x0000000886867824 */ /* 0x000fe200078e00ff */
[----:B------:R-:W1:Y:S01]  /*0450*/  I2F.RP R6, R0 ;  /* 0x0000000000067306 */ /* 0x000e620000209400 */
[----:B------:R-:W-:-:S02]  /*0460*/  LEA.HI R90, R7, R2, RZ, 0x5 ;  /* 0x00000002075a7211 */ /* 0x000fc400078f28ff */
[----:B------:R-:W-:Y:S01]  /*0470*/  LOP3.LUT R21, R21, 0xc0, RZ, 0xc0, !PT ;  /* 0x000000c015157812 */ /* 0x000fe200078ec0ff */
[----:B------:R-:W-:Y:S01]  /*0480*/  IMAD.IADD R24, R20, 0x1, -R24 ;  /* 0x0000000114187824 */ /* 0x000fe200078e0a18 */
[----:B------:R-:W-:Y:S02]  /*0490*/  SHF.R.S32.HI R89, RZ, 0x5, R90 ;  /* 0x00000005ff597819 */ /* 0x000fe4000001145a */
[----:B------:R-:W-:Y:S02]  /*04a0*/  LOP3.LUT R15, R21, 0x18, R134, 0xf8, !PT ;  /* 0x00000018150f7812 */ /* 0x000fe400078ef886 */
[----:B------:R-:W-:Y:S01]  /*04b0*/  SHF.R.U32.HI R12, RZ, 0x3, R21 ;  /* 0x00000003ff0c7819 */ /* 0x000fe20000011615 */
[----:B------:R-:W-:Y:S01]  /*04c0*/  IMAD R125, R89, 0x8, R24 ;  /* 0x00000008597d7824 */ /* 0x000fe200078e0218 */
[--C-:B------:R-:W-:Y:S02]  /*04d0*/  SHF.R.S32.HI R135, RZ, 0x1f, R134.reuse ;  /* 0x0000001fff877819 */ /* 0x100fe40000011486 */
[----:B------:R-:W-:Y:S01]  /*04e0*/  LOP3.LUT R12, R15, R12, RZ, 0x3c, !PT ;  /* 0x0000000c0f0c7212 */ /* 0x000fe200078e3cff */
[----:B-1----:R-:W1:Y:S01]  /*04f0*/  MUFU.RCP R18, R6 ;  /* 0x0000000600127308 */ /* 0x002e620000001000 */
[----:B------:R-:W-:Y:S01]  /*0500*/  LOP3.LUT R15, R3, 0xfffffff0, RZ, 0xc0, !PT ;  /* 0xfffffff0030f7812 */ /* 0x000fe200078ec0ff */
[----:B------:R-:W-:-:S04]  /*0510*/  IMAD.WIDE.U32 R24, R17, UR4, R134 ;  /* 0x0000000411187c25 */ /* 0x000fc8000f8e0086 */
[----:B------:R-:W-:Y:S01]  /*0520*/  IMAD.IADD R22, R2, 0x1, -R15 ;  /* 0x0000000102167824 */ /* 0x000fe200078e0a0f */
[----:B------:R-:W-:Y:S01]  /*0530*/  SHF.R.S32.HI R15, RZ, 0x1f, R17 ;  /* 0x0000001fff0f7819 */ /* 0x000fe20000011411 */
[----:B------:R-:W-:Y:S02]  /*0540*/  IMAD.U32 R125, R125, 0x20, R12 ;  /* 0x000000207d7d7824 */ /* 0x000fe400078e000c */
[----:B------:R-:W-:Y:S01]  /*0550*/  IMAD.WIDE.U32 R26, R11, UR8, R134 ;  /* 0x000000080b1a7c25 */ /* 0x000fe2000f8e0086 */
[----:B------:R-:W-:-:S03]  /*0560*/  SHF.R.S32.HI R7, RZ, 0x1f, R22 ;  /* 0x0000001fff077819 */ /* 0x000fc60000011416 */
[----:B------:R-:W-:Y:S01]  /*0570*/  IMAD R12, R15, UR4, RZ ;  /* 0x000000040f0c7c24 */ /* 0x000fe2000f8e02ff */
[----:B------:R-:W-:Y:S01]  /*0580*/  LEA.HI R8, R7, R22, RZ, 0x3 ;  /* 0x0000001607087211 */ /* 0x000fe200078f18ff */
[----:B-1----:R-:W-:Y:S01]  /*0590*/  VIADD R18, R18, 0xffffffe ;  /* 0x0ffffffe12127836 */ /* 0x002fe20000000000 */
[----:B------:R-:W-:Y:S01]  /*05a0*/  SHF.R.S32.HI R6, RZ, 0x4, R3 ;  /* 0x00000004ff067819 */ /* 0x000fe20000011403 */
[----:B------:R-:W-:Y:S01]  /*05b0*/  IMAD R12, R17, UR5, R12 ;  /* 0x00000005110c7c24 */ /* 0x000fe2000f8e020c */
[----:B------:R-:W-:Y:S01]  /*05c0*/  ULDC.64 UR4, c[0x0][0x258] ;  /* 0x0000960000047ab9 */ /* 0x000fe20000000a00 */
[----:B------:R-:W1:Y:S01]  /*05d0*/  F2I.FTZ.U32.TRUNC.NTZ R19, R18 ;  /* 0x0000001200137305 */ /* 0x000e62000021f000 */
[----:B------:R-:W-:Y:S01]  /*05e0*/  LEA.HI R14, R3, R6, RZ, 0x1 ;  /* 0x00000006030e7211 */ /* 0x000fe200078f08ff */
[----:B------:R-:W-:Y:S01]  /*05f0*/  IMAD.IADD R25, R25, 0x1, R12 ;  /* 0x0000000119197824 */ /* 0x000fe200078e020c */
[----:B------:R-:W-:Y:S01]  /*0600*/  LOP3.LUT R3, R10, 0xfffffff8, RZ, 0xc0, !PT ;  /* 0xfffffff80a037812 */ /* 0x000fe200078ec0ff */
[----:B------:R-:W-:Y:S01]  /*0610*/  IMAD.SHL.U32 R8, R8, 0x20, RZ ;  /* 0x0000002008087824 */ /* 0x000fe200078e00ff */
[----:B------:R-:W-:Y:S01]  /*0620*/  LOP3.LUT R14, R14, 0xfffffffe, RZ, 0xc0, !PT ;  /* 0xfffffffe0e0e7812 */ /* 0x000fe200078ec0ff */
[----:B------:R-:W-:-:S03]  /*0630*/  IMAD.WIDE.U32 R24, R4, UR4, R24 ;  /* 0x0000000404187c25 */ /* 0x000fc6000f8e0018 */
[----:B------:R-:W-:Y:S01]  /*0640*/  LOP3.LUT R94, R8, 0xffffff00, RZ, 0xc0, !PT ;  /* 0xffffff00085e7812 */ /* 0x000fe200078ec0ff */
[----:B------:R-:W-:Y:S01]  /*0650*/  IMAD.IADD R14, R6, 0x1, -R14 ;  /* 0x00000001060e7824 */ /* 0x000fe200078e0a0e */
[----:B------:R-:W-:Y:S01]  /*0660*/  IABS R6, R4 ;  /* 0x0000000400067213 */ /* 0x000fe20000000000 */
[----:B------:R-:W-:Y:S02]  /*0670*/  IMAD.IADD R20, R2, 0x1, -R3 ;  /* 0x0000000102147824 */ /* 0x000fe400078e0a03 */
[----:B------:R-:W-:Y:S02]  /*0680*/  IMAD R8, R89, 0x200, R94 ;  /* 0x0000020059087824 */ /* 0x000fe400078e025e */
[----:B-1----:R-:W-:Y:S01]  /*0690*/  IMAD.MOV R13, RZ, RZ, -R19 ;  /* 0x000000ffff0d7224 */ /* 0x002fe200078e0a13 */
[----:B------:R-:W-:Y:S01]  /*06a0*/  LEA.HI R3, R20, R20, RZ, 0x1 ;  /* 0x0000001414037211 */ /* 0x000fe200078f08ff */
[----:B------:R-:W-:Y:S02]  /*06b0*/  IMAD.MOV.U32 R18, RZ, RZ, RZ ;  /* 0x000000ffff127224 */ /* 0x000fe400078e00ff */
[----:B------:R-:W-:-:S04]  /*06c0*/  IMAD R13, R13, R0, RZ ;  /* 0x000000000d0d7224 */ /* 0x000fc800078e02ff */
[----:B------:R-:W-:Y:S01]  /*06d0*/  IMAD.HI.U32 R13, R19, R13, R18 ;  /* 0x0000000d130d7227 */ /* 0x000fe200078e0012 */
[----:B------:R-:W-:-:S04]  /*06e0*/  LEA.HI R18, R22, R22, RZ, 0x1 ;  /* 0x0000001616127211 */ /* 0x000fc800078f08ff */
[----:B------:R-:W-:Y:S01]  /*06f0*/  LOP3.LUT R91, R18, 0x7fffffe, RZ, 0xc0, !PT ;  /* 0x07fffffe125b7812 */ /* 0x000fe200078ec0ff */
[----:B------:R-:W-:Y:S01]  /*0700*/  IMAD.HI.U32 R16, R13, R6, RZ ;  /* 0x000000060d107227 */ /* 0x000fe200078e00ff */
[----:B------:R-:W-:Y:S02]  /*0710*/  LOP3.LUT R13, R3, 0x3fffffe, RZ, 0xc0, !PT ;  /* 0x03fffffe030d7812 */ /* 0x000fe400078ec0ff */
[----:B------:R-:W-:Y:S01]  /*0720*/  SHF.R.S32.HI R3, RZ, 0x1, R3 ;  /* 0x00000001ff037819 */ /* 0x000fe20000011403 */
[----:B------:R-:W-:Y:S01]  /*0730*/  IMAD.MOV R21, RZ, RZ, -R16 ;  /* 0x000000ffff157224 */ /* 0x000fe200078e0a10 */
[--C-:B------:R-:W-:Y:S01]  /*0740*/  SHF.R.S32.HI R23, RZ, 0x1, R18.reuse ;  /* 0x00000001ff177819 */ /* 0x100fe20000011412 */
[----:B------:R-:W-:Y:S01]  /*0750*/  IMAD.IADD R13, R20, 0x1, -R13 ;  /* 0x00000001140d7824 */ /* 0x000fe200078e0a0d */
[----:B------:R-:W-:Y:S01]  /*0760*/  SHF.R.S32.HI R18, RZ, 0x1f, R18 ;  /* 0x0000001fff127819 */ /* 0x000fe20000011412 */
[----:B------:R-:W-:Y:S02]  /*0770*/  IMAD R21, R0, R21, R6 ;  /* 0x0000001500157224 */ /* 0x000fe400078e0206 */
[----:B------:R-:W-:Y:S01]  /*0780*/  IMAD R6, R5, UR8, RZ ;  /* 0x0000000805067c24 */ /* 0x000fe2000f8e02ff */
[----:B------:R-:W-:Y:S01]  /*0790*/  LEA.HI R18, R18, R23, RZ, 0x2 ;  /* 0x0000001712127211 */ /* 0x000fe200078f10ff */
[----:B------:R-:W-:Y:S01]  /*07a0*/  IMAD.SHL.U32 R20, R3, 0x40, RZ ;  /* 0x0000004003147824 */ /* 0x000fe200078e00ff */
[----:B------:R-:W-:Y:S01]  /*07b0*/  ISETP.GT.U32.AND P1, PT, R0, R21, PT ;  /* 0x000000150000720c */ /* 0x000fe20003f24070 */
[----:B------:R-:W-:Y:S01]  /*07c0*/  IMAD R19, R11, UR9, R6 ;  /* 0x000000090b137c24 */ /* 0x000fe2000f8e0206 */
[----:B------:R-:W-:Y:S01]  /*07d0*/  LOP3.LUT R18, R18, 0xfffffffc, RZ, 0xc0, !PT ;  /* 0xfffffffc12127812 */ /* 0x000fe200078ec0ff */
[----:B------:R-:W1:Y:S01]  /*07e0*/  LDC.64 R6, c[0x0][0x248] ;  /* 0x00009200ff067b82 */ /* 0x000e620000000a00 */
[----:B------:R-:W-:-:S02]  /*07f0*/  IMAD.IADD R91, R22, 0x1, -R91 ;  /* 0x00000001165b7824 */ /* 0x000fc400078e0a5b */
[----:B------:R-:W-:Y:S02]  /*0800*/  IMAD.IADD R19, R27, 0x1, R19 ;  /* 0x000000011b137824 */ /* 0x000fe400078e0213 */
[----:B------:R-:W-:Y:S02]  /*0810*/  IMAD.IADD R12, R23, 0x1, -R18 ;  /* 0x00000001170c7824 */ /* 0x000fe400078e0a12 */
[----:B------:R-:W-:Y:S02]  /*0820*/  IMAD.MOV.U32 R18, RZ, RZ, R26 ;  /* 0x000000ffff127224 */ /* 0x000fe400078e001a */
[----:B------:R-:W-:Y:S02]  /*0830*/  IMAD R13, R14, 0x8, R13 ;  /* 0x000000080e0d7824 */ /* 0x000fe400078e020d */
[----:B------:R-:W-:Y:S02]  /*0840*/  @!P1 IMAD.IADD R21, R21, 0x1, -R0 ;  /* 0x0000000115159824 */ /* 0x000fe400078e0a00 */
[----:B------:R-:W-:Y:S01]  /*0850*/  @!P1 VIADD R16, R16, 0x1 ;  /* 0x0000000110109836 */ /* 0x000fe20000000000 */
[----:B------:R-:W-:Y:S01]  /*0860*/  ISETP.NE.AND P1, PT, R9, RZ, PT ;  /* 0x000000ff0900720c */ /* 0x000fe20003f25270 */
[----:B------:R-:W-:Y:S01]  /*0870*/  IMAD.SHL.U32 R14, R14, 0x8, RZ ;  /* 0x000000080e0e7824 */ /* 0x000fe200078e00ff */
[----:B------:R-:W-:Y:S01]  /*0880*/  ISETP.GE.U32.AND P2, PT, R21, R0, PT ;  /* 0x000000001500720c */ /* 0x000fe20003f46070 */
[----:B------:R-:W-:Y:S01]  /*0890*/  IMAD R8, R91, 0x20, R8 ;  /* 0x000000205b087824 */ /* 0x000fe200078e0208 */
[----:B------:R-:W-:-:S02]  /*08a0*/  LOP3.LUT R21, R20, 0xc0, RZ, 0xc0, !PT ;  /* 0x000000c014157812 */ /* 0x000fc400078ec0ff */
[----:B------:R-:W-:Y:S02]  /*08b0*/  SHF.R.S32.HI R0, RZ, 0x1f, R4 ;  /* 0x0000001fff007819 */ /* 0x000fe40000011404 */
[----:B------:R-:W-:Y:S02]  /*08c0*/  LOP3.LUT R10, R21, 0x8, R10, 0xf8, !PT ;  /* 0x00000008150a7812 */ /* 0x000fe400078ef80a */
[----:B------:R-:W-:Y:S01]  /*08d0*/  LOP3.LUT R20, R4, R9, RZ, 0x3c, !PT ;  /* 0x0000000904147212 */ /* 0x000fe200078e3cff */
[----:B------:R-:W-:Y:S01]  /*08e0*/  IMAD R23, R0, UR4, RZ ;  /* 0x0000000400177c24 */ /* 0x000fe2000f8e02ff */
[----:B------:R-:W-:Y:S01]  /*08f0*/  SHF.R.U32.HI R21, RZ, 0x3, R21 ;  /* 0x00000003ff157819 */ /* 0x000fe20000011615 */
[-C--:B-1----:R-:W-:Y:S01]  /*0900*/  IMAD.WIDE.U32 R26, R11, R6.reuse, R134 ;  /* 0x000000060b1a7225 */ /* 0x082fe200078e0086 */
[----:B------:R-:W-:Y:S02]  /*0910*/  ISETP.GE.AND P0, PT, R20, RZ, PT ;  /* 0x000000ff1400720c */ /* 0x000fe40003f06270 */
[----:B------:R-:W-:Y:S01]  /*0920*/  LOP3.LUT R0, R10, R21, RZ, 0x3c, !PT ;  /* 0x000000150a007212 */ /* 0x000fe200078e3cff */
[----:B------:R-:W-:Y:S01]  /*0930*/  IMAD R10, R4, UR5, R23 ;  /* 0x00000005040a7c24 */ /* 0x000fe2000f8e0217 */
[----:B------:R-:W-:Y:S01]  /*0940*/  ULDC.64 UR4, c[0x0][0x238] ;  /* 0x00008e0000047ab9 */ /* 0x000fe20000000a00 */
[----:B------:R-:W-:Y:S01]  /*0950*/  IMAD R20, R5, R6, RZ ;  /* 0x0000000605147224 */ /* 0x000fe200078e02ff */
[----:B------:R-:W-:Y:S01]  /*0960*/  SHF.L.U64.HI R123, R6, 0x6, R7 ;  /* 0x00000006067b7819 */ /* 0x000fe20000010207 */
[----:B------:R-:W1:Y:S01]  /*0970*/  LDC.64 R4, c[0x0][0x240] ;  /* 0x00009000ff047b82 */ /* 0x000e620000000a00 */
[----:B------:R-:W-:-:S02]  /*0980*/  @P2 VIADD R16, R16, 0x1 ;  /* 0x0000000110102836 */ /* 0x000fc40000000000 */
[----:B------:R-:W-:Y:S02]  /*0990*/  IMAD R20, R11, R7, R20 ;  /* 0x000000070b147224 */ /* 0x000fe400078e0214 */
[----:B------:R-:W-:Y:S02]  /*09a0*/  IMAD R22, R15, UR4, RZ ;  /* 0x000000040f167c24 */ /* 0x000fe4000f8e02ff */
        /* <DEDUP_REMOVED lines=12> */
[-C--:B-1----:R-:W-:Y:S02]  /*0a70*/  IMAD R15, R137, R4.reuse, RZ ;  /* 0x00000004890f7224 */ /* 0x082fe400078e02ff */
[----:B------:R-:W-:Y:S01]  /*0a80*/  IMAD.IADD R27, R27, 0x1, R11 ;  /* 0x000000011b1b7824 */ /* 0x000fe200078e020b */
[----:B------:R-:W-:Y:S01]  /*0a90*/  SHF.R.S32.HI R11, RZ, 0x1f, R93 ;  /* 0x0000001fff0b7819 */ /* 0x000fe2000001145d */
[----:B------:R-:W-:Y:S02]  /*0aa0*/  IMAD R131, R9, UR4, RZ ;  /* 0x0000000409837c24 */ /* 0x000fe4000f8e02ff */
[C---:B------:R-:W-:Y:S02]  /*0ab0*/  IMAD R15, R136.reuse, R5, R15 ;  /* 0x00000005880f7224 */ /* 0x040fe400078e020f */
        /* <DEDUP_REMOVED lines=23> */
[----:B------:R-:W-:Y:S01]  /*0c30*/  IMAD.IADD R10, R19, 0x1, R10 ;  /* 0x00000001130a7824 */ /* 0x000fe200078e020a */
[----:B------:R-:W-:Y:S01]  /*0c40*/  @!PT LDS RZ, [RZ] ;  /* 0x00000000fffff984 */ /* 0x000fe20000000800 */
[----:B------:R-:W-:Y:S01]  /*0c50*/  @!PT LDS RZ, [RZ] ;  /* 0x00000000fffff984 */ /* 0x000fe20000000800 */
[----:B------:R-:W-:Y:S01]  /*0c60*/  @!PT LDS RZ, [RZ] ;  /* 0x00000000fffff984 */ /* 0x000fe20000000800 */
[----:B------:R-:W-:Y:S01]  /*0c70*/  LDGSTS.E.BYPASS.LTC128B.128 [R125], desc[UR16][R20.64] ;  /* 0x00000000147d7fae */ /* 0x000fe2000b901d50 */
[----:B------:R-:W-:-:S02]  /*0c80*/  IMAD R9, R9, UR10, RZ ;  /* 0x0000000a09097c24 */ /* 0x000fc4000f8e02ff */
[----:B------:R-:W-:Y:S01]  /*0c90*/  IMAD R4, R11, UR8, RZ ;  /* 0x000000080b047c24 */ /* 0x000fe2000f8e02ff */
[----:B------:R-:W-:Y:S01]  /*0ca0*/  LEA.HI.X R23, R18, UR7, R10, 0x1, P0 ;  /* 0x0000000712177c11 */ /* 0x000fe200080f0c0a */
[----:B------:R-:W-:Y:S01]  /*0cb0*/  LDGSTS.E.BYPASS.LTC128B.128 [R125+0x1000], desc[UR16][R20.64+0x40] ;  /* 0x01000040147d7fae */ /* 0x000fe2000b901d50 */
[----:B------:R-:W-:Y:S01]  /*0cc0*/  IADD3 R18, P0, R124, R22, RZ ;  /* 0x000000167c127210 */ /* 0x000fe20007f1e0ff */
[C---:B------:R-:W-:Y:S02]  /*0cd0*/  IMAD.WIDE.U32 R126, R16.reuse, UR10, R126 ;  /* 0x0000000a107e7c25 */ /* 0x040fe4000f8e007e */
[----:B------:R-:W-:Y:S02]  /*0ce0*/  LDGSTS.E.BYPASS.LTC128B.128 [R125+0x2000], desc[UR16][R20.64+0x80] ;  /* 0x02000080147d7fae */ /* 0x000fe4000b901d50 */
[----:B------:R-:W-:Y:S02]  /*0cf0*/  IMAD.X R19, R123, 0x1, R23, P0 ;  /* 0x000000017b137824 */ /* 0x000fe400000e0617 */
[----:B------:R-:W-:Y:S01]  /*0d00*/  LDGSTS.E.BYPASS.LTC128B.128 [R125+0x800], desc[UR16][R24.64] ;  /* 0x00800000187d7fae */ /* 0x000fe2000b901d50 */
[----:B------:R-:W-:Y:S01]  /*0d10*/  IMAD R9, R16, UR11, R9 ;  /* 0x0000000b10097c24 */ /* 0x000fe2000f8e0209 */
[----:B------:R-:W-:Y:S01]  /*0d20*/  ULDC.64 UR10, c[0x0][0x220] ;  /* 0x00008800000a7ab9 */ /* 0x000fe20000000a00 */
[C---:B------:R-:W-:Y:S01]  /*0d30*/  IMAD.WIDE.U32 R16, R93.reuse, UR8, RZ ;  /* 0x000000085d107c25 */ /* 0x040fe2000f8e00ff */
[----:B------:R-:W-:Y:S03]  /*0d40*/  LDGSTS.E.BYPASS.LTC128B.128 [R125+0x1800], desc[UR16][R24.64+0x40] ;  /* 0x01800040187d7fae */ /* 0x000fe6000b901d50 */
[----:B------:R-:W-:Y:S01]  /*0d50*/  IMAD R5, R93, UR9, R4 ;  /* 0x000000095d057c24 */ /* 0x000fe2000f8e0204 */
[----:B------:R1:W-:Y:S01]  /*0d60*/  LDGSTS.E.BYPASS.LTC128B.128 [R125+0x2800], desc[UR16][R24.64+0x80] ;  /* 0x02800080187d7fae */ /* 0x0003e2000b901d50 */
[----:B------:R-:W-:Y:S01]  /*0d70*/  IMAD.SHL.U32 R10, R12, 0x40, RZ ;  /* 0x000000400c0a7824 */ /* 0x000fe200078e00ff */
[----:B------:R-:W-:Y:S01]  /*0d80*/  LEA R4, P0, R16, R126, 0x6 ;  /* 0x0000007e10047211 */ /* 0x000fe200078030ff */
[----:B------:R-:W-:Y:S01]  /*0d90*/  IMAD.IADD R5, R17, 0x1, R5 ;  /* 0x0000000111057824 */ /* 0x000fe200078e0205 */
[----:B------:R-:W-:Y:S01]  /*0da0*/  LDGSTS.E.BYPASS.LTC128B.128 [R125+0x3000], desc[UR16][R22.64] ;  /* 0x03000000167d7fae */ /* 0x000fe2000b901d50 */
[----:B------:R-:W-:Y:S01]  /*0db0*/  IMAD.IADD R122, R127, 0x1, R9 ;  /* 0x000000017f7a7824 */ /* 0x000fe200078e0209 */
[----:B------:R-:W-:Y:S01]  /*0dc0*/  LOP3.LUT R9, R10, 0xc0, RZ, 0xc0, !PT ;  /* 0x000000c00a097812 */ /* 0x000fe200078ec0ff */
[----:B------:R-:W-:Y:S01]  /*0dd0*/  IMAD.U32 R0, R13, 0x20, R0 ;  /* 0x000000200d007824 */ /* 0x000fe200078e0000 */
[----:B------:R-:W-:Y:S02]  /*0de0*/  LDGSTS.E.BYPASS.LTC128B.128 [R125+0x4000], desc[UR16][R22.64+0x40] ;  /* 0x04000040167d7fae */ /* 0x000fe4000b901d50 */
[----:B------:R-:W-:-:S02]  /*0df0*/  LEA.HI.X R17, R16, R122, R5, 0x6, P0 ;  /* 0x0000007a10117211 */ /* 0x000fc400000f3405 */
[----:B------:R-:W-:Y:S01]  /*0e00*/  LDGSTS.E.BYPASS.LTC128B.128 [R125+0x5000], desc[UR16][R22.64+0x80] ;  /* 0x05000080167d7fae */ /* 0x000fe2000b901d50 */
[----:B------:R-:W-:Y:S02]  /*0e10*/  LOP3.LUT R5, R9, 0x8, R14, 0xf8, !PT ;  /* 0x0000000809057812 */ /* 0x000fe400078ef80e */
[----:B------:R-:W-:Y:S01]  /*0e20*/  SHF.R.U32.HI R10, RZ, 0x3, R9 ;  /* 0x00000003ff0a7819 */ /* 0x000fe20000011609 */
[----:B------:R-:W-:Y:S01]  /*0e30*/  LDGSTS.E.BYPASS.LTC128B.128 [R125+0x3800], desc[UR16][R18.64] ;  /* 0x03800000127d7fae */ /* 0x000fe2000b901d50 */
[C---:B------:R-:W-:Y:S02]  /*0e40*/  LEA R14, P0, R4.reuse, UR10, 0x1 ;  /* 0x0000000a040e7c11 */ /* 0x040fe4000f8008ff */
[----:B------:R-:W-:Y:S01]  /*0e50*/  LOP3.LUT R5, R5, R10, RZ, 0x3c, !PT ;  /* 0x0000000a05057212 */ /* 0x000fe200078e3cff */
[----:B------:R-:W-:Y:S01]  /*0e60*/  LDGSTS.E.BYPASS.LTC128B.128 [R125+0x4800], desc[UR16][R18.64+0x40] ;  /* 0x04800040127d7fae */ /* 0x000fe2000b901d50 */
[----:B------:R-:W-:Y:S01]  /*0e70*/  LEA.HI.X R15, R4, UR11, R17, 0x1, P0 ;  /* 0x0000000b040f7c11 */ /* 0x000fe200080f0c11 */
[----:B------:R-:W-:Y:S01]  /*0e80*/  IMAD.MOV.U32 R4, RZ, RZ, 0x20 ;  /* 0x00000020ff047424 */ /* 0x000fe200078e00ff */
[----:B------:R-:W-:Y:S01]  /*0e90*/  IADD3 R16, P0, R14, UR14, RZ ;  /* 0x0000000e0e107c10 */ /* 0x000fe2000ff1e0ff */
[----:B------:R-:W-:Y:S01]  /*0ea0*/  LDGSTS.E.BYPASS.LTC128B.128 [R125+0x5800], desc[UR16][R18.64+0x80] ;  /* 0x05800080127d7fae */ /* 0x000fe2000b901d50 */
[----:B------:R-:W-:Y:S01]  /*0eb0*/  IMAD.IADD R121, R5, 0x1, R8 ;  /* 0x0000000105797824 */ /* 0x000fe200078e0208 */
[----:B------:R-:W-:-:S02]  /*0ec0*/  LEA R95, R0, UR5, 0x1 ;  /* 0x00000005005f7c11 */ /* 0x000fc4000f8e08ff */
[----:B------:R-:W0:Y:S01]  /*0ed0*/  LDGDEPBAR ;  /* 0x00000000000079af */ /* 0x000e220000000000 */
[----:B------:R-:W-:Y:S02]  /*0ee0*/  IADD3.X R17, R15, UR15, RZ, P0, !PT ;  /* 0x0000000f0f117c10 */ /* 0x000fe400087fe4ff */
[----:B------:R-:W-:Y:S02]  /*0ef0*/  LEA R121, R121, UR5, 0x1 ;  /* 0x0000000579797c11 */ /* 0x000fe4000f8e08ff */
[----:B------:R-:W-:Y:S02]  /*0f00*/  LOP3.LUT P0, RZ, R3, 0x2, RZ, 0xc0, !PT ;  /* 0x0000000203ff7812 */ /* 0x000fe4000780c0ff */
[----:B------:R-:W-:Y:S01]  /*0f10*/  LEA R120, R0, UR4, 0x1 ;  /* 0x0000000400787c11 */ /* 0x000fe2000f8e08ff */
[----:B------:R-:W-:Y:S01]  /*0f20*/  ULDC UR4, c[0x0][0x39c] ;  /* 0x0000e70000047ab9 */ /* 0x000fe20000000800 */
[C---:B------:R-:W-:Y:S02]  /*0f30*/  SEL R3, R4.reuse, 0xffffffe0, !P0 ;  /* 0xffffffe004037807 */ /* 0x040fe40004000000 */
[----:B------:R-:W-:-:S03]  /*0f40*/  SEL R4, R4, 0xffffffe0, !P1 ;  /* 0xffffffe004047807 */ /* 0x000fc60004800000 */
[----:B------:R-:W-:Y:S02]  /*0f50*/  IMAD.IADD R118, R120, 0x1, R3 ;  /* 0x0000000178767824 */ /* 0x000fe400078e0203 */
[----:B------:R-:W-:Y:S01]  /*0f60*/  IMAD.IADD R119, R121, 0x1, R4 ;  /* 0x0000000179777824 */ /* 0x000fe200078e0204 */
[----:B------:R-:W-:-:S04]  /*0f70*/  DEPBAR.LE SB0, 0x0 ;  /* 0x000080000000791a */ /* 0x000fc80000000000 */
[----:B------:R-:W-:Y:S06]  /*0f80*/  BAR.SYNC.DEFER_BLOCKING 0x0 ;  /* 0x0000000000007b1d */ /* 0x000fec0000010000 */
        /* <DEDUP_REMOVED lines=10> */
[----:B-1----:R-:W1:Y:S04]  /*1030*/  LDSM.16.M88.4 R24, [R95+0x3000] ;  /* 0x003000005f18783b */ /* 0x002e680000000200 */
[----:B------:R-:W-:Y:S04]  /*1040*/  LDSM.16.M88.4 R72, [R119] ;  /* 0x000000007748783b */ /* 0x000fe80000000200 */
[----:B------:R-:W-:Y:S04]  /*1050*/  LDSM.16.M88.4 R52, [R121+0x1000] ;  /* 0x001000007934783b */ /* 0x000fe80000000200 */
[----:B--2---:R-:W-:Y:S04]  /*1060*/  LDSM.16.M88.4 R12, [R95+0x4000] ;  /* 0x004000005f0c783b */ /* 0x004fe80000000200 */
[----:B------:R-:W2:Y:S04]  /*1070*/  LDSM.16.M88.4 R44, [R95+0x3400] ;  /* 0x003400005f2c783b */ /* 0x000ea80000000200 */
[----:B---3--:R-:W3:Y:S04]  /*1080*/  LDSM.16.M88.4 R16, [R118] ;  /* 0x000000007610783b */ /* 0x008ee80000000200 */
[----:B------:R-:W-:Y:S04]  /*1090*/  LDSM.16.M88.4 R20, [R119+0x1000] ;  /* 0x001000007714783b */ /* 0x000fe80000000200 */
[----:B------:R-:W-:Y:S04]  /*10a0*/  LDSM.16.M88.4 R40, [R118+0x1000] ;  /* 0x001000007628783b */ /* 0x000fe80000000200 */
[----:B------:R-:W4:Y:S04]  /*10b0*/  LDSM.16.M88.4 R32, [R118+0x400] ;  /* 0x000400007620783b */ /* 0x000f280000000200 */
[----:B------:R-:W5:Y:S01]  /*10c0*/  LDSM.16.M88.4 R56, [R95+0x3800] ;  /* 0x003800005f38783b */ /* 0x000f620000000200 */
[C---:B-1----:R-:W-:Y:S03]  /*10d0*/  HMMA.16816.F32.BF16 R28, R8.reuse, R24, RZ ;  /* 0x00000018081c723c */ /* 0x042fe600000418ff */
[----:B------:R-:W-:Y:S04]  /*10e0*/  LDSM.16.M88.4 R64, [R95+0x5000] ;  /* 0x005000005f40783b */ /* 0x000fe80000000200 */
[----:B------:R-:W1:Y:S01]  /*10f0*/  LDSM.16.M88.4 R48, [R95+0x4400] ;  /* 0x004400005f30783b */ /* 0x000e620000000200 */
[C---:B------:R-:W-:Y:S03]  /*1100*/  HMMA.16816.F32.BF16 R24, R8.reuse, R26, RZ ;  /* 0x0000001a0818723c */ /* 0x040fe600000418ff */
[----:B------:R-:W-:Y:S04]  /*1110*/  LDSM.16.M88.4 R68, [R118+0x800] ;  /* 0x000800007644783b */ /* 0x000fe80000000200 */
[----:B------:R-:W-:Y:S01]  /*1120*/  LDSM.16.M88.4 R76, [R95+0x3c00] ;  /* 0x003c00005f4c783b */ /* 0x000fe20000000200 */
[C---:B--2---:R-:W-:Y:S03]  /*1130*/  HMMA.16816.F32.BF16 R36, R8.reuse, R44, RZ ;  /* 0x0000002c0824723c */ /* 0x044fe600000418ff */
[----:B------:R-:W-:Y:S04]  /*1140*/  LDSM.16.M88.4 R80, [R118+0x1400] ;  /* 0x001400007650783b */ /* 0x000fe80000000200 */
[----:B------:R-:W0:Y:S01]  /*1150*/  LDGDEPBAR ;  /* 0x00000000000079af */ /* 0x000e220000000000 */
[----:B------:R-:W-:Y:S06]  /*1160*/  HMMA.16816.F32.BF16 R44, R8, R46, RZ ;  /* 0x0000002e082c723c */ /* 0x000fec00000418ff */
[C---:B---3--:R-:W-:Y:S06]  /*1170*/  HMMA.16816.F32.BF16 R28, R72.reuse, R16, R28 ;  /* 0x00000010481c723c */ /* 0x048fec000004181c */
[C---:B------:R-:W-:Y:S01]  /*1180*/  HMMA.16816.F32.BF16 R24, R72.reuse, R18, R24 ;  /* 0x000000124818723c */ /* 0x040fe20000041818 */
[----:B------:R-:W2:Y:S05]  /*1190*/  LDSM.16.M88.4 R16, [R121+0x2000] ;  /* 0x002000007910783b */ /* 0x000eaa0000000200 */
[C---:B----4-:R-:W-:Y:S06]  /*11a0*/  HMMA.16816.F32.BF16 R36, R72.reuse, R32, R36 ;  /* 0x000000204824723c */ /* 0x050fec0000041824 */
[----:B------:R-:W-:Y:S01]  /*11b0*/  HMMA.16816.F32.BF16 R44, R72, R34, R44 ;  /* 0x00000022482c723c */ /* 0x000fe2000004182c */
[----:B------:R-:W-:Y:S05]  /*11c0*/  LDSM.16.M88.4 R32, [R118+0x2000] ;  /* 0x002000007620783b */ /* 0x000fea0000000200 */
[C---:B------:R-:W-:Y:S06]  /*11d0*/  HMMA.16816.F32.BF16 R28, R52.reuse, R12, R28 ;  /* 0x0000000c341c723c */ /* 0x040fec000004181c */
[----:B------:R-:W-:Y:S01]  /*11e0*/  HMMA.16816.F32.BF16 R24, R52, R14, R24 ;  /* 0x0000000e3418723c */ /* 0x000fe20000041818 */
[----:B------:R-:W3:Y:S05]  /*11f0*/  LDSM.16.M88.4 R12, [R119+0x2000] ;  /* 0x00200000770c783b */ /* 0x000eea0000000200 */
[----:B-----5:R-:W-:Y:S06]  /*1200*/  HMMA.16816.F32.BF16 R60, R8, R56, RZ ;  /* 0x00000038083c723c */ /* 0x020fec00000418ff */
[----:B-1----:R-:W-:Y:S06]  /*1210*/  HMMA.16816.F32.BF16 R36, R52, R48, R36 ;  /* 0x000000303424723c */ /* 0x002fec0000041824 */
[C---:B------:R-:W-:Y:S06]  /*1220*/  HMMA.16816.F32.BF16 R28, R20.reuse, R40, R28 ;  /* 0x00000028141c723c */ /* 0x040fec000004181c */
[----:B------:R-:W-:Y:S01]  /*1230*/  HMMA.16816.F32.BF16 R24, R20, R42, R24 ;  /* 0x0000002a1418723c */ /* 0x000fe20000041818 */
[----:B------:R-:W-:Y:S05]  /*1240*/  LDSM.16.M88.4 R40, [R95+0x5400] ;  /* 0x005400005f28783b */ /* 0x000fea0000000200 */
[----:B------:R-:W-:Y:S01]  /*1250*/  HMMA.16816.F32.BF16 R44, R52, R50, R44 ;  /* 0x00000032342c723c */ /* 0x000fe2000004182c */
[----:B------:R-:W1:Y:S05]  /*1260*/  LDSM.16.M88.4 R48, [R95+0x4800] ;  /* 0x004800005f30783b */ /* 0x000e6a0000000200 */
[----:B------:R-:W-:Y:S06]  /*1270*/  HMMA.16816.F32.BF16 R56, R8, R58, RZ ;  /* 0x0000003a0838723c */ /* 0x000fec00000418ff */
[C---:B--2---:R-:W-:Y:S06]  /*1280*/  HMMA.16816.F32.BF16 R28, R16.reuse, R64, R28 ;  /* 0x00000040101c723c */ /* 0x044fec000004181c */
[----:B------:R-:W-:Y:S01]  /*1290*/  HMMA.16816.F32.BF16 R24, R16, R66, R24 ;  /* 0x000000421018723c */ /* 0x000fe20000041818 */
[----:B------:R-:W2:Y:S05]  /*12a0*/  LDSM.16.M88.4 R64, [R118+0xc00] ;  /* 0x000c00007640783b */ /* 0x000eaa0000000200 */
[----:B------:R-:W-:Y:S06]  /*12b0*/  HMMA.16816.F32.BF16 R60, R72, R68, R60 ;  /* 0x00000044483c723c */ /* 0x000fec000004183c */
[C---:B------:R-:W-:Y:S06]  /*12c0*/  HMMA.16816.F32.BF16 R84, R8.reuse, R76, RZ ;  /* 0x0000004c0854723c */ /* 0x040fec00000418ff */
[----:B------:R-:W-:Y:S01]  /*12d0*/  HMMA.16816.F32.BF16 R76, R8, R78, RZ ;  /* 0x0000004e084c723c */ /* 0x000fe200000418ff */
[----:B------:R-:W-:Y:S05]  /*12e0*/  LDSM.16.M88.4 R8, [R118+0x2400] ;  /* 0x002400007608783b */ /* 0x000fea0000000200 */
[----:B---3--:R-:W-:Y:S06]  /*12f0*/  HMMA.16816.F32.BF16 R28, R12, R32, R28 ;  /* 0x000000200c1c723c */ /* 0x008fec000004181c */
[----:B------:R-:W-:Y:S01]  /*1300*/  HMMA.16816.F32.BF16 R68, R72, R70, R56 ;  /* 0x000000464844723c */ /* 0x000fe20000041838 */
[----:B------:R-:W3:Y:S05]  /*1310*/  LDSM.16.M88.4 R56, [R118+0x1800] ;  /* 0x001800007638783b */ /* 0x000eea0000000200 */
[C---:B------:R-:W-:Y:S06]  /*1320*/  HMMA.16816.F32.BF16 R36, R20.reuse, R80, R36 ;  /* 0x000000501424723c */ /* 0x040fec0000041824 */
[----:B------:R-:W-:Y:S01]  /*1330*/  HMMA.16816.F32.BF16 R44, R20, R82, R44 ;  /* 0x00000052142c723c */ /* 0x000fe2000004182c */
[----:B------:R-:W-:Y:S05]  /*1340*/  LDSM.16.M88.4 R80, [R95+0x5800] ;  /* 0x005800005f50783b */ /* 0x000fea0000000200 */
[----:B------:R-:W-:Y:S01]  /*1350*/  HMMA.16816.F32.BF16 R24, R12, R34, R24 ;  /* 0x000000220c18723c */ /* 0x000fe20000041818 */
[----:B------:R-:W4:Y:S01]  /*1360*/  LDSM.16.M88.4 R32, [R95+0x4c00] ;  /* 0x004c00005f20783b */ /* 0x000f220000000200 */
[----:B------:R-:W-:Y:S01]  /*1370*/  FMUL.FTZ R29, R29, UR4 ;  /* 0x000000041d1d7c20 */ /* 0x000fe20008410000 */
[----:B------:R-:W-:Y:S01]  /*1380*/  FMUL.FTZ R0, R28, UR4 ;  /* 0x000000041c007c20 */ /* 0x000fe20008410000 */
[----:B------:R-:W-:-:S02]  /*1390*/  FMUL.FTZ R3, R30, UR4 ;  /* 0x000000041e037c20 */ /* 0x000fc40008410000 */
[----:B-1----:R-:W-:Y:S01]  /*13a0*/  HMMA.16816.F32.BF16 R60, R52, R48, R60 ;  /* 0x00000030343c723c */ /* 0x002fe2000004183c */
[----:B------:R1:W-:Y:S05]  /*13b0*/  MUFU.TANH R48, R29 ;  /* 0x0000001d00307308 */ /* 0x0003ea0000002400 */
[C---:B--2---:R-:W-:Y:S01]  /*13c0*/  HMMA.16816.F32.BF16 R84, R72.reuse, R64, R84 ;  /* 0x000000404854723c */ /* 0x044fe20000041854 */
[----:B------:R-:W-:Y:S02]  /*13d0*/  FMUL.FTZ R49, R31, UR4 ;  /* 0x000000041f317c20 */ /* 0x000fe40008410000 */
[----:B------:R-:W-:Y:S03]  /*13e0*/  MUFU.TANH R0, R0 ;  /* 0x0000000000007308 */ /* 0x000fe60000002400 */
[----:B------:R-:W-:Y:S05]  /*13f0*/  HMMA.16816.F32.BF16 R76, R72, R66, R76 ;  /* 0x00000042484c723c */ /* 0x000fea000004184c */
[----:B------:R-:W-:Y:S01]  /*1400*/  MUFU.TANH R49, R49 ;  /* 0x0000003100317308 */ /* 0x000fe20000002400 */
[C---:B------:R-:W-:Y:S01]  /*1410*/  HMMA.16816.F32.BF16 R36, R16.reuse, R40, R36 ;  /* 0x000000281024723c */ /* 0x040fe20000041824 */
[----:B-1----:R-:W1:Y:S01]  /*1420*/  LDSM.16.M88.4 R28, [R118+0x1c00] ;  /* 0x001c0000761c783b */ /* 0x002e620000000200 */
[----:B------:R-:W-:Y:S01]  /*1430*/  FMUL.FTZ R25, R25, UR4 ;  /* 0x0000000419197c20 */ /* 0x000fe20008410000 */
[----:B------:R-:W-:Y:S01]  /*1440*/  FMUL.FTZ R24, R24, UR4 ;  /* 0x0000000418187c20 */ /* 0x000fe20008410000 */
[----:B------:R-:W-:Y:S01]  /*1450*/  FMUL.FTZ R26, R26, UR4 ;  /* 0x000000041a1a7c20 */ /* 0x000fe20008410000 */
[----:B------:R-:W-:Y:S01]  /*1460*/  FMUL.FTZ R27, R27, UR4 ;  /* 0x000000041b1b7c20 */ /* 0x000fe20008410000 */
[----:B------:R-:W-:Y:S01]  /*1470*/  HMMA.16816.F32.BF16 R44, R16, R42, R44 ;  /* 0x0000002a102c723c */ /* 0x000fe2000004182c */
[----:B------:R-:W-:Y:S01]  /*1480*/  LDSM.16.M88.4 R40, [R118+0x2800] ;  /* 0x002800007628783b */ /* 0x000fe20000000200 */
[----:B------:R-:W2:Y:S04]  /*1490*/  MUFU.TANH R64, R24 ;  /* 0x0000001800407308 */ /* 0x000ea80000002400 */
[----:B------:R-:W-:Y:S04]  /*14a0*/  HMMA.16816.F32.BF16 R68, R52, R50, R68 ;  /* 0x000000323444723c */ /* 0x000fe80000041844 */
[----:B------:R-:W5:Y:S02]  /*14b0*/  MUFU.TANH R50, R26 ;  /* 0x0000001a00327308 */ /* 0x000f640000002400 */
[----:B---3--:R-:W-:Y:S06]  /*14c0*/  HMMA.16816.F32.BF16 R60, R20, R56, R60 ;  /* 0x00000038143c723c */ /* 0x008fec000004183c */
[----:B------:R3:W-:Y:S01]  /*14d0*/  MUFU.TANH R56, R25 ;  /* 0x0000001900387308 */ /* 0x0007e20000002400 */
[C---:B----4-:R-:W-:Y:S06]  /*14e0*/  HMMA.16816.F32.BF16 R84, R52.reuse, R32, R84 ;  /* 0x000000203454723c */ /* 0x050fec0000041854 */
[----:B------:R-:W-:Y:S01]  /*14f0*/  HMMA.16816.F32.BF16 R76, R52, R34, R76 ;  /* 0x00000022344c723c */ /* 0x000fe2000004184c */
[----:B------:R4:W-:Y:S05]  /*1500*/  MUFU.TANH R32, R27 ;  /* 0x0000001b00207308 */ /* 0x0009ea0000002400 */
[----:B------:R-:W-:Y:S03]  /*1510*/  HMMA.16816.F32.BF16 R36, R12, R8, R36 ;  /* 0x000000080c24723c */ /* 0x000fe60000041824 */
[----:B------:R-:W-:Y:S01]  /*1520*/  MUFU.TANH R3, R3 ;  /* 0x0000000300037308 */ /* 0x000fe20000002400 */
[----:B---3--:R-:W-:-:S02]  /*1530*/  LOP3.LUT R25, R90, 0xffffffe0, RZ, 0xc0, !PT ;  /* 0xffffffe05a197812 */ /* 0x008fc400078ec0ff */
[----:B------:R-:W-:Y:S01]  /*1540*/  HMMA.16816.F32.BF16 R44, R12, R10, R44 ;  /* 0x0000000a0c2c723c */ /* 0x000fe2000004182c */
[----:B------:R-:W3:Y:S02]  /*1550*/  LDSM.16.M88.4 R8, [R95+0x5c00] ;  /* 0x005c00005f08783b */ /* 0x000ee40000000200 */
[----:B------:R-:W-:-:S03]  /*1560*/  IMAD.IADD R25, R2, 0x1, -R25 ;  /* 0x0000000102197824 */ /* 0x000fc600078e0a19 */
[----:B------:R-:W-:Y:S02]  /*1570*/  HMMA.16816.F32.BF16 R68, R20, R58, R68 ;  /* 0x0000003a1444723c */ /* 0x000fe40000041844 */
[----:B------:R-:W-:-:S04]  /*1580*/  SHF.R.S32.HI R132, RZ, 0x1f, R25 ;  /* 0x0000001fff847819 */ /* 0x000fc80000011419 */
[----:B------:R-:W-:Y:S01]  /*1590*/  LEA.HI R132, R132, R25, RZ, 0x2 ;  /* 0x0000001984847211 */ /* 0x000fe200078f10ff */
[----:B------:R-:W-:Y:S01]  /*15a0*/  IMAD R25, R89, 0x10, R96 ;  /* 0x0000001059197824 */ /* 0x000fe200078e0260 */
[C---:B-1----:R-:W-:Y:S02]  /*15b0*/  HMMA.16816.F32.BF16 R84, R20.reuse, R28, R84 ;  /* 0x0000001c1454723c */ /* 0x042fe40000041854 */
[----:B------:R-:W-:Y:S02]  /*15c0*/  SHF.R.S32.HI R132, RZ, 0x2, R132 ;  /* 0x00000002ff847819 */ /* 0x000fe40000011484 */
[----:B------:R-:W-:Y:S01]  /*15d0*/  FMUL.FTZ R33, R36, UR4 ;  /* 0x0000000424217c20 */ /* 0x000fe20008410000 */
[----:B------:R-:W-:Y:S01]  /*15e0*/  FMUL.FTZ R36, R37, UR4 ;  /* 0x0000000425247c20 */ /* 0x000fe20008410000 */
[----:B------:R-:W-:Y:S01]  /*15f0*/  IADD3 R25, R25, 0x1, R132 ;  /* 0x0000000119197810 */ /* 0x000fe20007ffe084 */
[----:B------:R-:W-:Y:S01]  /*1600*/  HMMA.16816.F32.BF16 R76, R20, R30, R76 ;  /* 0x0000001e144c723c */ /* 0x000fe2000004184c */
[----:B------:R-:W-:Y:S01]  /*1610*/  FMUL.FTZ R37, R38, UR4 ;  /* 0x0000000426257c20 */ /* 0x000fe20008410000 */
[----:B------:R-:W-:Y:S01]  /*1620*/  IMAD.SHL.U32 R38, R2, 0x2, RZ ;  /* 0x0000000202267824 */ /* 0x000fe200078e00ff */
[----:B------:R-:W-:Y:S01]  /*1630*/  IADD3 R25, R92, -UR13, R25 ;  /* 0x8000000d5c197c10 */ /* 0x000fe2000fffe019 */
[----:B------:R-:W-:Y:S01]  /*1640*/  FMUL.FTZ R34, R39, UR4 ;  /* 0x0000000427227c20 */ /* 0x000fe20008410000 */
[----:B------:R-:W-:Y:S01]  /*1650*/  FMUL.FTZ R28, R44, UR4 ;  /* 0x000000042c1c7c20 */ /* 0x000fe20008410000 */
[C---:B------:R-:W-:Y:S01]  /*1660*/  HMMA.16816.F32.BF16 R60, R16.reuse, R80, R60 ;  /* 0x00000050103c723c */ /* 0x040fe2000004183c */
[----:B------:R-:W-:Y:S01]  /*1670*/  LOP3.LUT R38, R38, 0x6, RZ, 0xc0, !PT ;  /* 0x0000000626267812 */ /* 0x000fe200078ec0ff */
[----:B------:R-:W-:Y:S01]  /*1680*/  VIADD R35, R25, UR12 ;  /* 0x0000000c19237c36 */ /* 0x000fe20008000000 */
[----:B------:R-:W-:Y:S01]  /*1690*/  MUFU.TANH R33, R33 ;  /* 0x0000002100217308 */ /* 0x000fe20000002400 */
[----:B----4-:R-:W1:Y:S01]  /*16a0*/  LDSM.16.M88.4 R24, [R118+0x2c00] ;  /* 0x002c00007618783b */ /* 0x010e620000000200 */
[----:B------:R-:W-:Y:S01]  /*16b0*/  FMUL.FTZ R29, R45, UR4 ;  /* 0x000000042d1d7c20 */ /* 0x000fe20008410000 */
[----:B------:R-:W-:Y:S01]  /*16c0*/  HMMA.16816.F32.BF16 R68, R16, R82, R68 ;  /* 0x000000521044723c */ /* 0x000fe20000041844 */
[----:B------:R-:W-:Y:S01]  /*16d0*/  IMAD R93, R93, 0x40, R38 ;  /* 0x000000405d5d7824 */ /* 0x000fe200078e0226 */
[C---:B------:R-:W-:Y:S01]  /*16e0*/  VIMNMX R22, R35.reuse, R92, PT ;  /* 0x0000005c23167248 */ /* 0x040fe20003fe0100 */
[----:B------:R-:W-:Y:S01]  /*16f0*/  FMUL.FTZ R2, R46, UR4 ;  /* 0x000000042e027c20 */ /* 0x000fe20008410000 */
[----:B------:R-:W-:Y:S01]  /*1700*/  VIADDMNMX R92, R35, 0x8, R92, PT ;  /* 0x00000008235c7846 */ /* 0x000fe2000380015c */
[----:B------:R-:W-:Y:S01]  /*1710*/  MUFU.TANH R34, R34 ;  /* 0x0000002200227308 */ /* 0x000fe20000002400 */
[----:B------:R-:W-:-:S02]  /*1720*/  VIADD R21, R93, 0x1 ;  /* 0x000000015d157836 */ /* 0x000fc40000000000 */
[----:B------:R-:W-:Y:S01]  /*1730*/  FMUL.FTZ R20, R47, UR4 ;  /* 0x000000042f147c20 */ /* 0x000fe20008410000 */
[----:B---3--:R-:W-:Y:S01]  /*1740*/  HMMA.16816.F32.BF16 R84, R16, R8, R84 ;  /* 0x000000081054723c */ /* 0x008fe20000041854 */
[----:B------:R-:W-:Y:S01]  /*1750*/  VIADD R23, R93, 0x30 ;  /* 0x000000305d177836 */ /* 0x000fe20000000000 */
[----:B------:R-:W-:-:S04]  /*1760*/  DEPBAR.LE SB0, 0x0 ;  /* 0x000080000000791a */ /* 0x000fc80000000000 */
[----:B------:R-:W-:Y:S01]  /*1770*/  HMMA.16816.F32.BF16 R76, R16, R10, R76 ;  /* 0x0000000a104c723c */ /* 0x000fe2000004184c */
[----:B------:R-:W-:Y:S01]  /*1780*/  VIADD R9, R93, 0x8 ;  /* 0x000000085d097836 */ /* 0x000fe20000000000 */
[----:B------:R-:W3:Y:S01]  /*1790*/  MUFU.TANH R28, R28 ;  /* 0x0000001c001c7308 */ /* 0x000ee20000002400 */
[C---:B------:R-:W-:Y:S02]  /*17a0*/  ISETP.GE.AND P2, PT, R21.reuse, R92, PT ;  /* 0x0000005c1500720c */ /* 0x040fe40003f46270 */
[-C--:B------:R-:W-:Y:S01]  /*17b0*/  ISETP.GE.AND P6, PT, R21, R22.reuse, PT ;  /* 0x000000161500720c */ /* 0x080fe20003fc6270 */
[C---:B------:R-:W-:Y:S01]  /*17c0*/  HMMA.16816.F32.BF16 R60, R12.reuse, R40, R60 ;  /* 0x000000280c3c723c */ /* 0x040fe2000004183c */
[----:B------:R-:W-:Y:S01]  /*17d0*/  ISETP.GE.AND P1, PT, R9, R22, PT ;  /* 0x000000160900720c */ /* 0x000fe20003f26270 */
[----:B------:R-:W-:Y:S01]  /*17e0*/  VIADD R11, R93, 0x18 ;  /* 0x000000185d0b7836 */ /* 0x000fe20000000000 */
[----:B------:R-:W-:Y:S01]  /*17f0*/  ISETP.GE.AND P0, PT, R9, R92, PT ;  /* 0x0000005c0900720c */ /* 0x000fe20003f06270 */
[----:B------:R-:W-:Y:S01]  /*1800*/  VIADD R9, R93, 0x9 ;  /* 0x000000095d097836 */ /* 0x000fe20000000000 */
[----:B--2---:R-:W-:Y:S01]  /*1810*/  FSEL R64, R64, -INF , !P1 ;  /* 0xff80000040407808 */ /* 0x004fe20004800000 */
[C---:B------:R-:W-:Y:S01]  /*1820*/  HMMA.16816.F32.BF16 R68, R12.reuse, R42, R68 ;  /* 0x0000002a0c44723c */ /* 0x040fe20000041844 */
[----:B------:R-:W-:Y:S01]  /*1830*/  FSEL R49, R49, -INF , !P2 ;  /* 0xff80000031317808 */ /* 0x000fe20005000000 */
[----:B------:R-:W2:Y:S01]  /*1840*/  MUFU.TANH R36, R36 ;  /* 0x0000002400247308 */ /* 0x000ea20000002400 */
[----:B------:R-:W-:Y:S01]  /*1850*/  ISETP.GE.AND P4, PT, R9, R22, PT ;  /* 0x000000160900720c */ /* 0x000fe20003f86270 */
[----:B------:R-:W-:Y:S01]  /*1860*/  VIADD R21, R93, 0x10 ;  /* 0x000000105d157836 */ /* 0x000fe20000000000 */
[----:B------:R-:W-:Y:S01]  /*1870*/  ISETP.GE.AND P5, PT, R9, R92, PT ;  /* 0x0000005c0900720c */ /* 0x000fe20003fa6270 */
[C---:B------:R-:W-:Y:S01]  /*1880*/  VIADD R9, R93.reuse, 0x11 ;  /* 0x000000115d097836 */ /* 0x040fe20000000000 */
[----:B------:R-:W-:Y:S01]  /*1890*/  FSEL R48, R48, -INF , !P6 ;  /* 0xff80000030307808 */ /* 0x000fe20007000000 */
[----:B------:R-:W-:Y:S01]  /*18a0*/  VIADD R19, R93, 0x19 ;  /* 0x000000195d137836 */ /* 0x000fe20000000000 */
[----:B------:R-:W-:Y:S01]  /*18b0*/  ISETP.GE.AND P3, PT, R21, R22, PT ;  /* 0x000000161500720c */ /* 0x000fe20003f66270 */
[----:B------:R-:W4:Y:S01]  /*18c0*/  MUFU.TANH R37, R37 ;  /* 0x0000002500257308 */ /* 0x000f220000002400 */
[C---:B------:R-:W-:Y:S01]  /*18d0*/  ISETP.GE.AND P1, PT, R9.reuse, R92, PT ;  /* 0x0000005c0900720c */ /* 0x040fe20003f26270 */
[----:B-1----:R-:W-:Y:S01]  /*18e0*/  HMMA.16816.F32.BF16 R84, R12, R24, R84 ;  /* 0x000000180c54723c */ /* 0x002fe20000041854 */
[----:B------:R-:W-:Y:S01]  /*18f0*/  ISETP.GE.AND P2, PT, R9, R22, PT ;  /* 0x000000160900720c */ /* 0x000fe20003f46270 */
[----:B------:R-:W-:Y:S01]  /*1900*/  VIADD R17, R93, 0x20 ;  /* 0x000000205d117836 */ /* 0x000fe20000000000 */
[----:B-----5:R-:W-:-:S02]  /*1910*/  FSEL R9, R50, -INF , !P0 ;  /* 0xff80000032097808 */ /* 0x020fc40004000000 */
[-C--:B------:R-:W-:Y:S01]  /*1920*/  ISETP.GE.AND P0, PT, R11, R22.reuse, PT ;  /* 0x000000160b00720c */ /* 0x080fe20003f06270 */
[----:B------:R-:W-:Y:S01]  /*1930*/  HMMA.16816.F32.BF16 R76, R12, R26, R76 ;  /* 0x0000001a0c4c723c */ /* 0x000fe2000004184c */
[----:B------:R-:W1:Y:S01]  /*1940*/  MUFU.TANH R29, R29 ;  /* 0x0000001d001d7308 */ /* 0x000e620000002400 */
[----:B------:R-:W-:Y:S01]  /*1950*/  FMUL.FTZ R60, R60, UR4 ;  /* 0x000000043c3c7c20 */ /* 0x000fe20008410000 */
[----:B---3--:R-:W-:Y:S01]  /*1960*/  FSEL R28, R28, -INF , !P0 ;  /* 0xff8000001c1c7808 */ /* 0x008fe20004000000 */
[----:B------:R-:W-:Y:S01]  /*1970*/  FMUL.FTZ R61, R61, UR4 ;  /* 0x000000043d3d7c20 */ /* 0x000fe20008410000 */
[----:B------:R-:W-:Y:S01]  /*1980*/  FSEL R56, R56, -INF , !P4 ;  /* 0xff80000038387808 */ /* 0x000fe20006000000 */
[----:B------:R-:W-:Y:S01]  /*1990*/  FMUL.FTZ R68, R68, UR4 ;  /* 0x0000000444447c20 */ /* 0x000fe20008410000 */
[----:B------:R-:W-:Y:S01]  /*19a0*/  FSEL R13, R34, -INF , !P1 ;  /* 0xff800000220d7808 */ /* 0x000fe20004800000 */
[C---:B------:R-:W-:Y:S01]  /*19b0*/  VIADD R15, R93.reuse, 0x21 ;  /* 0x000000215d0f7836 */ /* 0x040fe20000000000 */
[-C--:B------:R-:W-:Y:S01]  /*19c0*/  ISETP.GE.AND P1, PT, R93, R22.reuse, PT ;  /* 0x000000165d00720c */ /* 0x080fe20003f26270 */
[----:B------:R-:W3:Y:S01]  /*19d0*/  MUFU.TANH R110, R60 ;  /* 0x0000003c006e7308 */ /* 0x000ee20000002400 */
[----:B------:R-:W-:Y:S01]  /*19e0*/  FSEL R10, R33, -INF , !P3 ;  /* 0xff800000210a7808 */ /* 0x000fe20005800000 */
[----:B------:R-:W-:Y:S01]  /*19f0*/  FMUL.FTZ R69, R69, UR4 ;  /* 0x0000000445457c20 */ /* 0x000fe20008410000 */
[----:B------:R-:W-:Y:S01]  /*1a00*/  FSEL R0, R0, -INF , !P1 ;  /* 0xff80000000007808 */ /* 0x000fe20004800000 */
[----:B------:R-:W-:Y:S01]  /*1a10*/  VIADD R27, R93, 0x28 ;  /* 0x000000285d1b7836 */ /* 0x000fe20000000000 */
[----:B------:R-:W-:Y:S01]  /*1a20*/  ISETP.GE.AND P0, PT, R15, R22, PT ;  /* 0x000000160f00720c */ /* 0x000fe20003f06270 */
[----:B------:R-:W-:Y:S01]  /*1a30*/  VIADD R25, R93, 0x29 ;  /* 0x000000295d197836 */ /* 0x000fe20000000000 */
[----:B------:R-:W-:Y:S01]  /*1a40*/  ISETP.GE.AND P1, PT, R15, R92, PT ;  /* 0x0000005c0f00720c */ /* 0x000fe20003f26270 */
[----:B------:R-:W5:Y:S01]  /*1a50*/  MUFU.TANH R108, R61 ;  /* 0x0000003d006c7308 */ /* 0x000f620000002400 */
[----:B------:R-:W-:Y:S01]  /*1a60*/  FMNMX.FTZ R15, R0, R48, !PT ;  /* 0x00000030000f7209 */ /* 0x000fe20007810000 */
[----:B------:R-:W-:Y:S01]  /*1a70*/  FMUL.FTZ R84, R84, UR4 ;  /* 0x0000000454547c20 */ /* 0x000fe20008410000 */
[----:B--2---:R-:W-:Y:S01]  /*1a80*/  FSEL R36, R36, -INF , !P2 ;  /* 0xff80000024247808 */ /* 0x004fe20005000000 */
[----:B------:R-:W-:Y:S01]  /*1a90*/  FMUL.FTZ R85, R85, UR4 ;  /* 0x0000000455557c20 */ /* 0x000fe20008410000 */
[----:B------:R-:W-:Y:S01]  /*1aa0*/  FMNMX.FTZ R15, R64, R15, !PT ;  /* 0x0000000f400f7209 */ /* 0x000fe20007810000 */
[----:B------:R-:W-:Y:S01]  /*1ab0*/  FMUL.FTZ R76, R76, UR4 ;  /* 0x000000044c4c7c20 */ /* 0x000fe20008410000 */
[-C--:B------:R-:W-:Y:S01]  /*1ac0*/  ISETP.GE.AND P4, PT, R11, R92.reuse, PT ;  /* 0x0000005c0b00720c */ /* 0x080fe20003f86270 */
[----:B------:R-:W2:Y:S01]  /*1ad0*/  MUFU.TANH R106, R68 ;  /* 0x00000044006a7308 */ /* 0x000ea20000002400 */
[----:B------:R-:W-:Y:S01]  /*1ae0*/  FMNMX.FTZ R15, R56, R15, !PT ;  /* 0x0000000f380f7209 */ /* 0x000fe20007810000 */
[----:B------:R-:W-:Y:S01]  /*1af0*/  FMUL.FTZ R77, R77, UR4 ;  /* 0x000000044d4d7c20 */ /* 0x000fe20008410000 */
[----:B------:R-:W-:Y:S01]  /*1b00*/  ISETP.GE.AND P6, PT, R21, R92, PT ;  /* 0x0000005c1500720c */ /* 0x000fe20003fc6270 */
[----:B------:R-:W-:Y:S01]  /*1b10*/  VIADD R21, R93, 0x31 ;  /* 0x000000315d157836 */ /* 0x000fe20000000000 */
[----:B------:R-:W-:Y:S01]  /*1b20*/  FMNMX.FTZ R15, R10, R15, !PT ;  /* 0x0000000f0a0f7209 */ /* 0x000fe20007810000 */
[----:B------:R-:W-:Y:S01]  /*1b30*/  FMUL.FTZ R62, R62, UR4 ;  /* 0x000000043e3e7c20 */ /* 0x000fe20008410000 */
[----:B------:R-:W-:Y:S01]  /*1b40*/  FSEL R11, R32, -INF , !P5 ;  /* 0xff800000200b7808 */ /* 0x000fe20006800000 */
[----:B------:R-:W2:Y:S01]  /*1b50*/  MUFU.TANH R104, R69 ;  /* 0x0000004500687308 */ /* 0x000ea20000002400 */
[-C--:B------:R-:W-:Y:S01]  /*1b60*/  ISETP.GE.AND P5, PT, R19, R22.reuse, PT ;  /* 0x000000161300720c */ /* 0x080fe20003fa6270 */
[----:B------:R-:W-:Y:S01]  /*1b70*/  FMUL.FTZ R63, R63, UR4 ;  /* 0x000000043f3f7c20 */ /* 0x000fe20008410000 */
[----:B------:R-:W-:Y:S01]  /*1b80*/  FMNMX.FTZ R15, R36, R15, !PT ;  /* 0x0000000f240f7209 */ /* 0x000fe20007810000 */
[----:B------:R-:W-:Y:S01]  /*1b90*/  FMUL.FTZ R70, R70, UR4 ;  /* 0x0000000446467c20 */ /* 0x000fe20008410000 */
[----:B----4-:R-:W-:Y:S01]  /*1ba0*/  FSEL R37, R37, -INF , !P6 ;  /* 0xff80000025257808 */ /* 0x010fe20007000000 */
[----:B------:R-:W-:Y:S01]  /*1bb0*/  FMUL.FTZ R71, R71, UR4 ;  /* 0x0000000447477c20 */ /* 0x000fe20008410000 */
[----:B------:R-:W-:Y:S01]  /*1bc0*/  ISETP.GE.AND P6, PT, R17, R22, PT ;  /* 0x000000161100720c */ /* 0x000fe20003fc6270 */
[----:B------:R-:W4:Y:S01]  /*1bd0*/  MUFU.TANH R102, R84 ;  /* 0x0000005400667308 */ /* 0x000f220000002400 */
[----:B-1----:R-:W-:Y:S01]  /*1be0*/  FSEL R8, R29, -INF , !P5 ;  /* 0xff8000001d087808 */ /* 0x002fe20006800000 */
[----:B------:R-:W-:Y:S01]  /*1bf0*/  FMUL.FTZ R86, R86, UR4 ;  /* 0x0000000456567c20 */ /* 0x000fe20008410000 */
[----:B------:R-:W-:Y:S01]  /*1c00*/  FMNMX.FTZ R15, R28, R15, !PT ;  /* 0x0000000f1c0f7209 */ /* 0x000fe20007810000 */
[----:B------:R-:W-:Y:S01]  /*1c10*/  FMUL.FTZ R87, R87, UR4 ;  /* 0x0000000457577c20 */ /* 0x000fe20008410000 */
[----:B---3--:R-:W-:-:S02]  /*1c20*/  FSEL R110, R110, -INF , !P6 ;  /* 0xff8000006e6e7808 */ /* 0x008fc40007000000 */
[----:B------:R-:W-:Y:S01]  /*1c30*/  FMNMX.FTZ R15, R8, R15, !PT ;  /* 0x0000000f080f7209 */ /* 0x000fe20007810000 */
[----:B------:R-:W1:Y:S01]  /*1c40*/  MUFU.TANH R101, R85 ;  /* 0x0000005500657308 */ /* 0x000e620000002400 */
[----:B------:R-:W-:Y:S02]  /*1c50*/  ISETP.GE.AND P6, PT, R27, R22, PT ;  /* 0x000000161b00720c */ /* 0x000fe40003fc6270 */
[----:B-----5:R-:W-:Y:S02]  /*1c60*/  FSEL R108, R108, -INF , !P0 ;  /* 0xff8000006c6c7808 */ /* 0x020fe40004000000 */
[----:B------:R-:W-:Y:S02]  /*1c70*/  FMNMX.FTZ R15, R110, R15, !PT ;  /* 0x0000000f6e0f7209 */ /* 0x000fe40007810000 */
[-C--:B------:R-:W-:Y:S01]  /*1c80*/  ISETP.GE.AND P2, PT, R17, R92.reuse, PT ;  /* 0x0000005c1100720c */ /* 0x080fe20003f46270 */
[----:B------:R-:W3:Y:S01]  /*1c90*/  MUFU.TANH R100, R76 ;  /* 0x0000004c00647308 */ /* 0x000ee20000002400 */
[----:B------:R-:W-:-:S02]  /*1ca0*/  ISETP.GE.AND P5, PT, R93, R92, PT ;  /* 0x0000005c5d00720c */ /* 0x000fc40003fa6270 */
[-C--:B------:R-:W-:Y:S02]  /*1cb0*/  ISETP.GE.AND P0, PT, R25, R22.reuse, PT ;  /* 0x000000161900720c */ /* 0x080fe40003f06270 */
[----:B--2---:R-:W-:Y:S02]  /*1cc0*/  FSEL R106, R106, -INF , !P6 ;  /* 0xff8000006a6a7808 */ /* 0x004fe40007000000 */
[----:B------:R-:W-:Y:S01]  /*1cd0*/  FMNMX.FTZ R17, R108, R15, !PT ;  /* 0x0000000f6c117209 */ /* 0x000fe20007810000 */
[----:B------:R-:W2:Y:S01]  /*1ce0*/  MUFU.TANH R98, R77 ;  /* 0x0000004d00627308 */ /* 0x000ea20000002400 */
[----:B------:R-:W-:Y:S02]  /*1cf0*/  FSEL R104, R104, -INF , !P0 ;  /* 0xff80000068687808 */ /* 0x000fe40004000000 */
[----:B------:R-:W-:Y:S02]  /*1d00*/  FSEL R15, R3, -INF , !P5 ;  /* 0xff800000030f7808 */ /* 0x000fe40006800000 */
[----:B------:R-:W-:-:S02]  /*1d10*/  ISETP.GE.AND P6, PT, R23, R22, PT ;  /* 0x000000161700720c */ /* 0x000fc40003fc6270 */
[----:B------:R-:W-:Y:S01]  /*1d20*/  ISETP.GE.AND P0, PT, R21, R22, PT ;  /* 0x000000161500720c */ /* 0x000fe20003f06270 */
[----:B------:R-:W5:Y:S01]  /*1d30*/  MUFU.TANH R2, R2 ;  /* 0x0000000200027308 */ /* 0x000f620000002400 */
[----:B------:R-:W-:Y:S02]  /*1d40*/  FMNMX.FTZ R3, R106, R17, !PT ;  /* 0x000000116a037209 */ /* 0x000fe40007810000 */
[----:B------:R-:W-:Y:S01]  /*1d50*/  ISETP.GE.AND P3, PT, R19, R92, PT ;  /* 0x0000005c1300720c */ /* 0x000fe20003f66270 */
[C---:B------:R-:W-:Y:S01]  /*1d60*/  VIADD R19, R93.reuse, 0x38 ;  /* 0x000000385d137836 */ /* 0x040fe20000000000 */
[----:B----4-:R-:W-:Y:S01]  /*1d70*/  FSEL R102, R102, -INF , !P6 ;  /* 0xff80000066667808 */ /* 0x010fe20007000000 */
[----:B------:R-:W-:Y:S01]  /*1d80*/  VIADD R93, R93, 0x39 ;  /* 0x000000395d5d7836 */ /* 0x000fe20000000000 */
[----:B------:R-:W-:Y:S01]  /*1d90*/  FMNMX.FTZ R12, R15, R49, !PT ;  /* 0x000000310f0c7209 */ /* 0x000fe20007810000 */
[----:B------:R-:W4:Y:S01]  /*1da0*/  MUFU.TANH R20, R20 ;  /* 0x0000001400147308 */ /* 0x000f220000002400 */
[----:B------:R-:W-:-:S02]  /*1db0*/  FMNMX.FTZ R3, R104, R3, !PT ;  /* 0x0000000368037209 */ /* 0x000fc40007810000 */
[----:B-1----:R-:W-:Y:S02]  /*1dc0*/  FSEL R101, R101, -INF , !P0 ;  /* 0xff80000065657808 */ /* 0x002fe40004000000 */
[----:B------:R-:W-:Y:S02]  /*1dd0*/  ISETP.NE.AND P0, PT, R88, 0x1, PT ;  /* 0x000000015800780c */ /* 0x000fe40003f05270 */
[----:B------:R-:W-:Y:S01]  /*1de0*/  ISETP.GE.AND P6, PT, R19, R22, PT ;  /* 0x000000161300720c */ /* 0x000fe20003fc6270 */
[----:B------:R1:W1:Y:S01]  /*1df0*/  MUFU.TANH R111, R62 ;  /* 0x0000003e006f7308 */ /* 0x0002620000002400 */
[----:B------:R-:W-:Y:S02]  /*1e00*/  FMNMX.FTZ R12, R9, R12, !PT ;  /* 0x0000000c090c7209 */ /* 0x000fe40007810000 */
[----:B------:R-:W-:Y:S02]  /*1e10*/  FMNMX.FTZ R14, R102, R3, !PT ;  /* 0x00000003660e7209 */ /* 0x000fe40007810000 */
[----:B------:R-:W-:-:S02]  /*1e20*/  ISETP.GE.AND P5, PT, R93, R22, PT ;  /* 0x000000165d00720c */ /* 0x000fc40003fa6270 */
[----:B---3--:R-:W-:Y:S01]  /*1e30*/  FSEL R100, R100, -INF , !P6 ;  /* 0xff80000064647808 */ /* 0x008fe20007000000 */
[----:B------:R3:W1:Y:S01]  /*1e40*/  MUFU.TANH R109, R63 ;  /* 0x0000003f006d7308 */ /* 0x0006620000002400 */
[----:B------:R-:W-:Y:S02]  /*1e50*/  FMNMX.FTZ R12, R11, R12, !PT ;  /* 0x0000000c0b0c7209 */ /* 0x000fe40007810000 */
[----:B------:R-:W-:Y:S02]  /*1e60*/  FMNMX.FTZ R3, R101, R14, !PT ;  /* 0x0000000e65037209 */ /* 0x000fe40007810000 */
[----:B--2---:R-:W-:Y:S02]  /*1e70*/  FSEL R98, R98, -INF , !P5 ;  /* 0xff80000062627808 */ /* 0x004fe40006800000 */
[----:B------:R-:W-:Y:S01]  /*1e80*/  FMNMX.FTZ R12, R37, R12, !PT ;  /* 0x0000000c250c7209 */ /* 0x000fe20007810000 */
[----:B------:R3:W2:Y:S01]  /*1e90*/  MUFU.TANH R107, R70 ;  /* 0x00000046006b7308 */ /* 0x0006a20000002400 */
[----:B------:R-:W-:-:S02]  /*1ea0*/  FMNMX.FTZ R3, R100, R3, !PT ;  /* 0x0000000364037209 */ /* 0x000fc40007810000 */
[----:B-----5:R-:W-:Y:S02]  /*1eb0*/  FSEL R17, R2, -INF , !P4 ;  /* 0xff80000002117808 */ /* 0x020fe40006000000 */
[----:B------:R-:W-:Y:S02]  /*1ec0*/  FMNMX.FTZ R12, R13, R12, !PT ;  /* 0x0000000c0d0c7209 */ /* 0x000fe40007810000 */
[----:B------:R-:W-:Y:S01]  /*1ed0*/  FMNMX.FTZ R2, R98, R3, !PT ;  /* 0x0000000362027209 */ /* 0x000fe20007810000 */
[----:B------:R3:W1:Y:S08]  /*1ee0*/  MUFU.TANH R105, R71 ;  /* 0x0000004700697308 */ /* 0x0006700000002400 */
[----:B------:R3:W1:Y:S01]  /*1ef0*/  MUFU.TANH R99, R86 ;  /* 0x0000005600637308 */ /* 0x0006620000002400 */
[----:B------:R-:W-:Y:S06]  /*1f00*/  BAR.SYNC.DEFER_BLOCKING 0x0 ;  /* 0x0000000000007b1d */ /* 0x000fec0000010000 */
[----:B--2-4-:R-:W-:Y:S05]  /*1f10*/  @!P0 BRA `(.L_x_864) ;  /* 0x0000000000588947 */ /* 0x014fea0003800000 */
[----:B------:R-:W-:Y:S01]  /*1f20*/  VIADD R29, R88, 0xfffffffe ;  /* 0xfffffffe581d7836 */ /* 0x000fe20000000000 */
[----:B------:R-:W-:-:S03]  /*1f30*/  SHF.L.U64.HI R7, R6, 0x5, R7 ;  /* 0x0000000506077819 */ /* 0x000fc60000010207 */
[----:B------:R-:W-:Y:S01]  /*1f40*/  IMAD R3, R123, R29, RZ ;  /* 0x0000001d7b037224 */ /* 0x000fe200078e02ff */
[----:B------:R-:W-:Y:S01]  /*1f50*/  SHF.R.S32.HI R14, RZ, 0x1f, R29 ;  /* 0x0000001fff0e7819 */ /* 0x000fe2000001141d */
[----:B------:R-:W-:-:S04]  /*1f60*/  IMAD.WIDE.U32 R30, R29, R124, R130 ;  /* 0x0000007c1d1e7225 */ /* 0x000fc800078e0082 */
[----:B------:R-:W-:Y:S01]  /*1f70*/  IMAD R3, R14, R124, R3 ;  /* 0x0000007c0e037224 */ /* 0x000fe200078e0203 */
[----:B------:R-:W-:Y:S01]  /*1f80*/  LEA R32, P5, R30, UR6, 0x1 ;  /* 0x000000061e207c11 */ /* 0x000fe2000f8a08ff */
[----:B------:R-:W-:Y:S02]  /*1f90*/  IMAD.SHL.U32 R14, R6, 0x20, RZ ;  /* 0x00000020060e7824 */ /* 0x000fe400078e00ff */
        /* <DEDUP_REMOVED lines=14> */
.L_x_864:
[----:B------:R-:W-:Y:S01]  /*2080*/  FSEL R3, R20, -INF , !P3 ;  /* 0xff80000014037808 */ /* 0x000fe20005800000 */
[----:B------:R-:W4:Y:S01]  /*2090*/  MUFU.TANH R97, R87 ;  /* 0x0000005700617308 */ /* 0x000f220000002400 */
[----:B--2---:R-:W-:Y:S01]  /*20a0*/  FMNMX.FTZ R6, R17, R12, !PT ;  /* 0x0000000c11067209 */ /* 0x004fe20007810000 */
[----:B------:R-:W-:Y:S01]  /*20b0*/  FMUL.FTZ R78, R78, UR4 ;  /* 0x000000044e4e7c20 */ /* 0x000fe20008410000 */
[----:B-1----:R-:W-:Y:S01]  /*20c0*/  FSEL R111, R111, -INF , !P2 ;  /* 0xff8000006f6f7808 */ /* 0x002fe20005000000 */
[----:B------:R-:W-:Y:S01]  /*20d0*/  FMUL.FTZ R79, R79, UR4 ;  /* 0x000000044f4f7c20 */ /* 0x000fe20008410000 */
[----:B------:R-:W-:Y:S01]  /*20e0*/  FMNMX.FTZ R6, R3, R6, !PT ;  /* 0x0000000603067209 */ /* 0x000fe20007810000 */
[----:B------:R-:W1:Y:S01]  /*20f0*/  SHFL.BFLY PT, R7, R2, 0x2, 0x1f ;  /* 0x0c401f0002077f89 */ /* 0x000e6200000e0000 */
[----:B------:R-:W-:Y:S01]  /*2100*/  ISETP.GE.AND P2, PT, R27, R92, PT ;  /* 0x0000005c1b00720c */ /* 0x000fe20003f46270 */
[----:B------:R-:W2:Y:S01]  /*2110*/  MUFU.TANH R95, R78 ;  /* 0x0000004e005f7308 */ /* 0x000ea20000002400 */
[----:B------:R-:W-:Y:S01]  /*2120*/  FSEL R109, R109, -INF , !P1 ;  /* 0xff8000006d6d7808 */ /* 0x000fe20004800000 */
[----:B------:R-:W-:Y:S01]  /*2130*/  ULDC UR4, c[0x0][0x2ec] ;  /* 0x0000bb0000047ab9 */ /* 0x000fe20000000800 */
[----:B------:R-:W-:-:S02]  /*2140*/  FMNMX.FTZ R6, R111, R6, !PT ;  /* 0x000000066f067209 */ /* 0x000fc40007810000 */
[----:B------:R-:W-:Y:S02]  /*2150*/  ISETP.GE.AND P1, PT, R25, R92, PT ;  /* 0x0000005c1900720c */ /* 0x000fe40003f26270 */
[----:B------:R-:W-:Y:S02]  /*2160*/  FSEL R107, R107, -INF , !P2 ;  /* 0xff8000006b6b7808 */ /* 0x000fe40005000000 */
[----:B------:R-:W-:Y:S02]  /*2170*/  FMNMX.FTZ R12, R109, R6, !PT ;  /* 0x000000066d0c7209 */ /* 0x000fe40007810000 */
[----:B------:R-:W5:Y:S01]  /*2180*/  MUFU.TANH R6, R79 ;  /* 0x0000004f00067308 */ /* 0x000f620000002400 */
[----:B------:R-:W-:Y:S02]  /*2190*/  ISETP.GE.AND P2, PT, R23, R92, PT ;  /* 0x0000005c1700720c */ /* 0x000fe40003f46270 */
[----:B------:R-:W-:Y:S02]  /*21a0*/  FSEL R105, R105, -INF , !P1 ;  /* 0xff80000069697808 */ /* 0x000fe40004800000 */
[----:B------:R-:W-:-:S02]  /*21b0*/  FMNMX.FTZ R12, R107, R12, !PT ;  /* 0x0000000c6b0c7209 */ /* 0x000fc40007810000 */
[----:B------:R-:W-:Y:S02]  /*21c0*/  ISETP.GE.AND P1, PT, R21, R92, PT ;  /* 0x0000005c1500720c */ /* 0x000fe40003f26270 */
[----:B------:R-:W-:Y:S02]  /*21d0*/  FSEL R99, R99, -INF , !P2 ;  /* 0xff80000063637808 */ /* 0x000fe40005000000 */
[----:B------:R-:W-:Y:S02]  /*21e0*/  FMNMX.FTZ R12, R105, R12, !PT ;  /* 0x0000000c690c7209 */ /* 0x000fe40007810000 */
[----:B------:R-:W-:Y:S02]  /*21f0*/  ISETP.GE.AND P2, PT, R19, R92, PT ;  /* 0x0000005c1300720c */ /* 0x000fe40003f46270 */
[----:B----4-:R-:W-:Y:S02]  /*2200*/  FSEL R97, R97, -INF , !P1 ;  /* 0xff80000061617808 */ /* 0x010fe40004800000 */
[----:B------:R-:W-:-:S02]  /*2210*/  FMNMX.FTZ R12, R99, R12, !PT ;  /* 0x0000000c630c7209 */ /* 0x000fc40007810000 */
[----:B------:R-:W-:Y:S02]  /*2220*/  ISETP.GE.AND P1, PT, R93, R92, PT ;  /* 0x0000005c5d00720c */ /* 0x000fe40003f26270 */
[----:B--2---:R-:W-:Y:S02]  /*2230*/  FSEL R95, R95, -INF , !P2 ;  /* 0xff8000005f5f7808 */ /* 0x004fe40005000000 */
[----:B------:R-:W-:Y:S02]  /*2240*/  FMNMX.FTZ R12, R97, R12, !PT ;  /* 0x0000000c610c7209 */ /* 0x000fe40007810000 */
[----:B-----5:R-:W-:Y:S02]  /*2250*/  FSEL R93, R6, -INF , !P1 ;  /* 0xff800000065d7808 */ /* 0x020fe40004800000 */
[----:B------:R-:W-:Y:S02]  /*2260*/  FMNMX.FTZ R12, R95, R12, !PT ;  /* 0x0000000c5f0c7209 */ /* 0x000fe40007810000 */
[----:B-1----:R-:W-:-:S02]  /*2270*/  FMNMX.FTZ R7, R2, R7, !PT ;  /* 0x0000000702077209 */ /* 0x002fc40007810000 */
[----:B------:R-:W-:Y:S02]  /*2280*/  FMNMX.FTZ R19, R93, R12, !PT ;  /* 0x0000000c5d137209 */ /* 0x000fe40007810000 */
[----:B------:R-:W-:Y:S01]  /*2290*/  LEA R94, R91, R94, 0x5 ;  /* 0x0000005e5b5e7211 */ /* 0x000fe200078e28ff */
[----:B------:R-:W1:Y:S01]  /*22a0*/  SHFL.BFLY PT, R2, R7, 0x1, 0x1f ;  /* 0x0c201f0007027f89 */ /* 0x000e6200000e0000 */
[----:B------:R-:W-:Y:S02]  /*22b0*/  SHF.R.S32.HI R90, RZ, 0x1f, R90 ;  /* 0x0000001fff5a7819 */ /* 0x000fe4000001145a */
[----:B------:R-:W-:Y:S01]  /*22c0*/  IADD3 R117, R5, R94, RZ ;  /* 0x0000005e05757210 */ /* 0x000fe20007ffe0ff */
[----:B------:R-:W2:Y:S01]  /*22d0*/  SHFL.BFLY PT, R6, R19, 0x2, 0x1f ;  /* 0x0c401f0013067f89 */ /* 0x000ea200000e0000 */
[----:B------:R-:W-:Y:S02]  /*22e0*/  LEA.HI R90, R90, R89, RZ, 0x2 ;  /* 0x000000595a5a7211 */ /* 0x000fe400078f10ff */
[----:B------:R-:W-:-:S02]  /*22f0*/  LEA R117, R117, UR5, 0x1 ;  /* 0x0000000575757c11 */ /* 0x000fc4000f8e08ff */
[----:B------:R-:W-:Y:S02]  /*2300*/  LOP3.LUT R90, R90, 0xfffffffc, RZ, 0xc0, !PT ;  /* 0xfffffffc5a5a7812 */ /* 0x000fe400078ec0ff */
[----:B------:R-:W-:Y:S01]  /*2310*/  IADD3 R116, R4, R117, RZ ;  /* 0x0000007504747210 */ /* 0x000fe20007ffe0ff */
[----:B------:R-:W-:Y:S01]  /*2320*/  LDSM.16.MT88.4 R76, [R117+0x6000] ;  /* 0x00600000754c783b */ /* 0x000fe20000004200 */
[----:B------:R-:W-:-:S03]  /*2330*/  IADD3 R139, R89, -R90, RZ ;  /* 0x8000005a598b7210 */ /* 0x000fc60007ffe0ff */
[----:B------:R-:W-:Y:S04]  /*2340*/  LDSM.16.MT88.4 R52, [R116+0x7000] ;  /* 0x007000007434783b */ /* 0x000fe80000004200 */
[----:B---3--:R-:W-:Y:S01]  /*2350*/  LDSM.16.MT88.4 R68, [R116+0x6000] ;  /* 0x006000007444783b */ /* 0x008fe20000004200 */
        /* <DEDUP_REMOVED lines=17> */
[----:B------:R-:W-:Y:S01]  /*2470*/  LDSM.16.MT88.4 R24, [R117+0x6400] ;  /* 0x006400007518783b */ /* 0x000fe20000004200 */
[--C-:B------:R-:W-:Y:S01]  /*2480*/  FFMA.FTZ R141, R98, UR4, -R103.reuse ;  /* 0x00000004628d7c23 */ /* 0x100fe20008010867 */
[--C-:B------:R-:W-:Y:S01]  /*2490*/  FFMA.FTZ R102, R102, UR4, -R103.reuse ;  /* 0x0000000466667c23 */ /* 0x100fe20008010867 */
[--C-:B------:R-:W-:Y:S01]  /*24a0*/  FFMA.FTZ R101, R101, UR4, -R103.reuse ;  /* 0x0000000465657c23 */ /* 0x100fe20008010867 */
[----:B------:R-:W-:Y:S01]  /*24b0*/  LDSM.16.MT88.4 R20, [R117+0x7400] ;  /* 0x007400007514783b */ /* 0x000fe20000004200 */
[----:B------:R-:W2:Y:S01]  /*24c0*/  MUFU.EX2 R87, R87 ;  /* 0x0000005700577308 */ /* 0x000ea20000000800 */
[----:B------:R-:W-:Y:S01]  /*24d0*/  FFMA.FTZ R100, R100, UR4, -R103 ;  /* 0x0000000464647c23 */ /* 0x000fe20008010867 */
[----:B-1----:R-:W-:-:S06]  /*24e0*/  FMNMX.FTZ R0, R6, R7, !PT ;  /* 0x0000000706007209 */ /* 0x002fcc0007810000 */
[----:B------:R-:W-:Y:S01]  /*24f0*/  MUFU.EX2 R84, R84 ;  /* 0x0000005400547308 */ /* 0x000fe20000000800 */
[C---:B------:R-:W-:Y:S01]  /*2500*/  FSETP.NEU.FTZ.AND P1, PT, R0.reuse, -INF , PT ;  /* 0xff8000000000780b */ /* 0x040fe20003f3d000 */
[----:B------:R-:W-:-:S05]  /*2510*/  FMUL.FTZ R96, R0, UR4 ;  /* 0x0000000400607c20 */ /* 0x000fca0008410000 */
[----:B------:R-:W-:Y:S01]  /*2520*/  FSEL R96, R96, RZ, P1 ;  /* 0x000000ff60607208 */ /* 0x000fe20000800000 */
[----:B------:R-:W1:Y:S01]  /*2530*/  MUFU.EX2 R35, R35 ;  /* 0x0000002300237308 */ /* 0x000e620000000800 */
[----:B--2---:R-:W-:Y:S01]  /*2540*/  F2FP.BF16.F32.PACK_AB R48, R87, R92 ;  /* 0x0000005c5730723e */ /* 0x004fe200000010ff */
[----:B------:R-:W-:Y:S02]  /*2550*/  FADD.FTZ R87, R92, R87 ;  /* 0x000000575c577221 */ /* 0x000fe40000010000 */
[--C-:B------:R-:W-:Y:S01]  /*2560*/  FFMA.FTZ R94, R15, UR4, -R96.reuse ;  /* 0x000000040f5e7c23 */ /* 0x100fe20008010860 */
[--C-:B------:R-:W-:Y:S01]  /*2570*/  FFMA.FTZ R91, R49, UR4, -R96.reuse ;  /* 0x00000004315b7c23 */ /* 0x100fe20008010860 */
[--C-:B------:R-:W-:Y:S01]  /*2580*/  FFMA.FTZ R86, R9, UR4, -R96.reuse ;  /* 0x0000000409567c23 */ /* 0x100fe20008010860 */
[--C-:B------:R-:W-:Y:S01]  /*2590*/  FFMA.FTZ R85, R11, UR4, -R96.reuse ;  /* 0x000000040b557c23 */ /* 0x100fe20008010860 */
[--C-:B------:R-:W-:Y:S01]  /*25a0*/  FFMA.FTZ R34, R37, UR4, -R96.reuse ;  /* 0x0000000425227c23 */ /* 0x100fe20008010860 */
[----:B------:R-:W-:Y:S01]  /*25b0*/  LDSM.16.MT88.4 R8, [R116+0x7400] ;  /* 0x007400007408783b */ /* 0x000fe20000004200 */
[----:B------:R-:W-:Y:S01]  /*25c0*/  MUFU.EX2 R94, R94 ;  /* 0x0000005e005e7308 */ /* 0x000fe20000000800 */
[--C-:B------:R-:W-:Y:S01]  /*25d0*/  FFMA.FTZ R31, R13, UR4, -R96.reuse ;  /* 0x000000040d1f7c23 */ /* 0x100fe20008010860 */
[--C-:B------:R-:W-:Y:S01]  /*25e0*/  FFMA.FTZ R32, R17, UR4, -R96.reuse ;  /* 0x0000000411207c23 */ /* 0x100fe20008010860 */
[--C-:B------:R-:W-:Y:S01]  /*25f0*/  FFMA.FTZ R3, R3, UR4, -R96.reuse ;  /* 0x0000000403037c23 */ /* 0x100fe20008010860 */
[----:B------:R-:W2:Y:S01]  /*2600*/  LDSM.16.MT88.4 R16, [R116+0x8000] ;  /* 0x008000007410783b */ /* 0x000ea20000004200 */
[--C-:B------:R-:W-:Y:S01]  /*2610*/  FFMA.FTZ R98, R99, UR4, -R96.reuse ;  /* 0x0000000463627c23 */ /* 0x100fe20008010860 */
[--C-:B------:R-:W-:Y:S01]  /*2620*/  FFMA.FTZ R97, R97, UR4, -R96.reuse ;  /* 0x0000000461617c23 */ /* 0x100fe20008010860 */
[----:B-1----:R-:W-:Y:S01]  /*2630*/  F2FP.BF16.F32.PACK_AB R50, R35, R84 ;  /* 0x000000542332723e */ /* 0x002fe200000010ff */
[----:B------:R-:W1:Y:S01]  /*2640*/  MUFU.EX2 R91, R91 ;  /* 0x0000005b005b7308 */ /* 0x000e620000000800 */
[----:B------:R-:W3:Y:S01]  /*2650*/  LDSM.16.MT88.4 R12, [R116+0x6400] ;  /* 0x00640000740c783b */ /* 0x000ee20000004200 */
[--C-:B------:R-:W-:Y:S01]  /*2660*/  FFMA.FTZ R95, R95, UR4, -R96.reuse ;  /* 0x000000045f5f7c23 */ /* 0x100fe20008010860 */
[----:B------:R-:W-:-:S05]  /*2670*/  FFMA.FTZ R138, R93, UR4, -R96 ;  /* 0x000000045d8a7c23 */ /* 0x000fca0008010860 */
[----:B------:R-:W-:Y:S08]  /*2680*/  MUFU.EX2 R86, R86 ;  /* 0x0000005600567308 */ /* 0x000ff00000000800 */
[----:B------:R-:W4:Y:S01]  /*2690*/  MUFU.EX2 R85, R85 ;  /* 0x0000005500557308 */ /* 0x000f220000000800 */
[----:B-1----:R-:W-:Y:S01]  /*26a0*/  F2FP.BF16.F32.PACK_AB R49, R91, R94 ;  /* 0x0000005e5b31723e */ /* 0x002fe200000010ff */
[----:B------:R-:W-:-:S06]  /*26b0*/  FADD.FTZ R91, R94, R91 ;  /* 0x0000005b5e5b7221 */ /* 0x000fcc0000010000 */
[----:B------:R-:W-:Y:S08]  /*26c0*/  MUFU.EX2 R33, R33 ;  /* 0x0000002100217308 */ /* 0x000ff00000000800 */
[----:B------:R-:W1:Y:S01]  /*26d0*/  MUFU.EX2 R30, R30 ;  /* 0x0000001e001e7308 */ /* 0x000e620000000800 */
[----:B----4-:R-:W-:Y:S01]  /*26e0*/  F2FP.BF16.F32.PACK_AB R51, R85, R86 ;  /* 0x000000565533723e */ /* 0x010fe200000010ff */
[----:B------:R-:W-:-:S04]  /*26f0*/  FADD.FTZ R86, R86, R91 ;  /* 0x0000005b56567221 */ /* 0x000fc80000010000 */
[----:B------:R-:W-:Y:S02]  /*2700*/  FADD.FTZ R85, R85, R86 ;  /* 0x0000005655557221 */ /* 0x000fe40000010000 */
[C---:B------:R-:W-:Y:S01]  /*2710*/  HMMA.16816.F32.BF16 R56, R48.reuse, R52, RZ ;  /* 0x000000343038723c */ /* 0x040fe200000418ff */
[----:B------:R-:W-:Y:S05]  /*2720*/  MUFU.EX2 R29, R29 ;  /* 0x0000001d001d7308 */ /* 0x000fea0000000800 */
[----:B------:R-:W-:Y:S03]  /*2730*/  HMMA.16816.F32.BF16 R52, R48, R54, RZ ;  /* 0x000000363034723c */ /* 0x000fe600000418ff */
[----:B------:R-:W4:Y:S01]  /*2740*/  MUFU.EX2 R28, R28 ;  /* 0x0000001c001c7308 */ /* 0x000f220000000800 */
[----:B-1----:R-:W-:-:S02]  /*2750*/  F2FP.BF16.F32.PACK_AB R4, R30, R33 ;  /* 0x000000211e04723e */ /* 0x002fc400000010ff */
[C---:B------:R-:W-:Y:S05]  /*2760*/  HMMA.16816.F32.BF16 R72, R48.reuse, R68, RZ ;  /* 0x000000443048723c */ /* 0x040fea00000418ff */
[----:B------:R-:W-:Y:S01]  /*2770*/  MUFU.EX2 R34, R34 ;  /* 0x0000002200227308 */ /* 0x000fe20000000800 */
[C---:B------:R-:W-:Y:S06]  /*2780*/  HMMA.16816.F32.BF16 R68, R48.reuse, R70, RZ ;  /* 0x000000463044723c */ /* 0x040fec00000418ff */
[----:B------:R-:W-:Y:S01]  /*2790*/  HMMA.16816.F32.BF16 R80, R48, R76, RZ ;  /* 0x0000004c3050723c */ /* 0x000fe200000418ff */
[----:B------:R-:W1:Y:S01]  /*27a0*/  MUFU.EX2 R31, R31 ;  /* 0x0000001f001f7308 */ /* 0x000e620000000800 */
[----:B----4-:R-:W-:-:S04]  /*27b0*/  F2FP.BF16.F32.PACK_AB R6, R28, R29 ;  /* 0x0000001d1c06723e */ /* 0x010fc800000010ff */
[C---:B------:R-:W-:Y:S03]  /*27c0*/  HMMA.16816.F32.BF16 R64, R48.reuse, R60, RZ ;  /* 0x0000003c3040723c */ /* 0x040fe600000418ff */
[----:B------:R-:W-:Y:S03]  /*27d0*/  MUFU.EX2 R32, R32 ;  /* 0x0000002000207308 */ /* 0x000fe60000000800 */
[C---:B------:R-:W-:Y:S05]  /*27e0*/  HMMA.16816.F32.BF16 R36, R48.reuse, R40, RZ ;  /* 0x000000283024723c */ /* 0x040fea00000418ff */
[----:B------:R-:W4:Y:S01]  /*27f0*/  MUFU.EX2 R3, R3 ;  /* 0x0000000300037308 */ /* 0x000f220000000800 */
[----:B-1----:R-:W-:Y:S01]  /*2800*/  F2FP.BF16.F32.PACK_AB R5, R31, R34 ;  /* 0x000000221f05723e */ /* 0x002fe200000010ff */
[----:B------:R-:W-:Y:S01]  /*2810*/  HMMA.16816.F32.BF16 R76, R48, R78, RZ ;  /* 0x0000004e304c723c */ /* 0x000fe200000418ff */
[----:B------:R-:W-:-:S04]  /*2820*/  FADD.FTZ R34, R34, R85 ;  /* 0x0000005522227221 */ /* 0x000fc80000010000 */
[----:B------:R-:W-:Y:S01]  /*2830*/  FADD.FTZ R31, R31, R34 ;  /* 0x000000221f1f7221 */ /* 0x000fe20000010000 */
[C---:B------:R-:W-:Y:S01]  /*2840*/  HMMA.16816.F32.BF16 R60, R48.reuse, R62, RZ ;  /* 0x0000003e303c723c */ /* 0x040fe200000418ff */
[----:B------:R-:W-:Y:S05]  /*2850*/  MUFU.EX2 R102, R102 ;  /* 0x0000006600667308 */ /* 0x000fea0000000800 */
[----:B------:R-:W-:Y:S01]  /*2860*/  HMMA.16816.F32.BF16 R40, R48, R42, RZ ;  /* 0x0000002a3028723c */ /* 0x000fe200000418ff */
[----:B----4-:R-:W-:Y:S02]  /*2870*/  F2FP.BF16.F32.PACK_AB R7, R3, R32 ;  /* 0x000000200307723e */ /* 0x010fe400000010ff */
[----:B------:R-:W-:Y:S01]  /*2880*/  MUFU.EX2 R101, R101 ;  /* 0x0000006500657308 */ /* 0x000fe20000000800 */
[----:B------:R-:W-:-:S02]  /*2890*/  FADD.FTZ R32, R32, R31 ;  /* 0x0000001f20207221 */ /* 0x000fc40000010000 */
[----:B--2---:R-:W-:Y:S02]  /*28a0*/  HMMA.16816.F32.BF16 R44, R48, R16, RZ ;  /* 0x00000010302c723c */ /* 0x004fe400000418ff */
        /* <DEDUP_REMOVED lines=9> */
[C---:B---3--:R-:W-:Y:S06]  /*2940*/  HMMA.16816.F32.BF16 R72, R4.reuse, R12, R72 ;  /* 0x0000000c0448723c */ /* 0x048fec0000041848 */
[C---:B------:R-:W-:Y:S01]  /*2950*/  HMMA.16816.F32.BF16 R68, R4.reuse, R14, R68 ;  /* 0x0000000e0444723c */ /* 0x040fe20000041844 */
[----:B------:R-:W2:Y:S01]  /*2960*/  LDSM.16.MT88.4 R12, [R117+0x8400] ;  /* 0x00840000750c783b */ /* 0x000ea20000004200 */
[----:B------:R-:W-:Y:S04]  /*2970*/  MUFU.EX2 R97, R97 ;  /* 0x0000006100617308 */ /* 0x000fe80000000800 */
[C---:B------:R-:W-:Y:S04]  /*2980*/  HMMA.16816.F32.BF16 R80, R4.reuse, R24, R80 ;  /* 0x000000180450723c */ /* 0x040fe80000041850 */
[----:B------:R-:W-:Y:S02]  /*2990*/  MUFU.EX2 R95, R95 ;  /* 0x0000005f005f7308 */ /* 0x000fe40000000800 */
[----:B------:R-:W-:Y:S01]  /*29a0*/  HMMA.16816.F32.BF16 R76, R4, R26, R76 ;  /* 0x0000001a044c723c */ /* 0x000fe2000004184c */
[--C-:B------:R-:W-:Y:S01]  /*29b0*/  FFMA.FTZ R24, R111, UR4, -R96.reuse ;  /* 0x000000046f187c23 */ /* 0x100fe20008010860 */
[----:B------:R-:W-:-:S04]  /*29c0*/  FFMA.FTZ R25, R105, UR4, -R96 ;  /* 0x0000000469197c23 */ /* 0x000fc80008010860 */
        /* <DEDUP_REMOVED lines=27> */
[----:B------:R-:W1:Y:S01]  /*2b80*/  MUFU.EX2 R138, R138 ;  /* 0x0000008a008a7308 */ /* 0x000e620000000800 */
[----:B--2---:R-:W-:Y:S01]  /*2b90*/  F2FP.BF16.F32.PACK_AB R7, R25, R26 ;  /* 0x0000001a1907723e */ /* 0x004fe200000010ff */
[----:B------:R-:W-:-:S04]  /*2ba0*/  FADD.FTZ R26, R26, R27 ;  /* 0x0000001b1a1a7221 */ /* 0x000fc80000010000 */
[----:B------:R-:W-:Y:S02]  /*2bb0*/  FADD.FTZ R25, R25, R26 ;  /* 0x0000001a19197221 */ /* 0x000fe40000010000 */
[C---:B---3--:R-:W-:Y:S06]  /*2bc0*/  HMMA.16816.F32.BF16 R72, R4.reuse, R8, R72 ;  /* 0x000000080448723c */ /* 0x048fec0000041848 */
[C---:B------:R-:W-:Y:S01]  /*2bd0*/  HMMA.16816.F32.BF16 R68, R4.reuse, R10, R68 ;  /* 0x0000000a0444723c */ /* 0x040fe20000041844 */
[----:B------:R-:W2:Y:S05]  /*2be0*/  LDSM.16.MT88.4 R8, [R116+0x7800] ;  /* 0x007800007408783b */ /* 0x000eaa0000004200 */
[C---:B----4-:R-:W-:Y:S06]  /*2bf0*/  HMMA.16816.F32.BF16 R80, R4.reuse, R12, R80 ;  /* 0x0000000c0450723c */ /* 0x050fec0000041850 */
[C---:B------:R-:W-:Y:S01]  /*2c00*/  HMMA.16816.F32.BF16 R76, R4.reuse, R14, R76 ;  /* 0x0000000e044c723c */ /* 0x040fe2000004184c */
[----:B------:R-:W3:Y:S05]  /*2c10*/  LDSM.16.MT88.4 R12, [R117+0x8800] ;  /* 0x00880000750c783b */ /* 0x000eea0000004200 */
[C---:B------:R-:W-:Y:S06]  /*2c20*/  HMMA.16816.F32.BF16 R64, R4.reuse, R16, R64 ;  /* 0x000000100440723c */ /* 0x040fec0000041840 */
[C---:B------:R-:W-:Y:S01]  /*2c30*/  HMMA.16816.F32.BF16 R60, R4.reuse, R18, R60 ;  /* 0x00000012043c723c */ /* 0x040fe2000004183c */
[----:B------:R-:W-:Y:S05]  /*2c40*/  LDSM.16.MT88.4 R16, [R117+0x6c00] ;  /* 0x006c00007510783b */ /* 0x000fea0000004200 */
        /* <DEDUP_REMOVED lines=16> */
[----:B------:R-:W-:Y:S02]  /*2d50*/  HMMA.16816.F32.BF16 R80, R4, R16, R80 ;  /* 0x000000100450723c */ /* 0x000fe40000041850 */
[----:B------:R-:W-:-:S04]  /*2d60*/  FADD.FTZ R138, R138, R95 ;  /* 0x0000005f8a8a7221 */ /* 0x000fc80000010000 */
[C---:B------:R-:W-:Y:S01]  /*2d70*/  HMMA.16816.F32.BF16 R76, R4.reuse, R18, R76 ;  /* 0x00000012044c723c */ /* 0x040fe2000004184c */
[----:B------:R-:W1:Y:S05]  /*2d80*/  LDSM.16.MT88.4 R16, [R116+0x7c00] ;  /* 0x007c00007410783b */ /* 0x000e6a0000004200 */
[C---:B---3--:R-:W-:Y:S06]  /*2d90*/  HMMA.16816.F32.BF16 R72, R4.reuse, R12, R72 ;  /* 0x0000000c0448723c */ /* 0x048fec0000041848 */
[C---:B------:R-:W-:Y:S01]  /*2da0*/  HMMA.16816.F32.BF16 R68, R4.reuse, R14, R68 ;  /* 0x0000000e0444723c */ /* 0x040fe20000041844 */
[----:B------:R-:W3:Y:S05]  /*2db0*/  LDSM.16.MT88.4 R12, [R117+0x8c00] ;  /* 0x008c0000750c783b */ /* 0x000eea0000004200 */
[C---:B--2---:R-:W-:Y:S06]  /*2dc0*/  HMMA.16816.F32.BF16 R64, R4.reuse, R8, R64 ;  /* 0x000000080440723c */ /* 0x044fec0000041840 */
[C---:B------:R-:W-:Y:S01]  /*2dd0*/  HMMA.16816.F32.BF16 R60, R4.reuse, R10, R60 ;  /* 0x0000000a043c723c */ /* 0x040fe2000004183c */
[----:B------:R-:W2:Y:S05]  /*2de0*/  LDSM.16.MT88.4 R8, [R116+0x8c00] ;  /* 0x008c00007408783b */ /* 0x000eaa0000004200 */
[C---:B-1----:R-:W-:Y:S06]  /*2df0*/  HMMA.16816.F32.BF16 R56, R4.reuse, R16, R56 ;  /* 0x000000100438723c */ /* 0x042fec0000041838 */
[----:B------:R-:W-:Y:S01]  /*2e00*/  HMMA.16816.F32.BF16 R52, R4, R18, R52 ;  /* 0x000000120434723c */ /* 0x000fe20000041834 */
[----:B------:R-:W-:-:S04]  /*2e10*/  FADD.FTZ R16, R84, R87 ;  /* 0x0000005754107221 */ /* 0x000fc80000010000 */
[----:B------:R-:W-:Y:S01]  /*2e20*/  FADD.FTZ R16, R35, R16 ;  /* 0x0000001023107221 */ /* 0x000fe20000010000 */
[----:B---3--:R-:W-:Y:S03]  /*2e30*/  HMMA.16816.F32.BF16 R36, R4, R12, R36 ;  /* 0x0000000c0424723c */ /* 0x008fe60000041824 */
[----:B------:R-:W-:-:S03]  /*2e40*/  FADD.FTZ R33, R33, R16 ;  /* 0x0000001021217221 */ /* 0x000fc60000010000 */
[----:B------:R-:W-:Y:S01]  /*2e50*/  HMMA.16816.F32.BF16 R40, R4, R14, R40 ;  /* 0x0000000e0428723c */ /* 0x000fe20000041828 */
[----:B------:R-:W-:-:S04]  /*2e60*/  FADD.FTZ R30, R30, R33 ;  /* 0x000000211e1e7221 */ /* 0x000fc80000010000 */
[----:B------:R-:W-:Y:S01]  /*2e70*/  FADD.FTZ R29, R29, R30 ;  /* 0x0000001e1d1d7221 */ /* 0x000fe20000010000 */
[----:B--2---:R-:W-:Y:S03]  /*2e80*/  HMMA.16816.F32.BF16 R44, R4, R8, R44 ;  /* 0x00000008042c723c */ /* 0x004fe6000004182c */
        /* <DEDUP_REMOVED lines=14> */
[----:B------:R-:W-:Y:S01]  /*2f70*/  ULDC UR4, c[0x0][0x2ec] ;  /* 0x0000bb0000047ab9 */ /* 0x000fe20000000800 */
[----:B------:R-:W-:Y:S01]  /*2f80*/  MOV R87, R2 ;  /* 0x0000000200577202 */ /* 0x000fe20000000f00 */
[----:B------:R-:W-:Y:S01]  /*2f90*/  ULDC.64 UR10, c[0x0][0x220] ;  /* 0x00008800000a7ab9 */ /* 0x000fe20000000a00 */
[----:B------:R-:W-:Y:S01]  /*2fa0*/  ULDC.64 UR12, c[0x0][0x250] ;  /* 0x00009400000c7ab9 */ /* 0x000fe20000000a00 */
[----:B------:R-:W-:Y:S01]  /*2fb0*/  ULDC.64 UR6, c[0x0][0x218] ;  /* 0x0000860000067ab9 */ /* 0x000fe20000000a00 */
[----:B------:R-:W-:Y:S01]  /*2fc0*/  ULDC.64 UR8, c[0x0][0x248] ;  /* 0x0000920000087ab9 */ /* 0x000fe20000000a00 */
[----:B------:R-:W-:Y:S05]  /*2fd0*/  BRA `(.L_x_866) ;  /* 0x00000000005c7947 */ /* 0x000fea0003800000 */
.L_x_868:
        /* <DEDUP_REMOVED lines=23> */
.L_x_866:
        /* <DEDUP_REMOVED lines=17> */
[----:B------:R-:W-:Y:S05]  /*3260*/  ISETP.GT.AND P0, PT, R133, RZ, PT ;  /* 0x000000ff8500720c */ /* 0x000fea0003f04270 */
[----:B------:R-:W-:Y:S06]  /*3270*/  LDGSTS.E.BYPASS.LTC128B.128 [R125+0x7000], desc[UR16][R142.64+0x40] ;  /* 0x070000408e7d7fae */ /* 0x000fec000b901d50 */
[----:B------:R1:W-:Y:S06]  /*3280*/  LDGSTS.E.BYPASS.LTC128B.128 [R125+0x8000], desc[UR16][R142.64+0x80] ;  /* 0x080000808e7d7fae */ /* 0x0003ec000b901d50 */
[----:B------:R-:W-:Y:S06]  /*3290*/  LDGSTS.E.BYPASS.LTC128B.128 [R125+0x6800], desc[UR16][R144.64] ;  /* 0x06800000907d7fae */ /* 0x000fec000b901d50 */
[----:B------:R-:W-:Y:S06]  /*32a0*/  LDGSTS.E.BYPASS.LTC128B.128 [R125+0x7800], desc[UR16][R144.64+0x40] ;  /* 0x07800040907d7fae */ /* 0x000fec000b901d50 */
[----:B------:R2:W-:Y:S06]  /*32b0*/  LDGSTS.E.BYPASS.LTC128B.128 [R125+0x8800], desc[UR16][R144.64+0x80] ;  /* 0x08800080907d7fae */ /* 0x0005ec000b901d50 */
[----:B------:R-:W-:Y:S06]  /*32c0*/  LDSM.16.M88.4 R88, [R121] ;  /* 0x000000007958783b */ /* 0x000fec0000000200 */
[----:B------:R-:W3:Y:S06]  /*32d0*/  LDSM.16.M88.4 R92, [R120] ;  /* 0x00000000785c783b */ /* 0x000eec0000000200 */
[----:B------:R-:W4:Y:S06]  /*32e0*/  LDSM.16.M88.4 R96, [R120+0x400] ;  /* 0x000400007860783b */ /* 0x000f2c0000000200 */
[----:B------:R-:W5:Y:S06]  /*32f0*/  LDSM.16.M88.4 R100, [R120+0x800] ;  /* 0x000800007864783b */ /* 0x000f6c0000000200 */
[----:B------:R-:W1:Y:S06]  /*3300*/  LDSM.16.M88.4 R104, [R120+0xc00] ;  /* 0x000c00007868783b */ /* 0x000e6c0000000200 */
[----:B------:R-:W0:Y:S06]  /*3310*/  LDGDEPBAR ;  /* 0x00000000000079af */ /* 0x000e2c0000000000 */
[----:B------:R-:W-:Y:S06]  /*3320*/  LDSM.16.M88.4 R108, [R119] ;  /* 0x00000000776c783b */ /* 0x000fec0000000200 */
[----:B------:R-:W2:Y:S01]  /*3330*/  LDSM.16.M88.4 R112, [R118] ;  /* 0x000000007670783b */ /* 0x000ea20000000200 */
[C---:B---3--:R-:W-:Y:S06]  /*3340*/  HMMA.16816.F32.BF16 R4, R88.reuse, R92, RZ ;  /* 0x0000005c5804723c */ /* 0x048fec00000418ff */
[C---:B------:R-:W-:Y:S01]  /*3350*/  HMMA.16816.F32.BF16 R8, R88.reuse, R94, RZ ;  /* 0x0000005e5808723c */ /* 0x040fe200000418ff */
[----:B------:R-:W-:Y:S05]  /*3360*/  LDSM.16.M88.4 R92, [R118+0x800] ;  /* 0x00080000765c783b */ /* 0x000fea0000000200 */
        /* <DEDUP_REMOVED lines=31> */
[----:B------:R-:W1:Y:S06]  /*3560*/  LDSM.16.M88.4 R88, [R118+0x1400] ;  /* 0x001400007658783b */ /* 0x000e6c0000000200 */
        /* <DEDUP_REMOVED lines=12> */
[----:B------:R-:W2:Y:S06]  /*3630*/  LDSM.16.M88.4 R96, [R120+0x2400] ;  /* 0x002400007860783b */ /* 0x000eac0000000200 */
        /* <DEDUP_REMOVED lines=12> */
[----:B------:R-:W1:Y:S06]  /*3700*/  LDSM.16.M88.4 R88, [R118+0x2400] ;  /* 0x002400007658783b */ /* 0x000e6c0000000200 */
[----:B------:R-:W3:Y:S01]  /*3710*/  LDSM.16.M88.4 R92, [R118+0x2800] ;  /* 0x00280000765c783b */ /* 0x000ee20000000200 */
[C---:B--2---:R-:W-:Y:S06]  /*3720*/  HMMA.16816.F32.BF16 R4, R96.reuse, R100, R4 ;  /* 0x000000646004723c */ /* 0x044fec0000041804 */
[C---:B------:R-:W-:Y:S06]  /*3730*/  HMMA.16816.F32.BF16 R8, R96.reuse, R102, R8 ;  /* 0x000000666008723c */ /* 0x040fec0000041808 */
[C---:B-1----:R-:W-:Y:S11]  /*3740*/  HMMA.16816.F32.BF16 R12, R96.reuse, R88, R12 ;  /* 0x00000058600c723c */ /* 0x042ff6000004180c */
[----:B------:R-:W-:Y:S01]  /*3750*/  @!UPT UIADD3 URZ, URZ, URZ, URZ ;  /* 0x0000003f3f3ff290 */ /* 0x000fe2000fffe03f */
[----:B------:R-:W-:Y:S01]  /*3760*/  FMUL.FTZ R2, R4, UR5 ;  /* 0x0000000504027c20 */ /* 0x000fe20008410000 */
[----:B------:R-:W-:Y:S01]  /*3770*/  FMUL.FTZ R0, R5, UR5 ;  /* 0x0000000505007c20 */ /* 0x000fe20008410000 */
[----:B------:R-:W-:Y:S01]  /*3780*/  FMUL.FTZ R161, R6, UR5 ;  /* 0x0000000506a17c20 */ /* 0x000fe20008410000 */
[C---:B------:R-:W-:Y:S01]  /*3790*/  HMMA.16816.F32.BF16 R16, R96.reuse, R90, R16 ;  /* 0x0000005a6010723c */ /* 0x040fe20000041810 */
[----:B------:R1:W2:Y:S01]  /*37a0*/  MUFU.TANH R114, R2 ;  /* 0x0000000200727308 */ /* 0x0002a20000002400 */
[----:B------:R-:W4:Y:S01]  /*37b0*/  LDSM.16.M88.4 R88, [R118+0x2c00] ;  /* 0x002c00007658783b */ /* 0x000f220000000200 */
[----:B------:R-:W-:Y:S03]  /*37c0*/  FMUL.FTZ R84, R8, UR5 ;  /* 0x0000000508547c20 */ /* 0x000fe60008410000 */
[----:B------:R-:W-:Y:S05]  /*37d0*/  DEPBAR.LE SB0, 0x0 ;  /* 0x000080000000791a */ /* 0x000fea0000000000 */
[----:B------:R5:W4:Y:S01]  /*37e0*/  MUFU.TANH R106, R0 ;  /* 0x00000000006a7308 */ /* 0x000b220000002400 */
[----:B------:R-:W-:Y:S01]  /*37f0*/  BAR.SYNC.DEFER_BLOCKING 0x0 ;  /* 0x0000000000007b1d */ /* 0x000fe20000010000 */
[C---:B---3--:R-:W-:Y:S05]  /*3800*/  HMMA.16816.F32.BF16 R20, R96.reuse, R92, R20 ;  /* 0x0000005c6014723c */ /* 0x048fea0000041814 */
[----:B------:R-:W-:Y:S03]  /*3810*/  FMUL.FTZ R163, R7, UR5 ;  /* 0x0000000507a37c20 */ /* 0x000fe60008410000 */
[----:B------:R-:W3:Y:S03]  /*3820*/  MUFU.TANH R113, R84 ;  /* 0x0000005400717308 */ /* 0x000ee60000002400 */
[----:B-1----:R-:W-:Y:S01]  /*3830*/  FMUL.FTZ R2, R9, UR5 ;  /* 0x0000000509027c20 */ /* 0x002fe20008410000 */
[----:B------:R-:W-:Y:S01]  /*3840*/  FMUL.FTZ R159, R12, UR5 ;  /* 0x000000050c9f7c20 */ /* 0x000fe20008410000 */
[C---:B------:R-:W-:Y:S03]  /*3850*/  HMMA.16816.F32.BF16 R24, R96.reuse, R94, R24 ;  /* 0x0000005e6018723c */ /* 0x040fe60000041818 */
[----:B------:R-:W-:Y:S01]  /*3860*/  FMUL.FTZ R157, R13, UR5 ;  /* 0x000000050d9d7c20 */ /* 0x000fe20008410000 */
[----:B------:R-:W-:Y:S01]  /*3870*/  FMUL.FTZ R165, R10, UR5 ;  /* 0x000000050aa57c20 */ /* 0x000fe20008410000 */
[----:B------:R1:W3:Y:S01]  /*3880*/  MUFU.TANH R107, R2 ;  /* 0x00000002006b7308 */ /* 0x0002e20000002400 */
[----:B-----5:R-:W-:Y:S01]  /*3890*/  FMUL.FTZ R0, R11, UR5 ;  /* 0x000000050b007c20 */ /* 0x020fe20008410000 */
[----:B--2---:R-:W-:Y:S01]  /*38a0*/  FMNMX.FTZ R85, R114, R87, !PT ;  /* 0x0000005772557209 */ /* 0x004fe20007810000 */
[----:B------:R-:W-:Y:S03]  /*38b0*/  FMUL.FTZ R149, R16, UR5 ;  /* 0x0000000510957c20 */ /* 0x000fe60008410000 */
[----:B------:R-:W-:Y:S01]  /*38c0*/  FMUL.FTZ R151, R17, UR5 ;  /* 0x0000000511977c20 */ /* 0x000fe20008410000 */
[----:B------:R-:W-:Y:S03]  /*38d0*/  FMUL.FTZ R153, R14, UR5 ;  /* 0x000000050e997c20 */ /* 0x000fe60008410000 */
[----:B------:R-:W2:Y:S01]  /*38e0*/  MUFU.TANH R161, R161 ;  /* 0x000000a100a17308 */ /* 0x000ea20000002400 */
[----:B------:R-:W-:Y:S01]  /*38f0*/  FMUL.FTZ R155, R15, UR5 ;  /* 0x000000050f9b7c20 */ /* 0x000fe20008410000 */
[----:B------:R-:W-:Y:S01]  /*3900*/  FMUL.FTZ R154, R20, UR5 ;  /* 0x00000005149a7c20 */ /* 0x000fe20008410000 */
[----:B------:R-:W-:Y:S01]  /*3910*/  FMUL.FTZ R158, R21, UR5 ;  /* 0x00000005159e7c20 */ /* 0x000fe20008410000 */
[----:B------:R-:W-:Y:S01]  /*3920*/  FMUL.FTZ R147, R18, UR5 ;  /* 0x0000000512937c20 */ /* 0x000fe20008410000 */
[----:B------:R-:W-:Y:S01]  /*3930*/  FMUL.FTZ R164, R19, UR5 ;  /* 0x0000000513a47c20 */ /* 0x000fe20008410000 */
[----:B------:R-:W-:Y:S01]  /*3940*/  FMUL.FTZ R156, R22, UR5 ;  /* 0x00000005169c7c20 */ /* 0x000fe20008410000 */
[----:B------:R-:W-:Y:S03]  /*3950*/  FMUL.FTZ R162, R23, UR5 ;  /* 0x0000000517a27c20 */ /* 0x000fe60008410000 */
[----:B------:R2:W-:Y:S01]  /*3960*/  MUFU.TANH R105, R0 ;  /* 0x0000000000697308 */ /* 0x0005e20000002400 */
[C---:B----4-:R-:W-:Y:S03]  /*3970*/  HMMA.16816.F32.BF16 R28, R96.reuse, R88, R28 ;  /* 0x00000058601c723c */ /* 0x050fe6000004181c */
[----:B-1----:R-:W-:Y:S01]  /*3980*/  FMNMX.FTZ R2, R106, R85, !PT ;  /* 0x000000556a027209 */ /* 0x002fe20007810000 */
[----:B------:R-:W-:Y:S01]  /*3990*/  FMUL.FTZ R160, R24, UR5 ;  /* 0x0000000518a07c20 */ /* 0x000fe20008410000 */
[----:B------:R-:W-:Y:S01]  /*39a0*/  FMUL.FTZ R152, R25, UR5 ;  /* 0x0000000519987c20 */ /* 0x000fe20008410000 */
[----:B------:R-:W-:Y:S03]  /*39b0*/  HMMA.16816.F32.BF16 R32, R96, R90, R32 ;  /* 0x0000005a6020723c */ /* 0x000fe60000041820 */
[----:B------:R-:W1:Y:S02]  /*39c0*/  MUFU.TANH R159, R159 ;  /* 0x0000009f009f7308 */ /* 0x000e640000002400 */
[----:B---3--:R-:W-:Y:S01]  /*39d0*/  FMNMX.FTZ R2, R113, R2, !PT ;  /* 0x0000000271027209 */ /* 0x008fe20007810000 */
[----:B------:R-:W-:Y:S01]  /*39e0*/  FMUL.FTZ R150, R26, UR5 ;  /* 0x000000051a967c20 */ /* 0x000fe20008410000 */
[----:B------:R-:W-:Y:S06]  /*39f0*/  FMUL.FTZ R148, R27, UR5 ;  /* 0x000000051b947c20 */ /* 0x000fec0008410000 */
[----:B------:R-:W3:Y:S01]  /*3a00*/  MUFU.TANH R163, R163 ;  /* 0x000000a300a37308 */ /* 0x000ee20000002400 */
[----:B------:R-:W-:Y:S02]  /*3a10*/  FMNMX.FTZ R2, R107, R2, !PT ;  /* 0x000000026b027209 */ /* 0x000fe40007810000 */
[----:B--2---:R-:W-:Y:S07]  /*3a20*/  FMNMX.FTZ R0, R161, R3, !PT ;  /* 0x00000003a1007209 */ /* 0x004fee0007810000 */
[----:B------:R-:W2:Y:S01]  /*3a30*/  MUFU.TANH R157, R157 ;  /* 0x0000009d009d7308 */ /* 0x000ea20000002400 */
[----:B-1----:R-:W-:Y:S01]  /*3a40*/  FMNMX.FTZ R2, R159, R2, !PT ;  /* 0x000000029f027209 */ /* 0x002fe20007810000 */
[----:B------:R-:W-:Y:S01]  /*3a50*/  FMUL.FTZ R140, R28, UR5 ;  /* 0x000000051c8c7c20 */ /* 0x000fe20008410000 */
[----:B------:R-:W-:Y:S01]  /*3a60*/  FMUL.FTZ R142, R30, UR5 ;  /* 0x000000051e8e7c20 */ /* 0x000fe20008410000 */
[----:B------:R-:W-:Y:S01]  /*3a70*/  FMUL.FTZ R143, R29, UR5 ;  /* 0x000000051d8f7c20 */ /* 0x000fe20008410000 */
[----:B------:R-:W-:Y:S01]  /*3a80*/  FMUL.FTZ R144, R31, UR5 ;  /* 0x000000051f907c20 */ /* 0x000fe20008410000 */
[----:B------:R-:W-:Y:S04]  /*3a90*/  FMUL.FTZ R145, R32, UR5 ;  /* 0x0000000520917c20 */ /* 0x000fe80008410000 */
[----:B------:R-:W1:Y:S01]  /*3aa0*/  MUFU.TANH R165, R165 ;  /* 0x000000a500a57308 */ /* 0x000e620000002400 */
[----:B---3--:R-:W-:Y:S01]  /*3ab0*/  FMNMX.FTZ R0, R163, R0, !PT ;  /* 0x00000000a3007209 */ /* 0x008fe20007810000 */
[----:B------:R-:W-:Y:S01]  /*3ac0*/  FMUL.FTZ R86, R34, UR5 ;  /* 0x0000000522567c20 */ /* 0x000fe20008410000 */
[----:B------:R-:W-:Y:S01]  /*3ad0*/  FMUL.FTZ R146, R33, UR5 ;  /* 0x0000000521927c20 */ /* 0x000fe20008410000 */
[----:B------:R-:W-:Y:S06]  /*3ae0*/  FMUL.FTZ R35, R35, UR5 ;  /* 0x0000000523237c20 */ /* 0x000fec0008410000 */
[----:B------:R-:W3:Y:S01]  /*3af0*/  MUFU.TANH R149, R149 ;  /* 0x0000009500957308 */ /* 0x000ee20000002400 */
[----:B--2---:R-:W-:Y:S09]  /*3b00*/  FMNMX.FTZ R2, R157, R2, !PT ;  /* 0x000000029d027209 */ /* 0x004ff20007810000 */
[----:B------:R-:W2:Y:S01]  /*3b10*/  MUFU.TANH R151, R151 ;  /* 0x0000009700977308 */ /* 0x000ea20000002400 */
[----:B-1----:R-:W-:Y:S04]  /*3b20*/  FMNMX.FTZ R0, R165, R0, !PT ;  /* 0x00000000a5007209 */ /* 0x002fe80007810000 */
[----:B------:R-:W-:Y:S05]  /*3b30*/  FMNMX.FTZ R0, R105, R0, !PT ;  /* 0x0000000069007209 */ /* 0x000fea0007810000 */
[----:B------:R-:W1:Y:S01]  /*3b40*/  MUFU.TANH R153, R153 ;  /* 0x0000009900997308 */ /* 0x000e620000002400 */
[----:B---3--:R-:W-:Y:S09]  /*3b50*/  FMNMX.FTZ R2, R149, R2, !PT ;  /* 0x0000000295027209 */ /* 0x008ff20007810000 */
[----:B------:R-:W3:Y:S01]  /*3b60*/  MUFU.TANH R154, R154 ;  /* 0x0000009a009a7308 */ /* 0x000ee20000002400 */
[----:B--2---:R-:W-:Y:S09]  /*3b70*/  FMNMX.FTZ R85, R151, R2, !PT ;  /* 0x0000000297557209 */ /* 0x004ff20007810000 */
[----:B------:R-:W2:Y:S01]  /*3b80*/  MUFU.TANH R155, R155 ;  /* 0x0000009b009b7308 */ /* 0x000ea20000002400 */
[----:B-1----:R-:W-:Y:S09]  /*3b90*/  FMNMX.FTZ R0, R153, R0, !PT ;  /* 0x0000000099007209 */ /* 0x002ff20007810000 */
        /* <DEDUP_REMOVED lines=32> */
[----:B------:R3:W4:Y:S01]  /*3da0*/  MUFU.TANH R85, R35 ;  /* 0x0000002300557308 */ /* 0x0007220000002400 */
[----:B--2---:R-:W-:Y:S02]  /*3db0*/  FMNMX.FTZ R0, R86, R5, !PT ;  /* 0x0000000556007209 */ /* 0x004fe40007810000 */
[----:B-1----:R-:W-:Y:S01]  /*3dc0*/  FMNMX.FTZ R115, R146, R2, !PT ;  /* 0x0000000292737209 */ /* 0x002fe20007810000 */
[----:B------:R-:W-:Y:S06]  /*3dd0*/  @P0 BRA `(.L_x_868) ;  /* 0xfffffff000800947 */ /* 0x000fec000383ffff */
.L_x_867:
[----:B------:R-:W2:Y:S01]  /*3de0*/  SHFL.BFLY PT, R2, R115, 0x2, 0x1f ;  /* 0x0c401f0073027f89 */ /* 0x000ea200000e0000 */
[----:B-1--4-:R-:W-:Y:S02]  /*3df0*/  FMNMX.FTZ R7, R85, R0, !PT ;  /* 0x0000000055077209 */ /* 0x012fe40007810000 */
[----:B------:R-:W-:Y:S05]  /*3e00*/  IADD3 R133, R133, -0x1, RZ ;  /* 0xffffffff85857810 */ /* 0x000fea0007ffe0ff */
[----:B------:R-:W-:Y:S08]  /*3e10*/  LDSM.16.MT88.4 R12, [R117+0x6000] ;  /* 0x00600000750c783b */ /* 0x000ff00000004200 */
[----:B------:R-:W1:Y:S08]  /*3e20*/  SHFL.BFLY PT, R0, R7, 0x2, 0x1f ;  /* 0x0c401f0007007f89 */ /* 0x000e7000000e0000 */
[----:B------:R-:W-:Y:S08]  /*3e30*/  LDSM.16.MT88.4 R20, [R116+0x6000] ;  /* 0x006000007414783b */ /* 0x000ff00000004200 */
[----:B------:R-:W-:Y:S01]  /*3e40*/  LDSM.16.MT88.4 R28, [R117+0x7000] ;  /* 0x00700000751c783b */ /* 0x000fe20000004200 */
[----:B--2---:R-:W-:Y:S07]  /*3e50*/  FMNMX.FTZ R9, R115, R2, !PT ;  /* 0x0000000273097209 */ /* 0x004fee0007810000 */
[----:B------:R-:W2:Y:S01]  /*3e60*/  SHFL.BFLY PT, R2, R9, 0x1, 0x1f ;  /* 0x0c201f0009027f89 */ /* 0x000ea200000e0000 */
[----:B-1----:R-:W-:Y:S07]  /*3e70*/  FMNMX.FTZ R5, R7, R0, !PT ;  /* 0x0000000007057209 */ /* 0x002fee0007810000 */
[----:B------:R-:W1:Y:S01]  /*3e80*/  SHFL.BFLY PT, R0, R5, 0x1, 0x1f ;  /* 0x0c201f0005007f89 */ /* 0x000e6200000e0000 */
[----:B--2---:R-:W-:Y:S04]  /*3e90*/  FMNMX.FTZ R2, R9, R2, !PT ;  /* 0x0000000209027209 */ /* 0x004fe80007810000 */
[C---:B------:R-:W-:Y:S01]  /*3ea0*/  FSETP.NEU.FTZ.AND P1, PT, R2.reuse, -INF , PT ;  /* 0xff8000000200780b */ /* 0x040fe20003f3d000 */
[C---:B------:R-:W-:Y:S01]  /*3eb0*/  FMUL.FTZ R95, R2.reuse, UR4 ;  /* 0x00000004025f7c20 */ /* 0x040fe20008410000 */
[----:B------:R-:W-:Y:S01]  /*3ec0*/  FADD.FTZ R4, -R2, R87 ;  /* 0x0000005702047221 */ /* 0x000fe20000010100 */
[----:B-1----:R-:W-:Y:S03]  /*3ed0*/  FMNMX.FTZ R0, R5, R0, !PT ;  /* 0x0000000005007209 */ /* 0x002fe60007810000 */
[----:B------:R-:W-:Y:S01]  /*3ee0*/  FMUL.FTZ R84, R4, UR4 ;  /* 0x0000000404547c20 */ /* 0x000fe20008410000 */
[----:B------:R-:W-:Y:S02]  /*3ef0*/  FSEL R95, R95, RZ, P1 ;  /* 0x000000ff5f5f7208 */ /* 0x000fe40000800000 */
[C---:B------:R-:W-:Y:S01]  /*3f00*/  FSETP.NEU.FTZ.AND P1, PT, R0.reuse, -INF , PT ;  /* 0xff8000000000780b */ /* 0x040fe20003f3d000 */
[C---:B------:R-:W-:Y:S01]  /*3f10*/  FMUL.FTZ R97, R0.reuse, UR4 ;  /* 0x0000000400617c20 */ /* 0x040fe20008410000 */
[----:B------:R-:W-:Y:S01]  /*3f20*/  FADD.FTZ R3, -R0, R3 ;  /* 0x0000000300037221 */ /* 0x000fe20000010100 */
[--C-:B------:R-:W-:Y:S01]  /*3f30*/  FFMA.FTZ R93, R114, UR4, -R95.reuse ;  /* 0x00000004725d7c23 */ /* 0x100fe2000801085f */
[--C-:B------:R-:W-:Y:S01]  /*3f40*/  FFMA.FTZ R92, R106, UR4, -R95.reuse ;  /* 0x000000046a5c7c23 */ /* 0x100fe2000801085f */
[--C-:B------:R-:W-:Y:S01]  /*3f50*/  FFMA.FTZ R91, R113, UR4, -R95.reuse ;  /* 0x00000004715b7c23 */ /* 0x100fe2000801085f */
[----:B------:R-:W-:Y:S01]  /*3f60*/  FSEL R97, R97, RZ, P1 ;  /* 0x000000ff61617208 */ /* 0x000fe20000800000 */
[--C-:B------:R-:W-:Y:S01]  /*3f70*/  FFMA.FTZ R90, R107, UR4, -R95.reuse ;  /* 0x000000046b5a7c23 */ /* 0x100fe2000801085f */
[----:B------:R-:W-:Y:S01]  /*3f80*/  FMUL.FTZ R6, R3, UR4 ;  /* 0x0000000403067c20 */ /* 0x000fe20008410000 */
[----:B------:R-:W1:Y:S01]  /*3f90*/  MUFU.EX2 R84, R84 ;  /* 0x0000005400547308 */ /* 0x000e620000000800 */
[----:B------:R-:W-:Y:S01]  /*3fa0*/  FFMA.FTZ R96, R159, UR4, -R95 ;  /* 0x000000049f607c23 */ /* 0x000fe2000801085f */
[--C-:B------:R-:W-:Y:S01]  /*3fb0*/  FFMA.FTZ R94, R161, UR4, -R97.reuse ;  /* 0x00000004a15e7c23 */ /* 0x100fe20008010861 */
[--C-:B------:R-:W-:Y:S01]  /*3fc0*/  FFMA.FTZ R87, R163, UR4, -R97.reuse ;  /* 0x00000004a3577c23 */ /* 0x100fe20008010861 */
[--C-:B------:R-:W-:Y:S01]  /*3fd0*/  FFMA.FTZ R89, R165, UR4, -R97.reuse ;  /* 0x00000004a5597c23 */ /* 0x100fe20008010861 */
[----:B------:R-:W-:Y:S01]  /*3fe0*/  FFMA.FTZ R88, R105, UR4, -R97 ;  /* 0x0000000469587c23 */ /* 0x000fe20008010861 */
[----:B------:R-:W-:Y:S01]  /*3ff0*/  FFMA.FTZ R99, R157, UR4, -R95 ;  /* 0x000000049d637c23 */ /* 0x000fe2000801085f */
[--C-:B------:R-:W-:Y:S03]  /*4000*/  FFMA.FTZ R98, R153, UR4, -R97.reuse ;  /* 0x0000000499627c23 */ /* 0x100fe60008010861 */
[----:B------:R-:W2:Y:S01]  /*4010*/  MUFU.EX2 R3, R6 ;  /* 0x0000000600037308 */ /* 0x000ea20000000800 */
[----:B------:R-:W-:Y:S01]  /*4020*/  FFMA.FTZ R101, R155, UR4, -R97 ;  /* 0x000000049b657c23 */ /* 0x000fe20008010861 */
[--C-:B------:R-:W-:Y:S01]  /*4030*/  FFMA.FTZ R100, R149, UR4, -R95.reuse ;  /* 0x0000000495647c23 */ /* 0x100fe2000801085f */
[----:B------:R-:W-:Y:S01]  /*4040*/  FFMA.FTZ R103, R151, UR4, -R95 ;  /* 0x0000000497677c23 */ /* 0x000fe2000801085f */
[--C-:B------:R-:W-:Y:S01]  /*4050*/  FFMA.FTZ R102, R147, UR4, -R97.reuse ;  /* 0x0000000493667c23 */ /* 0x100fe20008010861 */
[----:B------:R-:W-:Y:S01]  /*4060*/  FFMA.FTZ R105, R164, UR4, -R97 ;  /* 0x00000004a4697c23 */ /* 0x000fe20008010861 */
[--C-:B------:R-:W-:Y:S01]  /*4070*/  FFMA.FTZ R106, R154, UR4, -R95.reuse ;  /* 0x000000049a6a7c23 */ /* 0x100fe2000801085f */
[----:B------:R-:W-:Y:S03]  /*4080*/  FFMA.FTZ R107, R158, UR4, -R95 ;  /* 0x000000049e6b7c23 */ /* 0x000fe6000801085f */
        /* <DEDUP_REMOVED lines=17> */
[----:B------:R-:W2:Y:S01]  /*41a0*/  LDSM.16.MT88.4 R68, [R116+0x7000] ;  /* 0x007000007444783b */ /* 0x000ea20000004200 */
[C---:B------:R-:W-:Y:S01]  /*41b0*/  FMUL.FTZ R26, R3.reuse, R62 ;  /* 0x0000003e031a7220 */ /* 0x040fe20000410000 */
[C---:B------:R-:W-:Y:S01]  /*41c0*/  FMUL.FTZ R27, R3.reuse, R63 ;  /* 0x0000003f031b7220 */ /* 0x040fe20000410000 */
[C---:B------:R-:W-:Y:S01]  /*41d0*/  FMUL.FTZ R32, R84.reuse, R52 ;  /* 0x0000003454207220 */ /* 0x040fe20000410000 */
[----:B------:R-:W-:Y:S01]  /*41e0*/  FMUL.FTZ R33, R84, R53 ;  /* 0x0000003554217220 */ /* 0x000fe20000410000 */
[C---:B------:R-:W-:Y:S01]  /*41f0*/  FMUL.FTZ R34, R3.reuse, R54 ;  /* 0x0000003603227220 */ /* 0x040fe20000410000 */
[C---:B---3--:R-:W-:Y:S03]  /*4200*/  FMUL.FTZ R35, R3.reuse, R55 ;  /* 0x0000003703237220 */ /* 0x048fe60000410000 */
[----:B------:R-:W3:Y:S01]  /*4210*/  MUFU.EX2 R87, R87 ;  /* 0x0000005700577308 */ /* 0x000ee20000000800 */
[----:B-1----:R-:W-:Y:S01]  /*4220*/  F2FP.BF16.F32.PACK_AB R80, R92, R93 ;  /* 0x0000005d5c50723e */ /* 0x002fe200000010ff */
[----:B------:R-:W1:Y:S01]  /*4230*/  LDSM.16.MT88.4 R60, [R117+0x8000] ;  /* 0x00800000753c783b */ /* 0x000e620000004200 */
[C---:B------:R-:W-:Y:S01]  /*4240*/  FMUL.FTZ R36, R84.reuse, R36 ;  /* 0x0000002454247220 */ /* 0x040fe20000410000 */
[C---:B------:R-:W-:Y:S01]  /*4250*/  FMUL.FTZ R37, R84.reuse, R37 ;  /* 0x0000002554257220 */ /* 0x040fe20000410000 */
[C---:B------:R-:W-:Y:S01]  /*4260*/  FMUL.FTZ R38, R3.reuse, R38 ;  /* 0x0000002603267220 */ /* 0x040fe20000410000 */
[C---:B------:R-:W-:Y:S01]  /*4270*/  FMUL.FTZ R39, R3.reuse, R39 ;  /* 0x0000002703277220 */ /* 0x040fe20000410000 */
[C---:B------:R-:W-:Y:S03]  /*4280*/  FMUL.FTZ R40, R84.reuse, R40 ;  /* 0x0000002854287220 */ /* 0x040fe60000410000 */
[----:B------:R-:W-:Y:S01]  /*4290*/  MUFU.EX2 R91, R91 ;  /* 0x0000005b005b7308 */ /* 0x000fe20000000800 */
[C---:B------:R-:W-:Y:S01]  /*42a0*/  FMUL.FTZ R41, R84.reuse, R41 ;  /* 0x0000002954297220 */ /* 0x040fe20000410000 */
[----:B------:R-:W4:Y:S01]  /*42b0*/  LDSM.16.MT88.4 R52, [R116+0x8000] ;  /* 0x008000007434783b */ /* 0x000f220000004200 */
[C---:B------:R-:W-:Y:S01]  /*42c0*/  FMUL.FTZ R42, R3.reuse, R42 ;  /* 0x0000002a032a7220 */ /* 0x040fe20000410000 */
[C---:B------:R-:W-:Y:S01]  /*42d0*/  FMUL.FTZ R43, R3.reuse, R43 ;  /* 0x0000002b032b7220 */ /* 0x040fe20000410000 */
[C---:B------:R-:W-:Y:S01]  /*42e0*/  FMUL.FTZ R44, R84.reuse, R44 ;  /* 0x0000002c542c7220 */ /* 0x040fe20000410000 */
[C---:B------:R-:W-:Y:S01]  /*42f0*/  FMUL.FTZ R45, R84.reuse, R45 ;  /* 0x0000002d542d7220 */ /* 0x040fe20000410000 */
[----:B------:R-:W-:Y:S03]  /*4300*/  FMUL.FTZ R46, R3, R46 ;  /* 0x0000002e032e7220 */ /* 0x000fe60000410000 */
[----:B------:R-:W5:Y:S01]  /*4310*/  MUFU.EX2 R90, R90 ;  /* 0x0000005a005a7308 */ /* 0x000f620000000800 */
[----:B---3--:R-:W-:Y:S01]  /*4320*/  F2FP.BF16.F32.PACK_AB R81, R87, R94 ;  /* 0x0000005e5751723e */ /* 0x008fe200000010ff */
[C---:B------:R-:W-:Y:S01]  /*4330*/  FMUL.FTZ R47, R3.reuse, R47 ;  /* 0x0000002f032f7220 */ /* 0x040fe20000410000 */
[C---:B------:R-:W-:Y:S01]  /*4340*/  FMUL.FTZ R48, R84.reuse, R48 ;  /* 0x0000003054307220 */ /* 0x040fe20000410000 */
[----:B------:R-:W-:Y:S01]  /*4350*/  FMUL.FTZ R49, R84, R49 ;  /* 0x0000003154317220 */ /* 0x000fe20000410000 */
[C---:B------:R-:W-:Y:S01]  /*4360*/  FMUL.FTZ R50, R3.reuse, R50 ;  /* 0x0000003203327220 */ /* 0x040fe20000410000 */
[----:B------:R-:W-:Y:S01]  /*4370*/  FMUL.FTZ R51, R3, R51 ;  /* 0x0000003303337220 */ /* 0x000fe20000410000 */
[----:B------:R-:W-:Y:S03]  /*4380*/  LDSM.16.MT88.4 R76, [R117+0x6c00] ;  /* 0x006c0000754c783b */ /* 0x000fe60000004200 */
[----:B------:R-:W-:Y:S01]  /*4390*/  MUFU.EX2 R89, R89 ;  /* 0x0000005900597308 */ /* 0x000fe20000000800 */
[--C-:B------:R-:W-:Y:S01]  /*43a0*/  FFMA.FTZ R109, R156, UR4, -R97.reuse ;  /* 0x000000049c6d7c23 */ /* 0x100fe20008010861 */
[----:B------:R-:W-:Y:S01]  /*43b0*/  FFMA.FTZ R104, R162, UR4, -R97 ;  /* 0x00000004a2687c23 */ /* 0x000fe20008010861 */
[--C-:B------:R-:W-:Y:S01]  /*43c0*/  FFMA.FTZ R108, R160, UR4, -R95.reuse ;  /* 0x00000004a06c7c23 */ /* 0x100fe2000801085f */
[----:B------:R-:W-:Y:S01]  /*43d0*/  FFMA.FTZ R111, R152, UR4, -R95 ;  /* 0x00000004986f7c23 */ /* 0x000fe2000801085f */
[--C-:B------:R-:W-:Y:S01]  /*43e0*/  FFMA.FTZ R110, R150, UR4, -R97.reuse ;  /* 0x00000004966e7c23 */ /* 0x100fe20008010861 */
[----:B------:R-:W-:Y:S01]  /*43f0*/  FFMA.FTZ R113, R148, UR4, -R97 ;  /* 0x0000000494717c23 */ /* 0x000fe20008010861 */
[----:B------:R-:W-:Y:S03]  /*4400*/  FFMA.FTZ R93, R84, R141, R93 ;  /* 0x0000008d545d7223 */ /* 0x000fe6000001005d */
[----:B------:R-:W3:Y:S01]  /*4410*/  MUFU.EX2 R88, R88 ;  /* 0x0000005800587308 */ /* 0x000ee20000000800 */
[----:B-----5:R-:W-:Y:S01]  /*4420*/  F2FP.BF16.F32.PACK_AB R82, R90, R91 ;  /* 0x0000005b5a52723e */ /* 0x020fe200000010ff */
[----:B------:R-:W-:Y:S01]  /*4430*/  FFMA.FTZ R115, R140, UR4, -R95 ;  /* 0x000000048c737c23 */ /* 0x000fe2000801085f */
[----:B------:R-:W-:Y:S01]  /*4440*/  FFMA.FTZ R140, R86, UR4, -R97 ;  /* 0x00000004568c7c23 */ /* 0x000fe20008010861 */
[----:B------:R-:W-:Y:S01]  /*4450*/  FFMA.FTZ R112, R143, UR4, -R95 ;  /* 0x000000048f707c23 */ /* 0x000fe2000801085f */
[----:B------:R-:W-:Y:S01]  /*4460*/  FFMA.FTZ R114, R142, UR4, -R97 ;  /* 0x000000048e727c23 */ /* 0x000fe20008010861 */
[----:B------:R-:W-:Y:S01]  /*4470*/  FFMA.FTZ R142, R145, UR4, -R95 ;  /* 0x00000004918e7c23 */ /* 0x000fe2000801085f */
[--C-:B------:R-:W-:Y:S03]  /*4480*/  FFMA.FTZ R143, R144, UR4, -R97.reuse ;  /* 0x00000004908f7c23 */ /* 0x100fe60008010861 */
[----:B------:R-:W-:Y:S01]  /*4490*/  MUFU.EX2 R96, R96 ;  /* 0x0000006000607308 */ /* 0x000fe20000000800 */
[----:B------:R-:W-:Y:S01]  /*44a0*/  FFMA.FTZ R97, R85, UR4, -R97 ;  /* 0x0000000455617c23 */ /* 0x000fe20008010861 */
[----:B------:R-:W-:Y:S01]  /*44b0*/  FFMA.FTZ R95, R146, UR4, -R95 ;  /* 0x00000004925f7c23 */ /* 0x000fe2000801085f */
[----:B------:R-:W-:Y:S01]  /*44c0*/  FFMA.FTZ R94, R3, R138, R94 ;  /* 0x0000008a035e7223 */ /* 0x000fe2000001005e */
[----:B------:R-:W-:Y:S03]  /*44d0*/  FADD.FTZ R92, R92, R93 ;  /* 0x0000005d5c5c7221 */ /* 0x000fe60000010000 */
[----:B------:R-:W-:Y:S03]  /*44e0*/  FADD.FTZ R94, R87, R94 ;  /* 0x0000005e575e7221 */ /* 0x000fe60000010000 */
[----:B------:R-:W5:Y:S01]  /*44f0*/  MUFU.EX2 R99, R99 ;  /* 0x0000006300637308 */ /* 0x000f620000000800 */
[C---:B---3--:R-:W-:Y:S01]  /*4500*/  F2FP.BF16.F32.PACK_AB R83, R88.reuse, R89 ;  /* 0x000000595853723e */ /* 0x048fe200000010ff */
[----:B------:R-:W-:Y:S04]  /*4510*/  FADD.FTZ R89, R89, R94 ;  /* 0x0000005e59597221 */ /* 0x000fe80000010000 */
[----:B------:R-:W-:Y:S02]  /*4520*/  FADD.FTZ R89, R88, R89 ;  /* 0x0000005958597221 */ /* 0x000fe40000010000 */
[C---:B------:R-:W-:Y:S02]  /*4530*/  HMMA.16816.F32.BF16 R4, R80.reuse, R12, R4 ;  /* 0x0000000c5004723c */ /* 0x040fe40000041804 */
[----:B------:R-:W-:Y:S04]  /*4540*/  MUFU.EX2 R106, R106 ;  /* 0x0000006a006a7308 */ /* 0x000fe80000000800 */
[C---:B------:R-:W-:Y:S06]  /*4550*/  HMMA.16816.F32.BF16 R8, R80.reuse, R14, R8 ;  /* 0x0000000e5008723c */ /* 0x040fec0000041808 */
[----:B------:R-:W-:Y:S01]  /*4560*/  MUFU.EX2 R98, R98 ;  /* 0x0000006200627308 */ /* 0x000fe20000000800 */
[C---:B------:R-:W-:Y:S01]  /*4570*/  FMUL.FTZ R12, R84.reuse, R72 ;  /* 0x00000048540c7220 */ /* 0x040fe20000410000 */
[C---:B------:R-:W-:Y:S03]  /*4580*/  FMUL.FTZ R13, R84.reuse, R73 ;  /* 0x00000049540d7220 */ /* 0x040fe60000410000 */
[C---:B------:R-:W-:Y:S01]  /*4590*/  FMUL.FTZ R14, R3.reuse, R74 ;  /* 0x0000004a030e7220 */ /* 0x040fe20000410000 */
[C---:B------:R-:W-:Y:S04]  /*45a0*/  FMUL.FTZ R15, R3.reuse, R75 ;  /* 0x0000004b030f7220 */ /* 0x040fe80000410000 */
[----:B------:R-:W-:Y:S03]  /*45b0*/  MUFU.EX2 R107, R107 ;  /* 0x0000006b006b7308 */ /* 0x000fe60000000800 */
[C---:B------:R-:W-:Y:S07]  /*45c0*/  HMMA.16816.F32.BF16 R12, R80.reuse, R20, R12 ;  /* 0x00000014500c723c */ /* 0x040fee000004180c */
[----:B------:R-:W-:Y:S01]  /*45d0*/  MUFU.EX2 R109, R109 ;  /* 0x0000006d006d7308 */ /* 0x000fe20000000800 */
[C---:B------:R-:W-:Y:S03]  /*45e0*/  HMMA.16816.F32.BF16 R16, R80.reuse, R22, R16 ;  /* 0x000000165010723c */ /* 0x040fe60000041810 */
[C---:B------:R-:W-:Y:S01]  /*45f0*/  FMUL.FTZ R20, R84.reuse, R64 ;  /* 0x0000004054147220 */ /* 0x040fe20000410000 */
[C---:B------:R-:W-:Y:S03]  /*4600*/  FMUL.FTZ R21, R84.reuse, R65 ;  /* 0x0000004154157220 */ /* 0x040fe60000410000 */
[C---:B------:R-:W-:Y:S01]  /*4610*/  FMUL.FTZ R22, R3.reuse, R66 ;  /* 0x0000004203167220 */ /* 0x040fe20000410000 */
[C---:B------:R-:W-:Y:S01]  /*4620*/  FMUL.FTZ R23, R3.reuse, R67 ;  /* 0x0000004303177220 */ /* 0x040fe20000410000 */
[----:B------:R-:W-:Y:S06]  /*4630*/  MUFU.EX2 R104, R104 ;  /* 0x0000006800687308 */ /* 0x000fec0000000800 */
[C---:B------:R-:W-:Y:S04]  /*4640*/  HMMA.16816.F32.BF16 R20, R80.reuse, R28, R20 ;  /* 0x0000001c5014723c */ /* 0x040fe80000041814 */
[----:B------:R-:W-:Y:S02]  /*4650*/  MUFU.EX2 R108, R108 ;  /* 0x0000006c006c7308 */ /* 0x000fe40000000800 */
[C---:B------:R-:W-:Y:S08]  /*4660*/  HMMA.16816.F32.BF16 R24, R80.reuse, R30, R24 ;  /* 0x0000001e5018723c */ /* 0x040ff00000041818 */
[----:B------:R-:W3:Y:S03]  /*4670*/  MUFU.EX2 R101, R101 ;  /* 0x0000006500657308 */ /* 0x000ee60000000800 */
[C---:B------:R-:W-:Y:S01]  /*4680*/  FMUL.FTZ R28, R84.reuse, R56 ;  /* 0x00000038541c7220 */ /* 0x040fe20000410000 */
[----:B------:R-:W-:Y:S01]  /*4690*/  FMUL.FTZ R29, R84, R57 ;  /* 0x00000039541d7220 */ /* 0x000fe20000410000 */
[C---:B------:R-:W-:Y:S01]  /*46a0*/  FMUL.FTZ R30, R3.reuse, R58 ;  /* 0x0000003a031e7220 */ /* 0x040fe20000410000 */
[----:B------:R-:W-:Y:S02]  /*46b0*/  FMUL.FTZ R31, R3, R59 ;  /* 0x0000003b031f7220 */ /* 0x000fe40000410000 */
[----:B------:R-:W3:Y:S01]  /*46c0*/  LDSM.16.MT88.4 R56, [R117+0x6400] ;  /* 0x006400007538783b */ /* 0x000ee20000004200 */
[----:B------:R-:W-:Y:S01]  /*46d0*/  FADD.FTZ R3, R91, R92 ;  /* 0x0000005c5b037221 */ /* 0x000fe20000010000 */
[----:B------:R-:W-:Y:S03]  /*46e0*/  MUFU.EX2 R111, R111 ;  /* 0x0000006f006f7308 */ /* 0x000fe60000000800 */
[C---:B--2---:R-:W-:Y:S03]  /*46f0*/  HMMA.16816.F32.BF16 R28, R80.reuse, R68, R28 ;  /* 0x00000044501c723c */ /* 0x044fe6000004181c */
[----:B------:R-:W-:Y:S04]  /*4700*/  FADD.FTZ R3, R90, R3 ;  /* 0x000000035a037221 */ /* 0x000fe80000010000 */
[----:B------:R-:W-:Y:S01]  /*4710*/  MUFU.EX2 R110, R110 ;  /* 0x0000006e006e7308 */ /* 0x000fe20000000800 */
[C---:B------:R-:W-:Y:S01]  /*4720*/  HMMA.16816.F32.BF16 R32, R80.reuse, R70, R32 ;  /* 0x000000465020723c */ /* 0x040fe20000041820 */
[----:B------:R-:W-:Y:S05]  /*4730*/  LDSM.16.MT88.4 R68, [R116+0x6c00] ;  /* 0x006c00007444783b */ /* 0x000fea0000004200 */
[C---:B-1----:R-:W-:Y:S03]  /*4740*/  HMMA.16816.F32.BF16 R36, R80.reuse, R60, R36 ;  /* 0x0000003c5024723c */ /* 0x042fe60000041824 */
[----:B------:R-:W-:Y:S03]  /*4750*/  MUFU.EX2 R113, R113 ;  /* 0x0000007100717308 */ /* 0x000fe60000000800 */
[C---:B------:R-:W-:Y:S01]  /*4760*/  HMMA.16816.F32.BF16 R40, R80.reuse, R62, R40 ;  /* 0x0000003e5028723c */ /* 0x040fe20000041828 */
[----:B------:R-:W1:Y:S06]  /*4770*/  LDSM.16.MT88.4 R60, [R116+0x6400] ;  /* 0x00640000743c783b */ /* 0x000e6c0000004200 */
[----:B------:R-:W-:Y:S01]  /*4780*/  MUFU.EX2 R100, R100 ;  /* 0x0000006400647308 */ /* 0x000fe20000000800 */
[C---:B----4-:R-:W-:Y:S09]  /*4790*/  HMMA.16816.F32.BF16 R44, R80.reuse, R52, R44 ;  /* 0x00000034502c723c */ /* 0x050ff2000004182c */
[----:B------:R-:W2:Y:S01]  /*47a0*/  MUFU.EX2 R103, R103 ;  /* 0x0000006700677308 */ /* 0x000ea20000000800 */
[----:B------:R-:W-:Y:S03]  /*47b0*/  HMMA.16816.F32.BF16 R48, R80, R54, R48 ;  /* 0x000000365030723c */ /* 0x000fe60000041830 */
[----:B-----5:R-:W-:Y:S01]  /*47c0*/  F2FP.BF16.F32.PACK_AB R52, R99, R96 ;  /* 0x000000606334723e */ /* 0x020fe200000010ff */
[----:B------:R-:W-:Y:S05]  /*47d0*/  FADD.FTZ R96, R96, R3 ;  /* 0x0000000360607221 */ /* 0x000fea0000010000 */
[----:B------:R-:W-:Y:S02]  /*47e0*/  MUFU.EX2 R102, R102 ;  /* 0x0000006600667308 */ /* 0x000fe40000000800 */
[----:B---3--:R-:W-:Y:S02]  /*47f0*/  F2FP.BF16.F32.PACK_AB R53, R101, R98 ;  /* 0x000000626535723e */ /* 0x008fe400000010ff */
[----:B------:R-:W-:Y:S01]  /*4800*/  MOV R3, R0 ;  /* 0x0000000000037202 */ /* 0x000fe20000000f00 */
[----:B------:R-:W-:Y:S01]  /*4810*/  FADD.FTZ R98, R98, R89 ;  /* 0x0000005962627221 */ /* 0x000fe20000010000 */
[----:B------:R-:W-:Y:S04]  /*4820*/  FADD.FTZ R99, R99, R96 ;  /* 0x0000006063637221 */ /* 0x000fe80000010000 */
[----:B------:R-:W3:Y:S01]  /*4830*/  MUFU.EX2 R105, R105 ;  /* 0x0000006900697308 */ /* 0x000ee20000000800 */
[----:B--2---:R-:W-:Y:S01]  /*4840*/  F2FP.BF16.F32.PACK_AB R54, R103, R100 ;  /* 0x000000646736723e */ /* 0x004fe200000010ff */
[----:B------:R-:W-:Y:S01]  /*4850*/  FADD.FTZ R101, R101, R98 ;  /* 0x0000006265657221 */ /* 0x000fe20000010000 */
[----:B------:R-:W-:Y:S04]  /*4860*/  FADD.FTZ R100, R100, R99 ;  /* 0x0000006364647221 */ /* 0x000fe80000010000 */
[----:B------:R-:W-:Y:S03]  /*4870*/  FADD.FTZ R103, R103, R100 ;  /* 0x0000006467677221 */ /* 0x000fe60000010000 */
[----:B------:R-:W-:Y:S10]  /*4880*/  MUFU.EX2 R115, R115 ;  /* 0x0000007300737308 */ /* 0x000ff40000000800 */
[----:B------:R-:W2:Y:S01]  /*4890*/  MUFU.EX2 R112, R112 ;  /* 0x0000007000707308 */ /* 0x000ea20000000800 */
[----:B---3--:R-:W-:Y:S07]  /*48a0*/  F2FP.BF16.F32.PACK_AB R55, R105, R102 ;  /* 0x000000666937723e */ /* 0x008fee00000010ff */
[C---:B------:R-:W-:Y:S02]  /*48b0*/  HMMA.16816.F32.BF16 R4, R52.reuse, R56, R4 ;  /* 0x000000383404723c */ /* 0x040fe40000041804 */
[----:B------:R-:W-:Y:S04]  /*48c0*/  MUFU.EX2 R114, R114 ;  /* 0x0000007200727308 */ /* 0x000fe80000000800 */
[C---:B------:R-:W-:Y:S01]  /*48d0*/  HMMA.16816.F32.BF16 R8, R52.reuse, R58, R8 ;  /* 0x0000003a3408723c */ /* 0x040fe20000041808 */
[----:B------:R-:W3:Y:S05]  /*48e0*/  LDSM.16.MT88.4 R56, [R117+0x7400] ;  /* 0x007400007538783b */ /* 0x000eea0000004200 */
[----:B------:R-:W4:Y:S01]  /*48f0*/  MUFU.EX2 R143, R143 ;  /* 0x0000008f008f7308 */ /* 0x000f220000000800 */
[----:B--2---:R-:W-:Y:S01]  /*4900*/  F2FP.BF16.F32.PACK_AB R84, R112, R115 ;  /* 0x000000737054723e */ /* 0x004fe200000010ff */
[C---:B-1----:R-:W-:Y:S08]  /*4910*/  HMMA.16816.F32.BF16 R12, R52.reuse, R60, R12 ;  /* 0x0000003c340c723c */ /* 0x042ff0000004180c */
[----:B------:R-:W-:Y:S01]  /*4920*/  MUFU.EX2 R142, R142 ;  /* 0x0000008e008e7308 */ /* 0x000fe20000000800 */
[C---:B------:R-:W-:Y:S01]  /*4930*/  HMMA.16816.F32.BF16 R16, R52.reuse, R62, R16 ;  /* 0x0000003e3410723c */ /* 0x040fe20000041810 */
[----:B------:R-:W1:Y:S08]  /*4940*/  LDSM.16.MT88.4 R60, [R116+0x7400] ;  /* 0x00740000743c783b */ /* 0x000e700000004200 */
[----:B------:R-:W2:Y:S02]  /*4950*/  MUFU.EX2 R95, R95 ;  /* 0x0000005f005f7308 */ /* 0x000ea40000000800 */
[----:B----4-:R-:W-:Y:S08]  /*4960*/  F2FP.BF16.F32.PACK_AB R85, R143, R114 ;  /* 0x000000728f55723e */ /* 0x010ff000000010ff */
[----:B------:R-:W-:Y:S10]  /*4970*/  MUFU.EX2 R140, R140 ;  /* 0x0000008c008c7308 */ /* 0x000ff40000000800 */
[----:B------:R-:W4:Y:S01]  /*4980*/  MUFU.EX2 R97, R97 ;  /* 0x0000006100617308 */ /* 0x000f220000000800 */
[----:B--2---:R-:W-:Y:S01]  /*4990*/  F2FP.BF16.F32.PACK_AB R86, R95, R142 ;  /* 0x0000008e5f56723e */ /* 0x004fe200000010ff */
[C---:B---3--:R-:W-:Y:S06]  /*49a0*/  HMMA.16816.F32.BF16 R20, R52.reuse, R56, R20 ;  /* 0x000000383414723c */ /* 0x048fec0000041814 */
[C---:B------:R-:W-:Y:S01]  /*49b0*/  HMMA.16816.F32.BF16 R24, R52.reuse, R58, R24 ;  /* 0x0000003a3418723c */ /* 0x040fe20000041818 */
[----:B------:R-:W2:Y:S04]  /*49c0*/  LDSM.16.MT88.4 R56, [R117+0x8400] ;  /* 0x008400007538783b */ /* 0x000ea80000004200 */
[----:B----4-:R-:W-:Y:S01]  /*49d0*/  F2FP.BF16.F32.PACK_AB R87, R97, R140 ;  /* 0x0000008c6157723e */ /* 0x010fe200000010ff */
[C---:B-1----:R-:W-:Y:S06]  /*49e0*/  HMMA.16816.F32.BF16 R28, R52.reuse, R60, R28 ;  /* 0x0000003c341c723c */ /* 0x042fec000004181c */
[C---:B------:R-:W-:Y:S01]  /*49f0*/  HMMA.16816.F32.BF16 R32, R52.reuse, R62, R32 ;  /* 0x0000003e3420723c */ /* 0x040fe20000041820 */
[----:B------:R-:W1:Y:S05]  /*4a00*/  LDSM.16.MT88.4 R60, [R116+0x8400] ;  /* 0x00840000743c783b */ /* 0x000e6a0000004200 */
[C---:B--2---:R-:W-:Y:S06]  /*4a10*/  HMMA.16816.F32.BF16 R36, R52.reuse, R56, R36 ;  /* 0x000000383424723c */ /* 0x044fec0000041824 */
[C---:B------:R-:W-:Y:S01]  /*4a20*/  HMMA.16816.F32.BF16 R40, R52.reuse, R58, R40 ;  /* 0x0000003a3428723c */ /* 0x040fe20000041828 */
[----:B------:R-:W2:Y:S05]  /*4a30*/  LDSM.16.MT88.4 R56, [R117+0x6800] ;  /* 0x006800007538783b */ /* 0x000eaa0000004200 */
[C---:B-1----:R-:W-:Y:S06]  /*4a40*/  HMMA.16816.F32.BF16 R44, R52.reuse, R60, R44 ;  /* 0x0000003c342c723c */ /* 0x042fec000004182c */
[----:B------:R-:W-:Y:S01]  /*4a50*/  HMMA.16816.F32.BF16 R48, R52, R62, R48 ;  /* 0x0000003e3430723c */ /* 0x000fe20000041830 */
[----:B------:R-:W1:Y:S06]  /*4a60*/  LDSM.16.MT88.4 R60, [R116+0x6800] ;  /* 0x00680000743c783b */ /* 0x000e6c0000004200 */
[C---:B------:R-:W-:Y:S01]  /*4a70*/  F2FP.BF16.F32.PACK_AB R52, R107.reuse, R106 ;  /* 0x0000006a6b34723e */ /* 0x040fe200000010ff */
[----:B------:R-:W-:Y:S03]  /*4a80*/  FADD.FTZ R106, R106, R103 ;  /* 0x000000676a6a7221 */ /* 0x000fe60000010000 */
[----:B------:R-:W-:Y:S01]  /*4a90*/  F2FP.BF16.F32.PACK_AB R53, R104, R109 ;  /* 0x0000006d6835723e */ /* 0x000fe200000010ff */
[----:B------:R-:W-:Y:S01]  /*4aa0*/  FADD.FTZ R107, R107, R106 ;  /* 0x0000006a6b6b7221 */ /* 0x000fe20000010000 */
[----:B------:R-:W-:Y:S02]  /*4ab0*/  F2FP.BF16.F32.PACK_AB R54, R111, R108 ;  /* 0x0000006c6f36723e */ /* 0x000fe400000010ff */
[----:B------:R-:W-:Y:S01]  /*4ac0*/  F2FP.BF16.F32.PACK_AB R55, R113, R110 ;  /* 0x0000006e7137723e */ /* 0x000fe200000010ff */
[----:B------:R-:W-:Y:S04]  /*4ad0*/  FADD.FTZ R108, R108, R107 ;  /* 0x0000006b6c6c7221 */ /* 0x000fe80000010000 */
[----:B------:R-:W-:Y:S04]  /*4ae0*/  FADD.FTZ R108, R111, R108 ;  /* 0x0000006c6f6c7221 */ /* 0x000fe80000010000 */
[----:B------:R-:W-:Y:S04]  /*4af0*/  FADD.FTZ R115, R115, R108 ;  /* 0x0000006c73737221 */ /* 0x000fe80000010000 */
[----:B------:R-:W-:Y:S01]  /*4b00*/  FADD.FTZ R115, R112, R115 ;  /* 0x0000007370737221 */ /* 0x000fe20000010000 */
[C---:B--2---:R-:W-:Y:S03]  /*4b10*/  HMMA.16816.F32.BF16 R4, R52.reuse, R56, R4 ;  /* 0x000000383404723c */ /* 0x044fe60000041804 */
[----:B------:R-:W-:Y:S03]  /*4b20*/  FADD.FTZ R142, R142, R115 ;  /* 0x000000738e8e7221 */ /* 0x000fe60000010000 */
[C---:B------:R-:W-:Y:S01]  /*4b30*/  HMMA.16816.F32.BF16 R8, R52.reuse, R58, R8 ;  /* 0x0000003a3408723c */ /* 0x040fe20000041808 */
[----:B------:R-:W2:Y:S04]  /*4b40*/  LDSM.16.MT88.4 R56, [R117+0x7800] ;  /* 0x007800007538783b */ /* 0x000ea80000004200 */
[----:B------:R-:W-:Y:S01]  /*4b50*/  FADD.FTZ R141, R95, R142 ;  /* 0x0000008e5f8d7221 */ /* 0x000fe20000010000 */
        /* <DEDUP_REMOVED lines=14> */
[----:B------:R-:W1:Y:S05]  /*4c40*/  LDSM.16.MT88.4 R52, [R116+0x7c00] ;  /* 0x007c00007434783b */ /* 0x000e6a0000004200 */
[C---:B------:R-:W-:Y:S03]  /*4c50*/  HMMA.16816.F32.BF16 R80, R84.reuse, R76, R4 ;  /* 0x0000004c5450723c */ /* 0x040fe60000041804 */
[----:B------:R-:W3:Y:S03]  /*4c60*/  LDSM.16.MT88.4 R4, [R117+0x8c00] ;  /* 0x008c00007504783b */ /* 0x000ee60000004200 */
[C---:B------:R-:W-:Y:S05]  /*4c70*/  HMMA.16816.F32.BF16 R76, R84.reuse, R78, R8 ;  /* 0x0000004e544c723c */ /* 0x040fea0000041808 */
[----:B------:R-:W4:Y:S01]  /*4c80*/  LDSM.16.MT88.4 R8, [R116+0x8c00] ;  /* 0x008c00007408783b */ /* 0x000f220000004200 */
[C---:B------:R-:W-:Y:S06]  /*4c90*/  HMMA.16816.F32.BF16 R72, R84.reuse, R68, R12 ;  /* 0x000000445448723c */ /* 0x040fec000004180c */
[C---:B------:R-:W-:Y:S05]  /*4ca0*/  HMMA.16816.F32.BF16 R68, R84.reuse, R70, R16 ;  /* 0x000000465444723c */ /* 0x040fea0000041810 */
[----:B------:R-:W-:Y:S01]  /*4cb0*/  FADD.FTZ R12, R102, R101 ;  /* 0x00000065660c7221 */ /* 0x000fe20000010000 */
[C---:B--2---:R-:W-:Y:S05]  /*4cc0*/  HMMA.16816.F32.BF16 R64, R84.reuse, R56, R20 ;  /* 0x000000385440723c */ /* 0x044fea0000041814 */
[----:B------:R-:W-:Y:S01]  /*4cd0*/  FADD.FTZ R12, R105, R12 ;  /* 0x0000000c690c7221 */ /* 0x000fe20000010000 */
[C---:B------:R-:W-:Y:S05]  /*4ce0*/  HMMA.16816.F32.BF16 R60, R84.reuse, R58, R24 ;  /* 0x0000003a543c723c */ /* 0x040fea0000041818 */
[----:B------:R-:W-:Y:S01]  /*4cf0*/  FADD.FTZ R109, R109, R12 ;  /* 0x0000000c6d6d7221 */ /* 0x000fe20000010000 */
[C---:B-1----:R-:W-:Y:S05]  /*4d00*/  HMMA.16816.F32.BF16 R56, R84.reuse, R52, R28 ;  /* 0x000000345438723c */ /* 0x042fea000004181c */
[----:B------:R-:W-:Y:S01]  /*4d10*/  FADD.FTZ R109, R104, R109 ;  /* 0x0000006d686d7221 */ /* 0x000fe20000010000 */
[C---:B------:R-:W-:Y:S05]  /*4d20*/  HMMA.16816.F32.BF16 R52, R84.reuse, R54, R32 ;  /* 0x000000365434723c */ /* 0x040fea0000041820 */
[----:B------:R-:W-:Y:S01]  /*4d30*/  FADD.FTZ R110, R110, R109 ;  /* 0x0000006d6e6e7221 */ /* 0x000fe20000010000 */
[C---:B---3--:R-:W-:Y:S05]  /*4d40*/  HMMA.16816.F32.BF16 R36, R84.reuse, R4, R36 ;  /* 0x000000045424723c */ /* 0x048fea0000041824 */
[----:B------:R-:W-:Y:S01]  /*4d50*/  FADD.FTZ R113, R113, R110 ;  /* 0x0000006e71717221 */ /* 0x000fe20000010000 */
[C---:B------:R-:W-:Y:S05]  /*4d60*/  HMMA.16816.F32.BF16 R40, R84.reuse, R6, R40 ;  /* 0x000000065428723c */ /* 0x040fea0000041828 */
[----:B------:R-:W-:Y:S01]  /*4d70*/  FADD.FTZ R114, R114, R113 ;  /* 0x0000007172727221 */ /* 0x000fe20000010000 */
[C---:B----4-:R-:W-:Y:S05]  /*4d80*/  HMMA.16816.F32.BF16 R44, R84.reuse, R8, R44 ;  /* 0x00000008542c723c */ /* 0x050fea000004182c */
[----:B------:R-:W-:Y:S01]  /*4d90*/  FADD.FTZ R143, R143, R114 ;  /* 0x000000728f8f7221 */ /* 0x000fe20000010000 */
[----:B------:R-:W-:Y:S05]  /*4da0*/  HMMA.16816.F32.BF16 R48, R84, R10, R48 ;  /* 0x0000000a5430723c */ /* 0x000fea0000041830 */
[----:B------:R-:W-:Y:S02]  /*4db0*/  FADD.FTZ R138, R140, R143 ;  /* 0x0000008f8c8a7221 */ /* 0x000fe40000010000 */
[----:B------:R-:W-:Y:S04]  /*4dc0*/  MOV R87, R2 ;  /* 0x0000000200577202 */ /* 0x000fe80000000f00 */
[----:B------:R-:W-:Y:S01]  /*4dd0*/  FADD.FTZ R138, R97, R138 ;  /* 0x0000008a618a7221 */ /* 0x000fe20000010000 */
[----:B------:R-:W-:Y:S01]  /*4de0*/  @!UPT UIADD3 URZ, URZ, URZ, URZ ;  /* 0x0000003f3f3ff290 */ /* 0x000fe2000fffe03f */
[----:B------:R-:W-:Y:S11]  /*4df0*/  @P0 BRA `(.L_x_866) ;  /* 0xffffffe000d40947 */ /* 0x000ff6000383ffff */
.L_x_865:
        /* <DEDUP_REMOVED lines=215> */
.L_x_870:
[----:B------:R-:W-:Y:S05]  /*5b70*/  BSYNC B0 ;  /* 0x0000000000007941 */ /* 0x000fea0003800000 */
.L_x_869:
        /* <DEDUP_REMOVED lines=34> */
.L_x_863:
[----:B------:R-:W-:Y:S01]  /*5da0*/  SHF.R.S32.HI R5, RZ, 0x1f, R2 ;  /* 0x0000001fff057819 */ /* 0x000fe20000011402 */
[----:B------:R-:W-:Y:S01]  /*5db0*/  ULDC.64 UR4, c[0x0][0x290] ;  /* 0x0000a40000047ab9 */ /* 0x000fe20000000a00 */
[----:B------:R-:W-:Y:S01]  /*5dc0*/  SHF.R.S32.HI R0, RZ, 0x1f, R17 ;  /* 0x0000001fff007819 */ /* 0x000fe20000011411 */
[----:B------:R-:W-:Y:S01]  /*5dd0*/  ULDC.U8 UR6, c[0x0][0x3d9] ;  /* 0x0000f64000067ab9 */ /* 0x000fe20000000000 */
[----:B------:R-:W-:Y:S01]  /*5de0*/  LEA.HI R5, R5, R2, RZ, 0x2 ;  /* 0x0000000205057211 */ /* 0x000fe200078f10ff */
[----:B------:R-:W1:Y:S01]  /*5df0*/  LDC.64 R6, c[0x0][0x298] ;  /* 0x0000a600ff067b82 */ /* 0x000e620000000a00 */
[----:B------:R-:W-:Y:S01]  /*5e00*/  UISETP.NE.AND UP1, UPT, UR6, URZ, UPT ;  /* 0x0000003f0600728c */ /* 0x000fe2000bf25270 */
[----:B------:R-:W-:Y:S01]  /*5e10*/  IMAD R0, R0, UR4, RZ ;  /* 0x0000000400007c24 */ /* 0x000fe2000f8e02ff */
[----:B------:R-:W-:Y:S01]  /*5e20*/  LOP3.LUT R3, R5, 0x1ffffffc, RZ, 0xc0, !PT ;  /* 0x1ffffffc05037812 */ /* 0x000fe200078ec0ff */
[----:B------:R-:W-:Y:S01]  /*5e30*/  ULDC.U8 UR8, c[0x0][0x3d8] ;  /* 0x0000f60000087ab9 */ /* 0x000fe20000000000 */
[----:B------:R-:W-:Y:S01]  /*5e40*/  SHF.R.S32.HI R10, RZ, 0x2, R5 ;  /* 0x00000002ff0a7819 */ /* 0x000fe20000011405 */
[----:B------:R-:W-:Y:S01]  /*5e50*/  BSSY B0, `(.L_x_871) ;  /* 0x0000044000007945 */ /* 0x000fe20003800000 */
[----:B------:R-:W-:Y:S01]  /*5e60*/  ISETP.NE.AND P1, PT, RZ, UR8, PT ;  /* 0x00000008ff007c0c */ /* 0x000fe2000bf25270 */
[----:B------:R-:W-:Y:S01]  /*5e70*/  IMAD.IADD R8, R2, 0x1, -R3 ;  /* 0x0000000102087824 */ /* 0x000fe200078e0a03 */
[----:B------:R-:W-:Y:S01]  /*5e80*/  SHF.R.S32.HI R11, RZ, 0x1f, R10 ;  /* 0x0000001fff0b7819 */ /* 0x000fe2000001140a */
[C---:B------:R-:W-:Y:S01]  /*5e90*/  IMAD R3, R17.reuse, UR5, R0 ;  /* 0x0000000511037c24 */ /* 0x040fe2000f8e0200 */
[----:B------:R-:W-:Y:S01]  /*5ea0*/  SHF.R.S32.HI R0, RZ, 0x1f, R4 ;  /* 0x0000001fff007819 */ /* 0x000fe20000011404 */
[----:B------:R-:W-:Y:S01]  /*5eb0*/  IMAD.SHL.U32 R8, R8, 0x8, RZ ;  /* 0x0000000808087824 */ /* 0x000fe200078e00ff */
[----:B------:R-:W-:Y:S01]  /*5ec0*/  @!UP1 UISETP.NE.AND UP0, UPT, UR8, URZ, UPT ;  /* 0x0000003f0800928c */ /* 0x000fe2000bf05270 */
[----:B------:R-:W-:Y:S01]  /*5ed0*/  ISETP.EQ.AND P1, PT, RZ, UR6, P1 ;  /* 0x00000006ff007c0c */ /* 0x000fe20008f22270 */
[----:B------:R-:W-:Y:S01]  /*5ee0*/  @UP1 ULDC UR7, c[0x0][0x2c0] ;  /* 0x0000b00000071ab9 */ /* 0x000fe20000000800 */
[----:B------:R-:W-:Y:S01]  /*5ef0*/  LOP3.LUT P3, RZ, R2, 0x3, RZ, 0xc0, !PT ;  /* 0x0000000302ff7812 */ /* 0x000fe2000786c0ff */
[----:B------:R-:W-:Y:S01]  /*5f00*/  @UP1 UIMAD UR7, UR13, UR7, URZ ;  /* 0x000000070d0712a4 */ /* 0x000fe2000f8e023f */
[--C-:B------:R-:W-:Y:S01]  /*5f10*/  SHF.R.S32.HI R9, RZ, 0x1f, R8.reuse ;  /* 0x0000001fff097819 */ /* 0x100fe20000011408 */
[----:B------:R-:W-:Y:S01]  /*5f20*/  @UP1 ULDC UR6, c[0x0][0x2c0] ;  /* 0x0000b00000061ab9 */ /* 0x000fe20000000800 */
[----:B------:R-:W-:Y:S01]  /*5f30*/  @!UP1 UMOV UR6, 0x1 ;  /* 0x0000000100069882 */ /* 0x000fe20000000000 */
        /* <DEDUP_REMOVED lines=9> */
[----:B------:R-:W-:Y:S01]  /*5fd0*/  @!UP1 ULDC UR4, c[0x0][0x270] ;  /* 0x00009c0000049ab9 */ /* 0x000fe20000000800 */
[----:B------:R-:W-:Y:S01]  /*5fe0*/  IMAD.WIDE R8, R137, 0x40, R10 ;  /* 0x0000004089087825 */ /* 0x000fe200078e020a */
[----:B------:R-:W-:-:S03]  /*5ff0*/  @!UP1 UIMAD UR5, UR7, UR4, URZ ;  /* 0x00000004070592a4 */ /* 0x000fc6000f8e023f */
[-C--:B-1----:R-:W-:Y:S02]  /*6000*/  IMAD R0, R9, R6.reuse, RZ ;  /* 0x0000000609007224 */ /* 0x082fe400078e02ff */
[----:B------:R-:W-:Y:S02]  /*6010*/  IMAD.IADD R13, R3, 0x1, R13 ;  /* 0x00000001030d7824 */ /* 0x000fe400078e020d */
[----:B------:R-:W-:Y:S01]  /*6020*/  IMAD R3, R17, UR5, RZ ;  /* 0x0000000511037c24 */ /* 0x000fe2000f8e02ff */
[----:B------:R-:W-:Y:S01]  /*6030*/  ULDC.64 UR4, c[0x0][0x280] ;  /* 0x0000a00000047ab9 */ /* 0x000fe20000000a00 */
[C---:B------:R-:W-:Y:S02]  /*6040*/  IMAD R0, R8.reuse, R7, R0 ;  /* 0x0000000708007224 */ /* 0x040fe400078e0200 */
[----:B------:R-:W-:Y:S01]  /*6050*/  IMAD.WIDE.U32 R8, R8, R6, R12 ;  /* 0x0000000608087225 */ /* 0x000fe200078e000c */
[----:B------:R-:W-:-:S03]  /*6060*/  SEL R3, R3, RZ, !P1 ;  /* 0x000000ff03037207 */ /* 0x000fc60004800000 */
[----:B------:R-:W-:Y:S01]  /*6070*/  IMAD.IADD R5, R0, 0x1, R9 ;  /* 0x0000000100057824 */ /* 0x000fe200078e0209 */
[----:B------:R-:W-:Y:S01]  /*6080*/  LEA R2, P0, R8, UR4, 0x1 ;  /* 0x0000000408027c11 */ /* 0x000fe2000f8008ff */
[----:B------:R-:W-:Y:S01]  /*6090*/  IMAD R4, R4, UR7, R3 ;  /* 0x0000000704047c24 */ /* 0x000fe2000f8e0203 */
[----:B------:R-:W-:Y:S01]  /*60a0*/  IADD3 R9, -R96, UR13, RZ ;  /* 0x0000000d60097c10 */ /* 0x000fe2000fffe1ff */
[----:B------:R-:W-:Y:S01]  /*60b0*/  IMAD R17, R17, UR13, RZ ;  /* 0x0000000d11117c24 */ /* 0x000fe2000f8e02ff */
[----:B------:R-:W-:Y:S01]  /*60c0*/  LEA.HI.X R3, R8, UR5, R5, 0x1, P0 ;  /* 0x0000000508037c11 */ /* 0x000fe200080f0c05 */
[----:B------:R-:W-:Y:S01]  /*60d0*/  IMAD R5, R96, UR6, RZ ;  /* 0x0000000660057c24 */ /* 0x000fe2000f8e02ff */
[----:B------:R-:W-:Y:S01]  /*60e0*/  LEA R12, P0, R6, R2, 0x6 ;  /* 0x00000002060c7211 */ /* 0x000fe200078030ff */
[C---:B------:R-:W-:Y:S01]  /*60f0*/  VIADD R8, R10.reuse, 0x20 ;  /* 0x000000200a087836 */ /* 0x040fe20000000000 */
[----:B------:R-:W-:Y:S01]  /*6100*/  ISETP.GE.OR P4, PT, R10, R9, P3 ;  /* 0x000000090a00720c */ /* 0x000fe20001f86670 */
[----:B------:R1:W-:Y:S01]  /*6110*/  STG.E.128 desc[UR16][R2.64], RZ ;  /* 0x000000ff02007986 */ /* 0x0003e2000c101d10 */
[----:B------:R-:W-:-:S02]  /*6120*/  LEA.HI.X R13, R6, R3, R7, 0x6, P0 ;  /* 0x00000003060d7211 */ /* 0x000fc400000f3407 */
[----:B------:R-:W-:Y:S01]  /*6130*/  SHF.R.S32.HI R0, RZ, 0x1f, R17 ;  /* 0x0000001fff007819 */ /* 0x000fe20000011411 */
[----:B------:R1:W-:Y:S01]  /*6140*/  STG.E.128 desc[UR16][R2.64+0x40], RZ ;  /* 0x000040ff02007986 */ /* 0x0003e2000c101d10 */
[----:B------:R-:W-:Y:S02]  /*6150*/  SEL R17, R17, RZ, P1 ;  /* 0x000000ff11117207 */ /* 0x000fe40000800000 */
[----:B------:R-:W-:Y:S01]  /*6160*/  SEL R0, R0, RZ, P1 ;  /* 0x000000ff00007207 */ /* 0x000fe20000800000 */
[----:B------:R1:W-:Y:S01]  /*6170*/  STG.E.128 desc[UR16][R2.64+0x80], RZ ;  /* 0x000080ff02007986 */ /* 0x0003e2000c101d10 */
[--C-:B------:R-:W-:Y:S02]  /*6180*/  IADD3 R17, P2, P1, R5, R17, R4.reuse ;  /* 0x0000001105117210 */ /* 0x100fe4000795e004 */
[----:B------:R-:W-:Y:S01]  /*6190*/  SHF.R.S32.HI R5, RZ, 0x1f, R5 ;  /* 0x0000001fff057819 */ /* 0x000fe20000011405 */
[----:B------:R1:W-:Y:S01]  /*61a0*/  STG.E.128 desc[UR16][R12.64], RZ ;  /* 0x000000ff0c007986 */ /* 0x0003e2000c101d10 */
[----:B------:R-:W-:-:S02]  /*61b0*/  SHF.R.S32.HI R4, RZ, 0x1f, R4 ;  /* 0x0000001fff047819 */ /* 0x000fc40000011404 */
[----:B------:R-:W-:Y:S01]  /*61c0*/  ISETP.GE.OR P3, PT, R8, R9, P3 ;  /* 0x000000090800720c */ /* 0x000fe20001f66670 */
[----:B------:R1:W-:Y:S01]  /*61d0*/  STG.E.128 desc[UR16][R12.64+0x40], RZ ;  /* 0x000040ff0c007986 */ /* 0x0003e2000c101d10 */
[----:B------:R-:W-:-:S03]  /*61e0*/  IADD3.X R0, R5, R0, R4, P2, P1 ;  /* 0x0000000005007210 */ /* 0x000fc600017e2404 */
[----:B------:R1:W-:Y:S01]  /*61f0*/  STG.E.128 desc[UR16][R12.64+0x80], RZ ;  /* 0x000080ff0c007986 */ /* 0x0003e2000c101d10 */
[----:B------:R-:W-:Y:S07]  /*6200*/  @P4 BRA `(.L_x_872) ;  /* 0x0000000000204947 */ /* 0x000fee0003800000 */
        /* <DEDUP_REMOVED lines=8> */
.L_x_872:
[----:B------:R-:W-:Y:S05]  /*6290*/  BSYNC B0 ;  /* 0x0000000000007941 */ /* 0x000fea0003800000 */
.L_x_871:
        /* <DEDUP_REMOVED lines=10> */
.L_x_873:
        /* <DEDUP_REMOVED lines=12> */
.L_x_1161:


//--------------------- .text._ZN5flash16flash_fwd_kernelI23Flash_fwd_kernel_traitsILi96ELi64ELi64ELi4ELb0ELb0EN7cutlass10bfloat16_tE19Flash_kernel_traitsILi96ELi64ELi64ELi4ES3_EELb1ELb1ELb0ELb0ELb0ELb1ELb0ELb0EEEvNS_16Flash_fwd_paramsE --------------------------
	.section	.text._ZN5flash16flash_fwd_kernelI23Flash_fwd_kernel_traitsILi96ELi64ELi64ELi4ELb0ELb0EN7cutlass10bfloat16_tE19Flash_kernel_traitsILi96ELi64ELi64ELi4ES3_EELb1ELb1ELb0ELb0ELb0ELb1ELb0ELb0EEEvNS_16Flash_fwd_paramsE,"ax",@progbits
	.align	128
        .global         _ZN5flash16flash_fwd_kernelI23Flash_fwd_kernel_traitsILi96ELi64ELi64ELi4ELb0ELb0EN7cutlass10bfloat16_tE19Flash_kernel_traitsILi96ELi64ELi64ELi4ES3_EELb1ELb1ELb0ELb0ELb0ELb1ELb0ELb0EEEvNS_16Flash_fwd_paramsE
        .type           _ZN5flash16flash_fwd_kernelI23Flash_fwd_kernel_traitsILi96ELi64ELi64ELi4ELb0ELb0EN7cutlass10bfloat16_tE19Flash_kernel_traitsILi96ELi64ELi64ELi4ES3_EELb1ELb1ELb0ELb0ELb0ELb1ELb0ELb0EEEvNS_16Flash_fwd_paramsE,@function
        .size           _ZN5flash16flash_fwd_kernelI23Flash_fwd_kernel_traitsILi96ELi64ELi64ELi4ELb0ELb0EN7cutlass10bfloat16_tE19Flash_kernel_traitsILi96ELi64ELi64ELi4ES3_EELb1ELb1ELb0ELb0ELb0ELb1ELb0ELb0EEEvNS_16Flash_fwd_paramsE,(.L_x_1162 - _ZN5flash16flash_fwd_kernelI23Flash_fwd_kernel_traitsILi96ELi64ELi64ELi4ELb0ELb0EN7cutlass10bfloat16_tE19Flash_kernel_traitsILi96ELi64ELi64ELi4ES3_EELb1ELb1ELb0ELb0ELb0ELb1ELb0ELb0EEEvNS_16Flash_fwd_paramsE)
        .other          _ZN5flash16flash_fwd_kernelI23Flash_fwd_kernel_traitsILi96ELi64ELi64ELi4ELb0ELb0EN7cutlass10bfloat16_tE19Flash_kernel_traitsILi96ELi64ELi64ELi4ES3_EELb1ELb1ELb0ELb0ELb0ELb1ELb0ELb0EEEvNS_16Flash_fwd_paramsE,@"STO_CUDA_ENTRY STV_DEFAULT"
_ZN5flash16flash_fwd_kernelI23Flash_fwd_kernel_traitsILi96ELi64ELi64ELi4ELb0ELb0EN7cutlass10bfloat16_tE19Flash_kernel_traitsILi96ELi64ELi64ELi4ES3_EELb1ELb1ELb0ELb0ELb0ELb1ELb0ELb0EEEvNS_16Flash_fwd_paramsE:
.text._ZN5flash16flash_fwd_kernelI23Flash_fwd_kernel_traitsILi96ELi64ELi64ELi4ELb0ELb0EN7cutlass10bfloat16_tE19Flash_kernel_traitsILi96ELi64ELi64ELi4ES3_EELb1ELb1ELb0ELb0ELb0ELb1ELb0ELb0EEEvNS_16Flash_fwd_paramsE:
        /* <DEDUP_REMOVED lines=8> */
[----:B------:R-:W1:Y:S01]  /*0080*/  LDC R3, c[0x0][0x3ac] ;  /* 0x0000eb00ff037b82 */ /* 0x000e620000000800 */
[----:B------:R-:W2:Y:S01]  /*0090*/  S2R R83, SR_TID.X ;  /* 0x0000000000537919 */ /* 0x000ea20000002100 */
[----:B------:R-:W-:-:S06]  /*00a0*/  ULDC.64 UR8, c[0x0][0x2f0] ;  /* 0x0000bc0000087ab9 */ /* 0x000fcc0000000a00 */
[----:B------:R-:W-:Y:S01]  /*00b0*/  S2UR UR27, SR_CTAID.X ;  /* 0x00000000001b79c3 */ /* 0x000fe20000002500 */
[----:B------:R-:W3:Y:S07]  /*00c0*/  @P2 LDG.E.64 R6, desc[UR30][R6.64] ;  /* 0x0000001e06062981 */ /* 0x000eee000c1e1b00 */
[----:B------:R-:W4:Y:S08]  /*00d0*/  S2UR UR10, SR_CTAID.Y ;  /* 0x00000000000a79c3 */ /* 0x000f300000002600 */
[----:B------:R-:W5:Y:S01]  /*00e0*/  S2UR UR6, SR_CTAID.Z ;  /* 0x00000000000679c3 */ /* 0x000f620000002700 */
[----:B-1----:R-:W3:Y:S01]  /*00f0*/  @P2 LDG.E.64 R4, desc[UR30][R2.64] ;  /* 0x0000001e02042981 */ /* 0x002ee2000c1e1b00 */
[----:B------:R-:W-:Y:S01]  /*0100*/  UISETP.NE.U32.AND UP2, UPT, UR8, URZ, UPT ;  /* 0x0000003f0800728c */ /* 0x000fe2000bf45070 */
[----:B------:R-:W-:Y:S01]  /*0110*/  ULDC.U8 UR7, c[0x0][0x3c2] ;  /* 0x0000f08000077ab9 */ /* 0x000fe20000000000 */
[----:B------:R-:W-:-:S02]  /*0120*/  UMOV UR26, 0xffffffff ;  /* 0xffffffff001a7882 */ /* 0x000fc40000000000 */
[----:B------:R-:W-:Y:S02]  /*0130*/  UISETP.NE.AND.EX UP2, UPT, UR9, URZ, UPT, UP2 ;  /* 0x0000003f0900728c */ /* 0x000fe4000bf45320 */
[----:B------:R-:W1:Y:S01]  /*0140*/  @P2 LDC R0, c[0x0][0x3b0] ;  /* 0x0000ec00ff002b82 */ /* 0x000e620000000800 */
[----:B------:R-:W-:Y:S01]  /*0150*/  ULDC.64 UR8, c[0x0][0x2f0] ;  /* 0x0000bc0000087ab9 */ /* 0x000fe20000000a00 */
[----:B------:R-:W-:Y:S02]  /*0160*/  UISETP.NE.AND UP3, UPT, UR7, URZ, UPT ;  /* 0x0000003f0700728c */ /* 0x000fe4000bf65270 */
[----:B------:R-:W-:Y:S01]  /*0170*/  PLOP3.LUT P0, PT, PT, PT, UP2, 0x80, 0x0 ;  /* 0x000000000000781c */ /* 0x000fe20003f0f028 */
[----:B------:R-:W-:Y:S01]  /*0180*/  ULDC UR17, c[0x0][0x270] ;  /* 0x00009c0000117ab9 */ /* 0x000fe20000000800 */
[----:B----4-:R-:W-:-:S06]  /*0190*/  UIMAD.WIDE UR8, UR10, 0x4, UR8 ;  /* 0x000000040a0878a5 */ /* 0x010fcc000f8e0208 */
[----:B------:R-:W-:Y:S01]  /*01a0*/  IMAD.U32 R14, RZ, RZ, UR8 ;  /* 0x00000008ff0e7e24 */ /* 0x000fe2000f8e00ff */
[----:B-----5:R-:W-:Y:S01]  /*01b0*/  ULOP3.LUT UR4, UR6, UR27, UR10, 0xfe, !UPT ;  /* 0x0000001b06047292 */ /* 0x020fe2000f8efe0a */
[----:B------:R-:W-:Y:S01]  /*01c0*/  IMAD.U32 R15, RZ, RZ, UR9 ;  /* 0x00000009ff0f7e24 */ /* 0x000fe2000f8e00ff */
[----:B------:R-:W-:-:S04]  /*01d0*/  ULDC.64 UR8, c[0x0][0x2f8] ;  /* 0x0000be0000087ab9 */ /* 0x000fc80000000a00 */
[----:B--2---:R-:W-:Y:S01]  /*01e0*/  LOP3.LUT P3, RZ, R83, UR4, RZ, 0xfc, !PT ;  /* 0x0000000453ff7c12 */ /* 0x004fe2000f86fcff */
[----:B------:R-:W-:Y:S02]  /*01f0*/  ULDC.64 UR4, c[0x0][0x300] ;  /* 0x0000c00000047ab9 */ /* 0x000fe40000000a00 */
[----:B------:R-:W-:-:S04]  /*0200*/  UISETP.NE.U32.AND UP1, UPT, UR4, URZ, UPT ;  /* 0x0000003f0400728c */ /* 0x000fc8000bf25070 */
[----:B------:R-:W-:-:S03]  /*0210*/  UISETP.NE.AND.EX UP1, UPT, UR5, URZ, UPT, UP1 ;  /* 0x0000003f0500728c */ /* 0x000fc6000bf25310 */
[----:B------:R-:W-:Y:S02]  /*0220*/  ULDC.64 UR4, c[0x0][0x2f8] ;  /* 0x0000be0000047ab9 */ /* 0x000fe40000000a00 */
[----:B------:R-:W-:Y:S01]  /*0230*/  UISETP.EQ.U32.AND UP0, UPT, UR4, URZ, UPT ;  /* 0x0000003f0400728c */ /* 0x000fe2000bf02070 */
[----:B------:R-:W2:Y:S03]  /*0240*/  @!P3 LDC.64 R10, c[0x0][0x3b8] ;  /* 0x0000ee00ff0abb82 */ /* 0x000ea60000000a00 */
[----:B------:R-:W-:Y:S02]  /*0250*/  UISETP.EQ.OR.EX UP0, UPT, UR5, URZ, !UP3, UP0 ;  /* 0x0000003f0500728c */ /* 0x000fe4000df02700 */
[----:B------:R-:W-:Y:S02]  /*0260*/  @UP1 ULDC.64 UR12, c[0x0][0x300] ;  /* 0x0000c000000c1ab9 */ /* 0x000fe40000000a00 */
[----:B------:R-:W-:-:S02]  /*0270*/  @UP1 UIMAD.WIDE UR12, UR10, 0x4, UR12 ;  /* 0x000000040a0c18a5 */ /* 0x000fc4000f8e020c */
[----:B------:R-:W-:Y:S01]  /*0280*/  UIMAD.WIDE UR8, UR10, 0x4, UR8 ;  /* 0x000000040a0878a5 */ /* 0x000fe2000f8e0208 */
[----:B---3--:R-:W-:Y:S02]  /*0290*/  @P2 R2UR UR32, R6 ;  /* 0x00000000062022ca */ /* 0x008fe400000e0000 */
[----:B------:R-:W-:-:S11]  /*02a0*/  @P2 R2UR UR33, R7 ;  /* 0x00000000072122ca */ /* 0x000fd600000e0000 */
[----:B------:R-:W-:Y:S02]  /*02b0*/  IMAD.U32 R12, RZ, RZ, UR32 ;  /* 0x00000020ff0c7e24 */ /* 0x000fe4000f8e00ff */
[----:B------:R-:W-:Y:S01]  /*02c0*/  IMAD.U32 R13, RZ, RZ, UR33 ;  /* 0x00000021ff0d7e24 */ /* 0x000fe2000f8e00ff */
[----:B-1----:R-:W-:-:S04]  /*02d0*/  @P2 IADD3 R2, P1, R4, R0, RZ ;  /* 0x0000000004022210 */ /* 0x002fc80007f3e0ff */
[----:B--2---:R1:W-:Y:S01]  /*02e0*/  @!P3 STG.E.64 desc[UR30][R10.64], R12 ;  /* 0x0000000c0a00b986 */ /* 0x0043e2000c101b1e */
[----:B------:R-:W-:Y:S01]  /*02f0*/  @P2 IMAD.X R3, RZ, RZ, R5, P1 ;  /* 0x000000ffff032224 */ /* 0x000fe200008e0605 */
[----:B------:R-:W-:Y:S02]  /*0300*/  PLOP3.LUT P1, PT, PT, PT, UP1, 0x80, 0x0 ;  /* 0x000000000000781c */ /* 0x000fe40003f2f018 */
[----:B------:R-:W-:Y:S02]  /*0310*/  PLOP3.LUT P2, PT, PT, PT, UP0, 0x80, 0x0 ;  /* 0x000000000000781c */ /* 0x000fe40003f4f008 */
[----:B------:R2:W-:Y:S04]  /*0320*/  @!P3 STG.E.64 desc[UR30][R10.64+0x8], R2 ;  /* 0x000008020a00b986 */ /* 0x0005e8000c101b1e */
[----:B------:R-:W3:Y:S01]  /*0330*/  @P0 LDG.E R8, desc[UR30][R14.64] ;  /* 0x0000001e0e080981 */ /* 0x000ee2000c1e1900 */
[----:B------:R-:W-:-:S03]  /*0340*/  IMAD.U32 R4, RZ, RZ, UR8 ;  /* 0x00000008ff047e24 */ /* 0x000fc6000f8e00ff */
[----:B------:R-:W4:Y:S01]  /*0350*/  @P0 LDG.E R7, desc[UR30][R14.64+0x4] ;  /* 0x0000041e0e070981 */ /* 0x000f22000c1e1900 */
[----:B------:R-:W-:-:S05]  /*0360*/  IMAD.U32 R5, RZ, RZ, UR9 ;  /* 0x00000009ff057e24 */ /* 0x000fca000f8e00ff */
[----:B------:R-:W5:Y:S01]  /*0370*/  @!P2 LDG.E R0, desc[UR30][R4.64] ;  /* 0x0000001e0400a981 */ /* 0x000f62000c1e1900 */
[----:B-1----:R-:W-:Y:S02]  /*0380*/  IMAD.U32 R12, RZ, RZ, UR12 ;  /* 0x0000000cff0c7e24 */ /* 0x002fe4000f8e00ff */
[----:B------:R-:W-:-:S05]  /*0390*/  IMAD.U32 R13, RZ, RZ, UR13 ;  /* 0x0000000dff0d7e24 */ /* 0x000fca000f8e00ff */
[----:B------:R-:W2:Y:S01]  /*03a0*/  @P1 LDG.E R6, desc[UR30][R12.64] ;  /* 0x0000001e0c061981 */ /* 0x000ea2000c1e1900 */
[----:B------:R-:W-:Y:S01]  /*03b0*/  UMOV UR11, URZ ;  /* 0x0000003f000b7c82 */ /* 0x000fe20008000000 */
[----:B------:R-:W-:Y:S01]  /*03c0*/  UIMAD UR8, UR10, UR17, UR6 ;  /* 0x000000110a0872a4 */ /* 0x000fe2000f8e0206 */
[----:B------:R-:W-:Y:S01]  /*03d0*/  UMOV UR7, 0xffffffff ;  /* 0xffffffff00077882 */ /* 0x000fe20000000000 */
[----:B---3--:R-:W-:Y:S02]  /*03e0*/  @P0 R2UR UR26, R8 ;  /* 0x00000000081a02ca */ /* 0x008fe400000e0000 */
[----:B------:R-:W-:Y:S02]  /*03f0*/  SHF.R.S32.HI R8, RZ, 0x1f, R83 ;  /* 0x0000001fff087819 */ /* 0x000fe40000011453 */
[----:B----4-:R-:W-:Y:S02]  /*0400*/  @P0 R2UR UR28, R7 ;  /* 0x00000000071c02ca */ /* 0x010fe400000e0000 */
[----:B------:R-:W-:-:S02]  /*0410*/  LEA.HI R88, R8, R83, RZ, 0x5 ;  /* 0x0000005308587211 */ /* 0x000fc400078f28ff */
[----:B------:R-:W-:Y:S02]  /*0420*/  ISETP.NE.U32.AND P0, PT, RZ, UR4, PT ;  /* 0x00000004ff007c0c */ /* 0x000fe4000bf05070 */
[----:B-----5:R-:W-:Y:S01]  /*0430*/  @!P2 R2UR UR7, R0 ;  /* 0x000000000007a2ca */ /* 0x020fe200000e0000 */
[----:B------:R-:W-:Y:S01]  /*0440*/  USHF.L.U32 UR4, UR8, 0x5, URZ ;  /* 0x0000000508047899 */ /* 0x000fe2000800063f */
[----:B------:R-:W-:-:S03]  /*0450*/  ISETP.NE.AND.EX P2, PT, RZ, UR5, PT, P0 ;  /* 0x00000005ff007c0c */ /* 0x000fc6000bf45300 */
[----:B------:R-:W-:Y:S02]  /*0460*/  USHF.R.S32.HI UR5, URZ, 0x1f, UR4 ;  /* 0x0000001f3f057899 */ /* 0x000fe40008011404 */
[----:B------:R-:W-:Y:S01]  /*0470*/  @UP2 UIADD3 UR28, UR28, -UR26, URZ ;  /* 0x8000001a1c1c2290 */ /* 0x000fe2000fffe03f */
[----:B--2---:R-:W-:Y:S02]  /*0480*/  @P1 R2UR UR11, R6 ;  /* 0x00000000060b12ca */ /* 0x004fe400000e0000 */
[----:B------:R-:W-:-:S05]  /*0490*/  LOP3.LUT R6, R88, 0xffffffe0, RZ, 0xc0, !PT ;  /* 0xffffffe058067812 */ /* 0x000fca00078ec0ff */
[----:B------:R-:W-:-:S05]  /*04a0*/  IMAD.IADD R85, R83, 0x1, -R6 ;  /* 0x0000000153557824 */ /* 0x000fca00078e0a06 */
        /* <DEDUP_REMOVED lines=12> */
.L_x_874:
[----:B------:R-:W-:-:S05]  /*0570*/  ULDC UR8, c[0x0][0x2c8] ;  /* 0x0000b20000087ab9 */ /* 0x000fca0000000800 */
.L_x_875:
        /* <DEDUP_REMOVED lines=38> */
[----:B------:R-:W-:Y:S01]  /*07e0*/  UIADD3 UR34, UR29, -0x1, URZ ;  /* 0xffffffff1d227890 */ /* 0x000fe2000fffe03f */
[----:B------:R-:W-:Y:S01]  /*07f0*/  LEA.HI R13, R8, R83, RZ, 0x2 ;  /* 0x00000053080d7211 */ /* 0x000fe200078f10ff */
[----:B------:R-:W-:Y:S01]  /*0800*/  UISETP.NE.AND UP0, UPT, UR26, -0x1, UPT ;  /* 0xffffffff1a00788c */ /* 0x000fe2000bf05270 */
[----:B------:R-:W-:Y:S01]  /*0810*/  IMAD.U32 R29, RZ, RZ, UR27 ;  /* 0x0000001bff1d7e24 */ /* 0x000fe2000f8e00ff */
[----:B------:R-:W-:Y:S01]  /*0820*/  UIMAD UR12, UR34, -0x40, UR16 ;  /* 0xffffffc0220c78a4 */ /* 0x000fe2000f8e0210 */
[----:B------:R-:W-:Y:S01]  /*0830*/  SHF.R.S32.HI R10, RZ, 0x2, R13 ;  /* 0x00000002ff0a7819 */ /* 0x000fe2000001140d */
[----:B------:R-:W-:Y:S01]  /*0840*/  UIADD3 UR23, -UR15, UR28, URZ ;  /* 0x0000001c0f177290 */ /* 0x000fe2000fffe13f */
[----:B------:R-:W-:Y:S01]  /*0850*/  SHF.R.S32.HI R88, RZ, 0x5, R88 ;  /* 0x00000005ff587819 */ /* 0x000fe20000011458 */
[----:B------:R-:W3:Y:S01]  /*0860*/  S2UR UR13, SR_CgaCtaId ;  /* 0x00000000000d79c3 */ /* 0x000ee20000008800 */
[----:B------:R-:W-:-:S02]  /*0870*/  SHF.R.S32.HI R11, RZ, 0x1f, R10 ;  /* 0x0000001fff0b7819 */ /* 0x000fc4000001140a */
[C---:B------:R-:W-:Y:S02]  /*0880*/  ISETP.GE.AND P6, PT, R10.reuse, UR12, PT ;  /* 0x0000000c0a007c0c */ /* 0x040fe4000bfc6270 */
[----:B------:R-:W-:Y:S01]  /*0890*/  @UP0 ULDC.64 UR4, c[0x0][0x240] ;  /* 0x0000900000040ab9 */ /* 0x000fe20000000a00 */
[----:B------:R-:W-:Y:S01]  /*08a0*/  @!UP0 USHF.R.S32.HI UR9, URZ, 0x1f, UR10 ;  /* 0x0000001f3f098899 */ /* 0x000fe2000801140a */
[----:B------:R-:W-:Y:S01]  /*08b0*/  ISETP.GE.AND P2, PT, R10, UR23, PT ;  /* 0x000000170a007c0c */ /* 0x000fe2000bf46270 */
[----:B------:R-:W-:Y:S01]  /*08c0*/  @UP0 UIMAD.WIDE.U32 UR18, UR26, UR4, URZ ;  /* 0x000000041a1202a5 */ /* 0x000fe2000f8e003f */
[----:B------:R-:W-:-:S03]  /*08d0*/  IMAD.WIDE R28, R29, 0x40, R10 ;  /* 0x000000401d1c7825 */ /* 0x000fc600078e020a */
[----:B------:R-:W-:Y:S01]  /*08e0*/  @UP0 UIMAD UR8, UR26, UR5, UR19 ;  /* 0x000000051a0802a4 */ /* 0x000fe2000f8e0213 */
[----:B-1----:R-:W-:Y:S02]  /*08f0*/  IABS R0, R20 ;  /* 0x0000001400007213 */ /* 0x002fe40000000000 */
[----:B------:R-:W-:Y:S01]  /*0900*/  @!UP0 ULDC.64 UR4, c[0x0][0x228] ;  /* 0x00008a0000048ab9 */ /* 0x000fe20000000a00 */
[----:B------:R-:W1:Y:S01]  /*0910*/  @!P6 S2R R16, SR_CgaCtaId ;  /* 0x000000000010e919 */ /* 0x000e620000008800 */
[----:B------:R-:W-:Y:S01]  /*0920*/  @!UP0 UIMAD UR9, UR9, UR4, URZ ;  /* 0x00000004090982a4 */ /* 0x000fe2000f8e023f */
[----:B------:R-:W4:Y:S01]  /*0930*/  I2F.RP R6, R0 ;  /* 0x0000000000067306 */ /* 0x000f220000209400 */
[----:B------:R-:W-:Y:S01]  /*0940*/  @!UP0 UIMAD.WIDE.U32 UR20, UR10, UR4, URZ ;  /* 0x000000040a1482a5 */ /* 0x000fe2000f8e003f */
[----:B------:R-:W5:Y:S01]  /*0950*/  @!P2 LDC.64 R22, c[0x0][0x210] ;  /* 0x00008400ff16ab82 */ /* 0x000f620000000a00 */
[----:B------:R-:W-:Y:S01]  /*0960*/  @!UP0 UIMAD UR5, UR10, UR5, UR9 ;  /* 0x000000050a0582a4 */ /* 0x000fe2000f8e0209 */
[----:B--2---:R-:W-:-:S03]  /*0970*/  IABS R3, R3 ;  /* 0x0000000300037213 */ /* 0x004fc60000000000 */
[----:B------:R-:W-:Y:S01]  /*0980*/  @!UP0 UIADD3 UR8, UR21, UR5, URZ ;  /* 0x0000000515088290 */ /* 0x000fe2000fffe03f */
[----:B------:R-:W-:Y:S02]  /*0990*/  @!UP0 UMOV UR18, UR20 ;  /* 0x0000001400128c82 */ /* 0x000fe40008000000 */
[----:B------:R-:W-:Y:S01]  /*09a0*/  ULDC.64 UR4, c[0x0][0x258] ;  /* 0x0000960000047ab9 */ /* 0x000fe20000000a00 */
[----:B------:R-:W-:Y:S01]  /*09b0*/  UISETP.NE.AND UP0, UPT, UR7, -0x1, UPT ;  /* 0xffffffff0700788c */ /* 0x000fe2000bf05270 */
[----:B----4-:R-:W2:Y:S02]  /*09c0*/  MUFU.RCP R5, R6 ;  /* 0x0000000600057308 */ /* 0x010ea40000001000 */
[----:B--2---:R-:W-:Y:S02]  /*09d0*/  VIADD R5, R5, 0xffffffe ;  /* 0x0ffffffe05057836 */ /* 0x004fe40000000000 */
[----:B------:R-:W-:-:S04]  /*09e0*/  IMAD.U32 R6, RZ, RZ, UR4 ;  /* 0x00000004ff067e24 */ /* 0x000fc8000f8e00ff */
[----:B------:R-:W2:Y:S02]  /*09f0*/  F2I.FTZ.U32.TRUNC.NTZ R5, R5 ;  /* 0x0000000500057305 */ /* 0x000ea4000021f000 */
[----:B--2---:R-:W-:-:S04]  /*0a00*/  IMAD.MOV R4, RZ, RZ, -R5 ;  /* 0x000000ffff047224 */ /* 0x004fc800078e0a05 */
[----:B------:R-:W-:Y:S02]  /*0a10*/  IMAD R18, R4, R0, RZ ;  /* 0x0000000004127224 */ /* 0x000fe400078e02ff */
[----:B------:R-:W-:-:S04]  /*0a20*/  IMAD.MOV.U32 R4, RZ, RZ, RZ ;  /* 0x000000ffff047224 */ /* 0x000fc800078e00ff */
[----:B------:R-:W-:-:S04]  /*0a30*/  IMAD.HI.U32 R18, R5, R18, R4 ;  /* 0x0000001205127227 */ /* 0x000fc800078e0004 */
[----:B------:R-:W-:Y:S02]  /*0a40*/  VIADD R4, R10, 0x20 ;  /* 0x000000200a047836 */ /* 0x000fe40000000000 */
[----:B------:R-:W-:-:S03]  /*0a50*/  IMAD.HI.U32 R18, R18, R3, RZ ;  /* 0x0000000312127227 */ /* 0x000fc600078e00ff */
[C---:B------:R-:W-:Y:S01]  /*0a60*/  ISETP.GE.AND P1, PT, R4.reuse, UR23, PT ;  /* 0x0000001704007c0c */ /* 0x040fe2000bf26270 */
[----:B------:R-:W-:Y:S01]  /*0a70*/  IMAD.MOV R9, RZ, RZ, -R18 ;  /* 0x000000ffff097224 */ /* 0x000fe200078e0a12 */
[C---:B------:R-:W-:Y:S02]  /*0a80*/  ISETP.GE.AND P5, PT, R4.reuse, UR12, PT ;  /* 0x0000000c04007c0c */ /* 0x040fe4000bfa6270 */
[----:B------:R-:W-:Y:S01]  /*0a90*/  ISETP.GE.AND P3, PT, R4, UR12, PT ;  /* 0x0000000c04007c0c */ /* 0x000fe2000bf66270 */
[C---:B------:R-:W-:Y:S01]  /*0aa0*/  IMAD R9, R0.reuse, R9, R3 ;  /* 0x0000000900097224 */ /* 0x040fe200078e0203 */
[----:B------:R-:W-:Y:S02]  /*0ab0*/  LOP3.LUT R4, R13, 0xfffffffc, RZ, 0xc0, !PT ;  /* 0xfffffffc0d047812 */ /* 0x000fe400078ec0ff */
[----:B------:R-:W-:Y:S02]  /*0ac0*/  @!P6 MOV R3, 0x400 ;  /* 0x000004000003e802 */ /* 0x000fe40000000f00 */
[----:B------:R-:W-:Y:S01]  /*0ad0*/  ISETP.GT.U32.AND P4, PT, R0, R9, PT ;  /* 0x000000090000720c */ /* 0x000fe20003f84070 */
[----:B------:R-:W-:Y:S01]  /*0ae0*/  IMAD.IADD R4, R83, 0x1, -R4 ;  /* 0x0000000153047824 */ /* 0x000fe200078e0a04 */
[----:B-1----:R-:W-:Y:S01]  /*0af0*/  @!P6 LEA R16, R16, R3, 0x18 ;  /* 0x000000031010e211 */ /* 0x002fe200078ec0ff */
[----:B------:R-:W1:Y:S01]  /*0b00*/  @!P1 S2R R17, SR_CgaCtaId ;  /* 0x0000000000119919 */ /* 0x000e620000008800 */
[----:B------:R-:W-:Y:S01]  /*0b10*/  LEA.HI R3, R8, R83, RZ, 0x3 ;  /* 0x0000005308037211 */ /* 0x000fe200078f18ff */
[----:B------:R-:W-:Y:S01]  /*0b20*/  IMAD.SHL.U32 R26, R4, 0x8, RZ ;  /* 0x00000008041a7824 */ /* 0x000fe200078e00ff */
[----:B------:R-:W-:Y:S01]  /*0b30*/  LEA.HI R13, R13, R10, RZ, 0x1 ;  /* 0x0000000a0d0d7211 */ /* 0x000fe200078f08ff */
[----:B------:R-:W2:Y:S01]  /*0b40*/  @!P2 LDC.64 R4, c[0x0][0x240] ;  /* 0x00009000ff04ab82 */ /* 0x000ea20000000a00 */
[----:B------:R-:W-:-:S02]  /*0b50*/  SHF.R.S32.HI R19, RZ, 0x3, R3 ;  /* 0x00000003ff137819 */ /* 0x000fc40000011403 */
[----:B------:R-:W-:Y:S02]  /*0b60*/  SHF.R.S32.HI R27, RZ, 0x1f, R26 ;  /* 0x0000001fff1b7819 */ /* 0x000fe4000001141a */
[----:B------:R-:W-:Y:S01]  /*0b70*/  IADD3 R14, P0, R26, UR18, RZ ;  /* 0x000000121a0e7c10 */ /* 0x000fe2000ff1e0ff */
[----:B------:R-:W-:Y:S01]  /*0b80*/  @!P4 IMAD.IADD R9, R9, 0x1, -R0 ;  /* 0x000000010909c824 */ /* 0x000fe200078e0a00 */
[----:B------:R-:W-:Y:S01]  /*0b90*/  LOP3.LUT R13, R13, 0x7fffffe, RZ, 0xc0, !PT ;  /* 0x07fffffe0d0d7812 */ /* 0x000fe200078ec0ff */
[----:B------:R-:W-:Y:S01]  /*0ba0*/  IMAD.SHL.U32 R121, R19, 0x40, RZ ;  /* 0x0000004013797824 */ /* 0x000fe200078e00ff */
[----:B------:R-:W-:Y:S01]  /*0bb0*/  IADD3.X R15, R27, UR8, RZ, P0, !PT ;  /* 0x000000081b0f7c10 */ /* 0x000fe200087fe4ff */
[----:B------:R-:W-:Y:S01]  /*0bc0*/  USHF.R.S32.HI UR8, URZ, 0x1f, UR6 ;  /* 0x0000001f3f087899 */ /* 0x000fe20008011406 */
[----:B------:R-:W-:Y:S01]  /*0bd0*/  ISETP.GE.U32.AND P0, PT, R9, R0, PT ;  /* 0x000000000900720c */ /* 0x000fe20003f06070 */
[----:B------:R-:W-:Y:S01]  /*0be0*/  @!P4 VIADD R18, R18, 0x1 ;  /* 0x000000011212c836 */ /* 0x000fe20000000000 */
[----:B------:R-:W-:Y:S01]  /*0bf0*/  LEA.HI R0, R8, R83, RZ, 0x4 ;  /* 0x0000005308007211 */ /* 0x000fe200078f20ff */
[----:B------:R-:W-:Y:S01]  /*0c00*/  IMAD.WIDE.U32 R6, R6, UR6, R14 ;  /* 0x0000000606067c25 */ /* 0x000fe2000f8e000e */
[----:B------:R-:W-:Y:S01]  /*0c10*/  LOP3.LUT R8, R20, UR6, RZ, 0x3c, !PT ;  /* 0x0000000614087c12 */ /* 0x000fe2000f8e3cff */
[----:B------:R-:W4:Y:S01]  /*0c20*/  @!P5 S2R R14, SR_CgaCtaId ;  /* 0x00000000000ed919 */ /* 0x000f220000008800 */
[----:B------:R-:W-:Y:S01]  /*0c30*/  UIMAD UR8, UR8, UR4, URZ ;  /* 0x00000004080872a4 */ /* 0x000fe2000f8e023f */
[----:B------:R-:W-:Y:S01]  /*0c40*/  LOP3.LUT R121, R121, 0xc0, RZ, 0xc0, !PT ;  /* 0x000000c079797812 */ /* 0x000fe200078ec0ff */
[----:B------:R-:W-:Y:S01]  /*0c50*/  @UP0 UIADD3 UR4, UR11, UR7, URZ ;  /* 0x000000070b040290 */ /* 0x000fe2000fffe03f */
[----:B------:R-:W-:Y:S01]  /*0c60*/  ISETP.GE.AND P4, PT, R8, RZ, PT ;  /* 0x000000ff0800720c */ /* 0x000fe20003f86270 */
[----:B------:R-:W-:Y:S01]  /*0c70*/  UIMAD UR5, UR6, UR5, UR8 ;  /* 0x00000005060572a4 */ /* 0x000fe2000f8e0208 */
[----:B------:R-:W-:Y:S01]  /*0c80*/  LOP3.LUT R8, R121, 0x18, R26, 0xf8, !PT ;  /* 0x0000001879087812 */ /* 0x000fe200078ef81a */
[----:B------:R-:W-:Y:S01]  /*0c90*/  IMAD.IADD R13, R10, 0x1, -R13 ;  /* 0x000000010a0d7824 */ /* 0x000fe200078e0a0d */
[----:B------:R-:W-:Y:S01]  /*0ca0*/  SHF.R.U32.HI R121, RZ, 0x3, R121 ;  /* 0x00000003ff797819 */ /* 0x000fe20000011679 */
[----:B------:R-:W-:Y:S01]  /*0cb0*/  @P0 VIADD R18, R18, 0x1 ;  /* 0x0000000112120836 */ /* 0x000fe20000000000 */
[----:B------:R-:W-:Y:S01]  /*0cc0*/  ISETP.NE.AND P0, PT, R20, RZ, PT ;  /* 0x000000ff1400720c */ /* 0x000fe20003f05270 */
[-C--:B--2---:R-:W-:Y:S01]  /*0cd0*/  @!P2 IMAD R12, R29, R4.reuse, RZ ;  /* 0x000000041d0ca224 */ /* 0x084fe200078e02ff */
[----:B------:R-:W-:Y:S01]  /*0ce0*/  LOP3.LUT R121, R8, R121, RZ, 0x3c, !PT ;  /* 0x0000007908797212 */ /* 0x000fe200078e3cff */
[----:B------:R-:W-:Y:S01]  /*0cf0*/  VIADD R9, R7, UR5 ;  /* 0x0000000507097c36 */ /* 0x000fe20008000000 */
[----:B------:R-:W-:Y:S01]  /*0d00*/  SHF.R.S32.HI R21, RZ, 0x4, R0 ;  /* 0x00000004ff157819 */ /* 0x000fe20000011400 */
[----:B------:R-:W-:Y:S01]  /*0d10*/  @!P2 IMAD.MOV.U32 R8, RZ, RZ, R6 ;  /* 0x000000ffff08a224 */ /* 0x000fe200078e0006 */
[----:B------:R-:W-:Y:S01]  /*0d20*/  @UP0 UIADD3 UR5, UR11, UR7, URZ ;  /* 0x000000070b050290 */ /* 0x000fe2000fffe03f */
[----:B------:R-:W-:Y:S01]  /*0d30*/  @!P2 IMAD R12, R28, R5, R12 ;  /* 0x000000051c0ca224 */ /* 0x000fe200078e020c */
[----:B------:R-:W-:Y:S01]  /*0d40*/  LEA.HI R15, R0, R21, RZ, 0x1 ;  /* 0x00000015000f7211 */ /* 0x000fe200078f08ff */
[----:B------:R-:W-:Y:S01]  /*0d50*/  @!P2 IMAD.WIDE.U32 R24, R28, R4, R8 ;  /* 0x000000041c18a225 */ /* 0x000fe200078e0008 */
[----:B------:R-:W-:Y:S01]  /*0d60*/  @!P5 MOV R5, 0x400 ;  /* 0x000004000005d802 */ /* 0x000fe20000000f00 */
[----:B------:R-:W-:Y:S01]  /*0d70*/  @UP0 ULDC.64 UR8, c[0x0][0x248] ;  /* 0x0000920000080ab9 */ /* 0x000fe20000000a00 */
[----:B------:R-:W-:Y:S01]  /*0d80*/  LOP3.LUT R15, R15, 0xfffffffe, RZ, 0xc0, !PT ;  /* 0xfffffffe0f0f7812 */ /* 0x000fe200078ec0ff */
[----:B------:R-:W-:Y:S01]  /*0d90*/  @!P4 IMAD.MOV R18, RZ, RZ, -R18 ;  /* 0x000000ffff12c224 */ /* 0x000fe200078e0a12 */
[----:B-----5:R-:W-:Y:S01]  /*0da0*/  @!P2 LEA R22, P4, R24, R22, 0x1 ;  /* 0x000000161816a211 */ /* 0x020fe200078808ff */
[----:B------:R-:W-:Y:S01]  /*0db0*/  @!P2 IMAD.IADD R12, R25, 0x1, R12 ;  /* 0x00000001190ca824 */ /* 0x000fe200078e020c */
[----:B------:R-:W-:Y:S01]  /*0dc0*/  @!P0 LOP3.LUT R18, RZ, R20, RZ, 0x33, !PT ;  /* 0x00000014ff128212 */ /* 0x000fe200078e33ff */
[----:B------:R-:W-:Y:S01]  /*0dd0*/  IMAD.IADD R15, R21, 0x1, -R15 ;  /* 0x00000001150f7824 */ /* 0x000fe200078e0a0f */
[----:B------:R-:W-:Y:S01]  /*0de0*/  @!P1 IADD3 R20, P0, R28, 0x20, RZ ;  /* 0x000000201c149810 */ /* 0x000fe20007f1e0ff */
[----:B------:R-:W-:Y:S01]  /*0df0*/  @UP0 ULDC.64 UR6, c[0x0][0x250] ;  /* 0x0000940000060ab9 */ /* 0x000fe20000000a00 */
[----:B------:R-:W-:Y:S01]  /*0e00*/  @!P2 LEA.HI.X R23, R24, R23, R12, 0x1, P4 ;  /* 0x000000171817a211 */ /* 0x000fe200020f0c0c */
[----:B------:R-:W-:Y:S01]  /*0e10*/  @UP0 UIMAD.WIDE.U32 UR18, UR4, UR8, URZ ;  /* 0x00000008041202a5 */ /* 0x000fe2000f8e003f */
[----:B------:R-:W-:Y:S01]  /*0e20*/  LOP3.LUT R12, R3, 0xfffffff8, RZ, 0xc0, !PT ;  /* 0xfffffff8030c7812 */ /* 0x000fe200078ec0ff */
[----:B------:R-:W-:Y:S01]  /*0e30*/  @UP0 UIMAD.WIDE.U32 UR20, UR5, UR6, URZ ;  /* 0x00000006051402a5 */ /* 0x000fe2000f8e003f */
[----:B------:R-:W-:Y:S01]  /*0e40*/  LOP3.LUT R0, R0, 0xfffffff0, RZ, 0xc0, !PT ;  /* 0xfffffff000007812 */ /* 0x000fe200078ec0ff */
[----:B------:R-:W-:Y:S01]  /*0e50*/  @UP0 UIMAD UR4, UR4, UR9, URZ ;  /* 0x00000009040402a4 */ /* 0x000fe2000f8e023f */
[----:B----4-:R-:W-:Y:S01]  /*0e60*/  @!P5 LEA R14, R14, R5, 0x18 ;  /* 0x000000050e0ed211 */ /* 0x010fe200078ec0ff */
[----:B------:R-:W-:Y:S01]  /*0e70*/  @!P1 IMAD.X R5, RZ, RZ, R29, P0 ;  /* 0x000000ffff059224 */ /* 0x000fe200000e061d */
[----:B------:R-:W-:Y:S01]  /*0e80*/  PLOP3.LUT P0, PT, PT, PT, UP0, 0x80, 0x0 ;  /* 0x000000000000781c */ /* 0x000fe20003f0f008 */
[C---:B------:R-:W-:Y:S01]  /*0e90*/  IMAD.IADD R21, R83.reuse, 0x1, -R0 ;  /* 0x0000000153157824 */ /* 0x040fe200078e0a00 */
[----:B------:R-:W-:Y:S01]  /*0ea0*/  @!P1 MOV R4, 0x400 ;  /* 0x0000040000049802 */ /* 0x000fe20000000f00 */
[----:B------:R-:W-:Y:S01]  /*0eb0*/  IMAD.IADD R3, R83, 0x1, -R12 ;  /* 0x0000000153037824 */ /* 0x000fe200078e0a0c */
[----:B------:R-:W-:Y:S01]  /*0ec0*/  @UP0 UIMAD UR5, UR5, UR7, URZ ;  /* 0x00000007050502a4 */ /* 0x000fe2000f8e023f */
[----:B------:R-:W-:Y:S01]  /*0ed0*/  ISETP.GE.AND P4, PT, R10, UR12, PT ;  /* 0x0000000c0a007c0c */ /* 0x000fe2000bf86270 */
[----:B------:R-:W-:Y:S01]  /*0ee0*/  IMAD R24, R88, 0x8, R13 ;  /* 0x0000000858187824 */ /* 0x000fe200078e020d */
[----:B-1----:R-:W-:Y:S01]  /*0ef0*/  @!P1 LEA R4, R17, R4, 0x18 ;  /* 0x0000000411049211 */ /* 0x002fe200078ec0ff */
[----:B------:R-:W-:Y:S01]  /*0f00*/  @UP0 UIADD3 UR17, UR21, UR5, URZ ;  /* 0x0000000515110290 */ /* 0x000fe2000fffe03f */
[----:B------:R-:W-:Y:S01]  /*0f10*/  LEA.HI R17, R21, R21, RZ, 0x1 ;  /* 0x0000001515117211 */ /* 0x000fe200078f08ff */
[----:B------:R-:W-:Y:S01]  /*0f20*/  @UP0 UIADD3 UR12, UR19, UR4, URZ ;  /* 0x00000004130c0290 */ /* 0x000fe2000fffe03f */
[----:B------:R-:W-:Y:S01]  /*0f30*/  LEA.HI R0, R3, R3, RZ, 0x1 ;  /* 0x0000000303007211 */ /* 0x000fe200078f08ff */
[----:B------:R-:W-:Y:S01]  /*0f40*/  IMAD.U32 R121, R24, 0x20, R121 ;  /* 0x0000002018797824 */ /* 0x000fe200078e0079 */
[----:B------:R-:W-:-:S02]  /*0f50*/  LOP3.LUT R82, R17, 0x7fffffe, RZ, 0xc0, !PT ;  /* 0x07fffffe11527812 */ /* 0x000fc400078ec0ff */
[----:B------:R-:W-:Y:S02]  /*0f60*/  LOP3.LUT R12, R0, 0x3fffffe, RZ, 0xc0, !PT ;  /* 0x03fffffe000c7812 */ /* 0x000fe400078ec0ff */
[----:B------:R-:W-:Y:S01]  /*0f70*/  SHF.R.S32.HI R28, RZ, 0x1f, R21 ;  /* 0x0000001fff1c7819 */ /* 0x000fe20000011415 */
[----:B------:R-:W-:Y:S02]  /*0f80*/  IMAD.IADD R82, R21, 0x1, -R82 ;  /* 0x0000000115527824 */ /* 0x000fe400078e0a52 */
[----:B------:R-:W-:Y:S01]  /*0f90*/  IMAD.IADD R12, R3, 0x1, -R12 ;  /* 0x00000001030c7824 */ /* 0x000fe200078e0a0c */
[----:B------:R-:W-:Y:S01]  /*0fa0*/  LEA.HI R13, R28, R21, RZ, 0x3 ;  /* 0x000000151c0d7211 */ /* 0x000fe200078f18ff */
        /* <DEDUP_REMOVED lines=9> */
[----:B------:R-:W-:Y:S01]  /*1040*/  UIMAD UR12, UR12, UR4, URZ ;  /* 0x000000040c0c72a4 */ /* 0x000fe2000f8e023f */
[----:B------:R-:W-:-:S03]  /*1050*/  UMOV UR18, UR24 ;  /* 0x0000001800127c82 */ /* 0x000fc60008000000 */
[----:B------:R-:W-:Y:S02]  /*1060*/  UIMAD UR12, UR10, UR5, UR12 ;  /* 0x000000050a0c72a4 */ /* 0x000fe4000f8e020c */
[----:B------:R-:W-:-:S04]  /*1070*/  UIMAD.WIDE.U32 UR18, UR10, UR4, UR18 ;  /* 0x000000040a1272a5 */ /* 0x000fc8000f8e0012 */
[----:B------:R-:W-:-:S12]  /*1080*/  UIADD3 UR12, UR19, UR12, URZ ;  /* 0x0000000c130c7290 */ /* 0x000fd8000fffe03f */
.L_x_877:
[----:B------:R-:W-:Y:S05]  /*1090*/  @P0 BRA `(.L_x_878) ;  /* 0x0000000000300947 */ /* 0x000fea0003800000 */
        /* <DEDUP_REMOVED lines=12> */
.L_x_878:
[C---:B------:R-:W-:Y:S01]  /*1160*/  IMAD R3, R11.reuse, UR8, RZ ;  /* 0x000000080b037c24 */ /* 0x040fe2000f8e02ff */
[----:B------:R-:W-:Y:S01]  /*1170*/  SHF.R.S32.HI R0, RZ, 0x1, R0 ;  /* 0x00000001ff007819 */ /* 0x000fe20000011400 */
[----:B------:R-:W-:Y:S01]  /*1180*/  IMAD R7, R11, UR6, RZ ;  /* 0x000000060b077c24 */ /* 0x000fe2000f8e02ff */
[----:B------:R-:W-:Y:S01]  /*1190*/  SHF.R.S32.HI R24, RZ, 0x1, R17 ;  /* 0x00000001ff187819 */ /* 0x000fe20000011411 */
[C---:B------:R-:W-:Y:S01]  /*11a0*/  IMAD.WIDE.U32 R28, R10.reuse, UR8, R26 ;  /* 0x000000080a1c7c25 */ /* 0x040fe2000f8e001a */
[----:B------:R-:W-:Y:S01]  /*11b0*/  SHF.R.S32.HI R17, RZ, 0x1f, R17 ;  /* 0x0000001fff117819 */ /* 0x000fe20000011411 */
[----:B------:R-:W-:Y:S01]  /*11c0*/  UMOV UR4, 0x400 ;  /* 0x0000040000047882 */ /* 0x000fe20000000000 */
[----:B------:R-:W-:Y:S01]  /*11d0*/  USHF.L.U64.HI UR24, UR8, 0x6, UR9 ;  /* 0x0000000608187899 */ /* 0x000fe20008010209 */
[----:B------:R-:W-:Y:S01]  /*11e0*/  IMAD.WIDE.U32 R26, R10, UR6, R26 ;  /* 0x000000060a1a7c25 */ /* 0x000fe2000f8e001a */
[----:B------:R-:W-:Y:S01]  /*11f0*/  IADD3 R122, P0, R28, UR18, RZ ;  /* 0x000000121c7a7c10 */ /* 0x000fe2000ff1e0ff */
[----:B------:R-:W-:Y:S01]  /*1200*/  ULEA UR4, UR13, UR4, 0x18 ;  /* 0x000000040d047291 */ /* 0x000fe2000f8ec03f */
[----:B------:R-:W-:Y:S01]  /*1210*/  LEA.HI R17, R17, R24, RZ, 0x2 ;  /* 0x0000001811117211 */ /* 0x000fe200078f10ff */
[C---:B------:R-:W-:Y:S01]  /*1220*/  IMAD R3, R10.reuse, UR9, R3 ;  /* 0x000000090a037c24 */ /* 0x040fe2000f8e0203 */
[----:B------:R-:W-:Y:S01]  /*1230*/  USHF.L.U32 UR25, UR8, 0x6, URZ ;  /* 0x0000000608197899 */ /* 0x000fe2000800063f */
[----:B------:R-:W-:Y:S01]  /*1240*/  IMAD R7, R10, UR7, R7 ;  /* 0x000000070a077c24 */ /* 0x000fe2000f8e0207 */
[----:B------:R-:W-:Y:S01]  /*1250*/  ULDC.64 UR10, c[0x0][0x268] ;  /* 0x00009a00000a7ab9 */ /* 0x000fe20000000a00 */
[----:B------:R-:W1:Y:S01]  /*1260*/  @!P1 LDC.64 R10, c[0x0][0x240] ;  /* 0x00009000ff0a9b82 */ /* 0x000e620000000a00 */
[----:B------:R-:W-:Y:S01]  /*1270*/  IMAD.SHL.U32 R119, R0, 0x40, RZ ;  /* 0x0000004000777824 */ /* 0x000fe200078e00ff */
[----:B------:R-:W-:Y:S01]  /*1280*/  IADD3.X R123, R29, UR12, R3, P0, !PT ;  /* 0x0000000c1d7b7c10 */ /* 0x000fe200087fe403 */
[----:B------:R-:W-:Y:S01]  /*1290*/  IMAD.SHL.U32 R8, R19, 0x8, RZ ;  /* 0x0000000813087824 */ /* 0x000fe200078e00ff */
[----:B------:R-:W-:Y:S01]  /*12a0*/  LOP3.LUT R3, R17, 0xfffffffc, RZ, 0xc0, !PT ;  /* 0xfffffffc11037812 */ /* 0x000fe200078ec0ff */
[----:B------:R-:W-:Y:S01]  /*12b0*/  @!P1 IMAD.MOV.U32 R25, RZ, RZ, R9 ;  /* 0x000000ffff199224 */ /* 0x000fe200078e0009 */
[----:B------:R-:W-:Y:S01]  /*12c0*/  LOP3.LUT R119, R119, 0xc0, RZ, 0xc0, !PT ;  /* 0x000000c077777812 */ /* 0x000fe200078ec0ff */
[----:B------:R-:W-:Y:S01]  /*12d0*/  @!P1 IMAD R17, R121, 0x2, R4 ;  /* 0x0000000279119824 */ /* 0x000fe200078e0204 */
[----:B------:R-:W-:Y:S01]  /*12e0*/  IADD3 R108, P0, R26, UR20, RZ ;  /* 0x000000141a6c7c10 */ /* 0x000fe2000ff1e0ff */
[----:B------:R-:W-:Y:S01]  /*12f0*/  IMAD.IADD R3, R24, 0x1, -R3 ;  /* 0x0000000118037824 */ /* 0x000fe200078e0a03 */
[----:B------:R-:W-:Y:S01]  /*1300*/  LOP3.LUT R8, R119, 0x8, R8, 0xf8, !PT ;  /* 0x0000000877087812 */ /* 0x000fe200078ef808 */
[----:B------:R-:W-:Y:S01]  /*1310*/  @!P1 IMAD.MOV.U32 R24, RZ, RZ, R6 ;  /* 0x000000ffff189224 */ /* 0x000fe200078e0006 */
[----:B------:R-:W-:Y:S01]  /*1320*/  SHF.R.U32.HI R119, RZ, 0x3, R119 ;  /* 0x00000003ff777819 */ /* 0x000fe20000011677 */
[----:B------:R-:W-:Y:S01]  /*1330*/  ULDC.64 UR12, c[0x0][0x260] ;  /* 0x00009800000c7ab9 */ /* 0x000fe20000000a00 */
[----:B------:R-:W-:Y:S01]  /*1340*/  IADD3.X R109, R27, UR17, R7, P0, !PT ;  /* 0x000000111b6d7c10 */ /* 0x000fe200087fe407 */
[C---:B------:R-:W-:Y:S01]  /*1350*/  @!P6 IMAD R16, R121.reuse, 0x2, R16 ;  /* 0x000000027910e824 */ /* 0x040fe200078e0210 */
[----:B------:R-:W-:Y:S01]  /*1360*/  LOP3.LUT R119, R8, R119, RZ, 0x3c, !PT ;  /* 0x0000007708777212 */ /* 0x000fe200078e3cff */
[----:B------:R-:W2:Y:S01]  /*1370*/  @!P6 LDC.64 R6, c[0x0][0x218] ;  /* 0x00008600ff06eb82 */ /* 0x000ea20000000a00 */
[----:B------:R-:W-:Y:S01]  /*1380*/  SHF.R.S32.HI R19, RZ, 0x1f, R18 ;  /* 0x0000001fff137819 */ /* 0x000fe20000011412 */
[C---:B------:R-:W-:Y:S01]  /*1390*/  @!P5 IMAD R14, R121.reuse, 0x2, R14 ;  /* 0x00000002790ed824 */ /* 0x040fe200078e020e */
[----:B------:R-:W-:Y:S01]  /*13a0*/  LEA R121, R121, UR4, 0x1 ;  /* 0x0000000479797c11 */ /* 0x000fe2000f8e08ff */
[----:B------:R-:W-:Y:S01]  /*13b0*/  IMAD.WIDE.U32 R122, R18, UR12, R122 ;  /* 0x0000000c127a7c25 */ /* 0x000fe2000f8e007a */
[----:B------:R-:W-:Y:S01]  /*13c0*/  UIMAD UR17, UR24, UR34, URZ ;  /* 0x00000022181172a4 */ /* 0x000fe2000f8e023f */
[----:B------:R-:W-:Y:S01]  /*13d0*/  SHF.R.S32.HI R128, RZ, 0x1f, R85 ;  /* 0x0000001fff807819 */ /* 0x000fe20000011455 */
[----:B------:R-:W-:Y:S01]  /*13e0*/  USHF.L.U64.HI UR5, UR8, 0x5, UR9 ;  /* 0x0000000508057899 */ /* 0x000fe20008010209 */
[----:B------:R-:W3:Y:S01]  /*13f0*/  @!P1 LDC.64 R8, c[0x0][0x210] ;  /* 0x00008400ff089b82 */ /* 0x000ee20000000a00 */
[-C--:B-1----:R-:W-:Y:S01]  /*1400*/  @!P1 IMAD R5, R5, R10.reuse, RZ ;  /* 0x0000000a05059224 */ /* 0x082fe200078e02ff */
[----:B------:R-:W-:Y:S01]  /*1410*/  @!PT LDS RZ, [RZ] ;  /* 0x00000000fffff984 */ /* 0x000fe20000000800 */
[----:B------:R-:W-:Y:S01]  /*1420*/  @!PT LDS RZ, [RZ] ;  /* 0x00000000fffff984 */ /* 0x000fe20000000800 */
[----:B------:R-:W-:Y:S01]  /*1430*/  @!PT LDS RZ, [RZ] ;  /* 0x00000000fffff984 */ /* 0x000fe20000000800 */
[----:B------:R-:W-:Y:S01]  /*1440*/  @!P2 LDGSTS.E.BYPASS.LTC128B.128 [R121], desc[UR30][R22.64] ;  /* 0x000000001679afae */ /* 0x000fe2000b901d5e */
[----:B------:R-:W-:Y:S01]  /*1450*/  IMAD R127, R19, UR12, RZ ;  /* 0x0000000c137f7c24 */ /* 0x000fe2000f8e02ff */
[----:B------:R-:W-:Y:S01]  /*1460*/  USHF.L.U32 UR12, UR8, 0x5, URZ ;  /* 0x00000005080c7899 */ /* 0x000fe2000800063f */
[----:B------:R-:W-:Y:S01]  /*1470*/  @!P1 IMAD R11, R20, R11, R5 ;  /* 0x0000000b140b9224 */ /* 0x000fe200078e0205 */
[----:B------:R-:W-:Y:S01]  /*1480*/  @!P2 LDGSTS.E.BYPASS.LTC128B.128 [R121+0x1000], desc[UR30][R22.64+0x40] ;  /* 0x010000401679afae */ /* 0x000fe2000b901d5e */
[----:B------:R-:W-:Y:S01]  /*1490*/  IMAD R127, R18, UR13, R127 ;  /* 0x0000000d127f7c24 */ /* 0x000fe2000f8e027f */
[----:B------:R-:W1:Y:S01]  /*14a0*/  @!P5 LDC.64 R4, c[0x0][0x218] ;  /* 0x00008600ff04db82 */ /* 0x000e620000000a00 */
[----:B------:R-:W-:Y:S01]  /*14b0*/  USHF.R.S32.HI UR13, URZ, 0x1f, UR34 ;  /* 0x0000001f3f0d7899 */ /* 0x000fe20008011422 */
[----:B------:R-:W-:Y:S01]  /*14c0*/  @!P1 IMAD.WIDE.U32 R24, R20, R10, R24 ;  /* 0x0000000a14189225 */ /* 0x000fe200078e0018 */
[----:B------:R4:W-:Y:S01]  /*14d0*/  @!P2 LDGSTS.E.BYPASS.LTC128B.128 [R121+0x2000], desc[UR30][R22.64+0x80] ;  /* 0x020000801679afae */ /* 0x0009e2000b901d5e */
[----:B------:R-:W-:Y:S01]  /*14e0*/  UIMAD.WIDE.U32 UR18, UR34, UR6, URZ ;  /* 0x00000006221272a5 */ /* 0x000fe2000f8e003f */
[----:B------:R-:W-:Y:S01]  /*14f0*/  LEA.HI R128, R128, R85, RZ, 0x2 ;  /* 0x0000005580807211 */ /* 0x000fe200078f10ff */
[----:B------:R-:W-:Y:S01]  /*1500*/  IMAD.U32 R21, RZ, RZ, UR34 ;  /* 0x00000022ff157e24 */ /* 0x000fe2000f8e00ff */
[----:B------:R-:W-:Y:S01]  /*1510*/  UIMAD UR17, UR13, UR25, UR17 ;  /* 0x000000190d1172a4 */ /* 0x000fe2000f8e0211 */
[----:B------:R-:W-:Y:S01]  /*1520*/  IMAD.IADD R127, R123, 0x1, R127 ;  /* 0x000000017b7f7824 */ /* 0x000fe200078e027f */
[----:B------:R-:W-:Y:S01]  /*1530*/  SHF.R.S32.HI R128, RZ, 0x2, R128 ;  /* 0x00000002ff807819 */ /* 0x000fe20000011480 */
[----:B------:R-:W-:Y:S01]  /*1540*/  IMAD.MOV.U32 R126, RZ, RZ, R122 ;  /* 0x000000ffff7e7224 */ /* 0x000fe200078e007a */
[----:B------:R-:W-:Y:S01]  /*1550*/  UISETP.GE.AND UP0, UPT, UR29, 0x2, UPT ;  /* 0x000000021d00788c */ /* 0x000fe2000bf06270 */
[----:B------:R-:W-:-:S02]  /*1560*/  @!P1 IMAD.IADD R10, R25, 0x1, R11 ;  /* 0x00000001190a9824 */ /* 0x000fc400078e020b */
[----:B------:R-:W-:Y:S01]  /*1570*/  IMAD R125, R19, UR10, RZ ;  /* 0x0000000a137d7c24 */ /* 0x000fe2000f8e02ff */
[----:B---3--:R-:W-:Y:S01]  /*1580*/  @!P1 LEA R20, P0, R24, R8, 0x1 ;  /* 0x0000000818149211 */ /* 0x008fe200078008ff */
[----:B------:R-:W-:Y:S01]  /*1590*/  IMAD.WIDE.U32 R108, R18, UR10, R108 ;  /* 0x0000000a126c7c25 */ /* 0x000fe2000f8e006c */
[----:B------:R-:W-:-:S03]  /*15a0*/  USHF.L.U32 UR10, UR7, 0x5, URZ ;  /* 0x00000005070a7899 */ /* 0x000fc6000800063f */
[----:B------:R-:W-:Y:S01]  /*15b0*/  IMAD R125, R18, UR11, R125 ;  /* 0x0000000b127d7c24 */ /* 0x000fe2000f8e027d */
[----:B------:R-:W-:Y:S01]  /*15c0*/  UIMAD UR11, UR13, UR6, URZ ;  /* 0x000000060d0b72a4 */ /* 0x000fe2000f8e023f */
[----:B------:R-:W-:Y:S02]  /*15d0*/  IMAD.SHL.U32 R80, R3, 0x40, RZ ;  /* 0x0000004003507824 */ /* 0x000fe400078e00ff */
[----:B------:R-:W-:Y:S01]  /*15e0*/  IMAD R12, R15, 0x8, R12 ;  /* 0x000000080f0c7824 */ /* 0x000fe200078e020c */
[----:B------:R-:W-:Y:S01]  /*15f0*/  UIMAD UR11, UR34, UR7, UR11 ;  /* 0x00000007220b72a4 */ /* 0x000fe2000f8e020b */
[----:B------:R-:W-:Y:S01]  /*1600*/  IMAD.SHL.U32 R13, R13, 0x20, RZ ;  /* 0x000000200d0d7824 */ /* 0x000fe200078e00ff */
[----:B------:R-:W-:Y:S01]  /*1610*/  LOP3.LUT R80, R80, 0xc0, RZ, 0xc0, !PT ;  /* 0x000000c050507812 */ /* 0x000fe200078ec0ff */
[----:B------:R-:W-:Y:S01]  /*1620*/  IMAD.SHL.U32 R15, R15, 0x8, RZ ;  /* 0x000000080f0f7824 */ /* 0x000fe200078e00ff */
[----:B------:R-:W-:Y:S01]  /*1630*/  UIADD3 UR11, UR19, UR11, URZ ;  /* 0x0000000b130b7290 */ /* 0x000fe2000fffe03f */
[----:B----4-:R-:W-:Y:S01]  /*1640*/  IMAD.WIDE.U32 R22, R21, UR25, R126 ;  /* 0x0000001915167c25 */ /* 0x010fe2000f8e007e */
[----:B------:R-:W-:-:S02]  /*1650*/  @!P1 LEA.HI.X R21, R24, R9, R10, 0x1, P0 ;  /* 0x0000000918159211 */ /* 0x000fc400000f0c0a */
[----:B------:R-:W-:Y:S01]  /*1660*/  LOP3.LUT R81, R13, 0xffffff00, RZ, 0xc0, !PT ;  /* 0xffffff000d517812 */ /* 0x000fe200078ec0ff */
[----:B------:R-:W-:Y:S01]  /*1670*/  VIADD R8, R23, UR17 ;  /* 0x0000001117087c36 */ /* 0x000fe20008000000 */
[C---:B--2---:R-:W-:Y:S01]  /*1680*/  @!P6 LEA R10, P2, R22.reuse, R6, 0x1 ;  /* 0x00000006160ae211 */ /* 0x044fe200078408ff */
[----:B------:R-:W-:Y:S01]  /*1690*/  @!P1 LDGSTS.E.BYPASS.LTC128B.128 [R17+0x800], desc[UR30][R20.64] ;  /* 0x0080000014119fae */ /* 0x000fe2000b901d5e */
[C---:B------:R-:W-:Y:S01]  /*16a0*/  @!P5 IADD3 R6, P0, R22.reuse, UR12, RZ ;  /* 0x0000000c1606dc10 */ /* 0x040fe2000ff1e0ff */
[----:B------:R-:W-:Y:S01]  /*16b0*/  IMAD.IADD R125, R109, 0x1, R125 ;  /* 0x000000016d7d7824 */ /* 0x000fe200078e027d */
[----:B------:R-:W-:Y:S01]  /*16c0*/  @!P6 LEA.HI.X R11, R22, R7, R8, 0x1, P2 ;  /* 0x00000007160be211 */ /* 0x000fe200010f0c08 */
[----:B------:R-:W-:Y:S01]  /*16d0*/  @!P1 LDGSTS.E.BYPASS.LTC128B.128 [R17+0x1800], desc[UR30][R20.64+0x40] ;  /* 0x0180004014119fae */ /* 0x000fe2000b901d5e */
[----:B------:R-:W-:Y:S01]  /*16e0*/  @!P5 IADD3.X R8, R8, UR5, RZ, P0, !PT ;  /* 0x000000050808dc10 */ /* 0x000fe200087fe4ff */
[----:B------:R-:W-:Y:S01]  /*16f0*/  IMAD.U32 R119, R12, 0x20, R119 ;  /* 0x000000200c777824 */ /* 0x000fe200078e0077 */
[----:B-1----:R-:W-:Y:S01]  /*1700*/  @!P5 LEA R18, P0, R6, R4, 0x1 ;  /* 0x000000040612d211 */ /* 0x002fe200078008ff */
[----:B------:R-:W-:Y:S01]  /*1710*/  @!P1 LDGSTS.E.BYPASS.LTC128B.128 [R17+0x2800], desc[UR30][R20.64+0x80] ;  /* 0x0280008014119fae */ /* 0x000fe2000b901d5e */
[----:B------:R-:W-:Y:S01]  /*1720*/  LOP3.LUT R13, R80, 0x8, R15, 0xf8, !PT ;  /* 0x00000008500d7812 */ /* 0x000fe200078ef80f */
[----:B------:R-:W-:Y:S01]  /*1730*/  IMAD.SHL.U32 R83, R83, 0x2, RZ ;  /* 0x0000000253537824 */ /* 0x000fe200078e00ff */
[----:B------:R-:W-:Y:S01]  /*1740*/  @!P5 LEA.HI.X R19, R6, R5, R8, 0x1, P0 ;  /* 0x000000050613d211 */ /* 0x000fe200000f0c08 */
[----:B------:R-:W-:Y:S01]  /*1750*/  @!P6 LDGSTS.E.BYPASS.LTC128B.128 [R16+0x3000], desc[UR30][R10.64] ;  /* 0x030000000a10efae */ /* 0x000fe2000b901d5e */
[----:B------:R-:W1:Y:S01]  /*1760*/  @!P4 LDC.64 R6, c[0x0][0x220] ;  /* 0x00008800ff06cb82 */ /* 0x000e620000000a00 */
[----:B------:R-:W-:Y:S01]  /*1770*/  SHF.R.U32.HI R80, RZ, 0x3, R80 ;  /* 0x00000003ff507819 */ /* 0x000fe20000011650 */
[----:B------:R-:W-:Y:S01]  /*1780*/  IMAD.U32 R111, RZ, RZ, UR16 ;  /* 0x00000010ff6f7e24 */ /* 0x000fe2000f8e00ff */
[----:B------:R-:W-:Y:S01]  /*1790*/  @!P6 LDGSTS.E.BYPASS.LTC128B.128 [R16+0x4000], desc[UR30][R10.64+0x40] ;  /* 0x040000400a10efae */ /* 0x000fe2000b901d5e */
[----:B------:R-:W-:-:S02]  /*17a0*/  LEA R119, R119, UR4, 0x1 ;  /* 0x0000000477777c11 */ /* 0x000fc4000f8e08ff */
[----:B------:R-:W-:Y:S01]  /*17b0*/  LOP3.LUT R80, R13, R80, RZ, 0x3c, !PT ;  /* 0x000000500d507212 */ /* 0x000fe200078e3cff */
[----:B------:R2:W-:Y:S01]  /*17c0*/  @!P6 LDGSTS.E.BYPASS.LTC128B.128 [R16+0x5000], desc[UR30][R10.64+0x80] ;  /* 0x050000800a10efae */ /* 0x0005e2000b901d5e */
[----:B------:R-:W3:Y:S01]  /*17d0*/  @!P3 LDC.64 R4, c[0x0][0x220] ;  /* 0x00008800ff04bb82 */ /* 0x000ee20000000a00 */
[----:B------:R-:W-:Y:S01]  /*17e0*/  IMAD R13, R88, 0x200, R81 ;  /* 0x00000200580d7824 */ /* 0x000fe200078e0251 */
[----:B------:R-:W-:Y:S01]  /*17f0*/  LOP3.LUT R83, R83, 0x6, RZ, 0xc0, !PT ;  /* 0x0000000653537812 */ /* 0x000fe200078ec0ff */
[----:B------:R-:W-:Y:S02]  /*1800*/  @!P5 LDGSTS.E.BYPASS.LTC128B.128 [R14+0x3800], desc[UR30][R18.64] ;  /* 0x03800000120edfae */ /* 0x000fe4000b901d5e */
[----:B------:R-:W-:Y:S02]  /*1810*/  IMAD R13, R82, 0x20, R13 ;  /* 0x00000020520d7824 */ /* 0x000fe400078e020d */
[----:B------:R-:W-:Y:S02]  /*1820*/  @!P5 LDGSTS.E.BYPASS.LTC128B.128 [R14+0x4800], desc[UR30][R18.64+0x40] ;  /* 0x04800040120edfae */ /* 0x000fe4000b901d5e */
[----:B------:R-:W-:-:S02]  /*1830*/  IMAD.IADD R120, R80, 0x1, R13 ;  /* 0x0000000150787824 */ /* 0x000fc400078e020d */
[----:B------:R4:W-:Y:S03]  /*1840*/  @!P5 LDGSTS.E.BYPASS.LTC128B.128 [R14+0x5800], desc[UR30][R18.64+0x80] ;  /* 0x05800080120edfae */ /* 0x0009e6000b901d5e */
[----:B------:R-:W-:Y:S01]  /*1850*/  LEA R120, R120, UR4, 0x1 ;  /* 0x0000000478787c11 */ /* 0x000fe2000f8e08ff */
[----:B------:R-:W0:Y:S01]  /*1860*/  LDGDEPBAR ;  /* 0x00000000000079af */ /* 0x000e220000000000 */
[----:B--2---:R-:W-:Y:S02]  /*1870*/  IMAD.U32 R10, RZ, RZ, UR18 ;  /* 0x00000012ff0a7e24 */ /* 0x004fe4000f8e00ff */
[----:B------:R-:W-:Y:S01]  /*1880*/  IMAD.U32 R11, RZ, RZ, UR19 ;  /* 0x00000013ff0b7e24 */ /* 0x000fe2000f8e00ff */
[----:B------:R-:W-:Y:S01]  /*1890*/  UIMAD.WIDE.U32 UR18, UR6, 0x20, URZ ;  /* 0x00000020061278a5 */ /* 0x000fe2000f8e003f */
[----:B------:R-:W-:Y:S01]  /*18a0*/  IMAD.U32 R11, RZ, RZ, UR11 ;  /* 0x0000000bff0b7e24 */ /* 0x000fe2000f8e00ff */
[----:B------:R-:W-:-:S04]  /*18b0*/  LEA R8, P0, R10, R108, 0x6 ;  /* 0x0000006c0a087211 */ /* 0x000fc800078030ff */
[----:B------:R-:W-:Y:S01]  /*18c0*/  LEA.HI.X R11, R10, R125, R11, 0x6, P0 ;  /* 0x0000007d0a0b7211 */ /* 0x000fe200000f340b */
[----:B------:R-:W-:Y:S01]  /*18d0*/  IMAD.U32 R10, RZ, RZ, UR10 ;  /* 0x0000000aff0a7e24 */ /* 0x000fe2000f8e00ff */
[----:B------:R-:W-:Y:S01]  /*18e0*/  @!P3 IADD3 R9, P0, R8, UR18, RZ ;  /* 0x000000120809bc10 */ /* 0x000fe2000ff1e0ff */
[----:B------:R-:W-:-:S04]  /*18f0*/  DEPBAR.LE SB0, 0x0 ;  /* 0x000080000000791a */ /* 0x000fc80000000000 */
[----:B------:R-:W-:Y:S01]  /*1900*/  BAR.SYNC.DEFER_BLOCKING 0x0 ;  /* 0x0000000000007b1d */ /* 0x000fe20000010000 */
[C---:B-1----:R-:W-:Y:S02]  /*1910*/  @!P4 LEA R6, P1, R8.reuse, R6, 0x1 ;  /* 0x000000060806c211 */ /* 0x042fe400078208ff */
[----:B------:R-:W-:Y:S02]  /*1920*/  @!P3 IADD3.X R10, R11, UR19, R10, P0, !PT ;  /* 0x000000130b0abc10 */ /* 0x000fe400087fe40a */
[----:B------:R-:W-:Y:S02]  /*1930*/  @!P4 LEA.HI.X R7, R8, R7, R11, 0x1, P1 ;  /* 0x000000070807c211 */ /* 0x000fe400008f0c0b */
[----:B---3--:R-:W-:Y:S02]  /*1940*/  @!P3 LEA R4, P0, R9, R4, 0x1 ;  /* 0x000000040904b211 */ /* 0x008fe400078008ff */
[----:B------:R-:W-:Y:S01]  /*1950*/  LOP3.LUT P1, RZ, R3, 0x2, RZ, 0xc0, !PT ;  /* 0x0000000203ff7812 */ /* 0x000fe2000782c0ff */
[----:B------:R-:W-:Y:S01]  /*1960*/  IMAD.MOV.U32 R3, RZ, RZ, 0x10 ;  /* 0x00000010ff037424 */ /* 0x000fe200078e00ff */
[----:B------:R-:W-:-:S02]  /*1970*/  @!P3 LEA.HI.X R5, R9, R5, R10, 0x1, P0 ;  /* 0x000000050905b211 */ /* 0x000fc400000f0c0a */
[----:B------:R-:W-:Y:S01]  /*1980*/  LOP3.LUT P0, RZ, R0, 0x2, RZ, 0xc0, !PT ;  /* 0x0000000200ff7812 */ /* 0x000fe2000780c0ff */
[----:B------:R-:W-:Y:S01]  /*1990*/  IMAD.MOV.U32 R0, RZ, RZ, 0x20 ;  /* 0x00000020ff007424 */ /* 0x000fe200078e00ff */
[----:B------:R-:W-:-:S04]  /*19a0*/  SEL R3, R3, 0xfffffff0, !P1 ;  /* 0xfffffff003037807 */ /* 0x000fc80004800000 */
[----:B------:R-:W-:Y:S01]  /*19b0*/  SEL R0, R0, 0xffffffe0, !P0 ;  /* 0xffffffe000007807 */ /* 0x000fe20004000000 */
[----:B------:R-:W-:Y:S01]  /*19c0*/  IMAD R118, R3, 0x2, R120 ;  /* 0x0000000203767824 */ /* 0x000fe200078e0278 */
[----:B------:R-:W-:Y:S03]  /*19d0*/  @P4 STS [R121+0x6000], RZ ;  /* 0x006000ff79004388 */ /* 0x000fe60000000800 */
[----:B------:R-:W-:Y:S02]  /*19e0*/  IMAD.IADD R116, R119, 0x1, R0 ;  /* 0x0000000177747824 */ /* 0x000fe400078e0200 */
[----:B------:R-:W-:Y:S01]  /*19f0*/  IMAD.U32 R0, RZ, RZ, UR34 ;  /* 0x00000022ff007e24 */ /* 0x000fe2000f8e00ff */
[----:B------:R-:W-:Y:S03]  /*1a00*/  @P4 STS [R121+0x6004], RZ ;  /* 0x006004ff79004388 */ /* 0x000fe60000000800 */
[----:B------:R-:W-:Y:S01]  /*1a10*/  IMAD R0, R0, 0x40, R83 ;  /* 0x0000004000007824 */ /* 0x000fe200078e0253 */
        /* <DEDUP_REMOVED lines=19> */
[----:B------:R-:W2:Y:S04]  /*1b50*/  LDSM.16.M88.4 R20, [R119+0x3000] ;  /* 0x003000007714783b */ /* 0x000ea80000000200 */
[----:B----4-:R-:W3:Y:S04]  /*1b60*/  LDSM.16.M88.4 R12, [R119+0x3400] ;  /* 0x00340000770c783b */ /* 0x010ee80000000200 */
[----:B------:R-:W4:Y:S04]  /*1b70*/  LDSM.16.M88.4 R56, [R119+0x3800] ;  /* 0x003800007738783b */ /* 0x000f280000000200 */
[----:B------:R-:W5:Y:S04]  /*1b80*/  LDSM.16.M88.4 R68, [R119+0x3c00] ;  /* 0x003c00007744783b */ /* 0x000f680000000200 */
[----:B------:R-:W-:Y:S04]  /*1b90*/  LDSM.16.M88.4 R44, [R118] ;  /* 0x00000000762c783b */ /* 0x000fe80000000200 */
[----:B------:R-:W5:Y:S04]  /*1ba0*/  LDSM.16.M88.4 R32, [R116+0x3000] ;  /* 0x003000007420783b */ /* 0x000f680000000200 */
[----:B------:R-:W5:Y:S04]  /*1bb0*/  LDSM.16.M88.4 R28, [R116+0x3400] ;  /* 0x00340000741c783b */ /* 0x000f680000000200 */
[----:B-1----:R-:W1:Y:S04]  /*1bc0*/  LDSM.16.M88.4 R4, [R116+0x3800] ;  /* 0x003800007404783b */ /* 0x002e680000000200 */
[----:B------:R-:W1:Y:S04]  /*1bd0*/  LDSM.16.M88.4 R64, [R116+0x3c00] ;  /* 0x003c00007440783b */ /* 0x000e680000000200 */
[----:B------:R-:W-:Y:S01]  /*1be0*/  LDSM.16.M88.4 R8, [R120+0x1000] ;  /* 0x001000007808783b */ /* 0x000fe20000000200 */
[C---:B--2---:R-:W-:Y:S03]  /*1bf0*/  HMMA.16816.F32.BF16 R24, R48.reuse, R20, RZ ;  /* 0x000000143018723c */ /* 0x044fe600000418ff */
[----:B------:R-:W2:Y:S04]  /*1c00*/  LDSM.16.M88.4 R40, [R119+0x4000] ;  /* 0x004000007728783b */ /* 0x000ea80000000200 */
[----:B------:R-:W2:Y:S01]  /*1c10*/  LDSM.16.M88.4 R36, [R119+0x4400] ;  /* 0x004400007724783b */ /* 0x000ea20000000200 */
[C---:B---3--:R-:W-:Y:S03]  /*1c20*/  HMMA.16816.F32.BF16 R16, R48.reuse, R12, RZ ;  /* 0x0000000c3010723c */ /* 0x048fe600000418ff */
[----:B------:R-:W-:Y:S03]  /*1c30*/  LDSM.16.M88.4 R72, [R118+0x1000] ;  /* 0x001000007648783b */ /* 0x000fe60000000200 */
[C---:B------:R-:W-:Y:S01]  /*1c40*/  HMMA.16816.F32.BF16 R12, R48.reuse, R14, RZ ;  /* 0x0000000e300c723c */ /* 0x040fe200000418ff */
[----:B------:R-:W-:Y:S04]  /*1c50*/  LDSM.16.M88.4 R76, [R116+0x4400] ;  /* 0x00440000744c783b */ /* 0x000fe80000000200 */
[----:B------:R-:W0:Y:S01]  /*1c60*/  LDGDEPBAR ;  /* 0x00000000000079af */ /* 0x000e220000000000 */
[C---:B----4-:R-:W-:Y:S06]  /*1c70*/  HMMA.16816.F32.BF16 R60, R48.reuse, R56, RZ ;  /* 0x00000038303c723c */ /* 0x050fec00000418ff */
[C---:B------:R-:W-:Y:S06]  /*1c80*/  HMMA.16816.F32.BF16 R20, R48.reuse, R22, RZ ;  /* 0x000000163014723c */ /* 0x040fec00000418ff */
[C---:B------:R-:W-:Y:S06]  /*1c90*/  HMMA.16816.F32.BF16 R56, R48.reuse, R58, RZ ;  /* 0x0000003a3038723c */ /* 0x040fec00000418ff */
[C---:B-----5:R-:W-:Y:S06]  /*1ca0*/  HMMA.16816.F32.BF16 R52, R48.reuse, R68, RZ ;  /* 0x000000443034723c */ /* 0x060fec00000418ff */
[----:B------:R-:W-:Y:S01]  /*1cb0*/  HMMA.16816.F32.BF16 R48, R48, R70, RZ ;  /* 0x000000463030723c */ /* 0x000fe200000418ff */
[----:B------:R-:W-:Y:S05]  /*1cc0*/  LDSM.16.M88.4 R68, [R116+0x4800] ;  /* 0x004800007444783b */ /* 0x000fea0000000200 */
[C---:B------:R-:W-:Y:S06]  /*1cd0*/  HMMA.16816.F32.BF16 R24, R44.reuse, R32, R24 ;  /* 0x000000202c18723c */ /* 0x040fec0000041818 */
[C---:B------:R-:W-:Y:S06]  /*1ce0*/  HMMA.16816.F32.BF16 R16, R44.reuse, R28, R16 ;  /* 0x0000001c2c10723c */ /* 0x040fec0000041810 */
[C---:B------:R-:W-:Y:S01]  /*1cf0*/  HMMA.16816.F32.BF16 R12, R44.reuse, R30, R12 ;  /* 0x0000001e2c0c723c */ /* 0x040fe2000004180c */
[----:B------:R-:W3:Y:S05]  /*1d00*/  LDSM.16.M88.4 R28, [R119+0x4c00] ;  /* 0x004c0000771c783b */ /* 0x000eea0000000200 */
[C---:B------:R-:W-:Y:S01]  /*1d10*/  HMMA.16816.F32.BF16 R20, R44.reuse, R34, R20 ;  /* 0x000000222c14723c */ /* 0x040fe20000041814 */
[----:B------:R-:W-:Y:S05]  /*1d20*/  LDSM.16.M88.4 R32, [R119+0x4800] ;  /* 0x004800007720783b */ /* 0x000fea0000000200 */
[C---:B-1----:R-:W-:Y:S06]  /*1d30*/  HMMA.16816.F32.BF16 R60, R44.reuse, R4, R60 ;  /* 0x000000042c3c723c */ /* 0x042fec000004183c */
[C---:B------:R-:W-:Y:S01]  /*1d40*/  HMMA.16816.F32.BF16 R56, R44.reuse, R6, R56 ;  /* 0x000000062c38723c */ /* 0x040fe20000041838 */
[----:B------:R-:W1:Y:S05]  /*1d50*/  LDSM.16.M88.4 R4, [R116+0x4000] ;  /* 0x004000007404783b */ /* 0x000e6a0000000200 */
[C---:B------:R-:W-:Y:S06]  /*1d60*/  HMMA.16816.F32.BF16 R52, R44.reuse, R64, R52 ;  /* 0x000000402c34723c */ /* 0x040fec0000041834 */
[----:B------:R-:W-:Y:S01]  /*1d70*/  HMMA.16816.F32.BF16 R48, R44, R66, R48 ;  /* 0x000000422c30723c */ /* 0x000fe20000041830 */
[----:B------:R-:W4:Y:S04]  /*1d80*/  LDSM.16.M88.4 R64, [R116+0x4c00] ;  /* 0x004c00007440783b */ /* 0x000f280000000200 */
[----:B------:R-:W-:Y:S01]  /*1d90*/  LDSM.16.M88.4 R44, [R120+0x2000] ;  /* 0x00200000782c783b */ /* 0x000fe20000000200 */
[C---:B--2---:R-:W-:Y:S06]  /*1da0*/  HMMA.16816.F32.BF16 R24, R8.reuse, R40, R24 ;  /* 0x000000280818723c */ /* 0x044fec0000041818 */
[C---:B------:R-:W-:Y:S01]  /*1db0*/  HMMA.16816.F32.BF16 R20, R8.reuse, R42, R20 ;  /* 0x0000002a0814723c */ /* 0x040fe20000041814 */
[----:B------:R-:W2:Y:S05]  /*1dc0*/  LDSM.16.M88.4 R40, [R119+0x5000] ;  /* 0x005000007728783b */ /* 0x000eaa0000000200 */
[C---:B------:R-:W-:Y:S06]  /*1dd0*/  HMMA.16816.F32.BF16 R16, R8.reuse, R36, R16 ;  /* 0x000000240810723c */ /* 0x040fec0000041810 */
[C---:B------:R-:W-:Y:S01]  /*1de0*/  HMMA.16816.F32.BF16 R12, R8.reuse, R38, R12 ;  /* 0x00000026080c723c */ /* 0x040fe2000004180c */
[----:B------:R-:W5:Y:S05]  /*1df0*/  LDSM.16.M88.4 R36, [R119+0x5400] ;  /* 0x005400007724783b */ /* 0x000f6a0000000200 */
[C---:B---3--:R-:W-:Y:S06]  /*1e00*/  HMMA.16816.F32.BF16 R52, R8.reuse, R28, R52 ;  /* 0x0000001c0834723c */ /* 0x048fec0000041834 */
[----:B------:R-:W-:Y:S01]  /*1e10*/  HMMA.16816.F32.BF16 R48, R8, R30, R48 ;  /* 0x0000001e0830723c */ /* 0x000fe20000041830 */
[----:B------:R-:W3:Y:S05]  /*1e20*/  LDSM.16.M88.4 R28, [R119+0x5c00] ;  /* 0x005c0000771c783b */ /* 0x000eea0000000200 */
[----:B-1----:R-:W-:Y:S06]  /*1e30*/  HMMA.16816.F32.BF16 R24, R72, R4, R24 ;  /* 0x000000044818723c */ /* 0x002fec0000041818 */
[C---:B------:R-:W-:Y:S06]  /*1e40*/  HMMA.16816.F32.BF16 R56, R8.reuse, R34, R56 ;  /* 0x000000220838723c */ /* 0x040fec0000041838 */
[----:B------:R-:W-:Y:S01]  /*1e50*/  HMMA.16816.F32.BF16 R60, R8, R32, R60 ;  /* 0x00000020083c723c */ /* 0x000fe2000004183c */
[----:B------:R-:W-:Y:S04]  /*1e60*/  LDSM.16.M88.4 R8, [R116+0x5000] ;  /* 0x005000007408783b */ /* 0x000fe80000000200 */
[----:B------:R-:W-:Y:S01]  /*1e70*/  LDSM.16.M88.4 R32, [R119+0x5800] ;  /* 0x005800007720783b */ /* 0x000fe20000000200 */
[C---:B------:R-:W-:Y:S03]  /*1e80*/  HMMA.16816.F32.BF16 R20, R72.reuse, R6, R20 ;  /* 0x000000064814723c */ /* 0x040fe60000041814 */
[----:B------:R-:W1:Y:S03]  /*1e90*/  LDSM.16.M88.4 R4, [R118+0x2000] ;  /* 0x002000007604783b */ /* 0x000e660000000200 */
[C---:B------:R-:W-:Y:S06]  /*1ea0*/  HMMA.16816.F32.BF16 R16, R72.reuse, R76, R16 ;  /* 0x0000004c4810723c */ /* 0x040fec0000041810 */
[C---:B----4-:R-:W-:Y:S06]  /*1eb0*/  HMMA.16816.F32.BF16 R52, R72.reuse, R64, R52 ;  /* 0x000000404834723c */ /* 0x050fec0000041834 */
[C---:B------:R-:W-:Y:S01]  /*1ec0*/  HMMA.16816.F32.BF16 R64, R72.reuse, R66, R48 ;  /* 0x000000424840723c */ /* 0x040fe20000041830 */
[----:B------:R-:W4:Y:S05]  /*1ed0*/  LDSM.16.M88.4 R48, [R116+0x5400] ;  /* 0x005400007430783b */ /* 0x000f2a0000000200 */
[----:B------:R-:W-:Y:S06]  /*1ee0*/  HMMA.16816.F32.BF16 R12, R72, R78, R12 ;  /* 0x0000004e480c723c */ /* 0x000fec000004180c */
[----:B--2---:R-:W-:Y:S06]  /*1ef0*/  HMMA.16816.F32.BF16 R24, R44, R40, R24 ;  /* 0x000000282c18723c */ /* 0x004fec0000041818 */
[C---:B------:R-:W-:Y:S06]  /*1f00*/  HMMA.16816.F32.BF16 R56, R72.reuse, R70, R56 ;  /* 0x000000464838723c */ /* 0x040fec0000041838 */
[----:B------:R-:W-:Y:S06]  /*1f10*/  HMMA.16816.F32.BF16 R60, R72, R68, R60 ;  /* 0x00000044483c723c */ /* 0x000fec000004183c */
[C---:B------:R-:W-:Y:S06]  /*1f20*/  HMMA.16816.F32.BF16 R20, R44.reuse, R42, R20 ;  /* 0x0000002a2c14723c */ /* 0x040fec0000041814 */
[C---:B-----5:R-:W-:Y:S01]  /*1f30*/  HMMA.16816.F32.BF16 R40, R44.reuse, R36, R16 ;  /* 0x000000242c28723c */ /* 0x060fe20000041810 */
[----:B------:R-:W2:Y:S05]  /*1f40*/  LDSM.16.M88.4 R16, [R116+0x5800] ;  /* 0x005800007410783b */ /* 0x000eaa0000000200 */
[C---:B---3--:R-:W-:Y:S06]  /*1f50*/  HMMA.16816.F32.BF16 R52, R44.reuse, R28, R52 ;  /* 0x0000001c2c34723c */ /* 0x048fec0000041834 */
[----:B------:R-:W-:Y:S01]  /*1f60*/  HMMA.16816.F32.BF16 R64, R44, R30, R64 ;  /* 0x0000001e2c40723c */ /* 0x000fe20000041840 */
[----:B------:R-:W3:Y:S01]  /*1f70*/  LDSM.16.M88.4 R28, [R116+0x5c00] ;  /* 0x005c0000741c783b */ /* 0x000ee20000000200 */
[----:B------:R-:W-:-:S04]  /*1f80*/  DEPBAR.LE SB0, 0x0 ;  /* 0x000080000000791a */ /* 0x000fc80000000000 */
[----:B------:R-:W-:Y:S06]  /*1f90*/  HMMA.16816.F32.BF16 R12, R44, R38, R12 ;  /* 0x000000262c0c723c */ /* 0x000fec000004180c */
[----:B-1----:R-:W-:Y:S06]  /*1fa0*/  HMMA.16816.F32.BF16 R24, R4, R8, R24 ;  /* 0x000000080418723c */ /* 0x002fec0000041818 */
[----:B------:R-:W-:Y:S01]  /*1fb0*/  HMMA.16816.F32.BF16 R56, R44, R34, R56 ;  /* 0x000000222c38723c */ /* 0x000fe20000041838 */
[----:B------:R-:W-:-:S04]  /*1fc0*/  LEA R9, R88, UR15, 0x4 ;  /* 0x0000000f58097c11 */ /* 0x000fc8000f8e20ff */
[----:B------:R-:W-:Y:S01]  /*1fd0*/  IADD3 R8, R9, 0x1, R128 ;  /* 0x0000000109087810 */ /* 0x000fe20007ffe080 */
[----:B------:R-:W-:Y:S01]  /*1fe0*/  HMMA.16816.F32.BF16 R60, R44, R32, R60 ;  /* 0x000000202c3c723c */ /* 0x000fe2000004183c */
[----:B------:R-:W-:Y:S02]  /*1ff0*/  VIADD R9, R0, 0x8 ;  /* 0x0000000800097836 */ /* 0x000fe40000000000 */
[----:B------:R-:W-:-:S03]  /*2000*/  IADD3 R8, R111, -UR28, R8 ;  /* 0x8000001c6f087c10 */ /* 0x000fc6000fffe008 */
[C---:B------:R-:W-:Y:S06]  /*2010*/  HMMA.16816.F32.BF16 R20, R4.reuse, R10, R20 ;  /* 0x0000000a0414723c */ /* 0x040fec0000041814 */
[C---:B----4-:R-:W-:Y:S01]  /*2020*/  HMMA.16816.F32.BF16 R40, R4.reuse, R48, R40 ;  /* 0x000000300428723c */ /* 0x050fe20000041828 */
[----:B------:R-:W-:Y:S02]  /*2030*/  VIADD R10, R8, UR14 ;  /* 0x0000000e080a7c36 */ /* 0x000fe40008000000 */
[C---:B------:R-:W-:Y:S02]  /*2040*/  VIADD R8, R0.reuse, 0x1 ;  /* 0x0000000100087836 */ /* 0x040fe40000000000 */
[----:B------:R-:W-:Y:S01]  /*2050*/  VIADD R11, R0, 0x19 ;  /* 0x00000019000b7836 */ /* 0x000fe20000000000 */
[C---:B------:R-:W-:Y:S01]  /*2060*/  VIMNMX R112, R10.reuse, UR16, PT ;  /* 0x000000100a707c48 */ /* 0x040fe2000bfe0100 */
[----:B------:R-:W-:Y:S01]  /*2070*/  HMMA.16816.F32.BF16 R12, R4, R50, R12 ;  /* 0x00000032040c723c */ /* 0x000fe2000004180c */
[----:B------:R-:W-:Y:S01]  /*2080*/  VIADDMNMX R111, R10, 0x8, R111, PT ;  /* 0x000000080a6f7846 */ /* 0x000fe2000380016f */
[----:B------:R-:W-:Y:S01]  /*2090*/  VIADD R10, R0, 0x21 ;  /* 0x00000021000a7836 */ /* 0x000fe20000000000 */
[----:B------:R-:W-:-:S02]  /*20a0*/  ISETP.GE.AND P4, PT, R8, R112, PT ;  /* 0x000000700800720c */ /* 0x000fc40003f86270 */
[-C--:B------:R-:W-:Y:S01]  /*20b0*/  ISETP.GE.AND P3, PT, R8, R111.reuse, PT ;  /* 0x0000006f0800720c */ /* 0x080fe20003f66270 */
[C---:B------:R-:W-:Y:S01]  /*20c0*/  VIADD R8, R0.reuse, 0x9 ;  /* 0x0000000900087836 */ /* 0x040fe20000000000 */
[-C--:B------:R-:W-:Y:S01]  /*20d0*/  ISETP.GE.AND P0, PT, R0, R112.reuse, PT ;  /* 0x000000700000720c */ /* 0x080fe20003f06270 */
[C---:B--2---:R-:W-:Y:S01]  /*20e0*/  HMMA.16816.F32.BF16 R56, R4.reuse, R18, R56 ;  /* 0x000000120438723c */ /* 0x044fe20000041838 */
[-C--:B------:R-:W-:Y:S02]  /*20f0*/  ISETP.GE.AND P6, PT, R9, R112.reuse, PT ;  /* 0x000000700900720c */ /* 0x080fe40003fc6270 */
[----:B------:R-:W-:Y:S02]  /*2100*/  FSEL R25, R25, -INF , !P4 ;  /* 0xff80000019197808 */ /* 0x000fe40006000000 */
[----:B------:R-:W-:Y:S01]  /*2110*/  ISETP.GE.AND P5, PT, R8, R112, PT ;  /* 0x000000700800720c */ /* 0x000fe20003fa6270 */
[C---:B------:R-:W-:Y:S01]  /*2120*/  HMMA.16816.F32.BF16 R60, R4.reuse, R16, R60 ;  /* 0x00000010043c723c */ /* 0x040fe2000004183c */
[----:B------:R-:W-:Y:S01]  /*2130*/  FSEL R19, R24, -INF , !P0 ;  /* 0xff80000018137808 */ /* 0x000fe20004000000 */
[----:B------:R-:W-:Y:S01]  /*2140*/  VIADD R18, R0, 0x31 ;  /* 0x0000003100127836 */ /* 0x000fe20000000000 */
[----:B------:R-:W-:Y:S01]  /*2150*/  ISETP.GE.AND P1, PT, R8, R111, PT ;  /* 0x0000006f0800720c */ /* 0x000fe20003f26270 */
[----:B------:R-:W-:Y:S01]  /*2160*/  VIADD R8, R0, 0x10 ;  /* 0x0000001000087836 */ /* 0x000fe20000000000 */
[----:B------:R-:W-:Y:S01]  /*2170*/  FSEL R33, R20, -INF , !P6 ;  /* 0xff80000014217808 */ /* 0x000fe20007000000 */
[C---:B---3--:R-:W-:Y:S01]  /*2180*/  HMMA.16816.F32.BF16 R52, R4.reuse, R28, R52 ;  /* 0x0000001c0434723c */ /* 0x048fe20000041834 */
[----:B------:R-:W-:Y:S01]  /*2190*/  FMNMX.FTZ R24, R19, R25, !PT ;  /* 0x0000001913187209 */ /* 0x000fe20007810000 */
[C---:B------:R-:W-:Y:S01]  /*21a0*/  VIADD R17, R0.reuse, 0x11 ;  /* 0x0000001100117836 */ /* 0x040fe20000000000 */
[-C--:B------:R-:W-:Y:S01]  /*21b0*/  ISETP.GE.AND P2, PT, R9, R111.reuse, PT ;  /* 0x0000006f0900720c */ /* 0x080fe20003f46270 */
[C---:B------:R-:W-:Y:S01]  /*21c0*/  VIADD R16, R0.reuse, 0x20 ;  /* 0x0000002000107836 */ /* 0x040fe20000000000 */
[----:B------:R-:W-:Y:S01]  /*21d0*/  FSEL R9, R27, -INF , !P3 ;  /* 0xff8000001b097808 */ /* 0x000fe20005800000 */
[----:B------:R-:W-:Y:S01]  /*21e0*/  HMMA.16816.F32.BF16 R64, R4, R30, R64 ;  /* 0x0000001e0440723c */ /* 0x000fe20000041840 */
[----:B------:R-:W-:-:S02]  /*21f0*/  ISETP.GE.AND P3, PT, R0, R111, PT ;  /* 0x0000006f0000720c */ /* 0x000fc40003f66270 */
[----:B------:R-:W-:Y:S02]  /*2200*/  ISETP.GE.AND P4, PT, R8, R112, PT ;  /* 0x000000700800720c */ /* 0x000fe40003f86270 */
[----:B------:R-:W-:Y:S02]  /*2210*/  FSEL R35, R21, -INF , !P5 ;  /* 0xff80000015237808 */ /* 0x000fe40006800000 */
[----:B------:R-:W-:Y:S01]  /*2220*/  FMNMX.FTZ R24, R33, R24, !PT ;  /* 0x0000001821187209 */ /* 0x000fe20007810000 */
[----:B------:R-:W-:Y:S01]  /*2230*/  VIADD R5, R0, 0x18 ;  /* 0x0000001800057836 */ /* 0x000fe20000000000 */
[----:B------:R-:W-:Y:S01]  /*2240*/  FSEL R7, R26, -INF , !P3 ;  /* 0xff8000001a077808 */ /* 0x000fe20005800000 */
[C---:B------:R-:W-:Y:S01]  /*2250*/  VIADD R6, R0.reuse, 0x29 ;  /* 0x0000002900067836 */ /* 0x040fe20000000000 */
[----:B------:R-:W-:Y:S01]  /*2260*/  ISETP.GE.AND P3, PT, R17, R112, PT ;  /* 0x000000701100720c */ /* 0x000fe20003f66270 */
[----:B------:R-:W-:Y:S01]  /*2270*/  VIADD R4, R0, 0x30 ;  /* 0x0000003000047836 */ /* 0x000fe20000000000 */
[----:B------:R-:W-:-:S02]  /*2280*/  FSEL R27, R40, -INF , !P4 ;  /* 0xff800000281b7808 */ /* 0x000fc40006000000 */
[----:B------:R-:W-:Y:S01]  /*2290*/  FMNMX.FTZ R24, R35, R24, !PT ;  /* 0x0000001823187209 */ /* 0x000fe20007810000 */
[----:B------:R-:W-:Y:S01]  /*22a0*/  BAR.SYNC.DEFER_BLOCKING 0x0 ;  /* 0x0000000000007b1d */ /* 0x000fe20000010000 */
        /* <DEDUP_REMOVED lines=10> */
[----:B------:R-:W-:Y:S01]  /*2350*/  ISETP.GE.AND P0, PT, R8, R111, PT ;  /* 0x0000006f0800720c */ /* 0x000fe20003f06270 */
[----:B------:R-:W-:Y:S01]  /*2360*/  VIADD R8, R0, 0x28 ;  /* 0x0000002800087836 */ /* 0x000fe20000000000 */
[----:B------:R-:W-:Y:S01]  /*2370*/  ISETP.GE.AND P3, PT, R10, R112, PT ;  /* 0x000000700a00720c */ /* 0x000fe20003f66270 */
[----:B------:R-:W-:Y:S01]  /*2380*/  VIADD R0, R0, 0x39 ;  /* 0x0000003900007836 */ /* 0x000fe20000000000 */
        /* <DEDUP_REMOVED lines=15> */
[----:B------:R-:W-:Y:S02]  /*2480*/  PLOP3.LUT P1, PT, PT, PT, UP0, 0x80, 0x0 ;  /* 0x000000000000781c */ /* 0x000fe40003f2f008 */
[----:B------:R-:W-:Y:S02]  /*2490*/  ISETP.GE.AND P4, PT, R12, R112, PT ;  /* 0x000000700c00720c */ /* 0x000fe40003f86270 */
[----:B------:R-:W-:Y:S02]  /*24a0*/  FSEL R20, R53, -INF , !P3 ;  /* 0xff80000035147808 */ /* 0x000fe40005800000 */
[----:B------:R-:W-:-:S02]  /*24b0*/  FMNMX.FTZ R39, R21, R24, !PT ;  /* 0x0000001815277209 */ /* 0x000fc40007810000 */
[----:B------:R-:W-:Y:S02]  /*24c0*/  FSEL R37, R22, -INF , !P2 ;  /* 0xff80000016257808 */ /* 0x000fe40005000000 */
[----:B------:R-:W-:Y:S02]  /*24d0*/  ISETP.GE.AND P3, PT, R0, R112, PT ;  /* 0x000000700000720c */ /* 0x000fe40003f66270 */
[----:B------:R-:W-:Y:S02]  /*24e0*/  FSEL R22, R64, -INF , !P4 ;  /* 0xff80000040167808 */ /* 0x000fe40006000000 */
[----:B------:R-:W-:Y:S02]  /*24f0*/  FMNMX.FTZ R39, R20, R39, !PT ;  /* 0x0000002714277209 */ /* 0x000fe40007810000 */
[----:B------:R-:W-:Y:S02]  /*2500*/  FSEL R23, R65, -INF , !P3 ;  /* 0xff80000041177808 */ /* 0x000fe40005800000 */
[----:B------:R-:W-:-:S02]  /*2510*/  FMNMX.FTZ R24, R22, R39, !PT ;  /* 0x0000002716187209 */ /* 0x000fc40007810000 */
[----:B------:R-:W-:Y:S02]  /*2520*/  FMNMX.FTZ R26, R7, R9, !PT ;  /* 0x00000009071a7209 */ /* 0x000fe40007810000 */
[----:B------:R-:W-:Y:S01]  /*2530*/  FMNMX.FTZ R39, R23, R24, !PT ;  /* 0x0000001817277209 */ /* 0x000fe20007810000 */
        /* <DEDUP_REMOVED lines=25> */
.L_x_879:
[----:B------:R-:W-:Y:S01]  /*26d0*/  FMNMX.FTZ R26, R37, R26, !PT ;  /* 0x0000001a251a7209 */ /* 0x000fe20007810000 */
[----:B------:R-:W2:Y:S01]  /*26e0*/  SHFL.BFLY PT, R24, R39, 0x2, 0x1f ;  /* 0x0c401f0027187f89 */ /* 0x000ea200000e0000 */
[-C--:B------:R-:W-:Y:S01]  /*26f0*/  ISETP.GE.AND P2, PT, R17, R111.reuse, PT ;  /* 0x0000006f1100720c */ /* 0x080fe20003f46270 */
[----:B------:R-:W-:Y:S01]  /*2700*/  IMAD.U32 R85, RZ, RZ, UR27 ;  /* 0x0000001bff557e24 */ /* 0x000fe2000f8e00ff */
[----:B------:R-:W-:Y:S01]  /*2710*/  FSEL R17, R42, -INF , !P0 ;  /* 0xff8000002a117808 */ /* 0x000fe20004000000 */
[----:B------:R-:W-:Y:S01]  /*2720*/  USHF.L.U32 UR10, UR34, 0x1, URZ ;  /* 0x00000001220a7899 */ /* 0x000fe2000800063f */
[----:B------:R-:W-:Y:S01]  /*2730*/  FMNMX.FTZ R26, R29, R26, !PT ;  /* 0x0000001a1d1a7209 */ /* 0x000fe20007810000 */
[----:B------:R-:W-:Y:S01]  /*2740*/  IMAD R85, R85, 0x4, R88 ;  /* 0x0000000455557824 */ /* 0x000fe200078e0258 */
[-C--:B------:R-:W-:Y:S01]  /*2750*/  ISETP.GE.AND P0, PT, R5, R111.reuse, PT ;  /* 0x0000006f0500720c */ /* 0x080fe20003f06270 */
[----:B------:R-:W-:Y:S01]  /*2760*/  ULDC UR35, c[0x0][0x2ec] ;  /* 0x0000bb0000237ab9 */ /* 0x000fe20000000800 */
[----:B------:R-:W-:Y:S01]  /*2770*/  FSEL R5, R43, -INF , !P2 ;  /* 0xff8000002b057808 */ /* 0x000fe20005000000 */
[----:B------:R-:W-:Y:S01]  /*2780*/  IMAD.WIDE.U32 R134, R85, -0x326172a9, RZ ;  /* 0xcd9e8d5755867825 */ /* 0x000fe200078e00ff */
[----:B------:R-:W-:Y:S01]  /*2790*/  FMNMX.FTZ R26, R17, R26, !PT ;  /* 0x0000001a111a7209 */ /* 0x000fe20007810000 */
[----:B------:R-:W-:Y:S01]  /*27a0*/  UIADD3 UR19, UR33, -0x4498517b, URZ ;  /* 0xbb67ae8521137890 */ /* 0x000fe2000fffe03f */
[-C--:B------:R-:W-:Y:S01]  /*27b0*/  ISETP.GE.AND P2, PT, R11, R111.reuse, PT ;  /* 0x0000006f0b00720c */ /* 0x080fe20003f46270 */
[----:B------:R-:W-:Y:S01]  /*27c0*/  IMAD.WIDE.U32 R136, R84, -0x2daee0ad, RZ ;  /* 0xd2511f5354887825 */ /* 0x000fe200078e00ff */
[----:B------:R-:W-:Y:S01]  /*27d0*/  FSEL R11, R14, -INF , !P0 ;  /* 0xff8000000e0b7808 */ /* 0x000fe20004000000 */
[----:B------:R-:W-:Y:S01]  /*27e0*/  UIADD3 UR20, UR32, -0x61c88647, URZ ;  /* 0x9e3779b920147890 */ /* 0x000fe2000fffe03f */
[----:B------:R-:W-:Y:S01]  /*27f0*/  FMNMX.FTZ R26, R5, R26, !PT ;  /* 0x0000001a051a7209 */ /* 0x000fe20007810000 */
[----:B------:R-:W-:Y:S01]  /*2800*/  UIADD3 UR18, UR32, 0x3c6ef372, URZ ;  /* 0x3c6ef37220127890 */ /* 0x000fe2000fffe03f */
        /* <DEDUP_REMOVED lines=11> */
[----:B------:R-:W-:Y:S01]  /*28c0*/  UIADD3 UR5, UR33, -0x56f99767, URZ ;  /* 0xa906689921057890 */ /* 0x000fe2000fffe03f */
[-C--:B------:R-:W-:Y:S01]  /*28d0*/  ISETP.GE.AND P0, PT, R8, R111.reuse, PT ;  /* 0x0000006f0800720c */ /* 0x080fe20003f06270 */
[----:B------:R-:W-:Y:S01]  /*28e0*/  IMAD R117, R82, 0x20, R81 ;  /* 0x0000002052757824 */ /* 0x000fe200078e0251 */
[----:B------:R-:W-:Y:S01]  /*28f0*/  FSEL R113, R63, -INF , !P2 ;  /* 0xff8000003f717808 */ /* 0x000fe20005000000 */
[----:B------:R-:W-:Y:S01]  /*2900*/  UIADD3 UR21, UR32, -0x4ab325aa, URZ ;  /* 0xb54cda5620157890 */ /* 0x000fe2000fffe03f */
[----:B------:R-:W-:Y:S01]  /*2910*/  FMNMX.FTZ R10, R115, R10, !PT ;  /* 0x0000000a730a7209 */ /* 0x000fe20007810000 */
[----:B------:R-:W-:Y:S01]  /*2920*/  UIADD3 UR12, UR32, 0x1715609d, URZ ;  /* 0x1715609d200c7890 */ /* 0x000fe2000fffe03f */
[----:B--2---:R-:W-:Y:S01]  /*2930*/  FMNMX.FTZ R24, R39, R24, !PT ;  /* 0x0000001827187209 */ /* 0x004fe20007810000 */
[----:B------:R-:W2:Y:S01]  /*2940*/  LDC.U8 R110, c[0x0][0x388] ;  /* 0x0000e200ff6e7b82 */ /* 0x000ea20000000000 */
[-C--:B------:R-:W-:Y:S01]  /*2950*/  ISETP.GE.AND P2, PT, R6, R111.reuse, PT ;  /* 0x0000006f0600720c */ /* 0x080fe20003f46270 */
[----:B------:R-:W-:Y:S01]  /*2960*/  IMAD.IADD R117, R80, 0x1, R117 ;  /* 0x0000000150757824 */ /* 0x000fe200078e0275 */
[----:B------:R-:W-:Y:S01]  /*2970*/  FSEL R107, R58, -INF , !P0 ;  /* 0xff8000003a6b7808 */ /* 0x000fe20004000000 */
[----:B------:R-:W3:Y:S01]  /*2980*/  SHFL.BFLY PT, R39, R24, 0x1, 0x1f ;  /* 0x0c201f0018277f89 */ /* 0x000ee200000e0000 */
[----:B------:R-:W-:Y:S01]  /*2990*/  FMNMX.FTZ R6, R113, R10, !PT ;  /* 0x0000000a71067209 */ /* 0x000fe20007810000 */
[----:B------:R-:W-:Y:S01]  /*29a0*/  UIADD3 UR22, UR33, 0x646e171e, URZ ;  /* 0x646e171e21167890 */ /* 0x000fe2000fffe03f */
        /* <DEDUP_REMOVED lines=8> */
[----:B------:R-:W-:Y:S01]  /*2a30*/  FMNMX.FTZ R43, R95, R6, !PT ;  /* 0x000000065f2b7209 */ /* 0x000fe20007810000 */
[----:B--2---:R-:W-:Y:S01]  /*2a40*/  IMAD R97, R110, 0x10000, R110 ;  /* 0x000100006e617824 */ /* 0x004fe200078e026e */
[----:B------:R-:W-:Y:S02]  /*2a50*/  ISETP.GE.AND P2, PT, R0, R111, PT ;  /* 0x0000006f0000720c */ /* 0x000fe40003f46270 */
[----:B------:R-:W-:Y:S02]  /*2a60*/  FSEL R93, R66, -INF , !P0 ;  /* 0xff800000425d7808 */ /* 0x000fe40004000000 */
[----:B------:R-:W-:Y:S01]  /*2a70*/  FMNMX.FTZ R0, R94, R43, !PT ;  /* 0x0000002b5e007209 */ /* 0x000fe20007810000 */
[----:B------:R-:W-:Y:S01]  /*2a80*/  IMAD.U32 R43, RZ, RZ, UR10 ;  /* 0x0000000aff2b7e24 */ /* 0x000fe2000f8e00ff */
[----:B------:R-:W-:Y:S01]  /*2a90*/  FSEL R91, R67, -INF , !P2 ;  /* 0xff800000435b7808 */ /* 0x000fe20005000000 */
[----:B------:R-:W-:Y:S01]  /*2aa0*/  UIADD3 UR10, UR10, 0x1, URZ ;  /* 0x000000010a0a7890 */ /* 0x000fe2000fffe03f */
[----:B------:R-:W-:-:S02]  /*2ab0*/  FMNMX.FTZ R0, R93, R0, !PT ;  /* 0x000000005d007209 */ /* 0x000fc40007810000 */
[----:B------:R-:W-:Y:S02]  /*2ac0*/  LOP3.LUT R87, R2, UR32, RZ, 0x3c, !PT ;  /* 0x0000002002577c12 */ /* 0x000fe4000f8e3cff */
[----:B------:R-:W-:Y:S02]  /*2ad0*/  FMNMX.FTZ R0, R91, R0, !PT ;  /* 0x000000005b007209 */ /* 0x000fe40007810000 */
[----:B---3--:R-:W-:Y:S02]  /*2ae0*/  FMNMX.FTZ R2, R24, R39, !PT ;  /* 0x0000002718027209 */ /* 0x008fe40007810000 */
[----:B------:R-:W-:Y:S01]  /*2af0*/  LOP3.LUT R132, R135, R87, RZ, 0x3c, !PT ;  /* 0x0000005787847212 */ /* 0x000fe200078e3cff */
[----:B------:R-:W2:Y:S01]  /*2b00*/  SHFL.BFLY PT, R39, R0, 0x2, 0x1f ;  /* 0x0c401f0000277f89 */ /* 0x000ea200000e0000 */
[C---:B------:R-:W-:Y:S01]  /*2b10*/  FSETP.NEU.FTZ.AND P0, PT, R2.reuse, -INF , PT ;  /* 0xff8000000200780b */ /* 0x040fe20003f1d000 */
[----:B------:R-:W-:Y:S01]  /*2b20*/  FMUL.FTZ R96, R2, UR35 ;  /* 0x0000002302607c20 */ /* 0x000fe20008410000 */
[----:B------:R-:W-:Y:S01]  /*2b30*/  LOP3.LUT R4, R137, UR33, R43, 0x96, !PT ;  /* 0x0000002189047c12 */ /* 0x000fe2000f8e962b */
[----:B------:R-:W-:Y:S01]  /*2b40*/  IMAD.WIDE.U32 R132, R132, -0x2daee0ad, RZ ;  /* 0xd2511f5384847825 */ /* 0x000fe200078e00ff */
[----:B------:R-:W-:-:S02]  /*2b50*/  LEA R117, R117, UR4, 0x1 ;  /* 0x0000000475757c11 */ /* 0x000fc4000f8e08ff */
[----:B------:R-:W-:Y:S01]  /*2b60*/  FSEL R96, R96, RZ, P0 ;  /* 0x000000ff60607208 */ /* 0x000fe20000000000 */
[----:B------:R-:W-:Y:S01]  /*2b70*/  IMAD.WIDE.U32 R42, R4, -0x326172a9, RZ ;  /* 0xcd9e8d57042a7825 */ /* 0x000fe200078e00ff */
[----:B------:R-:W-:Y:S01]  /*2b80*/  LOP3.LUT R130, R133, UR19, R136, 0x96, !PT ;  /* 0x0000001385827c12 */ /* 0x000fe2000f8e9688 */
[----:B------:R-:W-:Y:S02]  /*2b90*/  LDSM.16.MT88.4 R56, [R117+0x7000] ;  /* 0x007000007538783b */ /* 0x000fe40000004200 */
[----:B------:R-:W-:Y:S01]  /*2ba0*/  FFMA.FTZ R90, R19, UR35, -R96 ;  /* 0x00000023135a7c23 */ /* 0x000fe20008010860 */
[----:B------:R-:W-:Y:S01]  /*2bb0*/  LOP3.LUT R4, R43, UR20, R134, 0x96, !PT ;  /* 0x000000142b047c12 */ /* 0x000fe2000f8e9686 */
[----:B------:R-:W-:-:S04]  /*2bc0*/  IMAD.WIDE.U32 R130, R130, -0x326172a9, RZ ;  /* 0xcd9e8d5782827825 */ /* 0x000fc800078e00ff */
[--C-:B------:R-:W-:Y:S01]  /*2bd0*/  FFMA.FTZ R89, R25, UR35, -R96.reuse ;  /* 0x0000002319597c23 */ /* 0x100fe20008010860 */
[--C-:B------:R-:W-:Y:S01]  /*2be0*/  FFMA.FTZ R30, R27, UR35, -R96.reuse ;  /* 0x000000231b1e7c23 */ /* 0x100fe20008010860 */
[----:B------:R-:W-:Y:S01]  /*2bf0*/  FFMA.FTZ R32, R35, UR35, -R96 ;  /* 0x0000002323207c23 */ /* 0x000fe20008010860 */
[----:B------:R-:W-:Y:S01]  /*2c00*/  IMAD.WIDE.U32 R24, R4, -0x2daee0ad, RZ ;  /* 0xd2511f5304187825 */ /* 0x000fe200078e00ff */
[----:B------:R-:W-:-:S03]  /*2c10*/  LOP3.LUT R38, R131, UR18, R42, 0x96, !PT ;  /* 0x0000001283267c12 */ /* 0x000fc6000f8e962a */
[----:B------:R-:W-:Y:S01]  /*2c20*/  FFMA.FTZ R33, R33, UR35, -R96 ;  /* 0x0000002321217c23 */ /* 0x000fe20008010860 */
[----:B------:R-:W-:Y:S01]  /*2c30*/  MUFU.EX2 R90, R90 ;  /* 0x0000005a005a7308 */ /* 0x000fe20000000800 */
[----:B------:R-:W-:Y:S01]  /*2c40*/  IMAD R86, R3, 0x2, R117 ;  /* 0x0000000203567824 */ /* 0x000fe200078e0275 */
[----:B------:R-:W-:Y:S01]  /*2c50*/  LOP3.LUT R4, R25, UR17, R132, 0x96, !PT ;  /* 0x0000001119047c12 */ /* 0x000fe2000f8e9684 */
[----:B------:R-:W-:Y:S01]  /*2c60*/  LDSM.16.MT88.4 R72, [R117+0x8000] ;  /* 0x008000007548783b */ /* 0x000fe20000004200 */
[----:B--2---:R-:W-:Y:S01]  /*2c70*/  FMNMX.FTZ R19, R0, R39, !PT ;  /* 0x0000002700137209 */ /* 0x004fe20007810000 */
[----:B------:R-:W-:-:S04]  /*2c80*/  IMAD.WIDE.U32 R38, R38, -0x2daee0ad, RZ ;  /* 0xd2511f5326267825 */ /* 0x000fc800078e00ff */
[----:B------:R-:W-:Y:S01]  /*2c90*/  FFMA.FTZ R104, R103, UR35, -R96 ;  /* 0x0000002367687c23 */ /* 0x000fe20008010860 */
[----:B------:R-:W-:Y:S01]  /*2ca0*/  LDSM.16.MT88.4 R48, [R86+0x6000] ;  /* 0x006000005630783b */ /* 0x000fe20000004200 */
[----:B------:R-:W-:Y:S01]  /*2cb0*/  MUFU.EX2 R33, R33 ;  /* 0x0000002100217308 */ /* 0x000fe20000000800 */
[----:B------:R-:W-:Y:S01]  /*2cc0*/  IMAD.WIDE.U32 R54, R4, -0x326172a9, RZ ;  /* 0xcd9e8d5704367825 */ /* 0x000fe200078e00ff */
[----:B------:R-:W-:Y:S01]  /*2cd0*/  LOP3.LUT R24, R39, UR15, R24, 0x96, !PT ;  /* 0x0000000f27187c12 */ /* 0x000fe2000f8e9618 */
[----:B------:R-:W2:Y:S02]  /*2ce0*/  SHFL.BFLY PT, R0, R19, 0x1, 0x1f ;  /* 0x0c201f0013007f89 */ /* 0x000ea400000e0000 */
[--C-:B------:R-:W-:Y:S01]  /*2cf0*/  FFMA.FTZ R105, R105, UR35, -R96.reuse ;  /* 0x0000002369697c23 */ /* 0x100fe20008010860 */
[----:B------:R-:W-:Y:S01]  /*2d00*/  FFMA.FTZ R103, R101, UR35, -R96 ;  /* 0x0000002365677c23 */ /* 0x000fe20008010860 */
[----:B------:R-:W-:Y:S01]  /*2d10*/  LOP3.LUT R4, R55, UR16, R130, 0x96, !PT ;  /* 0x0000001037047c12 */ /* 0x000fe2000f8e9682 */
[----:B------:R-:W-:Y:S01]  /*2d20*/  IMAD.WIDE.U32 R24, R24, -0x326172a9, RZ ;  /* 0xcd9e8d5718187825 */ /* 0x000fe200078e00ff */
[----:B------:R-:W3:Y:S01]  /*2d30*/  MUFU.EX2 R32, R32 ;  /* 0x0000002000207308 */ /* 0x000ee20000000800 */
[----:B------:R-:W-:Y:S02]  /*2d40*/  LDSM.16.MT88.4 R64, [R86+0x7000] ;  /* 0x007000005640783b */ /* 0x000fe40000004200 */
[----:B------:R-:W-:Y:S01]  /*2d50*/  FFMA.FTZ R100, R99, UR35, -R96 ;  /* 0x0000002363647c23 */ /* 0x000fe20008010860 */
        /* <DEDUP_REMOVED lines=8> */
[----:B------:R-:W-:Y:S01]  /*2de0*/  MUFU.EX2 R89, R89 ;  /* 0x0000005900597308 */ /* 0x000fe20000000800 */
[----:B------:R-:W4:Y:S01]  /*2df0*/  LDSM.16.MT88.4 R40, [R117+0x6000] ;  /* 0x006000007528783b */ /* 0x000f220000004200 */
[----:B------:R-:W-:Y:S01]  /*2e00*/  IMAD.WIDE.U32 R34, R4, -0x326172a9, RZ ;  /* 0xcd9e8d5704227825 */ /* 0x000fe200078e00ff */
[----:B------:R-:W-:-:S04]  /*2e10*/  LOP3.LUT R6, R55, UR5, R26, 0x96, !PT ;  /* 0x0000000537067c12 */ /* 0x000fc8000f8e961a */
[----:B------:R-:W-:Y:S01]  /*2e20*/  LOP3.LUT R52, R35, UR12, R24, 0x96, !PT ;  /* 0x0000000c23347c12 */ /* 0x000fe2000f8e9618 */
[----:B------:R-:W-:Y:S01]  /*2e30*/  FFMA.FTZ R24, R13, UR35, -R96 ;  /* 0x000000230d187c23 */ /* 0x000fe20008010860 */
[----:B--2---:R-:W-:Y:S01]  /*2e40*/  FMNMX.FTZ R0, R19, R0, !PT ;  /* 0x0000000013007209 */ /* 0x004fe20007810000 */
[----:B------:R-:W-:Y:S01]  /*2e50*/  IMAD.WIDE.U32 R18, R6, -0x326172a9, RZ ;  /* 0xcd9e8d5706127825 */ /* 0x000fe200078e00ff */
[----:B------:R-:W-:Y:S02]  /*2e60*/  MUFU.EX2 R30, R30 ;  /* 0x0000001e001e7308 */ /* 0x000fe40000000800 */
[C---:B------:R-:W-:Y:S01]  /*2e70*/  FSETP.NEU.FTZ.AND P0, PT, R0.reuse, -INF , PT ;  /* 0xff8000000000780b */ /* 0x040fe20003f1d000 */
[----:B------:R-:W-:Y:S01]  /*2e80*/  FMUL.FTZ R98, R0, UR35 ;  /* 0x0000002300627c20 */ /* 0x000fe20008410000 */
[----:B------:R-:W-:Y:S01]  /*2e90*/  LOP3.LUT R8, R19, UR21, R34, 0x96, !PT ;  /* 0x0000001513087c12 */ /* 0x000fe2000f8e9622 */
[----:B------:R-:W-:Y:S01]  /*2ea0*/  IMAD.WIDE.U32 R52, R52, -0x2daee0ad, RZ ;  /* 0xd2511f5334347825 */ /* 0x000fe200078e00ff */
[----:B------:R-:W-:-:S02]  /*2eb0*/  SHF.R.U32.HI R12, RZ, 0x10, R18 ;  /* 0x00000010ff0c7819 */ /* 0x000fc40000011612 */
[----:B------:R-:W-:Y:S01]  /*2ec0*/  FSEL R98, R98, RZ, P0 ;  /* 0x000000ff62627208 */ /* 0x000fe20000000000 */
[----:B------:R-:W-:Y:S01]  /*2ed0*/  MUFU.EX2 R27, R27 ;  /* 0x0000001b001b7308 */ /* 0x000fe20000000800 */
[----:B------:R-:W-:Y:S02]  /*2ee0*/  SHF.R.U32.HI R3, RZ, 0x10, R8 ;  /* 0x00000010ff037819 */ /* 0x000fe40000011608 */
[----:B------:R-:W-:Y:S01]  /*2ef0*/  LOP3.LUT R14, R18, 0xffff, RZ, 0xc0, !PT ;  /* 0x0000ffff120e7812 */ /* 0x000fe200078ec0ff */
[--C-:B------:R-:W-:Y:S01]  /*2f00*/  FFMA.FTZ R35, R7, UR35, -R98.reuse ;  /* 0x0000002307237c23 */ /* 0x100fe20008010862 */
[--C-:B------:R-:W-:Y:S01]  /*2f10*/  FFMA.FTZ R31, R37, UR35, -R98.reuse ;  /* 0x00000023251f7c23 */ /* 0x100fe20008010862 */
[--C-:B------:R-:W-:Y:S01]  /*2f20*/  FFMA.FTZ R34, R29, UR35, -R98.reuse ;  /* 0x000000231d227c23 */ /* 0x100fe20008010862 */
[--C-:B------:R-:W-:Y:S01]  /*2f30*/  FFMA.FTZ R92, R9, UR35, -R98.reuse ;  /* 0x00000023095c7c23 */ /* 0x100fe20008010862 */
[C---:B------:R-:W-:Y:S01]  /*2f40*/  LOP3.LUT R19, R8.reuse, 0xffff, RZ, 0xc0, !PT ;  /* 0x0000ffff08137812 */ /* 0x040fe200078ec0ff */
[--C-:B------:R-:W-:Y:S01]  /*2f50*/  FFMA.FTZ R26, R11, UR35, -R98.reuse ;  /* 0x000000230b1a7c23 */ /* 0x100fe20008010862 */
[----:B------:R-:W-:Y:S01]  /*2f60*/  MUFU.EX2 R35, R35 ;  /* 0x0000002300237308 */ /* 0x000fe20000000800 */
[----:B------:R-:W-:Y:S01]  /*2f70*/  LOP3.LUT R76, R8, 0xff, RZ, 0xc0, !PT ;  /* 0x000000ff084c7812 */ /* 0x000fe200078ec0ff */
[----:B------:R-:W-:Y:S01]  /*2f80*/  FFMA.FTZ R28, R5, UR35, -R98 ;  /* 0x00000023051c7c23 */ /* 0x000fe20008010862 */
[----:B------:R-:W-:Y:S01]  /*2f90*/  SHF.R.U32.HI R9, RZ, 0x18, R8 ;  /* 0x00000018ff097819 */ /* 0x000fe20000011608 */
[----:B------:R-:W-:Y:S01]  /*2fa0*/  FFMA.FTZ R106, R115, UR35, -R98 ;  /* 0x00000023736a7c23 */ /* 0x000fe20008010862 */
[----:B------:R-:W-:Y:S01]  /*2fb0*/  SHF.R.U32.HI R10, RZ, 0x18, R18 ;  /* 0x00000018ff0a7819 */ /* 0x000fe20000011612 */
[--C-:B------:R-:W-:Y:S01]  /*2fc0*/  FFMA.FTZ R101, R113, UR35, -R98.reuse ;  /* 0x0000002371657c23 */ /* 0x100fe20008010862 */
[----:B------:R-:W-:Y:S01]  /*2fd0*/  LOP3.LUT R29, R12, 0xff, RZ, 0xc0, !PT ;  /* 0x000000ff0c1d7812 */ /* 0x000fe200078ec0ff */
[----:B------:R-:W-:Y:S01]  /*2fe0*/  MUFU.EX2 R31, R31 ;  /* 0x0000001f001f7308 */ /* 0x000fe20000000800 */
[----:B------:R-:W-:Y:S01]  /*2ff0*/  LOP3.LUT R8, R3, 0xff, RZ, 0xc0, !PT ;  /* 0x000000ff03087812 */ /* 0x000fe200078ec0ff */
[--C-:B------:R-:W-:Y:S01]  /*3000*/  FFMA.FTZ R102, R107, UR35, -R98.reuse ;  /* 0x000000236b667c23 */ /* 0x100fe20008010862 */
[----:B------:R-:W-:Y:S01]  /*3010*/  LOP3.LUT R78, R18, 0xff, RZ, 0xc0, !PT ;  /* 0x000000ff124e7812 */ /* 0x000fe200078ec0ff */
[----:B------:R-:W-:Y:S01]  /*3020*/  FFMA.FTZ R99, R129, UR35, -R98 ;  /* 0x0000002381637c23 */ /* 0x000fe20008010862 */
[----:B------:R-:W-:Y:S01]  /*3030*/  SHF.R.U32.HI R37, RZ, 0x8, R14 ;  /* 0x00000008ff257819 */ /* 0x000fe2000001160e */
[----:B------:R-:W-:Y:S01]  /*3040*/  FFMA.FTZ R107, R21, UR35, -R96 ;  /* 0x00000023156b7c23 */ /* 0x000fe20008010860 */
[----:B------:R-:W-:Y:S01]  /*3050*/  PRMT R10, R29, 0x5410, R10 ;  /* 0x000054101d0a7816 */ /* 0x000fe2000000000a */
[----:B------:R-:W2:Y:S01]  /*3060*/  MUFU.EX2 R34, R34 ;  /* 0x0000002200227308 */ /* 0x000ea20000000800 */
[----:B------:R-:W-:Y:S01]  /*3070*/  PRMT R8, R8, 0x5410, R9 ;  /* 0x0000541008087816 */ /* 0x000fe20000000009 */
[----:B------:R-:W-:Y:S01]  /*3080*/  FFMA.FTZ R29, R17, UR35, -R98 ;  /* 0x00000023111d7c23 */ /* 0x000fe20008010862 */
[----:B------:R-:W-:Y:S01]  /*3090*/  PRMT R78, R78, 0x5410, R37 ;  /* 0x000054104e4e7816 */ /* 0x000fe20000000025 */
[----:B------:R-:W-:Y:S01]  /*30a0*/  FFMA.FTZ R113, R22, UR35, -R96 ;  /* 0x0000002316717c23 */ /* 0x000fe20008010860 */
[----:B------:R-:W-:Y:S01]  /*30b0*/  SHF.R.U32.HI R19, RZ, 0x8, R19 ;  /* 0x00000008ff137819 */ /* 0x000fe20000011613 */
[----:B------:R-:W-:Y:S01]  /*30c0*/  LDSM.16.MT88.4 R20, [R117+0x7c00] ;  /* 0x007c00007514783b */ /* 0x000fe20000004200 */
[--C-:B------:R-:W-:Y:S01]  /*30d0*/  HSET2.LE.AND R79, R10, R97.reuse, PT ;  /* 0x000000610a4f7233 */ /* 0x100fe20003803000 */
[----:B------:R-:W5:Y:S01]  /*30e0*/  MUFU.EX2 R92, R92 ;  /* 0x0000005c005c7308 */ /* 0x000f620000000800 */
[--C-:B------:R-:W-:Y:S01]  /*30f0*/  HSET2.LE.AND R77, R8, R97.reuse, PT ;  /* 0x00000061084d7233 */ /* 0x100fe20003803000 */
[--C-:B------:R-:W-:Y:S01]  /*3100*/  FFMA.FTZ R95, R95, UR35, -R98.reuse ;  /* 0x000000235f5f7c23 */ /* 0x100fe20008010862 */
[----:B------:R-:W-:Y:S01]  /*3110*/  PRMT R76, R76, 0x5410, R19 ;  /* 0x000054104c4c7816 */ /* 0x000fe20000000013 */
[--C-:B------:R-:W-:Y:S01]  /*3120*/  FFMA.FTZ R94, R94, UR35, -R98.reuse ;  /* 0x000000235e5e7c23 */ /* 0x100fe20008010862 */
[----:B------:R-:W-:Y:S01]  /*3130*/  HSET2.LE.AND R78, R78, R97, PT ;  /* 0x000000614e4e7233 */ /* 0x000fe20003803000 */
[----:B------:R-:W-:Y:S01]  /*3140*/  LDSM.16.MT88.4 R16, [R86+0x6400] ;  /* 0x006400005610783b */ /* 0x000fe20000004200 */
[----:B---3--:R-:W-:Y:S01]  /*3150*/  F2FP.BF16.F32.PACK_AB R3, R32, R33 ;  /* 0x000000212003723e */ /* 0x008fe200000010ff */
[----:B------:R-:W-:Y:S01]  /*3160*/  MUFU.EX2 R25, R25 ;  /* 0x0000001900197308 */ /* 0x000fe20000000800 */
[----:B--2---:R-:W-:Y:S01]  /*3170*/  F2FP.BF16.F32.PACK_AB R10, R34, R31 ;  /* 0x0000001f220a723e */ /* 0x004fe200000010ff */
[----:B------:R-:W-:Y:S01]  /*3180*/  FFMA.FTZ R93, R93, UR35, -R98 ;  /* 0x000000235d5d7c23 */ /* 0x000fe20008010862 */
[----:B------:R-:W-:-:S02]  /*3190*/  LOP3.LUT R78, R78, R3, RZ, 0xc0, !PT ;  /* 0x000000034e4e7212 */ /* 0x000fc400078ec0ff */
[----:B------:R-:W-:Y:S02]  /*31a0*/  LOP3.LUT R79, R79, R10, RZ, 0xc0, !PT ;  /* 0x0000000a4f4f7212 */ /* 0x000fe400078ec0ff */
[----:B------:R-:W-:Y:S01]  /*31b0*/  HSET2.LE.AND R76, R76, R97, PT ;  /* 0x000000614c4c7233 */ /* 0x000fe20003803000 */
[----:B------:R-:W2:Y:S01]  /*31c0*/  MUFU.EX2 R24, R24 ;  /* 0x0000001800187308 */ /* 0x000ea20000000800 */
[----:B-----5:R-:W-:Y:S01]  /*31d0*/  F2FP.BF16.F32.PACK_AB R8, R92, R35 ;  /* 0x000000235c08723e */ /* 0x020fe200000010ff */
[----:B------:R-:W-:Y:S01]  /*31e0*/  FADD.FTZ R92, R35, R92 ;  /* 0x0000005c235c7221 */ /* 0x000fe20000010000 */
[----:B------:R-:W-:Y:S01]  /*31f0*/  F2FP.BF16.F32.PACK_AB R3, R89, R90 ;  /* 0x0000005a5903723e */ /* 0x000fe200000010ff */
[----:B------:R-:W-:Y:S01]  /*3200*/  FADD.FTZ R90, R90, R89 ;  /* 0x000000595a5a7221 */ /* 0x000fe20000010000 */
[----:B------:R-:W-:Y:S01]  /*3210*/  LOP3.LUT R77, R77, R8, RZ, 0xc0, !PT ;  /* 0x000000084d4d7212 */ /* 0x000fe200078ec0ff */
[----:B------:R-:W-:Y:S01]  /*3220*/  FADD.FTZ R31, R31, R92 ;  /* 0x0000005c1f1f7221 */ /* 0x000fe20000010000 */
[----:B------:R-:W3:Y:S01]  /*3230*/  LDSM.16.MT88.4 R8, [R117+0x6400] ;  /* 0x006400007508783b */ /* 0x000ee20000004200 */
[----:B------:R-:W-:Y:S01]  /*3240*/  LOP3.LUT R76, R76, R3, RZ, 0xc0, !PT ;  /* 0x000000034c4c7212 */ /* 0x000fe200078ec0ff */
[----:B------:R-:W-:Y:S01]  /*3250*/  FFMA.FTZ R3, R15, UR35, -R98 ;  /* 0x000000230f037c23 */ /* 0x000fe20008010862 */
[C---:B------:R-:W-:Y:S01]  /*3260*/  LOP3.LUT R4, R52.reuse, 0xffff, RZ, 0xc0, !PT ;  /* 0x0000ffff34047812 */ /* 0x040fe200078ec0ff */
[----:B------:R-:W-:Y:S01]  /*3270*/  MUFU.EX2 R29, R29 ;  /* 0x0000001d001d7308 */ /* 0x000fe20000000800 */
[----:B------:R-:W-:Y:S01]  /*3280*/  LOP3.LUT R6, R52, 0xff, RZ, 0xc0, !PT ;  /* 0x000000ff34067812 */ /* 0x000fe200078ec0ff */
[----:B------:R-:W-:Y:S01]  /*3290*/  FADD.FTZ R34, R34, R31 ;  /* 0x0000001f22227221 */ /* 0x000fe20000010000 */
[----:B------:R-:W-:Y:S01]  /*32a0*/  SHF.R.U32.HI R13, RZ, 0x8, R4 ;  /* 0x00000008ff0d7819 */ /* 0x000fe20000011604 */
[----:B----4-:R-:W-:Y:S01]  /*32b0*/  HMMA.16816.F32.BF16 R36, R76, R40, RZ ;  /* 0x000000284c24723c */ /* 0x010fe200000418ff */
[----:B------:R-:W-:-:S02]  /*32c0*/  LOP3.LUT R54, R53, UR22, R54, 0x96, !PT ;  /* 0x0000001635367c12 */ /* 0x000fc4000f8e9636 */
[----:B------:R-:W-:Y:S01]  /*32d0*/  PRMT R6, R6, 0x5410, R13 ;  /* 0x0000541006067816 */ /* 0x000fe2000000000d */
[----:B------:R-:W-:Y:S01]  /*32e0*/  MUFU.EX2 R26, R26 ;  /* 0x0000001a001a7308 */ /* 0x000fe20000000800 */
[----:B------:R-:W-:Y:S01]  /*32f0*/  SHF.R.U32.HI R7, RZ, 0x10, R52 ;  /* 0x00000010ff077819 */ /* 0x000fe20000011634 */
[C---:B------:R-:W-:Y:S01]  /*3300*/  HMMA.16816.F32.BF16 R40, R76.reuse, R42, RZ ;  /* 0x0000002a4c28723c */ /* 0x040fe200000418ff */
[C---:B------:R-:W-:Y:S02]  /*3310*/  LOP3.LUT R13, R54.reuse, 0xffff, RZ, 0xc0, !PT ;  /* 0x0000ffff360d7812 */ /* 0x040fe400078ec0ff */
[----:B------:R-:W-:Y:S02]  /*3320*/  SHF.R.U32.HI R5, RZ, 0x10, R54 ;  /* 0x00000010ff057819 */ /* 0x000fe40000011636 */
[----:B------:R-:W-:Y:S01]  /*3330*/  LOP3.LUT R4, R54, 0xff, RZ, 0xc0, !PT ;  /* 0x000000ff36047812 */ /* 0x000fe200078ec0ff */
[----:B------:R-:W4:Y:S01]  /*3340*/  MUFU.EX2 R3, R3 ;  /* 0x0000000300037308 */ /* 0x000f220000000800 */
[----:B------:R-:W-:Y:S01]  /*3350*/  SHF.R.U32.HI R52, RZ, 0x18, R52 ;  /* 0x00000018ff347819 */ /* 0x000fe20000011634 */
[----:B-1----:R-:W-:Y:S01]  /*3360*/  HMMA.16816.F32.BF16 R44, R76, R48, RZ ;  /* 0x000000304c2c723c */ /* 0x002fe200000418ff */
[----:B------:R-:W-:-:S02]  /*3370*/  LOP3.LUT R7, R7, 0xff, RZ, 0xc0, !PT ;  /* 0x000000ff07077812 */ /* 0x000fc400078ec0ff */
[----:B------:R-:W-:Y:S02]  /*3380*/  SHF.R.U32.HI R13, RZ, 0x8, R13 ;  /* 0x00000008ff0d7819 */ /* 0x000fe4000001160d */
[----:B------:R-:W-:Y:S01]  /*3390*/  SHF.R.U32.HI R54, RZ, 0x18, R54 ;  /* 0x00000018ff367819 */ /* 0x000fe20000011636 */
[----:B------:R-:W1:Y:S01]  /*33a0*/  MUFU.EX2 R28, R28 ;  /* 0x0000001c001c7308 */ /* 0x000e620000000800 */
[----:B------:R-:W-:Y:S01]  /*33b0*/  LOP3.LUT R5, R5, 0xff, RZ, 0xc0, !PT ;  /* 0x000000ff05057812 */ /* 0x000fe200078ec0ff */
[C---:B------:R-:W-:Y:S01]  /*33c0*/  HMMA.16816.F32.BF16 R60, R76.reuse, R64, RZ ;  /* 0x000000404c3c723c */ /* 0x040fe200000418ff */
[----:B------:R-:W-:Y:S02]  /*33d0*/  PRMT R52, R7, 0x5410, R52 ;  /* 0x0000541007347816 */ /* 0x000fe40000000034 */
[----:B------:R-:W-:Y:S02]  /*33e0*/  PRMT R4, R4, 0x5410, R13 ;  /* 0x0000541004047816 */ /* 0x000fe4000000000d */
[----:B------:R-:W-:Y:S01]  /*33f0*/  PRMT R48, R5, 0x5410, R54 ;  /* 0x0000541005307816 */ /* 0x000fe20000000036 */
[C---:B------:R-:W-:Y:S01]  /*3400*/  HMMA.16816.F32.BF16 R64, R76.reuse, R66, RZ ;  /* 0x000000424c40723c */ /* 0x040fe200000418ff */
[--C-:B------:R-:W-:Y:S01]  /*3410*/  HSET2.LE.AND R6, R6, R97.reuse, PT ;  /* 0x0000006106067233 */ /* 0x100fe20003803000 */
[----:B------:R-:W5:Y:S01]  /*3420*/  LDSM.16.MT88.4 R12, [R117+0x7400] ;  /* 0x00740000750c783b */ /* 0x000f620000004200 */
[--C-:B------:R-:W-:Y:S01]  /*3430*/  HSET2.LE.AND R7, R52, R97.reuse, PT ;  /* 0x0000006134077233 */ /* 0x100fe20003803000 */
[----:B------:R-:W-:Y:S01]  /*3440*/  MUFU.EX2 R105, R105 ;  /* 0x0000006900697308 */ /* 0x000fe20000000800 */
[--C-:B------:R-:W-:Y:S01]  /*3450*/  HSET2.LE.AND R4, R4, R97.reuse, PT ;  /* 0x0000006104047233 */ /* 0x100fe20003803000 */
[----:B------:R-:W-:Y:S01]  /*3460*/  HMMA.16816.F32.BF16 R68, R76, R72, RZ ;  /* 0x000000484c44723c */ /* 0x000fe200000418ff */
[----:B------:R-:W-:-:S02]  /*3470*/  HSET2.LE.AND R5, R48, R97, PT ;  /* 0x0000006130057233 */ /* 0x000fc40003803000 */
[----:B------:R-:W-:Y:S02]  /*3480*/  F2FP.BF16.F32.PACK_AB R53, R27, R30 ;  /* 0x0000001e1b35723e */ /* 0x000fe400000010ff */
[----:B--2---:R-:W-:Y:S01]  /*3490*/  F2FP.BF16.F32.PACK_AB R55, R24, R25 ;  /* 0x000000191837723e */ /* 0x004fe200000010ff */
[C---:B------:R-:W-:Y:S01]  /*34a0*/  HMMA.16816.F32.BF16 R48, R76.reuse, R50, RZ ;  /* 0x000000324c30723c */ /* 0x040fe200000418ff */
[----:B----4-:R-:W-:Y:S01]  /*34b0*/  F2FP.BF16.F32.PACK_AB R52, R3, R26 ;  /* 0x0000001a0334723e */ /* 0x010fe200000010ff */
[----:B------:R-:W2:Y:S01]  /*34c0*/  MUFU.EX2 R104, R104 ;  /* 0x0000006800687308 */ /* 0x000ea20000000800 */
[----:B-1----:R-:W-:Y:S01]  /*34d0*/  F2FP.BF16.F32.PACK_AB R54, R28, R29 ;  /* 0x0000001d1c36723e */ /* 0x002fe200000010ff */
[----:B------:R-:W-:Y:S01]  /*34e0*/  FADD.FTZ R29, R29, R34 ;  /* 0x000000221d1d7221 */ /* 0x000fe20000010000 */
[----:B------:R-:W-:Y:S01]  /*34f0*/  LOP3.LUT R6, R6, R55, RZ, 0xc0, !PT ;  /* 0x0000003706067212 */ /* 0x000fe200078ec0ff */
[C---:B------:R-:W-:Y:S01]  /*3500*/  HMMA.16816.F32.BF16 R72, R76.reuse, R74, RZ ;  /* 0x0000004a4c48723c */ /* 0x040fe200000418ff */
[----:B------:R-:W-:Y:S01]  /*3510*/  LOP3.LUT R7, R7, R52, RZ, 0xc0, !PT ;  /* 0x0000003407077212 */ /* 0x000fe200078ec0ff */
[----:B------:R-:W-:Y:S01]  /*3520*/  FADD.FTZ R29, R28, R29 ;  /* 0x0000001d1c1d7221 */ /* 0x000fe20000010000 */
[----:B------:R-:W-:Y:S01]  /*3530*/  LOP3.LUT R4, R4, R53, RZ, 0xc0, !PT ;  /* 0x0000003504047212 */ /* 0x000fe200078ec0ff */
[----:B------:R-:W-:Y:S01]  /*3540*/  MUFU.EX2 R103, R103 ;  /* 0x0000006700677308 */ /* 0x000fe20000000800 */
[----:B------:R-:W-:Y:S01]  /*3550*/  LOP3.LUT R5, R5, R54, RZ, 0xc0, !PT ;  /* 0x0000003605057212 */ /* 0x000fe200078ec0ff */
[----:B------:R-:W-:Y:S01]  /*3560*/  FADD.FTZ R26, R26, R29 ;  /* 0x0000001d1a1a7221 */ /* 0x000fe20000010000 */
[----:B------:R-:W-:Y:S03]  /*3570*/  HMMA.16816.F32.BF16 R52, R76, R56, RZ ;  /* 0x000000384c34723c */ /* 0x000fe600000418ff */
[----:B------:R-:W-:-:S02]  /*3580*/  FADD.FTZ R3, R3, R26 ;  /* 0x0000001a03037221 */ /* 0x000fc40000010000 */
[----:B------:R-:W1:Y:S01]  /*3590*/  MUFU.EX2 R100, R100 ;  /* 0x0000006400647308 */ /* 0x000e620000000800 */
[C---:B---3--:R-:W-:Y:S06]  /*35a0*/  HMMA.16816.F32.BF16 R36, R4.reuse, R8, R36 ;  /* 0x000000080424723c */ /* 0x048fec0000041824 */
[----:B------:R-:W-:Y:S01]  /*35b0*/  HMMA.16816.F32.BF16 R40, R4, R10, R40 ;  /* 0x0000000a0428723c */ /* 0x000fe20000041828 */
[----:B------:R-:W3:Y:S01]  /*35c0*/  LDSM.16.MT88.4 R8, [R86+0x7400] ;  /* 0x007400005608783b */ /* 0x000ee20000004200 */
[----:B------:R-:W-:Y:S04]  /*35d0*/  MUFU.EX2 R106, R106 ;  /* 0x0000006a006a7308 */ /* 0x000fe80000000800 */
[----:B------:R-:W-:Y:S04]  /*35e0*/  HMMA.16816.F32.BF16 R56, R76, R58, RZ ;  /* 0x0000003a4c38723c */ /* 0x000fe800000418ff */
[----:B------:R-:W4:Y:S02]  /*35f0*/  MUFU.EX2 R101, R101 ;  /* 0x0000006500657308 */ /* 0x000f240000000800 */
[C---:B-----5:R-:W-:Y:S06]  /*3600*/  HMMA.16816.F32.BF16 R52, R4.reuse, R12, R52 ;  /* 0x0000000c0434723c */ /* 0x060fec0000041834 */
[C---:B------:R-:W-:Y:S01]  /*3610*/  HMMA.16816.F32.BF16 R44, R4.reuse, R16, R44 ;  /* 0x00000010042c723c */ /* 0x040fe2000004182c */
[----:B------:R-:W-:Y:S05]  /*3620*/  MUFU.EX2 R102, R102 ;  /* 0x0000006600667308 */ /* 0x000fea0000000800 */
[C---:B------:R-:W-:Y:S03]  /*3630*/  HMMA.16816.F32.BF16 R48, R4.reuse, R18, R48 ;  /* 0x000000120430723c */ /* 0x040fe60000041830 */
[----:B------:R-:W5:Y:S03]  /*3640*/  MUFU.EX2 R99, R99 ;  /* 0x0000006300637308 */ /* 0x000f660000000800 */
[C---:B------:R-:W-:Y:S01]  /*3650*/  HMMA.16816.F32.BF16 R56, R4.reuse, R14, R56 ;  /* 0x0000000e0438723c */ /* 0x040fe20000041838 */
[----:B------:R-:W2:Y:S04]  /*3660*/  LDSM.16.MT88.4 R12, [R117+0x8400] ;  /* 0x00840000750c783b */ /* 0x000ea80000004200 */
[----:B------:R-:W-:Y:S01]  /*3670*/  MUFU.EX2 R107, R107 ;  /* 0x0000006b006b7308 */ /* 0x000fe20000000800 */
[C---:B---3--:R-:W-:Y:S07]  /*3680*/  HMMA.16816.F32.BF16 R60, R4.reuse, R8, R60 ;  /* 0x00000008043c723c */ /* 0x048fee000004183c */
[----:B------:R-:W3:Y:S01]  /*3690*/  MUFU.EX2 R114, R114 ;  /* 0x0000007200727308 */ /* 0x000ee20000000800 */
[C---:B------:R-:W-:Y:S01]  /*36a0*/  HMMA.16816.F32.BF16 R64, R4.reuse, R10, R64 ;  /* 0x0000000a0440723c */ /* 0x040fe20000041840 */
[----:B------:R-:W1:Y:S06]  /*36b0*/  LDSM.16.MT88.4 R8, [R86+0x8000] ;  /* 0x008000005608783b */ /* 0x000e6c0000004200 */
[----:B------:R-:W-:Y:S08]  /*36c0*/  MUFU.EX2 R95, R95 ;  /* 0x0000005f005f7308 */ /* 0x000ff00000000800 */
[----:B------:R-:W3:Y:S08]  /*36d0*/  MUFU.EX2 R94, R94 ;  /* 0x0000005e005e7308 */ /* 0x000ef00000000800 */
[----:B------:R-:W-:Y:S01]  /*36e0*/  MUFU.EX2 R113, R113 ;  /* 0x0000007100717308 */ /* 0x000fe20000000800 */
[C---:B--2---:R-:W-:Y:S07]  /*36f0*/  HMMA.16816.F32.BF16 R68, R4.reuse, R12, R68 ;  /* 0x0000000c0444723c */ /* 0x044fee0000041844 */
[----:B------:R-:W2:Y:S01]  /*3700*/  MUFU.EX2 R138, R138 ;  /* 0x0000008a008a7308 */ /* 0x000ea20000000800 */
[----:B------:R-:W-:Y:S06]  /*3710*/  HMMA.16816.F32.BF16 R72, R4, R14, R72 ;  /* 0x0000000e0448723c */ /* 0x000fec0000041848 */
[C---:B-1----:R-:W-:Y:S06]  /*3720*/  HMMA.16816.F32.BF16 R80, R76.reuse, R8, RZ ;  /* 0x000000084c50723c */ /* 0x042fec00000418ff */
[----:B------:R-:W-:Y:S01]  /*3730*/  HMMA.16816.F32.BF16 R76, R76, R10, RZ ;  /* 0x0000000a4c4c723c */ /* 0x000fe200000418ff */
[----:B------:R-:W1:-:S15]  /*3740*/  LDSM.16.MT88.4 R8, [R86+0x8400] ;  /* 0x008400005608783b */ /* 0x000e5e0000004200 */
[----:B------:R-:W-:-:S02]  /*3750*/  NOP ;  /* 0x0000000000007918 */ /* 0x000fc40000000000 */
[C---:B-1----:R-:W-:Y:S06]  /*3760*/  HMMA.16816.F32.BF16 R80, R4.reuse, R8, R80 ;  /* 0x000000080450723c */ /* 0x042fec0000041850 */
[----:B------:R-:W-:Y:S07]  /*3770*/  HMMA.16816.F32.BF16 R76, R4, R10, R76 ;  /* 0x0000000a044c723c */ /* 0x000fee000004184c */
[----:B------:R-:W-:-:S05]  /*3780*/  IMAD.U32 R5, RZ, RZ, UR10 ;  /* 0x0000000aff057e24 */ /* 0x000fca000f8e00ff */
[----:B------:R-:W-:-:S05]  /*3790*/  LOP3.LUT R5, R137, UR33, R5, 0x96, !PT ;  /* 0x0000002189057c12 */ /* 0x000fca000f8e9605 */
        /* <DEDUP_REMOVED lines=16> */
[----:B------:R-:W-:Y:S02]  /*38a0*/  FFMA.FTZ R130, R91, UR35, -R98 ;  /* 0x000000235b827c23 */ /* 0x000fe40008010862 */
[----:B------:R-:W-:Y:S01]  /*38b0*/  MUFU.EX2 R91, R93 ;  /* 0x0000005d005b7308 */ /* 0x000fe20000000800 */
[----:B------:R-:W-:Y:S01]  /*38c0*/  IMAD.WIDE.U32 R8, R8, -0x326172a9, RZ ;  /* 0xcd9e8d5708087825 */ /* 0x000fe200078e00ff */
[----:B------:R-:W-:Y:S02]  /*38d0*/  LOP3.LUT R14, R17, UR12, R14, 0x96, !PT ;  /* 0x0000000c110e7c12 */ /* 0x000fe4000f8e960e */
[----:B------:R-:W-:-:S03]  /*38e0*/  LOP3.LUT R5, R8, 0xffff, RZ, 0xc0, !PT ;  /* 0x0000ffff08057812 */ /* 0x000fc600078ec0ff */
[----:B------:R-:W-:Y:S01]  /*38f0*/  IMAD.WIDE.U32 R14, R14, -0x2daee0ad, RZ ;  /* 0xd2511f530e0e7825 */ /* 0x000fe200078e00ff */
[----:B------:R-:W-:Y:S01]  /*3900*/  LOP3.LUT R6, R8, 0xff, RZ, 0xc0, !PT ;  /* 0x000000ff08067812 */ /* 0x000fe200078ec0ff */
[----:B------:R-:W1:Y:S01]  /*3910*/  MUFU.EX2 R130, R130 ;  /* 0x0000008200827308 */ /* 0x000e620000000800 */
[----:B------:R-:W-:Y:S02]  /*3920*/  SHF.R.U32.HI R5, RZ, 0x8, R5 ;  /* 0x00000008ff057819 */ /* 0x000fe40000011605 */
[--C-:B------:R-:W-:Y:S02]  /*3930*/  SHF.R.U32.HI R4, RZ, 0x10, R8.reuse ;  /* 0x00000010ff047819 */ /* 0x100fe40000011608 */
[----:B------:R-:W-:Y:S02]  /*3940*/  PRMT R6, R6, 0x5410, R5 ;  /* 0x0000541006067816 */ /* 0x000fe40000000005 */
[----:B------:R-:W-:Y:S02]  /*3950*/  SHF.R.U32.HI R7, RZ, 0x18, R8 ;  /* 0x00000018ff077819 */ /* 0x000fe40000011608 */
[----:B------:R-:W-:-:S02]  /*3960*/  LOP3.LUT R5, R9, UR21, R16, 0x96, !PT ;  /* 0x0000001509057c12 */ /* 0x000fc4000f8e9610 */
[----:B------:R-:W3:Y:S01]  /*3970*/  LDSM.16.MT88.4 R8, [R117+0x6800] ;  /* 0x006800007508783b */ /* 0x000ee20000004200 */
[----:B------:R-:W-:Y:S02]  /*3980*/  LOP3.LUT R16, R4, 0xff, RZ, 0xc0, !PT ;  /* 0x000000ff04107812 */ /* 0x000fe400078ec0ff */
[C---:B------:R-:W-:Y:S02]  /*3990*/  LOP3.LUT R4, R5.reuse, 0xff, RZ, 0xc0, !PT ;  /* 0x000000ff05047812 */ /* 0x040fe400078ec0ff */
[----:B------:R-:W-:Y:S02]  /*39a0*/  PRMT R16, R16, 0x5410, R7 ;  /* 0x0000541010107816 */ /* 0x000fe40000000007 */
[----:B------:R-:W-:Y:S02]  /*39b0*/  LOP3.LUT R7, R5, 0xffff, RZ, 0xc0, !PT ;  /* 0x0000ffff05077812 */ /* 0x000fe400078ec0ff */
[----:B------:R-:W-:Y:S02]  /*39c0*/  SHF.R.U32.HI R18, RZ, 0x10, R5 ;  /* 0x00000010ff127819 */ /* 0x000fe40000011605 */
[----:B------:R-:W-:-:S02]  /*39d0*/  SHF.R.U32.HI R7, RZ, 0x8, R7 ;  /* 0x00000008ff077819 */ /* 0x000fc40000011607 */
[----:B------:R-:W-:Y:S02]  /*39e0*/  SHF.R.U32.HI R5, RZ, 0x18, R5 ;  /* 0x00000018ff057819 */ /* 0x000fe40000011605 */
[----:B------:R-:W-:Y:S02]  /*39f0*/  PRMT R4, R4, 0x5410, R7 ;  /* 0x0000541004047816 */ /* 0x000fe40000000007 */
[----:B------:R-:W-:Y:S02]  /*3a00*/  LOP3.LUT R18, R18, 0xff, RZ, 0xc0, !PT ;  /* 0x000000ff12127812 */ /* 0x000fe400078ec0ff */
[--C-:B------:R-:W-:Y:S02]  /*3a10*/  HSET2.LE.AND R6, R6, R97.reuse, PT ;  /* 0x0000006106067233 */ /* 0x100fe40003803000 */
[----:B------:R-:W-:Y:S02]  /*3a20*/  PRMT R18, R18, 0x5410, R5 ;  /* 0x0000541012127816 */ /* 0x000fe40000000005 */
[----:B------:R-:W-:-:S02]  /*3a30*/  HSET2.LE.AND R4, R4, R97, PT ;  /* 0x0000006104047233 */ /* 0x000fc40003803000 */
[----:B------:R-:W-:Y:S02]  /*3a40*/  F2FP.BF16.F32.PACK_AB R5, R104, R105 ;  /* 0x000000696805723e */ /* 0x000fe400000010ff */
[----:B------:R-:W-:Y:S02]  /*3a50*/  F2FP.BF16.F32.PACK_AB R7, R100, R103 ;  /* 0x000000676407723e */ /* 0x000fe400000010ff */
[----:B------:R-:W-:Y:S02]  /*3a60*/  LOP3.LUT R4, R4, R5, RZ, 0xc0, !PT ;  /* 0x0000000504047212 */ /* 0x000fe400078ec0ff */
[----:B------:R-:W-:Y:S02]  /*3a70*/  LOP3.LUT R6, R6, R7, RZ, 0xc0, !PT ;  /* 0x0000000706067212 */ /* 0x000fe400078ec0ff */
[--C-:B------:R-:W-:Y:S02]  /*3a80*/  HSET2.LE.AND R5, R18, R97.reuse, PT ;  /* 0x0000006112057233 */ /* 0x100fe40003803000 */
[----:B------:R-:W-:-:S02]  /*3a90*/  HSET2.LE.AND R7, R16, R97, PT ;  /* 0x0000006110077233 */ /* 0x000fc40003803000 */
[----:B----4-:R-:W-:Y:S01]  /*3aa0*/  F2FP.BF16.F32.PACK_AB R18, R101, R106 ;  /* 0x0000006a6512723e */ /* 0x010fe200000010ff */
[----:B------:R-:W-:Y:S01]  /*3ab0*/  FADD.FTZ R106, R106, R3 ;  /* 0x000000036a6a7221 */ /* 0x000fe20000010000 */
[----:B-----5:R-:W-:Y:S02]  /*3ac0*/  F2FP.BF16.F32.PACK_AB R16, R99, R102 ;  /* 0x000000666310723e */ /* 0x020fe400000010ff */
[----:B------:R-:W-:Y:S01]  /*3ad0*/  LOP3.LUT R5, R5, R18, RZ, 0xc0, !PT ;  /* 0x0000001205057212 */ /* 0x000fe200078ec0ff */
[----:B------:R-:W-:Y:S01]  /*3ae0*/  FADD.FTZ R101, R101, R106 ;  /* 0x0000006a65657221 */ /* 0x000fe20000010000 */
[----:B------:R-:W-:Y:S02]  /*3af0*/  LOP3.LUT R7, R7, R16, RZ, 0xc0, !PT ;  /* 0x0000001007077212 */ /* 0x000fe400078ec0ff */
[----:B------:R-:W-:Y:S01]  /*3b00*/  LOP3.LUT R13, R15, UR22, R12, 0x96, !PT ;  /* 0x000000160f0d7c12 */ /* 0x000fe2000f8e960c */
[----:B------:R-:W-:Y:S01]  /*3b10*/  FADD.FTZ R102, R102, R101 ;  /* 0x0000006566667221 */ /* 0x000fe20000010000 */
[----:B------:R-:W-:-:S02]  /*3b20*/  SHF.R.U32.HI R16, RZ, 0x18, R14 ;  /* 0x00000018ff107819 */ /* 0x000fc4000001160e */
[----:B------:R-:W-:Y:S01]  /*3b30*/  LOP3.LUT R12, R14, 0xff, RZ, 0xc0, !PT ;  /* 0x000000ff0e0c7812 */ /* 0x000fe200078ec0ff */
[----:B---3--:R-:W-:Y:S01]  /*3b40*/  HMMA.16816.F32.BF16 R36, R4, R8, R36 ;  /* 0x000000080424723c */ /* 0x008fe20000041824 */
[----:B------:R-:W-:Y:S01]  /*3b50*/  LOP3.LUT R18, R13, 0xff, RZ, 0xc0, !PT ;  /* 0x000000ff0d127812 */ /* 0x000fe200078ec0ff */
[----:B------:R-:W-:Y:S01]  /*3b60*/  FADD.FTZ R102, R99, R102 ;  /* 0x0000006663667221 */ /* 0x000fe20000010000 */
[----:B------:R-:W-:-:S03]  /*3b70*/  SHF.R.S32.HI R3, RZ, 0x1f, R88 ;  /* 0x0000001fff037819 */ /* 0x000fc60000011458 */
[----:B------:R-:W-:Y:S01]  /*3b80*/  HMMA.16816.F32.BF16 R40, R4, R10, R40 ;  /* 0x0000000a0428723c */ /* 0x000fe20000041828 */
[----:B------:R-:W3:Y:S01]  /*3b90*/  LDSM.16.MT88.4 R8, [R86+0x6800] ;  /* 0x006800005608783b */ /* 0x000ee20000004200 */
[----:B------:R-:W-:-:S04]  /*3ba0*/  LEA.HI R3, R3, R88, RZ, 0x2 ;  /* 0x0000005803037211 */ /* 0x000fc800078f10ff */
[----:B------:R-:W-:-:S05]  /*3bb0*/  LOP3.LUT R3, R3, 0xfffffffc, RZ, 0xc0, !PT ;  /* 0xfffffffc03037812 */ /* 0x000fca00078ec0ff */
[----:B------:R-:W-:Y:S01]  /*3bc0*/  IMAD.IADD R131, R88, 0x1, -R3 ;  /* 0x0000000158837824 */ /* 0x000fe200078e0a03 */
[C---:B---3--:R-:W-:Y:S06]  /*3bd0*/  HMMA.16816.F32.BF16 R44, R4.reuse, R8, R44 ;  /* 0x00000008042c723c */ /* 0x048fec000004182c */
[C---:B------:R-:W-:Y:S01]  /*3be0*/  HMMA.16816.F32.BF16 R48, R4.reuse, R10, R48 ;  /* 0x0000000a0430723c */ /* 0x040fe20000041830 */
[----:B------:R-:W3:Y:S05]  /*3bf0*/  LDSM.16.MT88.4 R8, [R117+0x7800] ;  /* 0x007800007508783b */ /* 0x000eea0000004200 */
        /* <DEDUP_REMOVED lines=10> */
[----:B------:R-:W-:Y:S01]  /*3ca0*/  HMMA.16816.F32.BF16 R76, R4, R10, R76 ;  /* 0x0000000a044c723c */ /* 0x000fe2000004184c */
[----:B------:R-:W-:-:S02]  /*3cb0*/  SHF.R.U32.HI R9, RZ, 0x10, R14 ;  /* 0x00000010ff097819 */ /* 0x000fc4000001160e */
[----:B------:R-:W-:Y:S02]  /*3cc0*/  LOP3.LUT R8, R14, 0xffff, RZ, 0xc0, !PT ;  /* 0x0000ffff0e087812 */ /* 0x000fe400078ec0ff */
[----:B------:R-:W-:Y:S02]  /*3cd0*/  LOP3.LUT R9, R9, 0xff, RZ, 0xc0, !PT ;  /* 0x000000ff09097812 */ /* 0x000fe400078ec0ff */
[----:B------:R-:W-:Y:S02]  /*3ce0*/  SHF.R.U32.HI R15, RZ, 0x8, R8 ;  /* 0x00000008ff0f7819 */ /* 0x000fe40000011608 */
[----:B------:R-:W-:Y:S02]  /*3cf0*/  PRMT R16, R9, 0x5410, R16 ;  /* 0x0000541009107816 */ /* 0x000fe40000000010 */
[----:B------:R-:W-:Y:S02]  /*3d00*/  LOP3.LUT R8, R13, 0xffff, RZ, 0xc0, !PT ;  /* 0x0000ffff0d087812 */ /* 0x000fe400078ec0ff */
[----:B------:R-:W-:-:S02]  /*3d10*/  SHF.R.U32.HI R9, RZ, 0x10, R13 ;  /* 0x00000010ff097819 */ /* 0x000fc4000001160d */
[----:B------:R-:W-:Y:S02]  /*3d20*/  PRMT R12, R12, 0x5410, R15 ;  /* 0x000054100c0c7816 */ /* 0x000fe4000000000f */
[----:B------:R-:W-:Y:S02]  /*3d30*/  SHF.R.U32.HI R15, RZ, 0x8, R8 ;  /* 0x00000008ff0f7819 */ /* 0x000fe40000011608 */
[----:B------:R-:W-:Y:S02]  /*3d40*/  SHF.R.U32.HI R13, RZ, 0x18, R13 ;  /* 0x00000018ff0d7819 */ /* 0x000fe4000001160d */
[----:B------:R-:W-:Y:S02]  /*3d50*/  LOP3.LUT R8, R9, 0xff, RZ, 0xc0, !PT ;  /* 0x000000ff09087812 */ /* 0x000fe400078ec0ff */
[----:B------:R-:W-:Y:S02]  /*3d60*/  PRMT R18, R18, 0x5410, R15 ;  /* 0x0000541012127816 */ /* 0x000fe4000000000f */
[----:B------:R-:W-:-:S02]  /*3d70*/  PRMT R8, R8, 0x5410, R13 ;  /* 0x0000541008087816 */ /* 0x000fc4000000000d */
[--C-:B------:R-:W-:Y:S02]  /*3d80*/  HSET2.LE.AND R17, R12, R97.reuse, PT ;  /* 0x000000610c117233 */ /* 0x100fe40003803000 */
[--C-:B------:R-:W-:Y:S01]  /*3d90*/  HSET2.LE.AND R16, R16, R97.reuse, PT ;  /* 0x0000006110107233 */ /* 0x100fe20003803000 */
[----:B------:R-:W3:Y:S01]  /*3da0*/  LDSM.16.MT88.4 R12, [R117+0x6c00] ;  /* 0x006c0000750c783b */ /* 0x000ee20000004200 */
[--C-:B------:R-:W-:Y:S02]  /*3db0*/  HSET2.LE.AND R18, R18, R97.reuse, PT ;  /* 0x0000006112127233 */ /* 0x100fe40003803000 */
[----:B------:R-:W-:Y:S02]  /*3dc0*/  HSET2.LE.AND R97, R8, R97, PT ;  /* 0x0000006108617233 */ /* 0x000fe40003803000 */
[----:B------:R-:W4:Y:S01]  /*3dd0*/  LDSM.16.MT88.4 R8, [R86+0x6c00] ;  /* 0x006c00005608783b */ /* 0x000f220000004200 */
[----:B------:R-:W-:Y:S02]  /*3de0*/  F2FP.BF16.F32.PACK_AB R5, R114, R107 ;  /* 0x0000006b7205723e */ /* 0x000fe400000010ff */
[----:B------:R-:W-:Y:S01]  /*3df0*/  F2FP.BF16.F32.PACK_AB R6, R94, R95 ;  /* 0x0000005f5e06723e */ /* 0x000fe200000010ff */
[----:B------:R-:W-:Y:S01]  /*3e00*/  FADD.FTZ R95, R95, R102 ;  /* 0x000000665f5f7221 */ /* 0x000fe20000010000 */
[----:B------:R-:W-:-:S02]  /*3e10*/  LOP3.LUT R4, R18, R5, RZ, 0xc0, !PT ;  /* 0x0000000512047212 */ /* 0x000fc400078ec0ff */
[----:B------:R-:W-:Y:S01]  /*3e20*/  LOP3.LUT R5, R97, R6, RZ, 0xc0, !PT ;  /* 0x0000000661057212 */ /* 0x000fe200078ec0ff */
[----:B------:R-:W-:Y:S01]  /*3e30*/  FADD.FTZ R94, R94, R95 ;  /* 0x0000005f5e5e7221 */ /* 0x000fe20000010000 */
[----:B--2---:R-:W-:Y:S02]  /*3e40*/  F2FP.BF16.F32.PACK_AB R6, R138, R113 ;  /* 0x000000718a06723e */ /* 0x004fe400000010ff */
[----:B-1----:R-:W-:Y:S01]  /*3e50*/  F2FP.BF16.F32.PACK_AB R7, R130, R91 ;  /* 0x0000005b8207723e */ /* 0x002fe200000010ff */
[----:B------:R-:W-:Y:S01]  /*3e60*/  FADD.FTZ R91, R91, R94 ;  /* 0x0000005e5b5b7221 */ /* 0x000fe20000010000 */
[----:B------:R-:W-:Y:S02]  /*3e70*/  LOP3.LUT R6, R17, R6, RZ, 0xc0, !PT ;  /* 0x0000000611067212 */ /* 0x000fe400078ec0ff */
[----:B------:R-:W-:Y:S01]  /*3e80*/  LOP3.LUT R7, R16, R7, RZ, 0xc0, !PT ;  /* 0x0000000710077212 */ /* 0x000fe200078ec0ff */
[----:B------:R-:W-:Y:S01]  /*3e90*/  FADD.FTZ R130, R130, R91 ;  /* 0x0000005b82827221 */ /* 0x000fe20000010000 */
[----:B------:R-:W1:Y:S05]  /*3ea0*/  LDSM.16.MT88.4 R16, [R86+0x7c00] ;  /* 0x007c00005610783b */ /* 0x000e6a0000004200 */
[C---:B------:R-:W-:Y:S06]  /*3eb0*/  HMMA.16816.F32.BF16 R52, R4.reuse, R20, R52 ;  /* 0x000000140434723c */ /* 0x040fec0000041834 */
[----:B------:R-:W-:Y:S01]  /*3ec0*/  HMMA.16816.F32.BF16 R56, R4, R22, R56 ;  /* 0x000000160438723c */ /* 0x000fe20000041838 */
[----:B------:R-:W-:-:S04]  /*3ed0*/  FADD.FTZ R21, R33, R90 ;  /* 0x0000005a21157221 */ /* 0x000fc80000010000 */
[----:B------:R-:W-:Y:S01]  /*3ee0*/  FADD.FTZ R21, R32, R21 ;  /* 0x0000001520157221 */ /* 0x000fe20000010000 */
[----:B---3--:R-:W-:Y:S03]  /*3ef0*/  HMMA.16816.F32.BF16 R36, R4, R12, R36 ;  /* 0x0000000c0424723c */ /* 0x008fe60000041824 */
[----:B------:R-:W-:-:S03]  /*3f00*/  FADD.FTZ R30, R30, R21 ;  /* 0x000000151e1e7221 */ /* 0x000fc60000010000 */
[----:B------:R-:W-:Y:S01]  /*3f10*/  HMMA.16816.F32.BF16 R40, R4, R14, R40 ;  /* 0x0000000e0428723c */ /* 0x000fe20000041828 */
[----:B------:R-:W2:Y:S01]  /*3f20*/  LDSM.16.MT88.4 R12, [R117+0x8c00] ;  /* 0x008c0000750c783b */ /* 0x000ea20000004200 */
[----:B------:R-:W-:-:S04]  /*3f30*/  FADD.FTZ R30, R27, R30 ;  /* 0x0000001e1b1e7221 */ /* 0x000fc80000010000 */
[----:B----4-:R-:W-:Y:S01]  /*3f40*/  HMMA.16816.F32.BF16 R44, R4, R8, R44 ;  /* 0x00000008042c723c */ /* 0x010fe2000004182c */
[----:B------:R-:W-:-:S04]  /*3f50*/  FADD.FTZ R25, R25, R30 ;  /* 0x0000001e19197221 */ /* 0x000fc80000010000 */
[----:B------:R-:W-:Y:S01]  /*3f60*/  FADD.FTZ R24, R24, R25 ;  /* 0x0000001918187221 */ /* 0x000fe20000010000 */
[----:B------:R-:W-:Y:S01]  /*3f70*/  HMMA.16816.F32.BF16 R48, R4, R10, R48 ;  /* 0x0000000a0430723c */ /* 0x000fe20000041830 */
[----:B------:R-:W3:Y:S02]  /*3f80*/  LDSM.16.MT88.4 R8, [R86+0x8c00] ;  /* 0x008c00005608783b */ /* 0x000ee40000004200 */
[----:B------:R-:W-:-:S03]  /*3f90*/  FADD.FTZ R105, R105, R24 ;  /* 0x0000001869697221 */ /* 0x000fc60000010000 */
[----:B-1----:R-:W-:Y:S01]  /*3fa0*/  HMMA.16816.F32.BF16 R60, R4, R16, R60 ;  /* 0x00000010043c723c */ /* 0x002fe2000004183c */
[----:B------:R-:W-:-:S04]  /*3fb0*/  FADD.FTZ R104, R104, R105 ;  /* 0x0000006968687221 */ /* 0x000fc80000010000 */
[----:B------:R-:W-:Y:S01]  /*3fc0*/  FADD.FTZ R103, R103, R104 ;  /* 0x0000006867677221 */ /* 0x000fe20000010000 */
[----:B------:R-:W-:Y:S03]  /*3fd0*/  HMMA.16816.F32.BF16 R64, R4, R18, R64 ;  /* 0x000000120440723c */ /* 0x000fe60000041840 */
[----:B------:R-:W-:-:S04]  /*3fe0*/  FADD.FTZ R100, R100, R103 ;  /* 0x0000006764647221 */ /* 0x000fc80000010000 */
[----:B------:R-:W-:-:S04]  /*3ff0*/  FADD.FTZ R107, R107, R100 ;  /* 0x000000646b6b7221 */ /* 0x000fc80000010000 */
[----:B------:R-:W-:-:S04]  /*4000*/  FADD.FTZ R114, R114, R107 ;  /* 0x0000006b72727221 */ /* 0x000fc80000010000 */
[----:B------:R-:W-:Y:S01]  /*4010*/  FADD.FTZ R113, R113, R114 ;  /* 0x0000007271717221 */ /* 0x000fe20000010000 */
[----:B--2---:R-:W-:Y:S03]  /*4020*/  HMMA.16816.F32.BF16 R68, R4, R12, R68 ;  /* 0x0000000c0444723c */ /* 0x004fe60000041844 */
[----:B------:R-:W-:-:S03]  /*4030*/  FADD.FTZ R138, R138, R113 ;  /* 0x000000718a8a7221 */ /* 0x000fc60000010000 */
[C---:B------:R-:W-:Y:S06]  /*4040*/  HMMA.16816.F32.BF16 R72, R4.reuse, R14, R72 ;  /* 0x0000000e0448723c */ /* 0x040fec0000041848 */
[C---:B---3--:R-:W-:Y:S06]  /*4050*/  HMMA.16816.F32.BF16 R80, R4.reuse, R8, R80 ;  /* 0x000000080450723c */ /* 0x048fec0000041850 */
        /* <DEDUP_REMOVED lines=8> */
[----:B------:R-:W-:Y:S02]  /*40e0*/  USHF.L.U32 UR4, UR7, 0x6, URZ ;  /* 0x0000000607047899 */ /* 0x000fe4000800063f */
[----:B------:R-:W-:Y:S01]  /*40f0*/  UIMAD UR10, UR34, UR7, UR10 ;  /* 0x00000007220a72a4 */ /* 0x000fe2000f8e020a */
[----:B------:R-:W-:Y:S01]  /*4100*/  IMAD.U32 R4, RZ, RZ, UR36 ;  /* 0x00000024ff047e24 */ /* 0x000fe2000f8e00ff */
[----:B------:R-:W-:Y:S01]  /*4110*/  UISETP.NE.AND UP0, UPT, UR29, 0x2, UPT ;  /* 0x000000021d00788c */ /* 0x000fe2000bf05270 */
[----:B------:R-:W-:Y:S01]  /*4120*/  IMAD.U32 R5, RZ, RZ, UR37 ;  /* 0x00000025ff057e24 */ /* 0x000fe2000f8e00ff */
[----:B------:R-:W-:Y:S01]  /*4130*/  UIADD3 UR10, UR37, UR10, URZ ;  /* 0x0000000a250a7290 */ /* 0x000fe2000fffe03f */
[----:B------:R-:W-:Y:S01]  /*4140*/  BAR.SYNC.DEFER_BLOCKING 0x0 ;  /* 0x0000000000007b1d */ /* 0x000fe20000010000 */
[----:B------:R-:W-:Y:S01]  /*4150*/  LEA R5, P0, R4, R108, 0x6 ;  /* 0x0000006c04057211 */ /* 0x000fe200078030ff */
[----:B------:R-:W-:-:S03]  /*4160*/  UIMAD.WIDE.U32 UR36, UR6, 0x40, URZ ;  /* 0x00000040062478a5 */ /* 0x000fc6000f8e003f */
[----:B------:R-:W-:Y:S01]  /*4170*/  IMAD.U32 R3, RZ, RZ, UR10 ;  /* 0x0000000aff037e24 */ /* 0x000fe2000f8e00ff */
[----:B------:R-:W-:Y:S02]  /*4180*/  ULDC.64 UR10, c[0x0][0x220] ;  /* 0x00008800000a7ab9 */ /* 0x000fe40000000a00 */
[C---:B------:R-:W-:Y:S02]  /*4190*/  LEA R6, P1, R5.reuse, UR10, 0x1 ;  /* 0x0000000a05067c11 */ /* 0x040fe4000f8208ff */
[----:B------:R-:W-:Y:S01]  /*41a0*/  LEA.HI.X R4, R4, R125, R3, 0x6, P0 ;  /* 0x0000007d04047211 */ /* 0x000fe200000f3403 */
[----:B------:R-:W-:Y:S01]  /*41b0*/  IMAD.U32 R3, RZ, RZ, UR4 ;  /* 0x00000004ff037e24 */ /* 0x000fe2000f8e00ff */
[----:B------:R-:W-:Y:S01]  /*41c0*/  IADD3 R8, P0, R6, UR36, RZ ;  /* 0x0000002406087c10 */ /* 0x000fe2000ff1e0ff */
[----:B------:R-:W-:Y:S01]  /*41d0*/  UIADD3 UR4, UR29, -0x2, URZ ;  /* 0xfffffffe1d047890 */ /* 0x000fe2000fffe03f */
[----:B------:R-:W-:-:S04]  /*41e0*/  LEA.HI.X R7, R5, UR11, R4, 0x1, P1 ;  /* 0x0000000b05077c11 */ /* 0x000fc800088f0c04 */
[----:B------:R-:W-:Y:S02]  /*41f0*/  IADD3.X R9, R7, UR37, R3, P0, !PT ;  /* 0x0000002507097c10 */ /* 0x000fe400087fe403 */
[----:B------:R-:W1:Y:S01]  /*4200*/  S2R R3, SR_TID.X ;  /* 0x0000000000037919 */ /* 0x000e620000002100 */
        /* <DEDUP_REMOVED lines=10> */
[----:B------:R-:W4:Y:S01]  /*42b0*/  LDSM.16.M88.4 R20, [R119+0x3400] ;  /* 0x003400007714783b */ /* 0x000f220000000200 */
[----:B-1----:R-:W-:-:S03]  /*42c0*/  IMAD.SHL.U32 R3, R3, 0x2, RZ ;  /* 0x0000000203037824 */ /* 0x002fc600078e00ff */
[----:B------:R-:W1:Y:S04]  /*42d0*/  LDSM.16.M88.4 R12, [R119+0x3800] ;  /* 0x00380000770c783b */ /* 0x000e680000000200 */
[----:B------:R-:W2:Y:S04]  /*42e0*/  LDSM.16.M88.4 R28, [R119+0x3000] ;  /* 0x00300000771c783b */ /* 0x000ea80000000200 */
[----:B------:R-:W3:Y:S04]  /*42f0*/  LDSM.16.M88.4 R100, [R119+0x3c00] ;  /* 0x003c00007764783b */ /* 0x000ee80000000200 */
[----:B------:R-:W-:Y:S04]  /*4300*/  LDSM.16.M88.4 R92, [R118] ;  /* 0x00000000765c783b */ /* 0x000fe80000000200 */
[----:B------:R-:W5:Y:S04]  /*4310*/  LDSM.16.M88.4 R88, [R116+0x3400] ;  /* 0x003400007458783b */ /* 0x000f680000000200 */
[----:B------:R-:W5:Y:S04]  /*4320*/  LDSM.16.M88.4 R32, [R116+0x3800] ;  /* 0x003800007420783b */ /* 0x000f680000000200 */
[----:B------:R-:W5:Y:S04]  /*4330*/  LDSM.16.M88.4 R104, [R116+0x3000] ;  /* 0x003000007468783b */ /* 0x000f680000000200 */
[----:B------:R-:W0:Y:S01]  /*4340*/  LDGDEPBAR ;  /* 0x00000000000079af */ /* 0x000e220000000000 */
[C---:B----4-:R-:W-:Y:S06]  /*4350*/  HMMA.16816.F32.BF16 R24, R96.reuse, R20, RZ ;  /* 0x000000146018723c */ /* 0x050fec00000418ff */
[C---:B-1----:R-:W-:Y:S06]  /*4360*/  HMMA.16816.F32.BF16 R16, R96.reuse, R12, RZ ;  /* 0x0000000c6010723c */ /* 0x042fec00000418ff */
[C---:B------:R-:W-:Y:S06]  /*4370*/  HMMA.16816.F32.BF16 R20, R96.reuse, R22, RZ ;  /* 0x000000166014723c */ /* 0x040fec00000418ff */
[C---:B------:R-:W-:Y:S06]  /*4380*/  HMMA.16816.F32.BF16 R12, R96.reuse, R14, RZ ;  /* 0x0000000e600c723c */ /* 0x040fec00000418ff */
[C---:B--2---:R-:W-:Y:S06]  /*4390*/  HMMA.16816.F32.BF16 R4, R96.reuse, R28, RZ ;  /* 0x0000001c6004723c */ /* 0x044fec00000418ff */
[C---:B------:R-:W-:Y:S06]  /*43a0*/  HMMA.16816.F32.BF16 R28, R96.reuse, R30, RZ ;  /* 0x0000001e601c723c */ /* 0x040fec00000418ff */
[C---:B---3--:R-:W-:Y:S06]  /*43b0*/  HMMA.16816.F32.BF16 R8, R96.reuse, R100, RZ ;  /* 0x000000646008723c */ /* 0x048fec00000418ff */
[----:B------:R-:W-:Y:S01]  /*43c0*/  HMMA.16816.F32.BF16 R96, R96, R102, RZ ;  /* 0x000000666060723c */ /* 0x000fe200000418ff */
[----:B------:R-:W1:Y:S05]  /*43d0*/  LDSM.16.M88.4 R100, [R116+0x3c00] ;  /* 0x003c00007464783b */ /* 0x000e6a0000000200 */
[C---:B-----5:R-:W-:Y:S06]  /*43e0*/  HMMA.16816.F32.BF16 R24, R92.reuse, R88, R24 ;  /* 0x000000585c18723c */ /* 0x060fec0000041818 */
[C---:B------:R-:W-:Y:S01]  /*43f0*/  HMMA.16816.F32.BF16 R20, R92.reuse, R90, R20 ;  /* 0x0000005a5c14723c */ /* 0x040fe20000041814 */
[----:B------:R-:W-:Y:S05]  /*4400*/  LDSM.16.M88.4 R88, [R120+0x1000] ;  /* 0x001000007858783b */ /* 0x000fea0000000200 */
[C---:B------:R-:W-:Y:S06]  /*4410*/  HMMA.16816.F32.BF16 R16, R92.reuse, R32, R16 ;  /* 0x000000205c10723c */ /* 0x040fec0000041810 */
[C---:B------:R-:W-:Y:S01]  /*4420*/  HMMA.16816.F32.BF16 R12, R92.reuse, R34, R12 ;  /* 0x000000225c0c723c */ /* 0x040fe2000004180c */
[----:B------:R-:W2:Y:S05]  /*4430*/  LDSM.16.M88.4 R32, [R119+0x4000] ;  /* 0x004000007720783b */ /* 0x000eaa0000000200 */
[C---:B------:R-:W-:Y:S06]  /*4440*/  HMMA.16816.F32.BF16 R4, R92.reuse, R104, R4 ;  /* 0x000000685c04723c */ /* 0x040fec0000041804 */
[C---:B------:R-:W-:Y:S06]  /*4450*/  HMMA.16816.F32.BF16 R28, R92.reuse, R106, R28 ;  /* 0x0000006a5c1c723c */ /* 0x040fec000004181c */
        /* <DEDUP_REMOVED lines=38> */
[----:B------:R-:W-:Y:S05]  /*46c0*/  LDSM.16.M88.4 R92, [R116+0x5000] ;  /* 0x00500000745c783b */ /* 0x000fea0000000200 */
[C---:B--2---:R-:W-:Y:S06]  /*46d0*/  HMMA.16816.F32.BF16 R8, R88.reuse, R32, R8 ;  /* 0x000000205808723c */ /* 0x044fec0000041808 */
[----:B------:R-:W-:Y:S01]  /*46e0*/  HMMA.16816.F32.BF16 R96, R88, R34, R96 ;  /* 0x000000225860723c */ /* 0x000fe20000041860 */
[----:B------:R-:W1:Y:S04]  /*46f0*/  LDSM.16.M88.4 R88, [R118+0x2000] ;  /* 0x002000007658783b */ /* 0x000e680000000200 */
[----:B------:R-:W2:Y:S01]  /*4700*/  LDSM.16.M88.4 R32, [R116+0x5400] ;  /* 0x005400007420783b */ /* 0x000ea20000000200 */
[C---:B-1----:R-:W-:Y:S06]  /*4710*/  HMMA.16816.F32.BF16 R4, R88.reuse, R92, R4 ;  /* 0x0000005c5804723c */ /* 0x042fec0000041804 */
[----:B------:R-:W-:Y:S01]  /*4720*/  HMMA.16816.F32.BF16 R28, R88, R94, R28 ;  /* 0x0000005e581c723c */ /* 0x000fe2000004181c */
[----:B------:R-:W1:Y:S01]  /*4730*/  LDSM.16.M88.4 R92, [R116+0x5800] ;  /* 0x00580000745c783b */ /* 0x000e620000000200 */
[----:B------:R-:W-:-:S04]  /*4740*/  DEPBAR.LE SB0, 0x0 ;  /* 0x000080000000791a */ /* 0x000fc80000000000 */
[C---:B--2---:R-:W-:Y:S06]  /*4750*/  HMMA.16816.F32.BF16 R24, R88.reuse, R32, R24 ;  /* 0x000000205818723c */ /* 0x044fec0000041818 */
[----:B------:R-:W-:Y:S01]  /*4760*/  HMMA.16816.F32.BF16 R20, R88, R34, R20 ;  /* 0x000000225814723c */ /* 0x000fe20000041814 */
[----:B------:R-:W-:Y:S01]  /*4770*/  LOP3.LUT R32, R3, 0x6, RZ, 0xc0, !PT ;  /* 0x0000000603207812 */ /* 0x000fe200078ec0ff */
[----:B------:R-:W-:-:S04]  /*4780*/  IMAD.U32 R3, RZ, RZ, UR4 ;  /* 0x00000004ff037e24 */ /* 0x000fc8000f8e00ff */
[----:B------:R-:W-:Y:S01]  /*4790*/  IMAD R3, R3, 0x40, R32 ;  /* 0x0000004003037824 */ /* 0x000fe200078e0220 */
[C---:B------:R-:W-:Y:S03]  /*47a0*/  HMMA.16816.F32.BF16 R8, R88.reuse, R100, R8 ;  /* 0x000000645808723c */ /* 0x040fe60000041808 */
[C---:B------:R-:W-:Y:S02]  /*47b0*/  VIADD R32, R3.reuse, 0x8 ;  /* 0x0000000803207836 */ /* 0x040fe40000000000 */
[C---:B------:R-:W-:Y:S01]  /*47c0*/  VIADD R33, R3.reuse, 0x1 ;  /* 0x0000000103217836 */ /* 0x040fe20000000000 */
[----:B------:R-:W-:Y:S01]  /*47d0*/  HMMA.16816.F32.BF16 R96, R88, R102, R96 ;  /* 0x000000665860723c */ /* 0x000fe20000041860 */
[----:B------:R-:W-:Y:S01]  /*47e0*/  VIADD R34, R3, 0x10 ;  /* 0x0000001003227836 */ /* 0x000fe20000000000 */
[----:B------:R-:W-:Y:S01]  /*47f0*/  BAR.SYNC.DEFER_BLOCKING 0x0 ;  /* 0x0000000000007b1d */ /* 0x000fe20000010000 */
[----:B------:R-:W-:-:S02]  /*4800*/  ISETP.GE.AND P0, PT, R32, R112, PT ;  /* 0x000000702000720c */ /* 0x000fc40003f06270 */
[-C--:B------:R-:W-:Y:S01]  /*4810*/  ISETP.GE.AND P6, PT, R32, R111.reuse, PT ;  /* 0x0000006f2000720c */ /* 0x080fe20003fc6270 */
[----:B------:R-:W-:Y:S01]  /*4820*/  VIADD R32, R3, 0x9 ;  /* 0x0000000903207836 */ /* 0x000fe20000000000 */
[CC--:B------:R-:W-:Y:S02]  /*4830*/  ISETP.GE.AND P1, PT, R33.reuse, R112.reuse, PT ;  /* 0x000000702100720c */ /* 0x0c0fe40003f26270 */
[-C--:B------:R-:W-:Y:S01]  /*4840*/  ISETP.GE.AND P3, PT, R33, R111.reuse, PT ;  /* 0x0000006f2100720c */ /* 0x080fe20003f66270 */
[----:B------:R-:W-:Y:S01]  /*4850*/  VIADD R33, R3, 0x11 ;  /* 0x0000001103217836 */ /* 0x000fe20000000000 */
[C---:B------:R-:W-:Y:S02]  /*4860*/  ISETP.GE.AND P2, PT, R32.reuse, R112, PT ;  /* 0x000000702000720c */ /* 0x040fe40003f46270 */
[----:B------:R-:W-:Y:S02]  /*4870*/  ISETP.GE.AND P5, PT, R32, R111, PT ;  /* 0x0000006f2000720c */ /* 0x000fe40003fa6270 */
[----:B------:R-:W-:Y:S01]  /*4880*/  FSEL R32, R5, -INF , !P1 ;  /* 0xff80000005207808 */ /* 0x000fe20004800000 */
[----:B-1----:R-:W-:Y:S01]  /*4890*/  HMMA.16816.F32.BF16 R16, R88, R92, R16 ;  /* 0x0000005c5810723c */ /* 0x002fe20000041810 */
[----:B------:R-:W-:-:S02]  /*48a0*/  FSEL R5, R7, -INF , !P3 ;  /* 0xff80000007057808 */ /* 0x000fc40005800000 */
[----:B------:R-:W-:Y:S02]  /*48b0*/  FSEL R28, R28, -INF , !P0 ;  /* 0xff8000001c1c7808 */ /* 0x000fe40004000000 */
[CC--:B------:R-:W-:Y:S01]  /*48c0*/  ISETP.GE.AND P3, PT, R33.reuse, R112.reuse, PT ;  /* 0x000000702100720c */ /* 0x0c0fe20003f66270 */
[----:B------:R-:W-:Y:S01]  /*48d0*/  HMMA.16816.F32.BF16 R12, R88, R94, R12 ;  /* 0x0000005e580c723c */ /* 0x000fe2000004180c */
[-C--:B------:R-:W-:Y:S01]  /*48e0*/  ISETP.GE.AND P0, PT, R33, R111.reuse, PT ;  /* 0x0000006f2100720c */ /* 0x080fe20003f06270 */
[C---:B------:R-:W-:Y:S01]  /*48f0*/  VIADD R33, R3.reuse, 0x19 ;  /* 0x0000001903217836 */ /* 0x040fe20000000000 */
[----:B------:R-:W-:Y:S02]  /*4900*/  ISETP.GE.AND P4, PT, R34, R112, PT ;  /* 0x000000702200720c */ /* 0x000fe40003f86270 */
[----:B------:R-:W-:Y:S02]  /*4910*/  FSEL R7, R30, -INF , !P6 ;  /* 0xff8000001e077808 */ /* 0x000fe40007000000 */
[----:B------:R-:W-:Y:S01]  /*4920*/  FSEL R144, R24, -INF , !P4 ;  /* 0xff80000018907808 */ /* 0x000fe20006000000 */
[----:B------:R-:W-:Y:S01]  /*4930*/  VIADD R24, R3, 0x28 ;  /* 0x0000002803187836 */ /* 0x000fe20000000000 */
[----:B------:R-:W-:-:S02]  /*4940*/  ISETP.GE.AND P4, PT, R33, R111, PT ;  /* 0x0000006f2100720c */ /* 0x000fc40003f86270 */
[----:B------:R-:W-:Y:S01]  /*4950*/  FSEL R30, R29, -INF , !P2 ;  /* 0xff8000001d1e7808 */ /* 0x000fe20005000000 */
[----:B------:R-:W-:Y:S01]  /*4960*/  VIADD R29, R3, 0x20 ;  /* 0x00000020031d7836 */ /* 0x000fe20000000000 */
[----:B------:R-:W-:Y:S02]  /*4970*/  FSEL R149, R23, -INF , !P4 ;  /* 0xff80000017957808 */ /* 0x000fe40006000000 */
[C---:B------:R-:W-:Y:S02]  /*4980*/  ISETP.GE.AND P4, PT, R3.reuse, R112, PT ;  /* 0x000000700300720c */ /* 0x040fe40003f86270 */
[----:B------:R-:W-:Y:S01]  /*4990*/  ISETP.GE.AND P1, PT, R34, R111, PT ;  /* 0x0000006f2200720c */ /* 0x000fe20003f26270 */
[C---:B------:R-:W-:Y:S01]  /*49a0*/  VIADD R34, R3.reuse, 0x18 ;  /* 0x0000001803227836 */ /* 0x040fe20000000000 */
[----:B------:R-:W-:Y:S02]  /*49b0*/  FSEL R4, R4, -INF , !P4 ;  /* 0xff80000004047808 */ /* 0x000fe40006000000 */
[----:B------:R-:W-:Y:S01]  /*49c0*/  FSEL R139, R26, -INF , !P1 ;  /* 0xff8000001a8b7808 */ /* 0x000fe20004800000 */
[----:B------:R-:W-:Y:S01]  /*49d0*/  VIADD R26, R3, 0x21 ;  /* 0x00000021031a7836 */ /* 0x000fe20000000000 */
[----:B------:R-:W-:-:S02]  /*49e0*/  FSEL R146, R25, -INF , !P3 ;  /* 0xff80000019927808 */ /* 0x000fc40005800000 */
[C---:B------:R-:W-:Y:S02]  /*49f0*/  ISETP.GE.AND P3, PT, R29.reuse, R111, PT ;  /* 0x0000006f1d00720c */ /* 0x040fe40003f66270 */
[----:B------:R-:W-:Y:S02]  /*4a00*/  ISETP.GE.AND P1, PT, R29, R112, PT ;  /* 0x000000701d00720c */ /* 0x000fe40003f26270 */
[----:B------:R-:W-:Y:S02]  /*4a10*/  FMNMX.FTZ R23, R2, R4, !PT ;  /* 0x0000000402177209 */ /* 0x000fe40007810000 */
[----:B------:R-:W-:Y:S02]  /*4a20*/  FSEL R31, R31, -INF , !P5 ;  /* 0xff8000001f1f7808 */ /* 0x000fe40006800000 */
[----:B------:R-:W-:Y:S02]  /*4a30*/  ISETP.GE.AND P5, PT, R33, R112, PT ;  /* 0x000000702100720c */ /* 0x000fe40003fa6270 */
[----:B------:R-:W-:-:S02]  /*4a40*/  FSEL R145, R27, -INF , !P0 ;  /* 0xff8000001b917808 */ /* 0x000fc40004000000 */
[----:B------:R-:W-:Y:S02]  /*4a50*/  FSEL R101, R18, -INF , !P3 ;  /* 0xff80000012657808 */ /* 0x000fe40005800000 */
[----:B------:R-:W-:Y:S02]  /*4a60*/  ISETP.GE.AND P0, PT, R26, R112, PT ;  /* 0x000000701a00720c */ /* 0x000fe40003f06270 */
[C---:B------:R-:W-:Y:S02]  /*4a70*/  ISETP.GE.AND P3, PT, R3.reuse, R111, PT ;  /* 0x0000006f0300720c */ /* 0x040fe40003f66270 */
[----:B------:R-:W-:Y:S01]  /*4a80*/  FSEL R100, R16, -INF , !P1 ;  /* 0xff80000010647808 */ /* 0x000fe20004800000 */
[----:B------:R-:W-:Y:S01]  /*4a90*/  VIADD R16, R3, 0x30 ;  /* 0x0000003003107836 */ /* 0x000fe20000000000 */
[----:B------:R-:W-:Y:S02]  /*4aa0*/  FMNMX.FTZ R23, R32, R23, !PT ;  /* 0x0000001720177209 */ /* 0x000fe40007810000 */
[----:B------:R-:W-:-:S02]  /*4ab0*/  FSEL R150, R21, -INF , !P5 ;  /* 0xff80000015967808 */ /* 0x000fc40006800000 */
[----:B------:R-:W-:Y:S01]  /*4ac0*/  FSEL R21, R6, -INF , !P3 ;  /* 0xff80000006157808 */ /* 0x000fe20005800000 */
[----:B------:R-:W-:Y:S01]  /*4ad0*/  VIADD R6, R3, 0x31 ;  /* 0x0000003103067836 */ /* 0x000fe20000000000 */
[----:B------:R-:W-:Y:S02]  /*4ae0*/  FSEL R104, R17, -INF , !P0 ;  /* 0xff80000011687808 */ /* 0x000fe40004000000 */
[----:B------:R-:W-:Y:S02]  /*4af0*/  FMNMX.FTZ R17, R28, R23, !PT ;  /* 0x000000171c117209 */ /* 0x000fe40007810000 */
[C---:B------:R-:W-:Y:S02]  /*4b00*/  ISETP.GE.AND P0, PT, R16.reuse, R112, PT ;  /* 0x000000701000720c */ /* 0x040fe40003f06270 */
[----:B------:R-:W-:Y:S02]  /*4b10*/  ISETP.GE.AND P3, PT, R16, R111, PT ;  /* 0x0000006f1000720c */ /* 0x000fe40003f66270 */
[----:B------:R-:W-:-:S02]  /*4b20*/  FMNMX.FTZ R16, R0, R21, !PT ;  /* 0x0000001500107209 */ /* 0x000fc40007810000 */
[----:B------:R-:W-:Y:S02]  /*4b30*/  FMNMX.FTZ R17, R30, R17, !PT ;  /* 0x000000111e117209 */ /* 0x000fe40007810000 */
[----:B------:R-:W-:Y:S02]  /*4b40*/  FMNMX.FTZ R16, R5, R16, !PT ;  /* 0x0000001005107209 */ /* 0x000fe40007810000 */
[----:B------:R-:W-:Y:S02]  /*4b50*/  ISETP.GE.AND P6, PT, R34, R112, PT ;  /* 0x000000702200720c */ /* 0x000fe40003fc6270 */
[----:B------:R-:W-:Y:S02]  /*4b60*/  FMNMX.FTZ R17, R144, R17, !PT ;  /* 0x0000001190117209 */ /* 0x000fe40007810000 */
[----:B------:R-:W-:Y:S02]  /*4b70*/  FMNMX.FTZ R16, R7, R16, !PT ;  /* 0x0000001007107209 */ /* 0x000fe40007810000 */
[----:B------:R-:W-:Y:S01]  /*4b80*/  FSEL R148, R20, -INF , !P6 ;  /* 0xff80000014947808 */ /* 0x000fe20007000000 */
[----:B------:R-:W-:Y:S01]  /*4b90*/  VIADD R20, R3, 0x29 ;  /* 0x0000002903147836 */ /* 0x000fe20000000000 */
[----:B------:R-:W-:-:S02]  /*4ba0*/  FMNMX.FTZ R17, R146, R17, !PT ;  /* 0x0000001192117209 */ /* 0x000fc40007810000 */
[----:B------:R-:W-:Y:S02]  /*4bb0*/  FMNMX.FTZ R16, R31, R16, !PT ;  /* 0x000000101f107209 */ /* 0x000fe40007810000 */
[----:B------:R-:W-:Y:S02]  /*4bc0*/  FMNMX.FTZ R17, R148, R17, !PT ;  /* 0x0000001194117209 */ /* 0x000fe40007810000 */
[----:B------:R-:W-:Y:S02]  /*4bd0*/  ISETP.GE.AND P2, PT, R34, R111, PT ;  /* 0x0000006f2200720c */ /* 0x000fe40003f46270 */
[----:B------:R-:W-:Y:S02]  /*4be0*/  FMNMX.FTZ R16, R139, R16, !PT ;  /* 0x000000108b107209 */ /* 0x000fe40007810000 */
[----:B------:R-:W-:Y:S02]  /*4bf0*/  FMNMX.FTZ R17, R150, R17, !PT ;  /* 0x0000001196117209 */ /* 0x000fe40007810000 */
[----:B------:R-:W-:-:S02]  /*4c00*/  FSEL R147, R22, -INF , !P2 ;  /* 0xff80000016937808 */ /* 0x000fc40005000000 */
[----:B------:R-:W-:Y:S02]  /*4c10*/  ISETP.GE.AND P6, PT, R26, R111, PT ;  /* 0x0000006f1a00720c */ /* 0x000fe40003fc6270 */
[----:B------:R-:W-:Y:S02]  /*4c20*/  ISETP.GE.AND P2, PT, R24, R112, PT ;  /* 0x000000701800720c */ /* 0x000fe40003f46270 */
[----:B------:R-:W-:Y:S02]  /*4c30*/  FMNMX.FTZ R16, R145, R16, !PT ;  /* 0x0000001091107209 */ /* 0x000fe40007810000 */
[----:B------:R-:W-:Y:S02]  /*4c40*/  FMNMX.FTZ R17, R100, R17, !PT ;  /* 0x0000001164117209 */ /* 0x000fe40007810000 */
[----:B------:R-:W-:Y:S02]  /*4c50*/  FSEL R103, R19, -INF , !P6 ;  /* 0xff80000013677808 */ /* 0x000fe40007000000 */
[----:B------:R-:W-:-:S02]  /*4c60*/  FSEL R102, R12, -INF , !P2 ;  /* 0xff8000000c667808 */ /* 0x000fc40005000000 */
[----:B------:R-:W-:Y:S02]  /*4c70*/  FMNMX.FTZ R16, R147, R16, !PT ;  /* 0x0000001093107209 */ /* 0x000fe40007810000 */
[-C--:B------:R-:W-:Y:S02]  /*4c80*/  ISETP.GE.AND P1, PT, R20, R112.reuse, PT ;  /* 0x000000701400720c */ /* 0x080fe40003f26270 */
[C---:B------:R-:W-:Y:S02]  /*4c90*/  ISETP.GE.AND P6, PT, R6.reuse, R112, PT ;  /* 0x000000700600720c */ /* 0x040fe40003fc6270 */
[----:B------:R-:W-:Y:S01]  /*4ca0*/  ISETP.GE.AND P2, PT, R6, R111, PT ;  /* 0x0000006f0600720c */ /* 0x000fe20003f46270 */
[C---:B------:R-:W-:Y:S01]  /*4cb0*/  VIADD R6, R3.reuse, 0x38 ;  /* 0x0000003803067836 */ /* 0x040fe20000000000 */
[----:B------:R-:W-:Y:S01]  /*4cc0*/  FMNMX.FTZ R17, R104, R17, !PT ;  /* 0x0000001168117209 */ /* 0x000fe20007810000 */
[----:B------:R-:W-:Y:S01]  /*4cd0*/  VIADD R3, R3, 0x39 ;  /* 0x0000003903037836 */ /* 0x000fe20000000000 */
[----:B------:R-:W-:-:S02]  /*4ce0*/  ISETP.GE.AND P5, PT, R24, R111, PT ;  /* 0x0000006f1800720c */ /* 0x000fc40003fa6270 */
[----:B------:R-:W-:Y:S02]  /*4cf0*/  ISETP.GE.AND P4, PT, R20, R111, PT ;  /* 0x0000006f1400720c */ /* 0x000fe40003f86270 */
[----:B------:R-:W-:Y:S02]  /*4d00*/  FMNMX.FTZ R16, R149, R16, !PT ;  /* 0x0000001095107209 */ /* 0x000fe40007810000 */
[----:B------:R-:W-:Y:S02]  /*4d10*/  FSEL R106, R13, -INF , !P1 ;  /* 0xff8000000d6a7808 */ /* 0x000fe40004800000 */
[----:B------:R-:W-:Y:S02]  /*4d20*/  FMNMX.FTZ R17, R102, R17, !PT ;  /* 0x0000001166117209 */ /* 0x000fe40007810000 */
[----:B------:R-:W-:Y:S02]  /*4d30*/  FSEL R105, R14, -INF , !P5 ;  /* 0xff8000000e697808 */ /* 0x000fe40006800000 */
[----:B------:R-:W-:-:S02]  /*4d40*/  FSEL R107, R15, -INF , !P4 ;  /* 0xff8000000f6b7808 */ /* 0x000fc40006000000 */
[-C--:B------:R-:W-:Y:S02]  /*4d50*/  ISETP.GE.AND P5, PT, R6, R112.reuse, PT ;  /* 0x000000700600720c */ /* 0x080fe40003fa6270 */
[----:B------:R-:W-:Y:S02]  /*4d60*/  ISETP.GE.AND P4, PT, R3, R112, PT ;  /* 0x000000700300720c */ /* 0x000fe40003f86270 */
[----:B------:R-:W-:Y:S02]  /*4d70*/  FMNMX.FTZ R16, R101, R16, !PT ;  /* 0x0000001065107209 */ /* 0x000fe40007810000 */
[----:B------:R-:W-:Y:S02]  /*4d80*/  FSEL R112, R8, -INF , !P0 ;  /* 0xff80000008707808 */ /* 0x000fe40004000000 */
[----:B------:R-:W-:Y:S02]  /*4d90*/  FMNMX.FTZ R17, R106, R17, !PT ;  /* 0x000000116a117209 */ /* 0x000fe40007810000 */
[----:B------:R-:W-:-:S02]  /*4da0*/  FSEL R92, R11, -INF , !P2 ;  /* 0xff8000000b5c7808 */ /* 0x000fc40005000000 */
[----:B------:R-:W-:Y:S02]  /*4db0*/  PLOP3.LUT P2, PT, PT, PT, UP0, 0x80, 0x0 ;  /* 0x000000000000781c */ /* 0x000fe40003f4f008 */
[-C--:B------:R-:W-:Y:S02]  /*4dc0*/  ISETP.GE.AND P1, PT, R6, R111.reuse, PT ;  /* 0x0000006f0600720c */ /* 0x080fe40003f26270 */
[----:B------:R-:W-:Y:S02]  /*4dd0*/  ISETP.GE.AND P0, PT, R3, R111, PT ;  /* 0x0000006f0300720c */ /* 0x000fe40003f06270 */
[----:B------:R-:W-:Y:S02]  /*4de0*/  FMNMX.FTZ R16, R103, R16, !PT ;  /* 0x0000001067107209 */ /* 0x000fe40007810000 */
[----:B------:R-:W-:Y:S02]  /*4df0*/  FSEL R111, R9, -INF , !P6 ;  /* 0xff800000096f7808 */ /* 0x000fe40007000000 */
[----:B------:R-:W-:-:S02]  /*4e00*/  FMNMX.FTZ R6, R112, R17, !PT ;  /* 0x0000001170067209 */ /* 0x000fc40007810000 */
[----:B------:R-:W-:Y:S02]  /*4e10*/  FMNMX.FTZ R16, R105, R16, !PT ;  /* 0x0000001069107209 */ /* 0x000fe40007810000 */
[----:B------:R-:W-:Y:S02]  /*4e20*/  FSEL R113, R96, -INF , !P5 ;  /* 0xff80000060717808 */ /* 0x000fe40006800000 */
[----:B------:R-:W-:Y:S02]  /*4e30*/  FMNMX.FTZ R8, R111, R6, !PT ;  /* 0x000000066f087209 */ /* 0x000fe40007810000 */
[----:B------:R-:W-:Y:S02]  /*4e40*/  FSEL R89, R10, -INF , !P3 ;  /* 0xff8000000a597808 */ /* 0x000fe40005800000 */
[----:B------:R-:W-:Y:S02]  /*4e50*/  FMNMX.FTZ R6, R107, R16, !PT ;  /* 0x000000106b067209 */ /* 0x000fe40007810000 */
[----:B------:R-:W-:-:S02]  /*4e60*/  FSEL R114, R97, -INF , !P4 ;  /* 0xff80000061727808 */ /* 0x000fc40006000000 */
[----:B------:R-:W-:Y:S02]  /*4e70*/  FMNMX.FTZ R3, R113, R8, !PT ;  /* 0x0000000871037209 */ /* 0x000fe40007810000 */
[----:B------:R-:W-:Y:S02]  /*4e80*/  FMNMX.FTZ R11, R89, R6, !PT ;  /* 0x00000006590b7209 */ /* 0x000fe40007810000 */
[----:B------:R-:W-:Y:S02]  /*4e90*/  FSEL R90, R98, -INF , !P1 ;  /* 0xff800000625a7808 */ /* 0x000fe40004800000 */
[----:B------:R-:W-:Y:S01]  /*4ea0*/  FMNMX.FTZ R6, R114, R3, !PT ;  /* 0x0000000372067209 */ /* 0x000fe20007810000 */
[----:B------:R-:W-:Y:S06]  /*4eb0*/  @!P2 BRA `(.L_x_881) ;  /* 0x000000000068a947 */ /* 0x000fec0003800000 */
        /* <DEDUP_REMOVED lines=8> */
[----:B------:R-:W-:Y:S01]  /*4f40*/  LEA R9, P1, R9, R122, 0x6 ;  /* 0x0000007a09097211 */ /* 0x000fe200078230ff */
[----:B------:R-:W-:-:S03]  /*4f50*/  ULDC.64 UR8, c[0x0][0x218] ;  /* 0x0000860000087ab9 */ /* 0x000fc60000000a00 */
[----:B------:R-:W-:Y:S01]  /*4f60*/  IMAD.U32 R3, RZ, RZ, UR4 ;  /* 0x00000004ff037e24 */ /* 0x000fe2000f8e00ff */
[----:B------:R-:W-:-:S04]  /*4f70*/  LEA R12, P2, R9, UR8, 0x1 ;  /* 0x00000008090c7c11 */ /* 0x000fc8000f8408ff */
[----:B------:R-:W-:Y:S02]  /*4f80*/  LEA.HI.X R8, R8, R127, R3, 0x6, P1 ;  /* 0x0000007f08087211 */ /* 0x000fe400008f3403 */
[----:B------:R-:W-:Y:S02]  /*4f90*/  IADD3 R14, P1, R12, UR25, RZ ;  /* 0x000000190c0e7c10 */ /* 0x000fe4000ff3e0ff */
[----:B------:R-:W-:-:S04]  /*4fa0*/  LEA.HI.X R13, R9, UR9, R8, 0x1, P2 ;  /* 0x00000009090d7c11 */ /* 0x000fc800090f0c08 */
        /* <DEDUP_REMOVED lines=11> */
.L_x_881:
[----:B------:R-:W-:Y:S01]  /*5060*/  FMNMX.FTZ R11, R92, R11, !PT ;  /* 0x0000000b5c0b7209 */ /* 0x000fe20007810000 */
[----:B------:R-:W2:Y:S01]  /*5070*/  SHFL.BFLY PT, R9, R6, 0x2, 0x1f ;  /* 0x0c401f0006097f89 */ /* 0x000ea200000e0000 */
[----:B------:R-:W-:Y:S01]  /*5080*/  FSEL R91, R99, -INF , !P0 ;  /* 0xff800000635b7808 */ /* 0x000fe20004000000 */
[----:B------:R-:W-:Y:S01]  /*5090*/  IMAD.WIDE.U32 R96, R85, -0x326172a9, RZ ;  /* 0xcd9e8d5755607825 */ /* 0x000fe200078e00ff */
[----:B------:R-:W-:Y:S01]  /*50a0*/  FMNMX.FTZ R8, R90, R11, !PT ;  /* 0x0000000b5a087209 */ /* 0x000fe20007810000 */
[----:B------:R-:W-:Y:S01]  /*50b0*/  USHF.L.U32 UR4, UR34, 0x1, URZ ;  /* 0x0000000122047899 */ /* 0x000fe2000800063f */
[----:B------:R-:W-:Y:S01]  /*50c0*/  PRMT R94, R110, 0x7054, R110 ;  /* 0x000070546e5e7816 */ /* 0x000fe2000000006e */
[----:B------:R-:W-:Y:S01]  /*50d0*/  IMAD.U32 R3, RZ, RZ, UR33 ;  /* 0x00000021ff037e24 */ /* 0x000fe2000f8e00ff */
[----:B------:R-:W-:Y:S01]  /*50e0*/  FMNMX.FTZ R11, R91, R8, !PT ;  /* 0x000000085b0b7209 */ /* 0x000fe20007810000 */
[----:B------:R-:W-:Y:S01]  /*50f0*/  IMAD.WIDE.U32 R152, R84, -0x2daee0ad, RZ ;  /* 0xd2511f5354987825 */ /* 0x000fe200078e00ff */
[----:B------:R-:W-:Y:S01]  /*5100*/  LOP3.LUT R142, R97, R87, RZ, 0x3c, !PT ;  /* 0x00000057618e7212 */ /* 0x000fe200078e3cff */
[----:B------:R-:W-:-:S02]  /*5110*/  UISETP.GE.AND UP0, UPT, UR29, 0x3, UPT ;  /* 0x000000031d00788c */ /* 0x000fc4000bf06270 */
[----:B------:R-:W3:Y:S01]  /*5120*/  SHFL.BFLY PT, R8, R11, 0x2, 0x1f ;  /* 0x0c401f000b087f89 */ /* 0x000ee200000e0000 */
[----:B------:R-:W-:Y:S01]  /*5130*/  LOP3.LUT R3, R153, UR4, R3, 0x96, !PT ;  /* 0x0000000499037c12 */ /* 0x000fe2000f8e9603 */
[----:B------:R-:W-:Y:S01]  /*5140*/  IMAD.WIDE.U32 R142, R142, -0x2daee0ad, RZ ;  /* 0xd2511f538e8e7825 */ /* 0x000fe200078e00ff */
[----:B------:R-:W-:-:S03]  /*5150*/  UIADD3 UR4, UR4, 0x1, URZ ;  /* 0x0000000104047890 */ /* 0x000fc6000fffe03f */
[----:B-1----:R-:W-:Y:S01]  /*5160*/  IMAD.WIDE.U32 R12, R3, -0x326172a9, RZ ;  /* 0xcd9e8d57030c7825 */ /* 0x002fe200078e00ff */
[----:B------:R-:W-:Y:S02]  /*5170*/  LOP3.LUT R140, R143, UR19, R152, 0x96, !PT ;  /* 0x000000138f8c7c12 */ /* 0x000fe4000f8e9698 */
[----:B------:R-:W-:Y:S01]  /*5180*/  @UP0 UIADD3 UR29, UR29, -0x3, URZ ;  /* 0xfffffffd1d1d0890 */ /* 0x000fe2000fffe03f */
[----:B--2---:R-:W-:Y:S02]  /*5190*/  FMNMX.FTZ R9, R6, R9, !PT ;  /* 0x0000000906097209 */ /* 0x004fe40007810000 */
[----:B------:R-:W-:Y:S01]  /*51a0*/  IMAD.WIDE.U32 R140, R140, -0x326172a9, RZ ;  /* 0xcd9e8d578c8c7825 */ /* 0x000fe200078e00ff */
[----:B------:R-:W-:Y:S02]  /*51b0*/  LOP3.LUT R6, R13, UR20, R96, 0x96, !PT ;  /* 0x000000140d067c12 */ /* 0x000fe4000f8e9660 */
[----:B------:R-:W1:Y:S02]  /*51c0*/  SHFL.BFLY PT, R88, R9, 0x1, 0x1f ;  /* 0x0c201f0009587f89 */ /* 0x000e6400000e0000 */
[----:B------:R-:W-:Y:S01]  /*51d0*/  LOP3.LUT R3, R141, UR18, R12, 0x96, !PT ;  /* 0x000000128d037c12 */ /* 0x000fe2000f8e960c */
[----:B------:R-:W-:Y:S01]  /*51e0*/  IMAD.WIDE.U32 R14, R6, -0x2daee0ad, RZ ;  /* 0xd2511f53060e7825 */ /* 0x000fe200078e00ff */
[----:B---3--:R-:W-:-:S03]  /*51f0*/  FMNMX.FTZ R8, R11, R8, !PT ;  /* 0x000000080b087209 */ /* 0x008fc60007810000 */
[----:B------:R-:W-:Y:S01]  /*5200*/  IMAD.WIDE.U32 R10, R3, -0x2daee0ad, RZ ;  /* 0xd2511f53030a7825 */ /* 0x000fe200078e00ff */
[----:B------:R-:W-:-:S04]  /*5210*/  LOP3.LUT R3, R15, UR17, R142, 0x96, !PT ;  /* 0x000000110f037c12 */ /* 0x000fc8000f8e968e */
[----:B------:R-:W-:Y:S01]  /*5220*/  LOP3.LUT R14, R11, UR15, R14, 0x96, !PT ;  /* 0x0000000f0b0e7c12 */ /* 0x000fe2000f8e960e */
[----:B------:R-:W-:Y:S02]  /*5230*/  IMAD.WIDE.U32 R98, R3, -0x326172a9, RZ ;  /* 0xcd9e8d5703627825 */ /* 0x000fe400078e00ff */
[----:B------:R-:W2:Y:S02]  /*5240*/  SHFL.BFLY PT, R3, R8, 0x1, 0x1f ;  /* 0x0c201f0008037f89 */ /* 0x000ea400000e0000 */
[----:B------:R-:W-:Y:S01]  /*5250*/  IMAD.WIDE.U32 R14, R14, -0x326172a9, RZ ;  /* 0xcd9e8d570e0e7825 */ /* 0x000fe200078e00ff */
[----:B------:R-:W-:-:S04]  /*5260*/  LOP3.LUT R6, R99, UR16, R140, 0x96, !PT ;  /* 0x0000001063067c12 */ /* 0x000fc8000f8e968c */
[----:B------:R-:W-:Y:S01]  /*5270*/  LOP3.LUT R98, R15, UR14, R98, 0x96, !PT ;  /* 0x0000000e0f627c12 */ /* 0x000fe2000f8e9662 */
[----:B------:R-:W-:Y:S01]  /*5280*/  IMAD.WIDE.U32 R12, R6, -0x2daee0ad, RZ ;  /* 0xd2511f53060c7825 */ /* 0x000fe200078e00ff */
[----:B-1----:R-:W-:-:S03]  /*5290*/  FMNMX.FTZ R88, R9, R88, !PT ;  /* 0x0000005809587209 */ /* 0x002fc60007810000 */
[----:B------:R-:W-:Y:S01]  /*52a0*/  IMAD.WIDE.U32 R98, R98, -0x2daee0ad, RZ ;  /* 0xd2511f5362627825 */ /* 0x000fe200078e00ff */
[----:B------:R-:W-:-:S03]  /*52b0*/  FSETP.NEU.FTZ.AND P1, PT, R88, -INF , PT ;  /* 0xff8000005800780b */ /* 0x000fc60003f3d000 */
[C---:B------:R-:W-:Y:S01]  /*52c0*/  FMUL.FTZ R115, R88.reuse, UR35 ;  /* 0x0000002358737c20 */ /* 0x040fe20008410000 */
[----:B------:R-:W-:Y:S02]  /*52d0*/  LOP3.LUT R6, R13, UR13, R10, 0x96, !PT ;  /* 0x0000000d0d067c12 */ /* 0x000fe4000f8e960a */
[----:B------:R-:W-:Y:S02]  /*52e0*/  FSEL R9, R88, RZ, P1 ;  /* 0x000000ff58097208 */ /* 0x000fe40000800000 */
[----:B------:R-:W-:Y:S01]  /*52f0*/  LOP3.LUT R10, R99, UR5, R12, 0x96, !PT ;  /* 0x00000005630a7c12 */ /* 0x000fe2000f8e960c */
[----:B------:R-:W-:Y:S01]  /*5300*/  IMAD.WIDE.U32 R12, R6, -0x326172a9, RZ ;  /* 0xcd9e8d57060c7825 */ /* 0x000fe200078e00ff */
[----:B------:R-:W-:Y:S02]  /*5310*/  FSEL R115, R115, RZ, P1 ;  /* 0x000000ff73737208 */ /* 0x000fe40000800000 */
[----:B--2---:R-:W-:Y:S01]  /*5320*/  FMNMX.FTZ R3, R8, R3, !PT ;  /* 0x0000000308037209 */ /* 0x004fe20007810000 */
[----:B------:R-:W-:-:S02]  /*5330*/  FADD.FTZ R8, R2, -R9 ;  /* 0x8000000902087221 */ /* 0x000fc40000010000 */
[----:B------:R-:W-:Y:S01]  /*5340*/  FFMA.FTZ R135, R4, UR35, -R115 ;  /* 0x0000002304877c23 */ /* 0x000fe20008010873 */
[----:B------:R-:W-:Y:S01]  /*5350*/  IMAD.WIDE.U32 R10, R10, -0x326172a9, RZ ;  /* 0xcd9e8d570a0a7825 */ /* 0x000fe200078e00ff */
[----:B------:R-:W-:-:S03]  /*5360*/  FSETP.NEU.FTZ.AND P0, PT, R3, -INF , PT ;  /* 0xff8000000300780b */ /* 0x000fc60003f1d000 */
[--C-:B------:R-:W-:Y:S01]  /*5370*/  FFMA.FTZ R134, R32, UR35, -R115.reuse ;  /* 0x0000002320867c23 */ /* 0x100fe20008010873 */
[----:B------:R-:W-:Y:S01]  /*5380*/  LOP3.LUT R97, R13, UR12, R14, 0x96, !PT ;  /* 0x0000000c0d617c12 */ /* 0x000fe2000f8e960e */
[C---:B------:R-:W-:Y:S01]  /*5390*/  FMUL.FTZ R2, R3.reuse, UR35 ;  /* 0x0000002303027c20 */ /* 0x040fe20008410000 */
[----:B------:R-:W-:Y:S01]  /*53a0*/  FSEL R9, R3, RZ, P0 ;  /* 0x000000ff03097208 */ /* 0x000fe20000000000 */
[----:B------:R-:W-:Y:S01]  /*53b0*/  MUFU.EX2 R135, R135 ;  /* 0x0000008700877308 */ /* 0x000fe20000000800 */
[--C-:B------:R-:W-:Y:S01]  /*53c0*/  FFMA.FTZ R132, R28, UR35, -R115.reuse ;  /* 0x000000231c847c23 */ /* 0x100fe20008010873 */
[----:B------:R-:W-:Y:S01]  /*53d0*/  FFMA.FTZ R93, R30, UR35, -R115 ;  /* 0x000000231e5d7c23 */ /* 0x000fe20008010873 */
[----:B------:R-:W-:Y:S01]  /*53e0*/  FSEL R2, R2, RZ, P0 ;  /* 0x000000ff02027208 */ /* 0x000fe20000000000 */
[----:B------:R-:W-:Y:S01]  /*53f0*/  FADD.FTZ R9, R0, -R9 ;  /* 0x8000000900097221 */ /* 0x000fe20000010000 */
[----:B------:R-:W-:Y:S01]  /*5400*/  LOP3.LUT R0, R11, UR21, R12, 0x96, !PT ;  /* 0x000000150b007c12 */ /* 0x000fe2000f8e960c */
[----:B------:R-:W-:Y:S01]  /*5410*/  FMUL.FTZ R137, R8, UR35 ;  /* 0x0000002308897c20 */ /* 0x000fe20008410000 */
[----:B------:R-:W-:Y:S01]  /*5420*/  FFMA.FTZ R143, R146, UR35, -R115 ;  /* 0x00000023928f7c23 */ /* 0x000fe20008010873 */
[----:B------:R-:W1:Y:S01]  /*5430*/  MUFU.EX2 R134, R134 ;  /* 0x0000008600867308 */ /* 0x000e620000000800 */
[C---:B------:R-:W-:Y:S01]  /*5440*/  LOP3.LUT R13, R0.reuse, 0xffff, RZ, 0xc0, !PT ;  /* 0x0000ffff000d7812 */ /* 0x040fe200078ec0ff */
[--C-:B------:R-:W-:Y:S01]  /*5450*/  FFMA.FTZ R133, R21, UR35, -R2.reuse ;  /* 0x0000002315857c23 */ /* 0x100fe20008010802 */
[----:B------:R-:W-:Y:S01]  /*5460*/  LOP3.LUT R4, R0, 0xff, RZ, 0xc0, !PT ;  /* 0x000000ff00047812 */ /* 0x000fe200078ec0ff */
[--C-:B------:R-:W-:Y:S01]  /*5470*/  FFMA.FTZ R129, R5, UR35, -R2.reuse ;  /* 0x0000002305817c23 */ /* 0x100fe20008010802 */
[----:B------:R-:W-:Y:S01]  /*5480*/  SHF.R.U32.HI R13, RZ, 0x8, R13 ;  /* 0x00000008ff0d7819 */ /* 0x000fe2000001160d */
[----:B------:R-:W-:Y:S01]  /*5490*/  FMUL.FTZ R136, R9, UR35 ;  /* 0x0000002309887c20 */ /* 0x000fe20008410000 */
[--C-:B------:R-:W-:Y:S01]  /*54a0*/  FFMA.FTZ R95, R7, UR35, -R2.reuse ;  /* 0x00000023075f7c23 */ /* 0x100fe20008010802 */
[----:B------:R-:W-:Y:S01]  /*54b0*/  MUFU.EX2 R133, R133 ;  /* 0x0000008500857308 */ /* 0x000fe20000000800 */
[----:B------:R-:W-:Y:S01]  /*54c0*/  PRMT R13, R4, 0x5410, R13 ;  /* 0x00005410040d7816 */ /* 0x000fe2000000000d */
[----:B------:R-:W2:Y:S01]  /*54d0*/  LDSM.16.MT88.4 R20, [R86+0x6000] ;  /* 0x006000005614783b */ /* 0x000ea20000004200 */
[--C-:B------:R-:W-:Y:S01]  /*54e0*/  FFMA.FTZ R146, R139, UR35, -R2.reuse ;  /* 0x000000238b927c23 */ /* 0x100fe20008010802 */
[--C-:B------:R-:W-:Y:S01]  /*54f0*/  FFMA.FTZ R139, R145, UR35, -R2.reuse ;  /* 0x00000023918b7c23 */ /* 0x100fe20008010802 */
[--C-:B------:R-:W-:Y:S01]  /*5500*/  FFMA.FTZ R144, R144, UR35, -R115.reuse ;  /* 0x0000002390907c23 */ /* 0x100fe20008010873 */
[----:B------:R-:W-:Y:S01]  /*5510*/  HSET2.LE.AND R4, R13, R94, PT ;  /* 0x0000005e0d047233 */ /* 0x000fe20003803000 */
[--C-:B------:R-:W-:Y:S01]  /*5520*/  FFMA.FTZ R149, R149, UR35, -R2.reuse ;  /* 0x0000002395957c23 */ /* 0x100fe20008010802 */
[----:B------:R-:W3:Y:S01]  /*5530*/  MUFU.EX2 R129, R129 ;  /* 0x0000008100817308 */ /* 0x000ee20000000800 */
[----:B-1----:R-:W-:Y:S01]  /*5540*/  F2FP.BF16.F32.PACK_AB R5, R134, R135 ;  /* 0x000000878605723e */ /* 0x002fe200000010ff */
[----:B------:R-:W1:Y:S01]  /*5550*/  LDSM.16.MT88.4 R12, [R117+0x6000] ;  /* 0x00600000750c783b */ /* 0x000e620000004200 */
[--C-:B------:R-:W-:Y:S01]  /*5560*/  FFMA.FTZ R104, R104, UR35, -R115.reuse ;  /* 0x0000002368687c23 */ /* 0x100fe20008010873 */
[----:B------:R-:W-:Y:S01]  /*5570*/  FFMA.FTZ R101, R101, UR35, -R2 ;  /* 0x0000002365657c23 */ /* 0x000fe20008010802 */
[----:B------:R-:W-:Y:S01]  /*5580*/  LOP3.LUT R4, R4, R5, RZ, 0xc0, !PT ;  /* 0x0000000504047212 */ /* 0x000fe200078ec0ff */
[--C-:B------:R-:W-:Y:S01]  /*5590*/  FFMA.FTZ R111, R111, UR35, -R115.reuse ;  /* 0x000000236f6f7c23 */ /* 0x100fe20008010873 */
[--C-:B------:R-:W-:Y:S01]  /*55a0*/  SHF.R.U32.HI R5, RZ, 0x10, R0.reuse ;  /* 0x00000010ff057819 */ /* 0x100fe20000011600 */
[----:B------:R-:W-:Y:S01]  /*55b0*/  MUFU.EX2 R132, R132 ;  /* 0x0000008400847308 */ /* 0x000fe20000000800 */
[----:B------:R-:W-:Y:S01]  /*55c0*/  SHF.R.U32.HI R0, RZ, 0x18, R0 ;  /* 0x00000018ff007819 */ /* 0x000fe20000011600 */
[--C-:B------:R-:W-:Y:S01]  /*55d0*/  FFMA.FTZ R113, R113, UR35, -R115.reuse ;  /* 0x0000002371717c23 */ /* 0x100fe20008010873 */
[----:B------:R-:W-:Y:S01]  /*55e0*/  LOP3.LUT R5, R5, 0xff, RZ, 0xc0, !PT ;  /* 0x000000ff05057812 */ /* 0x000fe200078ec0ff */
[----:B------:R-:W-:Y:S01]  /*55f0*/  FFMA.FTZ R114, R114, UR35, -R115 ;  /* 0x0000002372727c23 */ /* 0x000fe20008010873 */
[--C-:B------:R-:W-:Y:S01]  /*5600*/  FFMA.FTZ R90, R90, UR35, -R2.reuse ;  /* 0x000000235a5a7c23 */ /* 0x100fe20008010802 */
[----:B------:R-:W-:Y:S01]  /*5610*/  FFMA.FTZ R91, R91, UR35, -R2 ;  /* 0x000000235b5b7c23 */ /* 0x000fe20008010802 */
[----:B------:R-:W-:Y:S01]  /*5620*/  PRMT R5, R5, 0x5410, R0 ;  /* 0x0000541005057816 */ /* 0x000fe20000000000 */
[----:B------:R-:W4:Y:S01]  /*5630*/  MUFU.EX2 R93, R93 ;  /* 0x0000005d005d7308 */ /* 0x000f220000000800 */
[----:B---3--:R-:W-:-:S02]  /*5640*/  F2FP.BF16.F32.PACK_AB R0, R129, R133 ;  /* 0x000000858100723e */ /* 0x008fc400000010ff */
[----:B------:R-:W-:Y:S02]  /*5650*/  PLOP3.LUT P0, PT, PT, PT, UP0, 0x80, 0x0 ;  /* 0x000000000000781c */ /* 0x000fe40003f0f008 */
[----:B------:R-:W-:-:S03]  /*5660*/  HSET2.LE.AND R5, R5, R94, PT ;  /* 0x0000005e05057233 */ /* 0x000fc60003803000 */
[----:B------:R-:W3:Y:S02]  /*5670*/  MUFU.EX2 R137, R137 ;  /* 0x0000008900897308 */ /* 0x000ee40000000800 */
[----:B------:R-:W-:Y:S02]  /*5680*/  LOP3.LUT R5, R5, R0, RZ, 0xc0, !PT ;  /* 0x0000000005057212 */ /* 0x000fe400078ec0ff */
[C---:B------:R-:W-:Y:S02]  /*5690*/  LOP3.LUT R0, R10.reuse, 0xffff, RZ, 0xc0, !PT ;  /* 0x0000ffff0a007812 */ /* 0x040fe400078ec0ff */
[----:B------:R-:W-:Y:S02]  /*56a0*/  LOP3.LUT R11, R10, 0xff, RZ, 0xc0, !PT ;  /* 0x000000ff0a0b7812 */ /* 0x000fe400078ec0ff */
[----:B------:R-:W-:Y:S01]  /*56b0*/  SHF.R.U32.HI R0, RZ, 0x8, R0 ;  /* 0x00000008ff007819 */ /* 0x000fe20000011600 */
[----:B------:R-:W5:Y:S03]  /*56c0*/  MUFU.EX2 R136, R136 ;  /* 0x0000008800887308 */ /* 0x000f660000000800 */
[----:B------:R-:W-:Y:S01]  /*56d0*/  PRMT R11, R11, 0x5410, R0 ;  /* 0x000054100b0b7816 */ /* 0x000fe20000000000 */
[----:B------:R-:W-:-:S02]  /*56e0*/  FFMA.FTZ R0, R31, UR35, -R2 ;  /* 0x000000231f007c23 */ /* 0x000fc40008010802 */
[----:B------:R-:W-:Y:S02]  /*56f0*/  LDSM.16.MT88.4 R28, [R117+0x7000] ;  /* 0x00700000751c783b */ /* 0x000fe40000004200 */
[--C-:B------:R-:W-:Y:S01]  /*5700*/  HSET2.LE.AND R6, R11, R94.reuse, PT ;  /* 0x0000005e0b067233 */ /* 0x100fe20003803000 */
[----:B------:R-:W-:Y:S01]  /*5710*/  MUFU.EX2 R95, R95 ;  /* 0x0000005f005f7308 */ /* 0x000fe20000000800 */
[----:B----4-:R-:W-:Y:S01]  /*5720*/  F2FP.BF16.F32.PACK_AB R11, R93, R132 ;  /* 0x000000845d0b723e */ /* 0x010fe200000010ff */
[-C--:B---3--:R-:W-:Y:S01]  /*5730*/  FMUL.FTZ R24, R52, R137.reuse ;  /* 0x0000008934187220 */ /* 0x088fe20000410000 */
[-C--:B------:R-:W-:Y:S01]  /*5740*/  FMUL.FTZ R25, R53, R137.reuse ;  /* 0x0000008935197220 */ /* 0x080fe20000410000 */
[----:B------:R-:W-:Y:S01]  /*5750*/  FMUL.FTZ R9, R37, R137 ;  /* 0x0000008925097220 */ /* 0x000fe20000410000 */
[----:B------:R-:W-:Y:S01]  /*5760*/  LOP3.LUT R6, R6, R11, RZ, 0xc0, !PT ;  /* 0x0000000b06067212 */ /* 0x000fe200078ec0ff */
[-C--:B------:R-:W-:Y:S01]  /*5770*/  FMUL.FTZ R16, R44, R137.reuse ;  /* 0x000000892c107220 */ /* 0x080fe20000410000 */
[--C-:B------:R-:W-:Y:S01]  /*5780*/  SHF.R.U32.HI R11, RZ, 0x10, R10.reuse ;  /* 0x00000010ff0b7819 */ /* 0x100fe2000001160a */
[----:B------:R-:W3:Y:S01]  /*5790*/  MUFU.EX2 R0, R0 ;  /* 0x0000000000007308 */ /* 0x000ee20000000800 */
[----:B------:R-:W-:Y:S01]  /*57a0*/  SHF.R.U32.HI R10, RZ, 0x18, R10 ;  /* 0x00000018ff0a7819 */ /* 0x000fe2000001160a */
[-C--:B-----5:R-:W-:Y:S01]  /*57b0*/  FMUL.FTZ R26, R54, R136.reuse ;  /* 0x00000088361a7220 */ /* 0x0a0fe20000410000 */
[----:B------:R-:W-:Y:S01]  /*57c0*/  LOP3.LUT R11, R11, 0xff, RZ, 0xc0, !PT ;  /* 0x000000ff0b0b7812 */ /* 0x000fe200078ec0ff */
[-C--:B------:R-:W-:Y:S01]  /*57d0*/  FMUL.FTZ R27, R55, R136.reuse ;  /* 0x00000088371b7220 */ /* 0x080fe20000410000 */
[-C--:B------:R-:W-:Y:S01]  /*57e0*/  FMUL.FTZ R17, R45, R137.reuse ;  /* 0x000000892d117220 */ /* 0x080fe20000410000 */
[----:B------:R-:W4:Y:S01]  /*57f0*/  LDSM.16.MT88.4 R52, [R86+0x8000] ;  /* 0x008000005634783b */ /* 0x000f220000004200 */
[----:B------:R-:W-:Y:S01]  /*5800*/  PRMT R7, R11, 0x5410, R10 ;  /* 0x000054100b077816 */ /* 0x000fe2000000000a */
[-C--:B------:R-:W-:Y:S01]  /*5810*/  FMUL.FTZ R10, R38, R136.reuse ;  /* 0x00000088260a7220 */ /* 0x080fe20000410000 */
[-C--:B------:R-:W-:Y:S01]  /*5820*/  FMUL.FTZ R11, R39, R136.reuse ;  /* 0x00000088270b7220 */ /* 0x080fe20000410000 */
[-C--:B------:R-:W-:Y:S01]  /*5830*/  FMUL.FTZ R18, R46, R136.reuse ;  /* 0x000000882e127220 */ /* 0x080fe20000410000 */
[-C--:B------:R-:W-:Y:S01]  /*5840*/  FMUL.FTZ R19, R47, R136.reuse ;  /* 0x000000882f137220 */ /* 0x080fe20000410000 */
[----:B------:R-:W-:Y:S01]  /*5850*/  HSET2.LE.AND R7, R7, R94, PT ;  /* 0x0000005e07077233 */ /* 0x000fe20003803000 */
[----:B------:R-:W-:Y:S01]  /*5860*/  LDSM.16.MT88.4 R44, [R117+0x8000] ;  /* 0x00800000752c783b */ /* 0x000fe20000004200 */
[-C--:B------:R-:W-:Y:S01]  /*5870*/  FMUL.FTZ R48, R48, R137.reuse ;  /* 0x0000008930307220 */ /* 0x080fe20000410000 */
[----:B------:R-:W-:Y:S01]  /*5880*/  FMUL.FTZ R49, R49, R137 ;  /* 0x0000008931317220 */ /* 0x000fe20000410000 */
[-C--:B------:R-:W-:Y:S01]  /*5890*/  FMUL.FTZ R50, R50, R136.reuse ;  /* 0x0000008832327220 */ /* 0x080fe20000410000 */
[----:B---3--:R-:W-:Y:S01]  /*58a0*/  F2FP.BF16.F32.PACK_AB R8, R0, R95 ;  /* 0x0000005f0008723e */ /* 0x008fe200000010ff */
[----:B------:R-:W-:Y:S01]  /*58b0*/  FMUL.FTZ R51, R51, R136 ;  /* 0x0000008833337220 */ /* 0x000fe20000410000 */
[-C--:B------:R-:W-:Y:S01]  /*58c0*/  FMUL.FTZ R40, R40, R137.reuse ;  /* 0x0000008928287220 */ /* 0x080fe20000410000 */
[-C--:B------:R-:W-:Y:S01]  /*58d0*/  FMUL.FTZ R41, R41, R137.reuse ;  /* 0x0000008929297220 */ /* 0x080fe20000410000 */
[----:B------:R-:W-:Y:S01]  /*58e0*/  LOP3.LUT R7, R7, R8, RZ, 0xc0, !PT ;  /* 0x0000000807077212 */ /* 0x000fe200078ec0ff */
[-C--:B------:R-:W-:Y:S01]  /*58f0*/  FMUL.FTZ R8, R36, R137.reuse ;  /* 0x0000008924087220 */ /* 0x080fe20000410000 */
[-C--:B------:R-:W-:Y:S01]  /*5900*/  FMUL.FTZ R42, R42, R136.reuse ;  /* 0x000000882a2a7220 */ /* 0x080fe20000410000 */
[----:B------:R-:W3:Y:S01]  /*5910*/  LDSM.16.MT88.4 R36, [R86+0x7000] ;  /* 0x007000005624783b */ /* 0x000ee20000004200 */
        /* <DEDUP_REMOVED lines=29> */
[----:B------:R-:W-:Y:S01]  /*5af0*/  FMUL.FTZ R41, R69, R137 ;  /* 0x0000008945297220 */ /* 0x000fe20000410000 */
[-C--:B------:R-:W-:Y:S01]  /*5b00*/  FMUL.FTZ R42, R70, R136.reuse ;  /* 0x00000088462a7220 */ /* 0x080fe20000410000 */
[-C--:B------:R-:W-:Y:S01]  /*5b10*/  FMUL.FTZ R43, R71, R136.reuse ;  /* 0x00000088472b7220 */ /* 0x080fe20000410000 */
[-C--:B------:R-:W-:Y:S01]  /*5b20*/  FMUL.FTZ R78, R78, R136.reuse ;  /* 0x000000884e4e7220 */ /* 0x080fe20000410000 */
[-C--:B------:R-:W-:Y:S01]  /*5b30*/  FMUL.FTZ R79, R79, R136.reuse ;  /* 0x000000884f4f7220 */ /* 0x080fe20000410000 */
[----:B------:R-:W-:Y:S01]  /*5b40*/  IMAD.U32 R53, RZ, RZ, UR4 ;  /* 0x00000004ff357e24 */ /* 0x000fe2000f8e00ff */
[----:B------:R-:W-:Y:S01]  /*5b50*/  HMMA.16816.F32.BF16 R24, R4, R28, R24 ;  /* 0x0000001c0418723c */ /* 0x000fe20000041818 */
[----:B------:R-:W-:Y:S01]  /*5b60*/  MUFU.EX2 R146, R146 ;  /* 0x0000009200927308 */ /* 0x000fe20000000800 */
[----:B------:R-:W-:-:S02]  /*5b70*/  FFMA.FTZ R130, R130, R136, R133 ;  /* 0x0000008882827223 */ /* 0x000fc40000010085 */
[----:B------:R-:W-:Y:S01]  /*5b80*/  LOP3.LUT R62, R153, UR33, R53, 0x96, !PT ;  /* 0x00000021993e7c12 */ /* 0x000fe2000f8e9635 */
[----:B------:R-:W-:Y:S01]  /*5b90*/  IMAD.WIDE.U32 R52, R97, -0x2daee0ad, RZ ;  /* 0xd2511f5361347825 */ /* 0x000fe200078e00ff */
[C---:B---3--:R-:W-:Y:S03]  /*5ba0*/  HMMA.16816.F32.BF16 R32, R4.reuse, R36, R32 ;  /* 0x000000240420723c */ /* 0x048fe60000041820 */
[--C-:B------:R-:W-:Y:S01]  /*5bb0*/  FFMA.FTZ R97, R150, UR35, -R115.reuse ;  /* 0x0000002396617c23 */ /* 0x100fe20008010873 */
[----:B------:R-:W1:Y:S01]  /*5bc0*/  MUFU.EX2 R139, R139 ;  /* 0x0000008b008b7308 */ /* 0x000e620000000800 */
[----:B------:R-:W-:Y:S01]  /*5bd0*/  LOP3.LUT R99, R53, UR22, R98, 0x96, !PT ;  /* 0x0000001635637c12 */ /* 0x000fe2000f8e9662 */
[----:B------:R-:W-:Y:S01]  /*5be0*/  FFMA.FTZ R98, R148, UR35, -R115 ;  /* 0x0000002394627c23 */ /* 0x000fe20008010873 */
[----:B------:R-:W-:Y:S01]  /*5bf0*/  HMMA.16816.F32.BF16 R40, R4, R44, R40 ;  /* 0x0000002c0428723c */ /* 0x000fe20000041828 */
[----:B------:R-:W-:-:S04]  /*5c00*/  IMAD.WIDE.U32 R62, R62, -0x326172a9, RZ ;  /* 0xcd9e8d573e3e7825 */ /* 0x000fc800078e00ff */
[----:B------:R-:W-:Y:S01]  /*5c10*/  MUFU.EX2 R144, R144 ;  /* 0x0000009000907308 */ /* 0x000fe20000000800 */
[----:B------:R-:W-:Y:S01]  /*5c20*/  HMMA.16816.F32.BF16 R28, R4, R30, R56 ;  /* 0x0000001e041c723c */ /* 0x000fe20000041838 */
[----:B------:R-:W-:Y:S02]  /*5c30*/  LOP3.LUT R60, R63, UR20, R96, 0x96, !PT ;  /* 0x000000143f3c7c12 */ /* 0x000fe4000f8e9660 */
[----:B------:R-:W-:-:S03]  /*5c40*/  LOP3.LUT R62, R141, UR18, R62, 0x96, !PT ;  /* 0x000000128d3e7c12 */ /* 0x000fc6000f8e963e */
[C---:B------:R-:W-:Y:S01]  /*5c50*/  HMMA.16816.F32.BF16 R36, R4.reuse, R38, R64 ;  /* 0x000000260424723c */ /* 0x040fe20000041840 */
[----:B------:R-:W-:Y:S01]  /*5c60*/  LOP3.LUT R57, R52, 0xff, RZ, 0xc0, !PT ;  /* 0x000000ff34397812 */ /* 0x000fe200078ec0ff */
[----:B------:R-:W2:Y:S01]  /*5c70*/  LDSM.16.MT88.4 R64, [R86+0x7400] ;  /* 0x007400005640783b */ /* 0x000ea20000004200 */
[----:B------:R-:W-:Y:S01]  /*5c80*/  LOP3.LUT R59, R99, 0xffff, RZ, 0xc0, !PT ;  /* 0x0000ffff633b7812 */ /* 0x000fe200078ec0ff */
[----:B------:R-:W3:Y:S01]  /*5c90*/  MUFU.EX2 R143, R143 ;  /* 0x0000008f008f7308 */ /* 0x000ee20000000800 */
[----:B------:R-:W-:Y:S01]  /*5ca0*/  IMAD.WIDE.U32 R60, R60, -0x2daee0ad, RZ ;  /* 0xd2511f533c3c7825 */ /* 0x000fe200078e00ff */
[----:B------:R-:W-:Y:S01]  /*5cb0*/  HMMA.16816.F32.BF16 R44, R4, R46, R72 ;  /* 0x0000002e042c723c */ /* 0x000fe20000041848 */
[----:B------:R-:W-:Y:S01]  /*5cc0*/  SHF.R.U32.HI R59, RZ, 0x8, R59 ;  /* 0x00000008ff3b7819 */ /* 0x000fe2000001163b */
[----:B------:R-:W4:Y:S01]  /*5cd0*/  LDSM.16.MT88.4 R72, [R117+0x8400] ;  /* 0x008400007548783b */ /* 0x000f220000004200 */
[----:B------:R-:W-:Y:S01]  /*5ce0*/  IMAD.WIDE.U32 R62, R62, -0x2daee0ad, RZ ;  /* 0xd2511f533e3e7825 */ /* 0x000fe200078e00ff */
[----:B------:R-:W-:-:S02]  /*5cf0*/  LOP3.LUT R142, R61, UR17, R142, 0x96, !PT ;  /* 0x000000113d8e7c12 */ /* 0x000fc4000f8e968e */
[----:B------:R-:W-:Y:S01]  /*5d00*/  HMMA.16816.F32.BF16 R4, R4, R54, R76 ;  /* 0x000000360404723c */ /* 0x000fe2000004184c */
[----:B------:R-:W-:Y:S06]  /*5d10*/  MUFU.EX2 R98, R98 ;  /* 0x0000006200627308 */ /* 0x000fec0000000800 */
[--C-:B------:R-:W-:Y:S02]  /*5d20*/  SHF.R.U32.HI R55, RZ, 0x10, R52.reuse ;  /* 0x00000010ff377819 */ /* 0x100fe40000011634 */
[----:B------:R-:W-:Y:S01]  /*5d30*/  LOP3.LUT R54, R52, 0xffff, RZ, 0xc0, !PT ;  /* 0x0000ffff34367812 */ /* 0x000fe200078ec0ff */
[----:B------:R-:W5:Y:S01]  /*5d40*/  MUFU.EX2 R97, R97 ;  /* 0x0000006100617308 */ /* 0x000f620000000800 */
[----:B------:R-:W-:-:S02]  /*5d50*/  SHF.R.U32.HI R52, RZ, 0x18, R52 ;  /* 0x00000018ff347819 */ /* 0x000fc40000011634 */
[----:B------:R-:W-:Y:S02]  /*5d60*/  LOP3.LUT R55, R55, 0xff, RZ, 0xc0, !PT ;  /* 0x000000ff37377812 */ /* 0x000fe400078ec0ff */
[----:B------:R-:W-:Y:S02]  /*5d70*/  SHF.R.U32.HI R53, RZ, 0x18, R99 ;  /* 0x00000018ff357819 */ /* 0x000fe40000011663 */
[----:B------:R-:W-:Y:S01]  /*5d80*/  PRMT R55, R55, 0x5410, R52 ;  /* 0x0000541037377816 */ /* 0x000fe20000000034 */
[----:B------:R-:W-:Y:S01]  /*5d90*/  MUFU.EX2 R96, R149 ;  /* 0x0000009500607308 */ /* 0x000fe20000000800 */
[----:B------:R-:W-:Y:S02]  /*5da0*/  LOP3.LUT R52, R99, 0xff, RZ, 0xc0, !PT ;  /* 0x000000ff63347812 */ /* 0x000fe400078ec0ff */
[----:B------:R-:W-:Y:S02]  /*5db0*/  SHF.R.U32.HI R54, RZ, 0x8, R54 ;  /* 0x00000008ff367819 */ /* 0x000fe40000011636 */
[----:B------:R-:W-:-:S02]  /*5dc0*/  PRMT R59, R52, 0x5410, R59 ;  /* 0x00005410343b7816 */ /* 0x000fc4000000003b */
[----:B------:R-:W-:Y:S01]  /*5dd0*/  SHF.R.U32.HI R52, RZ, 0x10, R99 ;  /* 0x00000010ff347819 */ /* 0x000fe20000011663 */
[----:B------:R-:W-:Y:S01]  /*5de0*/  FFMA.FTZ R99, R147, UR35, -R2 ;  /* 0x0000002393637c23 */ /* 0x000fe20008010802 */
[----:B------:R-:W-:Y:S01]  /*5df0*/  PRMT R57, R57, 0x5410, R54 ;  /* 0x0000541039397816 */ /* 0x000fe20000000036 */
[----:B------:R-:W-:Y:S01]  /*5e00*/  MUFU.EX2 R104, R104 ;  /* 0x0000006800687308 */ /* 0x000fe20000000800 */
[----:B------:R-:W-:Y:S02]  /*5e10*/  LOP3.LUT R52, R52, 0xff, RZ, 0xc0, !PT ;  /* 0x000000ff34347812 */ /* 0x000fe400078ec0ff */
[----:B-1----:R-:W-:Y:S02]  /*5e20*/  F2FP.BF16.F32.PACK_AB R54, R139, R146 ;  /* 0x000000928b36723e */ /* 0x002fe400000010ff */
[----:B------:R-:W-:Y:S02]  /*5e30*/  PRMT R53, R52, 0x5410, R53 ;  /* 0x0000541034357816 */ /* 0x000fe40000000035 */
[--C-:B------:R-:W-:Y:S01]  /*5e40*/  HSET2.LE.AND R52, R59, R94.reuse, PT ;  /* 0x0000005e3b347233 */ /* 0x100fe20003803000 */
[----:B------:R-:W1:Y:S01]  /*5e50*/  MUFU.EX2 R99, R99 ;  /* 0x0000006300637308 */ /* 0x000e620000000800 */
[----:B------:R-:W-:-:S02]  /*5e60*/  HSET2.LE.AND R55, R55, R94, PT ;  /* 0x0000005e37377233 */ /* 0x000fc40003803000 */
[----:B------:R-:W-:Y:S02]  /*5e70*/  HSET2.LE.AND R53, R53, R94, PT ;  /* 0x0000005e35357233 */ /* 0x000fe40003803000 */
[----:B---3--:R-:W-:-:S03]  /*5e80*/  F2FP.BF16.F32.PACK_AB R59, R143, R144 ;  /* 0x000000908f3b723e */ /* 0x008fc600000010ff */
[----:B------:R-:W-:Y:S01]  /*5e90*/  LOP3.LUT R53, R53, R54, RZ, 0xc0, !PT ;  /* 0x0000003635357212 */ /* 0x000fe200078ec0ff */
[----:B------:R-:W-:Y:S01]  /*5ea0*/  MUFU.EX2 R101, R101 ;  /* 0x0000006500657308 */ /* 0x000fe20000000800 */
[----:B------:R-:W-:Y:S02]  /*5eb0*/  HSET2.LE.AND R54, R57, R94, PT ;  /* 0x0000005e39367233 */ /* 0x000fe40003803000 */
[----:B-----5:R-:W-:Y:S02]  /*5ec0*/  F2FP.BF16.F32.PACK_AB R57, R97, R98 ;  /* 0x000000626139723e */ /* 0x020fe400000010ff */
[----:B------:R-:W-:Y:S02]  /*5ed0*/  LOP3.LUT R52, R52, R59, RZ, 0xc0, !PT ;  /* 0x0000003b34347212 */ /* 0x000fe400078ec0ff */
[----:B------:R-:W-:Y:S01]  /*5ee0*/  LOP3.LUT R54, R54, R57, RZ, 0xc0, !PT ;  /* 0x0000003936367212 */ /* 0x000fe200078ec0ff */
[----:B------:R-:W-:Y:S01]  /*5ef0*/  MUFU.EX2 R90, R90 ;  /* 0x0000005a005a7308 */ /* 0x000fe20000000800 */
[----:B-1----:R-:W-:-:S04]  /*5f00*/  F2FP.BF16.F32.PACK_AB R56, R96, R99 ;  /* 0x000000636038723e */ /* 0x002fc800000010ff */
[----:B------:R-:W-:Y:S02]  /*5f10*/  LOP3.LUT R55, R55, R56, RZ, 0xc0, !PT ;  /* 0x0000003837377212 */ /* 0x000fe400078ec0ff */
[----:B------:R-:W1:Y:S01]  /*5f20*/  LDSM.16.MT88.4 R56, [R117+0x6400] ;  /* 0x006400007538783b */ /* 0x000e620000004200 */
[----:B------:R-:W-:Y:S04]  /*5f30*/  MUFU.EX2 R91, R91 ;  /* 0x0000005b005b7308 */ /* 0x000fe80000000800 */
[C---:B--2---:R-:W-:Y:S06]  /*5f40*/  HMMA.16816.F32.BF16 R32, R52.reuse, R64, R32 ;  /* 0x000000403420723c */ /* 0x044fec0000041820 */
[C---:B------:R-:W-:Y:S01]  /*5f50*/  HMMA.16816.F32.BF16 R64, R52.reuse, R66, R36 ;  /* 0x000000423440723c */ /* 0x040fe20000041824 */
[----:B------:R-:W2:Y:S05]  /*5f60*/  LDSM.16.MT88.4 R36, [R86+0x8400] ;  /* 0x008400005624783b */ /* 0x000eaa0000004200 */
[C---:B----4-:R-:W-:Y:S06]  /*5f70*/  HMMA.16816.F32.BF16 R68, R52.reuse, R72, R40 ;  /* 0x000000483444723c */ /* 0x050fec0000041828 */
[C---:B------:R-:W-:Y:S01]  /*5f80*/  HMMA.16816.F32.BF16 R72, R52.reuse, R74, R44 ;  /* 0x0000004a3448723c */ /* 0x040fe2000004182c */
[----:B------:R-:W-:Y:S01]  /*5f90*/  FFMA.FTZ R41, R138, R137, R135 ;  /* 0x000000898a297223 */ /* 0x000fe20000010087 */
[--C-:B------:R-:W-:Y:S01]  /*5fa0*/  FFMA.FTZ R42, R100, UR35, -R115.reuse ;  /* 0x00000023642a7c23 */ /* 0x100fe20008010873 */
[----:B------:R-:W-:Y:S01]  /*5fb0*/  FFMA.FTZ R100, R102, UR35, -R115 ;  /* 0x0000002366647c23 */ /* 0x000fe20008010873 */
[--C-:B------:R-:W-:Y:S01]  /*5fc0*/  FFMA.FTZ R102, R105, UR35, -R2.reuse ;  /* 0x0000002369667c23 */ /* 0x100fe20008010802 */
[----:B------:R-:W-:Y:S01]  /*5fd0*/  FADD.FTZ R41, R134, R41 ;  /* 0x0000002986297221 */ /* 0x000fe20000010000 */
[----:B------:R-:W3:Y:S01]  /*5fe0*/  MUFU.EX2 R137, R42 ;  /* 0x0000002a00897308 */ /* 0x000ee20000000800 */
[--C-:B------:R-:W-:Y:S01]  /*5ff0*/  FFMA.FTZ R105, R107, UR35, -R2.reuse ;  /* 0x000000236b697c23 */ /* 0x100fe20008010802 */
[----:B------:R-:W-:Y:S01]  /*6000*/  FFMA.FTZ R135, R106, UR35, -R115 ;  /* 0x000000236a877c23 */ /* 0x000fe20008010873 */
[----:B------:R-:W-:Y:S01]  /*6010*/  FADD.FTZ R132, R132, R41 ;  /* 0x0000002984847221 */ /* 0x000fe20000010000 */
[----:B------:R-:W-:Y:S01]  /*6020*/  FFMA.FTZ R106, R103, UR35, -R2 ;  /* 0x00000023676a7c23 */ /* 0x000fe20008010802 */
[----:B------:R-:W-:Y:S01]  /*6030*/  FFMA.FTZ R107, R112, UR35, -R115 ;  /* 0x00000023706b7c23 */ /* 0x000fe20008010873 */
[----:B------:R-:W-:Y:S01]  /*6040*/  FADD.FTZ R112, R129, R130 ;  /* 0x0000008281707221 */ /* 0x000fe20000010000 */
[----:B------:R-:W-:Y:S01]  /*6050*/  FADD.FTZ R93, R93, R132 ;  /* 0x000000845d5d7221 */ /* 0x000fe20000010000 */
[----:B------:R-:W-:Y:S02]  /*6060*/  MUFU.EX2 R102, R102 ;  /* 0x0000006600667308 */ /* 0x000fe40000000800 */
[----:B------:R-:W-:Y:S01]  /*6070*/  FADD.FTZ R95, R95, R112 ;  /* 0x000000705f5f7221 */ /* 0x000fe20000010000 */
[----:B-1----:R-:W-:Y:S01]  /*6080*/  HMMA.16816.F32.BF16 R8, R52, R56, R8 ;  /* 0x000000383408723c */ /* 0x002fe20000041808 */
[----:B------:R-:W-:-:S02]  /*6090*/  FADD.FTZ R144, R144, R93 ;  /* 0x0000005d90907221 */ /* 0x000fc40000010000 */
[----:B------:R-:W-:Y:S02]  /*60a0*/  FADD.FTZ R95, R0, R95 ;  /* 0x0000005f005f7221 */ /* 0x000fe40000010000 */
[----:B------:R-:W-:Y:S01]  /*60b0*/  MUFU.EX2 R105, R105 ;  /* 0x0000006900697308 */ /* 0x000fe20000000800 */
[C---:B------:R-:W-:Y:S01]  /*60c0*/  HMMA.16816.F32.BF16 R12, R52.reuse, R58, R12 ;  /* 0x0000003a340c723c */ /* 0x040fe2000004180c */
[----:B------:R-:W1:Y:S01]  /*60d0*/  LDSM.16.MT88.4 R56, [R86+0x6400] ;  /* 0x006400005638783b */ /* 0x000e620000004200 */
[----:B---3--:R-:W-:Y:S01]  /*60e0*/  F2FP.BF16.F32.PACK_AB R76, R104, R137 ;  /* 0x00000089684c723e */ /* 0x008fe200000010ff */
[----:B------:R-:W-:Y:S01]  /*60f0*/  FADD.FTZ R0, R146, R95 ;  /* 0x0000005f92007221 */ /* 0x000fe20000010000 */
[----:B------:R-:W-:Y:S02]  /*6100*/  FADD.FTZ R143, R143, R144 ;  /* 0x000000908f8f7221 */ /* 0x000fe40000010000 */
[----:B--2---:R-:W-:Y:S01]  /*6110*/  HMMA.16816.F32.BF16 R4, R52, R38, R4 ;  /* 0x000000263404723c */ /* 0x004fe20000041804 */
[----:B------:R-:W-:Y:S01]  /*6120*/  MUFU.EX2 R100, R100 ;  /* 0x0000006400647308 */ /* 0x000fe20000000800 */
[----:B------:R-:W-:Y:S01]  /*6130*/  FADD.FTZ R0, R139, R0 ;  /* 0x000000008b007221 */ /* 0x000fe20000010000 */
[----:B------:R-:W-:-:S03]  /*6140*/  FADD.FTZ R98, R98, R143 ;  /* 0x0000008f62627221 */ /* 0x000fc60000010000 */
[----:B------:R-:W-:Y:S01]  /*6150*/  HMMA.16816.F32.BF16 R80, R52, R36, R48 ;  /* 0x000000243450723c */ /* 0x000fe20000041830 */
[----:B------:R-:W-:Y:S01]  /*6160*/  LOP3.LUT R38, R63, UR15, R60, 0x96, !PT ;  /* 0x0000000f3f267c12 */ /* 0x000fe2000f8e963c */
[----:B------:R-:W-:Y:S01]  /*6170*/  LDSM.16.MT88.4 R48, [R86+0x6800] ;  /* 0x006800005630783b */ /* 0x000fe20000004200 */
[----:B------:R-:W2:Y:S01]  /*6180*/  MUFU.EX2 R135, R135 ;  /* 0x0000008700877308 */ /* 0x000ea20000000800 */
[----:B------:R-:W-:Y:S01]  /*6190*/  FADD.FTZ R99, R99, R0 ;  /* 0x0000000063637221 */ /* 0x000fe20000010000 */
[----:B------:R-:W-:Y:S01]  /*61a0*/  FADD.FTZ R98, R97, R98 ;  /* 0x0000006261627221 */ /* 0x000fe20000010000 */
[----:B------:R-:W-:-:S04]  /*61b0*/  IMAD.WIDE.U32 R38, R38, -0x326172a9, RZ ;  /* 0xcd9e8d5726267825 */ /* 0x000fc800078e00ff */
[----:B------:R-:W-:Y:S01]  /*61c0*/  FADD.FTZ R96, R96, R99 ;  /* 0x0000006360607221 */ /* 0x000fe20000010000 */
[----:B------:R-:W-:Y:S01]  /*61d0*/  FADD.FTZ R137, R137, R98 ;  /* 0x0000006289897221 */ /* 0x000fe20000010000 */
[----:B------:R-:W-:Y:S01]  /*61e0*/  IMAD.WIDE.U32 R36, R142, -0x326172a9, RZ ;  /* 0xcd9e8d578e247825 */ /* 0x000fe200078e00ff */
[----:B------:R-:W3:Y:S03]  /*61f0*/  MUFU.EX2 R106, R106 ;  /* 0x0000006a006a7308 */ /* 0x000ee60000000800 */
[----:B------:R-:W-:Y:S01]  /*6200*/  FADD.FTZ R137, R104, R137 ;  /* 0x0000008968897221 */ /* 0x000fe20000010000 */
[--C-:B------:R-:W-:Y:S01]  /*6210*/  IMAD.MOV.U32 R0, RZ, RZ, R3.reuse ;  /* 0x000000ffff007224 */ /* 0x100fe200078e0003 */
[----:B------:R-:W-:Y:S01]  /*6220*/  LOP3.LUT R141, R37, UR16, R140, 0x96, !PT ;  /* 0x00000010258d7c12 */ /* 0x000fe2000f8e968c */
[----:B------:R-:W-:Y:S01]  /*6230*/  @P0 IMAD.MOV.U32 R0, RZ, RZ, R3 ;  /* 0x000000ffff000224 */ /* 0x000fe200078e0003 */
[----:B------:R-:W-:-:S03]  /*6240*/  LOP3.LUT R140, R39, UR14, R36, 0x96, !PT ;  /* 0x0000000e278c7c12 */ /* 0x000fc6000f8e9624 */
[----:B------:R-:W-:Y:S01]  /*6250*/  IMAD.WIDE.U32 R36, R141, -0x2daee0ad, RZ ;  /* 0xd2511f538d247825 */ /* 0x000fe200078e00ff */
[----:B--2---:R-:W-:-:S03]  /*6260*/  F2FP.BF16.F32.PACK_AB R78, R135, R100 ;  /* 0x00000064874e723e */ /* 0x004fc600000010ff */
[----:B------:R-:W-:Y:S01]  /*6270*/  FADD.FTZ R100, R100, R137 ;  /* 0x0000008964647221 */ /* 0x000fe20000010000 */
[----:B------:R-:W-:Y:S01]  /*6280*/  IMAD.WIDE.U32 R140, R140, -0x2daee0ad, RZ ;  /* 0xd2511f538c8c7825 */ /* 0x000fe200078e00ff */
[----:B------:R-:W-:-:S03]  /*6290*/  LOP3.LUT R37, R37, UR13, R62, 0x96, !PT ;  /* 0x0000000d25257c12 */ /* 0x000fc6000f8e963e */
[----:B------:R-:W-:Y:S01]  /*62a0*/  FADD.FTZ R135, R135, R100 ;  /* 0x0000006487877221 */ /* 0x000fe20000010000 */
[----:B------:R-:W-:Y:S01]  /*62b0*/  LOP3.LUT R36, R141, UR5, R36, 0x96, !PT ;  /* 0x000000058d247c12 */ /* 0x000fe2000f8e9624 */
[----:B------:R-:W-:Y:S01]  /*62c0*/  IMAD.WIDE.U32 R46, R37, -0x326172a9, RZ ;  /* 0xcd9e8d57252e7825 */ /* 0x000fe200078e00ff */
[C---:B-1----:R-:W-:Y:S03]  /*62d0*/  HMMA.16816.F32.BF16 R16, R52.reuse, R56, R16 ;  /* 0x000000383410723c */ /* 0x042fe60000041810 */
[----:B------:R-:W-:Y:S01]  /*62e0*/  IMAD.WIDE.U32 R44, R36, -0x326172a9, RZ ;  /* 0xcd9e8d57242c7825 */ /* 0x000fe200078e00ff */
[----:B------:R-:W-:Y:S02]  /*62f0*/  LOP3.LUT R138, R47, UR12, R38, 0x96, !PT ;  /* 0x0000000c2f8a7c12 */ /* 0x000fe4000f8e9626 */
[----:B------:R-:W-:Y:S01]  /*6300*/  HMMA.16816.F32.BF16 R20, R52, R58, R20 ;  /* 0x0000003a3414723c */ /* 0x000fe20000041814 */
[----:B------:R-:W1:Y:S01]  /*6310*/  LDSM.16.MT88.4 R56, [R117+0x7400] ;  /* 0x007400007538783b */ /* 0x000e620000004200 */
[----:B------:R-:W-:-:S02]  /*6320*/  LOP3.LUT R40, R44, 0xffff, RZ, 0xc0, !PT ;  /* 0x0000ffff2c287812 */ /* 0x000fc400078ec0ff */
[----:B------:R-:W-:Y:S02]  /*6330*/  LOP3.LUT R47, R44, 0xff, RZ, 0xc0, !PT ;  /* 0x000000ff2c2f7812 */ /* 0x000fe400078ec0ff */
[----:B------:R-:W-:Y:S02]  /*6340*/  SHF.R.U32.HI R40, RZ, 0x8, R40 ;  /* 0x00000008ff287819 */ /* 0x000fe40000011628 */
[----:B------:R-:W-:Y:S02]  /*6350*/  SHF.R.U32.HI R38, RZ, 0x10, R44 ;  /* 0x00000010ff267819 */ /* 0x000fe4000001162c */
[----:B------:R-:W-:Y:S02]  /*6360*/  PRMT R47, R47, 0x5410, R40 ;  /* 0x000054102f2f7816 */ /* 0x000fe40000000028 */
[----:B------:R-:W2:Y:S01]  /*6370*/  LDSM.16.MT88.4 R40, [R117+0x6800] ;  /* 0x006800007528783b */ /* 0x000ea20000004200 */
[----:B------:R-:W-:Y:S02]  /*6380*/  SHF.R.U32.HI R39, RZ, 0x18, R44 ;  /* 0x00000018ff277819 */ /* 0x000fe4000001162c */
[----:B------:R-:W-:-:S02]  /*6390*/  LOP3.LUT R38, R38, 0xff, RZ, 0xc0, !PT ;  /* 0x000000ff26267812 */ /* 0x000fc400078ec0ff */
[----:B------:R-:W-:Y:S02]  /*63a0*/  LOP3.LUT R36, R45, UR21, R46, 0x96, !PT ;  /* 0x000000152d247c12 */ /* 0x000fe4000f8e962e */
[----:B------:R-:W-:Y:S02]  /*63b0*/  PRMT R39, R38, 0x5410, R39 ;  /* 0x0000541026277816 */ /* 0x000fe40000000027 */
[C---:B------:R-:W-:Y:S02]  /*63c0*/  LOP3.LUT R38, R36.reuse, 0xffff, RZ, 0xc0, !PT ;  /* 0x0000ffff24267812 */ /* 0x040fe400078ec0ff */
[--C-:B------:R-:W-:Y:S02]  /*63d0*/  SHF.R.U32.HI R37, RZ, 0x10, R36.reuse ;  /* 0x00000010ff257819 */ /* 0x100fe40000011624 */
[----:B------:R-:W-:Y:S02]  /*63e0*/  LOP3.LUT R45, R36, 0xff, RZ, 0xc0, !PT ;  /* 0x000000ff242d7812 */ /* 0x000fe400078ec0ff */
[----:B------:R-:W-:-:S02]  /*63f0*/  SHF.R.U32.HI R36, RZ, 0x18, R36 ;  /* 0x00000018ff247819 */ /* 0x000fc40000011624 */
[----:B------:R-:W-:Y:S02]  /*6400*/  SHF.R.U32.HI R38, RZ, 0x8, R38 ;  /* 0x00000008ff267819 */ /* 0x000fe40000011626 */
[----:B------:R-:W-:Y:S02]  /*6410*/  LOP3.LUT R37, R37, 0xff, RZ, 0xc0, !PT ;  /* 0x000000ff25257812 */ /* 0x000fe400078ec0ff */
[----:B------:R-:W-:Y:S02]  /*6420*/  PRMT R45, R45, 0x5410, R38 ;  /* 0x000054102d2d7816 */ /* 0x000fe40000000026 */
[----:B------:R-:W-:Y:S02]  /*6430*/  PRMT R37, R37, 0x5410, R36 ;  /* 0x0000541025257816 */ /* 0x000fe40000000024 */
[----:B------:R-:W-:Y:S02]  /*6440*/  HSET2.LE.AND R39, R39, R94, PT ;  /* 0x0000005e27277233 */ /* 0x000fe40003803000 */
[----:B------:R-:W-:-:S02]  /*6450*/  F2FP.BF16.F32.PACK_AB R36, R105, R102 ;  /* 0x000000666924723e */ /* 0x000fc400000010ff */
[--C-:B------:R-:W-:Y:S01]  /*6460*/  HSET2.LE.AND R47, R47, R94.reuse, PT ;  /* 0x0000005e2f2f7233 */ /* 0x100fe20003803000 */
[C---:B-1----:R-:W-:Y:S01]  /*6470*/  HMMA.16816.F32.BF16 R24, R52.reuse, R56, R24 ;  /* 0x000000383418723c */ /* 0x042fe20000041818 */
[----:B------:R-:W-:Y:S02]  /*6480*/  LOP3.LUT R79, R39, R36, RZ, 0xc0, !PT ;  /* 0x00000024274f7212 */ /* 0x000fe400078ec0ff */
[--C-:B------:R-:W-:Y:S02]  /*6490*/  HSET2.LE.AND R45, R45, R94.reuse, PT ;  /* 0x0000005e2d2d7233 */ /* 0x100fe40003803000 */
[----:B------:R-:W-:Y:S01]  /*64a0*/  HSET2.LE.AND R37, R37, R94, PT ;  /* 0x0000005e25257233 */ /* 0x000fe20003803000 */
[----:B------:R-:W-:Y:S01]  /*64b0*/  HMMA.16816.F32.BF16 R28, R52, R58, R28 ;  /* 0x0000003a341c723c */ /* 0x000fe2000004181c */
[----:B---3--:R-:W-:Y:S01]  /*64c0*/  F2FP.BF16.F32.PACK_AB R36, R106, R101 ;  /* 0x000000656a24723e */ /* 0x008fe200000010ff */
[----:B------:R-:W1:Y:S01]  /*64d0*/  LDSM.16.MT88.4 R56, [R117+0x7800] ;  /* 0x007800007538783b */ /* 0x000e620000004200 */
[----:B------:R-:W-:-:S02]  /*64e0*/  LOP3.LUT R78, R47, R78, RZ, 0xc0, !PT ;  /* 0x0000004e2f4e7212 */ /* 0x000fc400078ec0ff */
[----:B------:R-:W-:Y:S02]  /*64f0*/  LOP3.LUT R76, R45, R76, RZ, 0xc0, !PT ;  /* 0x0000004c2d4c7212 */ /* 0x000fe400078ec0ff */
[----:B------:R-:W-:-:S07]  /*6500*/  LOP3.LUT R77, R37, R36, RZ, 0xc0, !PT ;  /* 0x00000024254d7212 */ /* 0x000fce00078ec0ff */
[C---:B--2---:R-:W-:Y:S01]  /*6510*/  HMMA.16816.F32.BF16 R36, R76.reuse, R40, R8 ;  /* 0x000000284c24723c */ /* 0x044fe20000041808 */
[----:B------:R-:W2:Y:S05]  /*6520*/  LDSM.16.MT88.4 R8, [R117+0x8800] ;  /* 0x008800007508783b */ /* 0x000eaa0000004200 */
[C---:B------:R-:W-:Y:S01]  /*6530*/  HMMA.16816.F32.BF16 R40, R76.reuse, R42, R12 ;  /* 0x0000002a4c28723c */ /* 0x040fe2000004180c */
[----:B------:R-:W3:Y:S05]  /*6540*/  LDSM.16.MT88.4 R12, [R86+0x7800] ;  /* 0x00780000560c783b */ /* 0x000eea0000004200 */
[C---:B------:R-:W-:Y:S06]  /*6550*/  HMMA.16816.F32.BF16 R44, R76.reuse, R48, R16 ;  /* 0x000000304c2c723c */ /* 0x040fec0000041810 */
[----:B------:R-:W-:Y:S01]  /*6560*/  HMMA.16816.F32.BF16 R48, R76, R50, R20 ;  /* 0x000000324c30723c */ /* 0x000fe20000041814 */
[----:B------:R-:W-:Y:S01]  /*6570*/  IMAD.WIDE.U32 R16, R138, -0x2daee0ad, RZ ;  /* 0xd2511f538a107825 */ /* 0x000fe200078e00ff */
[----:B------:R-:W-:Y:S01]  /*6580*/  LDSM.16.MT88.4 R20, [R117+0x7c00] ;  /* 0x007c00007514783b */ /* 0x000fe20000004200 */
[----:B------:R-:W-:Y:S03]  /*6590*/  MUFU.EX2 R138, R114 ;  /* 0x00000072008a7308 */ /* 0x000fe60000000800 */
[----:B------:R-:W-:-:S02]  /*65a0*/  LOP3.LUT R140, R17, UR22, R140, 0x96, !PT ;  /* 0x00000016118c7c12 */ /* 0x000fc4000f8e968c */
[----:B------:R-:W-:Y:S01]  /*65b0*/  SHF.R.U32.HI R103, RZ, 0x10, R16 ;  /* 0x00000010ff677819 */ /* 0x000fe20000011610 */
[----:B-1----:R-:W-:Y:S01]  /*65c0*/  HMMA.16816.F32.BF16 R52, R76, R56, R24 ;  /* 0x000000384c34723c */ /* 0x002fe20000041818 */
[----:B------:R-:W-:Y:S02]  /*65d0*/  LDSM.16.MT88.4 R24, [R86+0x6c00] ;  /* 0x006c00005618783b */ /* 0x000fe40000004200 */
[----:B------:R-:W-:-:S03]  /*65e0*/  LOP3.LUT R103, R103, 0xff, RZ, 0xc0, !PT ;  /* 0x000000ff67677812 */ /* 0x000fc600078ec0ff */
[C---:B------:R-:W-:Y:S01]  /*65f0*/  HMMA.16816.F32.BF16 R56, R76.reuse, R58, R28 ;  /* 0x0000003a4c38723c */ /* 0x040fe2000004181c */
[----:B------:R-:W-:Y:S05]  /*6600*/  LDSM.16.MT88.4 R28, [R117+0x6c00] ;  /* 0x006c0000751c783b */ /* 0x000fea0000004200 */
[C---:B--2---:R-:W-:Y:S06]  /*6610*/  HMMA.16816.F32.BF16 R68, R76.reuse, R8, R68 ;  /* 0x000000084c44723c */ /* 0x044fec0000041844 */
[----:B---3--:R-:W-:Y:S01]  /*6620*/  HMMA.16816.F32.BF16 R60, R76, R12, R32 ;  /* 0x0000000c4c3c723c */ /* 0x008fe20000041820 */
[C---:B------:R-:W-:Y:S01]  /*6630*/  LOP3.LUT R8, R16.reuse, 0xffff, RZ, 0xc0, !PT ;  /* 0x0000ffff10087812 */ /* 0x040fe200078ec0ff */
[----:B------:R-:W-:Y:S01]  /*6640*/  MUFU.EX2 R32, R107 ;  /* 0x0000006b00207308 */ /* 0x000fe20000000800 */
[----:B------:R-:W-:-:S02]  /*6650*/  LOP3.LUT R9, R16, 0xff, RZ, 0xc0, !PT ;  /* 0x000000ff10097812 */ /* 0x000fc400078ec0ff */
[----:B------:R-:W-:Y:S01]  /*6660*/  SHF.R.U32.HI R8, RZ, 0x8, R8 ;  /* 0x00000008ff087819 */ /* 0x000fe20000011608 */
[C---:B------:R-:W-:Y:S01]  /*6670*/  HMMA.16816.F32.BF16 R64, R76.reuse, R14, R64 ;  /* 0x0000000e4c40723c */ /* 0x040fe20000041840 */
[----:B------:R-:W1:Y:S01]  /*6680*/  LDSM.16.MT88.4 R12, [R86+0x8800] ;  /* 0x00880000560c783b */ /* 0x000e620000004200 */
[--C-:B------:R-:W-:Y:S01]  /*6690*/  FFMA.FTZ R34, R89, UR35, -R2.reuse ;  /* 0x0000002359227c23 */ /* 0x100fe20008010802 */
[----:B------:R-:W-:Y:S01]  /*66a0*/  FFMA.FTZ R89, R92, UR35, -R2 ;  /* 0x000000235c597c23 */ /* 0x000fe20008010802 */
[----:B------:R-:W2:Y:S01]  /*66b0*/  MUFU.EX2 R35, R111 ;  /* 0x0000006f00237308 */ /* 0x000ea20000000800 */
[----:B------:R-:W-:Y:S01]  /*66c0*/  PRMT R9, R9, 0x5410, R8 ;  /* 0x0000541009097816 */ /* 0x000fe20000000008 */
[----:B------:R-:W-:Y:S01]  /*66d0*/  HMMA.16816.F32.BF16 R72, R76, R10, R72 ;  /* 0x0000000a4c48723c */ /* 0x000fe20000041848 */
[----:B------:R-:W-:Y:S02]  /*66e0*/  SHF.R.U32.HI R8, RZ, 0x10, R140 ;  /* 0x00000010ff087819 */ /* 0x000fe4000001168c */
[----:B------:R-:W-:-:S02]  /*66f0*/  SHF.R.U32.HI R16, RZ, 0x18, R16 ;  /* 0x00000018ff107819 */ /* 0x000fc40000011610 */
[----:B------:R-:W-:Y:S01]  /*6700*/  LOP3.LUT R17, R8, 0xff, RZ, 0xc0, !PT ;  /* 0x000000ff08117812 */ /* 0x000fe200078ec0ff */
[----:B------:R-:W3:Y:S01]  /*6710*/  MUFU.EX2 R33, R113 ;  /* 0x0000007100217308 */ /* 0x000ee20000000800 */
[C---:B------:R-:W-:Y:S02]  /*6720*/  LOP3.LUT R11, R140.reuse, 0xffff, RZ, 0xc0, !PT ;  /* 0x0000ffff8c0b7812 */ /* 0x040fe400078ec0ff */
[----:B------:R-:W-:Y:S02]  /*6730*/  LOP3.LUT R10, R140, 0xff, RZ, 0xc0, !PT ;  /* 0x000000ff8c0a7812 */ /* 0x000fe400078ec0ff */
[----:B------:R-:W-:Y:S02]  /*6740*/  SHF.R.U32.HI R11, RZ, 0x8, R11 ;  /* 0x00000008ff0b7819 */ /* 0x000fe4000001160b */
[----:B------:R-:W-:Y:S01]  /*6750*/  SHF.R.U32.HI R140, RZ, 0x18, R140 ;  /* 0x00000018ff8c7819 */ /* 0x000fe2000001168c */
[----:B------:R-:W-:Y:S01]  /*6760*/  MUFU.EX2 R34, R34 ;  /* 0x0000002200227308 */ /* 0x000fe20000000800 */
[----:B------:R-:W-:-:S02]  /*6770*/  PRMT R11, R10, 0x5410, R11 ;  /* 0x000054100a0b7816 */ /* 0x000fc4000000000b */
[----:B------:R-:W-:Y:S02]  /*6780*/  PRMT R103, R103, 0x5410, R16 ;  /* 0x0000541067677816 */ /* 0x000fe40000000010 */
[--C-:B------:R-:W-:Y:S02]  /*6790*/  HSET2.LE.AND R8, R9, R94.reuse, PT ;  /* 0x0000005e09087233 */ /* 0x100fe40003803000 */
[----:B------:R-:W-:Y:S01]  /*67a0*/  PRMT R17, R17, 0x5410, R140 ;  /* 0x0000541011117816 */ /* 0x000fe2000000008c */
[----:B------:R-:W4:Y:S01]  /*67b0*/  MUFU.EX2 R89, R89 ;  /* 0x0000005900597308 */ /* 0x000f220000000800 */
[--C-:B------:R-:W-:Y:S02]  /*67c0*/  HSET2.LE.AND R9, R11, R94.reuse, PT ;  /* 0x0000005e0b097233 */ /* 0x100fe40003803000 */
[--C-:B------:R-:W-:Y:S02]  /*67d0*/  HSET2.LE.AND R103, R103, R94.reuse, PT ;  /* 0x0000005e67677233 */ /* 0x100fe40003803000 */
[----:B------:R-:W-:-:S02]  /*67e0*/  HSET2.LE.AND R94, R17, R94, PT ;  /* 0x0000005e115e7233 */ /* 0x000fc40003803000 */
[----:B------:R-:W-:Y:S01]  /*67f0*/  LDSM.16.MT88.4 R16, [R86+0x7c00] ;  /* 0x007c00005610783b */ /* 0x000fe20000004200 */
[----:B------:R-:W-:Y:S01]  /*6800*/  F2FP.BF16.F32.PACK_AB R2, R91, R90 ;  /* 0x0000005a5b02723e */ /* 0x000fe200000010ff */
[C---:B-1----:R-:W-:Y:S06]  /*6810*/  HMMA.16816.F32.BF16 R80, R76.reuse, R12, R80 ;  /* 0x0000000c4c50723c */ /* 0x042fec0000041850 */
[----:B------:R-:W-:Y:S01]  /*6820*/  HMMA.16816.F32.BF16 R76, R76, R14, R4 ;  /* 0x0000000e4c4c723c */ /* 0x000fe20000041804 */
[----:B------:R-:W1:Y:S06]  /*6830*/  LDSM.16.MT88.4 R12, [R117+0x8c00] ;  /* 0x008c0000750c783b */ /* 0x000e6c0000004200 */
[----:B--2---:R-:W-:Y:S01]  /*6840*/  F2FP.BF16.F32.PACK_AB R4, R35, R32 ;  /* 0x000000202304723e */ /* 0x004fe200000010ff */
[----:B------:R-:W-:Y:S01]  /*6850*/  FADD.FTZ R32, R32, R135 ;  /* 0x0000008720207221 */ /* 0x000fe20000010000 */
[----:B---3--:R-:W-:-:S02]  /*6860*/  F2FP.BF16.F32.PACK_AB R7, R138, R33 ;  /* 0x000000218a07723e */ /* 0x008fc400000010ff */
[----:B------:R-:W-:Y:S01]  /*6870*/  LOP3.LUT R4, R9, R4, RZ, 0xc0, !PT ;  /* 0x0000000409047212 */ /* 0x000fe200078ec0ff */
[----:B------:R-:W-:Y:S01]  /*6880*/  FADD.FTZ R32, R35, R32 ;  /* 0x0000002023207221 */ /* 0x000fe20000010000 */
[----:B------:R-:W-:Y:S02]  /*6890*/  LOP3.LUT R6, R8, R7, RZ, 0xc0, !PT ;  /* 0x0000000708067212 */ /* 0x000fe400078ec0ff */
[----:B------:R-:W2:Y:S01]  /*68a0*/  LDSM.16.MT88.4 R8, [R86+0x8c00] ;  /* 0x008c00005608783b */ /* 0x000ea20000004200 */
[----:B----4-:R-:W-:Y:S01]  /*68b0*/  F2FP.BF16.F32.PACK_AB R5, R89, R34 ;  /* 0x000000225905723e */ /* 0x010fe200000010ff */
[----:B------:R-:W-:Y:S01]  /*68c0*/  FADD.FTZ R33, R33, R32 ;  /* 0x0000002021217221 */ /* 0x000fe20000010000 */
[----:B------:R-:W-:Y:S01]  /*68d0*/  LOP3.LUT R7, R103, R2, RZ, 0xc0, !PT ;  /* 0x0000000267077212 */ /* 0x000fe200078ec0ff */
[--C-:B------:R-:W-:Y:S01]  /*68e0*/  IMAD.MOV.U32 R2, RZ, RZ, R88.reuse ;  /* 0x000000ffff027224 */ /* 0x100fe200078e0058 */
[----:B------:R-:W-:Y:S01]  /*68f0*/  LOP3.LUT R5, R94, R5, RZ, 0xc0, !PT ;  /* 0x000000055e057212 */ /* 0x000fe200078ec0ff */
[----:B------:R-:W-:-:S02]  /*6900*/  @P0 IMAD.MOV.U32 R2, RZ, RZ, R88 ;  /* 0x000000ffff020224 */ /* 0x000fc400078e0058 */
[----:B------:R-:W-:-:S04]  /*6910*/  FADD.FTZ R138, R138, R33 ;  /* 0x000000218a8a7221 */ /* 0x000fc80000010000 */
[C---:B------:R-:W-:Y:S06]  /*6920*/  HMMA.16816.F32.BF16 R36, R4.reuse, R28, R36 ;  /* 0x0000001c0424723c */ /* 0x040fec0000041824 */
[C---:B------:R-:W-:Y:S06]  /*6930*/  HMMA.16816.F32.BF16 R40, R4.reuse, R30, R40 ;  /* 0x0000001e0428723c */ /* 0x040fec0000041828 */
[C---:B------:R-:W-:Y:S06]  /*6940*/  HMMA.16816.F32.BF16 R44, R4.reuse, R24, R44 ;  /* 0x00000018042c723c */ /* 0x040fec000004182c */
[C---:B-1----:R-:W-:Y:S06]  /*6950*/  HMMA.16816.F32.BF16 R68, R4.reuse, R12, R68 ;  /* 0x0000000c0444723c */ /* 0x042fec0000041844 */
[----:B------:R-:W-:Y:S01]  /*6960*/  HMMA.16816.F32.BF16 R48, R4, R26, R48 ;  /* 0x0000001a0430723c */ /* 0x000fe20000041830 */
[----:B------:R-:W-:-:S04]  /*6970*/  FADD.FTZ R13, R101, R96 ;  /* 0x00000060650d7221 */ /* 0x000fc80000010000 */
        /* <DEDUP_REMOVED lines=11> */
[C---:B------:R-:W-:Y:S06]  /*6a30*/  HMMA.16816.F32.BF16 R72, R4.reuse, R14, R72 ;  /* 0x0000000e0448723c */ /* 0x040fec0000041848 */
[C---:B--2---:R-:W-:Y:S06]  /*6a40*/  HMMA.16816.F32.BF16 R80, R4.reuse, R8, R80 ;  /* 0x000000080450723c */ /* 0x044fec0000041850 */
[----:B------:R-:W-:Y:S01]  /*6a50*/  HMMA.16816.F32.BF16 R76, R4, R10, R76 ;  /* 0x0000000a044c723c */ /* 0x000fe2000004184c */
[----:B------:R-:W-:-:S08]  /*6a60*/  NOP ;  /* 0x0000000000007918 */ /* 0x000fd00000000000 */
[----:B------:R-:W-:-:S15]  /*6a70*/  @P0 BRA `(.L_x_882) ;  /* 0x0000000000040947 */ /* 0x000fde0003800000 */
.L_x_880:
[----:B------:R-:W-:-:S12]  /*6a80*/  UIADD3 UR29, UR34, -0x1, URZ ;  /* 0xffffffff221d7890 */ /* 0x000fd8000fffe03f */
.L_x_882:
[----:B------:R-:W-:-:S13]  /*6a90*/  ISETP.LE.AND P0, PT, RZ, UR29, PT ;  /* 0x0000001dff007c0c */ /* 0x000fda000bf03270 */
[----:B------:R-:W-:Y:S05]  /*6aa0*/  @!P0 BRA `(.L_x_883) ;  /* 0x0000002400248947 */ /* 0x000fea0003800000 */
[----:B------:R-:W-:Y:S01]  /*6ab0*/  IMAD.WIDE.U32 R134, R85, -0x326172a9, RZ ;  /* 0xcd9e8d5755867825 */ /* 0x000fe200078e00ff */
[----:B------:R-:W-:Y:S01]  /*6ac0*/  USHF.L.U64.HI UR37, UR6, 0x5, UR7 ;  /* 0x0000000506257899 */ /* 0x000fe20008010207 */
[----:B------:R-:W-:Y:S01]  /*6ad0*/  PRMT R129, R110, 0x7054, R110 ;  /* 0x000070546e817816 */ /* 0x000fe2000000006e */
[----:B------:R-:W-:Y:S01]  /*6ae0*/  USHF.L.U32 UR38, UR6, 0x5, URZ ;  /* 0x0000000506267899 */ /* 0x000fe2000800063f */
[----:B------:R-:W-:Y:S01]  /*6af0*/  MOV R85, R0 ;  /* 0x0000000000557202 */ /* 0x000fe20000000f00 */
[----:B------:R-:W-:Y:S01]  /*6b00*/  IMAD.WIDE.U32 R136, R84, -0x2daee0ad, RZ ;  /* 0xd2511f5354887825 */ /* 0x000fe200078e00ff */
[----:B------:R-:W-:Y:S01]  /*6b10*/  LOP3.LUT R132, R135, R87, RZ, 0x3c, !PT ;  /* 0x0000005787847212 */ /* 0x000fe200078e3cff */
[----:B------:R-:W-:Y:S01]  /*6b20*/  USHF.L.U64.HI UR34, UR6, 0x6, UR7 ;  /* 0x0000000606227899 */ /* 0x000fe20008010207 */
[----:B------:R-:W-:Y:S01]  /*6b30*/  MOV R3, R2 ;  /* 0x0000000200037202 */ /* 0x000fe20000000f00 */
[----:B------:R-:W-:Y:S01]  /*6b40*/  USHF.L.U32 UR36, UR6, 0x6, URZ ;  /* 0x0000000606247899 */ /* 0x000fe2000800063f */
[----:B------:R-:W-:Y:S01]  /*6b50*/  MOV R124, R108 ;  /* 0x0000006c007c7202 */ /* 0x000fe20000000f00 */
[----:B------:R-:W-:Y:S01]  /*6b60*/  IMAD.WIDE.U32 R132, R132, -0x2daee0ad, RZ ;  /* 0xd2511f5384847825 */ /* 0x000fe200078e00ff */
[----:B------:R-:W-:-:S02]  /*6b70*/  USHF.L.U64.HI UR37, UR38, 0x1, UR37 ;  /* 0x0000000126257899 */ /* 0x000fc40008010225 */
[----:B------:R-:W-:Y:S01]  /*6b80*/  USHF.L.U32 UR38, UR38, 0x1, URZ ;  /* 0x0000000126267899 */ /* 0x000fe2000800063f */
[----:B------:R-:W-:Y:S01]  /*6b90*/  ULDC UR4, c[0x0][0x2ec] ;  /* 0x0000bb0000047ab9 */ /* 0x000fe20000000800 */
[----:B------:R-:W-:Y:S01]  /*6ba0*/  ULDC.64 UR6, c[0x0][0x218] ;  /* 0x0000860000067ab9 */ /* 0x000fe20000000a00 */
[----:B------:R-:W-:Y:S01]  /*6bb0*/  ULDC.64 UR10, c[0x0][0x220] ;  /* 0x00008800000a7ab9 */ /* 0x000fe20000000a00 */
[----:B------:R-:W-:Y:S01]  /*6bc0*/  ULDC.64 UR8, c[0x0][0x248] ;  /* 0x0000920000087ab9 */ /* 0x000fe20000000a00 */
[----:B------:R-:W-:Y:S07]  /*6bd0*/  BRA `(.L_x_884) ;  /* 0x0000000000687947 */ /* 0x000fee0003800000 */
.L_x_886:
        /* <DEDUP_REMOVED lines=26> */
.L_x_884:
        /* <DEDUP_REMOVED lines=16> */
[----:B------:R-:W-:Y:S01]  /*6e80*/  ISETP.LT.AND P0, PT, RZ, UR29, PT ;  /* 0x0000001dff007c0c */ /* 0x000fe2000bf01270 */
        /* <DEDUP_REMOVED lines=15> */
[----:B------:R-:W2:Y:S05]  /*6f80*/  LDSM.16.M88.4 R92, [R116+0x3400] ;  /* 0x00340000745c783b */ /* 0x000eaa0000000200 */
[C---:B---3--:R-:W-:Y:S06]  /*6f90*/  HMMA.16816.F32.BF16 R12, R88.reuse, R96, RZ ;  /* 0x00000060580c723c */ /* 0x048fec00000418ff */
[C---:B------:R-:W-:Y:S01]  /*6fa0*/  HMMA.16816.F32.BF16 R16, R88.reuse, R98, RZ ;  /* 0x000000625810723c */ /* 0x040fe200000418ff */
[----:B------:R-:W-:Y:S05]  /*6fb0*/  LDSM.16.M88.4 R96, [R116+0x3c00] ;  /* 0x003c00007460783b */ /* 0x000fea0000000200 */
[C---:B----4-:R-:W-:Y:S06]  /*6fc0*/  HMMA.16816.F32.BF16 R20, R88.reuse, R100, RZ ;  /* 0x000000645814723c */ /* 0x050fec00000418ff */
[C---:B------:R-:W-:Y:S01]  /*6fd0*/  HMMA.16816.F32.BF16 R24, R88.reuse, R102, RZ ;  /* 0x000000665818723c */ /* 0x040fe200000418ff */
[----:B------:R-:W-:Y:S05]  /*6fe0*/  LDSM.16.M88.4 R100, [R119+0x4800] ;  /* 0x004800007764783b */ /* 0x000fea0000000200 */
[C---:B-----5:R-:W-:Y:S06]  /*6ff0*/  HMMA.16816.F32.BF16 R28, R88.reuse, R104, RZ ;  /* 0x00000068581c723c */ /* 0x060fec00000418ff */
[----:B------:R-:W-:Y:S01]  /*7000*/  HMMA.16816.F32.BF16 R32, R88, R106, RZ ;  /* 0x0000006a5820723c */ /* 0x000fe200000418ff */
[----:B------:R-:W3:Y:S05]  /*7010*/  LDSM.16.M88.4 R88, [R116+0x3800] ;  /* 0x003800007458783b */ /* 0x000eea0000000200 */
[C---:B-1----:R-:W-:Y:S06]  /*7020*/  HMMA.16816.F32.BF16 R4, R108.reuse, R112, R4 ;  /* 0x000000706c04723c */ /* 0x042fec0000041804 */
[C---:B------:R-:W-:Y:S06]  /*7030*/  HMMA.16816.F32.BF16 R8, R108.reuse, R114, R8 ;  /* 0x000000726c08723c */ /* 0x040fec0000041808 */
[C---:B--2---:R-:W-:Y:S06]  /*7040*/  HMMA.16816.F32.BF16 R12, R108.reuse, R92, R12 ;  /* 0x0000005c6c0c723c */ /* 0x044fec000004180c */
[C---:B------:R-:W-:Y:S01]  /*7050*/  HMMA.16816.F32.BF16 R16, R108.reuse, R94, R16 ;  /* 0x0000005e6c10723c */ /* 0x040fe20000041810 */
[----:B------:R-:W-:Y:S05]  /*7060*/  LDSM.16.M88.4 R92, [R120+0x1000] ;  /* 0x00100000785c783b */ /* 0x000fea0000000200 */
[C---:B---3--:R-:W-:Y:S06]  /*7070*/  HMMA.16816.F32.BF16 R20, R108.reuse, R88, R20 ;  /* 0x000000586c14723c */ /* 0x048fec0000041814 */
        /* <DEDUP_REMOVED lines=84> */
.L_x_885:
[----:B-1----:R-:W-:Y:S01]  /*75c0*/  FMNMX.FTZ R90, R30, R141, !PT ;  /* 0x0000008d1e5a7209 */ /* 0x002fe20007810000 */
[----:B------:R-:W-:Y:S01]  /*75d0*/  SHFL.BFLY PT, R88, R139, 0x2, 0x1f ;  /* 0x0c401f008b587f89 */ /* 0x000fe200000e0000 */
[----:B------:R-:W-:Y:S01]  /*75e0*/  LOP3.LUT R114, R133, UR19, R136, 0x96, !PT ;  /* 0x0000001385727c12 */ /* 0x000fe2000f8e9688 */
[----:B------:R-:W-:Y:S01]  /*75f0*/  USHF.L.U32 UR35, UR29, 0x1, URZ ;  /* 0x000000011d237899 */ /* 0x000fe2000800063f */
[----:B------:R-:W-:Y:S01]  /*7600*/  FMNMX.FTZ R87, R31, R90, !PT ;  /* 0x0000005a1f577209 */ /* 0x000fe20007810000 */
[----:B------:R-:W-:Y:S01]  /*7610*/  IMAD.U32 R93, RZ, RZ, UR33 ;  /* 0x00000021ff5d7e24 */ /* 0x000fe2000f8e00ff */
[----:B------:R-:W-:Y:S01]  /*7620*/  UIADD3 UR29, UR29, -0x1, URZ ;  /* 0xffffffff1d1d7890 */ /* 0x000fe2000fffe03f */
[----:B------:R-:W-:Y:S01]  /*7630*/  IMAD.WIDE.U32 R114, R114, -0x326172a9, RZ ;  /* 0xcd9e8d5772727825 */ /* 0x000fe200078e00ff */
[----:B------:R-:W-:Y:S02]  /*7640*/  FMNMX.FTZ R2, R34, R87, !PT ;  /* 0x0000005722027209 */ /* 0x000fe40007810000 */
[----:B------:R-:W-:Y:S01]  /*7650*/  LOP3.LUT R93, R137, UR35, R93, 0x96, !PT ;  /* 0x00000023895d7c12 */ /* 0x000fe2000f8e965d */
[----:B------:R-:W-:Y:S01]  /*7660*/  UIADD3 UR35, UR35, 0x1, URZ ;  /* 0x0000000123237890 */ /* 0x000fe2000fffe03f */
[----:B------:R-:W-:Y:S03]  /*7670*/  FMNMX.FTZ R89, R35, R2, !PT ;  /* 0x0000000223597209 */ /* 0x000fe60007810000 */
[----:B------:R-:W-:Y:S02]  /*7680*/  IMAD.WIDE.U32 R94, R93, -0x326172a9, RZ ;  /* 0xcd9e8d575d5e7825 */ /* 0x000fe400078e00ff */
[----:B------:R-:W1:Y:S03]  /*7690*/  SHFL.BFLY PT, R2, R89, 0x2, 0x1f ;  /* 0x0c401f0059027f89 */ /* 0x000e6600000e0000 */
[----:B------:R-:W-:Y:S02]  /*76a0*/  LOP3.LUT R92, R95, UR20, R134, 0x96, !PT ;  /* 0x000000145f5c7c12 */ /* 0x000fe4000f8e9686 */
[----:B------:R-:W-:Y:S03]  /*76b0*/  LOP3.LUT R90, R115, UR18, R94, 0x96, !PT ;  /* 0x00000012735a7c12 */ /* 0x000fe6000f8e965e */
[----:B------:R-:W-:Y:S01]  /*76c0*/  IMAD.WIDE.U32 R92, R92, -0x2daee0ad, RZ ;  /* 0xd2511f535c5c7825 */ /* 0x000fe200078e00ff */
[----:B-1----:R-:W-:Y:S02]  /*76d0*/  FMNMX.FTZ R87, R89, R2, !PT ;  /* 0x0000000259577209 */ /* 0x002fe40007810000 */
[----:B------:R-:W-:Y:S03]  /*76e0*/  FMNMX.FTZ R91, R139, R88, !PT ;  /* 0x000000588b5b7209 */ /* 0x000fe60007810000 */
[----:B------:R-:W1:Y:S08]  /*76f0*/  SHFL.BFLY PT, R84, R87, 0x1, 0x1f ;  /* 0x0c201f0057547f89 */ /* 0x000e7000000e0000 */
[----:B------:R-:W2:Y:S01]  /*7700*/  SHFL.BFLY PT, R88, R91, 0x1, 0x1f ;  /* 0x0c201f005b587f89 */ /* 0x000ea200000e0000 */
[----:B-1----:R-:W-:Y:S02]  /*7710*/  FMNMX.FTZ R0, R87, R84, !PT ;  /* 0x0000005457007209 */ /* 0x002fe40007810000 */
[----:B--2---:R-:W-:Y:S01]  /*7720*/  FMNMX.FTZ R2, R91, R88, !PT ;  /* 0x000000585b027209 */ /* 0x004fe20007810000 */
[----:B------:R-:W-:Y:S01]  /*7730*/  IMAD.WIDE.U32 R90, R90, -0x2daee0ad, RZ ;  /* 0xd2511f535a5a7825 */ /* 0x000fe200078e00ff */
[----:B------:R-:W-:Y:S02]  /*7740*/  LOP3.LUT R88, R93, UR17, R132, 0x96, !PT ;  /* 0x000000115d587c12 */ /* 0x000fe4000f8e9684 */
[C---:B------:R-:W-:Y:S01]  /*7750*/  FSETP.NEU.FTZ.AND P1, PT, R2.reuse, -INF , PT ;  /* 0xff8000000200780b */ /* 0x040fe20003f3d000 */
[----:B------:R-:W-:Y:S01]  /*7760*/  FMUL.FTZ R108, R2, UR4 ;  /* 0x00000004026c7c20 */ /* 0x000fe20008410000 */
[----:B------:R-:W-:Y:S01]  /*7770*/  LOP3.LUT R96, R91, UR15, R92, 0x96, !PT ;  /* 0x0000000f5b607c12 */ /* 0x000fe2000f8e965c */
[----:B------:R-:W-:Y:S04]  /*7780*/  IMAD.WIDE.U32 R98, R88, -0x326172a9, RZ ;  /* 0xcd9e8d5758627825 */ /* 0x000fe800078e00ff */
[----:B------:R-:W-:Y:S01]  /*7790*/  FMUL.FTZ R101, R0, UR4 ;  /* 0x0000000400657c20 */ /* 0x000fe20008410000 */
[----:B------:R-:W-:Y:S01]  /*77a0*/  FSEL R108, R108, RZ, P1 ;  /* 0x000000ff6c6c7208 */ /* 0x000fe20000800000 */
[----:B------:R-:W-:Y:S01]  /*77b0*/  IMAD.WIDE.U32 R96, R96, -0x326172a9, RZ ;  /* 0xcd9e8d5760607825 */ /* 0x000fe200078e00ff */
[----:B------:R-:W-:Y:S02]  /*77c0*/  LOP3.LUT R88, R99, UR16, R114, 0x96, !PT ;  /* 0x0000001063587c12 */ /* 0x000fe4000f8e9672 */
[----:B------:R-:W-:Y:S01]  /*77d0*/  FSETP.NEU.FTZ.AND P1, PT, R0, -INF , PT ;  /* 0xff8000000000780b */ /* 0x000fe20003f3d000 */
[----:B------:R-:W-:Y:S01]  /*77e0*/  FFMA.FTZ R100, R8, UR4, -R108 ;  /* 0x0000000408647c23 */ /* 0x000fe2000801086c */
[----:B------:R-:W-:Y:S01]  /*77f0*/  LOP3.LUT R98, R97, UR14, R98, 0x96, !PT ;  /* 0x0000000e61627c12 */ /* 0x000fe2000f8e9662 */
[----:B------:R-:W-:Y:S01]  /*7800*/  IMAD.WIDE.U32 R92, R88, -0x2daee0ad, RZ ;  /* 0xd2511f53585c7825 */ /* 0x000fe200078e00ff */
[----:B------:R-:W-:Y:S03]  /*7810*/  FSEL R101, R101, RZ, P1 ;  /* 0x000000ff65657208 */ /* 0x000fe60000800000 */
[----:B------:R-:W-:Y:S01]  /*7820*/  FFMA.FTZ R103, R9, UR4, -R108 ;  /* 0x0000000409677c23 */ /* 0x000fe2000801086c */
[----:B------:R-:W-:Y:S01]  /*7830*/  IMAD.WIDE.U32 R98, R98, -0x2daee0ad, RZ ;  /* 0xd2511f5362627825 */ /* 0x000fe200078e00ff */
[----:B------:R-:W-:Y:S01]  /*7840*/  LOP3.LUT R90, R93, UR13, R90, 0x96, !PT ;  /* 0x0000000d5d5a7c12 */ /* 0x000fe2000f8e965a */
[----:B------:R-:W-:Y:S02]  /*7850*/  MUFU.EX2 R100, R100 ;  /* 0x0000006400647308 */ /* 0x000fe40000000800 */
[--C-:B------:R-:W-:Y:S01]  /*7860*/  FFMA.FTZ R105, R10, UR4, -R101.reuse ;  /* 0x000000040a697c23 */ /* 0x100fe20008010865 */
[--C-:B------:R-:W-:Y:S01]  /*7870*/  FFMA.FTZ R95, R11, UR4, -R101.reuse ;  /* 0x000000040b5f7c23 */ /* 0x100fe20008010865 */
[----:B------:R-:W-:Y:S01]  /*7880*/  LOP3.LUT R88, R99, UR5, R92, 0x96, !PT ;  /* 0x0000000563587c12 */ /* 0x000fe2000f8e965c */
[----:B------:R-:W-:Y:S04]  /*7890*/  IMAD.WIDE.U32 R92, R90, -0x326172a9, RZ ;  /* 0xcd9e8d575a5c7825 */ /* 0x000fe800078e00ff */
[----:B------:R-:W-:Y:S01]  /*78a0*/  FFMA.FTZ R102, R7, UR4, -R101 ;  /* 0x0000000407667c23 */ /* 0x000fe20008010865 */
[----:B------:R-:W-:Y:S01]  /*78b0*/  FADD.FTZ R3, -R2, R3 ;  /* 0x0000000302037221 */ /* 0x000fe20000010100 */
[----:B------:R-:W-:Y:S01]  /*78c0*/  IMAD.WIDE.U32 R106, R88, -0x326172a9, RZ ;  /* 0xcd9e8d57586a7825 */ /* 0x000fe200078e00ff */
[----:B------:R1:W-:Y:S02]  /*78d0*/  MUFU.EX2 R90, R95 ;  /* 0x0000005f005a7308 */ /* 0x0003e40000000800 */
[----:B------:R-:W-:Y:S01]  /*78e0*/  LOP3.LUT R96, R93, UR12, R96, 0x96, !PT ;  /* 0x0000000c5d607c12 */ /* 0x000fe2000f8e9660 */
[----:B------:R-:W-:Y:S01]  /*78f0*/  FFMA.FTZ R110, R6, UR4, -R101 ;  /* 0x00000004066e7c23 */ /* 0x000fe20008010865 */
[----:B------:R-:W-:Y:S01]  /*7900*/  LOP3.LUT R93, R106, 0xffff, RZ, 0xc0, !PT ;  /* 0x0000ffff6a5d7812 */ /* 0x000fe200078ec0ff */
[----:B------:R-:W-:Y:S01]  /*7910*/  FFMA.FTZ R109, R5, UR4, -R108 ;  /* 0x00000004056d7c23 */ /* 0x000fe2000801086c */
[----:B------:R-:W-:Y:S01]  /*7920*/  SHF.R.U32.HI R88, RZ, 0x10, R106 ;  /* 0x00000010ff587819 */ /* 0x000fe2000001166a */
[----:B------:R-:W-:Y:S03]  /*7930*/  IMAD.WIDE.U32 R96, R96, -0x2daee0ad, RZ ;  /* 0xd2511f5360607825 */ /* 0x000fe600078e00ff */
[----:B------:R-:W2:Y:S01]  /*7940*/  MUFU.EX2 R105, R105 ;  /* 0x0000006900697308 */ /* 0x000ea20000000800 */
[----:B------:R-:W-:Y:S01]  /*7950*/  LOP3.LUT R94, R106, 0xff, RZ, 0xc0, !PT ;  /* 0x000000ff6a5e7812 */ /* 0x000fe200078ec0ff */
[--C-:B------:R-:W-:Y:S01]  /*7960*/  FFMA.FTZ R112, R4, UR4, -R108.reuse ;  /* 0x0000000404707c23 */ /* 0x100fe2000801086c */
[----:B------:R-:W-:Y:S01]  /*7970*/  SHF.R.U32.HI R93, RZ, 0x8, R93 ;  /* 0x00000008ff5d7819 */ /* 0x000fe2000001165d */
[----:B------:R-:W-:Y:S01]  /*7980*/  FFMA.FTZ R104, R16, UR4, -R108 ;  /* 0x0000000410687c23 */ /* 0x000fe2000801086c */
[----:B------:R-:W-:Y:S01]  /*7990*/  LOP3.LUT R92, R107, UR21, R92, 0x96, !PT ;  /* 0x000000156b5c7c12 */ /* 0x000fe2000f8e965c */
[--C-:B------:R-:W-:Y:S01]  /*79a0*/  FFMA.FTZ R107, R18, UR4, -R101.reuse ;  /* 0x00000004126b7c23 */ /* 0x100fe20008010865 */
[----:B------:R-:W-:Y:S03]  /*79b0*/  SHF.R.U32.HI R91, RZ, 0x18, R106 ;  /* 0x00000018ff5b7819 */ /* 0x000fe6000001166a */
[----:B------:R-:W3:Y:S01]  /*79c0*/  MUFU.EX2 R103, R103 ;  /* 0x0000006700677308 */ /* 0x000ee20000000800 */
[----:B------:R-:W-:Y:S01]  /*79d0*/  LOP3.LUT R88, R88, 0xff, RZ, 0xc0, !PT ;  /* 0x000000ff58587812 */ /* 0x000fe200078ec0ff */
[----:B------:R-:W-:Y:S01]  /*79e0*/  FFMA.FTZ R106, R19, UR4, -R101 ;  /* 0x00000004136a7c23 */ /* 0x000fe20008010865 */
[----:B------:R-:W-:Y:S01]  /*79f0*/  PRMT R94, R94, 0x5410, R93 ;  /* 0x000054105e5e7816 */ /* 0x000fe2000000005d */
[--C-:B------:R-:W-:Y:S01]  /*7a00*/  FFMA.FTZ R140, R12, UR4, -R108.reuse ;  /* 0x000000040c8c7c23 */ /* 0x100fe2000801086c */
[----:B------:R-:W-:Y:S01]  /*7a10*/  LOP3.LUT R93, R92, 0xffff, RZ, 0xc0, !PT ;  /* 0x0000ffff5c5d7812 */ /* 0x000fe200078ec0ff */
[--C-:B------:R-:W-:Y:S01]  /*7a20*/  FFMA.FTZ R111, R13, UR4, -R108.reuse ;  /* 0x000000040d6f7c23 */ /* 0x100fe2000801086c */
[----:B------:R-:W-:Y:S03]  /*7a30*/  PRMT R88, R88, 0x5410, R91 ;  /* 0x0000541058587816 */ /* 0x000fe6000000005b */
[----:B------:R-:W-:Y:S01]  /*7a40*/  MUFU.EX2 R109, R109 ;  /* 0x0000006d006d7308 */ /* 0x000fe20000000800 */
[----:B------:R-:W-:Y:S01]  /*7a50*/  LOP3.LUT R142, R96, 0xffff, RZ, 0xc0, !PT ;  /* 0x0000ffff608e7812 */ /* 0x000fe200078ec0ff */
[----:B------:R-:W-:Y:S01]  /*7a60*/  FFMA.FTZ R144, R20, UR4, -R108 ;  /* 0x0000000414907c23 */ /* 0x000fe2000801086c */
[----:B------:R-:W-:Y:S01]  /*7a70*/  LOP3.LUT R141, R96, 0xff, RZ, 0xc0, !PT ;  /* 0x000000ff608d7812 */ /* 0x000fe200078ec0ff */
[----:B------:R-:W-:Y:S01]  /*7a80*/  FFMA.FTZ R146, R22, UR4, -R101 ;  /* 0x0000000416927c23 */ /* 0x000fe20008010865 */
[----:B------:R-:W-:Y:S01]  /*7a90*/  SHF.R.U32.HI R139, RZ, 0x18, R96 ;  /* 0x00000018ff8b7819 */ /* 0x000fe20000011660 */
[----:B------:R-:W-:Y:S01]  /*7aa0*/  FFMA.FTZ R29, R29, UR4, -R108 ;  /* 0x000000041d1d7c23 */ /* 0x000fe2000801086c */
[----:B------:R-:W-:Y:S03]  /*7ab0*/  SHF.R.U32.HI R143, RZ, 0x10, R96 ;  /* 0x00000010ff8f7819 */ /* 0x000fe60000011660 */
[----:B------:R-:W-:Y:S01]  /*7ac0*/  MUFU.EX2 R102, R102 ;  /* 0x0000006600667308 */ /* 0x000fe20000000800 */
[----:B------:R-:W-:Y:S02]  /*7ad0*/  LOP3.LUT R7, R92, 0xff, RZ, 0xc0, !PT ;  /* 0x000000ff5c077812 */ /* 0x000fe400078ec0ff */
[----:B------:R-:W-:Y:S02]  /*7ae0*/  SHF.R.U32.HI R96, RZ, 0x8, R93 ;  /* 0x00000008ff607819 */ /* 0x000fe4000001165d */
[--C-:B-1----:R-:W-:Y:S02]  /*7af0*/  HSET2.LE.AND R95, R88, R129.reuse, PT ;  /* 0x00000081585f7233 */ /* 0x102fe40003803000 */
[----:B--2---:R-:W-:Y:S03]  /*7b00*/  F2FP.BF16.F32.PACK_AB R88, R90, R105 ;  /* 0x000000695a58723e */ /* 0x004fe600000010ff */
[----:B------:R-:W-:Y:S01]  /*7b10*/  MUFU.EX2 R112, R112 ;  /* 0x0000007000707308 */ /* 0x000fe20000000800 */
[----:B------:R-:W-:Y:S02]  /*7b20*/  PRMT R96, R7, 0x5410, R96 ;  /* 0x0000541007607816 */ /* 0x000fe40000000060 */
[----:B------:R-:W-:Y:S02]  /*7b30*/  LOP3.LUT R95, R95, R88, RZ, 0xc0, !PT ;  /* 0x000000585f5f7212 */ /* 0x000fe400078ec0ff */
[--C-:B------:R-:W-:Y:S02]  /*7b40*/  SHF.R.U32.HI R7, RZ, 0x10, R92.reuse ;  /* 0x00000010ff077819 */ /* 0x100fe4000001165c */
[----:B------:R-:W-:Y:S03]  /*7b50*/  SHF.R.U32.HI R88, RZ, 0x18, R92 ;  /* 0x00000018ff587819 */ /* 0x000fe6000001165c */
[----:B------:R-:W1:Y:S01]  /*7b60*/  MUFU.EX2 R110, R110 ;  /* 0x0000006e006e7308 */ /* 0x000e620000000800 */
[----:B------:R-:W-:Y:S02]  /*7b70*/  LOP3.LUT R113, R97, UR22, R98, 0x96, !PT ;  /* 0x0000001661717c12 */ /* 0x000fe4000f8e9662 */
[--C-:B------:R-:W-:Y:S02]  /*7b80*/  HSET2.LE.AND R92, R96, R129.reuse, PT ;  /* 0x00000081605c7233 */ /* 0x100fe40003803000 */
[----:B------:R-:W2:Y:S01]  /*7b90*/  LDSM.16.MT88.4 R96, [R117+0x6000] ;  /* 0x006000007560783b */ /* 0x000ea20000004200 */
[----:B------:R-:W-:Y:S02]  /*7ba0*/  LOP3.LUT R7, R7, 0xff, RZ, 0xc0, !PT ;  /* 0x000000ff07077812 */ /* 0x000fe400078ec0ff */
[--C-:B------:R-:W-:Y:S02]  /*7bb0*/  HSET2.LE.AND R94, R94, R129.reuse, PT ;  /* 0x000000815e5e7233 */ /* 0x100fe40003803000 */
[----:B------:R-:W-:Y:S01]  /*7bc0*/  MUFU.EX2 R107, R107 ;  /* 0x0000006b006b7308 */ /* 0x000fe20000000800 */
[----:B------:R-:W-:Y:S01]  /*7bd0*/  PRMT R88, R7, 0x5410, R88 ;  /* 0x0000541007587816 */ /* 0x000fe20000000058 */
[----:B------:R-:W-:Y:S01]  /*7be0*/  FMUL.FTZ R7, R3, UR4 ;  /* 0x0000000403077c20 */ /* 0x000fe20008410000 */
[----:B------:R-:W-:Y:S01]  /*7bf0*/  FADD.FTZ R3, -R0, R85 ;  /* 0x0000005500037221 */ /* 0x000fe20000010100 */
[----:B---3--:R-:W-:Y:S01]  /*7c00*/  F2FP.BF16.F32.PACK_AB R91, R103, R100 ;  /* 0x00000064675b723e */ /* 0x008fe200000010ff */
[----:B------:R-:W-:Y:S01]  /*7c10*/  FFMA.FTZ R85, R15, UR4, -R101 ;  /* 0x000000040f557c23 */ /* 0x000fe20008010865 */
[--C-:B------:R-:W-:Y:S01]  /*7c20*/  HSET2.LE.AND R93, R88, R129.reuse, PT ;  /* 0x00000081585d7233 */ /* 0x100fe20003803000 */
[----:B------:R-:W-:Y:S03]  /*7c30*/  FMUL.FTZ R84, R3, UR4 ;  /* 0x0000000403547c20 */ /* 0x000fe60008410000 */
[----:B------:R-:W3:Y:S01]  /*7c40*/  MUFU.EX2 R7, R7 ;  /* 0x0000000700077308 */ /* 0x000ee20000000800 */
[----:B------:R-:W-:Y:S02]  /*7c50*/  LOP3.LUT R94, R94, R91, RZ, 0xc0, !PT ;  /* 0x0000005b5e5e7212 */ /* 0x000fe400078ec0ff */
[----:B-1----:R-:W-:Y:S02]  /*7c60*/  F2FP.BF16.F32.PACK_AB R88, R102, R110 ;  /* 0x0000006e6658723e */ /* 0x002fe400000010ff */
[----:B------:R-:W-:Y:S02]  /*7c70*/  F2FP.BF16.F32.PACK_AB R91, R109, R112 ;  /* 0x000000706d5b723e */ /* 0x000fe400000010ff */
[----:B------:R-:W-:Y:S03]  /*7c80*/  LOP3.LUT R93, R93, R88, RZ, 0xc0, !PT ;  /* 0x000000585d5d7212 */ /* 0x000fe600078ec0ff */
[----:B------:R-:W1:Y:S01]  /*7c90*/  MUFU.EX2 R3, R84 ;  /* 0x0000005400037308 */ /* 0x000e620000000800 */
[----:B------:R-:W-:Y:S01]  /*7ca0*/  LOP3.LUT R92, R92, R91, RZ, 0xc0, !PT ;  /* 0x0000005b5c5c7212 */ /* 0x000fe200078ec0ff */
[----:B------:R-:W-:Y:S01]  /*7cb0*/  FFMA.FTZ R91, R17, UR4, -R108 ;  /* 0x00000004115b7c23 */ /* 0x000fe2000801086c */
[----:B------:R-:W-:Y:S02]  /*7cc0*/  LOP3.LUT R15, R113, 0xffff, RZ, 0xc0, !PT ;  /* 0x0000ffff710f7812 */ /* 0x000fe400078ec0ff */
[--C-:B------:R-:W-:Y:S02]  /*7cd0*/  SHF.R.U32.HI R88, RZ, 0x10, R113.reuse ;  /* 0x00000010ff587819 */ /* 0x100fe40000011671 */
[----:B------:R-:W-:Y:S03]  /*7ce0*/  SHF.R.U32.HI R13, RZ, 0x18, R113 ;  /* 0x00000018ff0d7819 */ /* 0x000fe60000011671 */
[----:B------:R-:W-:Y:S01]  /*7cf0*/  MUFU.EX2 R106, R106 ;  /* 0x0000006a006a7308 */ /* 0x000fe20000000800 */
[C---:B---3--:R-:W-:Y:S01]  /*7d00*/  FMUL.FTZ R36, R7.reuse, R36 ;  /* 0x0000002407247220 */ /* 0x048fe20000410000 */
        /* <DEDUP_REMOVED lines=10> */
[----:B------:R-:W-:Y:S01]  /*7db0*/  FMUL.FTZ R43, R3, R43 ;  /* 0x0000002b032b7220 */ /* 0x000fe20000410000 */
[C---:B------:R-:W-:Y:S01]  /*7dc0*/  FMUL.FTZ R16, R7.reuse, R80 ;  /* 0x0000005007107220 */ /* 0x040fe20000410000 */
[----:B------:R-:W-:Y:S01]  /*7dd0*/  FMUL.FTZ R17, R7, R81 ;  /* 0x0000005107117220 */ /* 0x000fe20000410000 */
[C---:B------:R-:W-:Y:S01]  /*7de0*/  FMUL.FTZ R18, R3.reuse, R82 ;  /* 0x0000005203127220 */ /* 0x040fe20000410000 */
[C---:B------:R-:W-:Y:S01]  /*7df0*/  FMUL.FTZ R19, R3.reuse, R83 ;  /* 0x0000005303137220 */ /* 0x040fe20000410000 */
[C---:B--2---:R-:W-:Y:S01]  /*7e00*/  HMMA.16816.F32.BF16 R36, R92.reuse, R96, R36 ;  /* 0x000000605c24723c */ /* 0x044fe20000041824 */
[----:B------:R-:W-:Y:S01]  /*7e10*/  LDSM.16.MT88.4 R80, [R117+0x6400] ;  /* 0x006400007550783b */ /* 0x000fe20000004200 */
[----:B------:R-:W-:Y:S03]  /*7e20*/  MUFU.EX2 R140, R140 ;  /* 0x0000008c008c7308 */ /* 0x000fe60000000800 */
[C---:B------:R-:W-:Y:S01]  /*7e30*/  FMUL.FTZ R46, R3.reuse, R46 ;  /* 0x0000002e032e7220 */ /* 0x040fe20000410000 */
[C---:B------:R-:W-:Y:S03]  /*7e40*/  HMMA.16816.F32.BF16 R40, R92.reuse, R98, R40 ;  /* 0x000000625c28723c */ /* 0x040fe60000041828 */
[----:B------:R-:W1:Y:S03]  /*7e50*/  LDSM.16.MT88.4 R96, [R86+0x6000] ;  /* 0x006000005660783b */ /* 0x000e660000004200 */
[----:B------:R-:W-:Y:S01]  /*7e60*/  MUFU.EX2 R104, R104 ;  /* 0x0000006800687308 */ /* 0x000fe20000000800 */
[C---:B------:R-:W-:Y:S01]  /*7e70*/  FMUL.FTZ R47, R3.reuse, R47 ;  /* 0x0000002f032f7220 */ /* 0x040fe20000410000 */
[C---:B------:R-:W-:Y:S03]  /*7e80*/  FMUL.FTZ R50, R3.reuse, R50 ;  /* 0x0000003203327220 */ /* 0x040fe60000410000 */
[----:B------:R-:W-:Y:S01]  /*7e90*/  FMUL.FTZ R51, R3, R51 ;  /* 0x0000003303337220 */ /* 0x000fe20000410000 */
[C---:B------:R-:W-:Y:S01]  /*7ea0*/  FMUL.FTZ R52, R7.reuse, R52 ;  /* 0x0000003407347220 */ /* 0x040fe20000410000 */
        /* <DEDUP_REMOVED lines=27> */
[----:B------:R-:W-:Y:S01]  /*8060*/  SHF.R.U32.HI R15, RZ, 0x8, R15 ;  /* 0x00000008ff0f7819 */ /* 0x000fe2000001160f */
[----:B------:R-:W-:Y:S01]  /*8070*/  MUFU.EX2 R146, R146 ;  /* 0x0000009200927308 */ /* 0x000fe20000000800 */
[----:B------:R-:W-:Y:S01]  /*8080*/  FFMA.FTZ R112, R7, R138, R112 ;  /* 0x0000008a07707223 */ /* 0x000fe20000010070 */
[----:B------:R-:W-:Y:S01]  /*8090*/  FFMA.FTZ R110, R3, R130, R110 ;  /* 0x00000082036e7223 */ /* 0x000fe2000001006e */
[--C-:B------:R-:W-:Y:S01]  /*80a0*/  FFMA.FTZ R130, R31, UR4, -R101.reuse ;  /* 0x000000041f827c23 */ /* 0x100fe20008010865 */
[C---:B-1----:R-:W-:Y:S03]  /*80b0*/  HMMA.16816.F32.BF16 R44, R92.reuse, R96, R44 ;  /* 0x000000605c2c723c */ /* 0x042fe6000004182c */
[----:B------:R-:W-:Y:S03]  /*80c0*/  FADD.FTZ R102, R102, R110 ;  /* 0x0000006e66667221 */ /* 0x000fe60000010000 */
[----:B------:R-:W-:Y:S01]  /*80d0*/  MUFU.EX2 R29, R29 ;  /* 0x0000001d001d7308 */ /* 0x000fe20000000800 */
[----:B------:R-:W-:Y:S01]  /*80e0*/  FFMA.FTZ R110, R34, UR4, -R101 ;  /* 0x00000004226e7c23 */ /* 0x000fe20008010865 */
[C---:B------:R-:W-:Y:S01]  /*80f0*/  HMMA.16816.F32.BF16 R48, R92.reuse, R98, R48 ;  /* 0x000000625c30723c */ /* 0x040fe20000041830 */
[----:B------:R-:W1:Y:S02]  /*8100*/  LDSM.16.MT88.4 R96, [R117+0x7000] ;  /* 0x007000007560783b */ /* 0x000e640000004200 */
[----:B------:R-:W-:Y:S05]  /*8110*/  SHF.R.U32.HI R142, RZ, 0x8, R142 ;  /* 0x00000008ff8e7819 */ /* 0x000fea000001168e */
[----:B------:R-:W-:Y:S03]  /*8120*/  MUFU.EX2 R130, R130 ;  /* 0x0000008200827308 */ /* 0x000fe60000000800 */
[----:B------:R-:W-:Y:S04]  /*8130*/  LOP3.LUT R12, R143, 0xff, RZ, 0xc0, !PT ;  /* 0x000000ff8f0c7812 */ /* 0x000fe800078ec0ff */
[----:B------:R-:W-:Y:S01]  /*8140*/  PRMT R12, R12, 0x5410, R139 ;  /* 0x000054100c0c7816 */ /* 0x000fe2000000008b */
[----:B------:R-:W-:Y:S01]  /*8150*/  FFMA.FTZ R139, R21, UR4, -R108 ;  /* 0x00000004158b7c23 */ /* 0x000fe2000801086c */
[----:B------:R-:W-:Y:S01]  /*8160*/  LOP3.LUT R88, R88, 0xff, RZ, 0xc0, !PT ;  /* 0x000000ff58587812 */ /* 0x000fe200078ec0ff */
[----:B------:R-:W-:Y:S03]  /*8170*/  MUFU.EX2 R111, R111 ;  /* 0x0000006f006f7308 */ /* 0x000fe60000000800 */
[----:B------:R-:W-:Y:S07]  /*8180*/  PRMT R88, R88, 0x5410, R13 ;  /* 0x0000541058587816 */ /* 0x000fee000000000d */
[----:B------:R-:W-:Y:S10]  /*8190*/  MUFU.EX2 R144, R144 ;  /* 0x0000009000907308 */ /* 0x000ff40000000800 */
[----:B------:R-:W2:Y:S10]  /*81a0*/  MUFU.EX2 R139, R139 ;  /* 0x0000008b008b7308 */ /* 0x000eb40000000800 */
[----:B------:R-:W3:Y:S01]  /*81b0*/  MUFU.EX2 R91, R91 ;  /* 0x0000005b005b7308 */ /* 0x000ee20000000800 */
[C---:B-1----:R-:W-:Y:S09]  /*81c0*/  HMMA.16816.F32.BF16 R52, R92.reuse, R96, R52 ;  /* 0x000000605c34723c */ /* 0x042ff20000041834 */
[----:B------:R-:W-:Y:S01]  /*81d0*/  MUFU.EX2 R110, R110 ;  /* 0x0000006e006e7308 */ /* 0x000fe20000000800 */
[C---:B------:R-:W-:Y:S01]  /*81e0*/  HMMA.16816.F32.BF16 R56, R92.reuse, R98, R56 ;  /* 0x000000625c38723c */ /* 0x040fe20000041838 */
[----:B------:R-:W1:Y:S02]  /*81f0*/  LDSM.16.MT88.4 R96, [R86+0x7000] ;  /* 0x007000005660783b */ /* 0x000e640000004200 */
[----:B--2---:R-:W-:Y:S02]  /*8200*/  F2FP.BF16.F32.PACK_AB R3, R139, R144 ;  /* 0x000000908b03723e */ /* 0x004fe400000010ff */
[----:B---3--:R-:W-:Y:S01]  /*8210*/  F2FP.BF16.F32.PACK_AB R13, R91, R104 ;  /* 0x000000685b0d723e */ /* 0x008fe200000010ff */
        /* <DEDUP_REMOVED lines=8> */
[--C-:B------:R-:W-:Y:S01]  /*82a0*/  FFMA.FTZ R96, R14, UR4, -R101.reuse ;  /* 0x000000040e607c23 */ /* 0x100fe20008010865 */
[----:B------:R-:W-:Y:S01]  /*82b0*/  PRMT R14, R141, 0x5410, R142 ;  /* 0x000054108d0e7816 */ /* 0x000fe2000000008e */
[----:B------:R-:W-:Y:S01]  /*82c0*/  FFMA.FTZ R141, R23, UR4, -R101 ;  /* 0x00000004178d7c23 */ /* 0x000fe20008010865 */
[----:B------:R-:W-:Y:S01]  /*82d0*/  LOP3.LUT R92, R113, 0xff, RZ, 0xc0, !PT ;  /* 0x000000ff715c7812 */ /* 0x000fe200078ec0ff */
[----:B------:R-:W-:Y:S01]  /*82e0*/  LDSM.16.MT88.4 R20, [R117+0x6800] ;  /* 0x006800007514783b */ /* 0x000fe20000004200 */
[----:B------:R1:W-:Y:S01]  /*82f0*/  MUFU.EX2 R113, R85 ;  /* 0x0000005500717308 */ /* 0x0003e20000000800 */
[--C-:B------:R-:W-:Y:S02]  /*8300*/  HSET2.LE.AND R14, R14, R129.reuse, PT ;  /* 0x000000810e0e7233 */ /* 0x100fe40003803000 */
[----:B------:R-:W-:Y:S02]  /*8310*/  PRMT R92, R92, 0x5410, R15 ;  /* 0x000054105c5c7816 */ /* 0x000fe4000000000f */
[--C-:B------:R-:W-:Y:S02]  /*8320*/  HSET2.LE.AND R15, R12, R129.reuse, PT ;  /* 0x000000810c0f7233 */ /* 0x100fe40003803000 */
[----:B------:R-:W-:Y:S03]  /*8330*/  F2FP.BF16.F32.PACK_AB R12, R106, R107 ;  /* 0x0000006b6a0c723e */ /* 0x000fe600000010ff */
[----:B------:R-:W2:Y:S01]  /*8340*/  MUFU.EX2 R96, R96 ;  /* 0x0000006000607308 */ /* 0x000ea20000000800 */
[----:B------:R-:W-:Y:S02]  /*8350*/  LOP3.LUT R14, R14, R13, RZ, 0xc0, !PT ;  /* 0x0000000d0e0e7212 */ /* 0x000fe400078ec0ff */
[----:B------:R-:W-:Y:S02]  /*8360*/  LOP3.LUT R15, R15, R12, RZ, 0xc0, !PT ;  /* 0x0000000c0f0f7212 */ /* 0x000fe400078ec0ff */
[--C-:B------:R-:W-:Y:S02]  /*8370*/  HSET2.LE.AND R12, R92, R129.reuse, PT ;  /* 0x000000815c0c7233 */ /* 0x100fe40003803000 */
[--C-:B------:R-:W-:Y:S01]  /*8380*/  HSET2.LE.AND R13, R88, R129.reuse, PT ;  /* 0x00000081580d7233 */ /* 0x100fe20003803000 */
[----:B------:R-:W3:Y:S01]  /*8390*/  LDSM.16.MT88.4 R92, [R86+0x6400] ;  /* 0x00640000565c783b */ /* 0x000ee20000004200 */
[----:B-1----:R-:W-:Y:S01]  /*83a0*/  F2FP.BF16.F32.PACK_AB R85, R111, R140 ;  /* 0x0000008c6f55723e */ /* 0x002fe200000010ff */
[----:B------:R-:W-:Y:S03]  /*83b0*/  MUFU.EX2 R141, R141 ;  /* 0x0000008d008d7308 */ /* 0x000fe60000000800 */
[----:B------:R-:W-:Y:S01]  /*83c0*/  LOP3.LUT R12, R12, R85, RZ, 0xc0, !PT ;  /* 0x000000550c0c7212 */ /* 0x000fe200078ec0ff */
[--C-:B------:R-:W-:Y:S01]  /*83d0*/  FFMA.FTZ R85, R25, UR4, -R108.reuse ;  /* 0x0000000419557c23 */ /* 0x100fe2000801086c */
[----:B--2---:R-:W-:Y:S05]  /*83e0*/  F2FP.BF16.F32.PACK_AB R88, R113, R96 ;  /* 0x000000607158723e */ /* 0x004fea00000010ff */
[----:B------:R-:W-:Y:S01]  /*83f0*/  MUFU.EX2 R85, R85 ;  /* 0x0000005500557308 */ /* 0x000fe20000000800 */
[----:B------:R-:W-:Y:S01]  /*8400*/  LOP3.LUT R13, R13, R88, RZ, 0xc0, !PT ;  /* 0x000000580d0d7212 */ /* 0x000fe200078ec0ff */
[----:B------:R-:W-:Y:S06]  /*8410*/  FFMA.FTZ R88, R32, UR4, -R108 ;  /* 0x0000000420587c23 */ /* 0x000fec000801086c */
[C---:B------:R-:W-:Y:S06]  /*8420*/  HMMA.16816.F32.BF16 R36, R12.reuse, R80, R36 ;  /* 0x000000500c24723c */ /* 0x040fec0000041824 */
[C---:B------:R-:W-:Y:S01]  /*8430*/  HMMA.16816.F32.BF16 R40, R12.reuse, R82, R40 ;  /* 0x000000520c28723c */ /* 0x040fe20000041828 */
[----:B------:R-:W1:Y:S05]  /*8440*/  LDSM.16.MT88.4 R80, [R117+0x7400] ;  /* 0x007400007550783b */ /* 0x000e6a0000004200 */
[C---:B---3--:R-:W-:Y:S06]  /*8450*/  HMMA.16816.F32.BF16 R44, R12.reuse, R92, R44 ;  /* 0x0000005c0c2c723c */ /* 0x048fec000004182c */
        /* <DEDUP_REMOVED lines=10> */
[----:B------:R-:W-:Y:S05]  /*8500*/  IMAD.U32 R81, RZ, RZ, UR33 ;  /* 0x00000021ff517e24 */ /* 0x000fea000f8e00ff */
[----:B------:R-:W-:Y:S05]  /*8510*/  LOP3.LUT R81, R137, UR35, R81, 0x96, !PT ;  /* 0x0000002389517c12 */ /* 0x000fea000f8e9651 */
[----:B------:R-:W-:Y:S01]  /*8520*/  IMAD.WIDE.U32 R82, R81, -0x326172a9, RZ ;  /* 0xcd9e8d5751527825 */ /* 0x000fe200078e00ff */
[C---:B--2---:R-:W-:Y:S04]  /*8530*/  HMMA.16816.F32.BF16 R16, R12.reuse, R92, R16 ;  /* 0x0000005c0c10723c */ /* 0x044fe80000041810 */
[----:B------:R-:W-:Y:S02]  /*8540*/  LOP3.LUT R80, R83, UR20, R134, 0x96, !PT ;  /* 0x0000001453507c12 */ /* 0x000fe4000f8e9686 */
[----:B------:R-:W-:Y:S05]  /*8550*/  HMMA.16816.F32.BF16 R76, R12, R94, R76 ;  /* 0x0000005e0c4c723c */ /* 0x000fea000004184c */
[----:B------:R-:W-:Y:S01]  /*8560*/  IMAD.WIDE.U32 R142, R80, -0x2daee0ad, RZ ;  /* 0xd2511f53508e7825 */ /* 0x000fe200078e00ff */
[----:B------:R-:W-:Y:S05]  /*8570*/  LOP3.LUT R80, R115, UR18, R82, 0x96, !PT ;  /* 0x0000001273507c12 */ /* 0x000fea000f8e9652 */
[--C-:B------:R-:W-:Y:S01]  /*8580*/  FFMA.FTZ R115, R26, UR4, -R101.reuse ;  /* 0x000000041a737c23 */ /* 0x100fe20008010865 */
[----:B------:R-:W-:Y:S01]  /*8590*/  IMAD.WIDE.U32 R82, R80, -0x2daee0ad, RZ ;  /* 0xd2511f5350527825 */ /* 0x000fe200078e00ff */
[----:B------:R-:W-:Y:S04]  /*85a0*/  LOP3.LUT R92, R143, UR17, R132, 0x96, !PT ;  /* 0x000000118f5c7c12 */ /* 0x000fe8000f8e9684 */
[----:B------:R-:W-:Y:S01]  /*85b0*/  MUFU.EX2 R115, R115 ;  /* 0x0000007300737308 */ /* 0x000fe20000000800 */
[----:B------:R-:W-:Y:S01]  /*85c0*/  FFMA.FTZ R94, R28, UR4, -R108 ;  /* 0x000000041c5e7c23 */ /* 0x000fe2000801086c */
[----:B------:R-:W-:Y:S01]  /*85d0*/  LOP3.LUT R80, R83, UR15, R142, 0x96, !PT ;  /* 0x0000000f53507c12 */ /* 0x000fe2000f8e968e */
[----:B------:R-:W-:Y:S04]  /*85e0*/  IMAD.WIDE.U32 R92, R92, -0x326172a9, RZ ;  /* 0xcd9e8d575c5c7825 */ /* 0x000fe800078e00ff */
[--C-:B------:R-:W-:Y:S01]  /*85f0*/  FFMA.FTZ R142, R27, UR4, -R101.reuse ;  /* 0x000000041b8e7c23 */ /* 0x100fe20008010865 */
[----:B------:R-:W-:Y:S01]  /*8600*/  IMAD.WIDE.U32 R80, R80, -0x326172a9, RZ ;  /* 0xcd9e8d5750507825 */ /* 0x000fe200078e00ff */
[----:B------:R-:W-:Y:S03]  /*8610*/  LOP3.LUT R98, R93, UR16, R114, 0x96, !PT ;  /* 0x000000105d627c12 */ /* 0x000fe6000f8e9672 */
[----:B------:R-:W-:Y:S01]  /*8620*/  FFMA.FTZ R114, R24, UR4, -R108 ;  /* 0x0000000418727c23 */ /* 0x000fe2000801086c */
[----:B------:R-:W1:Y:S01]  /*8630*/  MUFU.EX2 R142, R142 ;  /* 0x0000008e008e7308 */ /* 0x000e620000000800 */
[----:B------:R-:W-:Y:S01]  /*8640*/  LOP3.LUT R92, R81, UR14, R92, 0x96, !PT ;  /* 0x0000000e515c7c12 */ /* 0x000fe2000f8e965c */
[----:B------:R-:W-:Y:S04]  /*8650*/  IMAD.WIDE.U32 R98, R98, -0x2daee0ad, RZ ;  /* 0xd2511f5362627825 */ /* 0x000fe800078e00ff */
[----:B------:R-:W-:Y:S01]  /*8660*/  FFMA.FTZ R108, R33, UR4, -R108 ;  /* 0x00000004216c7c23 */ /* 0x000fe2000801086c */
[--C-:B------:R-:W-:Y:S01]  /*8670*/  FFMA.FTZ R33, R30, UR4, -R101.reuse ;  /* 0x000000041e217c23 */ /* 0x100fe20008010865 */
[----:B------:R-:W-:Y:S01]  /*8680*/  IMAD.WIDE.U32 R92, R92, -0x2daee0ad, RZ ;  /* 0xd2511f535c5c7825 */ /* 0x000fe200078e00ff */
[----:B------:R-:W-:Y:S01]  /*8690*/  LOP3.LUT R82, R99, UR13, R82, 0x96, !PT ;  /* 0x0000000d63527c12 */ /* 0x000fe2000f8e9652 */
[----:B------:R-:W2:Y:S02]  /*86a0*/  MUFU.EX2 R114, R114 ;  /* 0x0000007200727308 */ /* 0x000ea40000000800 */
[----:B------:R-:W-:Y:S01]  /*86b0*/  FFMA.FTZ R101, R35, UR4, -R101 ;  /* 0x0000000423657c23 */ /* 0x000fe20008010865 */
[----:B------:R-:W-:Y:S01]  /*86c0*/  LOP3.LUT R24, R93, UR5, R98, 0x96, !PT ;  /* 0x000000055d187c12 */ /* 0x000fe2000f8e9662 */
[----:B------:R-:W-:Y:S04]  /*86d0*/  IMAD.WIDE.U32 R82, R82, -0x326172a9, RZ ;  /* 0xcd9e8d5752527825 */ /* 0x000fe800078e00ff */
[----:B------:R-:W-:Y:S01]  /*86e0*/  FADD.FTZ R93, R109, R112 ;  /* 0x000000706d5d7221 */ /* 0x000fe20000010000 */
[----:B------:R-:W-:Y:S01]  /*86f0*/  IMAD.WIDE.U32 R12, R24, -0x326172a9, RZ ;  /* 0xcd9e8d57180c7825 */ /* 0x000fe200078e00ff */
[----:B------:R-:W-:Y:S01]  /*8700*/  LOP3.LUT R98, R83, UR12, R80, 0x96, !PT ;  /* 0x0000000c53627c12 */ /* 0x000fe2000f8e9650 */
[----:B------:R3:W-:Y:S02]  /*8710*/  MUFU.EX2 R109, R88 ;  /* 0x00000058006d7308 */ /* 0x0007e40000000800 */
[----:B------:R-:W-:Y:S01]  /*8720*/  FADD.FTZ R100, R100, R93 ;  /* 0x0000005d64647221 */ /* 0x000fe20000010000 */
[--C-:B------:R-:W-:Y:S01]  /*8730*/  SHF.R.U32.HI R15, RZ, 0x10, R12.reuse ;  /* 0x00000010ff0f7819 */ /* 0x100fe2000001160c */
[----:B------:R-:W-:Y:S01]  /*8740*/  IMAD.WIDE.U32 R98, R98, -0x2daee0ad, RZ ;  /* 0xd2511f5362627825 */ /* 0x000fe200078e00ff */
[C---:B------:R-:W-:Y:S02]  /*8750*/  LOP3.LUT R25, R12.reuse, 0xffff, RZ, 0xc0, !PT ;  /* 0x0000ffff0c197812 */ /* 0x040fe400078ec0ff */
[----:B------:R-:W-:Y:S03]  /*8760*/  LOP3.LUT R14, R12, 0xff, RZ, 0xc0, !PT ;  /* 0x000000ff0c0e7812 */ /* 0x000fe600078ec0ff */
[----:B------:R4:W5:Y:S01]  /*8770*/  MUFU.EX2 R112, R94 ;  /* 0x0000005e00707308 */ /* 0x0009620000000800 */
[----:B------:R-:W-:Y:S01]  /*8780*/  SHF.R.U32.HI R12, RZ, 0x18, R12 ;  /* 0x00000018ff0c7819 */ /* 0x000fe2000001160c */
[----:B------:R-:W-:Y:S01]  /*8790*/  FADD.FTZ R103, R103, R100 ;  /* 0x0000006467677221 */ /* 0x000fe20000010000 */
[----:B------:R-:W-:Y:S02]  /*87a0*/  LOP3.LUT R15, R15, 0xff, RZ, 0xc0, !PT ;  /* 0x000000ff0f0f7812 */ /* 0x000fe400078ec0ff */
[----:B------:R-:W-:Y:S01]  /*87b0*/  LOP3.LUT R13, R13, UR21, R82, 0x96, !PT ;  /* 0x000000150d0d7c12 */ /* 0x000fe2000f8e9652 */
[----:B------:R-:W-:Y:S01]  /*87c0*/  FADD.FTZ R140, R140, R103 ;  /* 0x000000678c8c7221 */ /* 0x000fe20000010000 */
[----:B------:R-:W-:Y:S01]  /*87d0*/  PRMT R12, R15, 0x5410, R12 ;  /* 0x000054100f0c7816 */ /* 0x000fe2000000000c */
[----:B------:R-:W-:Y:S01]  /*87e0*/  LDSM.16.MT88.4 R80, [R86+0x7800] ;  /* 0x007800005650783b */ /* 0x000fe20000004200 */
[----:B------:R-:W-:Y:S01]  /*87f0*/  LOP3.LUT R15, R13, 0xffff, RZ, 0xc0, !PT ;  /* 0x0000ffff0d0f7812 */ /* 0x000fe200078ec0ff */
[----:B------:R-:W5:Y:S01]  /*8800*/  MUFU.EX2 R33, R33 ;  /* 0x0000002100217308 */ /* 0x000f620000000800 */
[--C-:B------:R-:W-:Y:S01]  /*8810*/  SHF.R.U32.HI R24, RZ, 0x10, R13.reuse ;  /* 0x00000010ff187819 */ /* 0x100fe2000001160d */
[----:B------:R-:W-:Y:S01]  /*8820*/  FADD.FTZ R111, R111, R140 ;  /* 0x0000008c6f6f7221 */ /* 0x000fe20000010000 */
[----:B------:R-:W-:Y:S02]  /*8830*/  LOP3.LUT R26, R13, 0xff, RZ, 0xc0, !PT ;  /* 0x000000ff0d1a7812 */ /* 0x000fe400078ec0ff */
[----:B------:R-:W-:Y:S01]  /*8840*/  SHF.R.U32.HI R13, RZ, 0x18, R13 ;  /* 0x00000018ff0d7819 */ /* 0x000fe2000001160d */
[----:B------:R-:W-:Y:S01]  /*8850*/  FADD.FTZ R104, R104, R111 ;  /* 0x0000006f68687221 */ /* 0x000fe20000010000 */
[----:B------:R-:W-:Y:S03]  /*8860*/  SHF.R.U32.HI R15, RZ, 0x8, R15 ;  /* 0x00000008ff0f7819 */ /* 0x000fe6000001160f */
[----:B------:R-:W5:Y:S01]  /*8870*/  MUFU.EX2 R108, R108 ;  /* 0x0000006c006c7308 */ /* 0x000f620000000800 */
[----:B------:R-:W-:Y:S01]  /*8880*/  LOP3.LUT R24, R24, 0xff, RZ, 0xc0, !PT ;  /* 0x000000ff18187812 */ /* 0x000fe200078ec0ff */
[----:B------:R-:W-:Y:S01]  /*8890*/  FADD.FTZ R91, R91, R104 ;  /* 0x000000685b5b7221 */ /* 0x000fe20000010000 */
[----:B------:R-:W-:Y:S02]  /*88a0*/  SHF.R.U32.HI R25, RZ, 0x8, R25 ;  /* 0x00000008ff197819 */ /* 0x000fe40000011619 */
[----:B------:R-:W-:Y:S01]  /*88b0*/  PRMT R26, R26, 0x5410, R15 ;  /* 0x000054101a1a7816 */ /* 0x000fe2000000000f */
[----:B------:R-:W-:Y:S01]  /*88c0*/  FADD.FTZ R144, R144, R91 ;  /* 0x0000005b90907221 */ /* 0x000fe20000010000 */
[----:B------:R-:W-:Y:S02]  /*88d0*/  PRMT R24, R24, 0x5410, R13 ;  /* 0x0000541018187816 */ /* 0x000fe4000000000d */
[----:B------:R-:W-:Y:S01]  /*88e0*/  PRMT R14, R14, 0x5410, R25 ;  /* 0x000054100e0e7816 */ /* 0x000fe20000000019 */
[----:B------:R-:W-:Y:S01]  /*88f0*/  FADD.FTZ R139, R139, R144 ;  /* 0x000000908b8b7221 */ /* 0x000fe20000010000 */
[--C-:B------:R-:W-:Y:S02]  /*8900*/  HSET2.LE.AND R15, R12, R129.reuse, PT ;  /* 0x000000810c0f7233 */ /* 0x100fe40003803000 */
[--C-:B------:R-:W-:Y:S02]  /*8910*/  HSET2.LE.AND R12, R26, R129.reuse, PT ;  /* 0x000000811a0c7233 */ /* 0x100fe40003803000 */
[--C-:B------:R-:W-:Y:S02]  /*8920*/  HSET2.LE.AND R13, R24, R129.reuse, PT ;  /* 0x00000081180d7233 */ /* 0x100fe40003803000 */
[----:B-1----:R-:W-:Y:S02]  /*8930*/  F2FP.BF16.F32.PACK_AB R26, R142, R115 ;  /* 0x000000738e1a723e */ /* 0x002fe400000010ff */
[----:B------:R-:W-:Y:S02]  /*8940*/  F2FP.BF16.F32.PACK_AB R24, R141, R146 ;  /* 0x000000928d18723e */ /* 0x000fe400000010ff */
[--C-:B------:R-:W-:Y:S02]  /*8950*/  HSET2.LE.AND R14, R14, R129.reuse, PT ;  /* 0x000000810e0e7233 */ /* 0x100fe40003803000 */
[----:B--2---:R-:W-:Y:S01]  /*8960*/  F2FP.BF16.F32.PACK_AB R7, R85, R114 ;  /* 0x000000725507723e */ /* 0x004fe200000010ff */
[----:B------:R-:W-:Y:S01]  /*8970*/  FADD.FTZ R114, R114, R139 ;  /* 0x0000008b72727221 */ /* 0x000fe20000010000 */
[----:B------:R-:W-:Y:S02]  /*8980*/  LOP3.LUT R15, R15, R26, RZ, 0xc0, !PT ;  /* 0x0000001a0f0f7212 */ /* 0x000fe400078ec0ff */
[----:B------:R-:W-:Y:S01]  /*8990*/  LOP3.LUT R13, R13, R24, RZ, 0xc0, !PT ;  /* 0x000000180d0d7212 */ /* 0x000fe200078ec0ff */
[----:B------:R-:W-:Y:S01]  /*89a0*/  FADD.FTZ R85, R85, R114 ;  /* 0x0000007255557221 */ /* 0x000fe20000010000 */
[----:B------:R-:W1:Y:S01]  /*89b0*/  LDSM.16.MT88.4 R24, [R86+0x6800] ;  /* 0x006800005618783b */ /* 0x000e620000004200 */
[----:B------:R-:W-:Y:S02]  /*89c0*/  LOP3.LUT R14, R14, R7, RZ, 0xc0, !PT ;  /* 0x000000070e0e7212 */ /* 0x000fe400078ec0ff */
[----:B------:R-:W-:Y:S02]  /*89d0*/  LOP3.LUT R12, R12, R3, RZ, 0xc0, !PT ;  /* 0x000000030c0c7212 */ /* 0x000fe400078ec0ff */
[----:B------:R-:W-:Y:S02]  /*89e0*/  LOP3.LUT R92, R99, UR22, R92, 0x96, !PT ;  /* 0x00000016635c7c12 */ /* 0x000fe4000f8e965c */
[----:B------:R-:W-:Y:S02]  /*89f0*/  LOP3.LUT R7, R98, 0xff, RZ, 0xc0, !PT ;  /* 0x000000ff62077812 */ /* 0x000fe400078ec0ff */
[C---:B------:R-:W-:Y:S01]  /*8a00*/  LOP3.LUT R3, R92.reuse, 0xffff, RZ, 0xc0, !PT ;  /* 0x0000ffff5c037812 */ /* 0x040fe200078ec0ff */
[C---:B------:R-:W-:Y:S03]  /*8a10*/  HMMA.16816.F32.BF16 R36, R12.reuse, R20, R36 ;  /* 0x000000140c24723c */ /* 0x040fe60000041824 */
[----:B------:R-:W-:Y:S02]  /*8a20*/  LOP3.LUT R138, R92, 0xff, RZ, 0xc0, !PT ;  /* 0x000000ff5c8a7812 */ /* 0x000fe400078ec0ff */
[----:B------:R-:W-:Y:S01]  /*8a30*/  SHF.R.U32.HI R3, RZ, 0x8, R3 ;  /* 0x00000008ff037819 */ /* 0x000fe20000011603 */
[C---:B------:R-:W-:Y:S01]  /*8a40*/  HMMA.16816.F32.BF16 R40, R12.reuse, R22, R40 ;  /* 0x000000160c28723c */ /* 0x040fe20000041828 */
[----:B------:R-:W2:Y:S04]  /*8a50*/  LDSM.16.MT88.4 R20, [R117+0x7800] ;  /* 0x007800007514783b */ /* 0x000ea80000004200 */
[----:B------:R-:W-:Y:S02]  /*8a60*/  PRMT R138, R138, 0x5410, R3 ;  /* 0x000054108a8a7816 */ /* 0x000fe40000000003 */
[----:B------:R-:W-:Y:S04]  /*8a70*/  SHF.R.U32.HI R3, RZ, 0x10, R98 ;  /* 0x00000010ff037819 */ /* 0x000fe80000011662 */
[----:B------:R-:W-:Y:S01]  /*8a80*/  LOP3.LUT R3, R3, 0xff, RZ, 0xc0, !PT ;  /* 0x000000ff03037812 */ /* 0x000fe200078ec0ff */
[C---:B-1----:R-:W-:Y:S06]  /*8a90*/  HMMA.16816.F32.BF16 R44, R12.reuse, R24, R44 ;  /* 0x000000180c2c723c */ /* 0x042fec000004182c */
[C---:B------:R-:W-:Y:S01]  /*8aa0*/  HMMA.16816.F32.BF16 R48, R12.reuse, R26, R48 ;  /* 0x0000001a0c30723c */ /* 0x040fe20000041830 */
[----:B------:R-:W1:Y:S05]  /*8ab0*/  LDSM.16.MT88.4 R24, [R117+0x8800] ;  /* 0x008800007518783b */ /* 0x000e6a0000004200 */
[C---:B--2---:R-:W-:Y:S06]  /*8ac0*/  HMMA.16816.F32.BF16 R52, R12.reuse, R20, R52 ;  /* 0x000000140c34723c */ /* 0x044fec0000041834 */
[C---:B------:R-:W-:Y:S05]  /*8ad0*/  HMMA.16816.F32.BF16 R56, R12.reuse, R22, R56 ;  /* 0x000000160c38723c */ /* 0x040fea0000041838 */
[----:B------:R-:W-:Y:S01]  /*8ae0*/  LOP3.LUT R20, R98, 0xffff, RZ, 0xc0, !PT ;  /* 0x0000ffff62147812 */ /* 0x000fe200078ec0ff */
[C---:B------:R-:W-:Y:S05]  /*8af0*/  HMMA.16816.F32.BF16 R60, R12.reuse, R80, R60 ;  /* 0x000000500c3c723c */ /* 0x040fea000004183c */
[----:B------:R-:W-:Y:S01]  /*8b00*/  SHF.R.U32.HI R20, RZ, 0x8, R20 ;  /* 0x00000008ff147819 */ /* 0x000fe20000011614 */
[C---:B------:R-:W-:Y:S05]  /*8b10*/  HMMA.16816.F32.BF16 R64, R12.reuse, R82, R64 ;  /* 0x000000520c40723c */ /* 0x040fea0000041840 */
[----:B---3--:R-:W-:Y:S01]  /*8b20*/  PRMT R88, R7, 0x5410, R20 ;  /* 0x0000541007587816 */ /* 0x008fe20000000014 */
[----:B------:R-:W-:Y:S01]  /*8b30*/  FADD.FTZ R81, R105, R102 ;  /* 0x0000006669517221 */ /* 0x000fe20000010000 */
[----:B------:R-:W2:Y:S01]  /*8b40*/  LDSM.16.MT88.4 R20, [R86+0x8800] ;  /* 0x008800005614783b */ /* 0x000ea20000004200 */
[--C-:B------:R-:W-:Y:S01]  /*8b50*/  SHF.R.U32.HI R7, RZ, 0x10, R92.reuse ;  /* 0x00000010ff077819 */ /* 0x100fe2000001165c */
[----:B------:R3:W2:Y:S02]  /*8b60*/  MUFU.EX2 R105, R101 ;  /* 0x0000006500697308 */ /* 0x0006a40000000800 */
[----:B------:R-:W-:Y:S01]  /*8b70*/  SHF.R.U32.HI R80, RZ, 0x18, R92 ;  /* 0x00000018ff507819 */ /* 0x000fe2000001165c */
[C---:B-1----:R-:W-:Y:S03]  /*8b80*/  HMMA.16816.F32.BF16 R68, R12.reuse, R24, R68 ;  /* 0x000000180c44723c */ /* 0x042fe60000041844 */
[----:B------:R-:W-:Y:S01]  /*8b90*/  LOP3.LUT R7, R7, 0xff, RZ, 0xc0, !PT ;  /* 0x000000ff07077812 */ /* 0x000fe200078ec0ff */
[----:B----4-:R-:W1:Y:S01]  /*8ba0*/  LDSM.16.MT88.4 R92, [R117+0x6c00] ;  /* 0x006c0000755c783b */ /* 0x010e620000004200 */
[----:B------:R-:W-:Y:S01]  /*8bb0*/  SHF.R.U32.HI R98, RZ, 0x18, R98 ;  /* 0x00000018ff627819 */ /* 0x000fe20000011662 */
[C---:B------:R-:W-:Y:S05]  /*8bc0*/  HMMA.16816.F32.BF16 R72, R12.reuse, R26, R72 ;  /* 0x0000001a0c48723c */ /* 0x040fea0000041848 */
[----:B------:R-:W-:Y:S01]  /*8bd0*/  PRMT R80, R7, 0x5410, R80 ;  /* 0x0000541007507816 */ /* 0x000fe20000000050 */
[----:B------:R-:W-:Y:S01]  /*8be0*/  FADD.FTZ R81, R90, R81 ;  /* 0x000000515a517221 */ /* 0x000fe20000010000 */
[----:B------:R-:W-:Y:S01]  /*8bf0*/  PRMT R98, R3, 0x5410, R98 ;  /* 0x0000541003627816 */ /* 0x000fe20000000062 */
[----:B---3--:R-:W-:Y:S03]  /*8c00*/  LDSM.16.MT88.4 R100, [R86+0x7c00] ;  /* 0x007c00005664783b */ /* 0x008fe60000004200 */
[--C-:B------:R-:W-:Y:S01]  /*8c10*/  HSET2.LE.AND R7, R138, R129.reuse, PT ;  /* 0x000000818a077233 */ /* 0x100fe20003803000 */
[----:B------:R-:W-:Y:S01]  /*8c20*/  FADD.FTZ R90, R96, R81 ;  /* 0x00000051605a7221 */ /* 0x000fe20000010000 */
[--C-:B------:R-:W-:Y:S02]  /*8c30*/  HSET2.LE.AND R3, R80, R129.reuse, PT ;  /* 0x0000008150037233 */ /* 0x100fe40003803000 */
[----:B-----5:R-:W-:Y:S01]  /*8c40*/  F2FP.BF16.F32.PACK_AB R82, R29, R112 ;  /* 0x000000701d52723e */ /* 0x020fe200000010ff */
[----:B------:R-:W-:Y:S01]  /*8c50*/  FADD.FTZ R90, R113, R90 ;  /* 0x0000005a715a7221 */ /* 0x000fe20000010000 */
[----:B------:R-:W-:Y:S01]  /*8c60*/  F2FP.BF16.F32.PACK_AB R80, R130, R33 ;  /* 0x000000218250723e */ /* 0x000fe200000010ff */
[----:B------:R-:W-:Y:S01]  /*8c70*/  FADD.FTZ R112, R112, R85 ;  /* 0x0000005570707221 */ /* 0x000fe20000010000 */
[----:B------:R-:W-:Y:S01]  /*8c80*/  LOP3.LUT R24, R7, R82, RZ, 0xc0, !PT ;  /* 0x0000005207187212 */ /* 0x000fe200078ec0ff */
[----:B------:R-:W-:Y:S01]  /*8c90*/  IMAD.MOV.U32 R85, RZ, RZ, R0 ;  /* 0x000000ffff557224 */ /* 0x000fe200078e0000 */
[----:B------:R-:W-:Y:S01]  /*8ca0*/  LOP3.LUT R25, R3, R80, RZ, 0xc0, !PT ;  /* 0x0000005003197212 */ /* 0x000fe200078ec0ff */
[----:B------:R-:W-:Y:S01]  /*8cb0*/  FADD.FTZ R107, R107, R90 ;  /* 0x0000005a6b6b7221 */ /* 0x000fe20000010000 */
[----:B------:R-:W3:Y:S01]  /*8cc0*/  LDSM.16.MT88.4 R80, [R86+0x6c00] ;  /* 0x006c00005650783b */ /* 0x000ee20000004200 */
[--C-:B------:R-:W-:Y:S01]  /*8cd0*/  HSET2.LE.AND R27, R98, R129.reuse, PT ;  /* 0x00000081621b7233 */ /* 0x100fe20003803000 */
[----:B------:R-:W-:Y:S01]  /*8ce0*/  FADD.FTZ R112, R29, R112 ;  /* 0x000000701d707221 */ /* 0x000fe20000010000 */
[----:B------:R-:W-:Y:S01]  /*8cf0*/  HSET2.LE.AND R26, R88, R129, PT ;  /* 0x00000081581a7233 */ /* 0x000fe20003803000 */
[----:B------:R-:W-:Y:S01]  /*8d00*/  FADD.FTZ R107, R106, R107 ;  /* 0x0000006b6a6b7221 */ /* 0x000fe20000010000 */
[----:B------:R-:W-:Y:S01]  /*8d10*/  F2FP.BF16.F32.PACK_AB R3, R108, R109 ;  /* 0x0000006d6c03723e */ /* 0x000fe200000010ff */
[C---:B--2---:R-:W-:Y:S02]  /*8d20*/  HMMA.16816.F32.BF16 R16, R12.reuse, R20, R16 ;  /* 0x000000140c10723c */ /* 0x044fe40000041810 */
[----:B------:R-:W2:Y:S01]  /*8d30*/  LDSM.16.MT88.4 R96, [R117+0x7c00] ;  /* 0x007c00007560783b */ /* 0x000ea20000004200 */
[----:B------:R-:W-:Y:S01]  /*8d40*/  F2FP.BF16.F32.PACK_AB R88, R105, R110 ;  /* 0x0000006e6958723e */ /* 0x000fe200000010ff */
[----:B------:R-:W-:Y:S01]  /*8d50*/  FADD.FTZ R146, R146, R107 ;  /* 0x0000006b92927221 */ /* 0x000fe20000010000 */
[----:B------:R-:W-:Y:S01]  /*8d60*/  LOP3.LUT R26, R26, R3, RZ, 0xc0, !PT ;  /* 0x000000031a1a7212 */ /* 0x000fe200078ec0ff */
[----:B------:R-:W-:Y:S04]  /*8d70*/  HMMA.16816.F32.BF16 R76, R12, R22, R76 ;  /* 0x000000160c4c723c */ /* 0x000fe8000004184c */
[----:B------:R-:W4:Y:S01]  /*8d80*/  LDSM.16.MT88.4 R12, [R117+0x8c00] ;  /* 0x008c0000750c783b */ /* 0x000f220000004200 */
[----:B------:R-:W-:Y:S01]  /*8d90*/  LOP3.LUT R27, R27, R88, RZ, 0xc0, !PT ;  /* 0x000000581b1b7212 */ /* 0x000fe200078ec0ff */
[----:B------:R-:W-:Y:S01]  /*8da0*/  FADD.FTZ R146, R141, R146 ;  /* 0x000000928d927221 */ /* 0x000fe20000010000 */
[----:B------:R-:W-:Y:S01]  /*8db0*/  FADD.FTZ R109, R109, R112 ;  /* 0x000000706d6d7221 */ /* 0x000fe20000010000 */
[----:B------:R-:W-:Y:S03]  /*8dc0*/  IMAD.MOV.U32 R3, RZ, RZ, R2 ;  /* 0x000000ffff037224 */ /* 0x000fe600078e0002 */
[----:B------:R-:W-:Y:S01]  /*8dd0*/  FADD.FTZ R115, R115, R146 ;  /* 0x0000009273737221 */ /* 0x000fe20000010000 */
[C---:B-1----:R-:W-:Y:S01]  /*8de0*/  HMMA.16816.F32.BF16 R36, R24.reuse, R92, R36 ;  /* 0x0000005c1824723c */ /* 0x042fe20000041824 */
[----:B------:R-:W1:Y:S04]  /*8df0*/  LDSM.16.MT88.4 R20, [R86+0x8c00] ;  /* 0x008c00005614783b */ /* 0x000e680000004200 */
[----:B------:R-:W-:Y:S01]  /*8e00*/  FADD.FTZ R142, R142, R115 ;  /* 0x000000738e8e7221 */ /* 0x000fe20000010000 */
[C---:B------:R-:W-:Y:S05]  /*8e10*/  HMMA.16816.F32.BF16 R40, R24.reuse, R94, R40 ;  /* 0x0000005e1828723c */ /* 0x040fea0000041828 */
[----:B------:R-:W-:Y:S01]  /*8e20*/  FADD.FTZ R33, R33, R142 ;  /* 0x0000008e21217221 */ /* 0x000fe20000010000 */
[----:B------:R-:W-:Y:S01]  /*8e30*/  FADD.FTZ R138, R108, R109 ;  /* 0x0000006d6c8a7221 */ /* 0x000fe20000010000 */
[C---:B---3--:R-:W-:Y:S04]  /*8e40*/  HMMA.16816.F32.BF16 R44, R24.reuse, R80, R44 ;  /* 0x00000050182c723c */ /* 0x048fe8000004182c */
[----:B------:R-:W-:Y:S02]  /*8e50*/  FADD.FTZ R33, R130, R33 ;  /* 0x0000002182217221 */ /* 0x000fe40000010000 */
[C---:B------:R-:W-:Y:S05]  /*8e60*/  HMMA.16816.F32.BF16 R48, R24.reuse, R82, R48 ;  /* 0x000000521830723c */ /* 0x040fea0000041830 */
[----:B------:R-:W-:Y:S01]  /*8e70*/  FADD.FTZ R110, R110, R33 ;  /* 0x000000216e6e7221 */ /* 0x000fe20000010000 */
[C---:B--2---:R-:W-:Y:S05]  /*8e80*/  HMMA.16816.F32.BF16 R52, R24.reuse, R96, R52 ;  /* 0x000000601834723c */ /* 0x044fea0000041834 */
[----:B------:R-:W-:Y:S01]  /*8e90*/  FADD.FTZ R130, R105, R110 ;  /* 0x0000006e69827221 */ /* 0x000fe20000010000 */
[C---:B------:R-:W-:Y:S06]  /*8ea0*/  HMMA.16816.F32.BF16 R56, R24.reuse, R98, R56 ;  /* 0x000000621838723c */ /* 0x040fec0000041838 */
[C---:B------:R-:W-:Y:S06]  /*8eb0*/  HMMA.16816.F32.BF16 R60, R24.reuse, R100, R60 ;  /* 0x00000064183c723c */ /* 0x040fec000004183c */
[C---:B------:R-:W-:Y:S06]  /*8ec0*/  HMMA.16816.F32.BF16 R64, R24.reuse, R102, R64 ;  /* 0x000000661840723c */ /* 0x040fec0000041840 */
[C---:B----4-:R-:W-:Y:S06]  /*8ed0*/  HMMA.16816.F32.BF16 R68, R24.reuse, R12, R68 ;  /* 0x0000000c1844723c */ /* 0x050fec0000041844 */
[C---:B------:R-:W-:Y:S06]  /*8ee0*/  HMMA.16816.F32.BF16 R72, R24.reuse, R14, R72 ;  /* 0x0000000e1848723c */ /* 0x040fec0000041848 */
[C---:B-1----:R-:W-:Y:S06]  /*8ef0*/  HMMA.16816.F32.BF16 R80, R24.reuse, R20, R16 ;  /* 0x000000141850723c */ /* 0x042fec0000041810 */
[----:B------:R-:W-:Y:S01]  /*8f00*/  HMMA.16816.F32.BF16 R76, R24, R22, R76 ;  /* 0x00000016184c723c */ /* 0x000fe2000004184c */
[----:B------:R-:W-:Y:S11]  /*8f10*/  @!UPT UIADD3 URZ, URZ, URZ, URZ ;  /* 0x0000003f3f3ff290 */ /* 0x000ff6000fffe03f */
[----:B------:R-:W-:Y:S01]  /*8f20*/  @!UPT UIADD3 URZ, URZ, URZ, URZ ;  /* 0x0000003f3f3ff290 */ /* 0x000fe2000fffe03f */
[----:B------:R-:W-:Y:S11]  /*8f30*/  @P0 BRA `(.L_x_884) ;  /* 0xffffffdc00900947 */ /* 0x000ff6000383ffff */
.L_x_883:
        /* <DEDUP_REMOVED lines=12> */
[----:B---3--:R-:W-:-:S04]  /*9000*/  SHF.R.S32.HI R5, RZ, 0x1f, R6 ;  /* 0x0000001fff057819 */ /* 0x008fc80000011406 */
[CC--:B------:R-:W-:Y:S02]  /*9010*/  LEA.HI R7, R5.reuse, R6.reuse, RZ, 0x2 ;  /* 0x0000000605077211 */ /* 0x0c0fe400078f10ff */
[----:B------:R-:W-:Y:S01]  /*9020*/  LEA.HI R5, R5, R6, RZ, 0x5 ;  /* 0x0000000605057211 */ /* 0x000fe200078f28ff */
[----:B-1----:R-:W-:-:S03]  /*9030*/  FADD.FTZ R9, R4, R9 ;  /* 0x0000000904097221 */ /* 0x002fc60000010000 */
[----:B------:R-:W-:Y:S01]  /*9040*/  SHF.R.S32.HI R4, RZ, 0x5, R5 ;  /* 0x00000005ff047819 */ /* 0x000fe20000011405 */
[----:B--2---:R-:W-:Y:S01]  /*9050*/  FADD.FTZ R8, R3, R8 ;  /* 0x0000000803087221 */ /* 0x004fe20000010000 */
[----:B------:R-:W-:Y:S02]  /*9060*/  FSETP.NE.FTZ.AND P2, PT, R9, RZ, PT ;  /* 0x000000ff0900720b */ /* 0x000fe40003f55000 */
[----:B------:R-:W-:Y:S02]  /*9070*/  SHF.R.S32.HI R3, RZ, 0x2, R7 ;  /* 0x00000002ff037819 */ /* 0x000fe40000011407 */
[----:B------:R-:W-:Y:S02]  /*9080*/  FSETP.NE.FTZ.AND P1, PT, R8, RZ, PT ;  /* 0x000000ff0800720b */ /* 0x000fe40003f35000 */
[----:B------:R-:W-:Y:S02]  /*9090*/  SHF.R.S32.HI R10, RZ, 0x1f, R3 ;  /* 0x0000001fff0a7819 */ /* 0x000fe40000011403 */
[----:B------:R-:W-:-:S02]  /*90a0*/  LOP3.LUT R7, R7, 0xfffffffc, RZ, 0xc0, !PT ;  /* 0xfffffffc07077812 */ /* 0x000fc400078ec0ff */
[----:B------:R-:W-:Y:S02]  /*90b0*/  LEA.HI R10, R10, R3, RZ, 0x3 ;  /* 0x000000030a0a7211 */ /* 0x000fe400078f18ff */
[----:B------:R-:W-:Y:S01]  /*90c0*/  IADD3 R7, -R7, R6, RZ ;  /* 0x0000000607077210 */ /* 0x000fe20007ffe1ff */
[----:B------:R-:W1:Y:S01]  /*90d0*/  @P2 MUFU.RCP R11, R9 ;  /* 0x00000009000b2308 */ /* 0x000e620000001000 */
[----:B------:R-:W-:-:S03]  /*90e0*/  LOP3.LUT R10, R10, 0xfffffff8, RZ, 0xc0, !PT ;  /* 0xfffffff80a0a7812 */ /* 0x000fc600078ec0ff */
[----:B------:R-:W-:Y:S01]  /*90f0*/  IMAD R4, R4, 0x100, R7 ;  /* 0x0000010004047824 */ /* 0x000fe200078e0207 */
[----:B------:R-:W-:-:S03]  /*9100*/  IADD3 R10, R3, -R10, RZ ;  /* 0x8000000a030a7210 */ /* 0x000fc60007ffe0ff */
[----:B------:R-:W2:Y:S01]  /*9110*/  @P1 MUFU.RCP R12, R8 ;  /* 0x00000008000c1308 */ /* 0x000ea20000001000 */
[----:B------:R-:W-:-:S04]  /*9120*/  LEA.HI R3, R10, R10, RZ, 0x1 ;  /* 0x0000000a0a037211 */ /* 0x000fc800078f08ff */
[----:B------:R-:W-:Y:S02]  /*9130*/  SHF.R.S32.HI R7, RZ, 0x1, R3 ;  /* 0x00000001ff077819 */ /* 0x000fe40000011403 */
[----:B------:R-:W-:Y:S01]  /*9140*/  LOP3.LUT R3, R3, 0x3fffffe, RZ, 0xc0, !PT ;  /* 0x03fffffe03037812 */ /* 0x000fe200078ec0ff */
[----:B-1----:R-:W-:Y:S01]  /*9150*/  FMUL.FTZ R11, R11, UR4 ;  /* 0x000000040b0b7c20 */ /* 0x002fe20008410000 */
[----:B------:R-:W-:-:S03]  /*9160*/  LOP3.LUT P0, RZ, R7, 0x2, RZ, 0xc0, !PT ;  /* 0x0000000207ff7812 */ /* 0x000fc6000780c0ff */
[----:B------:R-:W-:Y:S02]  /*9170*/  IMAD.IADD R3, R10, 0x1, -R3 ;  /* 0x000000010a037824 */ /* 0x000fe400078e0a03 */
[C---:B------:R-:W-:Y:S01]  /*9180*/  FMUL.FTZ R36, R11.reuse, R36 ;  /* 0x000000240b247220 */ /* 0x040fe20000410000 */
[C---:B------:R-:W-:Y:S01]  /*9190*/  FMUL.FTZ R37, R11.reuse, R37 ;  /* 0x000000250b257220 */ /* 0x040fe20000410000 */
[C---:B------:R-:W-:Y:S01]  /*91a0*/  FMUL.FTZ R40, R11.reuse, R40 ;  /* 0x000000280b287220 */ /* 0x040fe20000410000 */
[----:B------:R-:W-:Y:S01]  /*91b0*/  FMUL.FTZ R41, R11, R41 ;  /* 0x000000290b297220 */ /* 0x000fe20000410000 */
[----:B--2---:R-:W-:Y:S01]  /*91c0*/  FMUL.FTZ R12, R12, UR4 ;  /* 0x000000040c0c7c20 */ /* 0x004fe20008410000 */
[----:B------:R-:W1:Y:S01]  /*91d0*/  S2UR UR4, SR_CgaCtaId ;  /* 0x00000000000479c3 */ /* 0x000e620000008800 */
[----:B------:R-:W-:Y:S01]  /*91e0*/  LEA R3, R3, R4, 0x4 ;  /* 0x0000000403037211 */ /* 0x000fe200078e20ff */
        /* <DEDUP_REMOVED lines=25> */
[C---:B------:R-:W-:Y:S01]  /*9380*/  SHF.L.U32 R12, R7.reuse, 0x6, RZ ;  /* 0x00000006070c7819 */ /* 0x040fe200000006ff */
[----:B-1----:R-:W-:Y:S01]  /*9390*/  ULEA UR4, UR4, UR5, 0x18 ;  /* 0x0000000504047291 */ /* 0x002fe2000f8ec03f */
[----:B------:R-:W-:Y:S01]  /*93a0*/  LOP3.LUT R4, R7, 0x1, RZ, 0xc0, !PT ;  /* 0x0000000107047812 */ /* 0x000fe200078ec0ff */
[C---:B------:R-:W-:Y:S01]  /*93b0*/  FMUL.FTZ R45, R11.reuse, R45 ;  /* 0x0000002d0b2d7220 */ /* 0x040fe20000410000 */
[----:B------:R-:W-:Y:S01]  /*93c0*/  LOP3.LUT R12, R12, 0xc0, RZ, 0xc0, !PT ;  /* 0x000000c00c0c7812 */ /* 0x000fe200078ec0ff */
[C---:B------:R-:W-:Y:S01]  /*93d0*/  FMUL.FTZ R48, R11.reuse, R48 ;  /* 0x000000300b307220 */ /* 0x040fe20000410000 */
[----:B------:R-:W-:Y:S01]  /*93e0*/  ISETP.NE.U32.AND P3, PT, R4, 0x1, PT ;  /* 0x000000010400780c */ /* 0x000fe20003f65070 */
[C---:B------:R-:W-:Y:S01]  /*93f0*/  FMUL.FTZ R49, R11.reuse, R49 ;  /* 0x000000310b317220 */ /* 0x040fe20000410000 */
[----:B------:R-:W-:Y:S01]  /*9400*/  LEA.HI R12, R12, R12, RZ, 0x1d ;  /* 0x0000000c0c0c7211 */ /* 0x000fe200078fe8ff */
[C---:B------:R-:W-:Y:S01]  /*9410*/  FMUL.FTZ R52, R11.reuse, R52 ;  /* 0x000000340b347220 */ /* 0x040fe20000410000 */
[----:B------:R-:W-:Y:S01]  /*9420*/  MOV R4, 0x20 ;  /* 0x0000002000047802 */ /* 0x000fe20000000f00 */
[----:B------:R-:W-:Y:S01]  /*9430*/  FMUL.FTZ R53, R11, R53 ;  /* 0x000000350b357220 */ /* 0x000fe20000410000 */
[----:B------:R-:W-:Y:S01]  /*9440*/  LEA R3, R3, R12, 0x1 ;  /* 0x0000000c03037211 */ /* 0x000fe200078e08ff */
[C---:B------:R-:W-:Y:S01]  /*9450*/  FMUL.FTZ R56, R11.reuse, R56 ;  /* 0x000000380b387220 */ /* 0x040fe20000410000 */
[----:B------:R-:W-:Y:S01]  /*9460*/  SEL R4, R4, 0xffffffe0, !P0 ;  /* 0xffffffe004047807 */ /* 0x000fe20004000000 */
[----:B------:R-:W-:Y:S01]  /*9470*/  FMUL.FTZ R57, R11, R57 ;  /* 0x000000390b397220 */ /* 0x000fe20000410000 */
[----:B------:R-:W-:Y:S01]  /*9480*/  LEA R3, R3, UR4, 0x1 ;  /* 0x0000000403037c11 */ /* 0x000fe2000f8e08ff */
[----:B------:R-:W-:Y:S01]  /*9490*/  @UP0 ULDC.64 UR4, c[0x0][0x298] ;  /* 0x0000a60000040ab9 */ /* 0x000fe20000000a00 */
[----:B------:R-:W-:Y:S01]  /*94a0*/  F2FP.BF16.F32.PACK_AB R36, R37, R36 ;  /* 0x000000242524723e */ /* 0x000fe200000010ff */
[----:B------:R-:W-:Y:S01]  /*94b0*/  @UP0 UIMAD.WIDE.U32 UR10, UR26, UR4, URZ ;  /* 0x000000041a0a02a5 */ /* 0x000fe2000f8e003f */
[----:B------:R-:W-:Y:S01]  /*94c0*/  F2FP.BF16.F32.PACK_AB R38, R39, R38 ;  /* 0x000000262726723e */ /* 0x000fe200000010ff */
[C---:B------:R-:W-:Y:S01]  /*94d0*/  VIADD R7, R3.reuse, 0xfffffff0 ;  /* 0xfffffff003077836 */ /* 0x040fe20000000000 */
[----:B------:R-:W-:Y:S01]  /*94e0*/  @P3 IADD3 R7, R3, 0x10, RZ ;  /* 0x0000001003073810 */ /* 0x000fe20007ffe0ff */
        /* <DEDUP_REMOVED lines=19> */
[----:B------:R-:W-:Y:S01]  /*9620*/  PLOP3.LUT P0, PT, PT, PT, UP0, 0x80, 0x0 ;  /* 0x000000000000781c */ /* 0x000fe20003f0f008 */
[----:B------:R1:W-:Y:S01]  /*9630*/  STS [R13+0x200], R46 ;  /* 0x0002002e0d007388 */ /* 0x0003e20000000800 */
[C---:B------:R-:W-:Y:S01]  /*9640*/  FMUL.FTZ R69, R11.reuse, R69 ;  /* 0x000000450b457220 */ /* 0x040fe20000410000 */
[C---:B------:R-:W-:Y:S01]  /*9650*/  FMUL.FTZ R72, R11.reuse, R72 ;  /* 0x000000480b487220 */ /* 0x040fe20000410000 */
[C---:B------:R-:W-:Y:S01]  /*9660*/  FMUL.FTZ R73, R11.reuse, R73 ;  /* 0x000000490b497220 */ /* 0x040fe20000410000 */
[----:B------:R1:W-:Y:S01]  /*9670*/  STS [R15], R48 ;  /* 0x000000300f007388 */ /* 0x0003e20000000800 */
[C---:B------:R-:W-:Y:S01]  /*9680*/  FMUL.FTZ R80, R11.reuse, R80 ;  /* 0x000000500b507220 */ /* 0x040fe20000410000 */
[C---:B------:R-:W-:Y:S01]  /*9690*/  FMUL.FTZ R81, R11.reuse, R81 ;  /* 0x000000510b517220 */ /* 0x040fe20000410000 */
[C---:B------:R-:W-:Y:S01]  /*96a0*/  FMUL.FTZ R76, R11.reuse, R76 ;  /* 0x0000004c0b4c7220 */ /* 0x040fe20000410000 */
[----:B------:R1:W-:Y:S01]  /*96b0*/  STS [R15+0x200], R50 ;  /* 0x000200320f007388 */ /* 0x0003e20000000800 */
[----:B------:R-:W-:Y:S01]  /*96c0*/  FMUL.FTZ R11, R11, R77 ;  /* 0x0000004d0b0b7220 */ /* 0x000fe20000410000 */
[----:B------:R-:W-:Y:S01]  /*96d0*/  @UP0 UIMAD UR6, UR26, UR5, UR11 ;  /* 0x000000051a0602a4 */ /* 0x000fe2000f8e020b */
[----:B------:R-:W-:Y:S01]  /*96e0*/  F2FP.BF16.F32.PACK_AB R54, R55, R54 ;  /* 0x000000363736723e */ /* 0x000fe200000010ff */
[----:B------:R1:W-:Y:S01]  /*96f0*/  STS [R3+0x1000], R52 ;  /* 0x0010003403007388 */ /* 0x0003e20000000800 */
        /* <DEDUP_REMOVED lines=14> */
[----:B-1----:R-:W-:Y:S06]  /*97e0*/  @P0 BRA `(.L_x_887) ;  /* 0x00000000001c0947 */ /* 0x002fec0003800000 */
[----:B------:R-:W1:Y:S01]  /*97f0*/  S2UR UR7, SR_CTAID.Y ;  /* 0x00000000000779c3 */ /* 0x000e620000002600 */
[----:B------:R-:W-:Y:S01]  /*9800*/  ULDC.64 UR4, c[0x0][0x290] ;  /* 0x0000a40000047ab9 */ /* 0x000fe20000000a00 */
[----:B-1----:R-:W-:Y:S02]  /*9810*/  USHF.R.S32.HI UR6, URZ, 0x1f, UR7 ;  /* 0x0000001f3f067899 */ /* 0x002fe40008011407 */
[----:B------:R-:W-:Y:S02]  /*9820*/  UIMAD.WIDE.U32 UR10, UR7, UR4, URZ ;  /* 0x00000004070a72a5 */ /* 0x000fe4000f8e003f */
[----:B------:R-:W-:-:S04]  /*9830*/  UIMAD UR6, UR6, UR4, URZ ;  /* 0x00000004060672a4 */ /* 0x000fc8000f8e023f */
[----:B------:R-:W-:-:S04]  /*9840*/  UIMAD UR6, UR7, UR5, UR6 ;  /* 0x00000005070672a4 */ /* 0x000fc8000f8e0206 */
[----:B------:R-:W-:-:S12]  /*9850*/  UIADD3 UR6, UR11, UR6, URZ ;  /* 0x000000060b067290 */ /* 0x000fd8000fffe03f */
.L_x_887:
[----:B------:R-:W-:Y:S01]  /*9860*/  ULDC.U8 UR5, c[0x0][0x3d9] ;  /* 0x0000f64000057ab9 */ /* 0x000fe20000000000 */
[----:B------:R-:W-:Y:S01]  /*9870*/  STS [R3+0x1200], R54 ;  /* 0x0012003603007388 */ /* 0x000fe20000000800 */
[----:B------:R-:W-:Y:S01]  /*9880*/  ISETP.NE.AND P0, PT, RZ, UR5, PT ;  /* 0x00000005ff007c0c */ /* 0x000fe2000bf05270 */
[----:B------:R-:W-:Y:S01]  /*9890*/  ULDC.U8 UR8, c[0x0][0x3d8] ;  /* 0x0000f60000087ab9 */ /* 0x000fe20000000000 */
[----:B------:R-:W1:Y:S01]  /*98a0*/  S2UR UR4, SR_CTAID.X ;  /* 0x00000000000479c3 */ /* 0x000e620000002500 */
[----:B------:R-:W-:Y:S01]  /*98b0*/  STS [R7+0x1000], R56 ;  /* 0x0010003807007388 */ /* 0x000fe20000000800 */
[----:B------:R-:W-:-:S03]  /*98c0*/  ISETP.NE.AND P4, PT, RZ, UR8, PT ;  /* 0x00000008ff007c0c */ /* 0x000fc6000bf85270 */
[----:B------:R-:W-:Y:S01]  /*98d0*/  STS [R7+0x1200], R58 ;  /* 0x0012003a07007388 */ /* 0x000fe20000000800 */
[----:B------:R-:W-:-:S03]  /*98e0*/  ISETP.EQ.AND P4, PT, RZ, UR5, P4 ;  /* 0x00000005ff007c0c */ /* 0x000fc6000a782270 */
[----:B------:R-:W-:Y:S02]  /*98f0*/  STS [R13+0x1000], R60 ;  /* 0x0010003c0d007388 */ /* 0x000fe40000000800 */
[----:B------:R-:W2:Y:S01]  /*9900*/  @P0 LDC.64 R16, c[0x0][0x2c0] ;  /* 0x0000b000ff100b82 */ /* 0x000ea20000000a00 */
[----:B------:R-:W-:Y:S01]  /*9910*/  @P0 IMAD.MOV.U32 R24, RZ, RZ, 0x1 ;  /* 0x00000001ff180424 */ /* 0x000fe200078e00ff */
        /* <DEDUP_REMOVED lines=8> */
[----:B--2---:R-:W-:-:S03]  /*99a0*/  @P0 IMAD R25, R17, R16, RZ ;  /* 0x0000001011190224 */ /* 0x004fc600078e02ff */
[----:B------:R2:W-:Y:S04]  /*99b0*/  STS [R7+0x2200], R74 ;  /* 0x0022004a07007388 */ /* 0x0005e80000000800 */
[----:B------:R3:W-:Y:S04]  /*99c0*/  STS [R13+0x2000], R80 ;  /* 0x002000500d007388 */ /* 0x0007e80000000800 */
[----:B------:R3:W-:Y:S01]  /*99d0*/  STS [R13+0x2200], R82 ;  /* 0x002200520d007388 */ /* 0x0007e20000000800 */
[----:B------:R-:W4:Y:S01]  /*99e0*/  S2R R11, SR_CTAID.Y ;  /* 0x00000000000b7919 */ /* 0x000f220000002600 */
[----:B------:R-:W1:Y:S01]  /*99f0*/  S2R R10, SR_CTAID.Z ;  /* 0x00000000000a7919 */ /* 0x000e620000002700 */
[----:B------:R-:W1:Y:S01]  /*9a00*/  S2R R4, SR_TID.X ;  /* 0x0000000000047919 */ /* 0x000e620000002100 */
[----:B------:R3:W-:Y:S01]  /*9a10*/  STS [R15+0x2000], R76 ;  /* 0x0020004c0f007388 */ /* 0x0007e20000000800 */
[----:B--2---:R-:W2:Y:S03]  /*9a20*/  @P0 LDC R7, c[0x0][0x2c0] ;  /* 0x0000b000ff070b82 */ /* 0x004ea60000000800 */
[----:B------:R3:W-:Y:S01]  /*9a30*/  STS [R15+0x2200], R78 ;  /* 0x0022004e0f007388 */ /* 0x0007e20000000800 */
[----:B------:R-:W-:Y:S05]  /*9a40*/  @!P4 BRA `(.L_x_888) ;  /* 0x000000000020c947 */ /* 0x000fea0003800000 */
[----:B------:R-:W5:Y:S01]  /*9a50*/  S2UR UR5, SR_CTAID.Y ;  /* 0x00000000000579c3 */ /* 0x000f620000002600 */
[----:B------:R-:W-:Y:S01]  /*9a60*/  ULDC UR7, c[0x0][0x2c4] ;  /* 0x0000b10000077ab9 */ /* 0x000fe20000000800 */
[----:B------:R-:W-:Y:S01]  /*9a70*/  PLOP3.LUT P3, PT, PT, PT, PT, 0x80, 0x0 ;  /* 0x000000000000781c */ /* 0x000fe20003f6f070 */
[----:B-----5:R-:W-:-:S04]  /*9a80*/  UIMAD UR5, UR5, UR7, URZ ;  /* 0x00000007050572a4 */ /* 0x020fc8000f8e023f */
[----:B------:R-:W-:-:S04]  /*9a90*/  USEL UR26, UR5, UR26, !UP0 ;  /* 0x0000001a051a7287 */ /* 0x000fc8000c000000 */
[----:B------:R-:W-:Y:S02]  /*9aa0*/  USHF.R.S32.HI UR5, URZ, 0x1f, UR26 ;  /* 0x0000001f3f057899 */ /* 0x000fe4000801141a */
[----:B------:R-:W-:-:S04]  /*9ab0*/  IMAD.U32 R30, RZ, RZ, UR26 ;  /* 0x0000001aff1e7e24 */ /* 0x000fc8000f8e00ff */
[----:B------:R-:W-:Y:S02]  /*9ac0*/  MOV R31, UR5 ;  /* 0x00000005001f7c02 */ /* 0x000fe40008000f00 */
.L_x_888:
[----:B------:R-:W-:Y:S05]  /*9ad0*/  @P0 BRA `(.L_x_889) ;  /* 0x0000000000180947 */ /* 0x000fea0003800000 */
[----:B------:R-:W5:Y:S01]  /*9ae0*/  LDC R25, c[0x0][0x2c4] ;  /* 0x0000b100ff197b82 */ /* 0x000f620000000800 */
[----:B------:R-:W-:Y:S02]  /*9af0*/  ISETP.NE.AND P0, PT, RZ, UR8, PT ;  /* 0x00000008ff007c0c */ /* 0x000fe4000bf05270 */
[----:B--2---:R-:W-:-:S05]  /*9b00*/  MOV R7, 0x1 ;  /* 0x0000000100077802 */ /* 0x004fca0000000f00 */
[----:B------:R-:W2:Y:S08]  /*9b10*/  LDC R24, c[0x0][0x270] ;  /* 0x00009c00ff187b82 */ /* 0x000eb00000000800 */
[----:B-----5:R-:W2:Y:S02]  /*9b20*/  @P0 LDC R25, c[0x0][0x2e4] ;  /* 0x0000b900ff190b82 */ /* 0x020ea40000000800 */
[----:B--2---:R-:W-:-:S07]  /*9b30*/  IMAD R24, R25, R24, RZ ;  /* 0x0000001819187224 */ /* 0x004fce00078e02ff */
.L_x_889:
[----:B------:R-:W-:Y:S01]  /*9b40*/  BAR.SYNC.DEFER_BLOCKING 0x0 ;  /* 0x0000000000007b1d */ /* 0x000fe20000010000 */
[----:B-1----:R-:W-:Y:S01]  /*9b50*/  SHF.R.S32.HI R29, RZ, 0x1f, R4 ;  /* 0x0000001fff1d7819 */ /* 0x002fe20000011404 */
[----:B----4-:R-:W-:Y:S02]  /*9b60*/  IMAD R11, R11, R24, RZ ;  /* 0x000000180b0b7224 */ /* 0x010fe400078e02ff */
[----:B------:R-:W-:Y:S01]  /*9b70*/  IMAD R128, R131, 0x10, R128 ;  /* 0x0000001083807824 */ /* 0x000fe200078e0280 */
[----:B------:R-:W-:-:S03]  /*9b80*/  LEA.HI R26, R29, R4, RZ, 0x2 ;  /* 0x000000041d1a7211 */ /* 0x000fc600078f10ff */
[----:B------:R-:W1:Y:S01]  /*9b90*/  @P2 LDC R3, c[0x0][0x2e8] ;  /* 0x0000ba00ff032b82 */ /* 0x000e620000000800 */
[----:B------:R-:W4:Y:S01]  /*9ba0*/  @P2 MUFU.LG2 R9, R9 ;  /* 0x0000000900092308 */ /* 0x000f220000000c00 */
[----:B------:R-:W-:Y:S01]  /*9bb0*/  LOP3.LUT R29, R5, 0xffffffe0, RZ, 0xc0, !PT ;  /* 0xffffffe0051d7812 */ /* 0x000fe200078ec0ff */
[----:B------:R-:W-:Y:S01]  /*9bc0*/  BSSY B0, `(.L_x_890) ;  /* 0x000002d000007945 */ /* 0x000fe20003800000 */
[----:B------:R-:W-:Y:S02]  /*9bd0*/  LOP3.LUT R5, R26, 0xfffffffc, RZ, 0xc0, !PT ;  /* 0xfffffffc1a057812 */ /* 0x000fe400078ec0ff */
[----:B------:R-:W-:Y:S01]  /*9be0*/  SEL R11, R11, RZ, !P3 ;  /* 0x000000ff0b0b7207 */ /* 0x000fe20005800000 */
[----:B------:R-:W-:Y:S01]  /*9bf0*/  IMAD.IADD R29, R6, 0x1, -R29 ;  /* 0x00000001061d7824 */ /* 0x000fe200078e0a1d */
[----:B------:R-:W5:Y:S01]  /*9c00*/  @P1 LDC R27, c[0x0][0x2e8] ;  /* 0x0000ba00ff1b1b82 */ /* 0x000f620000000800 */
[----:B------:R-:W3:Y:S01]  /*9c10*/  @P1 MUFU.LG2 R8, R8 ;  /* 0x0000000800081308 */ /* 0x000ee20000000c00 */
[----:B------:R-:W-:Y:S01]  /*9c20*/  IADD3 R5, -R5, R4, RZ ;  /* 0x0000000405057210 */ /* 0x000fe20007ffe1ff */
[----:B--2---:R-:W-:Y:S01]  /*9c30*/  IMAD R4, R7, UR4, RZ ;  /* 0x0000000407047c24 */ /* 0x004fe2000f8e02ff */
[----:B------:R-:W-:Y:S01]  /*9c40*/  LOP3.LUT P0, RZ, R29, 0x3, RZ, 0xc0, !PT ;  /* 0x000000031dff7812 */ /* 0x000fe2000780c0ff */
[----:B------:R-:W-:Y:S01]  /*9c50*/  IMAD R11, R10, R25, R11 ;  /* 0x000000190a0b7224 */ /* 0x000fe200078e020b */
[----:B------:R-:W-:Y:S01]  /*9c60*/  SHF.R.S32.HI R26, RZ, 0x2, R26 ;  /* 0x00000002ff1a7819 */ /* 0x000fe2000001141a */
[----:B------:R-:W-:Y:S01]  /*9c70*/  IMAD.MOV.U32 R6, RZ, RZ, 0x7f800000 ;  /* 0x7f800000ff067424 */ /* 0x000fe200078e00ff */
[----:B------:R-:W-:Y:S01]  /*9c80*/  SHF.L.U32 R4, R4, 0x6, RZ ;  /* 0x0000000604047819 */ /* 0x000fe200000006ff */
[----:B------:R2:W2:Y:S01]  /*9c90*/  LDS.128 R20, [R121+0x800] ;  /* 0x0008000079147984 */ /* 0x0004a20000000c00 */
[----:B----4-:R-:W-:-:S03]  /*9ca0*/  @P2 FMUL.FTZ R9, R9, 0.69314718246459960938 ;  /* 0x3f31721809092820 */ /* 0x010fc60000410000 */
[----:B------:R4:W2:Y:S01]  /*9cb0*/  LDS.128 R16, [R121+0x1800] ;  /* 0x0018000079107984 */ /* 0x0008a20000000c00 */
[----:B-1----:R-:W-:Y:S01]  /*9cc0*/  @P2 FFMA.FTZ R6, R2, R3, R9 ;  /* 0x0000000302062223 */ /* 0x002fe20000010009 */
[----:B------:R-:W-:Y:S02]  /*9cd0*/  SHF.R.S32.HI R3, RZ, 0x1f, R4 ;  /* 0x0000001fff037819 */ /* 0x000fe40000011404 */
[----:B---3--:R4:W1:Y:S01]  /*9ce0*/  LDS.128 R12, [R121+0x2800] ;  /* 0x00280000790c7984 */ /* 0x0088620000000c00 */
[----:B------:R-:W-:Y:S01]  /*9cf0*/  @P1 FMUL.FTZ R25, R8, 0.69314718246459960938 ;  /* 0x3f31721808191820 */ /* 0x000fe20000410000 */
[--C-:B------:R-:W-:Y:S01]  /*9d00*/  IADD3 R8, P3, P2, R4, R30, R11.reuse ;  /* 0x0000001e04087210 */ /* 0x100fe20007a7e00b */
[----:B------:R-:W-:Y:S01]  /*9d10*/  IMAD.MOV.U32 R9, RZ, RZ, 0x7f800000 ;  /* 0x7f800000ff097424 */ /* 0x000fe200078e00ff */
[----:B------:R-:W-:Y:S01]  /*9d20*/  SHF.R.S32.HI R30, RZ, 0x1f, R11 ;  /* 0x0000001fff1e7819 */ /* 0x000fe2000001140b */
[----:B-----5:R-:W-:Y:S01]  /*9d30*/  @P1 FFMA.FTZ R9, R0, R27, R25 ;  /* 0x0000001b00091223 */ /* 0x020fe20000010019 */
[----:B------:R-:W-:-:S02]  /*9d40*/  SHF.L.U32 R0, R5, 0x3, RZ ;  /* 0x0000000305007819 */ /* 0x000fc400000006ff */
[----:B------:R-:W-:Y:S01]  /*9d50*/  IADD3.X R30, R3, R31, R30, P3, P2 ;  /* 0x0000001f031e7210 */ /* 0x000fe20001fe441e */
[----:B------:R-:W-:Y:S06]  /*9d60*/  @P0 BRA `(.L_x_891) ;  /* 0x0000000000480947 */ /* 0x000fec0003800000 */
[----:B------:R-:W-:Y:S01]  /*9d70*/  UIMAD UR5, UR4, -0x40, UR28 ;  /* 0xffffffc0040578a4 */ /* 0x000fe2000f8e021c */
[----:B------:R-:W-:-:S05]  /*9d80*/  VIADD R24, R128, 0x8 ;  /* 0x0000000880187836 */ /* 0x000fca0000000000 */
[----:B------:R-:W-:Y:S02]  /*9d90*/  ISETP.GE.AND P3, PT, R128, UR5, PT ;  /* 0x0000000580007c0c */ /* 0x000fe4000bf66270 */
[----:B------:R-:W-:-:S11]  /*9da0*/  ISETP.GE.AND P2, PT, R24, UR5, PT ;  /* 0x0000000518007c0c */ /* 0x000fd6000bf46270 */
[----:B------:R-:W3:Y:S01]  /*9db0*/  @!P3 LDC.64 R4, c[0x0][0x2b0] ;  /* 0x0000ac00ff04bb82 */ /* 0x000ee20000000a00 */
[-C--:B------:R-:W-:Y:S02]  /*9dc0*/  @!P3 IMAD R11, R128, R7.reuse, RZ ;  /* 0x00000007800bb224 */ /* 0x080fe400078e02ff */
[----:B------:R-:W-:-:S03]  /*9dd0*/  @!P2 IMAD R25, R24, R7, RZ ;  /* 0x000000071819a224 */ /* 0x000fc600078e02ff */
[-C--:B------:R-:W-:Y:S02]  /*9de0*/  @!P3 IADD3 R7, P1, R11, R8.reuse, RZ ;  /* 0x000000080b07b210 */ /* 0x080fe40007f3e0ff */
[----:B------:R-:W5:Y:S01]  /*9df0*/  @!P2 LDC.64 R2, c[0x0][0x2b0] ;  /* 0x0000ac00ff02ab82 */ /* 0x000f620000000a00 */
[----:B------:R-:W-:Y:S02]  /*9e00*/  @!P2 IADD3 R8, P0, R25, R8, RZ ;  /* 0x000000081908a210 */ /* 0x000fe40007f1e0ff */
[-C--:B------:R-:W-:Y:S02]  /*9e10*/  @!P3 LEA.HI.X.SX32 R24, R11, R30.reuse, 0x1, P1 ;  /* 0x0000001e0b18b211 */ /* 0x080fe400008f0eff */
[----:B------:R-:W-:Y:S02]  /*9e20*/  @!P2 LEA.HI.X.SX32 R25, R25, R30, 0x1, P0 ;  /* 0x0000001e1919a211 */ /* 0x000fe400000f0eff */
[----:B---3--:R-:W-:-:S04]  /*9e30*/  @!P3 LEA R4, P1, R7, R4, 0x2 ;  /* 0x000000040704b211 */ /* 0x008fc800078210ff */
[----:B------:R-:W-:Y:S02]  /*9e40*/  @!P3 LEA.HI.X R5, R7, R5, R24, 0x2, P1 ;  /* 0x000000050705b211 */ /* 0x000fe400008f1418 */
[----:B-----5:R-:W-:-:S03]  /*9e50*/  @!P2 LEA R2, P0, R8, R2, 0x2 ;  /* 0x000000020802a211 */ /* 0x020fc600078010ff */
[----:B------:R3:W-:Y:S01]  /*9e60*/  @!P3 STG.E desc[UR30][R4.64], R6 ;  /* 0x000000060400b986 */ /* 0x0007e2000c10191e */
[----:B------:R-:W-:-:S05]  /*9e70*/  @!P2 LEA.HI.X R3, R8, R3, R25, 0x2, P0 ;  /* 0x000000030803a211 */ /* 0x000fca00000f1419 */
[----:B------:R3:W-:Y:S04]  /*9e80*/  @!P2 STG.E desc[UR30][R2.64], R9 ;  /* 0x000000090200a986 */ /* 0x0007e8000c10191e */
.L_x_891:
[----:B------:R-:W-:Y:S05]  /*9e90*/  BSYNC B0 ;  /* 0x0000000000007941 */ /* 0x000fea0003800000 */
.L_x_890:
[----:B---3--:R-:W-:Y:S01]  /*9ea0*/  SHF.R.S32.HI R3, RZ, 0x1f, R0 ;  /* 0x0000001fff037819 */ /* 0x008fe20000011400 */
[----:B------:R-:W-:Y:S01]  /*9eb0*/  ULDC.64 UR4, c[0x0][0x2a0] ;  /* 0x0000a80000047ab9 */ /* 0x000fe20000000a00 */
[----:B------:R-:W-:Y:S01]  /*9ec0*/  IADD3 R28, P1, R0, UR10, RZ ;  /* 0x0000000a001c7c10 */ /* 0x000fe2000ff3e0ff */
[----:B------:R-:W-:Y:S01]  /*9ed0*/  VIADD R2, R26, 0x20 ;  /* 0x000000201a027836 */ /* 0x000fe20000000000 */
[----:B------:R-:W-:Y:S01]  /*9ee0*/  SHF.R.S32.HI R0, RZ, 0x1f, R10 ;  /* 0x0000001fff007819 */ /* 0x000fe2000001140a */
[----:B------:R-:W-:Y:S01]  /*9ef0*/  BSSY B0, `(.L_x_892) ;  /* 0x000001b000007945 */ /* 0x000fe20003800000 */
[----:B------:R-:W-:Y:S01]  /*9f00*/  IADD3.X R29, R3, UR6, RZ, P1, !PT ;  /* 0x00000006031d7c10 */ /* 0x000fe20008ffe4ff */
[----:B------:R-:W-:Y:S01]  /*9f10*/  IMAD.U32 R3, RZ, RZ, UR27 ;  /* 0x0000001bff037e24 */ /* 0x000fe2000f8e00ff */
[----:B------:R-:W-:Y:S01]  /*9f20*/  SHF.R.S32.HI R27, RZ, 0x1f, R26 ;  /* 0x0000001fff1b7819 */ /* 0x000fe2000001141a */
[----:B------:R-:W-:Y:S01]  /*9f30*/  IMAD R5, R0, UR4, RZ ;  /* 0x0000000400057c24 */ /* 0x000fe2000f8e02ff */
[----:B------:R-:W-:Y:S01]  /*9f40*/  ISETP.GE.AND P0, PT, R2, UR23, PT ;  /* 0x0000001702007c0c */ /* 0x000fe2000bf06270 */
[----:B------:R-:W-:Y:S01]  /*9f50*/  IMAD.WIDE.U32 R28, R10, UR4, R28 ;  /* 0x000000040a1c7c25 */ /* 0x000fe2000f8e001c */
[----:B------:R-:W-:-:S03]  /*9f60*/  ISETP.GE.AND P1, PT, R26, UR23, PT ;  /* 0x000000171a007c0c */ /* 0x000fc6000bf26270 */
[----:B------:R-:W-:Y:S02]  /*9f70*/  IMAD R0, R10, UR5, R5 ;  /* 0x000000050a007c24 */ /* 0x000fe4000f8e0205 */
[----:B------:R-:W-:Y:S01]  /*9f80*/  IMAD.WIDE R2, R3, 0x40, R26 ;  /* 0x0000004003027825 */ /* 0x000fe200078e021a */
[----:B------:R3:W1:Y:S03]  /*9f90*/  LDS.128 R8, [R121] ;  /* 0x0000000079087984 */ /* 0x0006660000000c00 */
[----:B------:R-:W-:Y:S01]  /*9fa0*/  IMAD.IADD R31, R29, 0x1, R0 ;  /* 0x000000011d1f7824 */ /* 0x000fe200078e0200 */
[----:B------:R3:W1:Y:S04]  /*9fb0*/  LDS.128 R4, [R121+0x1000] ;  /* 0x0010000079047984 */ /* 0x0006680000000c00 */
        /* <DEDUP_REMOVED lines=14> */
.L_x_893:
[----:B------:R-:W-:Y:S05]  /*a0a0*/  BSYNC B0 ;  /* 0x0000000000007941 */ /* 0x000fea0003800000 */
.L_x_892:
[----:B------:R-:W-:Y:S05]  /*a0b0*/  @P0 EXIT ;  /* 0x000000000000094d */ /* 0x000fea0003800000 */
[----:B------:R-:W-:Y:S01]  /*a0c0*/  IADD3 R0, P0, R2, 0x20, RZ ;  /* 0x0000002002007810 */ /* 0x000fe20007f1e0ff */
[----:B------:R-:W-:Y:S01]  /*a0d0*/  ULDC.64 UR4, c[0x0][0x298] ;  /* 0x0000a60000047ab9 */ /* 0x000fe20000000a00 */
[----:B-1----:R-:W-:Y:S01]  /*a0e0*/  MOV R5, R31 ;  /* 0x0000001f00057202 */ /* 0x002fe20000000f00 */
        /* <DEDUP_REMOVED lines=9> */
[----:B--2---:R-:W-:Y:S04]  /*a180*/  STG.E.128 desc[UR30][R2.64], R20 ;  /* 0x0000001402007986 */ /* 0x004fe8000c101d1e */
[----:B------:R-:W-:Y:S04]  /*a190*/  STG.E.128 desc[UR30][R2.64+0x40], R16 ;  /* 0x0000401002007986 */ /* 0x000fe8000c101d1e */
[----:B------:R-:W-:Y:S01]  /*a1a0*/  STG.E.128 desc[UR30][R2.64+0x80], R12 ;  /* 0x0000800c02007986 */ /* 0x000fe2000c101d1e */
[----:B------:R-:W-:Y:S05]  /*a1b0*/  EXIT ;  /* 0x000000000000794d */ /* 0x000fea0003800000 */
.L_x_876:
[----:B------:R-:W-:Y:S01]  /*a1c0*/  UISETP.NE.AND UP1, UPT, UR26, -0x1, UPT ;  /* 0xffffffff1a00788c */ /* 0x000fe2000bf25270 */
[----:B------:R-:W-:Y:S01]  /*a1d0*/  LEA.HI R8, R8, R83, RZ, 0x2 ;  /* 0x0000005308087211 */ /* 0x000fe200078f10ff */
[----:B------:R-:W-:Y:S01]  /*a1e0*/  ULDC.U8 UR7, c[0x0][0x3d9] ;  /* 0x0000f64000077ab9 */ /* 0x000fe20000000000 */
[----:B------:R-:W-:Y:S01]  /*a1f0*/  UIADD3 UR28, -UR15, UR28, URZ ;  /* 0x0000001c0f1c7290 */ /* 0x000fe2000fffe13f */
[C---:B------:R-:W-:Y:S01]  /*a200*/  LOP3.LUT P2, RZ, R83.reuse, 0x3, RZ, 0xc0, !PT ;  /* 0x0000000353ff7812 */ /* 0x040fe2000784c0ff */
[----:B------:R-:W-:Y:S01]  /*a210*/  UISETP.NE.AND UP3, UPT, UR7, URZ, UPT ;  /* 0x0000003f0700728c */ /* 0x000fe2000bf65270 */
[----:B------:R-:W-:Y:S01]  /*a220*/  LOP3.LUT R0, R8, 0x1ffffffc, RZ, 0xc0, !PT ;  /* 0x1ffffffc08007812 */ /* 0x000fe200078ec0ff */
[----:B------:R-:W-:Y:S01]  /*a230*/  IMAD.U32 R11, RZ, RZ, UR27 ;  /* 0x0000001bff0b7e24 */ /* 0x000fe2000f8e00ff */
[----:B------:R-:W-:Y:S01]  /*a240*/  SHF.R.S32.HI R8, RZ, 0x2, R8 ;  /* 0x00000002ff087819 */ /* 0x000fe20000011408 */
[----:B------:R-:W-:Y:S02]  /*a250*/  BSSY B0, `(.L_x_894) ;  /* 0x0000046000007945 */ /* 0x000fe40003800000 */
[----:B------:R-:W-:Y:S01]  /*a260*/  @!UP1 USHF.R.S32.HI UR4, URZ, 0x1f, UR10 ;  /* 0x0000001f3f049899 */ /* 0x000fe2000801140a */
[----:B------:R-:W-:Y:S01]  /*a270*/  IMAD.IADD R0, R83, 0x1, -R0 ;  /* 0x0000000153007824 */ /* 0x000fe200078e0a00 */
[----:B------:R-:W-:Y:S01]  /*a280*/  @UP1 ULDC.64 UR12, c[0x0][0x298] ;  /* 0x0000a600000c1ab9 */ /* 0x000fe20000000a00 */
[----:B------:R-:W-:Y:S01]  /*a290*/  @!UP1 ULDC.64 UR8, c[0x0][0x290] ;  /* 0x0000a40000089ab9 */ /* 0x000fe20000000a00 */
[----:B------:R-:W-:Y:S01]  /*a2a0*/  @UP1 UIMAD.WIDE.U32 UR18, UR26, UR12, URZ ;  /* 0x0000000c1a1212a5 */ /* 0x000fe2000f8e003f */
[----:B------:R-:W-:Y:S01]  /*a2b0*/  IMAD.SHL.U32 R0, R0, 0x8, RZ ;  /* 0x0000000800007824 */ /* 0x000fe200078e00ff */
[----:B------:R-:W-:Y:S01]  /*a2c0*/  @!UP1 UIMAD UR12, UR4, UR8, URZ ;  /* 0x00000008040c92a4 */ /* 0x000fe2000f8e023f */
[--C-:B------:R-:W-:Y:S01]  /*a2d0*/  SHF.R.S32.HI R9, RZ, 0x1f, R8.reuse ;  /* 0x0000001fff097819 */ /* 0x100fe20000011408 */
[----:B------:R-:W-:Y:S01]  /*a2e0*/  @!UP1 UIMAD.WIDE.U32 UR20, UR10, UR8, URZ ;  /* 0x000000080a1492a5 */ /* 0x000fe2000f8e003f */
[----:B------:R-:W-:Y:S01]  /*a2f0*/  ISETP.GE.OR P3, PT, R8, UR28, P2 ;  /* 0x0000001c08007c0c */ /* 0x000fe20009766670 */
[----:B------:R-:W-:Y:S01]  /*a300*/  @!UP1 UIMAD UR9, UR10, UR9, UR12 ;  /* 0x000000090a0992a4 */ /* 0x000fe2000f8e020c */
[----:B------:R-:W-:Y:S01]  /*a310*/  ULDC.U8 UR8, c[0x0][0x3d8] ;  /* 0x0000f60000087ab9 */ /* 0x000fe20000000000 */
[----:B------:R-:W-:Y:S01]  /*a320*/  @UP1 UIMAD UR13, UR26, UR13, UR19 ;  /* 0x0000000d1a0d12a4 */ /* 0x000fe2000f8e0213 */
[----:B------:R-:W-:Y:S01]  /*a330*/  IMAD.WIDE R10, R11, 0x40, R8 ;  /* 0x000000400b0a7825 */ /* 0x000fe200078e0208 */
[----:B------:R-:W-:-:S02]  /*a340*/  UISETP.NE.AND UP0, UPT, UR8, URZ, !UP3 ;  /* 0x0000003f0800728c */ /* 0x000fc4000df05270 */
[----:B------:R-:W-:Y:S02]  /*a350*/  UISETP.NE.AND UP2, UPT, UR8, URZ, UPT ;  /* 0x0000003f0800728c */ /* 0x000fe4000bf45270 */
[----:B------:R-:W-:Y:S02]  /*a360*/  @!UP1 UIADD3 UR13, UR21, UR9, URZ ;  /* 0x00000009150d9290 */ /* 0x000fe4000fffe03f */
[----:B------:R-:W-:Y:S01]  /*a370*/  UISETP.EQ.AND UP2, UPT, UR7, URZ, UP2 ;  /* 0x0000003f0700728c */ /* 0x000fe20009742270 */
[----:B------:R-:W-:Y:S02]  /*a380*/  @!UP1 UMOV UR18, UR20 ;  /* 0x0000001400129c82 */ /* 0x000fe40008000000 */
[----:B------:R-:W-:Y:S01]  /*a390*/  @!UP3 ULDC UR7, c[0x0][0x2c4] ;  /* 0x0000b1000007bab9 */ /* 0x000fe20000000800 */
[----:B------:R-:W-:Y:S01]  /*a3a0*/  UISETP.NE.OR UP1, UPT, UR26, -0x1, !UP2 ;  /* 0xffffffff1a00788c */ /* 0x000fe2000d725670 */
[C---:B------:R-:W-:Y:S01]  /*a3b0*/  IADD3 R2, P0, R0.reuse, UR18, RZ ;  /* 0x0000001200027c10 */ /* 0x040fe2000ff1e0ff */
[----:B------:R-:W-:Y:S01]  /*a3c0*/  @UP0 ULDC UR7, c[0x0][0x2e4] ;  /* 0x0000b90000070ab9 */ /* 0x000fe20000000800 */
[----:B------:R-:W-:Y:S01]  /*a3d0*/  @UP3 UMOV UR14, 0x1 ;  /* 0x00000001000e3882 */ /* 0x000fe20000000000 */
[----:B------:R-:W-:Y:S01]  /*a3e0*/  @UP3 ULDC.64 UR4, c[0x0][0x2c0] ;  /* 0x0000b00000043ab9 */ /* 0x000fe20000000a00 */
[----:B------:R-:W-:Y:S01]  /*a3f0*/  @!UP3 UIMAD UR14, UR7, UR17, URZ ;  /* 0x00000011070eb2a4 */ /* 0x000fe2000f8e023f */
[----:B------:R-:W-:Y:S01]  /*a400*/  LEA.HI.X.SX32 R3, R0, UR13, 0x1, P0 ;  /* 0x0000000d00037c11 */ /* 0x000fe200080f0eff */
[----:B------:R-:W-:Y:S01]  /*a410*/  USHF.R.S32.HI UR12, URZ, 0x1f, UR6 ;  /* 0x0000001f3f0c7899 */ /* 0x000fe20008011406 */
[C---:B------:R-:W-:Y:S01]  /*a420*/  ISETP.GE.AND P0, PT, R8.reuse, UR28, PT ;  /* 0x0000001c08007c0c */ /* 0x040fe2000bf06270 */
[----:B------:R-:W-:Y:S01]  /*a430*/  @UP3 UIMAD UR11, UR5, UR4, URZ ;  /* 0x00000004050b32a4 */ /* 0x000fe2000f8e023f */
[----:B------:R-:W-:Y:S01]  /*a440*/  VIADD R0, R8, 0x20 ;  /* 0x0000002008007836 */ /* 0x000fe20000000000 */
[----:B------:R-:W-:Y:S01]  /*a450*/  UIMAD UR14, UR10, UR14, URZ ;  /* 0x0000000e0a0e72a4 */ /* 0x000fe2000f8e023f */
[----:B------:R-:W-:Y:S01]  /*a460*/  ULDC.64 UR4, c[0x0][0x2a0] ;  /* 0x0000a80000047ab9 */ /* 0x000fe20000000a00 */
[----:B------:R-:W-:Y:S01]  /*a470*/  @UP3 ULDC UR16, c[0x0][0x2c0] ;  /* 0x0000b00000103ab9 */ /* 0x000fe20000000800 */
[----:B------:R-:W-:Y:S01]  /*a480*/  UIMAD UR12, UR12, UR4, URZ ;  /* 0x000000040c0c72a4 */ /* 0x000fe2000f8e023f */
[----:B------:R-:W-:Y:S01]  /*a490*/  IMAD.U32 R4, RZ, RZ, UR4 ;  /* 0x00000004ff047e24 */ /* 0x000fe2000f8e00ff */
[----:B------:R-:W-:Y:S01]  /*a4a0*/  USEL UR14, UR14, URZ, !UP2 ;  /* 0x0000003f0e0e7287 */ /* 0x000fe2000d000000 */
[----:B------:R-:W-:Y:S01]  /*a4b0*/  ISETP.GE.AND P1, PT, R0, UR28, PT ;  /* 0x0000001c00007c0c */ /* 0x000fe2000bf26270 */
[----:B------:R-:W-:Y:S01]  /*a4c0*/  @UP2 ULDC UR4, c[0x0][0x2c4] ;  /* 0x0000b10000042ab9 */ /* 0x000fe20000000800 */
[----:B------:R-:W-:Y:S01]  /*a4d0*/  @!UP3 UMOV UR11, UR7 ;  /* 0x00000007000bbc82 */ /* 0x000fe20008000000 */
[----:B------:R-:W-:Y:S01]  /*a4e0*/  @!UP1 UIMAD UR26, UR10, UR4, URZ ;  /* 0x000000040a1a92a4 */ /* 0x000fe2000f8e023f */
[----:B------:R-:W-:Y:S01]  /*a4f0*/  IMAD.WIDE.U32 R4, R4, UR6, R2 ;  /* 0x0000000604047c25 */ /* 0x000fe2000f8e0002 */
[----:B------:R-:W-:Y:S01]  /*a500*/  UIMAD UR5, UR6, UR5, UR12 ;  /* 0x00000005060572a4 */ /* 0x000fe2000f8e020c */
[----:B------:R-:W-:Y:S01]  /*a510*/  ISETP.GE.OR P2, PT, R0, UR28, P2 ;  /* 0x0000001c00007c0c */ /* 0x000fe20009746670 */
[----:B------:R-:W-:Y:S01]  /*a520*/  @!UP3 UMOV UR16, 0x1 ;  /* 0x000000010010b882 */ /* 0x000fe20000000000 */
[----:B------:R-:W-:-:S02]  /*a530*/  UIMAD UR6, UR6, UR11, UR14 ;  /* 0x0000000b060672a4 */ /* 0x000fc4000f8e020e */
[----:B------:R-:W-:Y:S01]  /*a540*/  UIMAD UR15, UR15, UR16, URZ ;  /* 0x000000100f0f72a4 */ /* 0x000fe2000f8e023f */
[----:B------:R-:W-:Y:S01]  /*a550*/  VIADD R7, R5, UR5 ;  /* 0x0000000505077c36 */ /* 0x000fe20008000000 */
[----:B------:R-:W-:Y:S01]  /*a560*/  @!UP2 UMOV UR8, URZ ;  /* 0x0000003f0008ac82 */ /* 0x000fe20008000000 */
[----:B------:R-:W-:Y:S01]  /*a570*/  @UP2 UMOV UR8, UR26 ;  /* 0x0000001a00082c82 */ /* 0x000fe20008000000 */
[----:B------:R-:W-:Y:S01]  /*a580*/  @!UP2 UMOV UR9, URZ ;  /* 0x0000003f0009ac82 */ /* 0x000fe20008000000 */
[----:B------:R-:W-:Y:S02]  /*a590*/  USHF.R.S32.HI UR7, URZ, 0x1f, UR6 ;  /* 0x0000001f3f077899 */ /* 0x000fe40008011406 */
        /* <DEDUP_REMOVED lines=17> */
.L_x_895:
[----:B------:R-:W-:Y:S05]  /*a6b0*/  BSYNC B0 ;  /* 0x0000000000007941 */ /* 0x000fea0003800000 */
.L_x_894:
[----:B------:R-:W-:Y:S04]  /*a6c0*/  BSSY B0, `(.L_x_896) ;  /* 0x0000010000007945 */ /* 0x000fe80003800000 */
[----:B------:R-:W-:Y:S05]  /*a6d0*/  @P1 BRA `(.L_x_897) ;  /* 0x0000000000381947 */ /* 0x000fea0003800000 */
[----:B------:R-:W-:Y:S01]  /*a6e0*/  IADD3 R3, P0, R10, 0x20, RZ ;  /* 0x000000200a037810 */ /* 0x000fe20007f1e0ff */
[----:B------:R-:W-:Y:S01]  /*a6f0*/  ULDC.64 UR4, c[0x0][0x298] ;  /* 0x0000a60000047ab9 */ /* 0x000fe20000000a00 */
[----:B------:R-:W-:Y:S02]  /*a700*/  MOV R5, R7 ;  /* 0x0000000700057202 */ /* 0x000fe40000000f00 */
[----:B------:R-:W-:Y:S01]  /*a710*/  IADD3.X R2, RZ, R11, RZ, P0, !PT ;  /* 0x0000000bff027210 */ /* 0x000fe200007fe4ff */
        /* <DEDUP_REMOVED lines=10> */
.L_x_897:
[----:B------:R-:W-:Y:S05]  /*a7c0*/  BSYNC B0 ;  /* 0x0000000000007941 */ /* 0x000fea0003800000 */
.L_x_896:
        /* <DEDUP_REMOVED lines=10> */
.L_x_899:
[----:B------:R-:W-:Y:S05]  /*a870*/  BSYNC B0 ;  /* 0x0000000000007941 */ /* 0x000fea0003800000 */
.L_x_898:
[----:B------:R-:W-:Y:S05]  /*a880*/  @P2 EXIT ;  /* 0x000000000000294d */ /* 0x000fea0003800000 */
[----:B------:R-:W-:Y:S01]  /*a890*/  IMAD R0, R0, UR16, RZ ;  /* 0x0000001000007c24 */ /* 0x000fe2000f8e02ff */
[----:B------:R-:W-:Y:S01]  /*a8a0*/  ULDC.64 UR4, c[0x0][0x2b0] ;  /* 0x0000ac0000047ab9 */ /* 0x000fe20000000a00 */
[----:B---3--:R-:W-:-:S03]  /*a8b0*/  IMAD.MOV.U32 R5, RZ, RZ, 0x7f800000 ;  /* 0x7f800000ff057424 */ /* 0x008fc600078e00ff */
[----:B------:R-:W-:-:S04]  /*a8c0*/  IADD3 R3, P0, R0, UR6, RZ ;  /* 0x0000000600037c10 */ /* 0x000fc8000ff1e0ff */
[----:B------:R-:W-:Y:S02]  /*a8d0*/  LEA.HI.X.SX32 R0, R0, UR8, 0x1, P0 ;  /* 0x0000000800007c11 */ /* 0x000fe400080f0eff */
[----:B------:R-:W-:-:S04]  /*a8e0*/  LEA R2, P0, R3, UR4, 0x2 ;  /* 0x0000000403027c11 */ /* 0x000fc8000f8010ff */
[----:B------:R-:W-:-:S05]  /*a8f0*/  LEA.HI.X R3, R3, UR5, R0, 0x2, P0 ;  /* 0x0000000503037c11 */ /* 0x000fca00080f1400 */
[----:B------:R-:W-:Y:S01]  /*a900*/  STG.E desc[UR30][R2.64], R5 ;  /* 0x0000000502007986 */ /* 0x000fe2000c10191e */
[----:B------:R-:W-:Y:S05]  /*a910*/  EXIT ;  /* 0x000000000000794d */ /* 0x000fea0003800000 */
.L_x_900:
        /* <DEDUP_REMOVED lines=14> */
.L_x_1162:


//--------------------- .text._ZN5flash16flash_fwd_kernelI23Flash_fwd_kernel_traitsILi96ELi64ELi64ELi4ELb0ELb0EN7cutlass10bfloat16_tE19Flash_kernel_traitsILi96ELi64ELi64ELi4ES3_EELb0ELb1ELb0ELb0ELb0ELb1ELb1ELb0EEEvNS_16Flash_fwd_paramsE --------------------------
	.section	.text._ZN5flash16flash_fwd_kernelI23Flash_fwd_kernel_traitsILi96ELi64ELi64ELi4ELb0ELb0EN7cutlass10bfloat16_tE19Flash_kernel_traitsILi96ELi64ELi64ELi4ES3_EELb0ELb1ELb0ELb0ELb0ELb1ELb1ELb0EEEvNS_16Flash_fwd_paramsE,"ax",@progbits
	.align	128
        .global         _ZN5flash16flash_fwd_kernelI23Flash_fwd_kernel_traitsILi96ELi64ELi64ELi4ELb0ELb0EN7cutlass10bfloat16_tE19Flash_kernel_traitsILi96ELi64ELi64ELi4ES3_EELb0ELb1ELb0ELb0ELb0ELb1ELb1ELb0EEEvNS_16Flash_fwd_paramsE
        .type           _ZN5flash16flash_fwd_kernelI23Flash_fwd_kernel_traitsILi96ELi64ELi64ELi4ELb0ELb0EN7cutlass10bfloat16_tE19Flash_kernel_traitsILi96ELi64ELi64ELi4ES3_EELb0ELb1ELb0ELb0ELb0ELb1ELb1ELb0EEEvNS_16Flash_fwd_paramsE,@function
        .size           _ZN5flash16flash_fwd_kernelI23Flash_fwd_kernel_traitsILi96ELi64ELi64ELi4ELb0ELb0EN7cutlass10bfloat16_tE19Flash_kernel_traitsILi96ELi64ELi64ELi4ES3_EELb0ELb1ELb0ELb0ELb0ELb1ELb1ELb0EEEvNS_16Flash_fwd_paramsE,(.L_x_1163 - _ZN5flash16flash_fwd_kernelI23Flash_fwd_kernel_traitsILi96ELi64ELi64ELi4ELb0ELb0EN7cutlass10bfloat16_tE19Flash_kernel_traitsILi96ELi64ELi64ELi4ES3_EELb0ELb1ELb0ELb0ELb0ELb1ELb1ELb0EEEvNS_16Flash_fwd_paramsE)
        .other          _ZN5flash16flash_fwd_kernelI23Flash_fwd_kernel_traitsILi96ELi64ELi64ELi4ELb0ELb0EN7cutlass10bfloat16_tE19Flash_kernel_traitsILi96ELi64ELi64ELi4ES3_EELb0ELb1ELb0ELb0ELb0ELb1ELb1ELb0EEEvNS_16Flash_fwd_paramsE,@"STO_CUDA_ENTRY STV_DEFAULT"
_ZN5flash16flash_fwd_kernelI23Flash_fwd_kernel_traitsILi96ELi64ELi64ELi4ELb0ELb0EN7cutlass10bfloat16_tE19Flash_kernel_traitsILi96ELi64ELi64ELi4ES3_EELb0ELb1ELb0ELb0ELb0ELb1ELb1ELb0EEEvNS_16Flash_fwd_paramsE:
.text._ZN5flash16flash_fwd_kernelI23Flash_fwd_kernel_traitsILi96ELi64ELi64ELi4ELb0ELb0EN7cutlass10bfloat16_tE19Flash_kernel_traitsILi96ELi64ELi64ELi4ES3_EELb0ELb1ELb0ELb0ELb0ELb1ELb1ELb0EEEvNS_16Flash_fwd_paramsE:
        /* <DEDUP_REMOVED lines=38> */
.L_x_901:
[----:B------:R-:W1:Y:S02]  /*0260*/  LDC R5, c[0x0][0x2c8] ;  /* 0x0000b200ff057b82 */ /* 0x000e640000000800 */
.L_x_902:
        /* <DEDUP_REMOVED lines=174> */
.L_x_904:
        /* <DEDUP_REMOVED lines=16> */
.L_x_905:
        /* <DEDUP_REMOVED lines=12> */
[----:B------:R-:W-:Y:S01]  /*0f10*/  ULDC UR8, c[0x0][0x39c] ;  /* 0x0000e70000087ab9 */ /* 0x000fe20000000800 */
[----:B------:R-:W-:Y:S01]  /*0f20*/  @!P0 IMAD.X R31, RZ, RZ, R137, P2 ;  /* 0x000000ffff1f8224 */ /* 0x000fe200010e0689 */
[----:B------:R-:W-:Y:S01]  /*0f30*/  IADD3 R120, P2, R30, R36, RZ ;  /* 0x000000241e787210 */ /* 0x000fe20007f5e0ff */
[C---:B------:R-:W-:Y:S01]  /*0f40*/  IMAD R6, R28.reuse, R11, R6 ;  /* 0x0000000b1c067224 */ /* 0x040fe200078e0206 */
[----:B------:R-:W-:Y:S01]  /*0f50*/  LOP3.LUT R93, R93, 0xffffffe0, RZ, 0xc0, !PT ;  /* 0xffffffe05d5d7812 */ /* 0x000fe200078ec0ff */
        /* <DEDUP_REMOVED lines=123> */
[----:B-----5:R-:W2:Y:S04]  /*1710*/  LDSM.16.M88.4 R24, [R112+0x3000] ;  /* 0x003000007018783b */ /* 0x020ea80000000200 */
[----:B------:R-:W-:Y:S04]  /*1720*/  LDSM.16.M88.4 R76, [R111] ;  /* 0x000000006f4c783b */ /* 0x000fe80000000200 */
[----:B------:R-:W-:Y:S04]  /*1730*/  LDSM.16.M88.4 R60, [R113+0x1000] ;  /* 0x00100000713c783b */ /* 0x000fe80000000200 */
[----:B------:R-:W-:Y:S04]  /*1740*/  LDSM.16.M88.4 R28, [R112+0x4000] ;  /* 0x00400000701c783b */ /* 0x000fe80000000200 */
[----:B------:R-:W3:Y:S04]  /*1750*/  LDSM.16.M88.4 R32, [R112+0x3400] ;  /* 0x003400007020783b */ /* 0x000ee80000000200 */
[----:B-1----:R-:W1:Y:S04]  /*1760*/  LDSM.16.M88.4 R12, [R109+0x3000] ;  /* 0x003000006d0c783b */ /* 0x002e680000000200 */
[----:B------:R-:W-:Y:S04]  /*1770*/  LDSM.16.M88.4 R16, [R111+0x1000] ;  /* 0x001000006f10783b */ /* 0x000fe80000000200 */
[----:B------:R-:W-:Y:S04]  /*1780*/  LDSM.16.M88.4 R68, [R109+0x4000] ;  /* 0x004000006d44783b */ /* 0x000fe80000000200 */
[----:B------:R-:W4:Y:S04]  /*1790*/  LDSM.16.M88.4 R4, [R109+0x3400] ;  /* 0x003400006d04783b */ /* 0x000f280000000200 */
[----:B------:R-:W-:Y:S01]  /*17a0*/  LDSM.16.M88.4 R56, [R112+0x5000] ;  /* 0x005000007038783b */ /* 0x000fe20000000200 */
[C---:B--2---:R-:W-:Y:S03]  /*17b0*/  HMMA.16816.F32.BF16 R20, R64.reuse, R24, RZ ;  /* 0x000000184014723c */ /* 0x044fe600000418ff */
[----:B------:R-:W2:Y:S04]  /*17c0*/  LDSM.16.M88.4 R48, [R112+0x3800] ;  /* 0x003800007030783b */ /* 0x000ea80000000200 */
[----:B------:R-:W5:Y:S01]  /*17d0*/  LDSM.16.M88.4 R72, [R112+0x3c00] ;  /* 0x003c00007048783b */ /* 0x000f620000000200 */
[C---:B------:R-:W-:Y:S03]  /*17e0*/  HMMA.16816.F32.BF16 R24, R64.reuse, R26, RZ ;  /* 0x0000001a4018723c */ /* 0x040fe600000418ff */
[----:B------:R-:W5:Y:S04]  /*17f0*/  LDSM.16.M88.4 R40, [R112+0x4400] ;  /* 0x004400007028783b */ /* 0x000f680000000200 */
[----:B------:R-:W-:Y:S01]  /*1800*/  LDSM.16.M88.4 R80, [R109+0x5000] ;  /* 0x005000006d50783b */ /* 0x000fe20000000200 */
[C---:B---3--:R-:W-:Y:S03]  /*1810*/  HMMA.16816.F32.BF16 R36, R64.reuse, R32, RZ ;  /* 0x000000204024723c */ /* 0x048fe600000418ff */
[----:B------:R-:W-:Y:S04]  /*1820*/  LDSM.16.M88.4 R44, [R109+0x4400] ;  /* 0x004400006d2c783b */ /* 0x000fe80000000200 */
[----:B------:R-:W0:Y:S01]  /*1830*/  LDGDEPBAR ;  /* 0x00000000000079af */ /* 0x000e220000000000 */
[----:B------:R-:W-:Y:S06]  /*1840*/  HMMA.16816.F32.BF16 R32, R64, R34, RZ ;  /* 0x000000224020723c */ /* 0x000fec00000418ff */
[C---:B-1----:R-:W-:Y:S06]  /*1850*/  HMMA.16816.F32.BF16 R20, R76.reuse, R12, R20 ;  /* 0x0000000c4c14723c */ /* 0x042fec0000041814 */
[C---:B------:R-:W-:Y:S01]  /*1860*/  HMMA.16816.F32.BF16 R24, R76.reuse, R14, R24 ;  /* 0x0000000e4c18723c */ /* 0x040fe20000041818 */
[----:B------:R-:W1:Y:S05]  /*1870*/  LDSM.16.M88.4 R12, [R113+0x2000] ;  /* 0x00200000710c783b */ /* 0x000e6a0000000200 */
[C---:B----4-:R-:W-:Y:S06]  /*1880*/  HMMA.16816.F32.BF16 R36, R76.reuse, R4, R36 ;  /* 0x000000044c24723c */ /* 0x050fec0000041824 */
[----:B------:R-:W-:Y:S01]  /*1890*/  HMMA.16816.F32.BF16 R32, R76, R6, R32 ;  /* 0x000000064c20723c */ /* 0x000fe20000041820 */
[----:B------:R-:W3:Y:S05]  /*18a0*/  LDSM.16.M88.4 R4, [R111+0x2000] ;  /* 0x002000006f04783b */ /* 0x000eea0000000200 */
[C---:B------:R-:W-:Y:S06]  /*18b0*/  HMMA.16816.F32.BF16 R20, R60.reuse, R28, R20 ;  /* 0x0000001c3c14723c */ /* 0x040fec0000041814 */
[----:B------:R-:W-:Y:S01]  /*18c0*/  HMMA.16816.F32.BF16 R24, R60, R30, R24 ;  /* 0x0000001e3c18723c */ /* 0x000fe20000041818 */
[----:B------:R-:W4:Y:S05]  /*18d0*/  LDSM.16.M88.4 R28, [R109+0x3800] ;  /* 0x003800006d1c783b */ /* 0x000f2a0000000200 */
[C---:B--2---:R-:W-:Y:S06]  /*18e0*/  HMMA.16816.F32.BF16 R52, R64.reuse, R48, RZ ;  /* 0x000000304034723c */ /* 0x044fec00000418ff */
[----:B------:R-:W-:Y:S06]  /*18f0*/  HMMA.16816.F32.BF16 R48, R64, R50, RZ ;  /* 0x000000324030723c */ /* 0x000fec00000418ff */
[C---:B------:R-:W-:Y:S06]  /*1900*/  HMMA.16816.F32.BF16 R20, R16.reuse, R68, R20 ;  /* 0x000000441014723c */ /* 0x040fec0000041814 */
[----:B------:R-:W-:Y:S06]  /*1910*/  HMMA.16816.F32.BF16 R24, R16, R70, R24 ;  /* 0x000000461018723c */ /* 0x000fec0000041818 */
[----:B-----5:R-:W-:Y:S06]  /*1920*/  HMMA.16816.F32.BF16 R68, R64, R72, RZ ;  /* 0x000000484044723c */ /* 0x020fec00000418ff */
[----:B------:R-:W-:Y:S06]  /*1930*/  HMMA.16816.F32.BF16 R32, R60, R42, R32 ;  /* 0x0000002a3c20723c */ /* 0x000fec0000041820 */
[----:B-1----:R-:W-:Y:S06]  /*1940*/  HMMA.16816.F32.BF16 R20, R12, R56, R20 ;  /* 0x000000380c14723c */ /* 0x002fec0000041814 */
[----:B------:R-:W-:Y:S01]  /*1950*/  HMMA.16816.F32.BF16 R64, R64, R74, RZ ;  /* 0x0000004a4040723c */ /* 0x000fe200000418ff */
[----:B------:R-:W1:Y:S05]  /*1960*/  LDSM.16.M88.4 R72, [R109+0x3c00] ;  /* 0x003c00006d48783b */ /* 0x000e6a0000000200 */
[----:B------:R-:W-:Y:S01]  /*1970*/  HMMA.16816.F32.BF16 R24, R12, R58, R24 ;  /* 0x0000003a0c18723c */ /* 0x000fe20000041818 */
[----:B------:R-:W2:Y:S05]  /*1980*/  LDSM.16.M88.4 R56, [R112+0x4800] ;  /* 0x004800007038783b */ /* 0x000eaa0000000200 */
[----:B------:R-:W-:Y:S01]  /*1990*/  HMMA.16816.F32.BF16 R36, R60, R40, R36 ;  /* 0x000000283c24723c */ /* 0x000fe20000041824 */
[----:B------:R-:W5:Y:S05]  /*19a0*/  LDSM.16.M88.4 R40, [R112+0x5400] ;  /* 0x005400007028783b */ /* 0x000f6a0000000200 */
[----:B---3--:R-:W-:Y:S06]  /*19b0*/  HMMA.16816.F32.BF16 R20, R4, R80, R20 ;  /* 0x000000500414723c */ /* 0x008fec0000041814 */
[----:B----4-:R-:W-:Y:S06]  /*19c0*/  HMMA.16816.F32.BF16 R52, R76, R28, R52 ;  /* 0x0000001c4c34723c */ /* 0x010fec0000041834 */
[----:B------:R-:W-:Y:S06]  /*19d0*/  HMMA.16816.F32.BF16 R32, R16, R46, R32 ;  /* 0x0000002e1020723c */ /* 0x000fec0000041820 */
[----:B------:R-:W-:Y:S01]  /*19e0*/  HMMA.16816.F32.BF16 R24, R4, R82, R24 ;  /* 0x000000520418723c */ /* 0x000fe20000041818 */
[----:B------:R-:W3:Y:S05]  /*19f0*/  LDSM.16.M88.4 R80, [R112+0x4c00] ;  /* 0x004c00007050783b */ /* 0x000eea0000000200 */
[----:B------:R-:W-:Y:S01]  /*1a00*/  HMMA.16816.F32.BF16 R36, R16, R44, R36 ;  /* 0x0000002c1024723c */ /* 0x000fe20000041824 */
[----:B------:R-:W4:Y:S01]  /*1a10*/  LDSM.16.M88.4 R44, [R109+0x4800] ;  /* 0x004800006d2c783b */ /* 0x000f220000000200 */
[----:B------:R-:W-:Y:S01]  /*1a20*/  FMUL.FTZ R20, R20, UR8 ;  /* 0x0000000814147c20 */ /* 0x000fe20008410000 */
[----:B------:R-:W-:-:S03]  /*1a30*/  FMUL.FTZ R21, R21, UR8 ;  /* 0x0000000815157c20 */ /* 0x000fc60008410000 */
[C---:B------:R-:W-:Y:S01]  /*1a40*/  HMMA.16816.F32.BF16 R48, R76.reuse, R30, R48 ;  /* 0x0000001e4c30723c */ /* 0x040fe20000041830 */
[----:B------:R-:W4:Y:S01]  /*1a50*/  LDSM.16.M88.4 R28, [R109+0x5400] ;  /* 0x005400006d1c783b */ /* 0x000f220000000200 */
[----:B------:R-:W-:Y:S04]  /*1a60*/  MUFU.TANH R94, R20 ;  /* 0x00000014005e7308 */ /* 0x000fe80000002400 */
[----:B-1----:R-:W-:Y:S06]  /*1a70*/  HMMA.16816.F32.BF16 R68, R76, R72, R68 ;  /* 0x000000484c44723c */ /* 0x002fec0000041844 */
[----:B--2---:R-:W-:Y:S01]  /*1a80*/  HMMA.16816.F32.BF16 R52, R60, R56, R52 ;  /* 0x000000383c34723c */ /* 0x004fe20000041834 */
[----:B------:R1:W-:Y:S01]  /*1a90*/  MUFU.TANH R57, R21 ;  /* 0x0000001500397308 */ /* 0x0003e20000002400 */
[----:B------:R-:W-:Y:S01]  /*1aa0*/  FMUL.FTZ R24, R24, UR8 ;  /* 0x0000000818187c20 */ /* 0x000fe20008410000 */
[----:B------:R-:W-:Y:S01]  /*1ab0*/  FMUL.FTZ R25, R25, UR8 ;  /* 0x0000000819197c20 */ /* 0x000fe20008410000 */
[----:B------:R-:W-:-:S02]  /*1ac0*/  FMUL.FTZ R26, R26, UR8 ;  /* 0x000000081a1a7c20 */ /* 0x000fc40008410000 */
[----:B------:R-:W-:Y:S01]  /*1ad0*/  HMMA.16816.F32.BF16 R64, R76, R74, R64 ;  /* 0x0000004a4c40723c */ /* 0x000fe20000041840 */
[----:B------:R-:W-:Y:S01]  /*1ae0*/  FMUL.FTZ R56, R22, UR8 ;  /* 0x0000000816387c20 */ /* 0x000fe20008410000 */
[----:B------:R-:W-:Y:S01]  /*1af0*/  LDSM.16.M88.4 R72, [R112+0x5800] ;  /* 0x005800007048783b */ /* 0x000fe20000000200 */
[----:B------:R-:W-:Y:S03]  /*1b00*/  MUFU.TANH R77, R24 ;  /* 0x00000018004d7308 */ /* 0x000fe60000002400 */
[----:B-----5:R-:W-:Y:S01]  /*1b10*/  HMMA.16816.F32.BF16 R32, R12, R42, R32 ;  /* 0x0000002a0c20723c */ /* 0x020fe20000041820 */
[----:B------:R-:W-:-:S04]  /*1b20*/  FMUL.FTZ R76, R23, UR8 ;  /* 0x00000008174c7c20 */ /* 0x000fc80008410000 */
[----:B------:R-:W-:Y:S01]  /*1b30*/  MUFU.TANH R56, R56 ;  /* 0x0000003800387308 */ /* 0x000fe20000002400 */
[----:B-1----:R-:W1:Y:S01]  /*1b40*/  LDSM.16.M88.4 R20, [R109+0x4c00] ;  /* 0x004c00006d14783b */ /* 0x002e620000000200 */
[----:B------:R-:W-:Y:S03]  /*1b50*/  HMMA.16816.F32.BF16 R36, R12, R40, R36 ;  /* 0x000000280c24723c */ /* 0x000fe60000041824 */
[----:B------:R-:W2:Y:S03]  /*1b60*/  LDSM.16.M88.4 R40, [R109+0x5800] ;  /* 0x005800006d28783b */ /* 0x000ea60000000200 */
[C---:B------:R-:W-:Y:S01]  /*1b70*/  HMMA.16816.F32.BF16 R48, R60.reuse, R58, R48 ;  /* 0x0000003a3c30723c */ /* 0x040fe20000041830 */
[----:B------:R-:W5:Y:S05]  /*1b80*/  MUFU.TANH R76, R76 ;  /* 0x0000004c004c7308 */ /* 0x000f6a0000002400 */
[----:B---3--:R-:W-:Y:S01]  /*1b90*/  HMMA.16816.F32.BF16 R68, R60, R80, R68 ;  /* 0x000000503c44723c */ /* 0x008fe20000041844 */
[----:B------:R-:W-:-:S05]  /*1ba0*/  FMUL.FTZ R58, R27, UR8 ;  /* 0x000000081b3a7c20 */ /* 0x000fca0008410000 */
[----:B----4-:R-:W-:Y:S01]  /*1bb0*/  HMMA.16816.F32.BF16 R52, R16, R44, R52 ;  /* 0x0000002c1034723c */ /* 0x010fe20000041834 */
[----:B------:R-:W3:Y:S05]  /*1bc0*/  MUFU.TANH R44, R25 ;  /* 0x00000019002c7308 */ /* 0x000eea0000002400 */
[----:B------:R-:W-:Y:S03]  /*1bd0*/  HMMA.16816.F32.BF16 R32, R4, R30, R32 ;  /* 0x0000001e0420723c */ /* 0x000fe60000041820 */
[----:B------:R4:W-:Y:S03]  /*1be0*/  MUFU.TANH R45, R26 ;  /* 0x0000001a002d7308 */ /* 0x0009e60000002400 */
[----:B------:R-:W-:Y:S05]  /*1bf0*/  HMMA.16816.F32.BF16 R64, R60, R82, R64 ;  /* 0x000000523c40723c */ /* 0x000fea0000041840 */
[----:B------:R-:W-:Y:S01]  /*1c00*/  MUFU.TANH R58, R58 ;  /* 0x0000003a003a7308 */ /* 0x000fe20000002400 */
[----:B------:R-:W-:Y:S06]  /*1c10*/  HMMA.16816.F32.BF16 R36, R4, R28, R36 ;  /* 0x0000001c0424723c */ /* 0x000fec0000041824 */
[----:B------:R-:W-:Y:S01]  /*1c20*/  HMMA.16816.F32.BF16 R48, R16, R46, R48 ;  /* 0x0000002e1030723c */ /* 0x000fe20000041830 */
[C---:B------:R-:W-:Y:S01]  /*1c30*/  IMAD.IADD R28, R90.reuse, 0x1, -R93 ;  /* 0x000000015a1c7824 */ /* 0x040fe200078e0a5d */
[----:B----4-:R-:W4:Y:S01]  /*1c40*/  LDSM.16.M88.4 R24, [R112+0x5c00] ;  /* 0x005c00007018783b */ /* 0x010f220000000200 */
[----:B------:R-:W-:-:S03]  /*1c50*/  IMAD.SHL.U32 R90, R90, 0x2, RZ ;  /* 0x000000025a5a7824 */ /* 0x000fc600078e00ff */
[----:B-1----:R-:W-:Y:S01]  /*1c60*/  HMMA.16816.F32.BF16 R68, R16, R20, R68 ;  /* 0x000000141044723c */ /* 0x002fe20000041844 */
[----:B------:R-:W-:Y:S01]  /*1c70*/  SHF.R.S32.HI R29, RZ, 0x1f, R28 ;  /* 0x0000001fff1d7819 */ /* 0x000fe2000001141c */
[----:B------:R-:W-:Y:S01]  /*1c80*/  FMUL.FTZ R34, R34, UR8 ;  /* 0x0000000822227c20 */ /* 0x000fe20008410000 */
[----:B------:R-:W-:Y:S02]  /*1c90*/  LOP3.LUT R90, R90, 0x6, RZ, 0xc0, !PT ;  /* 0x000000065a5a7812 */ /* 0x000fe400078ec0ff */
[----:B------:R-:W-:Y:S01]  /*1ca0*/  LEA.HI R126, R29, R28, RZ, 0x2 ;  /* 0x0000001c1d7e7211 */ /* 0x000fe200078f10ff */
[----:B------:R-:W-:Y:S01]  /*1cb0*/  HMMA.16816.F32.BF16 R52, R12, R72, R52 ;  /* 0x000000480c34723c */ /* 0x000fe20000041834 */
[----:B------:R-:W-:Y:S01]  /*1cc0*/  FMUL.FTZ R21, R32, UR8 ;  /* 0x0000000820157c20 */ /* 0x000fe20008410000 */
[----:B------:R-:W-:Y:S01]  /*1cd0*/  FMUL.FTZ R32, R33, UR8 ;  /* 0x0000000821207c20 */ /* 0x000fe20008410000 */
[----:B------:R-:W-:Y:S01]  /*1ce0*/  IMAD R33, R84, 0x10, R92 ;  /* 0x0000001054217824 */ /* 0x000fe200078e025c */
[----:B------:R-:W1:Y:S01]  /*1cf0*/  LDSM.16.M88.4 R28, [R109+0x5c00] ;  /* 0x005c00006d1c783b */ /* 0x000e620000000200 */
[----:B------:R-:W-:Y:S01]  /*1d00*/  SHF.R.S32.HI R126, RZ, 0x2, R126 ;  /* 0x00000002ff7e7819 */ /* 0x000fe2000001147e */
[----:B------:R-:W-:Y:S01]  /*1d10*/  HMMA.16816.F32.BF16 R64, R16, R22, R64 ;  /* 0x000000161040723c */ /* 0x000fe20000041840 */
[----:B------:R-:W-:Y:S01]  /*1d20*/  FMUL.FTZ R59, R37, UR8 ;  /* 0x00000008253b7c20 */ /* 0x000fe20008410000 */
[----:B------:R-:W-:Y:S01]  /*1d30*/  FMUL.FTZ R36, R36, UR8 ;  /* 0x0000000824247c20 */ /* 0x000fe20008410000 */
[----:B------:R-:W-:Y:S01]  /*1d40*/  IADD3 R33, R33, 0x1, R126 ;  /* 0x0000000121217810 */ /* 0x000fe20007ffe07e */
[----:B------:R-:W-:Y:S01]  /*1d50*/  MUFU.TANH R21, R21 ;  /* 0x0000001500157308 */ /* 0x000fe20000002400 */
[----:B------:R-:W-:Y:S01]  /*1d60*/  FMUL.FTZ R37, R38, UR8 ;  /* 0x0000000826257c20 */ /* 0x000fe20008410000 */
[----:B------:R-:W-:Y:S01]  /*1d70*/  HMMA.16816.F32.BF16 R48, R12, R74, R48 ;  /* 0x0000004a0c30723c */ /* 0x000fe20000041830 */
[----:B------:R-:W-:Y:S01]  /*1d80*/  IADD3 R22, R2, R33, -R119 ;  /* 0x0000002102167210 */ /* 0x000fe20007ffe877 */
[----:B------:R-:W-:-:S02]  /*1d90*/  IMAD R17, R85, 0x40, R90 ;  /* 0x0000004055117824 */ /* 0x000fc400078e025a */
[----:B------:R-:W-:Y:S01]  /*1da0*/  FMUL.FTZ R39, R39, UR8 ;  /* 0x0000000827277c20 */ /* 0x000fe20008410000 */
[----:B------:R-:W-:Y:S01]  /*1db0*/  FMUL.FTZ R18, R35, UR8 ;  /* 0x0000000823127c20 */ /* 0x000fe20008410000 */
[----:B------:R-:W-:-:S04]  /*1dc0*/  DEPBAR.LE SB0, 0x0 ;  /* 0x000080000000791a */ /* 0x000fc80000000000 */
[----:B------:R-:W-:Y:S01]  /*1dd0*/  IMAD.IADD R91, R22, 0x1, R91 ;  /* 0x00000001165b7824 */ /* 0x000fe200078e025b */
[----:B------:R-:W1:Y:S01]  /*1de0*/  MUFU.TANH R59, R59 ;  /* 0x0000003b003b7308 */ /* 0x000e620000002400 */
[C---:B------:R-:W-:Y:S01]  /*1df0*/  VIADD R19, R17.reuse, 0x1 ;  /* 0x0000000111137836 */ /* 0x040fe20000000000 */
[----:B--2---:R-:W-:Y:S01]  /*1e00*/  HMMA.16816.F32.BF16 R52, R4, R40, R52 ;  /* 0x000000280434723c */ /* 0x004fe20000041834 */
[----:B------:R-:W-:Y:S01]  /*1e10*/  VIADD R23, R17, 0x21 ;  /* 0x0000002111177836 */ /* 0x000fe20000000000 */
[C---:B------:R-:W-:Y:S02]  /*1e20*/  VIMNMX R100, R91.reuse, R2, PT ;  /* 0x000000025b647248 */ /* 0x040fe40003fe0100 */
[----:B------:R-:W-:Y:S01]  /*1e30*/  VIADDMNMX R99, R91, 0x8, R2, PT ;  /* 0x000000085b637846 */ /* 0x000fe20003800102 */
[----:B------:R-:W-:Y:S01]  /*1e40*/  VIADD R2, R17, 0x8 ;  /* 0x0000000811027836 */ /* 0x000fe20000000000 */
[C---:B----4-:R-:W-:Y:S01]  /*1e50*/  HMMA.16816.F32.BF16 R68, R12.reuse, R24, R68 ;  /* 0x000000180c44723c */ /* 0x050fe20000041844 */
[CC--:B------:R-:W-:Y:S01]  /*1e60*/  ISETP.GE.AND P4, PT, R19.reuse, R100.reuse, PT ;  /* 0x000000641300720c */ /* 0x0c0fe20003f86270 */
[----:B------:R-:W2:Y:S01]  /*1e70*/  MUFU.TANH R36, R36 ;  /* 0x0000002400247308 */ /* 0x000ea20000002400 */
[-C--:B------:R-:W-:Y:S01]  /*1e80*/  ISETP.GE.AND P0, PT, R19, R99.reuse, PT ;  /* 0x000000631300720c */ /* 0x080fe20003f06270 */
[C---:B------:R-:W-:Y:S01]  /*1e90*/  VIADD R19, R17.reuse, 0x9 ;  /* 0x0000000911137836 */ /* 0x040fe20000000000 */
[CC--:B------:R-:W-:Y:S01]  /*1ea0*/  ISETP.GE.AND P3, PT, R2.reuse, R100.reuse, PT ;  /* 0x000000640200720c */ /* 0x0c0fe20003f66270 */
[----:B------:R-:W-:Y:S01]  /*1eb0*/  HMMA.16816.F32.BF16 R64, R12, R26, R64 ;  /* 0x0000001a0c40723c */ /* 0x000fe20000041840 */
[-C--:B------:R-:W-:Y:S01]  /*1ec0*/  ISETP.GE.AND P6, PT, R2, R99.reuse, PT ;  /* 0x000000630200720c */ /* 0x080fe20003fc6270 */
[----:B------:R-:W-:Y:S01]  /*1ed0*/  VIADD R2, R17, 0x10 ;  /* 0x0000001011027836 */ /* 0x000fe20000000000 */
[----:B-----5:R-:W-:Y:S01]  /*1ee0*/  FSEL R76, R76, -INF , !P0 ;  /* 0xff8000004c4c7808 */ /* 0x020fe20004000000 */
[----:B------:R-:W4:Y:S01]  /*1ef0*/  MUFU.TANH R32, R32 ;  /* 0x0000002000207308 */ /* 0x000f220000002400 */
[-C--:B------:R-:W-:Y:S01]  /*1f00*/  ISETP.GE.AND P2, PT, R19, R100.reuse, PT ;  /* 0x000000641300720c */ /* 0x080fe20003f46270 */
[C---:B------:R-:W-:Y:S01]  /*1f10*/  HMMA.16816.F32.BF16 R48, R4.reuse, R42, R48 ;  /* 0x0000002a0430723c */ /* 0x040fe20000041830 */
[----:B------:R-:W-:Y:S01]  /*1f20*/  FSEL R14, R57, -INF , !P4 ;  /* 0xff800000390e7808 */ /* 0x000fe20006000000 */
[C---:B------:R-:W-:Y:S01]  /*1f30*/  VIADD R13, R17.reuse, 0x19 ;  /* 0x00000019110d7836 */ /* 0x040fe20000000000 */
[CC--:B------:R-:W-:Y:S01]  /*1f40*/  ISETP.GE.AND P1, PT, R2.reuse, R100.reuse, PT ;  /* 0x000000640200720c */ /* 0x0c0fe20003f26270 */
[C---:B------:R-:W-:Y:S01]  /*1f50*/  VIADD R15, R17.reuse, 0x29 ;  /* 0x00000029110f7836 */ /* 0x040fe20000000000 */
[-C--:B------:R-:W-:Y:S01]  /*1f60*/  ISETP.GE.AND P4, PT, R2, R99.reuse, PT ;  /* 0x000000630200720c */ /* 0x080fe20003f86270 */
[----:B------:R-:W-:Y:S01]  /*1f70*/  VIADD R2, R17, 0x11 ;  /* 0x0000001111027836 */ /* 0x000fe20000000000 */
[----:B------:R-:W-:Y:S01]  /*1f80*/  FSEL R22, R77, -INF , !P3 ;  /* 0xff8000004d167808 */ /* 0x000fe20005800000 */
[----:B------:R-:W-:Y:S01]  /*1f90*/  FMUL.FTZ R52, R52, UR8 ;  /* 0x0000000834347c20 */ /* 0x000fe20008410000 */
[----:B---3--:R-:W-:Y:S01]  /*1fa0*/  FSEL R44, R44, -INF , !P2 ;  /* 0xff8000002c2c7808 */ /* 0x008fe20005000000 */
[----:B------:R-:W-:Y:S01]  /*1fb0*/  FMUL.FTZ R53, R53, UR8 ;  /* 0x0000000835357c20 */ /* 0x000fe20008410000 */
[CC--:B------:R-:W-:Y:S01]  /*1fc0*/  ISETP.GE.AND P0, PT, R2.reuse, R100.reuse, PT ;  /* 0x000000640200720c */ /* 0x0c0fe20003f06270 */
[C---:B-1----:R-:W-:Y:S01]  /*1fd0*/  HMMA.16816.F32.BF16 R68, R4.reuse, R28, R68 ;  /* 0x0000001c0444723c */ /* 0x042fe20000041844 */
[----:B------:R-:W-:Y:S01]  /*1fe0*/  ISETP.GE.AND P3, PT, R2, R99, PT ;  /* 0x000000630200720c */ /* 0x000fe20003f66270 */
[----:B------:R-:W-:Y:S01]  /*1ff0*/  VIADD R2, R17, 0x18 ;  /* 0x0000001811027836 */ /* 0x000fe20000000000 */
[----:B------:R-:W-:Y:S01]  /*2000*/  FSEL R24, R59, -INF , !P0 ;  /* 0xff8000003b187808 */ /* 0x000fe20004000000 */
[----:B------:R-:W1:Y:S01]  /*2010*/  MUFU.TANH R102, R52 ;  /* 0x0000003400667308 */ /* 0x000e620000002400 */
[-C--:B------:R-:W-:Y:S01]  /*2020*/  ISETP.GE.AND P0, PT, R17, R100.reuse, PT ;  /* 0x000000641100720c */ /* 0x080fe20003f06270 */
[----:B------:R-:W-:Y:S01]  /*2030*/  HMMA.16816.F32.BF16 R64, R4, R30, R64 ;  /* 0x0000001e0440723c */ /* 0x000fe20000041840 */
[----:B------:R-:W-:Y:S01]  /*2040*/  FSEL R12, R45, -INF , !P6 ;  /* 0xff8000002d0c7808 */ /* 0x000fe20007000000 */
[----:B------:R-:W-:Y:S01]  /*2050*/  FMUL.FTZ R54, R54, UR8 ;  /* 0x0000000836367c20 */ /* 0x000fe20008410000 */
[----:B------:R-:W-:Y:S01]  /*2060*/  FSEL R28, R94, -INF , !P0 ;  /* 0xff8000005e1c7808 */ /* 0x000fe20004000000 */
[----:B------:R-:W-:Y:S01]  /*2070*/  FMUL.FTZ R55, R55, UR8 ;  /* 0x0000000837377c20 */ /* 0x000fe20008410000 */
[----:B------:R-:W-:Y:S01]  /*2080*/  ISETP.GE.AND P6, PT, R2, R100, PT ;  /* 0x000000640200720c */ /* 0x000fe20003fc6270 */
[----:B------:R-:W-:Y:S01]  /*2090*/  FMUL.FTZ R48, R48, UR8 ;  /* 0x0000000830307c20 */ /* 0x000fe20008410000 */
[----:B------:R-:W-:Y:S01]  /*20a0*/  FMNMX.FTZ R25, R28, R14, !PT ;  /* 0x0000000e1c197209 */ /* 0x000fe20007810000 */
[----:B------:R-:W3:Y:S01]  /*20b0*/  MUFU.TANH R144, R53 ;  /* 0x0000003500907308 */ /* 0x000ee20000002400 */
[----:B--2---:R-:W-:Y:S01]  /*20c0*/  FSEL R36, R36, -INF , !P1 ;  /* 0xff80000024247808 */ /* 0x004fe20004800000 */
[----:B------:R-:W-:Y:S01]  /*20d0*/  FMUL.FTZ R49, R49, UR8 ;  /* 0x0000000831317c20 */ /* 0x000fe20008410000 */
[----:B------:R-:W-:Y:S01]  /*20e0*/  FMNMX.FTZ R25, R22, R25, !PT ;  /* 0x0000001916197209 */ /* 0x000fe20007810000 */
[----:B------:R-:W-:Y:S01]  /*20f0*/  VIADD R4, R17, 0x20 ;  /* 0x0000002011047836 */ /* 0x000fe20000000000 */
[----:B------:R-:W-:Y:S01]  /*2100*/  ISETP.GE.AND P5, PT, R19, R99, PT ;  /* 0x000000631300720c */ /* 0x000fe20003fa6270 */
[----:B------:R-:W-:Y:S01]  /*2110*/  VIADD R19, R17, 0x28 ;  /* 0x0000002811137836 */ /* 0x000fe20000000000 */
[----:B------:R-:W-:Y:S01]  /*2120*/  FMNMX.FTZ R25, R44, R25, !PT ;  /* 0x000000192c197209 */ /* 0x000fe20007810000 */
[----:B------:R-:W-:Y:S01]  /*2130*/  MUFU.TANH R140, R49 ;  /* 0x00000031008c7308 */ /* 0x000fe20000002400 */
[----:B------:R-:W-:Y:S01]  /*2140*/  FSEL R30, R21, -INF , !P6 ;  /* 0xff800000151e7808 */ /* 0x000fe20007000000 */
[----:B------:R-:W-:Y:S01]  /*2150*/  FMUL.FTZ R68, R68, UR8 ;  /* 0x0000000844447c20 */ /* 0x000fe20008410000 */
[----:B------:R-:W-:Y:S01]  /*2160*/  ISETP.GE.AND P2, PT, R2, R99, PT ;  /* 0x000000630200720c */ /* 0x000fe20003f46270 */
[----:B------:R-:W-:Y:S01]  /*2170*/  FMUL.FTZ R69, R69, UR8 ;  /* 0x0000000845457c20 */ /* 0x000fe20008410000 */
[----:B------:R-:W-:Y:S01]  /*2180*/  FMNMX.FTZ R21, R36, R25, !PT ;  /* 0x0000001924157209 */ /* 0x000fe20007810000 */
[----:B------:R-:W-:Y:S01]  /*2190*/  VIADD R7, R17, 0x31 ;  /* 0x0000003111077836 */ /* 0x000fe20000000000 */
[----:B------:R-:W-:Y:S01]  /*21a0*/  FSEL R58, R58, -INF , !P5 ;  /* 0xff8000003a3a7808 */ /* 0x000fe20006800000 */
[----:B------:R-:W2:Y:S01]  /*21b0*/  MUFU.TANH R2, R48 ;  /* 0x0000003000027308 */ /* 0x000ea20000002400 */
[-C--:B------:R-:W-:Y:S01]  /*21c0*/  ISETP.GE.AND P5, PT, R13, R100.reuse, PT ;  /* 0x000000640d00720c */ /* 0x080fe20003fa6270 */
[----:B------:R-:W-:Y:S01]  /*21d0*/  FMUL.FTZ R64, R64, UR8 ;  /* 0x0000000840407c20 */ /* 0x000fe20008410000 */
[----:B------:R-:W-:Y:S01]  /*21e0*/  FMNMX.FTZ R21, R24, R21, !PT ;  /* 0x0000001518157209 */ /* 0x000fe20007810000 */
[----:B------:R-:W-:Y:S01]  /*21f0*/  FMUL.FTZ R65, R65, UR8 ;  /* 0x0000000841417c20 */ /* 0x000fe20008410000 */
[-C--:B------:R-:W-:Y:S01]  /*2200*/  ISETP.GE.AND P6, PT, R4, R100.reuse, PT ;  /* 0x000000640400720c */ /* 0x080fe20003fc6270 */
[----:B------:R-:W-:Y:S01]  /*2210*/  FMUL.FTZ R51, R51, UR8 ;  /* 0x0000000833337c20 */ /* 0x000fe20008410000 */
[----:B----4-:R-:W-:Y:S01]  /*2220*/  FSEL R26, R32, -INF , !P5 ;  /* 0xff800000201a7808 */ /* 0x010fe20006800000 */
[----:B------:R-:W4:Y:S01]  /*2230*/  MUFU.TANH R106, R68 ;  /* 0x00000044006a7308 */ /* 0x000f220000002400 */
[----:B------:R-:W-:Y:S01]  /*2240*/  FMNMX.FTZ R21, R30, R21, !PT ;  /* 0x000000151e157209 */ /* 0x000fe20007810000 */
[----:B------:R-:W-:Y:S01]  /*2250*/  VIADD R5, R17, 0x38 ;  /* 0x0000003811057836 */ /* 0x000fe20000000000 */
[-C--:B------:R-:W-:Y:S01]  /*2260*/  ISETP.GE.AND P5, PT, R23, R100.reuse, PT ;  /* 0x000000641700720c */ /* 0x080fe20003fa6270 */
[----:B------:R-:W-:Y:S01]  /*2270*/  FMUL.FTZ R50, R50, UR8 ;  /* 0x0000000832327c20 */ /* 0x000fe20008410000 */
[----:B-1----:R-:W-:Y:S01]  /*2280*/  FSEL R102, R102, -INF , !P6 ;  /* 0xff80000066667808 */ /* 0x002fe20007000000 */
[----:B------:R-:W-:Y:S01]  /*2290*/  FMUL.FTZ R70, R70, UR8 ;  /* 0x0000000846467c20 */ /* 0x000fe20008410000 */
[----:B------:R-:W-:Y:S01]  /*22a0*/  FMNMX.FTZ R21, R26, R21, !PT ;  /* 0x000000151a157209 */ /* 0x000fe20007810000 */
[----:B------:R-:W1:Y:S01]  /*22b0*/  MUFU.TANH R105, R69 ;  /* 0x0000004500697308 */ /* 0x000e620000002400 */
[----:B------:R-:W-:Y:S01]  /*22c0*/  ISETP.GE.AND P1, PT, R13, R99, PT ;  /* 0x000000630d00720c */ /* 0x000fe20003f26270 */
[----:B------:R-:W-:Y:S01]  /*22d0*/  VIADD R13, R17, 0x30 ;  /* 0x00000030110d7836 */ /* 0x000fe20000000000 */
[----:B------:R-:W-:Y:S01]  /*22e0*/  ISETP.GE.AND P6, PT, R19, R100, PT ;  /* 0x000000641300720c */ /* 0x000fe20003fc6270 */
[----:B------:R-:W-:Y:S01]  /*22f0*/  FMUL.FTZ R71, R71, UR8 ;  /* 0x0000000847477c20 */ /* 0x000fe20008410000 */
[----:B---3--:R-:W-:-:S02]  /*2300*/  FSEL R144, R144, -INF , !P5 ;  /* 0xff80000090907808 */ /* 0x008fc40006800000 */
[----:B------:R-:W-:Y:S01]  /*2310*/  FMNMX.FTZ R21, R102, R21, !PT ;  /* 0x0000001566157209 */ /* 0x000fe20007810000 */
[----:B------:R-:W3:Y:S01]  /*2320*/  MUFU.TANH R104, R64 ;  /* 0x0000004000687308 */ /* 0x000ee20000002400 */
[----:B--2---:R-:W-:Y:S02]  /*2330*/  FSEL R94, R2, -INF , !P6 ;  /* 0xff800000025e7808 */ /* 0x004fe40007000000 */
[-C--:B------:R-:W-:Y:S02]  /*2340*/  ISETP.GE.AND P6, PT, R13, R100.reuse, PT ;  /* 0x000000640d00720c */ /* 0x080fe40003fc6270 */
[----:B------:R-:W-:Y:S02]  /*2350*/  ISETP.GE.AND P5, PT, R15, R100, PT ;  /* 0x000000640f00720c */ /* 0x000fe40003fa6270 */
[----:B------:R-:W-:Y:S01]  /*2360*/  FMNMX.FTZ R21, R144, R21, !PT ;  /* 0x0000001590157209 */ /* 0x000fe20007810000 */
[----:B------:R-:W2:Y:S01]  /*2370*/  MUFU.TANH R37, R37 ;  /* 0x0000002500257308 */ /* 0x000ea20000002400 */
[----:B----4-:R-:W-:-:S02]  /*2380*/  FSEL R106, R106, -INF , !P6 ;  /* 0xff8000006a6a7808 */ /* 0x010fc40007000000 */
[----:B------:R-:W-:Y:S02]  /*2390*/  FSEL R140, R140, -INF , !P5 ;  /* 0xff8000008c8c7808 */ /* 0x000fe40006800000 */
[C---:B------:R-:W-:Y:S01]  /*23a0*/  ISETP.GE.AND P6, PT, R17.reuse, R99, PT ;  /* 0x000000631100720c */ /* 0x040fe20003fc6270 */
[----:B------:R-:W-:Y:S01]  /*23b0*/  VIADD R17, R17, 0x39 ;  /* 0x0000003911117836 */ /* 0x000fe20000000000 */
[----:B------:R-:W-:Y:S01]  /*23c0*/  FMNMX.FTZ R21, R94, R21, !PT ;  /* 0x000000155e157209 */ /* 0x000fe20007810000 */
[----:B------:R-:W4:Y:S01]  /*23d0*/  MUFU.TANH R103, R65 ;  /* 0x0000004100677308 */ /* 0x000f220000002400 */
[----:B------:R-:W-:Y:S02]  /*23e0*/  ISETP.GE.AND P5, PT, R7, R100, PT ;  /* 0x000000640700720c */ /* 0x000fe40003fa6270 */
[----:B------:R-:W-:Y:S02]  /*23f0*/  FSEL R56, R56, -INF , !P6 ;  /* 0xff80000038387808 */ /* 0x000fe40007000000 */
[----:B------:R-:W-:-:S02]  /*2400*/  FMNMX.FTZ R25, R140, R21, !PT ;  /* 0x000000158c197209 */ /* 0x000fc40007810000 */
[----:B------:R-:W-:Y:S01]  /*2410*/  ISETP.GE.AND P0, PT, R98, 0x2, PT ;  /* 0x000000026200780c */ /* 0x000fe20003f06270 */
[----:B------:R-:W5:Y:S01]  /*2420*/  MUFU.TANH R20, R39 ;  /* 0x0000002700147308 */ /* 0x000f620000002400 */
[----:B-1----:R-:W-:Y:S02]  /*2430*/  FSEL R105, R105, -INF , !P5 ;  /* 0xff80000069697808 */ /* 0x002fe40006800000 */
[----:B------:R-:W-:Y:S02]  /*2440*/  ISETP.GE.AND P6, PT, R5, R100, PT ;  /* 0x000000640500720c */ /* 0x000fe40003fc6270 */
[----:B------:R-:W-:Y:S02]  /*2450*/  FMNMX.FTZ R21, R56, R76, !PT ;  /* 0x0000004c38157209 */ /* 0x000fe40007810000 */
[----:B------:R-:W-:Y:S01]  /*2460*/  FMNMX.FTZ R2, R106, R25, !PT ;  /* 0x000000196a027209 */ /* 0x000fe20007810000 */
[----:B------:R1:W1:Y:S01]  /*2470*/  MUFU.TANH R16, R34 ;  /* 0x0000002200107308 */ /* 0x0002620000002400 */
[----:B------:R-:W-:-:S02]  /*2480*/  ISETP.GE.AND P5, PT, R17, R100, PT ;  /* 0x000000641100720c */ /* 0x000fc40003fa6270 */
[----:B---3--:R-:W-:Y:S02]  /*2490*/  FSEL R104, R104, -INF , !P6 ;  /* 0xff80000068687808 */ /* 0x008fe40007000000 */
[----:B------:R-:W-:Y:S02]  /*24a0*/  FMNMX.FTZ R21, R12, R21, !PT ;  /* 0x000000150c157209 */ /* 0x000fe40007810000 */
[----:B------:R-:W-:Y:S01]  /*24b0*/  FMNMX.FTZ R25, R105, R2, !PT ;  /* 0x0000000269197209 */ /* 0x000fe20007810000 */
[----:B------:R-:W3:Y:S01]  /*24c0*/  MUFU.TANH R18, R18 ;  /* 0x0000001200127308 */ /* 0x000ee20000002400 */
[----:B--2---:R-:W-:Y:S02]  /*24d0*/  FSEL R6, R37, -INF , !P4 ;  /* 0xff80000025067808 */ /* 0x004fe40006000000 */
[----:B----4-:R-:W-:Y:S02]  /*24e0*/  FSEL R103, R103, -INF , !P5 ;  /* 0xff80000067677808 */ /* 0x010fe40006800000 */
[----:B------:R-:W-:-:S02]  /*24f0*/  FMNMX.FTZ R21, R58, R21, !PT ;  /* 0x000000153a157209 */ /* 0x000fc40007810000 */
[----:B------:R-:W-:Y:S01]  /*2500*/  FMNMX.FTZ R2, R104, R25, !PT ;  /* 0x0000001968027209 */ /* 0x000fe20007810000 */
[----:B------:R2:W4:Y:S01]  /*2510*/  MUFU.TANH R142, R54 ;  /* 0x00000036008e7308 */ /* 0x0005220000002400 */
[----:B-----5:R-:W-:Y:S02]  /*2520*/  FSEL R20, R20, -INF , !P3 ;  /* 0xff80000014147808 */ /* 0x020fe40005800000 */
[----:B------:R-:W-:Y:S02]  /*2530*/  FMNMX.FTZ R25, R6, R21, !PT ;  /* 0x0000001506197209 */ /* 0x000fe40007810000 */
[----:B------:R-:W-:-:S03]  /*2540*/  FMNMX.FTZ R2, R103, R2, !PT ;  /* 0x0000000267027209 */ /* 0x000fc60007810000 */
[----:B------:R2:W1:Y:S08]  /*2550*/  MUFU.TANH R138, R55 ;  /* 0x00000037008a7308 */ /* 0x0004700000002400 */
[----:B------:R2:W1:Y:S08]  /*2560*/  MUFU.TANH R92, R50 ;  /* 0x00000032005c7308 */ /* 0x0004700000002400 */
[----:B------:R-:W1:Y:S08]  /*2570*/  MUFU.TANH R51, R51 ;  /* 0x0000003300337308 */ /* 0x000e700000002400 */
[----:B------:R2:W1:Y:S01]  /*2580*/  MUFU.TANH R35, R70 ;  /* 0x0000004600237308 */ /* 0x0004620000002400 */
[----:B------:R-:W-:Y:S06]  /*2590*/  BAR.SYNC.DEFER_BLOCKING 0x0 ;  /* 0x0000000000007b1d */ /* 0x000fec0000010000 */
[----:B---34-:R-:W-:Y:S05]  /*25a0*/  @!P0 BRA `(.L_x_906) ;  /* 0x0000000000548947 */ /* 0x018fea0003800000 */
        /* <DEDUP_REMOVED lines=21> */
.L_x_906:
[----:B-1----:R-:W-:Y:S01]  /*2700*/  FSEL R16, R16, -INF , !P2 ;  /* 0xff80000010107808 */ /* 0x002fe20005000000 */
[----:B------:R-:W-:Y:S01]  /*2710*/  FMUL.FTZ R33, R66, UR8 ;  /* 0x0000000842217c20 */ /* 0x000fe20008410000 */
[----:B------:R-:W-:Y:S01]  /*2720*/  FMNMX.FTZ R25, R20, R25, !PT ;  /* 0x0000001914197209 */ /* 0x000fe20007810000 */
[----:B------:R-:W1:Y:S01]  /*2730*/  MUFU.TANH R34, R71 ;  /* 0x0000004700227308 */ /* 0x000e620000002400 */
[----:B------:R-:W-:Y:S01]  /*2740*/  ISETP.GE.AND P2, PT, R4, R99, PT ;  /* 0x000000630400720c */ /* 0x000fe20003f46270 */
[----:B------:R-:W-:Y:S01]  /*2750*/  FMUL.FTZ R32, R67, UR8 ;  /* 0x0000000843207c20 */ /* 0x000fe20008410000 */
[----:B------:R-:W-:Y:S01]  /*2760*/  FSEL R4, R18, -INF , !P1 ;  /* 0xff80000012047808 */ /* 0x000fe20004800000 */
[----:B------:R-:W4:Y:S01]  /*2770*/  SHFL.BFLY PT, R21, R2, 0x2, 0x1f ;  /* 0x0c401f0002157f89 */ /* 0x000f2200000e0000 */
[----:B------:R-:W-:Y:S01]  /*2780*/  FMNMX.FTZ R25, R16, R25, !PT ;  /* 0x0000001910197209 */ /* 0x000fe20007810000 */
[----:B------:R-:W-:Y:S01]  /*2790*/  ULDC UR6, c[0x0][0x2ec] ;  /* 0x0000bb0000067ab9 */ /* 0x000fe20000000800 */
[----:B------:R-:W-:Y:S01]  /*27a0*/  ISETP.GE.AND P1, PT, R23, R99, PT ;  /* 0x000000631700720c */ /* 0x000fe20003f26270 */
[----:B------:R-:W5:Y:S01]  /*27b0*/  MUFU.TANH R33, R33 ;  /* 0x0000002100217308 */ /* 0x000f620000002400 */
[----:B------:R-:W-:-:S02]  /*27c0*/  FSEL R142, R142, -INF , !P2 ;  /* 0xff8000008e8e7808 */ /* 0x000fc40005000000 */
[----:B------:R-:W-:Y:S02]  /*27d0*/  FMNMX.FTZ R25, R4, R25, !PT ;  /* 0x0000001904197209 */ /* 0x000fe40007810000 */
[----:B------:R-:W-:Y:S02]  /*27e0*/  ISETP.GE.AND P2, PT, R19, R99, PT ;  /* 0x000000631300720c */ /* 0x000fe40003f46270 */
[----:B------:R-:W-:Y:S01]  /*27f0*/  FSEL R138, R138, -INF , !P1 ;  /* 0xff8000008a8a7808 */ /* 0x000fe20004800000 */
[----:B------:R-:W2:Y:S01]  /*2800*/  MUFU.TANH R32, R32 ;  /* 0x0000002000207308 */ /* 0x000ea20000002400 */
        /* <DEDUP_REMOVED lines=10> */
[-C--:B------:R-:W-:Y:S02]  /*28b0*/  ISETP.GE.AND P2, PT, R5, R99.reuse, PT ;  /* 0x000000630500720c */ /* 0x080fe40003f46270 */
[----:B-1----:R-:W-:Y:S02]  /*28c0*/  FSEL R34, R34, -INF , !P1 ;  /* 0xff80000022227808 */ /* 0x002fe40004800000 */
[----:B------:R-:W-:Y:S02]  /*28d0*/  FMNMX.FTZ R5, R35, R0, !PT ;  /* 0x0000000023057209 */ /* 0x000fe40007810000 */
[----:B------:R-:W-:Y:S02]  /*28e0*/  ISETP.GE.AND P1, PT, R17, R99, PT ;  /* 0x000000631100720c */ /* 0x000fe40003f26270 */
[----:B-----5:R-:W-:-:S02]  /*28f0*/  FSEL R33, R33, -INF , !P2 ;  /* 0xff80000021217808 */ /* 0x020fc40005000000 */
[----:B------:R-:W-:Y:S02]  /*2900*/  FMNMX.FTZ R0, R34, R5, !PT ;  /* 0x0000000522007209 */ /* 0x000fe40007810000 */
[----:B--2---:R-:W-:Y:S02]  /*2910*/  FSEL R32, R32, -INF , !P1 ;  /* 0xff80000020207808 */ /* 0x004fe40004800000 */
[----:B------:R-:W-:Y:S02]  /*2920*/  FMNMX.FTZ R5, R33, R0, !PT ;  /* 0x0000000021057209 */ /* 0x000fe40007810000 */
[----:B----4-:R-:W-:Y:S02]  /*2930*/  FMNMX.FTZ R21, R2, R21, !PT ;  /* 0x0000001502157209 */ /* 0x010fe40007810000 */
[----:B------:R-:W-:Y:S02]  /*2940*/  FMNMX.FTZ R18, R32, R5, !PT ;  /* 0x0000000520127209 */ /* 0x000fe40007810000 */
[----:B------:R-:W-:Y:S01]  /*2950*/  LEA R7, R88, R87, 0x5 ;  /* 0x0000005758077211 */ /* 0x000fe200078e28ff */
[----:B------:R-:W1:Y:S03]  /*2960*/  SHFL.BFLY PT, R2, R21, 0x1, 0x1f ;  /* 0x0c201f0015027f89 */ /* 0x000e6600000e0000 */
[----:B------:R-:W-:Y:S01]  /*2970*/  IADD3 R110, R86, R7, RZ ;  /* 0x00000007566e7210 */ /* 0x000fe20007ffe0ff */
[----:B------:R-:W2:Y:S03]  /*2980*/  SHFL.BFLY PT, R5, R18, 0x2, 0x1f ;  /* 0x0c401f0012057f89 */ /* 0x000ea600000e0000 */
[----:B------:R-:W-:-:S04]  /*2990*/  LEA R110, R110, UR4, 0x1 ;  /* 0x000000046e6e7c11 */ /* 0x000fc8000f8e08ff */
[----:B------:R-:W-:Y:S01]  /*29a0*/  LEA R108, R3, R110, 0x1 ;  /* 0x0000006e036c7211 */ /* 0x000fe200078e08ff */
[----:B------:R-:W-:Y:S04]  /*29b0*/  LDSM.16.MT88.4 R60, [R110+0x7000] ;  /* 0x007000006e3c783b */ /* 0x000fe80000004200 */
[----:B---3--:R-:W-:Y:S04]  /*29c0*/  LDSM.16.MT88.4 R40, [R110+0x8000] ;  /* 0x008000006e28783b */ /* 0x008fe80000004200 */
        /* <DEDUP_REMOVED lines=25> */
[----:B------:R-:W-:Y:S01]  /*2b60*/  FFMA.FTZ R103, R103, UR6, -R127 ;  /* 0x0000000667677c23 */ /* 0x000fe2000801087f */
[----:B-1----:R-:W-:-:S04]  /*2b70*/  FMNMX.FTZ R0, R5, R0, !PT ;  /* 0x0000000005007209 */ /* 0x002fc80007810000 */
[C---:B------:R-:W-:Y:S01]  /*2b80*/  FSETP.NEU.FTZ.AND P1, PT, R0.reuse, -INF , PT ;  /* 0xff8000000000780b */ /* 0x040fe20003f3d000 */
[----:B------:R-:W-:Y:S01]  /*2b90*/  FMUL.FTZ R5, R0, UR6 ;  /* 0x0000000600057c20 */ /* 0x000fe20008410000 */
[----:B------:R-:W-:Y:S04]  /*2ba0*/  MUFU.EX2 R90, R90 ;  /* 0x0000005a005a7308 */ /* 0x000fe80000000800 */
[----:B------:R-:W-:Y:S02]  /*2bb0*/  FSEL R87, R5, RZ, P1 ;  /* 0x000000ff05577208 */ /* 0x000fe40000800000 */
[----:B--2---:R-:W-:Y:S02]  /*2bc0*/  F2FP.BF16.F32.PACK_AB R48, R107, R130 ;  /* 0x000000826b30723e */ /* 0x004fe400000010ff */
[----:B------:R-:W1:Y:S01]  /*2bd0*/  MUFU.EX2 R89, R89 ;  /* 0x0000005900597308 */ /* 0x000e620000000800 */
[--C-:B------:R-:W-:Y:S01]  /*2be0*/  FFMA.FTZ R134, R56, UR6, -R87.reuse ;  /* 0x0000000638867c23 */ /* 0x100fe20008010857 */
[--C-:B------:R-:W-:Y:S01]  /*2bf0*/  FFMA.FTZ R131, R76, UR6, -R87.reuse ;  /* 0x000000064c837c23 */ /* 0x100fe20008010857 */
[--C-:B------:R-:W-:Y:S01]  /*2c00*/  FFMA.FTZ R86, R12, UR6, -R87.reuse ;  /* 0x000000060c567c23 */ /* 0x100fe20008010857 */
[--C-:B------:R-:W-:Y:S01]  /*2c10*/  FFMA.FTZ R31, R58, UR6, -R87.reuse ;  /* 0x000000063a1f7c23 */ /* 0x100fe20008010857 */
[----:B------:R-:W-:Y:S01]  /*2c20*/  LDSM.16.MT88.4 R12, [R110+0x7400] ;  /* 0x007400006e0c783b */ /* 0x000fe20000004200 */
        /* <DEDUP_REMOVED lines=11> */
[----:B-1----:R-:W-:Y:S01]  /*2ce0*/  F2FP.BF16.F32.PACK_AB R50, R89, R90 ;  /* 0x0000005a5932723e */ /* 0x002fe200000010ff */
[--C-:B------:R-:W-:Y:S01]  /*2cf0*/  FFMA.FTZ R138, R138, UR6, -R87.reuse ;  /* 0x000000068a8a7c23 */ /* 0x100fe20008010857 */
[----:B------:R-:W1:Y:S01]  /*2d00*/  LDSM.16.MT88.4 R20, [R108+0x6400] ;  /* 0x006400006c14783b */ /* 0x000e620000004200 */
[--C-:B------:R-:W-:Y:S01]  /*2d10*/  FFMA.FTZ R35, R35, UR6, -R87.reuse ;  /* 0x0000000623237c23 */ /* 0x100fe20008010857 */
[--C-:B------:R-:W-:Y:S01]  /*2d20*/  FFMA.FTZ R34, R34, UR6, -R87.reuse ;  /* 0x0000000622227c23 */ /* 0x100fe20008010857 */
[----:B------:R-:W-:Y:S01]  /*2d30*/  FFMA.FTZ R33, R33, UR6, -R87 ;  /* 0x0000000621217c23 */ /* 0x000fe20008010857 */
[----:B------:R-:W-:Y:S01]  /*2d40*/  FADD.FTZ R107, R130, R107 ;  /* 0x0000006b826b7221 */ /* 0x000fe20000010000 */
[----:B------:R-:W-:Y:S08]  /*2d50*/  MUFU.EX2 R86, R86 ;  /* 0x0000005600567308 */ /* 0x000ff00000000800 */
[----:B------:R-:W5:Y:S01]  /*2d60*/  MUFU.EX2 R31, R31 ;  /* 0x0000001f001f7308 */ /* 0x000f620000000800 */
[----:B----4-:R-:W-:Y:S01]  /*2d70*/  F2FP.BF16.F32.PACK_AB R49, R131, R134 ;  /* 0x000000868331723e */ /* 0x010fe200000010ff */
[----:B------:R-:W-:-:S06]  /*2d80*/  FADD.FTZ R131, R134, R131 ;  /* 0x0000008386837221 */ /* 0x000fcc0000010000 */
[----:B------:R-:W-:Y:S08]  /*2d90*/  MUFU.EX2 R29, R29 ;  /* 0x0000001d001d7308 */ /* 0x000ff00000000800 */
[----:B------:R-:W4:Y:S01]  /*2da0*/  MUFU.EX2 R28, R28 ;  /* 0x0000001c001c7308 */ /* 0x000f220000000800 */
[----:B-----5:R-:W-:Y:S01]  /*2db0*/  F2FP.BF16.F32.PACK_AB R51, R31, R86 ;  /* 0x000000561f33723e */ /* 0x020fe200000010ff */
[----:B------:R-:W-:-:S04]  /*2dc0*/  FADD.FTZ R86, R86, R131 ;  /* 0x0000008356567221 */ /* 0x000fc80000010000 */
[----:B------:R-:W-:Y:S02]  /*2dd0*/  FADD.FTZ R31, R31, R86 ;  /* 0x000000561f1f7221 */ /* 0x000fe40000010000 */
[C---:B------:R-:W-:Y:S01]  /*2de0*/  HMMA.16816.F32.BF16 R64, R48.reuse, R60, RZ ;  /* 0x0000003c3040723c */ /* 0x040fe200000418ff */
[----:B------:R-:W-:Y:S05]  /*2df0*/  MUFU.EX2 R25, R25 ;  /* 0x0000001900197308 */ /* 0x000fea0000000800 */
[----:B------:R-:W-:Y:S03]  /*2e00*/  HMMA.16816.F32.BF16 R60, R48, R62, RZ ;  /* 0x0000003e303c723c */ /* 0x000fe600000418ff */
[----:B------:R-:W5:Y:S01]  /*2e10*/  MUFU.EX2 R24, R24 ;  /* 0x0000001800187308 */ /* 0x000f620000000800 */
[----:B----4-:R-:W-:-:S02]  /*2e20*/  F2FP.BF16.F32.PACK_AB R4, R28, R29 ;  /* 0x0000001d1c04723e */ /* 0x010fc400000010ff */
[C---:B------:R-:W-:Y:S05]  /*2e30*/  HMMA.16816.F32.BF16 R36, R48.reuse, R40, RZ ;  /* 0x000000283024723c */ /* 0x040fea00000418ff */
[----:B------:R-:W-:Y:S01]  /*2e40*/  MUFU.EX2 R30, R30 ;  /* 0x0000001e001e7308 */ /* 0x000fe20000000800 */
[C---:B------:R-:W-:Y:S06]  /*2e50*/  HMMA.16816.F32.BF16 R40, R48.reuse, R42, RZ ;  /* 0x0000002a3028723c */ /* 0x040fec00000418ff */
[----:B--2---:R-:W-:Y:S01]  /*2e60*/  HMMA.16816.F32.BF16 R80, R48, R76, RZ ;  /* 0x0000004c3050723c */ /* 0x004fe200000418ff */
[----:B------:R-:W2:Y:S01]  /*2e70*/  MUFU.EX2 R27, R27 ;  /* 0x0000001b001b7308 */ /* 0x000ea20000000800 */
[----:B-----5:R-:W-:-:S04]  /*2e80*/  F2FP.BF16.F32.PACK_AB R6, R24, R25 ;  /* 0x000000191806723e */ /* 0x020fc800000010ff */
[C---:B------:R-:W-:Y:S03]  /*2e90*/  HMMA.16816.F32.BF16 R72, R48.reuse, R68, RZ ;  /* 0x000000443048723c */ /* 0x040fe600000418ff */
[----:B------:R-:W-:Y:S03]  /*2ea0*/  MUFU.EX2 R26, R26 ;  /* 0x0000001a001a7308 */ /* 0x000fe60000000800 */
[C---:B------:R-:W-:Y:S05]  /*2eb0*/  HMMA.16816.F32.BF16 R56, R48.reuse, R52, RZ ;  /* 0x000000343038723c */ /* 0x040fea00000418ff */
[----:B------:R-:W4:Y:S01]  /*2ec0*/  MUFU.EX2 R3, R3 ;  /* 0x0000000300037308 */ /* 0x000f220000000800 */
[----:B--2---:R-:W-:Y:S01]  /*2ed0*/  F2FP.BF16.F32.PACK_AB R5, R27, R30 ;  /* 0x0000001e1b05723e */ /* 0x004fe200000010ff */
[----:B------:R-:W-:Y:S01]  /*2ee0*/  HMMA.16816.F32.BF16 R76, R48, R78, RZ ;  /* 0x0000004e304c723c */ /* 0x000fe200000418ff */
[----:B------:R-:W-:-:S04]  /*2ef0*/  FADD.FTZ R30, R30, R31 ;  /* 0x0000001f1e1e7221 */ /* 0x000fc80000010000 */
[----:B------:R-:W-:Y:S01]  /*2f00*/  FADD.FTZ R27, R27, R30 ;  /* 0x0000001e1b1b7221 */ /* 0x000fe20000010000 */
[C---:B------:R-:W-:Y:S01]  /*2f10*/  HMMA.16816.F32.BF16 R68, R48.reuse, R70, RZ ;  /* 0x000000463044723c */ /* 0x040fe200000418ff */
[----:B------:R-:W-:Y:S05]  /*2f20*/  MUFU.EX2 R102, R102 ;  /* 0x0000006600667308 */ /* 0x000fea0000000800 */
[----:B------:R-:W-:Y:S01]  /*2f30*/  HMMA.16816.F32.BF16 R52, R48, R54, RZ ;  /* 0x000000363034723c */ /* 0x000fe200000418ff */
[----:B----4-:R-:W-:Y:S02]  /*2f40*/  F2FP.BF16.F32.PACK_AB R7, R3, R26 ;  /* 0x0000001a0307723e */ /* 0x010fe400000010ff */
[----:B------:R-:W2:Y:S01]  /*2f50*/  MUFU.EX2 R95, R95 ;  /* 0x0000005f005f7308 */ /* 0x000ea20000000800 */
[----:B------:R-:W-:-:S04]  /*2f60*/  FADD.FTZ R26, R26, R27 ;  /* 0x0000001b1a1a7221 */ /* 0x000fc80000010000 */
[----:B------:R-:W-:Y:S01]  /*2f70*/  FADD.FTZ R26, R3, R26 ;  /* 0x0000001a031a7221 */ /* 0x000fe20000010000 */
[C---:B------:R-:W-:Y:S01]  /*2f80*/  HMMA.16816.F32.BF16 R64, R4.reuse, R12, R64 ;  /* 0x0000000c0440723c */ /* 0x040fe20000041840 */
[----:B------:R-:W-:Y:S01]  /*2f90*/  SHF.R.S32.HI R3, RZ, 0x1f, R84 ;  /* 0x0000001fff037819 */ /* 0x000fe20000011454 */
[----:B------:R-:W-:Y:S03]  /*2fa0*/  MUFU.EX2 R94, R94 ;  /* 0x0000005e005e7308 */ /* 0x000fe60000000800 */
[----:B------:R-:W-:Y:S01]  /*2fb0*/  LEA.HI R3, R3, R84, RZ, 0x2 ;  /* 0x0000005403037211 */ /* 0x000fe200078f10ff */
[C---:B------:R-:W-:Y:S01]  /*2fc0*/  HMMA.16816.F32.BF16 R60, R4.reuse, R14, R60 ;  /* 0x0000000e043c723c */ /* 0x040fe2000004183c */
[----:B------:R-:W4:Y:S02]  /*2fd0*/  LDSM.16.MT88.4 R12, [R110+0x8400] ;  /* 0x008400006e0c783b */ /* 0x000f240000004200 */
[----:B------:R-:W-:Y:S01]  /*2fe0*/  LOP3.LUT R3, R3, 0xfffffffc, RZ, 0xc0, !PT ;  /* 0xfffffffc03037812 */ /* 0x000fe200078ec0ff */
[----:B------:R-:W-:Y:S02]  /*2ff0*/  MUFU.EX2 R91, R91 ;  /* 0x0000005b005b7308 */ /* 0x000fe40000000800 */
[----:B---3--:R-:W-:Y:S01]  /*3000*/  HMMA.16816.F32.BF16 R80, R4, R16, R80 ;  /* 0x000000100450723c */ /* 0x008fe20000041850 */
[----:B------:R-:W-:-:S02]  /*3010*/  IADD3 R133, R84, -R3, RZ ;  /* 0x8000000354857210 */ /* 0x000fc40007ffe0ff */
[----:B------:R-:W-:-:S03]  /*3020*/  MOV R3, R85 ;  /* 0x0000005500037202 */ /* 0x000fc60000000f00 */
[C---:B------:R-:W-:Y:S01]  /*3030*/  HMMA.16816.F32.BF16 R76, R4.reuse, R18, R76 ;  /* 0x00000012044c723c */ /* 0x040fe2000004184c */
[----:B------:R-:W3:Y:S01]  /*3040*/  LDSM.16.MT88.4 R16, [R108+0x7400] ;  /* 0x007400006c10783b */ /* 0x000ee20000004200 */
[----:B------:R-:W-:Y:S04]  /*3050*/  MUFU.EX2 R101, R101 ;  /* 0x0000006500657308 */ /* 0x000fe80000000800 */
[C---:B-1----:R-:W-:Y:S04]  /*3060*/  HMMA.16816.F32.BF16 R72, R4.reuse, R20, R72 ;  /* 0x000000140448723c */ /* 0x042fe80000041848 */
[----:B------:R1:W5:Y:S02]  /*3070*/  MUFU.EX2 R92, R138 ;  /* 0x0000008a005c7308 */ /* 0x0003640000000800 */
[C---:B------:R-:W-:Y:S01]  /*3080*/  HMMA.16816.F32.BF16 R68, R4.reuse, R22, R68 ;  /* 0x000000160444723c */ /* 0x040fe20000041844 */
[----:B------:R-:W-:Y:S05]  /*3090*/  LDSM.16.MT88.4 R20, [R110+0x6c00] ;  /* 0x006c00006e14783b */ /* 0x000fea0000004200 */
[----:B------:R-:W-:Y:S08]  /*30a0*/  MUFU.EX2 R93, R93 ;  /* 0x0000005d005d7308 */ /* 0x000ff00000000800 */
[----:B------:R-:W5:Y:S01]  /*30b0*/  MUFU.EX2 R88, R88 ;  /* 0x0000005800587308 */ /* 0x000f620000000800 */
[----:B-1----:R-:W-:Y:S01]  /*30c0*/  FFMA.FTZ R138, R32, UR6, -R87 ;  /* 0x00000006208a7c23 */ /* 0x002fe20008010857 */
[C---:B----4-:R-:W-:Y:S06]  /*30d0*/  HMMA.16816.F32.BF16 R36, R4.reuse, R12, R36 ;  /* 0x0000000c0424723c */ /* 0x050fec0000041824 */
[----:B------:R-:W-:Y:S01]  /*30e0*/  MUFU.EX2 R106, R106 ;  /* 0x0000006a006a7308 */ /* 0x000fe20000000800 */
[C---:B------:R-:W-:Y:S01]  /*30f0*/  HMMA.16816.F32.BF16 R40, R4.reuse, R14, R40 ;  /* 0x0000000e0428723c */ /* 0x040fe20000041828 */
[----:B------:R-:W1:Y:S05]  /*3100*/  LDSM.16.MT88.4 R12, [R108+0x8000] ;  /* 0x008000006c0c783b */ /* 0x000e6a0000004200 */
[C---:B---3--:R-:W-:Y:S01]  /*3110*/  HMMA.16816.F32.BF16 R56, R4.reuse, R16, R56 ;  /* 0x000000100438723c */ /* 0x048fe20000041838 */
[----:B------:R-:W-:Y:S05]  /*3120*/  MUFU.EX2 R105, R105 ;  /* 0x0000006900697308 */ /* 0x000fea0000000800 */
[----:B------:R-:W-:Y:S01]  /*3130*/  HMMA.16816.F32.BF16 R52, R4, R18, R52 ;  /* 0x000000120434723c */ /* 0x000fe20000041834 */
[----:B------:R-:W-:Y:S02]  /*3140*/  LDSM.16.MT88.4 R16, [R108+0x6c00] ;  /* 0x006c00006c10783b */ /* 0x000fe40000004200 */
[----:B------:R-:W-:Y:S08]  /*3150*/  MUFU.EX2 R104, R104 ;  /* 0x0000006800687308 */ /* 0x000ff00000000800 */
[----:B------:R-:W-:Y:S08]  /*3160*/  MUFU.EX2 R103, R103 ;  /* 0x0000006700677308 */ /* 0x000ff00000000800 */
[----:B------:R-:W-:Y:S08]  /*3170*/  MUFU.EX2 R35, R35 ;  /* 0x0000002300237308 */ /* 0x000ff00000000800 */
[----:B------:R-:W3:Y:S01]  /*3180*/  MUFU.EX2 R34, R34 ;  /* 0x0000002200227308 */ /* 0x000ee20000000800 */
[C---:B-1----:R-:W-:Y:S06]  /*3190*/  HMMA.16816.F32.BF16 R44, R48.reuse, R12, RZ ;  /* 0x0000000c302c723c */ /* 0x042fec00000418ff */
[----:B------:R-:W-:Y:S01]  /*31a0*/  HMMA.16816.F32.BF16 R48, R48, R14, RZ ;  /* 0x0000000e3030723c */ /* 0x000fe200000418ff */
[----:B------:R-:W1:Y:S01]  /*31b0*/  LDSM.16.MT88.4 R12, [R108+0x8400] ;  /* 0x008400006c0c783b */ /* 0x000e620000004200 */
[----:B------:R-:W-:Y:S08]  /*31c0*/  MUFU.EX2 R33, R33 ;  /* 0x0000002100217308 */ /* 0x000ff00000000800 */
[----:B------:R-:W4:Y:S08]  /*31d0*/  MUFU.EX2 R138, R138 ;  /* 0x0000008a008a7308 */ /* 0x000f300000000800 */
[C---:B-1----:R-:W-:Y:S06]  /*31e0*/  HMMA.16816.F32.BF16 R44, R4.reuse, R12, R44 ;  /* 0x0000000c042c723c */ /* 0x042fec000004182c */
[----:B------:R-:W-:Y:S01]  /*31f0*/  HMMA.16816.F32.BF16 R48, R4, R14, R48 ;  /* 0x0000000e0430723c */ /* 0x000fe20000041830 */
[----:B------:R-:W1:Y:S06]  /*3200*/  LDSM.16.MT88.4 R12, [R110+0x6800] ;  /* 0x006800006e0c783b */ /* 0x000e6c0000004200 */
[----:B--2---:R-:W-:-:S02]  /*3210*/  F2FP.BF16.F32.PACK_AB R4, R95, R102 ;  /* 0x000000665f04723e */ /* 0x004fc400000010ff */
[----:B-----5:R-:W-:Y:S01]  /*3220*/  F2FP.BF16.F32.PACK_AB R5, R92, R101 ;  /* 0x000000655c05723e */ /* 0x020fe200000010ff */
[----:B------:R-:W-:Y:S01]  /*3230*/  FADD.FTZ R101, R101, R26 ;  /* 0x0000001a65657221 */ /* 0x000fe20000010000 */
[----:B------:R-:W-:Y:S02]  /*3240*/  F2FP.BF16.F32.PACK_AB R6, R91, R94 ;  /* 0x0000005e5b06723e */ /* 0x000fe400000010ff */
[----:B------:R-:W-:Y:S01]  /*3250*/  F2FP.BF16.F32.PACK_AB R7, R88, R93 ;  /* 0x0000005d5807723e */ /* 0x000fe200000010ff */
[----:B------:R-:W-:-:S04]  /*3260*/  FADD.FTZ R92, R92, R101 ;  /* 0x000000655c5c7221 */ /* 0x000fc80000010000 */
[----:B------:R-:W-:-:S04]  /*3270*/  FADD.FTZ R93, R93, R92 ;  /* 0x0000005c5d5d7221 */ /* 0x000fc80000010000 */
[----:B------:R-:W-:Y:S01]  /*3280*/  FADD.FTZ R88, R88, R93 ;  /* 0x0000005d58587221 */ /* 0x000fe20000010000 */
        /* <DEDUP_REMOVED lines=18> */
[----:B------:R-:W-:Y:S01]  /*33b0*/  FADD.FTZ R4, R90, R107 ;  /* 0x0000006b5a047221 */ /* 0x000fe20000010000 */
[----:B---3--:R-:W-:Y:S01]  /*33c0*/  F2FP.BF16.F32.PACK_AB R5, R34, R35 ;  /* 0x000000232205723e */ /* 0x008fe200000010ff */
[----:B------:R-:W-:Y:S01]  /*33d0*/  FADD.FTZ R35, R35, R88 ;  /* 0x0000005823237221 */ /* 0x000fe20000010000 */
[----:B------:R-:W-:Y:S01]  /*33e0*/  F2FP.BF16.F32.PACK_AB R6, R103, R104 ;  /* 0x000000686706723e */ /* 0x000fe200000010ff */
[----:B------:R-:W-:Y:S01]  /*33f0*/  FADD.FTZ R4, R89, R4 ;  /* 0x0000000459047221 */ /* 0x000fe20000010000 */
[----:B----4-:R-:W-:Y:S01]  /*3400*/  F2FP.BF16.F32.PACK_AB R7, R138, R33 ;  /* 0x000000218a07723e */ /* 0x010fe200000010ff */
[----:B------:R-:W-:-:S02]  /*3410*/  FADD.FTZ R34, R34, R35 ;  /* 0x0000002322227221 */ /* 0x000fc40000010000 */
[----:B------:R-:W-:Y:S01]  /*3420*/  FADD.FTZ R29, R29, R4 ;  /* 0x000000041d1d7221 */ /* 0x000fe20000010000 */
[----:B------:R-:W-:Y:S01]  /*3430*/  F2FP.BF16.F32.PACK_AB R4, R105, R106 ;  /* 0x0000006a6904723e */ /* 0x000fe200000010ff */
[----:B------:R-:W-:Y:S02]  /*3440*/  FADD.FTZ R33, R33, R34 ;  /* 0x0000002221217221 */ /* 0x000fe40000010000 */
[----:B------:R-:W-:Y:S02]  /*3450*/  FADD.FTZ R28, R28, R29 ;  /* 0x0000001d1c1c7221 */ /* 0x000fe40000010000 */
[----:B------:R-:W-:Y:S02]  /*3460*/  FADD.FTZ R138, R138, R33 ;  /* 0x000000218a8a7221 */ /* 0x000fe40000010000 */
[----:B------:R-:W-:Y:S01]  /*3470*/  HMMA.16816.F32.BF16 R80, R4, R20, R80 ;  /* 0x000000140450723c */ /* 0x000fe20000041850 */
[----:B------:R-:W-:-:S04]  /*3480*/  FADD.FTZ R25, R25, R28 ;  /* 0x0000001c19197221 */ /* 0x000fc80000010000 */
[----:B------:R-:W-:Y:S01]  /*3490*/  FADD.FTZ R25, R24, R25 ;  /* 0x0000001918197221 */ /* 0x000fe20000010000 */
[----:B------:R-:W-:Y:S01]  /*34a0*/  HMMA.16816.F32.BF16 R76, R4, R22, R76 ;  /* 0x00000016044c723c */ /* 0x000fe2000004184c */
[----:B------:R-:W2:Y:S02]  /*34b0*/  LDSM.16.MT88.4 R20, [R108+0x7c00] ;  /* 0x007c00006c14783b */ /* 0x000ea40000004200 */
[----:B------:R-:W-:-:S03]  /*34c0*/  FADD.FTZ R102, R102, R25 ;  /* 0x0000001966667221 */ /* 0x000fc60000010000 */
[----:B------:R-:W-:Y:S01]  /*34d0*/  HMMA.16816.F32.BF16 R72, R4, R16, R72 ;  /* 0x000000100448723c */ /* 0x000fe20000041848 */
        /* <DEDUP_REMOVED lines=8> */
[----:B------:R-:W-:Y:S01]  /*3560*/  HMMA.16816.F32.BF16 R60, R4, R14, R60 ;  /* 0x0000000e043c723c */ /* 0x000fe2000004183c */
[----:B------:R-:W1:Y:S02]  /*3570*/  LDSM.16.MT88.4 R12, [R108+0x8c00] ;  /* 0x008c00006c0c783b */ /* 0x000e640000004200 */
[----:B------:R-:W-:-:S04]  /*3580*/  FADD.FTZ R104, R104, R105 ;  /* 0x0000006968687221 */ /* 0x000fc80000010000 */
[----:B------:R-:W-:Y:S01]  /*3590*/  FADD.FTZ R140, R103, R104 ;  /* 0x00000068678c7221 */ /* 0x000fe20000010000 */
        /* <DEDUP_REMOVED lines=105> */
[----:B------:R-:W-:Y:S01]  /*3c30*/  HMMA.16816.F32.BF16 R32, R92, R90, R32 ;  /* 0x0000005a5c20723c */ /* 0x000fe20000041820 */
[----:B------:R-:W1:-:S15]  /*3c40*/  LDSM.16.M88.4 R88, [R109+0x5400] ;  /* 0x005400006d58783b */ /* 0x000e5e0000000200 */
[----:B------:R-:W-:-:S02]  /*3c50*/  NOP ;  /* 0x0000000000007918 */ /* 0x000fc40000000000 */
[----:B------:R-:W-:-:S06]  /*3c60*/  FMUL.FTZ R84, R84, UR8 ;  /* 0x0000000854547c20 */ /* 0x000fcc0008410000 */
[----:B------:R-:W-:Y:S01]  /*3c70*/  FMUL.FTZ R144, R32, UR8 ;  /* 0x0000000820907c20 */ /* 0x000fe20008410000 */
[----:B------:R-:W-:Y:S01]  /*3c80*/  FMUL.FTZ R33, R33, UR8 ;  /* 0x0000000821217c20 */ /* 0x000fe20008410000 */
[----:B------:R-:W2:Y:S01]  /*3c90*/  S2R R32, SR_TID.X ;  /* 0x0000000000207919 */ /* 0x000ea20000002100 */
[----:B------:R-:W-:Y:S01]  /*3ca0*/  FMUL.FTZ R34, R34, UR8 ;  /* 0x0000000822227c20 */ /* 0x000fe20008410000 */
[----:B------:R-:W-:Y:S01]  /*3cb0*/  FMUL.FTZ R35, R35, UR8 ;  /* 0x0000000823237c20 */ /* 0x000fe20008410000 */
[----:B------:R3:W-:Y:S08]  /*3cc0*/  MUFU.TANH R142, R33 ;  /* 0x00000021008e7308 */ /* 0x0007f00000002400 */
[----:B------:R-:W-:Y:S01]  /*3cd0*/  MUFU.TANH R144, R144 ;  /* 0x0000009000907308 */ /* 0x000fe20000002400 */
[C---:B-1----:R-:W-:Y:S07]  /*3ce0*/  HMMA.16816.F32.BF16 R28, R92.reuse, R88, R28 ;  /* 0x000000585c1c723c */ /* 0x042fee000004181c */
[----:B------:R-:W-:Y:S01]  /*3cf0*/  MUFU.TANH R134, R34 ;  /* 0x0000002200867308 */ /* 0x000fe20000002400 */
[----:B------:R-:W-:Y:S01]  /*3d00*/  HMMA.16816.F32.BF16 R24, R92, R90, R24 ;  /* 0x0000005a5c18723c */ /* 0x000fe20000041818 */
[----:B------:R-:W1:Y:S06]  /*3d10*/  LDSM.16.M88.4 R88, [R109+0x5800] ;  /* 0x005800006d58783b */ /* 0x000e6c0000000200 */
[----:B------:R-:W-:Y:S08]  /*3d20*/  MUFU.TANH R132, R35 ;  /* 0x0000002300847308 */ /* 0x000ff00000002400 */
[----:B------:R-:W-:Y:S01]  /*3d30*/  MUFU.TANH R84, R84 ;  /* 0x0000005400547308 */ /* 0x000fe20000002400 */
[----:B------:R-:W-:Y:S01]  /*3d40*/  FMUL.FTZ R130, R28, UR8 ;  /* 0x000000081c827c20 */ /* 0x000fe20008410000 */
[----:B------:R-:W-:-:S02]  /*3d50*/  VIADD R28, R98, 0xfffffffe ;  /* 0xfffffffe621c7836 */ /* 0x000fc40000000000 */
[----:B------:R-:W-:Y:S01]  /*3d60*/  FMUL.FTZ R102, R30, UR8 ;  /* 0x000000081e667c20 */ /* 0x000fe20008410000 */
[----:B------:R-:W-:-:S04]  /*3d70*/  FMUL.FTZ R30, R31, UR8 ;  /* 0x000000081f1e7c20 */ /* 0x000fc80008410000 */
[----:B------:R-:W-:Y:S01]  /*3d80*/  FMUL.FTZ R106, R24, UR8 ;  /* 0x00000008186a7c20 */ /* 0x000fe20008410000 */
[----:B------:R-:W-:Y:S01]  /*3d90*/  FMUL.FTZ R25, R25, UR8 ;  /* 0x0000000819197c20 */ /* 0x000fe20008410000 */
[----:B------:R-:W-:Y:S01]  /*3da0*/  FMUL.FTZ R26, R26, UR8 ;  /* 0x000000081a1a7c20 */ /* 0x000fe20008410000 */
[----:B------:R-:W-:Y:S01]  /*3db0*/  MUFU.TANH R30, R30 ;  /* 0x0000001e001e7308 */ /* 0x000fe20000002400 */
[----:B------:R-:W-:-:S07]  /*3dc0*/  FMUL.FTZ R27, R27, UR8 ;  /* 0x000000081b1b7c20 */ /* 0x000fce0008410000 */
[----:B------:R-:W-:Y:S01]  /*3dd0*/  MUFU.TANH R106, R106 ;  /* 0x0000006a006a7308 */ /* 0x000fe20000002400 */
[C---:B-1----:R-:W-:Y:S07]  /*3de0*/  HMMA.16816.F32.BF16 R20, R92.reuse, R88, R20 ;  /* 0x000000585c14723c */ /* 0x042fee0000041814 */
[----:B------:R-:W-:Y:S01]  /*3df0*/  MUFU.TANH R130, R130 ;  /* 0x0000008200827308 */ /* 0x000fe20000002400 */
[----:B------:R-:W-:Y:S01]  /*3e00*/  HMMA.16816.F32.BF16 R16, R92, R90, R16 ;  /* 0x0000005a5c10723c */ /* 0x000fe20000041810 */
[----:B------:R-:W1:Y:S01]  /*3e10*/  LDSM.16.M88.4 R88, [R109+0x5c00] ;  /* 0x005c00006d58783b */ /* 0x000e620000000200 */
[----:B------:R-:W-:-:S05]  /*3e20*/  DEPBAR.LE SB0, 0x0 ;  /* 0x000080000000791a */ /* 0x000fca0000000000 */
[----:B------:R-:W-:Y:S08]  /*3e30*/  MUFU.TANH R102, R102 ;  /* 0x0000006600667308 */ /* 0x000ff00000002400 */
[----:B------:R4:W-:Y:S01]  /*3e40*/  MUFU.TANH R104, R26 ;  /* 0x0000001a00687308 */ /* 0x0009e20000002400 */
[----:B------:R-:W-:Y:S01]  /*3e50*/  FMUL.FTZ R21, R21, UR8 ;  /* 0x0000000815157c20 */ /* 0x000fe20008410000 */
[----:B------:R-:W-:-:S06]  /*3e60*/  FMUL.FTZ R22, R22, UR8 ;  /* 0x0000000816167c20 */ /* 0x000fcc0008410000 */
[----:B------:R-:W-:Y:S01]  /*3e70*/  MUFU.TANH R21, R21 ;  /* 0x0000001500157308 */ /* 0x000fe20000002400 */
[----:B---3--:R-:W-:Y:S01]  /*3e80*/  FMUL.FTZ R33, R17, UR8 ;  /* 0x0000000811217c20 */ /* 0x008fe20008410000 */
[----:B----4-:R-:W-:-:S06]  /*3e90*/  FMUL.FTZ R26, R23, UR8 ;  /* 0x00000008171a7c20 */ /* 0x010fcc0008410000 */
[----:B------:R-:W-:Y:S08]  /*3ea0*/  MUFU.TANH R22, R22 ;  /* 0x0000001600167308 */ /* 0x000ff00000002400 */
[----:B------:R-:W-:Y:S01]  /*3eb0*/  MUFU.TANH R26, R26 ;  /* 0x0000001a001a7308 */ /* 0x000fe20000002400 */
[C---:B-1----:R-:W-:Y:S06]  /*3ec0*/  HMMA.16816.F32.BF16 R12, R92.reuse, R88, R12 ;  /* 0x000000585c0c723c */ /* 0x042fec000004180c */
[----:B------:R-:W-:Y:S01]  /*3ed0*/  HMMA.16816.F32.BF16 R4, R92, R90, R4 ;  /* 0x0000005a5c04723c */ /* 0x000fe20000041804 */
[----:B------:R1:W-:Y:S06]  /*3ee0*/  MUFU.TANH R94, R27 ;  /* 0x0000001b005e7308 */ /* 0x0003ec0000002400 */
[----:B------:R-:W-:Y:S01]  /*3ef0*/  FMUL.FTZ R92, R29, UR8 ;  /* 0x000000081d5c7c20 */ /* 0x000fe20008410000 */
[----:B--2---:R-:W-:-:S02]  /*3f00*/  IMAD.SHL.U32 R29, R32, 0x2, RZ ;  /* 0x00000002201d7824 */ /* 0x004fc400078e00ff */
[----:B------:R-:W-:Y:S01]  /*3f10*/  FMUL.FTZ R90, R85, UR8 ;  /* 0x00000008555a7c20 */ /* 0x000fe20008410000 */
[----:B------:R-:W-:Y:S01]  /*3f20*/  FMUL.FTZ R85, R87, UR8 ;  /* 0x0000000857557c20 */ /* 0x000fe20008410000 */
[----:B------:R-:W-:Y:S01]  /*3f30*/  FMUL.FTZ R32, R18, UR8 ;  /* 0x0000000812207c20 */ /* 0x000fe20008410000 */
[----:B------:R-:W-:Y:S01]  /*3f40*/  MUFU.TANH R33, R33 ;  /* 0x0000002100217308 */ /* 0x000fe20000002400 */
[----:B------:R-:W-:-:S05]  /*3f50*/  LOP3.LUT R29, R29, 0x6, RZ, 0xc0, !PT ;  /* 0x000000061d1d7812 */ /* 0x000fca00078ec0ff */
[----:B------:R-:W-:Y:S02]  /*3f60*/  IMAD R29, R28, 0x40, R29 ;  /* 0x000000401c1d7824 */ /* 0x000fe400078e021d */
[----:B-1----:R-:W-:Y:S01]  /*3f70*/  FMUL.FTZ R27, R16, UR8 ;  /* 0x00000008101b7c20 */ /* 0x002fe20008410000 */
[----:B------:R-:W1:Y:S01]  /*3f80*/  MUFU.TANH R90, R90 ;  /* 0x0000005a005a7308 */ /* 0x000e620000002400 */
[C---:B------:R-:W-:Y:S02]  /*3f90*/  VIADD R24, R29.reuse, 0x1 ;  /* 0x000000011d187836 */ /* 0x040fe40000000000 */
[C---:B------:R-:W-:Y:S02]  /*3fa0*/  VIADD R16, R29.reuse, 0x21 ;  /* 0x000000211d107836 */ /* 0x040fe40000000000 */
[C---:B------:R-:W-:Y:S01]  /*3fb0*/  VIADD R23, R29.reuse, 0x20 ;  /* 0x000000201d177836 */ /* 0x040fe20000000000 */
[C---:B------:R-:W-:Y:S02]  /*3fc0*/  ISETP.GE.AND P5, PT, R24.reuse, R100, PT ;  /* 0x000000641800720c */ /* 0x040fe40003fa6270 */
[----:B------:R-:W2:Y:S01]  /*3fd0*/  MUFU.TANH R85, R85 ;  /* 0x0000005500557308 */ /* 0x000ea20000002400 */
[----:B------:R-:W-:Y:S01]  /*3fe0*/  BAR.SYNC.DEFER_BLOCKING 0x0 ;  /* 0x0000000000007b1d */ /* 0x000fe20000010000 */
[----:B------:R-:W-:Y:S01]  /*3ff0*/  ISETP.GE.AND P1, PT, R24, R99, PT ;  /* 0x000000631800720c */ /* 0x000fe20003f26270 */
[----:B------:R-:W-:-:S02]  /*4000*/  VIADD R24, R29, 0x8 ;  /* 0x000000081d187836 */ /* 0x000fc40000000000 */
[----:B------:R-:W-:-:S03]  /*4010*/  VIADD R17, R29, 0x29 ;  /* 0x000000291d117836 */ /* 0x000fc60000000000 */
[CC--:B------:R-:W-:Y:S01]  /*4020*/  ISETP.GE.AND P4, PT, R24.reuse, R100.reuse, PT ;  /* 0x000000641800720c */ /* 0x0c0fe20003f86270 */
[----:B------:R3:W-:Y:S01]  /*4030*/  MUFU.TANH R28, R25 ;  /* 0x00000019001c7308 */ /* 0x0007e20000002400 */
[-C--:B------:R-:W-:Y:S01]  /*4040*/  ISETP.GE.AND P0, PT, R24, R99.reuse, PT ;  /* 0x000000631800720c */ /* 0x080fe20003f06270 */
[C---:B------:R-:W-:Y:S01]  /*4050*/  VIADD R24, R29.reuse, 0x9 ;  /* 0x000000091d187836 */ /* 0x040fe20000000000 */
[----:B-1----:R-:W-:Y:S02]  /*4060*/  FSEL R90, R90, -INF , !P5 ;  /* 0xff8000005a5a7808 */ /* 0x002fe40006800000 */
[----:B------:R-:W-:Y:S02]  /*4070*/  FSEL R144, R144, -INF , !P4 ;  /* 0xff80000090907808 */ /* 0x000fe40006000000 */
[C---:B------:R-:W-:Y:S01]  /*4080*/  ISETP.GE.AND P3, PT, R24.reuse, R100, PT ;  /* 0x000000641800720c */ /* 0x040fe20003f66270 */
[----:B------:R-:W1:Y:S01]  /*4090*/  MUFU.TANH R92, R92 ;  /* 0x0000005c005c7308 */ /* 0x000e620000002400 */
[----:B------:R-:W-:Y:S01]  /*40a0*/  ISETP.GE.AND P6, PT, R24, R99, PT ;  /* 0x000000631800720c */ /* 0x000fe20003fc6270 */
[----:B------:R-:W-:Y:S01]  /*40b0*/  VIADD R24, R29, 0x10 ;  /* 0x000000101d187836 */ /* 0x000fe20000000000 */
[----:B------:R-:W-:-:S02]  /*40c0*/  FSEL R134, R134, -INF , !P0 ;  /* 0xff80000086867808 */ /* 0x000fc40004000000 */
[----:B------:R-:W-:Y:S02]  /*40d0*/  FSEL R142, R142, -INF , !P3 ;  /* 0xff8000008e8e7808 */ /* 0x000fe40005800000 */
[CC--:B------:R-:W-:Y:S01]  /*40e0*/  ISETP.GE.AND P2, PT, R24.reuse, R100.reuse, PT ;  /* 0x000000641800720c */ /* 0x0c0fe20003f46270 */
[----:B------:R-:W-:Y:S01]  /*40f0*/  MUFU.TANH R27, R27 ;  /* 0x0000001b001b7308 */ /* 0x000fe20000002400 */
[-C--:B------:R-:W-:Y:S01]  /*4100*/  ISETP.GE.AND P5, PT, R24, R99.reuse, PT ;  /* 0x000000631800720c */ /* 0x080fe20003fa6270 */
[----:B------:R-:W-:Y:S01]  /*4110*/  FMUL.FTZ R24, R20, UR8 ;  /* 0x0000000814187c20 */ /* 0x000fe20008410000 */
[----:B---3--:R-:W-:Y:S01]  /*4120*/  VIADD R25, R29, 0x11 ;  /* 0x000000111d197836 */ /* 0x008fe20000000000 */
[----:B--2---:R-:W-:Y:S02]  /*4130*/  FSEL R20, R85, -INF , !P1 ;  /* 0xff80000055147808 */ /* 0x004fe40004800000 */
[----:B------:R-:W-:Y:S02]  /*4140*/  FSEL R132, R132, -INF , !P6 ;  /* 0xff80000084847808 */ /* 0x000fe40007000000 */
[C---:B------:R-:W-:Y:S01]  /*4150*/  ISETP.GE.AND P1, PT, R25.reuse, R100, PT ;  /* 0x000000641900720c */ /* 0x040fe20003f26270 */
[----:B------:R-:W2:Y:S01]  /*4160*/  MUFU.TANH R24, R24 ;  /* 0x0000001800187308 */ /* 0x000ea20000002400 */
[----:B------:R-:W-:Y:S01]  /*4170*/  ISETP.GE.AND P4, PT, R25, R99, PT ;  /* 0x000000631900720c */ /* 0x000fe20003f86270 */
[----:B------:R-:W-:Y:S01]  /*4180*/  VIADD R25, R29, 0x18 ;  /* 0x000000181d197836 */ /* 0x000fe20000000000 */
[----:B------:R-:W-:-:S02]  /*4190*/  FSEL R130, R130, -INF , !P2 ;  /* 0xff80000082827808 */ /* 0x000fc40005000000 */
[----:B------:R-:W-:Y:S02]  /*41a0*/  FSEL R30, R30, -INF , !P4 ;  /* 0xff8000001e1e7808 */ /* 0x000fe40006000000 */
[CC--:B------:R-:W-:Y:S01]  /*41b0*/  ISETP.GE.AND P0, PT, R25.reuse, R100.reuse, PT ;  /* 0x000000641900720c */ /* 0x0c0fe20003f06270 */
[----:B------:R-:W-:Y:S01]  /*41c0*/  MUFU.TANH R32, R32 ;  /* 0x0000002000207308 */ /* 0x000fe20000002400 */
[-C--:B------:R-:W-:Y:S01]  /*41d0*/  ISETP.GE.AND P3, PT, R25, R99.reuse, PT ;  /* 0x000000631900720c */ /* 0x080fe20003f66270 */
[C---:B------:R-:W-:Y:S01]  /*41e0*/  VIADD R25, R29.reuse, 0x19 ;  /* 0x000000191d197836 */ /* 0x040fe20000000000 */
[----:B------:R-:W-:Y:S02]  /*41f0*/  FSEL R106, R106, -INF , !P0 ;  /* 0xff8000006a6a7808 */ /* 0x000fe40004000000 */
[CC--:B------:R-:W-:Y:S02]  /*4200*/  ISETP.GE.AND P4, PT, R16.reuse, R100.reuse, PT ;  /* 0x000000641000720c */ /* 0x0c0fe40003f86270 */
[----:B------:R-:W-:Y:S01]  /*4210*/  ISETP.GE.AND P0, PT, R16, R99, PT ;  /* 0x000000631000720c */ /* 0x000fe20003f06270 */
[----:B------:R-:W-:Y:S01]  /*4220*/  VIADD R16, R29, 0x28 ;  /* 0x000000281d107836 */ /* 0x000fe20000000000 */
[----:B------:R-:W-:-:S02]  /*4230*/  ISETP.GE.AND P6, PT, R25, R100, PT ;  /* 0x000000641900720c */ /* 0x000fc40003fc6270 */
[----:B------:R-:W-:Y:S02]  /*4240*/  FSEL R102, R102, -INF , !P5 ;  /* 0xff80000066667808 */ /* 0x000fe40006800000 */
[-C--:B------:R-:W-:Y:S01]  /*4250*/  ISETP.GE.AND P2, PT, R25, R99.reuse, PT ;  /* 0x000000631900720c */ /* 0x080fe20003f46270 */
[----:B------:R-:W-:Y:S01]  /*4260*/  FMUL.FTZ R25, R12, UR8 ;  /* 0x000000080c197c20 */ /* 0x000fe20008410000 */
[----:B------:R-:W-:Y:S01]  /*4270*/  ISETP.GE.AND P5, PT, R23, R100, PT ;  /* 0x000000641700720c */ /* 0x000fe20003fa6270 */
[----:B------:R-:W-:Y:S01]  /*4280*/  VIADD R12, R29, 0x30 ;  /* 0x000000301d0c7836 */ /* 0x000fe20000000000 */
[----:B-1----:R-:W-:Y:S02]  /*4290*/  FSEL R92, R92, -INF , !P1 ;  /* 0xff8000005c5c7808 */ /* 0x002fe40004800000 */
[----:B------:R-:W-:Y:S01]  /*42a0*/  ISETP.GE.AND P1, PT, R23, R99, PT ;  /* 0x000000631700720c */ /* 0x000fe20003f26270 */
[----:B------:R-:W1:Y:S01]  /*42b0*/  MUFU.TANH R25, R25 ;  /* 0x0000001900197308 */ /* 0x000e620000002400 */
[----:B------:R-:W-:-:S02]  /*42c0*/  FSEL R104, R104, -INF , !P3 ;  /* 0xff80000068687808 */ /* 0x000fc40005800000 */
[----:B------:R-:W-:Y:S02]  /*42d0*/  FSEL R28, R28, -INF , !P6 ;  /* 0xff8000001c1c7808 */ /* 0x000fe40007000000 */
[CC--:B------:R-:W-:Y:S02]  /*42e0*/  ISETP.GE.AND P3, PT, R16.reuse, R100.reuse, PT ;  /* 0x000000641000720c */ /* 0x0c0fe40003f66270 */
[-C--:B------:R-:W-:Y:S02]  /*42f0*/  ISETP.GE.AND P6, PT, R16, R99.reuse, PT ;  /* 0x000000631000720c */ /* 0x080fe40003fc6270 */
[----:B------:R-:W-:Y:S02]  /*4300*/  FSEL R94, R94, -INF , !P2 ;  /* 0xff8000005e5e7808 */ /* 0x000fe40005000000 */
[----:B--2---:R-:W-:Y:S01]  /*4310*/  FSEL R16, R24, -INF , !P5 ;  /* 0xff80000018107808 */ /* 0x004fe20006800000 */
[----:B------:R-:W-:Y:S01]  /*4320*/  FMUL.FTZ R24, R13, UR8 ;  /* 0x000000080d187c20 */ /* 0x000fe20008410000 */
[----:B------:R-:W-:Y:S01]  /*4330*/  ISETP.GE.AND P2, PT, R17, R100, PT ;  /* 0x000000641100720c */ /* 0x000fe20003f46270 */
[----:B------:R-:W-:Y:S01]  /*4340*/  VIADD R13, R29, 0x38 ;  /* 0x000000381d0d7836 */ /* 0x000fe20000000000 */
[----:B------:R-:W-:-:S02]  /*4350*/  ISETP.GE.AND P5, PT, R17, R99, PT ;  /* 0x000000631100720c */ /* 0x000fc40003fa6270 */
[----:B------:R-:W-:Y:S01]  /*4360*/  FSEL R17, R22, -INF , !P1 ;  /* 0xff80000016117808 */ /* 0x000fe20004800000 */
[----:B------:R-:W2:Y:S01]  /*4370*/  MUFU.TANH R24, R24 ;  /* 0x0000001800187308 */ /* 0x000ea20000002400 */
[----:B------:R-:W-:Y:S02]  /*4380*/  FSEL R18, R21, -INF , !P4 ;  /* 0xff80000015127808 */ /* 0x000fe40006000000 */
[C---:B------:R-:W-:Y:S02]  /*4390*/  ISETP.GE.AND P1, PT, R12.reuse, R100, PT ;  /* 0x000000640c00720c */ /* 0x040fe40003f26270 */
[----:B------:R-:W-:Y:S01]  /*43a0*/  ISETP.GE.AND P4, PT, R12, R99, PT ;  /* 0x000000630c00720c */ /* 0x000fe20003f86270 */
[----:B------:R-:W-:Y:S01]  /*43b0*/  VIADD R12, R29, 0x31 ;  /* 0x000000311d0c7836 */ /* 0x000fe20000000000 */
[----:B------:R-:W-:Y:S02]  /*43c0*/  FSEL R26, R26, -INF , !P0 ;  /* 0xff8000001a1a7808 */ /* 0x000fe40004000000 */
[----:B------:R-:W-:-:S02]  /*43d0*/  FSEL R27, R27, -INF , !P3 ;  /* 0xff8000001b1b7808 */ /* 0x000fc40005800000 */
[C---:B------:R-:W-:Y:S02]  /*43e0*/  ISETP.GE.AND P0, PT, R12.reuse, R100, PT ;  /* 0x000000640c00720c */ /* 0x040fe40003f06270 */
[-C--:B------:R-:W-:Y:S01]  /*43f0*/  ISETP.GE.AND P3, PT, R12, R99.reuse, PT ;  /* 0x000000630c00720c */ /* 0x080fe20003f66270 */
[----:B------:R-:W-:Y:S01]  /*4400*/  FMUL.FTZ R12, R86, UR8 ;  /* 0x00000008560c7c20 */ /* 0x000fe20008410000 */
[----:B-1----:R-:W-:Y:S02]  /*4410*/  FSEL R25, R25, -INF , !P1 ;  /* 0xff80000019197808 */ /* 0x002fe40004800000 */
[----:B--2---:R-:W-:Y:S02]  /*4420*/  FSEL R24, R24, -INF , !P0 ;  /* 0xff80000018187808 */ /* 0x004fe40004000000 */
[----:B------:R-:W-:Y:S01]  /*4430*/  ISETP.GE.AND P0, PT, R29, R99, PT ;  /* 0x000000631d00720c */ /* 0x000fe20003f06270 */
[----:B------:R-:W1:Y:S01]  /*4440*/  MUFU.TANH R12, R12 ;  /* 0x0000000c000c7308 */ /* 0x000e620000002400 */
[----:B------:R-:W-:-:S02]  /*4450*/  FSEL R32, R32, -INF , !P6 ;  /* 0xff80000020207808 */ /* 0x000fc40007000000 */
[CC--:B------:R-:W-:Y:S01]  /*4460*/  ISETP.GE.AND P1, PT, R29.reuse, R100.reuse, PT ;  /* 0x000000641d00720c */ /* 0x0c0fe20003f26270 */
[----:B------:R-:W-:Y:S01]  /*4470*/  VIADD R29, R29, 0x39 ;  /* 0x000000391d1d7836 */ /* 0x000fe20000000000 */
[----:B------:R-:W-:Y:S02]  /*4480*/  ISETP.GE.AND P6, PT, R13, R100, PT ;  /* 0x000000640d00720c */ /* 0x000fe40003fc6270 */
[----:B------:R-:W-:Y:S02]  /*4490*/  FSEL R33, R33, -INF , !P2 ;  /* 0xff80000021217808 */ /* 0x000fe40005000000 */
[----:B------:R-:W-:Y:S02]  /*44a0*/  ISETP.GE.AND P2, PT, R13, R99, PT ;  /* 0x000000630d00720c */ /* 0x000fe40003f46270 */
[----:B------:R-:W-:Y:S02]  /*44b0*/  P2R R13, PR, RZ, 0x40 ;  /* 0x00000040ff0d7803 */ /* 0x000fe40000000000 */
[----:B------:R-:W-:-:S02]  /*44c0*/  FSEL R22, R84, -INF , !P1 ;  /* 0xff80000054167808 */ /* 0x000fc40004800000 */
[C---:B------:R-:W-:Y:S02]  /*44d0*/  ISETP.GE.AND P6, PT, R29.reuse, R100, PT ;  /* 0x000000641d00720c */ /* 0x040fe40003fc6270 */
[----:B-1----:R-:W-:Y:S02]  /*44e0*/  FSEL R12, R12, -INF , !P0 ;  /* 0xff8000000c0c7808 */ /* 0x002fe40004000000 */
[----:B------:R-:W-:Y:S02]  /*44f0*/  ISETP.NE.AND P0, PT, R98, 0x2, PT ;  /* 0x000000026200780c */ /* 0x000fe40003f05270 */
[----:B------:R-:W-:-:S11]  /*4500*/  ISETP.GE.AND P1, PT, R29, R99, PT ;  /* 0x000000631d00720c */ /* 0x000fd60003f26270 */
[----:B------:R-:W-:Y:S05]  /*4510*/  @!P0 BRA `(.L_x_908) ;  /* 0x00000000005c8947 */ /* 0x000fea0003800000 */
        /* <DEDUP_REMOVED lines=23> */
.L_x_908:
[----:B------:R-:W-:Y:S01]  /*4690*/  ISETP.NE.AND P0, PT, R13, RZ, PT ;  /* 0x000000ff0d00720c */ /* 0x000fe20003f05270 */
[----:B------:R-:W-:Y:S01]  /*46a0*/  FMUL.FTZ R88, R5, UR8 ;  /* 0x0000000805587c20 */ /* 0x000fe20008410000 */
[----:B------:R-:W-:Y:S01]  /*46b0*/  FMNMX.FTZ R13, R0, R12, !PT ;  /* 0x0000000c000d7209 */ /* 0x000fe20007810000 */
[----:B------:R-:W-:Y:S01]  /*46c0*/  FMUL.FTZ R19, R19, UR8 ;  /* 0x0000000813137c20 */ /* 0x000fe20008410000 */
[----:B-1----:R-:W-:Y:S01]  /*46d0*/  FMNMX.FTZ R11, R2, R22, !PT ;  /* 0x00000016020b7209 */ /* 0x002fe20007810000 */
[----:B------:R-:W-:Y:S01]  /*46e0*/  FMUL.FTZ R14, R14, UR8 ;  /* 0x000000080e0e7c20 */ /* 0x000fe20008410000 */
[----:B------:R-:W-:Y:S01]  /*46f0*/  FMNMX.FTZ R13, R20, R13, !PT ;  /* 0x0000000d140d7209 */ /* 0x000fe20007810000 */
[----:B------:R-:W1:Y:S01]  /*4700*/  MUFU.TANH R87, R19 ;  /* 0x0000001300577308 */ /* 0x000e620000002400 */
[----:B------:R-:W-:Y:S01]  /*4710*/  FMNMX.FTZ R11, R90, R11, !PT ;  /* 0x0000000b5a0b7209 */ /* 0x000fe20007810000 */
[----:B------:R-:W-:Y:S01]  /*4720*/  FMUL.FTZ R4, R4, UR8 ;  /* 0x0000000804047c20 */ /* 0x000fe20008410000 */
[----:B------:R-:W-:Y:S01]  /*4730*/  FMNMX.FTZ R13, R134, R13, !PT ;  /* 0x0000000d860d7209 */ /* 0x000fe20007810000 */
[----:B------:R-:W-:Y:S01]  /*4740*/  FMUL.FTZ R15, R15, UR8 ;  /* 0x000000080f0f7c20 */ /* 0x000fe20008410000 */
[----:B------:R-:W-:Y:S01]  /*4750*/  FMNMX.FTZ R11, R144, R11, !PT ;  /* 0x0000000b900b7209 */ /* 0x000fe20007810000 */
[----:B------:R-:W-:Y:S01]  /*4760*/  FMUL.FTZ R6, R6, UR8 ;  /* 0x0000000806067c20 */ /* 0x000fe20008410000 */
[----:B------:R-:W-:Y:S01]  /*4770*/  FMNMX.FTZ R5, R132, R13, !PT ;  /* 0x0000000d84057209 */ /* 0x000fe20007810000 */
[----:B------:R-:W2:Y:S01]  /*4780*/  MUFU.TANH R86, R14 ;  /* 0x0000000e00567308 */ /* 0x000ea20000002400 */
[----:B------:R-:W-:Y:S01]  /*4790*/  FMNMX.FTZ R11, R142, R11, !PT ;  /* 0x0000000b8e0b7209 */ /* 0x000fe20007810000 */
[----:B------:R-:W-:Y:S01]  /*47a0*/  FMUL.FTZ R35, R7, UR8 ;  /* 0x0000000807237c20 */ /* 0x000fe20008410000 */
[----:B------:R-:W-:-:S02]  /*47b0*/  FMNMX.FTZ R5, R102, R5, !PT ;  /* 0x0000000566057209 */ /* 0x000fc40007810000 */
[----:B------:R-:W-:Y:S02]  /*47c0*/  FMNMX.FTZ R11, R130, R11, !PT ;  /* 0x0000000b820b7209 */ /* 0x000fe40007810000 */
[----:B------:R-:W-:Y:S01]  /*47d0*/  FMNMX.FTZ R5, R30, R5, !PT ;  /* 0x000000051e057209 */ /* 0x000fe20007810000 */
[----:B------:R3:W-:Y:S01]  /*47e0*/  MUFU.TANH R34, R4 ;  /* 0x0000000400227308 */ /* 0x0007e20000002400 */
[----:B------:R-:W-:Y:S02]  /*47f0*/  FMNMX.FTZ R11, R92, R11, !PT ;  /* 0x0000000b5c0b7209 */ /* 0x000fe40007810000 */
[----:B------:R-:W-:Y:S02]  /*4800*/  FMNMX.FTZ R5, R104, R5, !PT ;  /* 0x0000000568057209 */ /* 0x000fe40007810000 */
[----:B------:R-:W-:Y:S02]  /*4810*/  FMNMX.FTZ R11, R106, R11, !PT ;  /* 0x0000000b6a0b7209 */ /* 0x000fe40007810000 */
[----:B-1----:R-:W-:Y:S01]  /*4820*/  FSEL R87, R87, -INF , !P5 ;  /* 0xff80000057577808 */ /* 0x002fe20006800000 */
[----:B------:R-:W1:Y:S01]  /*4830*/  MUFU.TANH R85, R15 ;  /* 0x0000000f00557308 */ /* 0x000e620000002400 */
[----:B------:R-:W-:-:S02]  /*4840*/  FMNMX.FTZ R11, R28, R11, !PT ;  /* 0x0000000b1c0b7209 */ /* 0x000fc40007810000 */
[----:B--2---:R-:W-:Y:S02]  /*4850*/  FSEL R86, R86, -INF , !P4 ;  /* 0xff80000056567808 */ /* 0x004fe40006000000 */
[----:B------:R-:W-:-:S03]  /*4860*/  FMNMX.FTZ R11, R16, R11, !PT ;  /* 0x0000000b100b7209 */ /* 0x000fc60007810000 */
[----:B------:R2:W4:Y:S01]  /*4870*/  MUFU.TANH R84, R6 ;  /* 0x0000000600547308 */ /* 0x0005220000002400 */
[----:B---3--:R-:W-:Y:S02]  /*4880*/  FMNMX.FTZ R4, R94, R5, !PT ;  /* 0x000000055e047209 */ /* 0x008fe40007810000 */
[----:B------:R-:W-:Y:S02]  /*4890*/  FMNMX.FTZ R10, R18, R11, !PT ;  /* 0x0000000b120a7209 */ /* 0x000fe40007810000 */
[----:B------:R-:W-:Y:S02]  /*48a0*/  FMNMX.FTZ R5, R17, R4, !PT ;  /* 0x0000000411057209 */ /* 0x000fe40007810000 */
[----:B------:R-:W-:Y:S01]  /*48b0*/  FMNMX.FTZ R10, R27, R10, !PT ;  /* 0x0000000a1b0a7209 */ /* 0x000fe20007810000 */
[----:B------:R-:W3:Y:S01]  /*48c0*/  MUFU.TANH R35, R35 ;  /* 0x0000002300237308 */ /* 0x000ee20000002400 */
[----:B------:R-:W-:Y:S02]  /*48d0*/  FMNMX.FTZ R5, R26, R5, !PT ;  /* 0x000000051a057209 */ /* 0x000fe40007810000 */
[----:B------:R-:W-:-:S02]  /*48e0*/  FMNMX.FTZ R10, R33, R10, !PT ;  /* 0x0000000a210a7209 */ /* 0x000fc40007810000 */
[----:B------:R-:W-:Y:S02]  /*48f0*/  FMNMX.FTZ R4, R32, R5, !PT ;  /* 0x0000000520047209 */ /* 0x000fe40007810000 */
[----:B-1----:R-:W-:Y:S01]  /*4900*/  FSEL R85, R85, -INF , !P3 ;  /* 0xff80000055557808 */ /* 0x002fe20005800000 */
[----:B------:R-:W1:Y:S01]  /*4910*/  MUFU.TANH R88, R88 ;  /* 0x0000005800587308 */ /* 0x000e620000002400 */
[----:B------:R-:W-:Y:S02]  /*4920*/  FMNMX.FTZ R5, R87, R4, !PT ;  /* 0x0000000457057209 */ /* 0x000fe40007810000 */
[----:B------:R-:W-:Y:S02]  /*4930*/  FMNMX.FTZ R11, R25, R10, !PT ;  /* 0x0000000a190b7209 */ /* 0x000fe40007810000 */
[----:B--2---:R-:W-:Y:S02]  /*4940*/  FMNMX.FTZ R6, R86, R5, !PT ;  /* 0x0000000556067209 */ /* 0x004fe40007810000 */
[----:B----4-:R-:W-:-:S02]  /*4950*/  FSEL R84, R84, -INF , !P2 ;  /* 0xff80000054547808 */ /* 0x010fc40005000000 */
[----:B------:R-:W-:Y:S02]  /*4960*/  FMNMX.FTZ R5, R85, R6, !PT ;  /* 0x0000000655057209 */ /* 0x000fe40007810000 */
[----:B------:R-:W-:Y:S02]  /*4970*/  FSEL R34, R34, -INF , !P0 ;  /* 0xff80000022227808 */ /* 0x000fe40004000000 */
[----:B------:R-:W-:Y:S02]  /*4980*/  FMNMX.FTZ R11, R24, R11, !PT ;  /* 0x0000000b180b7209 */ /* 0x000fe40007810000 */
[----:B---3--:R-:W-:Y:S02]  /*4990*/  FSEL R35, R35, -INF , !P1 ;  /* 0xff80000023237808 */ /* 0x008fe40004800000 */
[----:B------:R-:W-:Y:S02]  /*49a0*/  FMNMX.FTZ R6, R84, R5, !PT ;  /* 0x0000000554067209 */ /* 0x000fe40007810000 */
[----:B-1----:R-:W-:-:S02]  /*49b0*/  FSEL R88, R88, -INF , !P6 ;  /* 0xff80000058587808 */ /* 0x002fc40007000000 */
[----:B------:R-:W-:Y:S02]  /*49c0*/  FMNMX.FTZ R7, R34, R11, !PT ;  /* 0x0000000b22077209 */ /* 0x000fe40007810000 */
[----:B------:R-:W-:Y:S02]  /*49d0*/  FMNMX.FTZ R6, R35, R6, !PT ;  /* 0x0000000623067209 */ /* 0x000fe40007810000 */
[----:B------:R-:W-:-:S03]  /*49e0*/  FMNMX.FTZ R7, R88, R7, !PT ;  /* 0x0000000758077209 */ /* 0x000fc60007810000 */
[----:B------:R-:W1:Y:S04]  /*49f0*/  SHFL.BFLY PT, R5, R6, 0x2, 0x1f ;  /* 0x0c401f0006057f89 */ /* 0x000e6800000e0000 */
[----:B------:R-:W2:Y:S01]  /*4a00*/  SHFL.BFLY PT, R4, R7, 0x2, 0x1f ;  /* 0x0c401f0007047f89 */ /* 0x000ea200000e0000 */
[----:B-1----:R-:W-:Y:S02]  /*4a10*/  FMNMX.FTZ R5, R6, R5, !PT ;  /* 0x0000000506057209 */ /* 0x002fe40007810000 */
[----:B--2---:R-:W-:-:S03]  /*4a20*/  FMNMX.FTZ R4, R7, R4, !PT ;  /* 0x0000000407047209 */ /* 0x004fc60007810000 */
[----:B------:R-:W1:Y:S04]  /*4a30*/  SHFL.BFLY PT, R10, R5, 0x1, 0x1f ;  /* 0x0c201f00050a7f89 */ /* 0x000e6800000e0000 */
[----:B------:R-:W2:Y:S01]  /*4a40*/  SHFL.BFLY PT, R11, R4, 0x1, 0x1f ;  /* 0x0c201f00040b7f89 */ /* 0x000ea200000e0000 */
[----:B-1----:R-:W-:Y:S02]  /*4a50*/  FMNMX.FTZ R10, R5, R10, !PT ;  /* 0x0000000a050a7209 */ /* 0x002fe40007810000 */
[----:B--2---:R-:W-:-:S03]  /*4a60*/  FMNMX.FTZ R11, R4, R11, !PT ;  /* 0x0000000b040b7209 */ /* 0x004fc60007810000 */
[C---:B------:R-:W-:Y:S01]  /*4a70*/  FMUL.FTZ R89, R10.reuse, UR6 ;  /* 0x000000060a597c20 */ /* 0x040fe20008410000 */
[----:B------:R-:W-:Y:S02]  /*4a80*/  FSETP.NEU.FTZ.AND P0, PT, R10, -INF , PT ;  /* 0xff8000000a00780b */ /* 0x000fe40003f1d000 */
[C---:B------:R-:W-:Y:S01]  /*4a90*/  FSETP.NEU.FTZ.AND P1, PT, R11.reuse, -INF , PT ;  /* 0xff8000000b00780b */ /* 0x040fe20003f3d000 */
[----:B------:R-:W-:Y:S01]  /*4aa0*/  FMUL.FTZ R91, R11, UR6 ;  /* 0x000000060b5b7c20 */ /* 0x000fe20008410000 */
[----:B------:R-:W-:Y:S02]  /*4ab0*/  FSEL R89, R89, RZ, P0 ;  /* 0x000000ff59597208 */ /* 0x000fe40000000000 */
[----:B------:R-:W-:Y:S02]  /*4ac0*/  FSEL R5, R11, RZ, P1 ;  /* 0x000000ff0b057208 */ /* 0x000fe40000800000 */
[----:B------:R-:W-:Y:S01]  /*4ad0*/  FSEL R91, R91, RZ, P1 ;  /* 0x000000ff5b5b7208 */ /* 0x000fe20000800000 */
[--C-:B------:R-:W-:Y:S01]  /*4ae0*/  FFMA.FTZ R99, R12, UR6, -R89.reuse ;  /* 0x000000060c637c23 */ /* 0x100fe20008010859 */
[----:B------:R-:W-:Y:S01]  /*4af0*/  FFMA.FTZ R20, R20, UR6, -R89 ;  /* 0x0000000614147c23 */ /* 0x000fe20008010859 */
[----:B------:R-:W-:Y:S01]  /*4b00*/  FADD.FTZ R4, R2, -R5 ;  /* 0x8000000502047221 */ /* 0x000fe20000010000 */
[----:B------:R-:W1:Y:S01]  /*4b10*/  LDSM.16.MT88.4 R12, [R110+0x6000] ;  /* 0x006000006e0c783b */ /* 0x000e620000004200 */
[----:B------:R-:W-:Y:S01]  /*4b20*/  FSEL R5, R10, RZ, P0 ;  /* 0x000000ff0a057208 */ /* 0x000fe20000000000 */
[--C-:B------:R-:W-:Y:S01]  /*4b30*/  FFMA.FTZ R19, R22, UR6, -R91.reuse ;  /* 0x0000000616137c23 */ /* 0x100fe2000801085b */
[--C-:B------:R-:W-:Y:S01]  /*4b40*/  FFMA.FTZ R90, R90, UR6, -R91.reuse ;  /* 0x000000065a5a7c23 */ /* 0x100fe2000801085b */
[--C-:B------:R-:W-:Y:S01]  /*4b50*/  FFMA.FTZ R22, R144, UR6, -R91.reuse ;  /* 0x0000000690167c23 */ /* 0x100fe2000801085b */
[----:B------:R-:W-:Y:S01]  /*4b60*/  FFMA.FTZ R21, R142, UR6, -R91 ;  /* 0x000000068e157c23 */ /* 0x000fe2000801085b */
[----:B------:R-:W-:Y:S01]  /*4b70*/  FADD.FTZ R5, R0, -R5 ;  /* 0x8000000500057221 */ /* 0x000fe20000010000 */
[--C-:B------:R-:W-:Y:S01]  /*4b80*/  FFMA.FTZ R2, R134, UR6, -R89.reuse ;  /* 0x0000000686027c23 */ /* 0x100fe20008010859 */
[----:B------:R-:W-:Y:S01]  /*4b90*/  FMUL.FTZ R101, R4, UR6 ;  /* 0x0000000604657c20 */ /* 0x000fe20008410000 */
[----:B------:R-:W-:Y:S01]  /*4ba0*/  FFMA.FTZ R23, R132, UR6, -R89 ;  /* 0x0000000684177c23 */ /* 0x000fe20008010859 */
[----:B------:R-:W-:Y:S01]  /*4bb0*/  FMUL.FTZ R100, R5, UR6 ;  /* 0x0000000605647c20 */ /* 0x000fe20008410000 */
[----:B------:R-:W-:Y:S01]  /*4bc0*/  MUFU.EX2 R19, R19 ;  /* 0x0000001300137308 */ /* 0x000fe20000000800 */
[--C-:B------:R-:W-:Y:S01]  /*4bd0*/  FFMA.FTZ R95, R130, UR6, -R91.reuse ;  /* 0x00000006825f7c23 */ /* 0x100fe2000801085b */
[--C-:B------:R-:W-:Y:S01]  /*4be0*/  FFMA.FTZ R92, R92, UR6, -R91.reuse ;  /* 0x000000065c5c7c23 */ /* 0x100fe2000801085b */
[--C-:B------:R-:W-:Y:S01]  /*4bf0*/  FFMA.FTZ R31, R106, UR6, -R91.reuse ;  /* 0x000000066a1f7c23 */ /* 0x100fe2000801085b */
[----:B------:R-:W-:Y:S01]  /*4c00*/  FFMA.FTZ R28, R28, UR6, -R91 ;  /* 0x000000061c1c7c23 */ /* 0x000fe2000801085b */
[--C-:B------:R-:W-:Y:S01]  /*4c10*/  FFMA.FTZ R93, R102, UR6, -R89.reuse ;  /* 0x00000006665d7c23 */ /* 0x100fe20008010859 */
[--C-:B------:R-:W-:Y:S01]  /*4c20*/  FFMA.FTZ R30, R30, UR6, -R89.reuse ;  /* 0x000000061e1e7c23 */ /* 0x100fe20008010859 */
[--C-:B------:R-:W-:Y:S01]  /*4c30*/  FFMA.FTZ R29, R104, UR6, -R89.reuse ;  /* 0x00000006681d7c23 */ /* 0x100fe20008010859 */
[----:B------:R-:W2:Y:S01]  /*4c40*/  MUFU.EX2 R90, R90 ;  /* 0x0000005a005a7308 */ /* 0x000ea20000000800 */
[----:B------:R-:W-:Y:S01]  /*4c50*/  FFMA.FTZ R0, R94, UR6, -R89 ;  /* 0x000000065e007c23 */ /* 0x000fe20008010859 */
[----:B------:R-:W-:Y:S01]  /*4c60*/  FFMA.FTZ R94, R18, UR6, -R91 ;  /* 0x00000006125e7c23 */ /* 0x000fe2000801085b */
[--C-:B------:R-:W-:Y:S01]  /*4c70*/  FFMA.FTZ R105, R17, UR6, -R89.reuse ;  /* 0x0000000611697c23 */ /* 0x100fe20008010859 */
[----:B------:R-:W-:Y:S01]  /*4c80*/  FFMA.FTZ R103, R32, UR6, -R89 ;  /* 0x0000000620677c23 */ /* 0x000fe20008010859 */
[----:B------:R-:W-:Y:S01]  /*4c90*/  FFMA.FTZ R33, R33, UR6, -R91 ;  /* 0x0000000621217c23 */ /* 0x000fe2000801085b */
[--C-:B------:R-:W-:Y:S01]  /*4ca0*/  FFMA.FTZ R102, R26, UR6, -R89.reuse ;  /* 0x000000061a667c23 */ /* 0x100fe20008010859 */
[----:B------:R-:W-:Y:S01]  /*4cb0*/  FFMA.FTZ R32, R87, UR6, -R89 ;  /* 0x0000000657207c23 */ /* 0x000fe20008010859 */
[----:B------:R-:W-:Y:S01]  /*4cc0*/  MUFU.EX2 R22, R22 ;  /* 0x0000001600167308 */ /* 0x000fe20000000800 */
[----:B------:R-:W-:Y:S01]  /*4cd0*/  FFMA.FTZ R104, R25, UR6, -R91 ;  /* 0x0000000619687c23 */ /* 0x000fe2000801085b */
[--C-:B------:R-:W-:Y:S01]  /*4ce0*/  FFMA.FTZ R87, R86, UR6, -R89.reuse ;  /* 0x0000000656577c23 */ /* 0x100fe20008010859 */
[----:B------:R-:W-:Y:S01]  /*4cf0*/  FFMA.FTZ R25, R85, UR6, -R89 ;  /* 0x0000000655197c23 */ /* 0x000fe20008010859 */
[----:B------:R-:W-:Y:S01]  /*4d00*/  FFMA.FTZ R26, R34, UR6, -R91 ;  /* 0x00000006221a7c23 */ /* 0x000fe2000801085b */
[----:B------:R-:W-:-:S03]  /*4d10*/  ISETP.GE.AND P0, PT, R98, 0x3, PT ;  /* 0x000000036200780c */ /* 0x000fc60003f06270 */
[----:B------:R-:W3:Y:S01]  /*4d20*/  MUFU.EX2 R21, R21 ;  /* 0x0000001500157308 */ /* 0x000ee20000000800 */
[----:B--2---:R-:W-:-:S07]  /*4d30*/  F2FP.BF16.F32.PACK_AB R4, R90, R19 ;  /* 0x000000135a04723e */ /* 0x004fce00000010ff */
[----:B------:R-:W-:Y:S02]  /*4d40*/  MUFU.EX2 R99, R99 ;  /* 0x0000006300637308 */ /* 0x000fe40000000800 */
[----:B------:R-:W-:-:S06]  /*4d50*/  @P0 IADD3 R134, R98, -0x3, RZ ;  /* 0xfffffffd62860810 */ /* 0x000fcc0007ffe0ff */
[----:B------:R-:W2:Y:S01]  /*4d60*/  MUFU.EX2 R20, R20 ;  /* 0x0000001400147308 */ /* 0x000ea20000000800 */
[----:B---3--:R-:W-:-:S07]  /*4d70*/  F2FP.BF16.F32.PACK_AB R6, R21, R22 ;  /* 0x000000161506723e */ /* 0x008fce00000010ff */
        /* <DEDUP_REMOVED lines=13> */
[-C--:B--2---:R-:W-:Y:S01]  /*4e50*/  FMUL.FTZ R82, R82, R100.reuse ;  /* 0x0000006452527220 */ /* 0x084fe20000410000 */
[-C--:B------:R-:W-:Y:S01]  /*4e60*/  FMUL.FTZ R83, R83, R100.reuse ;  /* 0x0000006453537220 */ /* 0x080fe20000410000 */
[-C--:B------:R-:W-:Y:S01]  /*4e70*/  FMUL.FTZ R78, R78, R100.reuse ;  /* 0x000000644e4e7220 */ /* 0x080fe20000410000 */
[-C--:B------:R-:W-:Y:S01]  /*4e80*/  FMUL.FTZ R79, R79, R100.reuse ;  /* 0x000000644f4f7220 */ /* 0x080fe20000410000 */
[-C--:B------:R-:W-:Y:S01]  /*4e90*/  FMUL.FTZ R74, R74, R100.reuse ;  /* 0x000000644a4a7220 */ /* 0x080fe20000410000 */
[-C--:B------:R-:W-:Y:S01]  /*4ea0*/  FMUL.FTZ R75, R75, R100.reuse ;  /* 0x000000644b4b7220 */ /* 0x080fe20000410000 */
[-C--:B------:R-:W-:Y:S01]  /*4eb0*/  FMUL.FTZ R70, R70, R100.reuse ;  /* 0x0000006446467220 */ /* 0x080fe20000410000 */
[----:B------:R-:W-:Y:S01]  /*4ec0*/  FMUL.FTZ R71, R71, R100 ;  /* 0x0000006447477220 */ /* 0x000fe20000410000 */
        /* <DEDUP_REMOVED lines=38> */
[----:B------:R-:W-:Y:S01]  /*5130*/  FFMA.FTZ R101, R16, UR6, -R91 ;  /* 0x0000000610657c23 */ /* 0x000fe2000801085b */
[----:B------:R-:W-:Y:S01]  /*5140*/  FFMA.FTZ R99, R138, R100, R99 ;  /* 0x000000648a637223 */ /* 0x000fe20000010063 */
[----:B------:R-:W-:Y:S01]  /*5150*/  LDSM.16.MT88.4 R16, [R110+0x6800] ;  /* 0x006800006e10783b */ /* 0x000fe20000004200 */
[--C-:B------:R-:W-:Y:S01]  /*5160*/  FFMA.FTZ R100, R27, UR6, -R91.reuse ;  /* 0x000000061b647c23 */ /* 0x100fe2000801085b */
[----:B------:R-:W-:Y:S01]  /*5170*/  FFMA.FTZ R27, R24, UR6, -R91 ;  /* 0x00000006181b7c23 */ /* 0x000fe2000801085b */
[----:B------:R-:W-:Y:S01]  /*5180*/  FFMA.FTZ R24, R84, UR6, -R89 ;  /* 0x0000000654187c23 */ /* 0x000fe20008010859 */
[----:B------:R-:W2:Y:S01]  /*5190*/  MUFU.EX2 R92, R92 ;  /* 0x0000005c005c7308 */ /* 0x000ea20000000800 */
[----:B------:R-:W-:Y:S01]  /*51a0*/  FFMA.FTZ R140, R88, UR6, -R91 ;  /* 0x00000006588c7c23 */ /* 0x000fe2000801085b */
[----:B------:R-:W-:Y:S01]  /*51b0*/  FFMA.FTZ R89, R35, UR6, -R89 ;  /* 0x0000000623597c23 */ /* 0x000fe20008010859 */
[----:B------:R-:W-:Y:S01]  /*51c0*/  FADD.FTZ R107, R90, R107 ;  /* 0x0000006b5a6b7221 */ /* 0x000fe20000010000 */
[----:B------:R-:W-:-:S03]  /*51d0*/  FADD.FTZ R99, R20, R99 ;  /* 0x0000006314637221 */ /* 0x000fc60000010000 */
[----:B------:R-:W-:Y:S01]  /*51e0*/  FADD.FTZ R22, R22, R107 ;  /* 0x0000006b16167221 */ /* 0x000fe20000010000 */
[----:B------:R-:W-:Y:S01]  /*51f0*/  MUFU.EX2 R31, R31 ;  /* 0x0000001f001f7308 */ /* 0x000fe20000000800 */
[----:B------:R-:W-:Y:S01]  /*5200*/  FADD.FTZ R2, R2, R99 ;  /* 0x0000006302027221 */ /* 0x000fe20000010000 */
[----:B-1----:R-:W-:Y:S01]  /*5210*/  HMMA.16816.F32.BF16 R72, R4, R12, R72 ;  /* 0x0000000c0448723c */ /* 0x002fe20000041848 */
[----:B------:R-:W-:Y:S02]  /*5220*/  FADD.FTZ R22, R21, R22 ;  /* 0x0000001615167221 */ /* 0x000fe40000010000 */
[----:B------:R-:W-:-:S03]  /*5230*/  FADD.FTZ R2, R23, R2 ;  /* 0x0000000217027221 */ /* 0x000fc60000010000 */
        /* <DEDUP_REMOVED lines=26> */
[----:B------:R-:W-:Y:S01]  /*53e0*/  MUFU.EX2 R87, R87 ;  /* 0x0000005700577308 */ /* 0x000fe20000000800 */
[C---:B------:R-:W-:Y:S01]  /*53f0*/  HMMA.16816.F32.BF16 R40, R4.reuse, R14, R40 ;  /* 0x0000000e0428723c */ /* 0x040fe20000041828 */
[----:B------:R-:W1:Y:S06]  /*5400*/  LDSM.16.MT88.4 R12, [R108+0x8000] ;  /* 0x008000006c0c783b */ /* 0x000e6c0000004200 */
[----:B------:R-:W5:Y:S08]  /*5410*/  MUFU.EX2 R84, R25 ;  /* 0x0000001900547308 */ /* 0x000f700000000800 */
[----:B------:R2:W-:Y:S08]  /*5420*/  MUFU.EX2 R86, R24 ;  /* 0x0000001800567308 */ /* 0x0005f00000000800 */
[----:B------:R-:W5:Y:S01]  /*5430*/  MUFU.EX2 R89, R89 ;  /* 0x0000005900597308 */ /* 0x000f620000000800 */
[----:B--2---:R-:W-:Y:S01]  /*5440*/  LDSM.16.MT88.4 R24, [R110+0x7c00] ;  /* 0x007c00006e18783b */ /* 0x004fe20000004200 */
[C---:B-1----:R-:W-:Y:S06]  /*5450*/  HMMA.16816.F32.BF16 R44, R4.reuse, R12, R44 ;  /* 0x0000000c042c723c */ /* 0x042fec000004182c */
[----:B------:R-:W-:Y:S01]  /*5460*/  HMMA.16816.F32.BF16 R48, R4, R14, R48 ;  /* 0x0000000e0430723c */ /* 0x000fe20000041830 */
[----:B------:R-:W1:Y:S06]  /*5470*/  LDSM.16.MT88.4 R12, [R110+0x6400] ;  /* 0x006400006e0c783b */ /* 0x000e6c0000004200 */
[----:B------:R-:W-:Y:S01]  /*5480*/  F2FP.BF16.F32.PACK_AB R4, R92, R95 ;  /* 0x0000005f5c04723e */ /* 0x000fe200000010ff */
[----:B------:R-:W-:Y:S01]  /*5490*/  FADD.FTZ R95, R95, R22 ;  /* 0x000000165f5f7221 */ /* 0x000fe20000010000 */
[----:B---3--:R-:W-:Y:S01]  /*54a0*/  F2FP.BF16.F32.PACK_AB R5, R30, R93 ;  /* 0x0000005d1e05723e */ /* 0x008fe200000010ff */
[----:B------:R-:W-:Y:S01]  /*54b0*/  FADD.FTZ R93, R93, R2 ;  /* 0x000000025d5d7221 */ /* 0x000fe20000010000 */
[----:B------:R-:W-:Y:S01]  /*54c0*/  F2FP.BF16.F32.PACK_AB R6, R28, R31 ;  /* 0x0000001f1c06723e */ /* 0x000fe200000010ff */
[----:B------:R-:W-:Y:S01]  /*54d0*/  LDSM.16.MT88.4 R20, [R108+0x7c00] ;  /* 0x007c00006c14783b */ /* 0x000fe20000004200 */
[----:B----4-:R-:W-:Y:S01]  /*54e0*/  F2FP.BF16.F32.PACK_AB R7, R0, R29 ;  /* 0x0000001d0007723e */ /* 0x010fe200000010ff */
        /* <DEDUP_REMOVED lines=34> */
[-C--:B------:R-:W-:Y:S01]  /*5710*/  MOV R0, R10.reuse ;  /* 0x0000000a00007202 */ /* 0x080fe20000000f00 */
[----:B------:R-:W-:Y:S01]  /*5720*/  FADD.FTZ R100, R100, R101 ;  /* 0x0000006564647221 */ /* 0x000fe20000010000 */
[----:B------:R-:W-:Y:S01]  /*5730*/  @P0 MOV R0, R10 ;  /* 0x0000000a00000202 */ /* 0x000fe20000000f00 */
[----:B------:R-:W-:-:S02]  /*5740*/  FADD.FTZ R103, R103, R102 ;  /* 0x0000006667677221 */ /* 0x000fc40000010000 */
[----:B------:R-:W-:Y:S01]  /*5750*/  HMMA.16816.F32.BF16 R80, R4, R16, R80 ;  /* 0x000000100450723c */ /* 0x000fe20000041850 */
[----:B------:R-:W-:Y:S01]  /*5760*/  FADD.FTZ R33, R33, R100 ;  /* 0x0000006421217221 */ /* 0x000fe20000010000 */
[----:B------:R-:W-:-:S04]  /*5770*/  FADD.FTZ R32, R32, R103 ;  /* 0x0000006720207221 */ /* 0x000fc80000010000 */
        /* <DEDUP_REMOVED lines=17> */
[----:B------:R-:W-:Y:S01]  /*5890*/  F2FP.BF16.F32.PACK_AB R4, R85, R34 ;  /* 0x000000225504723e */ /* 0x000fe200000010ff */
        /* <DEDUP_REMOVED lines=9> */
[----:B--2---:R-:W-:Y:S01]  /*5930*/  HMMA.16816.F32.BF16 R80, R4, R16, R80 ;  /* 0x000000100450723c */ /* 0x004fe20000041850 */
[----:B------:R-:W-:Y:S01]  /*5940*/  FADD.FTZ R140, R140, R35 ;  /* 0x000000238c8c7221 */ /* 0x000fe20000010000 */
[----:B------:R-:W-:-:S04]  /*5950*/  FADD.FTZ R138, R89, R86 ;  /* 0x00000056598a7221 */ /* 0x000fc80000010000 */
[C---:B------:R-:W-:Y:S01]  /*5960*/  HMMA.16816.F32.BF16 R76, R4.reuse, R18, R76 ;  /* 0x00000012044c723c */ /* 0x040fe2000004184c */
[----:B------:R-:W2:Y:S05]  /*5970*/  LDSM.16.MT88.4 R16, [R110+0x8c00] ;  /* 0x008c00006e10783b */ /* 0x000eaa0000004200 */
[C---:B------:R-:W-:Y:S06]  /*5980*/  HMMA.16816.F32.BF16 R64, R4.reuse, R24, R64 ;  /* 0x000000180440723c */ /* 0x040fec0000041840 */
[C---:B------:R-:W-:Y:S06]  /*5990*/  HMMA.16816.F32.BF16 R60, R4.reuse, R26, R60 ;  /* 0x0000001a043c723c */ /* 0x040fec000004183c */
[C---:B-1----:R-:W-:Y:S06]  /*59a0*/  HMMA.16816.F32.BF16 R72, R4.reuse, R12, R72 ;  /* 0x0000000c0448723c */ /* 0x042fec0000041848 */
[C---:B------:R-:W-:Y:S01]  /*59b0*/  HMMA.16816.F32.BF16 R68, R4.reuse, R14, R68 ;  /* 0x0000000e0444723c */ /* 0x040fe20000041844 */
[----:B------:R-:W1:Y:S05]  /*59c0*/  LDSM.16.MT88.4 R12, [R108+0x8c00] ;  /* 0x008c00006c0c783b */ /* 0x000e6a0000004200 */
[C---:B------:R-:W-:Y:S06]  /*59d0*/  HMMA.16816.F32.BF16 R56, R4.reuse, R20, R56 ;  /* 0x000000140438723c */ /* 0x040fec0000041838 */
[C---:B------:R-:W-:Y:S06]  /*59e0*/  HMMA.16816.F32.BF16 R52, R4.reuse, R22, R52 ;  /* 0x000000160434723c */ /* 0x040fec0000041834 */
[C---:B--2---:R-:W-:Y:S06]  /*59f0*/  HMMA.16816.F32.BF16 R36, R4.reuse, R16, R36 ;  /* 0x000000100424723c */ /* 0x044fec0000041824 */
[C---:B------:R-:W-:Y:S06]  /*5a00*/  HMMA.16816.F32.BF16 R40, R4.reuse, R18, R40 ;  /* 0x000000120428723c */ /* 0x040fec0000041828 */
[C---:B-1----:R-:W-:Y:S06]  /*5a10*/  HMMA.16816.F32.BF16 R44, R4.reuse, R12, R44 ;  /* 0x0000000c042c723c */ /* 0x042fec000004182c */
[----:B------:R-:W-:Y:S01]  /*5a20*/  HMMA.16816.F32.BF16 R48, R4, R14, R48 ;  /* 0x0000000e0430723c */ /* 0x000fe20000041830 */
[----:B------:R-:W-:-:S08]  /*5a30*/  NOP ;  /* 0x0000000000007918 */ /* 0x000fd00000000000 */
[----:B------:R-:W-:-:S15]  /*5a40*/  @P0 BRA `(.L_x_909) ;  /* 0x0000000000040947 */ /* 0x000fde0003800000 */
.L_x_907:
[----:B------:R-:W-:-:S07]  /*5a50*/  IADD3 R134, R3, -0x1, RZ ;  /* 0xffffffff03867810 */ /* 0x000fce0007ffe0ff */
.L_x_909:
        /* <DEDUP_REMOVED lines=12> */
[----:B------:R-:W-:Y:S01]  /*5b20*/  ULDC UR4, c[0x0][0x2ec] ;  /* 0x0000bb0000047ab9 */ /* 0x000fe20000000800 */
[----:B------:R-:W-:Y:S01]  /*5b30*/  ULDC.64 UR6, c[0x0][0x218] ;  /* 0x0000860000067ab9 */ /* 0x000fe20000000a00 */
[----:B------:R-:W-:Y:S01]  /*5b40*/  ULDC.64 UR10, c[0x0][0x220] ;  /* 0x00008800000a7ab9 */ /* 0x000fe20000000a00 */
[----:B------:R-:W-:Y:S01]  /*5b50*/  ULDC.64 UR8, c[0x0][0x248] ;  /* 0x0000920000087ab9 */ /* 0x000fe20000000a00 */
[----:B------:R-:W-:Y:S05]  /*5b60*/  BRA `(.L_x_911) ;  /* 0x00000000005c7947 */ /* 0x000fea0003800000 */
.L_x_913:
        /* <DEDUP_REMOVED lines=23> */
.L_x_911:
        /* <DEDUP_REMOVED lines=9> */
[----:B------:R-:W-:Y:S04]  /*5d70*/  LEA.HI.X R143, R86, UR11, R0, 0x1, P1 ;  /* 0x0000000b568f7c11 */ /* 0x000fe800088f0c00 */
[----:B------:R-:W-:Y:S02]  /*5d80*/  IADD3.X R145, R130, R143, RZ, P0, !PT ;  /* 0x0000008f82917210 */ /* 0x000fe400007fe4ff */
        /* <DEDUP_REMOVED lines=14> */
[----:B------:R-:W5:Y:S06]  /*5e70*/  LDSM.16.M88.4 R104, [R112+0x3c00] ;  /* 0x003c00007068783b */ /* 0x000f6c0000000200 */
        /* <DEDUP_REMOVED lines=22> */
[----:B------:R-:W-:Y:S06]  /*5fe0*/  LDSM.16.M88.4 R88, [R113+0x1000] ;  /* 0x001000007158783b */ /* 0x000fec0000000200 */
        /* <DEDUP_REMOVED lines=42> */
[----:B------:R-:W2:Y:S11]  /*6290*/  LDSM.16.M88.4 R92, [R109+0x5400] ;  /* 0x005400006d5c783b */ /* 0x000eb60000000200 */
[----:B------:R-:W-:Y:S06]  /*62a0*/  @!UPT UIADD3 URZ, URZ, URZ, URZ ;  /* 0x0000003f3f3ff290 */ /* 0x000fec000fffe03f */
[----:B------:R-:W-:Y:S01]  /*62b0*/  FMUL.FTZ R87, R4, UR5 ;  /* 0x0000000504577c20 */ /* 0x000fe20008410000 */
[----:B------:R-:W-:Y:S01]  /*62c0*/  FMUL.FTZ R2, R5, UR5 ;  /* 0x0000000505027c20 */ /* 0x000fe20008410000 */
[----:B------:R-:W-:Y:S01]  /*62d0*/  FMUL.FTZ R162, R6, UR5 ;  /* 0x0000000506a27c20 */ /* 0x000fe20008410000 */
[----:B------:R-:W-:Y:S02]  /*62e0*/  FMUL.FTZ R0, R7, UR5 ;  /* 0x0000000507007c20 */ /* 0x000fe40008410000 */
[----:B------:R-:W-:Y:S01]  /*62f0*/  MUFU.TANH R99, R2 ;  /* 0x0000000200637308 */ /* 0x000fe20000002400 */
[----:B------:R-:W-:Y:S01]  /*6300*/  FMUL.FTZ R165, R8, UR5 ;  /* 0x0000000508a57c20 */ /* 0x000fe20008410000 */
[----:B------:R-:W-:Y:S01]  /*6310*/  FMUL.FTZ R164, R10, UR5 ;  /* 0x000000050aa47c20 */ /* 0x000fe20008410000 */
[----:B------:R-:W-:Y:S01]  /*6320*/  FMUL.FTZ R163, R9, UR5 ;  /* 0x0000000509a37c20 */ /* 0x000fe20008410000 */
[----:B------:R-:W-:Y:S06]  /*6330*/  FMUL.FTZ R161, R11, UR5 ;  /* 0x000000050ba17c20 */ /* 0x000fec0008410000 */
[----:B------:R-:W3:Y:S10]  /*6340*/  MUFU.TANH R87, R87 ;  /* 0x0000005700577308 */ /* 0x000ef40000002400 */
[----:B------:R-:W4:Y:S01]  /*6350*/  MUFU.TANH R162, R162 ;  /* 0x000000a200a27308 */ /* 0x000f220000002400 */
[C---:B--2---:R-:W-:Y:S09]  /*6360*/  HMMA.16816.F32.BF16 R12, R88.reuse, R92, R12 ;  /* 0x0000005c580c723c */ /* 0x044ff2000004180c */
[----:B------:R-:W2:Y:S01]  /*6370*/  MUFU.TANH R106, R0 ;  /* 0x00000000006a7308 */ /* 0x000ea20000002400 */
[C---:B------:R-:W-:Y:S01]  /*6380*/  HMMA.16816.F32.BF16 R16, R88.reuse, R94, R16 ;  /* 0x0000005e5810723c */ /* 0x040fe20000041810 */
[----:B------:R-:W5:Y:S02]  /*6390*/  LDSM.16.M88.4 R92, [R109+0x5800] ;  /* 0x005800006d5c783b */ /* 0x000f640000000200 */
[----:B---3--:R-:W-:Y:S06]  /*63a0*/  FMNMX.FTZ R2, R87, R85, !PT ;  /* 0x0000005557027209 */ /* 0x008fec0007810000 */
[----:B------:R-:W3:Y:S02]  /*63b0*/  MUFU.TANH R165, R165 ;  /* 0x000000a500a57308 */ /* 0x000ee40000002400 */
[----:B----4-:R-:W-:Y:S02]  /*63c0*/  FMNMX.FTZ R159, R162, R3, !PT ;  /* 0x00000003a29f7209 */ /* 0x010fe40007810000 */
[----:B------:R-:W-:Y:S06]  /*63d0*/  FMNMX.FTZ R2, R99, R2, !PT ;  /* 0x0000000263027209 */ /* 0x000fec0007810000 */
[----:B------:R-:W4:Y:S01]  /*63e0*/  MUFU.TANH R164, R164 ;  /* 0x000000a400a47308 */ /* 0x000f220000002400 */
[----:B--2---:R-:W-:Y:S01]  /*63f0*/  FMNMX.FTZ R159, R106, R159, !PT ;  /* 0x0000009f6a9f7209 */ /* 0x004fe20007810000 */
        /* <DEDUP_REMOVED lines=9> */
[----:B---3--:R-:W-:Y:S05]  /*6490*/  FMNMX.FTZ R2, R165, R2, !PT ;  /* 0x00000002a5027209 */ /* 0x008fea0007810000 */
[----:B------:R-:W3:Y:S01]  /*64a0*/  MUFU.TANH R161, R161 ;  /* 0x000000a100a17308 */ /* 0x000ee20000002400 */
[----:B----4-:R-:W-:Y:S09]  /*64b0*/  FMNMX.FTZ R0, R164, R159, !PT ;  /* 0x0000009fa4007209 */ /* 0x010ff20007810000 */
[----:B------:R-:W4:Y:S01]  /*64c0*/  MUFU.TANH R152, R152 ;  /* 0x0000009800987308 */ /* 0x000f220000002400 */
[----:B--2---:R-:W-:Y:S01]  /*64d0*/  FMNMX.FTZ R2, R163, R2, !PT ;  /* 0x00000002a3027209 */ /* 0x004fe20007810000 */
[C---:B-----5:R-:W-:Y:S08]  /*64e0*/  HMMA.16816.F32.BF16 R20, R88.reuse, R92, R20 ;  /* 0x0000005c5814723c */ /* 0x060ff00000041814 */
[----:B------:R-:W2:Y:S01]  /*64f0*/  MUFU.TANH R150, R150 ;  /* 0x0000009600967308 */ /* 0x000ea20000002400 */
[C---:B------:R-:W-:Y:S01]  /*6500*/  HMMA.16816.F32.BF16 R24, R88.reuse, R94, R24 ;  /* 0x0000005e5818723c */ /* 0x040fe20000041818 */
[----:B------:R-:W5:Y:S01]  /*6510*/  LDSM.16.M88.4 R92, [R109+0x5c00] ;  /* 0x005c00006d5c783b */ /* 0x000f620000000200 */
[----:B------:R-:W-:Y:S04]  /*6520*/  DEPBAR.LE SB0, 0x0 ;  /* 0x000080000000791a */ /* 0x000fe80000000000 */
[----:B---3--:R-:W-:Y:S03]  /*6530*/  FMNMX.FTZ R0, R161, R0, !PT ;  /* 0x00000000a1007209 */ /* 0x008fe60007810000 */
[----:B------:R-:W3:Y:S01]  /*6540*/  MUFU.TANH R156, R156 ;  /* 0x0000009c009c7308 */ /* 0x000ee20000002400 */
[----:B------:R-:W-:Y:S01]  /*6550*/  BAR.SYNC.DEFER_BLOCKING 0x0 ;  /* 0x0000000000007b1d */ /* 0x000fe20000010000 */
[----:B----4-:R-:W-:Y:S08]  /*6560*/  FMNMX.FTZ R2, R152, R2, !PT ;  /* 0x0000000298027209 */ /* 0x010ff00007810000 */
[----:B------:R-:W4:Y:S01]  /*6570*/  MUFU.TANH R158, R158 ;  /* 0x0000009e009e7308 */ /* 0x000f220000002400 */
[----:B--2---:R-:W-:Y:S01]  /*6580*/  FMNMX.FTZ R0, R150, R0, !PT ;  /* 0x0000000096007209 */ /* 0x004fe20007810000 */
[----:B-1----:R-:W-:Y:S01]  /*6590*/  FMUL.FTZ R145, R20, UR5 ;  /* 0x0000000514917c20 */ /* 0x002fe20008410000 */
[----:B------:R-:W-:Y:S01]  /*65a0*/  FMUL.FTZ R141, R22, UR5 ;  /* 0x00000005168d7c20 */ /* 0x000fe20008410000 */
[----:B------:R-:W-:Y:S01]  /*65b0*/  FMUL.FTZ R149, R21, UR5 ;  /* 0x0000000515957c20 */ /* 0x000fe20008410000 */
[----:B------:R-:W-:Y:S05]  /*65c0*/  FMUL.FTZ R143, R23, UR5 ;  /* 0x00000005178f7c20 */ /* 0x000fea0008410000 */
[----:B------:R-:W1:Y:S01]  /*65d0*/  MUFU.TANH R151, R151 ;  /* 0x0000009700977308 */ /* 0x000e620000002400 */
[----:B------:R-:W-:Y:S01]  /*65e0*/  FMUL.FTZ R153, R24, UR5 ;  /* 0x0000000518997c20 */ /* 0x000fe20008410000 */
[----:B------:R-:W-:Y:S01]  /*65f0*/  FMUL.FTZ R135, R26, UR5 ;  /* 0x000000051a877c20 */ /* 0x000fe20008410000 */
[----:B---3--:R-:W-:Y:S01]  /*6600*/  FMNMX.FTZ R2, R156, R2, !PT ;  /* 0x000000029c027209 */ /* 0x008fe20007810000 */
[----:B------:R-:W-:Y:S01]  /*6610*/  FMUL.FTZ R154, R25, UR5 ;  /* 0x00000005199a7c20 */ /* 0x000fe20008410000 */
[----:B------:R-:W-:Y:S05]  /*6620*/  FMUL.FTZ R139, R27, UR5 ;  /* 0x000000051b8b7c20 */ /* 0x000fea0008410000 */
[----:B------:R-:W2:Y:S01]  /*6630*/  MUFU.TANH R146, R146 ;  /* 0x0000009200927308 */ /* 0x000ea20000002400 */
[----:B----4-:R-:W-:Y:S09]  /*6640*/  FMNMX.FTZ R0, R158, R0, !PT ;  /* 0x000000009e007209 */ /* 0x010ff20007810000 */
[----:B------:R-:W3:Y:S01]  /*6650*/  MUFU.TANH R147, R147 ;  /* 0x0000009300937308 */ /* 0x000ee20000002400 */
[----:B-1----:R-:W-:Y:S01]  /*6660*/  FMNMX.FTZ R2, R151, R2, !PT ;  /* 0x0000000297027209 */ /* 0x002fe20007810000 */
[C---:B-----5:R-:W-:Y:S08]  /*6670*/  HMMA.16816.F32.BF16 R28, R88.reuse, R92, R28 ;  /* 0x0000005c581c723c */ /* 0x060ff0000004181c */
[----:B------:R-:W1:Y:S01]  /*6680*/  MUFU.TANH R148, R148 ;  /* 0x0000009400947308 */ /* 0x000e620000002400 */
[----:B------:R-:W-:Y:S03]  /*6690*/  HMMA.16816.F32.BF16 R32, R88, R94, R32 ;  /* 0x0000005e5820723c */ /* 0x000fe60000041820 */
[----:B--2---:R-:W-:Y:S06]  /*66a0*/  FMNMX.FTZ R0, R146, R0, !PT ;  /* 0x0000000092007209 */ /* 0x004fec0007810000 */
[----:B------:R-:W2:Y:S02]  /*66b0*/  MUFU.TANH R145, R145 ;  /* 0x0000009100917308 */ /* 0x000ea40000002400 */
[----:B---3--:R-:W-:Y:S08]  /*66c0*/  FMNMX.FTZ R2, R147, R2, !PT ;  /* 0x0000000293027209 */ /* 0x008ff00007810000 */
[----:B------:R-:W3:Y:S01]  /*66d0*/  MUFU.TANH R141, R141 ;  /* 0x0000008d008d7308 */ /* 0x000ee20000002400 */
[----:B-1----:R-:W-:Y:S01]  /*66e0*/  FMNMX.FTZ R0, R148, R0, !PT ;  /* 0x0000000094007209 */ /* 0x002fe20007810000 */
[----:B------:R-:W-:Y:S01]  /*66f0*/  FMUL.FTZ R155, R28, UR5 ;  /* 0x000000051c9b7c20 */ /* 0x000fe20008410000 */
[----:B------:R-:W-:Y:S01]  /*6700*/  FMUL.FTZ R142, R30, UR5 ;  /* 0x000000051e8e7c20 */ /* 0x000fe20008410000 */
[----:B------:R-:W-:Y:S01]  /*6710*/  FMUL.FTZ R157, R29, UR5 ;  /* 0x000000051d9d7c20 */ /* 0x000fe20008410000 */
[----:B------:R-:W-:Y:S05]  /*6720*/  FMUL.FTZ R144, R31, UR5 ;  /* 0x000000051f907c20 */ /* 0x000fea0008410000 */
[----:B------:R-:W1:Y:S01]  /*6730*/  MUFU.TANH R149, R149 ;  /* 0x0000009500957308 */ /* 0x000e620000002400 */
[----:B--2---:R-:W-:Y:S01]  /*6740*/  FMNMX.FTZ R2, R145, R2, !PT ;  /* 0x0000000291027209 */ /* 0x004fe20007810000 */
[----:B------:R-:W-:Y:S01]  /*6750*/  FMUL.FTZ R159, R32, UR5 ;  /* 0x00000005209f7c20 */ /* 0x000fe20008410000 */
[----:B------:R-:W-:Y:S01]  /*6760*/  FMUL.FTZ R86, R34, UR5 ;  /* 0x0000000522567c20 */ /* 0x000fe20008410000 */
[----:B------:R-:W-:Y:S01]  /*6770*/  FMUL.FTZ R160, R33, UR5 ;  /* 0x0000000521a07c20 */ /* 0x000fe20008410000 */
[----:B------:R-:W-:Y:S05]  /*6780*/  FMUL.FTZ R35, R35, UR5 ;  /* 0x0000000523237c20 */ /* 0x000fea0008410000 */
        /* <DEDUP_REMOVED lines=24> */
[----:B------:R2:W4:Y:S01]  /*6910*/  MUFU.TANH R84, R35 ;  /* 0x0000002300547308 */ /* 0x0005220000002400 */
[----:B---3--:R-:W-:Y:S02]  /*6920*/  FMNMX.FTZ R7, R86, R7, !PT ;  /* 0x0000000756077209 */ /* 0x008fe40007810000 */
[----:B-1----:R-:W-:Y:S01]  /*6930*/  FMNMX.FTZ R97, R160, R0, !PT ;  /* 0x00000000a0617209 */ /* 0x002fe20007810000 */
[----:B------:R-:W-:Y:S06]  /*6940*/  @P0 BRA `(.L_x_913) ;  /* 0xfffffff000880947 */ /* 0x000fec000383ffff */
.L_x_912:
[----:B------:R-:W1:Y:S01]  /*6950*/  SHFL.BFLY PT, R2, R97, 0x2, 0x1f ;  /* 0x0c401f0061027f89 */ /* 0x000e6200000e0000 */
[----:B----4-:R-:W-:Y:S02]  /*6960*/  FMNMX.FTZ R7, R84, R7, !PT ;  /* 0x0000000754077209 */ /* 0x010fe40007810000 */
[----:B------:R-:W-:Y:S05]  /*6970*/  IADD3 R134, R134, -0x1, RZ ;  /* 0xffffffff86867810 */ /* 0x000fea0007ffe0ff */
[----:B------:R-:W-:Y:S08]  /*6980*/  LDSM.16.MT88.4 R12, [R110+0x6000] ;  /* 0x006000006e0c783b */ /* 0x000ff00000004200 */
[----:B------:R-:W3:Y:S08]  /*6990*/  SHFL.BFLY PT, R0, R7, 0x2, 0x1f ;  /* 0x0c401f0007007f89 */ /* 0x000ef000000e0000 */
[----:B------:R-:W-:Y:S08]  /*69a0*/  LDSM.16.MT88.4 R20, [R108+0x6000] ;  /* 0x006000006c14783b */ /* 0x000ff00000004200 */
[----:B------:R-:W-:Y:S01]  /*69b0*/  LDSM.16.MT88.4 R28, [R110+0x7000] ;  /* 0x007000006e1c783b */ /* 0x000fe20000004200 */
[----:B-1----:R-:W-:Y:S07]  /*69c0*/  FMNMX.FTZ R9, R97, R2, !PT ;  /* 0x0000000261097209 */ /* 0x002fee0007810000 */
[----:B------:R-:W1:Y:S01]  /*69d0*/  SHFL.BFLY PT, R2, R9, 0x1, 0x1f ;  /* 0x0c201f0009027f89 */ /* 0x000e6200000e0000 */
[----:B---3--:R-:W-:Y:S07]  /*69e0*/  FMNMX.FTZ R5, R7, R0, !PT ;  /* 0x0000000007057209 */ /* 0x008fee0007810000 */
[----:B------:R-:W3:Y:S01]  /*69f0*/  SHFL.BFLY PT, R0, R5, 0x1, 0x1f ;  /* 0x0c201f0005007f89 */ /* 0x000ee200000e0000 */
[----:B-1----:R-:W-:Y:S04]  /*6a00*/  FMNMX.FTZ R2, R9, R2, !PT ;  /* 0x0000000209027209 */ /* 0x002fe80007810000 */
[C---:B------:R-:W-:Y:S01]  /*6a10*/  FSETP.NEU.FTZ.AND P1, PT, R2.reuse, -INF , PT ;  /* 0xff8000000200780b */ /* 0x040fe20003f3d000 */
[C---:B------:R-:W-:Y:S01]  /*6a20*/  FMUL.FTZ R102, R2.reuse, UR4 ;  /* 0x0000000402667c20 */ /* 0x040fe20008410000 */
[----:B------:R-:W-:Y:S01]  /*6a30*/  FADD.FTZ R4, -R2, R85 ;  /* 0x0000005502047221 */ /* 0x000fe20000010100 */
[----:B---3--:R-:W-:Y:S03]  /*6a40*/  FMNMX.FTZ R0, R5, R0, !PT ;  /* 0x0000000005007209 */ /* 0x008fe60007810000 */
        /* <DEDUP_REMOVED lines=22> */
[--C-:B------:R-:W-:Y:S01]  /*6bb0*/  FFMA.FTZ R101, R149, UR4, -R102.reuse ;  /* 0x0000000495657c23 */ /* 0x100fe20008010866 */
[--C-:B------:R-:W-:Y:S01]  /*6bc0*/  FFMA.FTZ R104, R153, UR4, -R102.reuse ;  /* 0x0000000499687c23 */ /* 0x100fe20008010866 */
[----:B------:R-:W-:Y:S01]  /*6bd0*/  FFMA.FTZ R105, R154, UR4, -R102 ;  /* 0x000000049a697c23 */ /* 0x000fe20008010866 */
        /* <DEDUP_REMOVED lines=9> */
[----:B------:R-:W-:Y:S03]  /*6c70*/  FMUL.FTZ R16, R85, R68 ;  /* 0x0000004455107220 */ /* 0x000fe60000410000 */
[----:B------:R-:W1:Y:S01]  /*6c80*/  MUFU.EX2 R99, R99 ;  /* 0x0000006300637308 */ /* 0x000e620000000800 */
[C---:B---3--:R-:W-:Y:S01]  /*6c90*/  FMUL.FTZ R6, R3.reuse, R82 ;  /* 0x0000005203067220 */ /* 0x048fe20000410000 */
[C---:B------:R-:W-:Y:S01]  /*6ca0*/  FMUL.FTZ R7, R3.reuse, R83 ;  /* 0x0000005303077220 */ /* 0x040fe20000410000 */
[C---:B------:R-:W-:Y:S01]  /*6cb0*/  FMUL.FTZ R10, R3.reuse, R78 ;  /* 0x0000004e030a7220 */ /* 0x040fe20000410000 */
[C---:B------:R-:W-:Y:S01]  /*6cc0*/  FMUL.FTZ R11, R3.reuse, R79 ;  /* 0x0000004f030b7220 */ /* 0x040fe20000410000 */
[C---:B------:R-:W-:Y:S01]  /*6cd0*/  FMUL.FTZ R26, R3.reuse, R62 ;  /* 0x0000003e031a7220 */ /* 0x040fe20000410000 */
[----:B------:R-:W-:Y:S01]  /*6ce0*/  FMUL.FTZ R27, R3, R63 ;  /* 0x0000003f031b7220 */ /* 0x000fe20000410000 */
[----:B------:R-:W-:Y:S03]  /*6cf0*/  FMUL.FTZ R17, R85, R69 ;  /* 0x0000004555117220 */ /* 0x000fe60000410000 */
[----:B------:R-:W-:Y:S01]  /*6d00*/  MUFU.EX2 R98, R98 ;  /* 0x0000006200627308 */ /* 0x000fe20000000800 */
[C---:B------:R-:W-:Y:S01]  /*6d10*/  FMUL.FTZ R18, R3.reuse, R70 ;  /* 0x0000004603127220 */ /* 0x040fe20000410000 */
[----:B------:R-:W-:Y:S01]  /*6d20*/  FMUL.FTZ R19, R3, R71 ;  /* 0x0000004703137220 */ /* 0x000fe20000410000 */
[----:B------:R-:W3:Y:S01]  /*6d30*/  LDSM.16.MT88.4 R60, [R108+0x7000] ;  /* 0x007000006c3c783b */ /* 0x000ee20000004200 */
[C---:B------:R-:W-:Y:S01]  /*6d40*/  FMUL.FTZ R32, R85.reuse, R52 ;  /* 0x0000003455207220 */ /* 0x040fe20000410000 */
[----:B------:R-:W-:Y:S01]  /*6d50*/  FMUL.FTZ R33, R85, R53 ;  /* 0x0000003555217220 */ /* 0x000fe20000410000 */
[C---:B------:R-:W-:Y:S01]  /*6d60*/  FMUL.FTZ R34, R3.reuse, R54 ;  /* 0x0000003603227220 */ /* 0x040fe20000410000 */
[----:B--2---:R-:W-:Y:S03]  /*6d70*/  FMUL.FTZ R35, R3, R55 ;  /* 0x0000003703237220 */ /* 0x004fe60000410000 */
[----:B------:R-:W2:Y:S01]  /*6d80*/  MUFU.EX2 R90, R90 ;  /* 0x0000005a005a7308 */ /* 0x000ea20000000800 */
[----:B-1----:R-:W-:Y:S01]  /*6d90*/  F2FP.BF16.F32.PACK_AB R80, R99, R100 ;  /* 0x000000646350723e */ /* 0x002fe200000010ff */
[C---:B------:R-:W-:Y:S01]  /*6da0*/  FMUL.FTZ R36, R85.reuse, R36 ;  /* 0x0000002455247220 */ /* 0x040fe20000410000 */
[----:B------:R-:W1:Y:S01]  /*6db0*/  LDSM.16.MT88.4 R52, [R110+0x8000] ;  /* 0x008000006e34783b */ /* 0x000e620000004200 */
        /* <DEDUP_REMOVED lines=12> */
[----:B------:R-:W4:Y:S01]  /*6e80*/  MUFU.EX2 R89, R89 ;  /* 0x0000005900597308 */ /* 0x000f220000000800 */
[----:B--2---:R-:W-:Y:S01]  /*6e90*/  F2FP.BF16.F32.PACK_AB R81, R90, R98 ;  /* 0x000000625a51723e */ /* 0x004fe200000010ff */
[C---:B------:R-:W-:Y:S01]  /*6ea0*/  FMUL.FTZ R48, R85.reuse, R48 ;  /* 0x0000003055307220 */ /* 0x040fe20000410000 */
[----:B------:R-:W-:Y:S01]  /*6eb0*/  FMUL.FTZ R49, R85, R49 ;  /* 0x0000003155317220 */ /* 0x000fe20000410000 */
[C---:B------:R-:W-:Y:S01]  /*6ec0*/  FMUL.FTZ R50, R3.reuse, R50 ;  /* 0x0000003203327220 */ /* 0x040fe20000410000 */
[----:B------:R-:W-:Y:S01]  /*6ed0*/  FMUL.FTZ R51, R3, R51 ;  /* 0x0000003303337220 */ /* 0x000fe20000410000 */
[----:B------:R-:W-:Y:S01]  /*6ee0*/  LDSM.16.MT88.4 R76, [R110+0x6c00] ;  /* 0x006c00006e4c783b */ /* 0x000fe20000004200 */
[----:B------:R-:W-:Y:S03]  /*6ef0*/  FFMA.FTZ R140, R85, R140, R100 ;  /* 0x0000008c558c7223 */ /* 0x000fe60000010064 */
[----:B------:R-:W-:Y:S01]  /*6f00*/  MUFU.EX2 R88, R88 ;  /* 0x0000005800587308 */ /* 0x000fe20000000800 */
[--C-:B------:R-:W-:Y:S01]  /*6f10*/  FFMA.FTZ R100, R143, UR4, -R97.reuse ;  /* 0x000000048f647c23 */ /* 0x100fe20008010861 */
[--C-:B------:R-:W-:Y:S01]  /*6f20*/  FFMA.FTZ R106, R139, UR4, -R97.reuse ;  /* 0x000000048b6a7c23 */ /* 0x100fe20008010861 */
[--C-:B------:R-:W-:Y:S01]  /*6f30*/  FFMA.FTZ R145, R145, UR4, -R102.reuse ;  /* 0x0000000491917c23 */ /* 0x100fe20008010866 */
[--C-:B------:R-:W-:Y:S01]  /*6f40*/  FFMA.FTZ R155, R155, UR4, -R102.reuse ;  /* 0x000000049b9b7c23 */ /* 0x100fe20008010866 */
[--C-:B------:R-:W-:Y:S01]  /*6f50*/  FFMA.FTZ R157, R157, UR4, -R102.reuse ;  /* 0x000000049d9d7c23 */ /* 0x100fe20008010866 */
[----:B------:R-:W-:Y:S01]  /*6f60*/  LDSM.16.MT88.4 R68, [R108+0x6c00] ;  /* 0x006c00006c44783b */ /* 0x000fe20000004200 */
[--C-:B------:R-:W-:Y:S03]  /*6f70*/  FFMA.FTZ R159, R159, UR4, -R102.reuse ;  /* 0x000000049f9f7c23 */ /* 0x100fe60008010866 */
[----:B------:R-:W2:Y:S01]  /*6f80*/  MUFU.EX2 R87, R87 ;  /* 0x0000005700577308 */ /* 0x000ea20000000800 */
[----:B----4-:R-:W-:Y:S01]  /*6f90*/  F2FP.BF16.F32.PACK_AB R82, R89, R92 ;  /* 0x0000005c5952723e */ /* 0x010fe200000010ff */
[----:B------:R-:W-:Y:S01]  /*6fa0*/  FFMA.FTZ R160, R160, UR4, -R102 ;  /* 0x00000004a0a07c23 */ /* 0x000fe20008010866 */
[--C-:B------:R-:W-:Y:S01]  /*6fb0*/  FFMA.FTZ R86, R86, UR4, -R97.reuse ;  /* 0x0000000456567c23 */ /* 0x100fe20008010861 */
[--C-:B------:R-:W-:Y:S01]  /*6fc0*/  FFMA.FTZ R142, R142, UR4, -R97.reuse ;  /* 0x000000048e8e7c23 */ /* 0x100fe20008010861 */
[----:B------:R-:W-:Y:S01]  /*6fd0*/  FFMA.FTZ R144, R144, UR4, -R97 ;  /* 0x0000000490907c23 */ /* 0x000fe20008010861 */
[----:B------:R-:W-:Y:S01]  /*6fe0*/  FFMA.FTZ R98, R3, R138, R98 ;  /* 0x0000008a03627223 */ /* 0x000fe20000010062 */
[----:B------:R-:W-:Y:S03]  /*6ff0*/  FADD.FTZ R99, R99, R140 ;  /* 0x0000008c63637221 */ /* 0x000fe60000010000 */
[----:B------:R-:W-:Y:S01]  /*7000*/  MUFU.EX2 R91, R91 ;  /* 0x0000005b005b7308 */ /* 0x000fe20000000800 */
[----:B------:R-:W-:Y:S04]  /*7010*/  FADD.FTZ R92, R92, R99 ;  /* 0x000000635c5c7221 */ /* 0x000fe80000010000 */
[----:B------:R-:W-:Y:S05]  /*7020*/  FADD.FTZ R89, R89, R92 ;  /* 0x0000005c59597221 */ /* 0x000fea0000010000 */
[----:B------:R-:W-:Y:S01]  /*7030*/  MUFU.EX2 R93, R93 ;  /* 0x0000005d005d7308 */ /* 0x000fe20000000800 */
[----:B--2---:R-:W-:Y:S07]  /*7040*/  F2FP.BF16.F32.PACK_AB R83, R87, R88 ;  /* 0x000000585753723e */ /* 0x004fee00000010ff */
[C---:B------:R-:W-:Y:S02]  /*7050*/  HMMA.16816.F32.BF16 R4, R80.reuse, R12, R4 ;  /* 0x0000000c5004723c */ /* 0x040fe40000041804 */
[----:B------:R-:W-:Y:S04]  /*7060*/  MUFU.EX2 R101, R101 ;  /* 0x0000006500657308 */ /* 0x000fe80000000800 */
[C---:B------:R-:W-:Y:S06]  /*7070*/  HMMA.16816.F32.BF16 R8, R80.reuse, R14, R8 ;  /* 0x0000000e5008723c */ /* 0x040fec0000041808 */
[----:B------:R-:W-:Y:S01]  /*7080*/  MUFU.EX2 R96, R96 ;  /* 0x0000006000607308 */ /* 0x000fe20000000800 */
[C---:B------:R-:W-:Y:S01]  /*7090*/  FMUL.FTZ R12, R85.reuse, R72 ;  /* 0x00000048550c7220 */ /* 0x040fe20000410000 */
[----:B------:R-:W-:Y:S03]  /*70a0*/  FMUL.FTZ R13, R85, R73 ;  /* 0x00000049550d7220 */ /* 0x000fe60000410000 */
[C---:B------:R-:W-:Y:S01]  /*70b0*/  FMUL.FTZ R14, R3.reuse, R74 ;  /* 0x0000004a030e7220 */ /* 0x040fe20000410000 */
[----:B------:R-:W-:Y:S04]  /*70c0*/  FMUL.FTZ R15, R3, R75 ;  /* 0x0000004b030f7220 */ /* 0x000fe80000410000 */
[----:B------:R-:W-:Y:S03]  /*70d0*/  MUFU.EX2 R103, R103 ;  /* 0x0000006700677308 */ /* 0x000fe60000000800 */
[C---:B------:R-:W-:Y:S07]  /*70e0*/  HMMA.16816.F32.BF16 R12, R80.reuse, R20, R12 ;  /* 0x00000014500c723c */ /* 0x040fee000004180c */
[----:B------:R-:W-:Y:S01]  /*70f0*/  MUFU.EX2 R100, R100 ;  /* 0x0000006400647308 */ /* 0x000fe20000000800 */
[C---:B------:R-:W-:Y:S03]  /*7100*/  HMMA.16816.F32.BF16 R16, R80.reuse, R22, R16 ;  /* 0x000000165010723c */ /* 0x040fe60000041810 */
[C---:B------:R-:W-:Y:S01]  /*7110*/  FMUL.FTZ R20, R85.reuse, R64 ;  /* 0x0000004055147220 */ /* 0x040fe20000410000 */
[----:B------:R-:W-:Y:S03]  /*7120*/  FMUL.FTZ R21, R85, R65 ;  /* 0x0000004155157220 */ /* 0x000fe60000410000 */
[C---:B------:R-:W-:Y:S01]  /*7130*/  FMUL.FTZ R22, R3.reuse, R66 ;  /* 0x0000004203167220 */ /* 0x040fe20000410000 */
[----:B------:R-:W-:Y:S01]  /*7140*/  FMUL.FTZ R23, R3, R67 ;  /* 0x0000004303177220 */ /* 0x000fe20000410000 */
[----:B------:R-:W-:Y:S02]  /*7150*/  MUFU.EX2 R104, R104 ;  /* 0x0000006800687308 */ /* 0x000fe40000000800 */
[--C-:B------:R-:W-:Y:S01]  /*7160*/  FFMA.FTZ R66, R152, UR4, -R102.reuse ;  /* 0x0000000498427c23 */ /* 0x100fe20008010866 */
[----:B------:R-:W-:Y:S01]  /*7170*/  FFMA.FTZ R65, R156, UR4, -R102 ;  /* 0x000000049c417c23 */ /* 0x000fe20008010866 */
[--C-:B------:R-:W-:Y:S01]  /*7180*/  FFMA.FTZ R64, R150, UR4, -R97.reuse ;  /* 0x0000000496407c23 */ /* 0x100fe20008010861 */
[----:B------:R-:W-:Y:S01]  /*7190*/  FFMA.FTZ R97, R84, UR4, -R97 ;  /* 0x0000000454617c23 */ /* 0x000fe20008010861 */
[C---:B------:R-:W-:Y:S04]  /*71a0*/  HMMA.16816.F32.BF16 R20, R80.reuse, R28, R20 ;  /* 0x0000001c5014723c */ /* 0x040fe80000041814 */
[----:B------:R-:W-:Y:S01]  /*71b0*/  MUFU.EX2 R102, R145 ;  /* 0x0000009100667308 */ /* 0x000fe20000000800 */
[----:B------:R-:W-:Y:S01]  /*71c0*/  FADD.FTZ R67, R90, R98 ;  /* 0x000000625a437221 */ /* 0x000fe20000010000 */
[C---:B------:R-:W-:Y:S08]  /*71d0*/  HMMA.16816.F32.BF16 R24, R80.reuse, R30, R24 ;  /* 0x0000001e5018723c */ /* 0x040ff00000041818 */
[----:B------:R-:W2:Y:S03]  /*71e0*/  MUFU.EX2 R66, R66 ;  /* 0x0000004200427308 */ /* 0x000ea60000000800 */
[C---:B------:R-:W-:Y:S01]  /*71f0*/  FMUL.FTZ R28, R85.reuse, R56 ;  /* 0x00000038551c7220 */ /* 0x040fe20000410000 */
[----:B------:R-:W-:Y:S01]  /*7200*/  FMUL.FTZ R29, R85, R57 ;  /* 0x00000039551d7220 */ /* 0x000fe20000410000 */
[C---:B------:R-:W-:Y:S01]  /*7210*/  FMUL.FTZ R30, R3.reuse, R58 ;  /* 0x0000003a031e7220 */ /* 0x040fe20000410000 */
[----:B------:R-:W-:Y:S02]  /*7220*/  FMUL.FTZ R31, R3, R59 ;  /* 0x0000003b031f7220 */ /* 0x000fe40000410000 */
[----:B------:R-:W-:Y:S01]  /*7230*/  LDSM.16.MT88.4 R56, [R110+0x6400] ;  /* 0x006400006e38783b */ /* 0x000fe20000004200 */
[----:B------:R-:W-:Y:S01]  /*7240*/  FADD.FTZ R88, R88, R67 ;  /* 0x0000004358587221 */ /* 0x000fe20000010000 */
[----:B------:R-:W-:Y:S03]  /*7250*/  MUFU.EX2 R105, R105 ;  /* 0x0000006900697308 */ /* 0x000fe60000000800 */
[C---:B---3--:R-:W-:Y:S03]  /*7260*/  HMMA.16816.F32.BF16 R28, R80.reuse, R60, R28 ;  /* 0x0000003c501c723c */ /* 0x048fe6000004181c */
[----:B------:R-:W-:Y:S04]  /*7270*/  FADD.FTZ R87, R87, R88 ;  /* 0x0000005857577221 */ /* 0x000fe80000010000 */
[----:B------:R-:W-:Y:S01]  /*7280*/  MUFU.EX2 R107, R107 ;  /* 0x0000006b006b7308 */ /* 0x000fe20000000800 */
[C---:B------:R-:W-:Y:S01]  /*7290*/  HMMA.16816.F32.BF16 R32, R80.reuse, R62, R32 ;  /* 0x0000003e5020723c */ /* 0x040fe20000041820 */
[----:B------:R-:W-:Y:S02]  /*72a0*/  LDSM.16.MT88.4 R60, [R108+0x6800] ;  /* 0x006800006c3c783b */ /* 0x000fe40000004200 */
[----:B--2---:R-:W-:Y:S03]  /*72b0*/  FADD.FTZ R92, R66, R89 ;  /* 0x00000059425c7221 */ /* 0x004fe60000010000 */
[C---:B-1----:R-:W-:Y:S03]  /*72c0*/  HMMA.16816.F32.BF16 R36, R80.reuse, R52, R36 ;  /* 0x000000345024723c */ /* 0x042fe60000041824 */
[----:B------:R-:W-:Y:S03]  /*72d0*/  MUFU.EX2 R106, R106 ;  /* 0x0000006a006a7308 */ /* 0x000fe60000000800 */
[C---:B------:R-:W-:Y:S01]  /*72e0*/  HMMA.16816.F32.BF16 R40, R80.reuse, R54, R40 ;  /* 0x000000365028723c */ /* 0x040fe20000041828 */
[----:B------:R-:W1:Y:S06]  /*72f0*/  LDSM.16.MT88.4 R52, [R108+0x8000] ;  /* 0x008000006c34783b */ /* 0x000e6c0000004200 */
[----:B------:R-:W2:Y:S10]  /*7300*/  MUFU.EX2 R65, R65 ;  /* 0x0000004100417308 */ /* 0x000eb40000000800 */
[----:B------:R-:W3:Y:S10]  /*7310*/  MUFU.EX2 R64, R64 ;  /* 0x0000004000407308 */ /* 0x000ef40000000800 */
[----:B------:R-:W-:Y:S01]  /*7320*/  MUFU.EX2 R95, R95 ;  /* 0x0000005f005f7308 */ /* 0x000fe20000000800 */
[----:B--2---:R-:W-:Y:S09]  /*7330*/  FADD.FTZ R92, R65, R92 ;  /* 0x0000005c415c7221 */ /* 0x004ff20000010000 */
[----:B------:R-:W2:Y:S01]  /*7340*/  MUFU.EX2 R94, R94 ;  /* 0x0000005e005e7308 */ /* 0x000ea20000000800 */
[----:B---3--:R-:W-:Y:S04]  /*7350*/  FADD.FTZ R88, R64, R87 ;  /* 0x0000005740587221 */ /* 0x008fe80000010000 */
[----:B------:R-:W-:Y:S05]  /*7360*/  FADD.FTZ R88, R91, R88 ;  /* 0x000000585b587221 */ /* 0x000fea0000010000 */
[----:B------:R-:W-:Y:S01]  /*7370*/  MUFU.EX2 R140, R155 ;  /* 0x0000009b008c7308 */ /* 0x000fe20000000800 */
[C---:B-1----:R-:W-:Y:S09]  /*7380*/  HMMA.16816.F32.BF16 R44, R80.reuse, R52, R44 ;  /* 0x00000034502c723c */ /* 0x042ff2000004182c */
[----:B------:R-:W1:Y:S01]  /*7390*/  MUFU.EX2 R157, R157 ;  /* 0x0000009d009d7308 */ /* 0x000e620000000800 */
[----:B------:R-:W-:Y:S09]  /*73a0*/  HMMA.16816.F32.BF16 R48, R80, R54, R48 ;  /* 0x000000365030723c */ /* 0x000ff20000041830 */
[----:B------:R-:W-:Y:S02]  /*73b0*/  MUFU.EX2 R138, R142 ;  /* 0x0000008e008a7308 */ /* 0x000fe40000000800 */
[----:B------:R-:W-:Y:S02]  /*73c0*/  F2FP.BF16.F32.PACK_AB R52, R65, R66 ;  /* 0x000000424134723e */ /* 0x000fe400000010ff */
[----:B------:R-:W-:Y:S02]  /*73d0*/  F2FP.BF16.F32.PACK_AB R53, R91, R64 ;  /* 0x000000405b35723e */ /* 0x000fe400000010ff */
[----:B------:R-:W-:Y:S04]  /*73e0*/  F2FP.BF16.F32.PACK_AB R54, R96, R93 ;  /* 0x0000005d6036723e */ /* 0x000fe800000010ff */
[----:B------:R-:W3:Y:S01]  /*73f0*/  MUFU.EX2 R3, R144 ;  /* 0x0000009000037308 */ /* 0x000ee20000000800 */
[----:B--2---:R-:W-:Y:S01]  /*7400*/  F2FP.BF16.F32.PACK_AB R55, R94, R95 ;  /* 0x0000005f5e37723e */ /* 0x004fe200000010ff */
[----:B------:R-:W-:Y:S01]  /*7410*/  FADD.FTZ R93, R93, R92 ;  /* 0x0000005c5d5d7221 */ /* 0x000fe20000010000 */
[----:B-1----:R-:W-:Y:S01]  /*7420*/  F2FP.BF16.F32.PACK_AB R84, R157, R140 ;  /* 0x0000008c9d54723e */ /* 0x002fe200000010ff */
[----:B------:R-:W-:Y:S02]  /*7430*/  FADD.FTZ R95, R95, R88 ;  /* 0x000000585f5f7221 */ /* 0x000fe40000010000 */
[----:B------:R-:W-:Y:S02]  /*7440*/  FADD.FTZ R93, R96, R93 ;  /* 0x0000005d605d7221 */ /* 0x000fe40000010000 */
[C---:B------:R-:W-:Y:S02]  /*7450*/  HMMA.16816.F32.BF16 R4, R52.reuse, R56, R4 ;  /* 0x000000383404723c */ /* 0x040fe40000041804 */
[----:B------:R-:W-:Y:S03]  /*7460*/  MUFU.EX2 R159, R159 ;  /* 0x0000009f009f7308 */ /* 0x000fe60000000800 */
[----:B------:R-:W-:Y:S01]  /*7470*/  FADD.FTZ R94, R94, R95 ;  /* 0x0000005f5e5e7221 */ /* 0x000fe20000010000 */
[C---:B------:R-:W-:Y:S01]  /*7480*/  HMMA.16816.F32.BF16 R8, R52.reuse, R58, R8 ;  /* 0x0000003a3408723c */ /* 0x040fe20000041808 */
[----:B------:R-:W1:Y:S05]  /*7490*/  LDSM.16.MT88.4 R56, [R108+0x6400] ;  /* 0x006400006c38783b */ /* 0x000e6a0000004200 */
[----:B------:R-:W2:Y:S01]  /*74a0*/  MUFU.EX2 R160, R160 ;  /* 0x000000a000a07308 */ /* 0x000ea20000000800 */
[----:B---3--:R-:W-:Y:S09]  /*74b0*/  F2FP.BF16.F32.PACK_AB R85, R3, R138 ;  /* 0x0000008a0355723e */ /* 0x008ff200000010ff */
[----:B------:R2:W-:Y:S10]  /*74c0*/  MUFU.EX2 R90, R86 ;  /* 0x00000056005a7308 */ /* 0x0005f40000000800 */
[----:B------:R-:W3:Y:S01]  /*74d0*/  MUFU.EX2 R97, R97 ;  /* 0x0000006100617308 */ /* 0x000ee20000000800 */
        /* <DEDUP_REMOVED lines=17> */
[----:B------:R-:W-:Y:S01]  /*75f0*/  F2FP.BF16.F32.PACK_AB R52, R101, R102 ;  /* 0x000000666534723e */ /* 0x000fe200000010ff */
[----:B------:R-:W-:Y:S03]  /*7600*/  FADD.FTZ R102, R102, R93 ;  /* 0x0000005d66667221 */ /* 0x000fe60000010000 */
[----:B------:R-:W-:Y:S01]  /*7610*/  F2FP.BF16.F32.PACK_AB R53, R100, R103 ;  /* 0x000000676435723e */ /* 0x000fe200000010ff */
[----:B------:R-:W-:Y:S01]  /*7620*/  FADD.FTZ R103, R103, R94 ;  /* 0x0000005e67677221 */ /* 0x000fe20000010000 */
[----:B------:R-:W-:Y:S01]  /*7630*/  F2FP.BF16.F32.PACK_AB R54, R105, R104 ;  /* 0x000000686936723e */ /* 0x000fe200000010ff */
[----:B------:R-:W-:Y:S01]  /*7640*/  FADD.FTZ R101, R101, R102 ;  /* 0x0000006665657221 */ /* 0x000fe20000010000 */
[----:B------:R-:W-:Y:S01]  /*7650*/  F2FP.BF16.F32.PACK_AB R55, R106, R107 ;  /* 0x0000006b6a37723e */ /* 0x000fe200000010ff */
[----:B------:R-:W-:Y:S02]  /*7660*/  FADD.FTZ R100, R100, R103 ;  /* 0x0000006764647221 */ /* 0x000fe40000010000 */
        /* <DEDUP_REMOVED lines=9> */
[----:B------:R-:W-:Y:S01]  /*7700*/  FADD.FTZ R90, R90, R3 ;  /* 0x000000035a5a7221 */ /* 0x000fe20000010000 */
[----:B------:R-:W-:Y:S01]  /*7710*/  MOV R3, R0 ;  /* 0x0000000000037202 */ /* 0x000fe20000000f00 */
[----:B------:R-:W-:Y:S02]  /*7720*/  FADD.FTZ R140, R160, R159 ;  /* 0x0000009fa08c7221 */ /* 0x000fe40000010000 */
        /* <DEDUP_REMOVED lines=14> */
[C---:B------:R-:W-:Y:S06]  /*7810*/  HMMA.16816.F32.BF16 R40, R52.reuse, R58, R40 ;  /* 0x0000003a3428723c */ /* 0x040fec0000041828 */
[C---:B--2---:R-:W-:Y:S06]  /*7820*/  HMMA.16816.F32.BF16 R44, R52.reuse, R60, R44 ;  /* 0x0000003c342c723c */ /* 0x044fec000004182c */
[----:B------:R-:W-:Y:S01]  /*7830*/  HMMA.16816.F32.BF16 R48, R52, R62, R48 ;  /* 0x0000003e3430723c */ /* 0x000fe20000041830 */
[----:B------:R-:W1:Y:S05]  /*7840*/  LDSM.16.MT88.4 R60, [R110+0x7c00] ;  /* 0x007c00006e3c783b */ /* 0x000e6a0000004200 */
[C---:B------:R-:W-:Y:S03]  /*7850*/  HMMA.16816.F32.BF16 R80, R84.reuse, R76, R4 ;  /* 0x0000004c5450723c */ /* 0x040fe60000041804 */
[----:B------:R-:W2:Y:S03]  /*7860*/  LDSM.16.MT88.4 R52, [R108+0x7c00] ;  /* 0x007c00006c34783b */ /* 0x000ea60000004200 */
[C---:B------:R-:W-:Y:S05]  /*7870*/  HMMA.16816.F32.BF16 R76, R84.reuse, R78, R8 ;  /* 0x0000004e544c723c */ /* 0x040fea0000041808 */
[----:B------:R-:W3:Y:S01]  /*7880*/  LDSM.16.MT88.4 R4, [R110+0x8c00] ;  /* 0x008c00006e04783b */ /* 0x000ee20000004200 */
[C---:B------:R-:W-:Y:S06]  /*7890*/  HMMA.16816.F32.BF16 R72, R84.reuse, R68, R12 ;  /* 0x000000445448723c */ /* 0x040fec000004180c */
[C---:B------:R-:W-:Y:S01]  /*78a0*/  HMMA.16816.F32.BF16 R68, R84.reuse, R70, R16 ;  /* 0x000000465444723c */ /* 0x040fe20000041810 */
[----:B------:R-:W4:Y:S05]  /*78b0*/  LDSM.16.MT88.4 R8, [R108+0x8c00] ;  /* 0x008c00006c08783b */ /* 0x000f2a0000004200 */
[C---:B-1----:R-:W-:Y:S06]  /*78c0*/  HMMA.16816.F32.BF16 R64, R84.reuse, R60, R20 ;  /* 0x0000003c5440723c */ /* 0x042fec0000041814 */
[C---:B------:R-:W-:Y:S06]  /*78d0*/  HMMA.16816.F32.BF16 R60, R84.reuse, R62, R24 ;  /* 0x0000003e543c723c */ /* 0x040fec0000041818 */
[C---:B--2---:R-:W-:Y:S06]  /*78e0*/  HMMA.16816.F32.BF16 R56, R84.reuse, R52, R28 ;  /* 0x000000345438723c */ /* 0x044fec000004181c */
[C---:B------:R-:W-:Y:S06]  /*78f0*/  HMMA.16816.F32.BF16 R52, R84.reuse, R54, R32 ;  /* 0x000000365434723c */ /* 0x040fec0000041820 */
[C---:B---3--:R-:W-:Y:S06]  /*7900*/  HMMA.16816.F32.BF16 R36, R84.reuse, R4, R36 ;  /* 0x000000045424723c */ /* 0x048fec0000041824 */
[C---:B------:R-:W-:Y:S06]  /*7910*/  HMMA.16816.F32.BF16 R40, R84.reuse, R6, R40 ;  /* 0x000000065428723c */ /* 0x040fec0000041828 */
[C---:B----4-:R-:W-:Y:S06]  /*7920*/  HMMA.16816.F32.BF16 R44, R84.reuse, R8, R44 ;  /* 0x00000008542c723c */ /* 0x050fec000004182c */
[----:B------:R-:W-:Y:S07]  /*7930*/  HMMA.16816.F32.BF16 R48, R84, R10, R48 ;  /* 0x0000000a5430723c */ /* 0x000fee0000041830 */
[----:B------:R-:W-:Y:S01]  /*7940*/  MOV R85, R2 ;  /* 0x0000000200557202 */ /* 0x000fe20000000f00 */
[----:B------:R-:W-:Y:S05]  /*7950*/  @!UPT UIADD3 URZ, URZ, URZ, URZ ;  /* 0x0000003f3f3ff290 */ /* 0x000fea000fffe03f */
[----:B------:R-:W-:Y:S11]  /*7960*/  @P0 BRA `(.L_x_911) ;  /* 0xffffffe000dc0947 */ /* 0x000ff6000383ffff */
.L_x_910:
[----:B------:R-:W1:Y:S01]  /*7970*/  SHFL.BFLY PT, R3, R140, 0x2, 0x1f ;  /* 0x0c401f008c037f89 */ /* 0x000e6200000e0000 */
[----:B------:R-:W-:Y:S01]  /*7980*/  ISETP.NE.AND P0, PT, R117, -0x1, PT ;  /* 0xffffffff7500780c */ /* 0x000fe20003f05270 */
[----:B------:R-:W2:Y:S01]  /*7990*/  S2UR UR4, SR_CgaCtaId ;  /* 0x00000000000479c3 */ /* 0x000ea20000008800 */
[----:B------:R-:W-:Y:S01]  /*79a0*/  MOV R9, 0x3f800000 ;  /* 0x3f80000000097802 */ /* 0x000fe20000000f00 */
[----:B------:R-:W3:Y:S01]  /*79b0*/  SHFL.BFLY PT, R11, R138, 0x2, 0x1f ;  /* 0x0c401f008a0b7f89 */ /* 0x000ee200000e0000 */
[----:B------:R-:W-:Y:S01]  /*79c0*/  UMOV UR5, 0x400 ;  /* 0x0000040000057882 */ /* 0x000fe20000000000 */
[----:B-1----:R-:W-:Y:S02]  /*79d0*/  FADD.FTZ R8, R3, R140 ;  /* 0x0000008c03087221 */ /* 0x002fe40000010000 */
[----:B------:R-:W1:Y:S01]  /*79e0*/  S2R R3, SR_TID.X ;  /* 0x0000000000037919 */ /* 0x000e620000002100 */
[----:B--2---:R-:W-:Y:S01]  /*79f0*/  ULEA UR4, UR4, UR5, 0x18 ;  /* 0x0000000504047291 */ /* 0x004fe2000f8ec03f */
[----:B---3--:R-:W-:Y:S01]  /*7a00*/  FADD.FTZ R11, R11, R138 ;  /* 0x0000008a0b0b7221 */ /* 0x008fe20000010000 */
[----:B------:R-:W2:Y:S04]  /*7a10*/  SHFL.BFLY PT, R7, R8, 0x1, 0x1f ;  /* 0x0c201f0008077f89 */ /* 0x000ea800000e0000 */
[----:B------:R-:W3:Y:S01]  /*7a20*/  SHFL.BFLY PT, R6, R11, 0x1, 0x1f ;  /* 0x0c201f000b067f89 */ /* 0x000ee200000e0000 */
[----:B--2---:R-:W-:Y:S01]  /*7a30*/  FADD.FTZ R7, R8, R7 ;  /* 0x0000000708077221 */ /* 0x004fe20000010000 */
[----:B-1----:R-:W-:Y:S01]  /*7a40*/  SHF.R.S32.HI R4, RZ, 0x1f, R3 ;  /* 0x0000001fff047819 */ /* 0x002fe20000011403 */
[----:B---3--:R-:W-:-:S03]  /*7a50*/  FADD.FTZ R6, R11, R6 ;  /* 0x000000060b067221 */ /* 0x008fc60000010000 */
[----:B------:R-:W-:Y:S02]  /*7a60*/  FSETP.NE.FTZ.AND P5, PT, R7, RZ, PT ;  /* 0x000000ff0700720b */ /* 0x000fe40003fb5000 */
[-C--:B------:R-:W-:Y:S02]  /*7a70*/  LEA.HI R5, R4, R3.reuse, RZ, 0x2 ;  /* 0x0000000304057211 */ /* 0x080fe400078f10ff */
[----:B------:R-:W-:Y:S02]  /*7a80*/  FSETP.NE.FTZ.AND P4, PT, R6, RZ, PT ;  /* 0x000000ff0600720b */ /* 0x000fe40003f95000 */
[----:B------:R-:W-:Y:S02]  /*7a90*/  LOP3.LUT R10, R5, 0xfffffffc, RZ, 0xc0, !PT ;  /* 0xfffffffc050a7812 */ /* 0x000fe400078ec0ff */
[----:B------:R-:W-:Y:S02]  /*7aa0*/  SHF.R.S32.HI R5, RZ, 0x2, R5 ;  /* 0x00000002ff057819 */ /* 0x000fe40000011405 */
[----:B------:R-:W-:-:S02]  /*7ab0*/  IADD3 R11, -R10, R3, RZ ;  /* 0x000000030a0b7210 */ /* 0x000fc40007ffe1ff */
[----:B------:R-:W-:Y:S01]  /*7ac0*/  MOV R10, 0x3f800000 ;  /* 0x3f800000000a7802 */ /* 0x000fe20000000f00 */
[----:B------:R-:W1:Y:S01]  /*7ad0*/  @P5 MUFU.RCP R9, R7 ;  /* 0x0000000700095308 */ /* 0x000e620000001000 */
[----:B------:R-:W-:Y:S02]  /*7ae0*/  SHF.R.S32.HI R12, RZ, 0x1f, R5 ;  /* 0x0000001fff0c7819 */ /* 0x000fe40000011405 */
[----:B------:R-:W-:Y:S02]  /*7af0*/  LEA.HI R4, R4, R3, RZ, 0x5 ;  /* 0x0000000304047211 */ /* 0x000fe400078f28ff */
[----:B------:R-:W-:Y:S02]  /*7b00*/  LEA.HI R12, R12, R5, RZ, 0x3 ;  /* 0x000000050c0c7211 */ /* 0x000fe400078f18ff */
[----:B------:R-:W-:Y:S01]  /*7b10*/  SHF.R.S32.HI R8, RZ, 0x5, R4 ;  /* 0x00000005ff087819 */ /* 0x000fe20000011404 */
[----:B------:R-:W2:Y:S01]  /*7b20*/  @P4 MUFU.RCP R10, R6 ;  /* 0x00000006000a4308 */ /* 0x000ea20000001000 */
[----:B------:R-:W-:-:S02]  /*7b30*/  LOP3.LUT R14, R12, 0xfffffff8, RZ, 0xc0, !PT ;  /* 0xfffffff80c0e7812 */ /* 0x000fc400078ec0ff */
[----:B------:R-:W3:Y:S01]  /*7b40*/  @P0 LDC.64 R12, c[0x0][0x298] ;  /* 0x0000a600ff0c0b82 */ /* 0x000ee20000000a00 */
[----:B------:R-:W-:Y:S02]  /*7b50*/  LEA R8, R8, R11, 0x8 ;  /* 0x0000000b08087211 */ /* 0x000fe400078e40ff */
[----:B------:R-:W-:Y:S01]  /*7b60*/  IADD3 R5, R5, -R14, RZ ;  /* 0x8000000e05057210 */ /* 0x000fe20007ffe0ff */
[----:B-1----:R-:W-:-:S03]  /*7b70*/  FMUL.FTZ R80, R9, R80 ;  /* 0x0000005009507220 */ /* 0x002fc60000410000 */
[----:B------:R-:W-:Y:S01]  /*7b80*/  LEA.HI R11, R5, R5, RZ, 0x1 ;  /* 0x00000005050b7211 */ /* 0x000fe200078f08ff */
[C---:B------:R-:W-:Y:S01]  /*7b90*/  FMUL.FTZ R81, R9.reuse, R81 ;  /* 0x0000005109517220 */ /* 0x040fe20000410000 */
[C---:B------:R-:W-:Y:S01]  /*7ba0*/  FMUL.FTZ R76, R9.reuse, R76 ;  /* 0x0000004c094c7220 */ /* 0x040fe20000410000 */
[C---:B------:R-:W-:Y:S01]  /*7bb0*/  FMUL.FTZ R77, R9.reuse, R77 ;  /* 0x0000004d094d7220 */ /* 0x040fe20000410000 */
[----:B------:R-:W-:Y:S01]  /*7bc0*/  SHF.R.S32.HI R14, RZ, 0x1, R11 ;  /* 0x00000001ff0e7819 */ /* 0x000fe2000001140b */
[C---:B------:R-:W-:Y:S01]  /*7bd0*/  FMUL.FTZ R72, R9.reuse, R72 ;  /* 0x0000004809487220 */ /* 0x040fe20000410000 */
[----:B------:R-:W-:Y:S01]  /*7be0*/  FMUL.FTZ R73, R9, R73 ;  /* 0x0000004909497220 */ /* 0x000fe20000410000 */
        /* <DEDUP_REMOVED lines=25> */
[C---:B------:R-:W-:Y:S01]  /*7d80*/  FMUL.FTZ R68, R9.reuse, R68 ;  /* 0x0000004409447220 */ /* 0x040fe20000410000 */
        /* <DEDUP_REMOVED lines=9> */
[----:B---3--:R-:W-:-:S04]  /*7e20*/  @P0 IMAD.WIDE.U32 R10, R117, R12, RZ ;  /* 0x0000000c750a0225 */ /* 0x008fc800078e00ff */
[C---:B------:R-:W-:Y:S01]  /*7e30*/  FMUL.FTZ R61, R9.reuse, R61 ;  /* 0x0000003d093d7220 */ /* 0x040fe20000410000 */
[----:B------:R-:W-:Y:S01]  /*7e40*/  FMUL.FTZ R56, R9, R56 ;  /* 0x0000003809387220 */ /* 0x000fe20000410000 */
[----:B------:R-:W-:Y:S01]  /*7e50*/  LEA R5, R5, R8, 0x1 ;  /* 0x0000000805057211 */ /* 0x000fe200078e08ff */
[----:B------:R-:W-:Y:S02]  /*7e60*/  @P0 IMAD R11, R117, R13, R11 ;  /* 0x0000000d750b0224 */ /* 0x000fe400078e020b */
[C---:B------:R-:W-:Y:S01]  /*7e70*/  FMUL.FTZ R57, R9.reuse, R57 ;  /* 0x0000003909397220 */ /* 0x040fe20000410000 */
        /* <DEDUP_REMOVED lines=28> */
.L_x_914:
        /* <DEDUP_REMOVED lines=23> */
.L_x_915:
[----:B------:R-:W-:Y:S01]  /*81b0*/  ISETP.NE.U32.AND P3, PT, R12, 0x1, PT ;  /* 0x000000010c00780c */ /* 0x000fe20003f65070 */
[----:B------:R-:W-:Y:S01]  /*81c0*/  IMAD.MOV.U32 R5, RZ, RZ, 0x20 ;  /* 0x00000020ff057424 */ /* 0x000fe200078e00ff */
[----:B------:R-:W-:Y:S01]  /*81d0*/  ISETP.NE.AND P0, PT, RZ, UR4, PT ;  /* 0x00000004ff007c0c */ /* 0x000fe2000bf05270 */
[----:B------:R-:W-:Y:S01]  /*81e0*/  VIADD R15, R13, 0xfffffff0 ;  /* 0xfffffff00d0f7836 */ /* 0x000fe20000000000 */
[----:B------:R-:W-:Y:S01]  /*81f0*/  LOP3.LUT P2, RZ, R14, 0x2, RZ, 0xc0, !PT ;  /* 0x000000020eff7812 */ /* 0x000fe2000784c0ff */
[----:B------:R-:W-:Y:S01]  /*8200*/  STS [R13], R80 ;  /* 0x000000500d007388 */ /* 0x000fe20000000800 */
[----:B------:R-:W-:Y:S01]  /*8210*/  F2FP.BF16.F32.PACK_AB R36, R37, R36 ;  /* 0x000000242524723e */ /* 0x000fe200000010ff */
[----:B------:R-:W-:Y:S01]  /*8220*/  @P4 MUFU.LG2 R6, R6 ;  /* 0x0000000600064308 */ /* 0x000fe20000000c00 */
[----:B------:R-:W-:Y:S01]  /*8230*/  SEL R8, R5, 0xffffffe0, !P2 ;  /* 0xffffffe005087807 */ /* 0x000fe20005000000 */
[----:B------:R-:W-:Y:S01]  /*8240*/  STS [R13+0x200], R82 ;  /* 0x000200520d007388 */ /* 0x000fe20000000800 */
[----:B------:R-:W-:Y:S01]  /*8250*/  F2FP.BF16.F32.PACK_AB R38, R39, R38 ;  /* 0x000000262726723e */ /* 0x000fe200000010ff */
[----:B------:R-:W1:Y:S01]  /*8260*/  @P5 LDC R37, c[0x0][0x2e8] ;  /* 0x0000ba00ff255b82 */ /* 0x000e620000000800 */
[----:B------:R-:W-:Y:S01]  /*8270*/  F2FP.BF16.F32.PACK_AB R40, R41, R40 ;  /* 0x000000282928723e */ /* 0x000fe200000010ff */
[----:B------:R-:W-:Y:S01]  /*8280*/  @P3 VIADD R15, R13, 0x10 ;  /* 0x000000100d0f3836 */ /* 0x000fe20000000000 */
[----:B------:R-:W-:Y:S01]  /*8290*/  F2FP.BF16.F32.PACK_AB R42, R43, R42 ;  /* 0x0000002a2b2a723e */ /* 0x000fe200000010ff */
[----:B------:R-:W-:Y:S01]  /*82a0*/  IMAD.IADD R19, R13, 0x1, R8 ;  /* 0x000000010d137824 */ /* 0x000fe200078e0208 */
[----:B------:R-:W-:Y:S01]  /*82b0*/  F2FP.BF16.F32.PACK_AB R44, R45, R44 ;  /* 0x0000002c2d2c723e */ /* 0x000fe200000010ff */
[----:B------:R-:W-:Y:S01]  /*82c0*/  IMAD.IADD R29, R8, 0x1, R15 ;  /* 0x00000001081d7824 */ /* 0x000fe200078e020f */
[----:B------:R-:W-:Y:S01]  /*82d0*/  STS [R15], R76 ;  /* 0x0000004c0f007388 */ /* 0x000fe20000000800 */
[----:B------:R-:W2:Y:S01]  /*82e0*/  @!P0 LDC R5, c[0x0][0x2c4] ;  /* 0x0000b100ff058b82 */ /* 0x000ea20000000800 */
[----:B------:R-:W-:Y:S01]  /*82f0*/  F2FP.BF16.F32.PACK_AB R46, R47, R46 ;  /* 0x0000002e2f2e723e */ /* 0x000fe200000010ff */
[----:B------:R-:W-:Y:S01]  /*8300*/  @P0 IMAD.MOV.U32 R35, RZ, RZ, 0x1 ;  /* 0x00000001ff230424 */ /* 0x000fe200078e00ff */
[----:B------:R-:W-:Y:S01]  /*8310*/  STS [R15+0x200], R78 ;  /* 0x0002004e0f007388 */ /* 0x000fe20000000800 */
[----:B------:R-:W-:Y:S01]  /*8320*/  F2FP.BF16.F32.PACK_AB R48, R9, R48 ;  /* 0x000000300930723e */ /* 0x000fe200000010ff */
[----:B------:R-:W3:Y:S01]  /*8330*/  @P5 MUFU.LG2 R7, R7 ;  /* 0x0000000700075308 */ /* 0x000ee20000000c00 */
[----:B------:R-:W-:Y:S01]  /*8340*/  F2FP.BF16.F32.PACK_AB R50, R51, R50 ;  /* 0x000000323332723e */ /* 0x000fe200000010ff */
[----:B------:R-:W-:Y:S01]  /*8350*/  STS [R19], R72 ;  /* 0x0000004813007388 */ /* 0x000fe20000000800 */
[----:B------:R-:W-:Y:S01]  /*8360*/  PLOP3.LUT P2, PT, PT, PT, PT, 0x8, 0x0 ;  /* 0x000000000000781c */ /* 0x000fe20003f4e170 */
[----:B------:R-:W4:Y:S01]  /*8370*/  @!P0 LDC R28, c[0x0][0x270] ;  /* 0x00009c00ff1c8b82 */ /* 0x000f220000000800 */
[----:B------:R-:W-:Y:S01]  /*8380*/  @!P0 PLOP3.LUT P2, PT, P1, PT, PT, 0x80, 0x0 ;  /* 0x000000000000881c */ /* 0x000fe20000f4f070 */
[----:B------:R-:W-:Y:S01]  /*8390*/  STS [R19+0x200], R74 ;  /* 0x0002004a13007388 */ /* 0x000fe20000000800 */
[----:B------:R-:W-:Y:S01]  /*83a0*/  LOP3.LUT R4, R4, 0xffffffe0, RZ, 0xc0, !PT ;  /* 0xffffffe004047812 */ /* 0x000fe200078ec0ff */
[----:B------:R-:W-:Y:S01]  /*83b0*/  BSSY B0, `(.L_x_916) ;  /* 0x000004a000007945 */ /* 0x000fe20003800000 */
[----:B------:R-:W-:Y:S01]  /*83c0*/  IMAD R126, R133, 0x10, R126 ;  /* 0x00000010857e7824 */ /* 0x000fe200078e027e */
[----:B------:R-:W-:Y:S02]  /*83d0*/  STS [R29], R68 ;  /* 0x000000441d007388 */ /* 0x000fe40000000800 */
[----:B------:R-:W5:Y:S01]  /*83e0*/  @P0 LDC R31, c[0x0][0x2c0] ;  /* 0x0000b000ff1f0b82 */ /* 0x000f620000000800 */
[----:B------:R-:W-:Y:S01]  /*83f0*/  IMAD.IADD R4, R3, 0x1, -R4 ;  /* 0x0000000103047824 */ /* 0x000fe200078e0a04 */
[----:B------:R-:W-:Y:S01]  /*8400*/  STS [R29+0x200], R70 ;  /* 0x000200461d007388 */ /* 0x000fe20000000800 */
[----:B---3--:R-:W-:-:S03]  /*8410*/  @P5 FMUL.FTZ R7, R7, 0.69314718246459960938 ;  /* 0x3f31721807075820 */ /* 0x008fc60000410000 */
[----:B------:R-:W-:Y:S02]  /*8420*/  STS [R13+0x1000], R64 ;  /* 0x001000400d007388 */ /* 0x000fe40000000800 */
[----:B--2---:R-:W4:Y:S01]  /*8430*/  @P2 LDC R5, c[0x0][0x2e4] ;  /* 0x0000b900ff052b82 */ /* 0x004f220000000800 */
[----:B------:R-:W-:Y:S01]  /*8440*/  LOP3.LUT P2, RZ, R4, 0x3, RZ, 0xc0, !PT ;  /* 0x0000000304ff7812 */ /* 0x000fe2000784c0ff */
[----:B------:R-:W-:Y:S04]  /*8450*/  STS [R13+0x1200], R66 ;  /* 0x001200420d007388 */ /* 0x000fe80000000800 */
[----:B------:R-:W-:Y:S02]  /*8460*/  STS [R15+0x1000], R60 ;  /* 0x0010003c0f007388 */ /* 0x000fe40000000800 */
[----:B------:R-:W2:Y:S02]  /*8470*/  @P0 LDC.64 R8, c[0x0][0x2c0] ;  /* 0x0000b000ff080b82 */ /* 0x000ea40000000a00 */
[----:B------:R-:W-:Y:S04]  /*8480*/  STS [R15+0x1200], R62 ;  /* 0x0012003e0f007388 */ /* 0x000fe80000000800 */
[----:B------:R-:W-:Y:S01]  /*8490*/  STS [R19+0x1000], R56 ;  /* 0x0010003813007388 */ /* 0x000fe20000000800 */
[----:B------:R-:W-:-:S03]  /*84a0*/  @!P0 IMAD.MOV.U32 R31, RZ, RZ, 0x1 ;  /* 0x00000001ff1f8424 */ /* 0x000fc600078e00ff */
[----:B------:R-:W-:Y:S04]  /*84b0*/  STS [R19+0x1200], R58 ;  /* 0x0012003a13007388 */ /* 0x000fe80000000800 */
[----:B------:R-:W-:Y:S01]  /*84c0*/  STS [R29+0x1000], R52 ;  /* 0x001000341d007388 */ /* 0x000fe20000000800 */
[----:B----4-:R-:W-:-:S03]  /*84d0*/  @!P0 IMAD R35, R5, R28, RZ ;  /* 0x0000001c05238224 */ /* 0x010fc600078e02ff */
[----:B------:R-:W-:Y:S04]  /*84e0*/  STS [R29+0x1200], R54 ;  /* 0x001200361d007388 */ /* 0x000fe80000000800 */
[----:B------:R-:W-:Y:S01]  /*84f0*/  STS [R13+0x2000], R36 ;  /* 0x002000240d007388 */ /* 0x000fe20000000800 */
[----:B--2---:R-:W-:-:S03]  /*8500*/  @P0 IMAD R9, R9, R8, RZ ;  /* 0x0000000809090224 */ /* 0x004fc600078e02ff */
[----:B------:R-:W-:Y:S01]  /*8510*/  STS [R13+0x2200], R38 ;  /* 0x002200260d007388 */ /* 0x000fe20000000800 */
[----:B------:R-:W-:Y:S02]  /*8520*/  @!P0 IMAD.MOV.U32 R9, RZ, RZ, R5 ;  /* 0x000000ffff098224 */ /* 0x000fe400078e0005 */
[----:B------:R-:W-:Y:S01]  /*8530*/  IMAD.MOV.U32 R8, RZ, RZ, 0x7f800000 ;  /* 0x7f800000ff087424 */ /* 0x000fe200078e00ff */
[----:B------:R-:W-:Y:S01]  /*8540*/  STS [R15+0x2000], R40 ;  /* 0x002000280f007388 */ /* 0x000fe20000000800 */
[----:B-1----:R-:W-:-:S03]  /*8550*/  @P5 FFMA.FTZ R8, R2, R37, R7 ;  /* 0x0000002502085223 */ /* 0x002fc60000010007 */
        /* <DEDUP_REMOVED lines=47> */
.L_x_917:
[----:B------:R-:W-:Y:S05]  /*8850*/  BSYNC B0 ;  /* 0x0000000000007941 */ /* 0x000fea0003800000 */
.L_x_916:
        /* <DEDUP_REMOVED lines=29> */
.L_x_919:
[----:B------:R-:W-:Y:S05]  /*8a30*/  BSYNC B0 ;  /* 0x0000000000007941 */ /* 0x000fea0003800000 */
.L_x_918:
        /* <DEDUP_REMOVED lines=17> */
.L_x_903:
        /* <DEDUP_REMOVED lines=77> */
.L_x_921:
[----:B------:R-:W-:Y:S05]  /*9020*/  BSYNC B0 ;  /* 0x0000000000007941 */ /* 0x000fea0003800000 */
.L_x_920:
        /* <DEDUP_REMOVED lines=17> */
.L_x_923:
[----:B------:R-:W-:Y:S05]  /*9140*/  BSYNC B0 ;  /* 0x0000000000007941 */ /* 0x000fea0003800000 */
.L_x_922:
        /* <DEDUP_REMOVED lines=11> */
.L_x_925:
[----:B------:R-:W-:Y:S05]  /*9200*/  BSYNC B0 ;  /* 0x0000000000007941 */ /* 0x000fea0003800000 */
.L_x_924:
        /* <DEDUP_REMOVED lines=10> */
.L_x_926:
        /* <DEDUP_REMOVED lines=13> */
.L_x_1163:


//--------------------- .text._ZN5flash16flash_fwd_kernelI23Flash_fwd_kernel_traitsILi96ELi64ELi64ELi4ELb0ELb0EN7cutlass10bfloat16_tE19Flash_kernel_traitsILi96ELi64ELi64ELi4ES3_EELb1ELb1ELb0ELb1ELb0ELb0ELb0ELb0EEEvNS_16Flash_fwd_paramsE --------------------------
	.section	.text._ZN5flash16flash_fwd_kernelI23Flash_fwd_kernel_traitsILi96ELi64ELi64ELi4ELb0ELb0EN7cutlass10bfloat16_tE19Flash_kernel_traitsILi96ELi64ELi64ELi4ES3_EELb1ELb1ELb0ELb1ELb0ELb0ELb0ELb0EEEvNS_16Flash_fwd_paramsE,"ax",@progbits
	.align	128
        .global         _ZN5flash16flash_fwd_kernelI23Flash_fwd_kernel_traitsILi96ELi64ELi64ELi4ELb0ELb0EN7cutlass10bfloat16_tE19Flash_kernel_traitsILi96ELi64ELi64ELi4ES3_EELb1ELb1ELb0ELb1ELb0ELb0ELb0ELb0EEEvNS_16Flash_fwd_paramsE
        .type           _ZN5flash16flash_fwd_kernelI23Flash_fwd_kernel_traitsILi96ELi64ELi64ELi4ELb0ELb0EN7cutlass10bfloat16_tE19Flash_kernel_traitsILi96ELi64ELi64ELi4ES3_EELb1ELb1ELb0ELb1ELb0ELb0ELb0ELb0EEEvNS_16Flash_fwd_paramsE,@function
        .size           _ZN5flash16flash_fwd_kernelI23Flash_fwd_kernel_traitsILi96ELi64ELi64ELi4ELb0ELb0EN7cutlass10bfloat16_tE19Flash_kernel_traitsILi96ELi64ELi64ELi4ES3_EELb1ELb1ELb0ELb1ELb0ELb0ELb0ELb0EEEvNS_16Flash_fwd_paramsE,(.L_x_1164 - _ZN5flash16flash_fwd_kernelI23Flash_fwd_kernel_traitsILi96ELi64ELi64ELi4ELb0ELb0EN7cutlass10bfloat16_tE19Flash_kernel_traitsILi96ELi64ELi64ELi4ES3_EELb1ELb1ELb0ELb1ELb0ELb0ELb0ELb0EEEvNS_16Flash_fwd_paramsE)
        .other          _ZN5flash16flash_fwd_kernelI23Flash_fwd_kernel_traitsILi96ELi64ELi64ELi4ELb0ELb0EN7cutlass10bfloat16_tE19Flash_kernel_traitsILi96ELi64ELi64ELi4ES3_EELb1ELb1ELb0ELb1ELb0ELb0ELb0ELb0EEEvNS_16Flash_fwd_paramsE,@"STO_CUDA_ENTRY STV_DEFAULT"
_ZN5flash16flash_fwd_kernelI23Flash_fwd_kernel_traitsILi96ELi64ELi64ELi4ELb0ELb0EN7cutlass10bfloat16_tE19Flash_kernel_traitsILi96ELi64ELi64ELi4ES3_EELb1ELb1ELb0ELb1ELb0ELb0ELb0ELb0EEEvNS_16Flash_fwd_paramsE:
.text._ZN5flash16flash_fwd_kernelI23Flash_fwd_kernel_traitsILi96ELi64ELi64ELi4ELb0ELb0EN7cutlass10bfloat16_tE19Flash_kernel_traitsILi96ELi64ELi64ELi4ES3_EELb1ELb1ELb0ELb1ELb0ELb0ELb0ELb0EEEvNS_16Flash_fwd_paramsE:
[----:B------:R-:W-:Y:S08]  /*0000*/  LDC R1, c[0x0][0x28] ;  /* 0x00000a00ff017b82 */ /* 0x000ff00000000800 */
[----:B------:R-:W1:Y:S01]  /*0010*/  LDC R80, c[0x0][0x3a8] ;  /* 0x0000ea00ff507b82 */ /* 0x000e620000000800 */
[----:B------:R-:W-:Y:S01]  /*0020*/  ULDC.U8 UR4, c[0x0][0x3b4] ;  /* 0x0000ed0000047ab9 */ /* 0x000fe20000000000 */
[----:B------:R-:W-:Y:S01]  /*0030*/  ULDC.64 UR20, c[0x0][0x208] ;  /* 0x0000820000147ab9 */ /* 0x000fe20000000a00 */
[----:B------:R-:W-:-:S05]  /*0040*/  ISETP.NE.AND P2, PT, RZ, UR4, PT ;  /* 0x00000004ff007c0c */ /* 0x000fca000bf45270 */
[----:B------:R-:W1:Y:S01]  /*0050*/  LDC R81, c[0x0][0x3ac] ;  /* 0x0000eb00ff517b82 */ /* 0x000e620000000800 */
[----:B------:R-:W-:Y:S01]  /*0060*/  ULDC.64 UR4, c[0x0][0x3a0] ;  /* 0x0000e80000047ab9 */ /* 0x000fe20000000a00 */
[----:B------:R-:W2:Y:S01]  /*0070*/  S2R R86, SR_TID.X ;  /* 0x0000000000567919 */ /* 0x000ea20000002100 */
[----:B------:R-:W-:Y:S01]  /*0080*/  IMAD.U32 R132, RZ, RZ, UR4 ;  /* 0x00000004ff847e24 */ /* 0x000fe2000f8e00ff */
[----:B------:R-:W-:Y:S01]  /*0090*/  ULDC.64 UR6, c[0x0][0x2f0] ;  /* 0x0000bc0000067ab9 */ /* 0x000fe20000000a00 */
[----:B------:R-:W-:Y:S01]  /*00a0*/  IMAD.U32 R133, RZ, RZ, UR5 ;  /* 0x00000005ff857e24 */ /* 0x000fe2000f8e00ff */
[----:B------:R-:W-:Y:S02]  /*00b0*/  ULDC.64 UR8, c[0x0][0x2f0] ;  /* 0x0000bc0000087ab9 */ /* 0x000fe40000000a00 */
[----:B------:R-:W-:Y:S03]  /*00c0*/  S2UR UR15, SR_CTAID.X ;  /* 0x00000000000f79c3 */ /* 0x000fe60000002500 */
[----:B------:R-:W3:Y:S05]  /*00d0*/  @P2 LDG.E.64 R132, desc[UR20][R132.64] ;  /* 0x0000001484842981 */ /* 0x000eea000c1e1b00 */
[----:B------:R-:W-:Y:S01]  /*00e0*/  S2UR UR26, SR_CTAID.Y ;  /* 0x00000000001a79c3 */ /* 0x000fe20000002600 */
[----:B-1----:R-:W4:Y:S07]  /*00f0*/  @P2 LDG.E.64 R2, desc[UR20][R80.64] ;  /* 0x0000001450022981 */ /* 0x002f2e000c1e1b00 */
[----:B------:R-:W1:Y:S08]  /*0100*/  S2UR UR24, SR_CTAID.Z ;  /* 0x00000000001879c3 */ /* 0x000e700000002700 */
[----:B------:R-:W4:Y:S01]  /*0110*/  @P2 LDC R0, c[0x0][0x3b0] ;  /* 0x0000ec00ff002b82 */ /* 0x000f220000000800 */
[----:B-1----:R-:W-:-:S06]  /*0120*/  ULOP3.LUT UR4, UR24, UR15, UR26, 0xfe, !UPT ;  /* 0x0000000f18047292 */ /* 0x002fcc000f8efe1a */
[----:B--2---:R-:W-:Y:S01]  /*0130*/  LOP3.LUT P3, RZ, R86, UR4, RZ, 0xfc, !PT ;  /* 0x0000000456ff7c12 */ /* 0x004fe2000f86fcff */
        /* <DEDUP_REMOVED lines=19> */
[----:B------:R-:W-:Y:S01]  /*0270*/  IMAD.U32 R10, RZ, RZ, UR8 ;  /* 0x00000008ff0a7e24 */ /* 0x000fe2000f8e00ff */
[----:B------:R-:W-:Y:S01]  /*0280*/  UMOV UR14, 0xffffffff ;  /* 0xffffffff000e7882 */ /* 0x000fe20000000000 */
[----:B------:R-:W-:Y:S01]  /*0290*/  IMAD.U32 R11, RZ, RZ, UR9 ;  /* 0x00000009ff0b7e24 */ /* 0x000fe2000f8e00ff */
[----:B------:R-:W-:Y:S01]  /*02a0*/  ULDC UR8, c[0x0][0x270] ;  /* 0x00009c0000087ab9 */ /* 0x000fe20000000800 */
[----:B---3--:R-:W-:Y:S01]  /*02b0*/  @!P3 STG.E.64 desc[UR20][R12.64], R132 ;  /* 0x000000840c00b986 */ /* 0x008fe2000c101b14 */
[----:B----4-:R-:W-:-:S05]  /*02c0*/  @P2 IADD3 R80, P1, R2, R0, RZ ;  /* 0x0000000002502210 */ /* 0x010fca0007f3e0ff */
[----:B------:R-:W-:Y:S01]  /*02d0*/  @P2 IMAD.X R81, RZ, RZ, R3, P1 ;  /* 0x000000ffff512224 */ /* 0x000fe200008e0603 */
[----:B------:R-:W-:Y:S01]  /*02e0*/  PLOP3.LUT P2, PT, PT, PT, UP0, 0x80, 0x0 ;  /* 0x000000000000781c */ /* 0x000fe20003f4f008 */
[----:B------:R-:W-:-:S03]  /*02f0*/  IMAD.U32 R2, RZ, RZ, UR6 ;  /* 0x00000006ff027e24 */ /* 0x000fc6000f8e00ff */
[----:B------:R1:W-:Y:S01]  /*0300*/  @!P3 STG.E.64 desc[UR20][R12.64+0x8], R80 ;  /* 0x000008500c00b986 */ /* 0x0003e2000c101b14 */
[----:B------:R-:W-:Y:S01]  /*0310*/  PLOP3.LUT P1, PT, PT, PT, UP1, 0x80, 0x0 ;  /* 0x000000000000781c */ /* 0x000fe20003f2f018 */
[----:B------:R-:W-:Y:S02]  /*0320*/  IMAD.U32 R3, RZ, RZ, UR7 ;  /* 0x00000007ff037e24 */ /* 0x000fe4000f8e00ff */
[----:B------:R-:W2:Y:S04]  /*0330*/  @P0 LDG.E R6, desc[UR20][R8.64] ;  /* 0x0000001408060981 */ /* 0x000ea8000c1e1900 */
[----:B------:R3:W4:Y:S04]  /*0340*/  @P0 LDG.E R5, desc[UR20][R8.64+0x4] ;  /* 0x0000041408050981 */ /* 0x000728000c1e1900 */
[----:B------:R-:W5:Y:S04]  /*0350*/  @!P2 LDG.E R0, desc[UR20][R2.64] ;  /* 0x000000140200a981 */ /* 0x000f68000c1e1900 */
[----:B------:R-:W5:Y:S01]  /*0360*/  @P1 LDG.E R4, desc[UR20][R10.64] ;  /* 0x000000140a041981 */ /* 0x000f62000c1e1900 */
[----:B------:R-:W-:Y:S01]  /*0370*/  UIMAD UR7, UR26, UR8, UR24 ;  /* 0x000000081a0772a4 */ /* 0x000fe2000f8e0218 */
[----:B------:R-:W-:Y:S01]  /*0380*/  UMOV UR6, 0xffffffff ;  /* 0xffffffff00067882 */ /* 0x000fe20000000000 */
[----:B---3--:R-:W-:-:S04]  /*0390*/  SHF.R.S32.HI R9, RZ, 0x1f, R86 ;  /* 0x0000001fff097819 */ /* 0x008fc80000011456 */
[----:B------:R-:W-:Y:S01]  /*03a0*/  LEA.HI R85, R9, R86, RZ, 0x5 ;  /* 0x0000005609557211 */ /* 0x000fe200078f28ff */
[----:B------:R-:W-:Y:S01]  /*03b0*/  UMOV UR11, URZ ;  /* 0x0000003f000b7c82 */ /* 0x000fe20008000000 */
[----:B--2---:R-:W-:Y:S02]  /*03c0*/  @P0 R2UR UR14, R6 ;  /* 0x00000000060e02ca */ /* 0x004fe400000e0000 */
[----:B----4-:R-:W-:Y:S02]  /*03d0*/  @P0 R2UR UR16, R5 ;  /* 0x00000000051002ca */ /* 0x010fe400000e0000 */
[----:B------:R-:W-:Y:S02]  /*03e0*/  ISETP.NE.U32.AND P0, PT, RZ, UR4, PT ;  /* 0x00000004ff007c0c */ /* 0x000fe4000bf05070 */
[----:B------:R-:W-:Y:S02]  /*03f0*/  LOP3.LUT R5, R85, 0xffffffe0, RZ, 0xc0, !PT ;  /* 0xffffffe055057812 */ /* 0x000fe400078ec0ff */
[----:B-----5:R-:W-:-:S02]  /*0400*/  @!P2 R2UR UR6, R0 ;  /* 0x000000000006a2ca */ /* 0x020fc400000e0000 */
[----:B------:R-:W-:Y:S01]  /*0410*/  ISETP.NE.AND.EX P2, PT, RZ, UR5, PT, P0 ;  /* 0x00000005ff007c0c */ /* 0x000fe2000bf45300 */
[----:B------:R-:W-:Y:S01]  /*0420*/  USHF.L.U32 UR4, UR7, 0x5, URZ ;  /* 0x0000000507047899 */ /* 0x000fe2000800063f */
[----:B------:R-:W-:Y:S01]  /*0430*/  IMAD.IADD R8, R86, 0x1, -R5 ;  /* 0x0000000156087824 */ /* 0x000fe200078e0a05 */
[----:B------:R-:W-:Y:S02]  /*0440*/  @P1 R2UR UR11, R4 ;  /* 0x00000000040b12ca */ /* 0x000fe400000e0000 */
[----:B------:R-:W-:Y:S02]  /*0450*/  @UP2 UIADD3 UR16, UR16, -UR14, URZ ;  /* 0x8000000e10102290 */ /* 0x000fe4000fffe03f */
[----:B------:R-:W-:Y:S01]  /*0460*/  USHF.R.S32.HI UR5, URZ, 0x1f, UR4 ;  /* 0x0000001f3f057899 */ /* 0x000fe20008011404 */
[--C-:B------:R-:W-:Y:S02]  /*0470*/  IADD3 R84, P1, P0, R80, UR4, R8.reuse ;  /* 0x0000000450547c10 */ /* 0x100fe4000f83e008 */
[----:B------:R-:W-:-:S02]  /*0480*/  SHF.R.S32.HI R0, RZ, 0x1f, R8 ;  /* 0x0000001fff007819 */ /* 0x000fc40000011408 */
[----:B------:R-:W-:Y:S02]  /*0490*/  @!UP2 ULDC UR16, c[0x0][0x2c4] ;  /* 0x0000b1000010aab9 */ /* 0x000fe40000000800 */
        /* <DEDUP_REMOVED lines=9> */
.L_x_927:
[----:B------:R-:W-:-:S05]  /*0530*/  ULDC UR7, c[0x0][0x2c8] ;  /* 0x0000b20000077ab9 */ /* 0x000fca0000000800 */
.L_x_928:
        /* <DEDUP_REMOVED lines=39> */
[----:B------:R-:W-:Y:S01]  /*07b0*/  IMAD.U32 R19, RZ, RZ, UR15 ;  /* 0x0000000fff137e24 */ /* 0x000fe2000f8e00ff */
[----:B------:R-:W-:Y:S01]  /*07c0*/  UISETP.NE.AND UP0, UPT, UR6, -0x1, UPT ;  /* 0xffffffff0600788c */ /* 0x000fe2000bf05270 */
[----:B------:R-:W-:-:S05]  /*07d0*/  SHF.R.S32.HI R85, RZ, 0x5, R85 ;  /* 0x00000005ff557819 */ /* 0x000fca0000011455 */
[----:B------:R-:W-:-:S03]  /*07e0*/  PLOP3.LUT P0, PT, PT, PT, UP0, 0x80, 0x0 ;  /* 0x000000000000781c */ /* 0x000fc60003f0f008 */
[----:B------:R-:W-:Y:S01]  /*07f0*/  @UP1 ULDC.64 UR4, c[0x0][0x240] ;  /* 0x0000900000041ab9 */ /* 0x000fe20000000a00 */
[----:B------:R-:W-:Y:S02]  /*0800*/  @!UP1 USHF.R.S32.HI UR7, URZ, 0x1f, UR26 ;  /* 0x0000001f3f079899 */ /* 0x000fe4000801141a */
[----:B------:R-:W-:Y:S01]  /*0810*/  @UP1 UIMAD.WIDE.U32 UR12, UR14, UR4, URZ ;  /* 0x000000040e0c12a5 */ /* 0x000fe2000f8e003f */
[----:B------:R-:W-:-:S03]  /*0820*/  @UP0 ULDC.64 UR8, c[0x0][0x248] ;  /* 0x0000920000080ab9 */ /* 0x000fc60000000a00 */
[----:B------:R-:W-:Y:S02]  /*0830*/  @UP1 UIMAD UR10, UR14, UR5, UR13 ;  /* 0x000000050e0a12a4 */ /* 0x000fe4000f8e020d */
[----:B------:R-:W-:Y:S01]  /*0840*/  @UP0 UIADD3 UR13, UR11, UR6, URZ ;  /* 0x000000060b0d0290 */ /* 0x000fe2000fffe03f */
[----:B-1----:R-:W-:Y:S01]  /*0850*/  IABS R2, R0 ;  /* 0x0000000000027213 */ /* 0x002fe20000000000 */
[----:B------:R-:W-:Y:S02]  /*0860*/  @!UP1 ULDC.64 UR4, c[0x0][0x228] ;  /* 0x00008a0000049ab9 */ /* 0x000fe40000000a00 */
[----:B------:R-:W-:Y:S01]  /*0870*/  @UP0 UIMAD.WIDE.U32 UR30, UR13, UR8, URZ ;  /* 0x000000080d1e02a5 */ /* 0x000fe2000f8e003f */
[----:B------:R-:W-:Y:S01]  /*0880*/  ISETP.NE.AND P3, PT, R0, RZ, PT ;  /* 0x000000ff0000720c */ /* 0x000fe20003f65270 */
[----:B------:R-:W1:Y:S01]  /*0890*/  I2F.RP R5, R2 ;  /* 0x0000000200057306 */ /* 0x000e620000209400 */
[----:B------:R-:W-:Y:S02]  /*08a0*/  @!UP1 UIMAD UR7, UR7, UR4, URZ ;  /* 0x00000004070792a4 */ /* 0x000fe4000f8e023f */
[----:B------:R-:W-:Y:S01]  /*08b0*/  @!UP1 UIMAD.WIDE.U32 UR28, UR26, UR4, URZ ;  /* 0x000000041a1c92a5 */ /* 0x000fe2000f8e003f */
[----:B--2---:R-:W-:Y:S01]  /*08c0*/  IABS R3, R3 ;  /* 0x0000000300037213 */ /* 0x004fe20000000000 */
[----:B------:R-:W-:-:S02]  /*08d0*/  @!UP1 UIMAD UR5, UR26, UR5, UR7 ;  /* 0x000000051a0592a4 */ /* 0x000fc4000f8e0207 */
[----:B------:R-:W-:Y:S01]  /*08e0*/  @UP0 UIMAD UR13, UR13, UR9, URZ ;  /* 0x000000090d0d02a4 */ /* 0x000fe2000f8e023f */
[----:B------:R-:W-:Y:S01]  /*08f0*/  @UP0 UMOV UR18, UR30 ;  /* 0x0000001e00120c82 */ /* 0x000fe20008000000 */
[----:B------:R-:W-:Y:S02]  /*0900*/  @!UP1 UIADD3 UR10, UR29, UR5, URZ ;  /* 0x000000051d0a9290 */ /* 0x000fe4000fffe03f */
[----:B------:R-:W-:Y:S01]  /*0910*/  @UP0 UIADD3 UR13, UR31, UR13, URZ ;  /* 0x0000000d1f0d0290 */ /* 0x000fe2000fffe03f */
        /* <DEDUP_REMOVED lines=11> */
[----:B------:R-:W-:Y:S02]  /*09d0*/  LEA.HI R7, R9, R86, RZ, 0x3 ;  /* 0x0000005609077211 */ /* 0x000fe400078f18ff */
[----:B------:R-:W-:Y:S01]  /*09e0*/  SHF.R.S32.HI R10, RZ, 0x2, R3 ;  /* 0x00000002ff0a7819 */ /* 0x000fe20000011403 */
[----:B------:R-:W-:Y:S01]  /*09f0*/  IMAD.MOV R5, RZ, RZ, -R103 ;  /* 0x000000ffff057224 */ /* 0x000fe200078e0a67 */
[----:B------:R-:W-:Y:S02]  /*0a00*/  SHF.R.S32.HI R6, RZ, 0x3, R7 ;  /* 0x00000003ff067819 */ /* 0x000fe40000011407 */
[----:B------:R-:W-:Y:S01]  /*0a10*/  SHF.R.S32.HI R11, RZ, 0x1f, R10 ;  /* 0x0000001fff0b7819 */ /* 0x000fe2000001140a */
[----:B------:R-:W-:Y:S01]  /*0a20*/  IMAD R5, R2, R5, R4 ;  /* 0x0000000502057224 */ /* 0x000fe200078e0204 */
[----:B------:R-:W-:Y:S01]  /*0a30*/  LOP3.LUT R4, R0, UR24, RZ, 0x3c, !PT ;  /* 0x0000001800047c12 */ /* 0x000fe2000f8e3cff */
[----:B------:R-:W-:-:S03]  /*0a40*/  IMAD.WIDE R18, R19, 0x40, R10 ;  /* 0x0000004013127825 */ /* 0x000fc600078e020a */
[----:B------:R-:W-:Y:S02]  /*0a50*/  ISETP.GT.U32.AND P2, PT, R2, R5, PT ;  /* 0x000000050200720c */ /* 0x000fe40003f44070 */
[----:B------:R-:W-:-:S11]  /*0a60*/  ISETP.GE.AND P1, PT, R4, RZ, PT ;  /* 0x000000ff0400720c */ /* 0x000fd60003f26270 */
[----:B------:R-:W-:-:S05]  /*0a70*/  @!P2 IMAD.IADD R5, R5, 0x1, -R2 ;  /* 0x000000010505a824 */ /* 0x000fca00078e0a02 */
[----:B------:R-:W-:Y:S02]  /*0a80*/  ISETP.GE.U32.AND P4, PT, R5, R2, PT ;  /* 0x000000020500720c */ /* 0x000fe40003f86070 */
[C---:B------:R-:W-:Y:S02]  /*0a90*/  LOP3.LUT R5, R3.reuse, 0xfffffffc, RZ, 0xc0, !PT ;  /* 0xfffffffc03057812 */ /* 0x040fe400078ec0ff */
[----:B------:R-:W-:-:S03]  /*0aa0*/  LEA.HI R3, R3, R10, RZ, 0x1 ;  /* 0x0000000a03037211 */ /* 0x000fc600078f08ff */
[----:B------:R-:W-:Y:S01]  /*0ab0*/  IMAD.IADD R130, R86, 0x1, -R5 ;  /* 0x0000000156827824 */ /* 0x000fe200078e0a05 */
[----:B------:R-:W-:Y:S01]  /*0ac0*/  LOP3.LUT R3, R3, 0x7fffffe, RZ, 0xc0, !PT ;  /* 0x07fffffe03037812 */ /* 0x000fe200078ec0ff */
[----:B------:R-:W-:Y:S02]  /*0ad0*/  IMAD.SHL.U32 R5, R6, 0x40, RZ ;  /* 0x0000004006057824 */ /* 0x000fe400078e00ff */
[----:B------:R-:W-:Y:S02]  /*0ae0*/  IMAD.SHL.U32 R130, R130, 0x8, RZ ;  /* 0x0000000882827824 */ /* 0x000fe400078e00ff */
[----:B------:R-:W-:Y:S01]  /*0af0*/  IMAD.IADD R2, R10, 0x1, -R3 ;  /* 0x000000010a027824 */ /* 0x000fe200078e0a03 */
[----:B------:R-:W-:Y:S01]  /*0b00*/  LOP3.LUT R5, R5, 0xc0, RZ, 0xc0, !PT ;  /* 0x000000c005057812 */ /* 0x000fe200078ec0ff */
        /* <DEDUP_REMOVED lines=13> */
[----:B------:R-:W-:-:S11]  /*0be0*/  UMOV UR18, UR28 ;  /* 0x0000001c00127c82 */ /* 0x000fd60008000000 */
.L_x_930:
[----:B------:R-:W-:Y:S01]  /*0bf0*/  @UP0 UIADD3 UR4, UR11, UR6, URZ ;  /* 0x000000060b040290 */ /* 0x000fe2000fffe03f */
[--C-:B------:R-:W-:Y:S01]  /*0c00*/  LOP3.LUT R3, R5, 0x18, R130.reuse, 0xf8, !PT ;  /* 0x0000001805037812 */ /* 0x100fe200078ef882 */
[----:B------:R-:W-:Y:S01]  /*0c10*/  USHF.R.S32.HI UR25, URZ, 0x1f, UR24 ;  /* 0x0000001f3f197899 */ /* 0x000fe20008011418 */
[----:B------:R-:W-:Y:S01]  /*0c20*/  SHF.R.U32.HI R4, RZ, 0x3, R5 ;  /* 0x00000003ff047819 */ /* 0x000fe20000011605 */
[----:B------:R-:W-:Y:S01]  /*0c30*/  @UP0 ULDC.64 UR6, c[0x0][0x250] ;  /* 0x0000940000060ab9 */ /* 0x000fe20000000a00 */
[----:B------:R-:W-:Y:S01]  /*0c40*/  SHF.R.S32.HI R131, RZ, 0x1f, R130 ;  /* 0x0000001fff837819 */ /* 0x000fe20000011482 */
[----:B------:R-:W-:Y:S01]  /*0c50*/  @UP0 UIMAD.WIDE.U32 UR28, UR4, UR6, URZ ;  /* 0x00000006041c02a5 */ /* 0x000fe2000f8e003f */
[----:B------:R-:W-:Y:S01]  /*0c60*/  LOP3.LUT R4, R3, R4, RZ, 0x3c, !PT ;  /* 0x0000000403047212 */ /* 0x000fe200078e3cff */
[----:B------:R-:W-:Y:S01]  /*0c70*/  @UP0 UIMAD UR4, UR4, UR7, URZ ;  /* 0x00000007040402a4 */ /* 0x000fe2000f8e023f */
[----:B------:R-:W-:-:S03]  /*0c80*/  IMAD R121, R85, 0x8, R2 ;  /* 0x0000000855797824 */ /* 0x000fc600078e0202 */
        /* <DEDUP_REMOVED lines=14> */
.L_x_931:
[----:B------:R-:W-:Y:S01]  /*0d70*/  IMAD.WIDE.U32 R12, R10, UR6, R130 ;  /* 0x000000060a0c7c25 */ /* 0x000fe2000f8e0082 */
[----:B------:R-:W-:Y:S01]  /*0d80*/  @!P2 IADD3 R103, R103, 0x1, RZ ;  /* 0x000000016767a810 */ /* 0x000fe20007ffe0ff */
[----:B------:R-:W-:Y:S01]  /*0d90*/  BSSY B0, `(.L_x_932) ;  /* 0x0000052000007945 */ /* 0x000fe20003800000 */
[----:B------:R-:W-:Y:S01]  /*0da0*/  IADD3 R122, R130, 0x40, RZ ;  /* 0x00000040827a7810 */ /* 0x000fe20007ffe0ff */
[----:B------:R-:W-:Y:S01]  /*0db0*/  IMAD R5, R11, UR6, RZ ;  /* 0x000000060b057c24 */ /* 0x000fe2000f8e02ff */
[----:B------:R-:W-:Y:S01]  /*0dc0*/  IADD3 R100, P0, R12, UR28, RZ ;  /* 0x0000001c0c647c10 */ /* 0x000fe2000ff1e0ff */
[----:B------:R-:W1:Y:S01]  /*0dd0*/  S2UR UR28, SR_CgaCtaId ;  /* 0x00000000001c79c3 */ /* 0x000e620000008800 */
[----:B------:R-:W-:Y:S01]  /*0de0*/  @P4 IADD3 R103, R103, 0x1, RZ ;  /* 0x0000000167674810 */ /* 0x000fe20007ffe0ff */
[C---:B------:R-:W-:Y:S02]  /*0df0*/  IMAD R2, R10.reuse, UR7, R5 ;  /* 0x000000070a027c24 */ /* 0x040fe4000f8e0205 */
[----:B------:R-:W-:Y:S01]  /*0e00*/  IMAD R3, R11, UR8, RZ ;  /* 0x000000080b037c24 */ /* 0x000fe2000f8e02ff */
[----:B------:R-:W-:Y:S01]  /*0e10*/  @!P1 IADD3 R103, -R103, RZ, RZ ;  /* 0x000000ff67679210 */ /* 0x000fe20007ffe1ff */
[----:B------:R-:W-:Y:S01]  /*0e20*/  IMAD.WIDE.U32 R14, R10, UR8, R130 ;  /* 0x000000080a0e7c25 */ /* 0x000fe2000f8e0082 */
[----:B------:R-:W-:Y:S01]  /*0e30*/  IADD3.X R101, R13, UR4, R2, P0, !PT ;  /* 0x000000040d657c10 */ /* 0x000fe200087fe402 */
[----:B------:R-:W-:Y:S01]  /*0e40*/  ULDC.64 UR4, c[0x0][0x258] ;  /* 0x0000960000047ab9 */ /* 0x000fe20000000a00 */
[----:B------:R-:W-:Y:S01]  /*0e50*/  @!P3 LOP3.LUT R103, RZ, R0, RZ, 0x33, !PT ;  /* 0x00000000ff67b212 */ /* 0x000fe200078e33ff */
[----:B------:R-:W-:Y:S01]  /*0e60*/  IMAD.U32 R121, R121, 0x20, R4 ;  /* 0x0000002079797824 */ /* 0x000fe200078e0004 */
[----:B------:R-:W-:Y:S01]  /*0e70*/  IADD3 R4, P0, R130, UR12, RZ ;  /* 0x0000000c82047c10 */ /* 0x000fe2000ff1e0ff */
[----:B------:R-:W-:Y:S01]  /*0e80*/  IMAD R3, R10, UR9, R3 ;  /* 0x000000090a037c24 */ /* 0x000fe2000f8e0203 */
[----:B------:R-:W-:Y:S01]  /*0e90*/  UIADD3 UR12, -UR27, UR16, URZ ;  /* 0x000000101b0c7290 */ /* 0x000fe2000fffe13f */
[----:B------:R-:W-:Y:S01]  /*0ea0*/  IADD3 R124, P2, R14, UR18, RZ ;  /* 0x000000120e7c7c10 */ /* 0x000fe2000ff5e0ff */
[----:B------:R-:W-:Y:S01]  /*0eb0*/  IMAD.U32 R14, RZ, RZ, UR4 ;  /* 0x00000004ff0e7e24 */ /* 0x000fe2000f8e00ff */
[----:B------:R-:W-:Y:S01]  /*0ec0*/  IADD3.X R5, R131, UR10, RZ, P0, !PT ;  /* 0x0000000a83057c10 */ /* 0x000fe200087fe4ff */
[----:B------:R-:W-:Y:S01]  /*0ed0*/  ULDC.64 UR10, c[0x0][0x260] ;  /* 0x00009800000a7ab9 */ /* 0x000fe20000000a00 */
[----:B------:R-:W-:Y:S01]  /*0ee0*/  SHF.R.S32.HI R2, RZ, 0x1f, R103 ;  /* 0x0000001fff027819 */ /* 0x000fe20000011467 */
[----:B------:R-:W-:Y:S01]  /*0ef0*/  UIADD3 UR18, UR19, -0x1, URZ ;  /* 0xffffffff13127890 */ /* 0x000fe2000fffe03f */
[----:B------:R-:W-:Y:S01]  /*0f00*/  IADD3.X R125, R15, UR13, R3, P2, !PT ;  /* 0x0000000d0f7d7c10 */ /* 0x000fe200097fe403 */
[----:B------:R-:W-:Y:S01]  /*0f10*/  IMAD.WIDE.U32 R14, R14, UR24, R4 ;  /* 0x000000180e0e7c25 */ /* 0x000fe2000f8e0004 */
[C---:B------:R-:W-:Y:S01]  /*0f20*/  ISETP.GE.AND P0, PT, R10.reuse, UR12, PT ;  /* 0x0000000c0a007c0c */ /* 0x040fe2000bf06270 */
[----:B------:R-:W-:Y:S01]  /*0f30*/  UIMAD UR13, UR25, UR4, URZ ;  /* 0x00000004190d72a4 */ /* 0x000fe2000f8e023f */
[----:B------:R-:W-:Y:S01]  /*0f40*/  IADD3 R0, R10, 0x20, RZ ;  /* 0x000000200a007810 */ /* 0x000fe20007ffe0ff */
[----:B------:R-:W-:Y:S01]  /*0f50*/  IMAD R4, R2, UR10, RZ ;  /* 0x0000000a02047c24 */ /* 0x000fe2000f8e02ff */
[----:B------:R-:W-:Y:S01]  /*0f60*/  UMOV UR4, 0x400 ;  /* 0x0000040000047882 */ /* 0x000fe20000000000 */
[C---:B------:R-:W-:Y:S01]  /*0f70*/  IMAD.WIDE.U32 R124, R103.reuse, UR10, R124 ;  /* 0x0000000a677c7c25 */ /* 0x040fe2000f8e007c */
[----:B------:R-:W-:Y:S01]  /*0f80*/  UIMAD UR13, UR24, UR5, UR13 ;  /* 0x00000005180d72a4 */ /* 0x000fe2000f8e020d */
[----:B------:R-:W-:Y:S01]  /*0f90*/  ISETP.GE.AND P2, PT, R0, UR12, PT ;  /* 0x0000000c00007c0c */ /* 0x000fe2000bf46270 */
[----:B-1----:R-:W-:Y:S01]  /*0fa0*/  ULEA UR4, UR28, UR4, 0x18 ;  /* 0x000000041c047291 */ /* 0x002fe2000f8ec03f */
[C---:B------:R-:W-:Y:S01]  /*0fb0*/  IMAD R127, R103.reuse, UR11, R4 ;  /* 0x0000000b677f7c24 */ /* 0x040fe2000f8e0204 */
[----:B------:R-:W-:Y:S01]  /*0fc0*/  ULDC.64 UR10, c[0x0][0x268] ;  /* 0x00009a00000a7ab9 */ /* 0x000fe20000000a00 */
[----:B------:R-:W-:Y:S01]  /*0fd0*/  USHF.R.S32.HI UR5, URZ, 0x1f, UR18 ;  /* 0x0000001f3f057899 */ /* 0x000fe20008011412 */
[----:B------:R-:W-:Y:S01]  /*0fe0*/  IMAD R2, R2, UR10, RZ ;  /* 0x0000000a02027c24 */ /* 0x000fe2000f8e02ff */
[----:B------:R-:W-:Y:S01]  /*0ff0*/  UIMAD UR17, UR18, -0x40, UR22 ;  /* 0xffffffc0121178a4 */ /* 0x000fe2000f8e0216 */
[----:B------:R-:W-:Y:S01]  /*1000*/  IMAD.WIDE.U32 R100, R103, UR10, R100 ;  /* 0x0000000a67647c25 */ /* 0x000fe2000f8e0064 */
[----:B------:R-:W-:-:S02]  /*1010*/  IADD3 R17, R15, UR13, RZ ;  /* 0x0000000d0f117c10 */ /* 0x000fc4000fffe0ff */
[----:B------:R-:W-:Y:S01]  /*1020*/  LEA R121, R121, UR4, 0x1 ;  /* 0x0000000479797c11 */ /* 0x000fe2000f8e08ff */
        /* <DEDUP_REMOVED lines=40> */
.L_x_933:
[----:B------:R-:W-:Y:S05]  /*12b0*/  BSYNC B0 ;  /* 0x0000000000007941 */ /* 0x000fea0003800000 */
.L_x_932:
        /* <DEDUP_REMOVED lines=39> */
.L_x_935:
[----:B------:R-:W-:Y:S05]  /*1530*/  BSYNC B0 ;  /* 0x0000000000007941 */ /* 0x000fea0003800000 */
.L_x_934:
[----:B------:R-:W-:Y:S01]  /*1540*/  USHF.L.U64.HI UR28, UR8, 0x6, UR9 ;  /* 0x00000006081c7899 */ /* 0x000fe20008010209 */
[----:B------:R-:W-:Y:S01]  /*1550*/  ISETP.GE.AND P0, PT, R10, UR17, PT ;  /* 0x000000110a007c0c */ /* 0x000fe2000bf06270 */
[----:B------:R-:W-:Y:S01]  /*1560*/  USHF.L.U32 UR29, UR8, 0x6, URZ ;  /* 0x00000006081d7899 */ /* 0x000fe2000800063f */
        /* <DEDUP_REMOVED lines=41> */
.L_x_937:
[----:B------:R-:W-:Y:S05]  /*1800*/  BSYNC B0 ;  /* 0x0000000000007941 */ /* 0x000fea0003800000 */
.L_x_936:
        /* <DEDUP_REMOVED lines=35> */
.L_x_939:
[----:B------:R-:W-:Y:S05]  /*1a40*/  BSYNC B0 ;  /* 0x0000000000007941 */ /* 0x000fea0003800000 */
.L_x_938:
        /* <DEDUP_REMOVED lines=10> */
[----:B-1234-:R-:W-:Y:S01]  /*1af0*/  SHF.R.S32.HI R3, RZ, 0x1f, R8 ;  /* 0x0000001fff037819 */ /* 0x01efe20000011408 */
[----:B------:R-:W-:Y:S01]  /*1b00*/  @UP1 ULEA UR12, UP0, UR24, UR12, 0x2 ;  /* 0x0000000c180c1291 */ /* 0x000fe2000f80103f */
[----:B------:R-:W-:Y:S01]  /*1b10*/  LEA.HI R9, R9, R86, RZ, 0x4 ;  /* 0x0000005609097211 */ /* 0x000fe200078f20ff */
[----:B------:R-:W-:Y:S01]  /*1b20*/  @UP1 UIADD3 UR11, UR25, UR11, URZ ;  /* 0x0000000b190b1290 */ /* 0x000fe2000fffe03f */
[----:B------:R-:W-:Y:S01]  /*1b30*/  LOP3.LUT R119, R7, 0xfffffff8, RZ, 0xc0, !PT ;  /* 0xfffffff807777812 */ /* 0x000fe200078ec0ff */
[----:B------:R-:W-:-:S04]  /*1b40*/  DEPBAR.LE SB0, 0x0 ;  /* 0x000080000000791a */ /* 0x000fc80000000000 */
[----:B------:R-:W-:Y:S01]  /*1b50*/  @UP1 ULEA.HI.X UR13, UR24, UR13, UR11, 0x2, UP0 ;  /* 0x0000000d180d1291 */ /* 0x000fe200080f140b */
[----:B------:R-:W-:Y:S01]  /*1b60*/  IMAD.U32 R4, RZ, RZ, UR12 ;  /* 0x0000000cff047e24 */ /* 0x000fe2000f8e00ff */
[----:B------:R-:W-:-:S04]  /*1b70*/  @UP1 ULDC UR10, c[0x0][0x2e8] ;  /* 0x0000ba00000a1ab9 */ /* 0x000fc80000000800 */
[----:B------:R-:W-:-:S05]  /*1b80*/  IMAD.U32 R5, RZ, RZ, UR13 ;  /* 0x0000000dff057e24 */ /* 0x000fca000f8e00ff */
[----:B------:R1:W2:Y:S01]  /*1b90*/  @P0 LDG.E R4, desc[UR20][R4.64] ;  /* 0x0000001404040981 */ /* 0x0002a2000c1e1900 */
[----:B------:R-:W-:Y:S01]  /*1ba0*/  LEA.HI R82, R3, R8, RZ, 0x2 ;  /* 0x0000000803527211 */ /* 0x000fe200078f10ff */
[----:B------:R-:W-:Y:S01]  /*1bb0*/  IMAD.IADD R119, R86, 0x1, -R119 ;  /* 0x0000000156777824 */ /* 0x000fe200078e0a77 */
[----:B------:R-:W-:Y:S01]  /*1bc0*/  LOP3.LUT R83, R9, 0xfffffff0, RZ, 0xc0, !PT ;  /* 0xfffffff009537812 */ /* 0x000fe200078ec0ff */
[----:B------:R-:W-:Y:S01]  /*1bd0*/  IMAD.SHL.U32 R6, R6, 0x8, RZ ;  /* 0x0000000806067824 */ /* 0x000fe200078e00ff */
[----:B------:R-:W-:Y:S01]  /*1be0*/  LEA R3, R85, UR27, 0x4 ;  /* 0x0000001b55037c11 */ /* 0x000fe2000f8e20ff */
[----:B------:R-:W-:Y:S01]  /*1bf0*/  USHF.L.U64.HI UR12, UR6, 0x6, UR7 ;  /* 0x00000006060c7899 */ /* 0x000fe20008010207 */
[----:B------:R-:W-:Y:S01]  /*1c00*/  SHF.R.S32.HI R82, RZ, 0x2, R82 ;  /* 0x00000002ff527819 */ /* 0x000fe20000011452 */
[----:B------:R-:W-:Y:S01]  /*1c10*/  IMAD.IADD R83, R86, 0x1, -R83 ;  /* 0x0000000156537824 */ /* 0x000fe200078e0a53 */
[----:B------:R-:W-:Y:S01]  /*1c20*/  ISETP.GE.AND P1, PT, R10, UR17, PT ;  /* 0x000000110a007c0c */ /* 0x000fe2000bf26270 */
[----:B------:R-:W-:Y:S01]  /*1c30*/  BAR.SYNC.DEFER_BLOCKING 0x0 ;  /* 0x0000000000007b1d */ /* 0x000fe20000010000 */
[----:B------:R-:W-:Y:S01]  /*1c40*/  IADD3 R82, R3, 0x1, R82 ;  /* 0x0000000103527810 */ /* 0x000fe20007ffe052 */
[----:B------:R-:W-:Y:S01]  /*1c50*/  USHF.L.U32 UR13, UR6, 0x6, URZ ;  /* 0x00000006060d7899 */ /* 0x000fe2000800063f */
[----:B------:R-:W-:Y:S01]  /*1c60*/  LEA.HI R8, R83, R83, RZ, 0x1 ;  /* 0x0000005353087211 */ /* 0x000fe200078f08ff */
[----:B------:R-:W-:Y:S01]  /*1c70*/  UIMAD UR11, UR12, UR18, URZ ;  /* 0x000000120c0b72a4 */ /* 0x000fe2000f8e023f */
[----:B------:R-:W-:Y:S01]  /*1c80*/  LEA.HI R12, R119, R119, RZ, 0x1 ;  /* 0x00000077770c7211 */ /* 0x000fe200078f08ff */
[----:B------:R-:W-:Y:S01]  /*1c90*/  IMAD.IADD R103, R101, 0x1, R103 ;  /* 0x0000000165677824 */ /* 0x000fe200078e0267 */
[--C-:B------:R-:W-:Y:S01]  /*1ca0*/  SHF.R.S32.HI R10, RZ, 0x1, R8.reuse ;  /* 0x00000001ff0a7819 */ /* 0x100fe20000011408 */
[----:B------:R-:W-:Y:S01]  /*1cb0*/  IMAD.U32 R11, RZ, RZ, UR18 ;  /* 0x00000012ff0b7e24 */ /* 0x000fe2000f8e00ff */
[----:B------:R-:W-:Y:S01]  /*1cc0*/  SHF.R.S32.HI R3, RZ, 0x1f, R8 ;  /* 0x0000001fff037819 */ /* 0x000fe20000011408 */
[----:B------:R-:W-:Y:S01]  /*1cd0*/  IMAD.MOV.U32 R102, RZ, RZ, R100 ;  /* 0x000000ffff667224 */ /* 0x000fe200078e0064 */
[----:B------:R-:W-:Y:S01]  /*1ce0*/  ISETP.GE.AND P5, PT, R0, UR17, PT ;  /* 0x0000001100007c0c */ /* 0x000fe2000bfa6270 */
[----:B------:R-:W-:Y:S01]  /*1cf0*/  UIMAD UR11, UR5, UR13, UR11 ;  /* 0x0000000d050b72a4 */ /* 0x000fe2000f8e020b */
[----:B------:R-:W-:Y:S01]  /*1d00*/  SHF.R.S32.HI R2, RZ, 0x4, R9 ;  /* 0x00000004ff027819 */ /* 0x000fe20000011409 */
[----:B------:R-:W-:Y:S01]  /*1d10*/  BSSY B0, `(.L_x_940) ;  /* 0x000004f000007945 */ /* 0x000fe20003800000 */
[----:B-1----:R-:W-:Y:S01]  /*1d20*/  IMAD.U32 R5, RZ, RZ, UR22 ;  /* 0x00000016ff057e24 */ /* 0x002fe2000f8e00ff */
[----:B------:R-:W-:Y:S01]  /*1d30*/  SHF.R.S32.HI R0, RZ, 0x1, R12 ;  /* 0x00000001ff007819 */ /* 0x000fe2000001140c */
[----:B------:R-:W-:Y:S01]  /*1d40*/  UMOV UR5, URZ ;  /* 0x0000003f00057c82 */ /* 0x000fe20008000000 */
[----:B------:R-:W-:-:S02]  /*1d50*/  LEA.HI R3, R3, R10, RZ, 0x2 ;  /* 0x0000000a03037211 */ /* 0x000fc400078f10ff */
[----:B------:R-:W-:Y:S02]  /*1d60*/  IADD3 R82, R5, -UR16, R82 ;  /* 0x8000001005527c10 */ /* 0x000fe4000fffe052 */
[----:B------:R-:W2:Y:S01]  /*1d70*/  @P0 MUFU.RCP R5, UR10 ;  /* 0x0000000a00050d08 */ /* 0x000ea20008001000 */
[----:B------:R-:W-:Y:S01]  /*1d80*/  LEA.HI R7, R9, R2, RZ, 0x1 ;  /* 0x0000000209077211 */ /* 0x000fe200078f08ff */
[----:B------:R-:W-:Y:S01]  /*1d90*/  IMAD.SHL.U32 R9, R0, 0x40, RZ ;  /* 0x0000004000097824 */ /* 0x000fe200078e00ff */
[----:B------:R-:W-:Y:S01]  /*1da0*/  LOP3.LUT R3, R3, 0xfffffffc, RZ, 0xc0, !PT ;  /* 0xfffffffc03037812 */ /* 0x000fe200078ec0ff */
[----:B------:R1:W-:Y:S01]  /*1db0*/  @P1 STS [R121+0x6000], RZ ;  /* 0x006000ff79001388 */ /* 0x0003e20000000800 */
[----:B------:R-:W-:Y:S01]  /*1dc0*/  SHF.R.S32.HI R80, RZ, 0x1f, R83 ;  /* 0x0000001fff507819 */ /* 0x000fe20000011453 */
[----:B------:R-:W-:Y:S01]  /*1dd0*/  VIADD R82, R82, UR23 ;  /* 0x0000001752527c36 */ /* 0x000fe20008000000 */
[----:B------:R-:W-:Y:S01]  /*1de0*/  LOP3.LUT R7, R7, 0xfffffffe, RZ, 0xc0, !PT ;  /* 0xfffffffe07077812 */ /* 0x000fe200078ec0ff */
[----:B------:R-:W-:Y:S01]  /*1df0*/  IMAD.IADD R3, R10, 0x1, -R3 ;  /* 0x000000010a037824 */ /* 0x000fe200078e0a03 */
[----:B------:R-:W-:Y:S01]  /*1e00*/  LOP3.LUT R12, R12, 0x7fffffe, RZ, 0xc0, !PT ;  /* 0x07fffffe0c0c7812 */ /* 0x000fe200078ec0ff */
[----:B------:R1:W-:Y:S01]  /*1e10*/  @P1 STS [R121+0x6004], RZ ;  /* 0x006004ff79001388 */ /* 0x0003e20000000800 */
[----:B------:R-:W-:Y:S01]  /*1e20*/  LOP3.LUT R9, R9, 0xc0, RZ, 0xc0, !PT ;  /* 0x000000c009097812 */ /* 0x000fe200078ec0ff */
[----:B------:R-:W-:Y:S01]  /*1e30*/  IMAD.IADD R2, R2, 0x1, -R7 ;  /* 0x0000000102027824 */ /* 0x000fe200078e0a07 */
[----:B------:R-:W-:Y:S01]  /*1e40*/  LEA.HI R80, R80, R83, RZ, 0x3 ;  /* 0x0000005350507211 */ /* 0x000fe200078f18ff */
[----:B------:R-:W-:Y:S01]  /*1e50*/  IMAD.IADD R119, R119, 0x1, -R12 ;  /* 0x0000000177777824 */ /* 0x000fe200078e0a0c */
[----:B------:R1:W-:Y:S01]  /*1e60*/  @P1 STS.64 [R121+0x6008], RZ ;  /* 0x006008ff79001388 */ /* 0x0003e20000000a00 */
[----:B------:R-:W-:Y:S01]  /*1e70*/  LOP3.LUT R6, R9, 0x8, R6, 0xf8, !PT ;  /* 0x0000000809067812 */ /* 0x000fe200078ef806 */
[----:B------:R-:W-:Y:S01]  /*1e80*/  IMAD.SHL.U32 R7, R3, 0x40, RZ ;  /* 0x0000004003077824 */ /* 0x000fe200078e00ff */
[----:B------:R-:W-:Y:S01]  /*1e90*/  SHF.R.U32.HI R9, RZ, 0x3, R9 ;  /* 0x00000003ff097819 */ /* 0x000fe20000011609 */
[----:B------:R1:W-:Y:S01]  /*1ea0*/  @P1 STS.128 [R121+0x7000], RZ ;  /* 0x007000ff79001388 */ /* 0x0003e20000000c00 */
[----:B------:R-:W-:Y:S01]  /*1eb0*/  IMAD.SHL.U32 R80, R80, 0x20, RZ ;  /* 0x0000002050507824 */ /* 0x000fe200078e00ff */
[----:B------:R-:W-:Y:S01]  /*1ec0*/  LOP3.LUT R8, R8, 0x7fffffe, RZ, 0xc0, !PT ;  /* 0x07fffffe08087812 */ /* 0x000fe200078ec0ff */
[C---:B------:R-:W-:Y:S01]  /*1ed0*/  IMAD R119, R2.reuse, 0x8, R119 ;  /* 0x0000000802777824 */ /* 0x040fe200078e0277 */
[----:B------:R1:W-:Y:S01]  /*1ee0*/  @P1 STS.128 [R121+0x8000], RZ ;  /* 0x008000ff79001388 */ /* 0x0003e20000000c00 */
[----:B------:R-:W-:Y:S01]  /*1ef0*/  IMAD.SHL.U32 R2, R2, 0x8, RZ ;  /* 0x0000000802027824 */ /* 0x000fe200078e00ff */
[----:B------:R-:W-:Y:S01]  /*1f00*/  LOP3.LUT R7, R7, 0xc0, RZ, 0xc0, !PT ;  /* 0x000000c007077812 */ /* 0x000fe200078ec0ff */
[----:B------:R-:W-:Y:S01]  /*1f10*/  IMAD.IADD R83, R83, 0x1, -R8 ;  /* 0x0000000153537824 */ /* 0x000fe200078e0a08 */
[----:B------:R-:W-:Y:S01]  /*1f20*/  LOP3.LUT R6, R6, R9, RZ, 0x3c, !PT ;  /* 0x0000000906067212 */ /* 0x000fe200078e3cff */
[----:B------:R-:W-:Y:S01]  /*1f30*/  IMAD.WIDE.U32 R10, R11, UR13, R102 ;  /* 0x0000000d0b0a7c25 */ /* 0x000fe2000f8e0066 */
[----:B------:R-:W-:-:S02]  /*1f40*/  LOP3.LUT R80, R80, 0xffffff00, RZ, 0xc0, !PT ;  /* 0xffffff0050507812 */ /* 0x000fc400078ec0ff */
[----:B------:R-:W-:Y:S01]  /*1f50*/  LOP3.LUT R2, R7, 0x8, R2, 0xf8, !PT ;  /* 0x0000000807027812 */ /* 0x000fe200078ef802 */
[----:B------:R-:W-:Y:S01]  /*1f60*/  IMAD.U32 R119, R119, 0x20, R6 ;  /* 0x0000002077777824 */ /* 0x000fe200078e0006 */
[----:B------:R-:W-:Y:S01]  /*1f70*/  SHF.R.U32.HI R7, RZ, 0x3, R7 ;  /* 0x00000003ff077819 */ /* 0x000fe20000011607 */
[----:B------:R-:W-:Y:S02]  /*1f80*/  IMAD R6, R85, 0x200, R80 ;  /* 0x0000020055067824 */ /* 0x000fe400078e0250 */
[----:B------:R-:W-:Y:S01]  /*1f90*/  VIADD R8, R11, UR11 ;  /* 0x0000000b0b087c36 */ /* 0x000fe20008000000 */
[----:B------:R-:W-:Y:S01]  /*1fa0*/  LOP3.LUT R2, R2, R7, RZ, 0x3c, !PT ;  /* 0x0000000702027212 */ /* 0x000fe200078e3cff */
[----:B--2---:R-:W-:Y:S01]  /*1fb0*/  @P0 FMUL.FTZ R4, R4, R5 ;  /* 0x0000000504040220 */ /* 0x004fe20000410000 */
[----:B------:R-:W-:-:S04]  /*1fc0*/  IMAD R5, R83, 0x20, R6 ;  /* 0x0000002053057824 */ /* 0x000fc800078e0206 */
[----:B------:R-:W-:Y:S01]  /*1fd0*/  @P0 R2UR UR10, R4 ;  /* 0x00000000040a02ca */ /* 0x000fe200000e0000 */
[----:B------:R-:W-:-:S12]  /*1fe0*/  IMAD.IADD R120, R2, 0x1, R5 ;  /* 0x0000000102787824 */ /* 0x000fd800078e0205 */
        /* <DEDUP_REMOVED lines=33> */
.L_x_941:
[----:B------:R-:W-:Y:S05]  /*2200*/  BSYNC B0 ;  /* 0x0000000000007941 */ /* 0x000fea0003800000 */
.L_x_940:
        /* <DEDUP_REMOVED lines=40> */
.L_x_943:
[----:B------:R-:W-:Y:S05]  /*2490*/  BSYNC B0 ;  /* 0x0000000000007941 */ /* 0x000fea0003800000 */
.L_x_942:
[----:B------:R-:W-:Y:S01]  /*24a0*/  LDSM.16.M88.4 R64, [R120] ;  /* 0x000000007840783b */ /* 0x000fe20000000200 */
[----:B-12-4-:R-:W-:Y:S01]  /*24b0*/  IMAD.MOV.U32 R4, RZ, RZ, 0x10 ;  /* 0x00000010ff047424 */ /* 0x016fe200078e00ff */
[----:B------:R-:W-:Y:S01]  /*24c0*/  LOP3.LUT P1, RZ, R3, 0x2, RZ, 0xc0, !PT ;  /* 0x0000000203ff7812 */ /* 0x000fe2000782c0ff */
[----:B------:R-:W-:Y:S01]  /*24d0*/  IMAD.SHL.U32 R129, R86, 0x2, RZ ;  /* 0x0000000256817824 */ /* 0x000fe200078e00ff */
[----:B------:R-:W1:Y:S01]  /*24e0*/  LDSM.16.M88.4 R36, [R119+0x3000] ;  /* 0x003000007724783b */ /* 0x000e620000000200 */
[----:B------:R-:W-:Y:S01]  /*24f0*/  LOP3.LUT P0, RZ, R0, 0x2, RZ, 0xc0, !PT ;  /* 0x0000000200ff7812 */ /* 0x000fe2000780c0ff */
[----:B------:R-:W-:Y:S01]  /*2500*/  IMAD.MOV.U32 R105, RZ, RZ, 0x8 ;  /* 0x00000008ff697424 */ /* 0x000fe200078e00ff */
[C---:B------:R-:W-:Y:S01]  /*2510*/  SEL R3, R4.reuse, 0xfffffff0, !P1 ;  /* 0xfffffff004037807 */ /* 0x040fe20004800000 */
[----:B------:R-:W2:Y:S01]  /*2520*/  LDSM.16.M88.4 R28, [R119+0x3400] ;  /* 0x00340000771c783b */ /* 0x000ea20000000200 */
[----:B------:R-:W-:Y:S01]  /*2530*/  SEL R0, R4, 0xfffffff0, !P0 ;  /* 0xfffffff004007807 */ /* 0x000fe20004000000 */
[----:B------:R-:W-:Y:S01]  /*2540*/  IMAD R83, R83, 0x20, R80 ;  /* 0x0000002053537824 */ /* 0x000fe200078e0250 */
[----:B------:R-:W-:Y:S01]  /*2550*/  LOP3.LUT R129, R129, 0x6, RZ, 0xc0, !PT ;  /* 0x0000000681817812 */ /* 0x000fe200078ec0ff */
[----:B------:R-:W4:Y:S01]  /*2560*/  LDSM.16.M88.4 R20, [R119+0x3800] ;  /* 0x003800007714783b */ /* 0x000f220000000200 */
[----:B------:R-:W-:Y:S01]  /*2570*/  IMAD R118, R3, 0x2, R120 ;  /* 0x0000000203767824 */ /* 0x000fe200078e0278 */
[----:B------:R-:W-:Y:S01]  /*2580*/  VIADDMNMX R105, R82, R105, UR22, PT ;  /* 0x0000001652697e46 */ /* 0x000fe2000b800169 */
[----:B------:R-:W-:Y:S01]  /*2590*/  IMAD R116, R0, 0x2, R119 ;  /* 0x0000000200747824 */ /* 0x000fe200078e0277 */
[----:B------:R-:W5:Y:S01]  /*25a0*/  LDSM.16.M88.4 R44, [R119+0x3c00] ;  /* 0x003c0000772c783b */ /* 0x000f620000000200 */
[----:B------:R-:W-:Y:S01]  /*25b0*/  IMAD.U32 R0, RZ, RZ, UR18 ;  /* 0x00000012ff007e24 */ /* 0x000fe2000f8e00ff */
[----:B------:R-:W-:Y:S01]  /*25c0*/  VIMNMX R106, R82, UR22, PT ;  /* 0x00000016526a7c48 */ /* 0x000fe2000bfe0100 */
[----:B------:R-:W-:Y:S01]  /*25d0*/  IMAD.U32 R104, RZ, RZ, UR15 ;  /* 0x0000000fff687e24 */ /* 0x000fe2000f8e00ff */
[----:B------:R-:W-:Y:S01]  /*25e0*/  LDSM.16.M88.4 R60, [R118] ;  /* 0x00000000763c783b */ /* 0x000fe20000000200 */
[----:B------:R-:W-:-:S02]  /*25f0*/  UISETP.GE.AND UP0, UPT, UR19, 0x2, UPT ;  /* 0x000000021300788c */ /* 0x000fc4000bf06270 */
[----:B------:R-:W-:Y:S01]  /*2600*/  IMAD R104, R104, 0x4, R85 ;  /* 0x0000000468687824 */ /* 0x000fe200078e0255 */
[----:B------:R-:W3:Y:S01]  /*2610*/  LDSM.16.M88.4 R12, [R116+0x3000] ;  /* 0x00300000740c783b */ /* 0x000ee20000000200 */
[----:B------:R-:W3:Y:S03]  /*2620*/  LDC.U8 R85, c[0x0][0x388] ;  /* 0x0000e200ff557b82 */ /* 0x000ee60000000000 */
[----:B------:R-:W3:Y:S04]  /*2630*/  LDSM.16.M88.4 R8, [R116+0x3400] ;  /* 0x003400007408783b */ /* 0x000ee80000000200 */
[----:B------:R-:W3:Y:S04]  /*2640*/  LDSM.16.M88.4 R4, [R116+0x3800] ;  /* 0x003800007404783b */ /* 0x000ee80000000200 */
[----:B------:R-:W3:Y:S04]  /*2650*/  LDSM.16.M88.4 R72, [R116+0x3c00] ;  /* 0x003c00007448783b */ /* 0x000ee80000000200 */
[----:B------:R-:W-:Y:S01]  /*2660*/  LDSM.16.M88.4 R16, [R120+0x1000] ;  /* 0x001000007810783b */ /* 0x000fe20000000200 */
[C---:B-1----:R-:W-:Y:S03]  /*2670*/  HMMA.16816.F32.BF16 R40, R64.reuse, R36, RZ ;  /* 0x000000244028723c */ /* 0x042fe600000418ff */
[----:B------:R-:W1:Y:S04]  /*2680*/  LDSM.16.M88.4 R56, [R119+0x4000] ;  /* 0x004000007738783b */ /* 0x000e680000000200 */
[----:B------:R-:W1:Y:S01]  /*2690*/  LDSM.16.M88.4 R52, [R119+0x4400] ;  /* 0x004400007734783b */ /* 0x000e620000000200 */
[C---:B--2---:R-:W-:Y:S03]  /*26a0*/  HMMA.16816.F32.BF16 R32, R64.reuse, R28, RZ ;  /* 0x0000001c4020723c */ /* 0x044fe600000418ff */
[----:B------:R-:W2:Y:S03]  /*26b0*/  LDSM.16.M88.4 R48, [R119+0x4800] ;  /* 0x004800007730783b */ /* 0x000ea60000000200 */
[C---:B------:R-:W-:Y:S01]  /*26c0*/  HMMA.16816.F32.BF16 R28, R64.reuse, R30, RZ ;  /* 0x0000001e401c723c */ /* 0x040fe200000418ff */
[----:B------:R-:W-:Y:S04]  /*26d0*/  LDSM.16.M88.4 R76, [R118+0x1000] ;  /* 0x00100000764c783b */ /* 0x000fe80000000200 */
[----:B------:R-:W0:Y:S01]  /*26e0*/  LDGDEPBAR ;  /* 0x00000000000079af */ /* 0x000e220000000000 */
[C---:B------:R-:W-:Y:S06]  /*26f0*/  HMMA.16816.F32.BF16 R36, R64.reuse, R38, RZ ;  /* 0x000000264024723c */ /* 0x040fec00000418ff */
[C---:B----4-:R-:W-:Y:S06]  /*2700*/  HMMA.16816.F32.BF16 R24, R64.reuse, R20, RZ ;  /* 0x000000144018723c */ /* 0x050fec00000418ff */
[C---:B------:R-:W-:Y:S06]  /*2710*/  HMMA.16816.F32.BF16 R20, R64.reuse, R22, RZ ;  /* 0x000000164014723c */ /* 0x040fec00000418ff */
[C---:B-----5:R-:W-:Y:S06]  /*2720*/  HMMA.16816.F32.BF16 R68, R64.reuse, R44, RZ ;  /* 0x0000002c4044723c */ /* 0x060fec00000418ff */
[----:B------:R-:W-:Y:S01]  /*2730*/  HMMA.16816.F32.BF16 R64, R64, R46, RZ ;  /* 0x0000002e4040723c */ /* 0x000fe200000418ff */
[----:B------:R-:W4:Y:S05]  /*2740*/  LDSM.16.M88.4 R44, [R119+0x4c00] ;  /* 0x004c0000772c783b */ /* 0x000f2a0000000200 */
[C---:B---3--:R-:W-:Y:S06]  /*2750*/  HMMA.16816.F32.BF16 R40, R60.reuse, R12, R40 ;  /* 0x0000000c3c28723c */ /* 0x048fec0000041828 */
[C---:B------:R-:W-:Y:S06]  /*2760*/  HMMA.16816.F32.BF16 R32, R60.reuse, R8, R32 ;  /* 0x000000083c20723c */ /* 0x040fec0000041820 */
[C---:B------:R-:W-:Y:S01]  /*2770*/  HMMA.16816.F32.BF16 R28, R60.reuse, R10, R28 ;  /* 0x0000000a3c1c723c */ /* 0x040fe2000004181c */
[----:B------:R-:W-:Y:S05]  /*2780*/  LDSM.16.M88.4 R8, [R116+0x4400] ;  /* 0x004400007408783b */ /* 0x000fea0000000200 */
[C---:B------:R-:W-:Y:S01]  /*2790*/  HMMA.16816.F32.BF16 R36, R60.reuse, R14, R36 ;  /* 0x0000000e3c24723c */ /* 0x040fe20000041824 */
[----:B------:R-:W3:Y:S05]  /*27a0*/  LDSM.16.M88.4 R12, [R116+0x4000] ;  /* 0x00400000740c783b */ /* 0x000eea0000000200 */
[C---:B------:R-:W-:Y:S06]  /*27b0*/  HMMA.16816.F32.BF16 R24, R60.reuse, R4, R24 ;  /* 0x000000043c18723c */ /* 0x040fec0000041818 */
[C---:B------:R-:W-:Y:S01]  /*27c0*/  HMMA.16816.F32.BF16 R20, R60.reuse, R6, R20 ;  /* 0x000000063c14723c */ /* 0x040fe20000041814 */
[----:B------:R-:W5:Y:S05]  /*27d0*/  LDSM.16.M88.4 R4, [R116+0x4800] ;  /* 0x004800007404783b */ /* 0x000f6a0000000200 */
[C---:B------:R-:W-:Y:S06]  /*27e0*/  HMMA.16816.F32.BF16 R68, R60.reuse, R72, R68 ;  /* 0x000000483c44723c */ /* 0x040fec0000041844 */
[----:B------:R-:W-:Y:S01]  /*27f0*/  HMMA.16816.F32.BF16 R64, R60, R74, R64 ;  /* 0x0000004a3c40723c */ /* 0x000fe20000041840 */
[----:B------:R-:W5:Y:S04]  /*2800*/  LDSM.16.M88.4 R72, [R116+0x4c00] ;  /* 0x004c00007448783b */ /* 0x000f680000000200 */
[----:B------:R-:W-:Y:S01]  /*2810*/  LDSM.16.M88.4 R60, [R120+0x2000] ;  /* 0x00200000783c783b */ /* 0x000fe20000000200 */
[C---:B-1----:R-:W-:Y:S06]  /*2820*/  HMMA.16816.F32.BF16 R40, R16.reuse, R56, R40 ;  /* 0x000000381028723c */ /* 0x042fec0000041828 */
[C---:B------:R-:W-:Y:S06]  /*2830*/  HMMA.16816.F32.BF16 R32, R16.reuse, R52, R32 ;  /* 0x000000341020723c */ /* 0x040fec0000041820 */
[C---:B------:R-:W-:Y:S01]  /*2840*/  HMMA.16816.F32.BF16 R28, R16.reuse, R54, R28 ;  /* 0x00000036101c723c */ /* 0x040fe2000004181c */
[----:B------:R-:W-:Y:S05]  /*2850*/  LDSM.16.M88.4 R52, [R119+0x5400] ;  /* 0x005400007734783b */ /* 0x000fea0000000200 */
[C---:B------:R-:W-:Y:S01]  /*2860*/  HMMA.16816.F32.BF16 R36, R16.reuse, R58, R36 ;  /* 0x0000003a1024723c */ /* 0x040fe20000041824 */
[----:B------:R-:W1:Y:S05]  /*2870*/  LDSM.16.M88.4 R56, [R119+0x5000] ;  /* 0x005000007738783b */ /* 0x000e6a0000000200 */
[C---:B--2---:R-:W-:Y:S06]  /*2880*/  HMMA.16816.F32.BF16 R24, R16.reuse, R48, R24 ;  /* 0x000000301018723c */ /* 0x044fec0000041818 */
[C---:B------:R-:W-:Y:S01]  /*2890*/  HMMA.16816.F32.BF16 R20, R16.reuse, R50, R20 ;  /* 0x000000321014723c */ /* 0x040fe20000041814 */
[----:B------:R-:W2:Y:S05]  /*28a0*/  LDSM.16.M88.4 R48, [R119+0x5800] ;  /* 0x005800007730783b */ /* 0x000eaa0000000200 */
[C---:B----4-:R-:W-:Y:S06]  /*28b0*/  HMMA.16816.F32.BF16 R68, R16.reuse, R44, R68 ;  /* 0x0000002c1044723c */ /* 0x050fec0000041844 */
[----:B------:R-:W-:Y:S01]  /*28c0*/  HMMA.16816.F32.BF16 R64, R16, R46, R64 ;  /* 0x0000002e1040723c */ /* 0x000fe20000041840 */
[----:B------:R-:W4:Y:S04]  /*28d0*/  LDSM.16.M88.4 R44, [R119+0x5c00] ;  /* 0x005c0000772c783b */ /* 0x000f280000000200 */
[----:B------:R-:W-:Y:S01]  /*28e0*/  LDSM.16.M88.4 R16, [R116+0x5000] ;  /* 0x005000007410783b */ /* 0x000fe20000000200 */
[C---:B---3--:R-:W-:Y:S06]  /*28f0*/  HMMA.16816.F32.BF16 R40, R76.reuse, R12, R40 ;  /* 0x0000000c4c28723c */ /* 0x048fec0000041828 */
[C---:B------:R-:W-:Y:S06]  /*2900*/  HMMA.16816.F32.BF16 R32, R76.reuse, R8, R32 ;  /* 0x000000084c20723c */ /* 0x040fec0000041820 */
[C---:B------:R-:W-:Y:S01]  /*2910*/  HMMA.16816.F32.BF16 R28, R76.reuse, R10, R28 ;  /* 0x0000000a4c1c723c */ /* 0x040fe2000004181c */
[----:B------:R-:W3:Y:S05]  /*2920*/  LDSM.16.M88.4 R8, [R118+0x2000] ;  /* 0x002000007608783b */ /* 0x000eea0000000200 */
[C---:B-----5:R-:W-:Y:S06]  /*2930*/  HMMA.16816.F32.BF16 R24, R76.reuse, R4, R24 ;  /* 0x000000044c18723c */ /* 0x060fec0000041818 */
[C---:B------:R-:W-:Y:S01]  /*2940*/  HMMA.16816.F32.BF16 R36, R76.reuse, R14, R36 ;  /* 0x0000000e4c24723c */ /* 0x040fe20000041824 */
[----:B------:R-:W-:Y:S05]  /*2950*/  LDSM.16.M88.4 R12, [R116+0x5400] ;  /* 0x00540000740c783b */ /* 0x000fea0000000200 */
[C---:B------:R-:W-:Y:S01]  /*2960*/  HMMA.16816.F32.BF16 R20, R76.reuse, R6, R20 ;  /* 0x000000064c14723c */ /* 0x040fe20000041814 */
[----:B------:R-:W5:Y:S05]  /*2970*/  LDSM.16.M88.4 R4, [R116+0x5800] ;  /* 0x005800007404783b */ /* 0x000f6a0000000200 */
[C---:B------:R-:W-:Y:S06]  /*2980*/  HMMA.16816.F32.BF16 R68, R76.reuse, R72, R68 ;  /* 0x000000484c44723c */ /* 0x040fec0000041844 */
[----:B------:R-:W-:Y:S06]  /*2990*/  HMMA.16816.F32.BF16 R64, R76, R74, R64 ;  /* 0x0000004a4c40723c */ /* 0x000fec0000041840 */
[----:B-1----:R-:W-:Y:S01]  /*29a0*/  HMMA.16816.F32.BF16 R40, R60, R56, R40 ;  /* 0x000000383c28723c */ /* 0x002fe20000041828 */
[----:B------:R-:W-:-:S05]  /*29b0*/  IMAD R78, R85, 0x10000, R85 ;  /* 0x00010000554e7824 */ /* 0x000fca00078e0255 */
[C---:B------:R-:W-:Y:S06]  /*29c0*/  HMMA.16816.F32.BF16 R32, R60.reuse, R52, R32 ;  /* 0x000000343c20723c */ /* 0x040fec0000041820 */
[----:B------:R-:W-:Y:S01]  /*29d0*/  HMMA.16816.F32.BF16 R52, R60, R54, R28 ;  /* 0x000000363c34723c */ /* 0x000fe2000004181c */
[----:B------:R-:W1:Y:S01]  /*29e0*/  LDSM.16.M88.4 R28, [R116+0x5c00] ;  /* 0x005c0000741c783b */ /* 0x000e620000000200 */
[----:B------:R-:W-:-:S04]  /*29f0*/  DEPBAR.LE SB0, 0x0 ;  /* 0x000080000000791a */ /* 0x000fc80000000000 */
[C---:B--2---:R-:W-:Y:S06]  /*2a00*/  HMMA.16816.F32.BF16 R24, R60.reuse, R48, R24 ;  /* 0x000000303c18723c */ /* 0x044fec0000041818 */
[C---:B------:R-:W-:Y:S06]  /*2a10*/  HMMA.16816.F32.BF16 R36, R60.reuse, R58, R36 ;  /* 0x0000003a3c24723c */ /* 0x040fec0000041824 */
[C---:B------:R-:W-:Y:S06]  /*2a20*/  HMMA.16816.F32.BF16 R20, R60.reuse, R50, R20 ;  /* 0x000000323c14723c */ /* 0x040fec0000041814 */
[C---:B----4-:R-:W-:Y:S06]  /*2a30*/  HMMA.16816.F32.BF16 R68, R60.reuse, R44, R68 ;  /* 0x0000002c3c44723c */ /* 0x050fec0000041844 */
[----:B------:R-:W-:Y:S06]  /*2a40*/  HMMA.16816.F32.BF16 R64, R60, R46, R64 ;  /* 0x0000002e3c40723c */ /* 0x000fec0000041840 */
[C---:B---3--:R-:W-:Y:S06]  /*2a50*/  HMMA.16816.F32.BF16 R40, R8.reuse, R16, R40 ;  /* 0x000000100828723c */ /* 0x048fec0000041828 */
[C---:B-----5:R-:W-:Y:S06]  /*2a60*/  HMMA.16816.F32.BF16 R24, R8.reuse, R4, R24 ;  /* 0x000000040818723c */ /* 0x060fec0000041818 */
[----:B------:R-:W-:Y:S01]  /*2a70*/  HMMA.16816.F32.BF16 R36, R8, R18, R36 ;  /* 0x000000120824723c */ /* 0x000fe20000041824 */
[----:B------:R-:W-:-:S02]  /*2a80*/  IMAD R5, R0, 0x40, R129 ;  /* 0x0000004000057824 */ /* 0x000fc400078e0281 */
[----:B------:R-:W-:Y:S02]  /*2a90*/  IMAD.IADD R4, R2, 0x1, R83 ;  /* 0x0000000102047824 */ /* 0x000fe400078e0253 */
[C---:B------:R-:W-:Y:S01]  /*2aa0*/  VIADD R0, R5.reuse, 0x1 ;  /* 0x0000000105007836 */ /* 0x040fe20000000000 */
[C---:B------:R-:W-:Y:S01]  /*2ab0*/  HMMA.16816.F32.BF16 R32, R8.reuse, R12, R32 ;  /* 0x0000000c0820723c */ /* 0x040fe20000041820 */
[C---:B------:R-:W-:Y:S02]  /*2ac0*/  VIADD R17, R5.reuse, 0x20 ;  /* 0x0000002005117836 */ /* 0x040fe40000000000 */
[C---:B------:R-:W-:Y:S01]  /*2ad0*/  VIADD R16, R5.reuse, 0x21 ;  /* 0x0000002105107836 */ /* 0x040fe20000000000 */
[C---:B------:R-:W-:Y:S01]  /*2ae0*/  ISETP.GE.AND P5, PT, R0.reuse, R106, PT ;  /* 0x0000006a0000720c */ /* 0x040fe20003fa6270 */
[C---:B------:R-:W-:Y:S01]  /*2af0*/  VIADD R2, R5.reuse, 0x31 ;  /* 0x0000003105027836 */ /* 0x040fe20000000000 */
[----:B------:R-:W-:Y:S01]  /*2b00*/  HMMA.16816.F32.BF16 R20, R8, R6, R20 ;  /* 0x000000060814723c */ /* 0x000fe20000041814 */
[----:B------:R-:W-:Y:S01]  /*2b10*/  BAR.SYNC.DEFER_BLOCKING 0x0 ;  /* 0x0000000000007b1d */ /* 0x000fe20000010000 */
[----:B------:R-:W-:Y:S01]  /*2b20*/  ISETP.GE.AND P2, PT, R0, R105, PT ;  /* 0x000000690000720c */ /* 0x000fe20003f46270 */
[----:B------:R-:W-:-:S03]  /*2b30*/  VIADD R12, R5, 0x19 ;  /* 0x00000019050c7836 */ /* 0x000fc60000000000 */
[C---:B------:R-:W-:Y:S01]  /*2b40*/  HMMA.16816.F32.BF16 R52, R8.reuse, R14, R52 ;  /* 0x0000000e0834723c */ /* 0x040fe20000041834 */
[----:B------:R-:W-:Y:S01]  /*2b50*/  I2FP.F32.S32 R6, R0 ;  /* 0x0000000000067245 */ /* 0x000fe20000201400 */
[C---:B------:R-:W-:Y:S02]  /*2b60*/  VIADD R0, R5.reuse, 0x9 ;  /* 0x0000000905007836 */ /* 0x040fe40000000000 */
[C---:B------:R-:W-:Y:S02]  /*2b70*/  VIADD R7, R5.reuse, 0x10 ;  /* 0x0000001005077836 */ /* 0x040fe40000000000 */
[C---:B-1----:R-:W-:Y:S01]  /*2b80*/  HMMA.16816.F32.BF16 R68, R8.reuse, R28, R68 ;  /* 0x0000001c0844723c */ /* 0x042fe20000041844 */
[----:B------:R-:W-:Y:S01]  /*2b90*/  FFMA.FTZ R41, R6, UR5, R41 ;  /* 0x0000000506297c23 */ /* 0x000fe20008010029 */
[----:B------:R-:W-:Y:S01]  /*2ba0*/  ISETP.GE.AND P0, PT, R0, R106, PT ;  /* 0x0000006a0000720c */ /* 0x000fe20003f06270 */
[----:B------:R-:W-:Y:S01]  /*2bb0*/  FFMA.FTZ R43, R6, UR5, R43 ;  /* 0x00000005062b7c23 */ /* 0x000fe2000801002b */
[----:B------:R-:W-:Y:S01]  /*2bc0*/  ISETP.GE.AND P6, PT, R0, R105, PT ;  /* 0x000000690000720c */ /* 0x000fe20003fc6270 */
[----:B------:R-:W-:Y:S01]  /*2bd0*/  VIADD R6, R5, 0x11 ;  /* 0x0000001105067836 */ /* 0x000fe20000000000 */
[----:B------:R-:W-:Y:S01]  /*2be0*/  HMMA.16816.F32.BF16 R64, R8, R30, R64 ;  /* 0x0000001e0840723c */ /* 0x000fe20000041840 */
[----:B------:R-:W-:-:S02]  /*2bf0*/  FSEL R56, R41, -INF , !P5 ;  /* 0xff80000029387808 */ /* 0x000fc40006800000 */
[----:B------:R-:W-:Y:S02]  /*2c00*/  I2FP.F32.S32 R0, R0 ;  /* 0x0000000000007245 */ /* 0x000fe40000201400 */
[-C--:B------:R-:W-:Y:S02]  /*2c10*/  ISETP.GE.AND P3, PT, R7, R106.reuse, PT ;  /* 0x0000006a0700720c */ /* 0x080fe40003f66270 */
[----:B------:R-:W-:Y:S01]  /*2c20*/  VIADD R9, R5, 0x8 ;  /* 0x0000000805097836 */ /* 0x000fe20000000000 */
[----:B------:R-:W-:Y:S01]  /*2c30*/  ISETP.GE.AND P5, PT, R7, R105, PT ;  /* 0x000000690700720c */ /* 0x000fe20003fa6270 */
[C---:B------:R-:W-:Y:S01]  /*2c40*/  FFMA.FTZ R37, R0.reuse, UR5, R37 ;  /* 0x0000000500257c23 */ /* 0x040fe20008010025 */
[----:B------:R-:W-:Y:S01]  /*2c50*/  I2FP.F32.S32 R7, R7 ;  /* 0x0000000700077245 */ /* 0x000fe20000201400 */
[----:B------:R-:W-:Y:S01]  /*2c60*/  FFMA.FTZ R39, R0, UR5, R39 ;  /* 0x0000000500277c23 */ /* 0x000fe20008010027 */
[----:B------:R-:W-:Y:S01]  /*2c70*/  ISETP.GE.AND P4, PT, R9, R106, PT ;  /* 0x0000006a0900720c */ /* 0x000fe20003f86270 */
[----:B------:R-:W-:Y:S01]  /*2c80*/  VIADD R8, R5, 0x29 ;  /* 0x0000002905087836 */ /* 0x000fe20000000000 */
[----:B------:R-:W-:Y:S01]  /*2c90*/  ISETP.GE.AND P1, PT, R9, R105, PT ;  /* 0x000000690900720c */ /* 0x000fe20003f26270 */
[C---:B------:R-:W-:Y:S01]  /*2ca0*/  FFMA.FTZ R0, R7.reuse, UR5, R32 ;  /* 0x0000000507007c23 */ /* 0x040fe20008010020 */
[----:B------:R-:W-:Y:S01]  /*2cb0*/  I2FP.F32.S32 R9, R9 ;  /* 0x0000000900097245 */ /* 0x000fe20000201400 */
[----:B------:R-:W-:Y:S01]  /*2cc0*/  FFMA.FTZ R34, R7, UR5, R34 ;  /* 0x0000000507227c23 */ /* 0x000fe20008010022 */
[----:B------:R-:W-:Y:S01]  /*2cd0*/  VIADD R7, R5, 0x18 ;  /* 0x0000001805077836 */ /* 0x000fe20000000000 */
[----:B------:R-:W-:-:S02]  /*2ce0*/  FSEL R44, R43, -INF , !P2 ;  /* 0xff8000002b2c7808 */ /* 0x000fc40005000000 */
[C---:B------:R-:W-:Y:S01]  /*2cf0*/  FFMA.FTZ R36, R9.reuse, UR5, R36 ;  /* 0x0000000509247c23 */ /* 0x040fe20008010024 */
[----:B------:R-:W-:Y:S01]  /*2d00*/  FFMA.FTZ R28, R9, UR5, R38 ;  /* 0x00000005091c7c23 */ /* 0x000fe20008010026 */
[----:B------:R-:W-:Y:S02]  /*2d10*/  ISETP.GE.AND P2, PT, R6, R106, PT ;  /* 0x0000006a0600720c */ /* 0x000fe40003f46270 */
[----:B------:R-:W-:Y:S02]  /*2d20*/  FSEL R60, R37, -INF , !P0 ;  /* 0xff800000253c7808 */ /* 0x000fe40004000000 */
[----:B------:R-:W-:Y:S02]  /*2d30*/  FSEL R62, R36, -INF , !P4 ;  /* 0xff800000243e7808 */ /* 0x000fe40006000000 */
[----:B------:R-:W-:Y:S02]  /*2d40*/  ISETP.GE.AND P4, PT, R6, R105, PT ;  /* 0x000000690600720c */ /* 0x000fe40003f86270 */
[----:B------:R-:W-:-:S02]  /*2d50*/  FSEL R28, R28, -INF , !P1 ;  /* 0xff8000001c1c7808 */ /* 0x000fc40004800000 */
[----:B------:R-:W-:Y:S02]  /*2d60*/  I2FP.F32.S32 R6, R6 ;  /* 0x0000000600067245 */ /* 0x000fe40000201400 */
[C---:B------:R-:W-:Y:S02]  /*2d70*/  ISETP.GE.AND P1, PT, R7.reuse, R106, PT ;  /* 0x0000006a0700720c */ /* 0x040fe40003f26270 */
[----:B------:R-:W-:Y:S01]  /*2d80*/  ISETP.GE.AND P0, PT, R7, R105, PT ;  /* 0x000000690700720c */ /* 0x000fe20003f06270 */
[C---:B------:R-:W-:Y:S01]  /*2d90*/  FFMA.FTZ R33, R6.reuse, UR5, R33 ;  /* 0x0000000506217c23 */ /* 0x040fe20008010021 */
[----:B------:R-:W-:Y:S01]  /*2da0*/  FSEL R48, R39, -INF , !P6 ;  /* 0xff80000027307808 */ /* 0x000fe20007000000 */
[----:B------:R-:W-:Y:S01]  /*2db0*/  FFMA.FTZ R6, R6, UR5, R35 ;  /* 0x0000000506067c23 */ /* 0x000fe20008010023 */
[----:B------:R-:W-:Y:S02]  /*2dc0*/  FSEL R0, R0, -INF , !P3 ;  /* 0xff80000000007808 */ /* 0x000fe40005800000 */
[----:B------:R-:W-:-:S02]  /*2dd0*/  I2FP.F32.S32 R7, R7 ;  /* 0x0000000700077245 */ /* 0x000fc40000201400 */
[C---:B------:R-:W-:Y:S02]  /*2de0*/  ISETP.GE.AND P6, PT, R12.reuse, R106, PT ;  /* 0x0000006a0c00720c */ /* 0x040fe40003fc6270 */
[----:B------:R-:W-:Y:S01]  /*2df0*/  ISETP.GE.AND P3, PT, R12, R105, PT ;  /* 0x000000690c00720c */ /* 0x000fe20003f66270 */
[C---:B------:R-:W-:Y:S01]  /*2e00*/  FFMA.FTZ R50, R7.reuse, UR5, R52 ;  /* 0x0000000507327c23 */ /* 0x040fe20008010034 */
[----:B------:R-:W-:Y:S01]  /*2e10*/  I2FP.F32.S32 R12, R12 ;  /* 0x0000000c000c7245 */ /* 0x000fe20000201400 */
[----:B------:R-:W-:Y:S01]  /*2e20*/  FFMA.FTZ R36, R7, UR5, R54 ;  /* 0x0000000507247c23 */ /* 0x000fe20008010036 */
[----:B------:R-:W-:Y:S01]  /*2e30*/  VIADD R7, R5, 0x28 ;  /* 0x0000002805077836 */ /* 0x000fe20000000000 */
[----:B------:R-:W-:Y:S02]  /*2e40*/  FSEL R38, R34, -INF , !P5 ;  /* 0xff80000022267808 */ /* 0x000fe40006800000 */
[C---:B------:R-:W-:Y:S01]  /*2e50*/  FFMA.FTZ R46, R12.reuse, UR5, R53 ;  /* 0x000000050c2e7c23 */ /* 0x040fe20008010035 */
[----:B------:R-:W-:Y:S01]  /*2e60*/  FSEL R58, R33, -INF , !P2 ;  /* 0xff800000213a7808 */ /* 0x000fe20005000000 */
[----:B------:R-:W-:Y:S01]  /*2e70*/  FFMA.FTZ R12, R12, UR5, R55 ;  /* 0x000000050c0c7c23 */ /* 0x000fe20008010037 */
[----:B------:R-:W-:-:S02]  /*2e80*/  FSEL R6, R6, -INF , !P4 ;  /* 0xff80000006067808 */ /* 0x000fc40006000000 */
[----:B------:R-:W-:Y:S02]  /*2e90*/  FSEL R50, R50, -INF , !P1 ;  /* 0xff80000032327808 */ /* 0x000fe40004800000 */
[CC--:B------:R-:W-:Y:S02]  /*2ea0*/  ISETP.GE.AND P5, PT, R17.reuse, R106.reuse, PT ;  /* 0x0000006a1100720c */ /* 0x0c0fe40003fa6270 */
[-C--:B------:R-:W-:Y:S02]  /*2eb0*/  ISETP.GE.AND P2, PT, R17, R105.reuse, PT ;  /* 0x000000691100720c */ /* 0x080fe40003f46270 */
[C---:B------:R-:W-:Y:S02]  /*2ec0*/  ISETP.GE.AND P4, PT, R16.reuse, R106, PT ;  /* 0x0000006a1000720c */ /* 0x040fe40003f86270 */
[----:B------:R-:W-:Y:S02]  /*2ed0*/  ISETP.GE.AND P1, PT, R16, R105, PT ;  /* 0x000000691000720c */ /* 0x000fe40003f26270 */
[----:B------:R-:W-:-:S02]  /*2ee0*/  FSEL R36, R36, -INF , !P0 ;  /* 0xff80000024247808 */ /* 0x000fc40004000000 */
[----:B------:R-:W-:Y:S02]  /*2ef0*/  FSEL R46, R46, -INF , !P6 ;  /* 0xff8000002e2e7808 */ /* 0x000fe40007000000 */
[----:B------:R-:W-:Y:S02]  /*2f00*/  I2FP.F32.S32 R17, R17 ;  /* 0x0000001100117245 */ /* 0x000fe40000201400 */
[----:B------:R-:W-:Y:S02]  /*2f10*/  I2FP.F32.S32 R16, R16 ;  /* 0x0000001000107245 */ /* 0x000fe40000201400 */
[----:B------:R-:W-:Y:S01]  /*2f20*/  ISETP.GE.AND P0, PT, R7, R106, PT ;  /* 0x0000006a0700720c */ /* 0x000fe20003f06270 */
[----:B------:R-:W-:Y:S01]  /*2f30*/  FFMA.FTZ R24, R17, UR5, R24 ;  /* 0x0000000511187c23 */ /* 0x000fe20008010018 */
[----:B------:R-:W-:Y:S01]  /*2f40*/  ISETP.GE.AND P6, PT, R7, R105, PT ;  /* 0x000000690700720c */ /* 0x000fe20003fc6270 */
[C---:B------:R-:W-:Y:S01]  /*2f50*/  FFMA.FTZ R25, R16.reuse, UR5, R25 ;  /* 0x0000000510197c23 */ /* 0x040fe20008010019 */
[----:B------:R-:W-:Y:S01]  /*2f60*/  I2FP.F32.S32 R7, R7 ;  /* 0x0000000700077245 */ /* 0x000fe20000201400 */
[----:B------:R-:W-:Y:S01]  /*2f70*/  FFMA.FTZ R16, R16, UR5, R27 ;  /* 0x0000000510107c23 */ /* 0x000fe2000801001b */
[----:B------:R-:W-:Y:S01]  /*2f80*/  FFMA.FTZ R17, R17, UR5, R26 ;  /* 0x0000000511117c23 */ /* 0x000fe2000801001a */
[----:B------:R-:W-:-:S02]  /*2f90*/  FSEL R12, R12, -INF , !P3 ;  /* 0xff8000000c0c7808 */ /* 0x000fc40005800000 */
[C---:B------:R-:W-:Y:S01]  /*2fa0*/  FFMA.FTZ R20, R7.reuse, UR5, R20 ;  /* 0x0000000507147c23 */ /* 0x040fe20008010014 */
[----:B------:R-:W-:Y:S01]  /*2fb0*/  FFMA.FTZ R22, R7, UR5, R22 ;  /* 0x0000000507167c23 */ /* 0x000fe20008010016 */
[----:B------:R-:W-:Y:S01]  /*2fc0*/  FSEL R32, R24, -INF , !P5 ;  /* 0xff80000018207808 */ /* 0x000fe20006800000 */
[----:B------:R-:W-:Y:S01]  /*2fd0*/  VIADD R7, R5, 0x30 ;  /* 0x0000003005077836 */ /* 0x000fe20000000000 */
[C---:B------:R-:W-:Y:S02]  /*2fe0*/  ISETP.GE.AND P3, PT, R8.reuse, R106, PT ;  /* 0x0000006a0800720c */ /* 0x040fe40003f66270 */
[----:B------:R-:W-:Y:S02]  /*2ff0*/  ISETP.GE.AND P5, PT, R8, R105, PT ;  /* 0x000000690800720c */ /* 0x000fe40003fa6270 */
[----:B------:R-:W-:Y:S02]  /*3000*/  FSEL R16, R16, -INF , !P1 ;  /* 0xff80000010107808 */ /* 0x000fe40004800000 */
[----:B------:R-:W-:-:S02]  /*3010*/  FSEL R30, R20, -INF , !P0 ;  /* 0xff800000141e7808 */ /* 0x000fc40004000000 */
[----:B------:R-:W-:Y:S02]  /*3020*/  I2FP.F32.S32 R8, R8 ;  /* 0x0000000800087245 */ /* 0x000fe40000201400 */
[C---:B------:R-:W-:Y:S02]  /*3030*/  ISETP.GE.AND P1, PT, R2.reuse, R106, PT ;  /* 0x0000006a0200720c */ /* 0x040fe40003f26270 */
[-C--:B------:R-:W-:Y:S01]  /*3040*/  ISETP.GE.AND P0, PT, R2, R105.reuse, PT ;  /* 0x000000690200720c */ /* 0x080fe20003f06270 */
[C---:B------:R-:W-:Y:S01]  /*3050*/  FFMA.FTZ R21, R8.reuse, UR5, R21 ;  /* 0x0000000508157c23 */ /* 0x040fe20008010015 */
[----:B------:R-:W-:Y:S01]  /*3060*/  I2FP.F32.S32 R2, R2 ;  /* 0x0000000200027245 */ /* 0x000fe20000201400 */
[----:B------:R-:W-:Y:S01]  /*3070*/  FFMA.FTZ R19, R8, UR5, R23 ;  /* 0x0000000508137c23 */ /* 0x000fe20008010017 */
[----:B------:R-:W-:Y:S02]  /*3080*/  FSEL R17, R17, -INF , !P2 ;  /* 0xff80000011117808 */ /* 0x000fe40005000000 */
[----:B------:R-:W-:Y:S01]  /*3090*/  FSEL R31, R25, -INF , !P4 ;  /* 0xff800000191f7808 */ /* 0x000fe20006000000 */
[C---:B------:R-:W-:Y:S01]  /*30a0*/  FFMA.FTZ R71, R2.reuse, UR5, R71 ;  /* 0x0000000502477c23 */ /* 0x040fe20008010047 */
[C---:B------:R-:W-:Y:S01]  /*30b0*/  ISETP.GE.AND P2, PT, R7.reuse, R106, PT ;  /* 0x0000006a0700720c */ /* 0x040fe20003f46270 */
[----:B------:R-:W-:Y:S01]  /*30c0*/  FFMA.FTZ R33, R2, UR5, R69 ;  /* 0x0000000502217c23 */ /* 0x000fe20008010045 */
[----:B------:R-:W-:Y:S01]  /*30d0*/  ISETP.GE.AND P4, PT, R7, R105, PT ;  /* 0x000000690700720c */ /* 0x000fe20003f86270 */
[----:B------:R-:W-:Y:S01]  /*30e0*/  VIADD R2, R5, 0x38 ;  /* 0x0000003805027836 */ /* 0x000fe20000000000 */
[----:B------:R-:W-:Y:S01]  /*30f0*/  I2FP.F32.S32 R7, R7 ;  /* 0x0000000700077245 */ /* 0x000fe20000201400 */
[----:B------:R-:W-:Y:S01]  /*3100*/  VIADD R69, R132, 0xb54cda56 ;  /* 0xb54cda5684457836 */ /* 0x000fe20000000000 */
[----:B------:R-:W-:-:S02]  /*3110*/  FSEL R88, R22, -INF , !P6 ;  /* 0xff80000016587808 */ /* 0x000fc40007000000 */
[----:B------:R-:W-:Y:S01]  /*3120*/  FSEL R35, R21, -INF , !P3 ;  /* 0xff80000015237808 */ /* 0x000fe20005800000 */
[C---:B------:R-:W-:Y:S01]  /*3130*/  FFMA.FTZ R34, R7.reuse, UR5, R68 ;  /* 0x0000000507227c23 */ /* 0x040fe20008010044 */
[----:B------:R-:W-:Y:S01]  /*3140*/  FFMA.FTZ R18, R7, UR5, R70 ;  /* 0x0000000507127c23 */ /* 0x000fe20008010046 */
[----:B------:R-:W-:Y:S01]  /*3150*/  I2FP.F32.S32 R7, R5 ;  /* 0x0000000500077245 */ /* 0x000fe20000201400 */
[----:B------:R-:W-:Y:S01]  /*3160*/  VIADD R68, R133, 0x646e171e ;  /* 0x646e171e85447836 */ /* 0x000fe20000000000 */
[C---:B------:R-:W-:Y:S02]  /*3170*/  ISETP.GE.AND P6, PT, R5.reuse, R106, PT ;  /* 0x0000006a0500720c */ /* 0x040fe40003fc6270 */
[C---:B------:R-:W-:Y:S01]  /*3180*/  ISETP.GE.AND P3, PT, R5.reuse, R105, PT ;  /* 0x000000690500720c */ /* 0x040fe20003f66270 */
[----:B------:R-:W-:Y:S01]  /*3190*/  VIADD R5, R5, 0x39 ;  /* 0x0000003905057836 */ /* 0x000fe20000000000 */
[----:B------:R-:W-:Y:S01]  /*31a0*/  FSEL R97, R71, -INF , !P0 ;  /* 0xff80000047617808 */ /* 0x000fe20004000000 */
[C---:B------:R-:W-:Y:S01]  /*31b0*/  FFMA.FTZ R24, R7.reuse, UR5, R40 ;  /* 0x0000000507187c23 */ /* 0x040fe20008010028 */
[----:B------:R-:W-:Y:S01]  /*31c0*/  PLOP3.LUT P0, PT, PT, PT, UP0, 0x80, 0x0 ;  /* 0x000000000000781c */ /* 0x000fe20003f0f008 */
[----:B------:R-:W-:Y:S01]  /*31d0*/  FFMA.FTZ R26, R7, UR5, R42 ;  /* 0x00000005071a7c23 */ /* 0x000fe2000801002a */
[----:B------:R-:W-:-:S02]  /*31e0*/  FSEL R19, R19, -INF , !P5 ;  /* 0xff80000013137808 */ /* 0x000fc40006800000 */
[----:B------:R-:W-:Y:S02]  /*31f0*/  FSEL R34, R34, -INF , !P2 ;  /* 0xff80000022227808 */ /* 0x000fe40005000000 */
[C---:B------:R-:W-:Y:S02]  /*3200*/  ISETP.GE.AND P5, PT, R2.reuse, R106, PT ;  /* 0x0000006a0200720c */ /* 0x040fe40003fa6270 */
[----:B------:R-:W-:Y:S02]  /*3210*/  ISETP.GE.AND P2, PT, R2, R105, PT ;  /* 0x000000690200720c */ /* 0x000fe40003f46270 */
[----:B------:R-:W-:Y:S02]  /*3220*/  I2FP.F32.S32 R9, R2 ;  /* 0x0000000200097245 */ /* 0x000fe40000201400 */
[----:B------:R-:W-:Y:S02]  /*3230*/  I2FP.F32.S32 R2, R5 ;  /* 0x0000000500027245 */ /* 0x000fe40000201400 */
[----:B------:R-:W-:Y:S01]  /*3240*/  FSEL R18, R18, -INF , !P4 ;  /* 0xff80000012127808 */ /* 0x000fe20006000000 */
[----:B------:R-:W-:Y:S01]  /*3250*/  FFMA.FTZ R64, R9, UR5, R64 ;  /* 0x0000000509407c23 */ /* 0x000fe20008010040 */
[----:B------:R-:W-:Y:S01]  /*3260*/  FSEL R33, R33, -INF , !P1 ;  /* 0xff80000021217808 */ /* 0x000fe20004800000 */
[----:B------:R-:W-:Y:S01]  /*3270*/  FFMA.FTZ R66, R9, UR5, R66 ;  /* 0x0000000509427c23 */ /* 0x000fe20008010042 */
        /* <DEDUP_REMOVED lines=76> */
.L_x_946:
[----:B------:R-:W-:Y:S05]  /*3740*/  BSYNC B0 ;  /* 0x0000000000007941 */ /* 0x000fea0003800000 */
.L_x_945:
[----:B------:R-:W0:Y:S02]  /*3750*/  LDGDEPBAR ;  /* 0x00000000000079af */ /* 0x000e240000000000 */
.L_x_944:
        /* <DEDUP_REMOVED lines=9> */
[----:B-12---:R-:W-:Y:S01]  /*37f0*/  VIADD R9, R133, 0xbb67ae85 ;  /* 0xbb67ae8585097836 */ /* 0x006fe20000000000 */
[----:B------:R-:W-:Y:S01]  /*3800*/  LEA R117, R4, UR4, 0x1 ;  /* 0x0000000404757c11 */ /* 0x000fe2000f8e08ff */
[----:B------:R-:W-:Y:S01]  /*3810*/  IMAD.WIDE.U32 R64, R64, -0x2daee0ad, RZ ;  /* 0xd2511f5340407825 */ /* 0x000fe200078e00ff */
[----:B------:R-:W-:-:S03]  /*3820*/  FMNMX.FTZ R5, R0, R5, !PT ;  /* 0x0000000500057209 */ /* 0x000fc60007810000 */
[C---:B------:R-:W-:Y:S01]  /*3830*/  VIADD R63, R133.reuse, 0x76cf5d0a ;  /* 0x76cf5d0a853f7836 */ /* 0x040fe20000000000 */
[----:B------:R-:W-:Y:S01]  /*3840*/  FMNMX.FTZ R5, R58, R5, !PT ;  /* 0x000000053a057209 */ /* 0x000fe20007810000 */
[----:B------:R-:W-:Y:S01]  /*3850*/  VIADD R53, R133, 0x32370b8f ;  /* 0x32370b8f85357836 */ /* 0x000fe20000000000 */
[----:B------:R-:W-:Y:S01]  /*3860*/  LOP3.LUT R54, R65, R66, R9, 0x96, !PT ;  /* 0x0000004241367212 */ /* 0x000fe200078e9609 */
[----:B------:R-:W-:Y:S01]  /*3870*/  VIADD R66, R132, 0x9e3779b9 ;  /* 0x9e3779b984427836 */ /* 0x000fe20000000000 */
[----:B------:R-:W-:Y:S01]  /*3880*/  FMNMX.FTZ R5, R50, R5, !PT ;  /* 0x0000000532057209 */ /* 0x000fe20007810000 */
[----:B------:R-:W-:Y:S02]  /*3890*/  VIADD R65, R132, 0x3c6ef372 ;  /* 0x3c6ef37284417836 */ /* 0x000fe40000000000 */
[----:B------:R-:W-:Y:S01]  /*38a0*/  IMAD.WIDE.U32 R54, R54, -0x326172a9, RZ ;  /* 0xcd9e8d5736367825 */ /* 0x000fe200078e00ff */
[----:B------:R-:W-:-:S03]  /*38b0*/  FMNMX.FTZ R5, R46, R5, !PT ;  /* 0x000000052e057209 */ /* 0x000fc60007810000 */
[----:B------:R-:W-:Y:S01]  /*38c0*/  VIADD R52, R132, 0xdaa66d2b ;  /* 0xdaa66d2b84347836 */ /* 0x000fe20000000000 */
[----:B------:R-:W-:Y:S01]  /*38d0*/  FMNMX.FTZ R2, R32, R5, !PT ;  /* 0x0000000520027209 */ /* 0x000fe20007810000 */
[C---:B------:R-:W-:Y:S02]  /*38e0*/  VIADD R61, R133.reuse, 0xed9eba14 ;  /* 0xed9eba14853d7836 */ /* 0x040fe40000000000 */
[----:B------:R-:W-:Y:S01]  /*38f0*/  VIADD R128, R133, 0xa9066899 ;  /* 0xa906689985807836 */ /* 0x000fe20000000000 */
[----:B------:R-:W-:Y:S01]  /*3900*/  FMNMX.FTZ R5, R31, R2, !PT ;  /* 0x000000021f057209 */ /* 0x000fe20007810000 */
[----:B------:R-:W-:-:S03]  /*3910*/  IMAD R86, R3, 0x2, R117 ;  /* 0x0000000203567824 */ /* 0x000fc600078e0275 */
        /* <DEDUP_REMOVED lines=23> */
[----:B------:R-:W-:-:S05]  /*3a90*/  FMNMX.FTZ R8, R89, R8, !PT ;  /* 0x0000000859087209 */ /* 0x000fca0007810000 */
[----:B------:R-:W2:Y:S01]  /*3aa0*/  SHFL.BFLY PT, R5, R8, 0x2, 0x1f ;  /* 0x0c401f0008057f89 */ /* 0x000ea200000e0000 */
[----:B-1----:R-:W-:Y:S02]  /*3ab0*/  FMNMX.FTZ R2, R7, R2, !PT ;  /* 0x0000000207027209 */ /* 0x002fe40007810000 */
[--C-:B------:R-:W-:Y:S01]  /*3ac0*/  LOP3.LUT R7, R67, UR6, R133.reuse, 0x96, !PT ;  /* 0x0000000643077c12 */ /* 0x100fe2000f8e9685 */
[----:B------:R-:W-:Y:S01]  /*3ad0*/  UIADD3 UR6, UR6, 0x1, URZ ;  /* 0x0000000106067890 */ /* 0x000fe2000fffe03f */
[C---:B------:R-:W-:Y:S01]  /*3ae0*/  FSETP.NEU.FTZ.AND P1, PT, R2.reuse, -INF , PT ;  /* 0xff8000000200780b */ /* 0x040fe20003f3d000 */
[----:B------:R-:W-:Y:S02]  /*3af0*/  FMUL.FTZ R79, R2, UR17 ;  /* 0x00000011024f7c20 */ /* 0x000fe40008410000 */
[----:B------:R-:W-:Y:S02]  /*3b00*/  IMAD.WIDE.U32 R14, R7, -0x326172a9, RZ ;  /* 0xcd9e8d57070e7825 */ /* 0x000fe400078e00ff */
[----:B------:R-:W-:-:S02]  /*3b10*/  LOP3.LUT R67, R67, UR6, R133, 0x96, !PT ;  /* 0x0000000643437c12 */ /* 0x000fc4000f8e9685 */
[----:B--2---:R-:W-:Y:S02]  /*3b20*/  FMNMX.FTZ R5, R8, R5, !PT ;  /* 0x0000000508057209 */ /* 0x004fe40007810000 */
[--C-:B------:R-:W-:Y:S01]  /*3b30*/  LOP3.LUT R7, R15, R70, R66.reuse, 0x96, !PT ;  /* 0x000000460f077212 */ /* 0x100fe200078e9642 */
[----:B------:R-:W-:Y:S01]  /*3b40*/  IMAD.WIDE.U32 R74, R67, -0x326172a9, RZ ;  /* 0xcd9e8d57434a7825 */ /* 0x000fe200078e00ff */
[--C-:B------:R-:W-:Y:S01]  /*3b50*/  LOP3.LUT R14, R55, R14, R65.reuse, 0x96, !PT ;  /* 0x0000000e370e7212 */ /* 0x100fe200078e9641 */
[----:B------:R-:W1:Y:S01]  /*3b60*/  SHFL.BFLY PT, R10, R5, 0x1, 0x1f ;  /* 0x0c201f00050a7f89 */ /* 0x000e6200000e0000 */
[----:B------:R-:W-:Y:S01]  /*3b70*/  FSEL R79, R79, RZ, P1 ;  /* 0x000000ff4f4f7208 */ /* 0x000fe20000800000 */
[----:B------:R-:W-:Y:S01]  /*3b80*/  IMAD.WIDE.U32 R8, R7, -0x2daee0ad, RZ ;  /* 0xd2511f5307087825 */ /* 0x000fe200078e00ff */
[----:B------:R-:W-:Y:S02]  /*3b90*/  LOP3.LUT R66, R75, R70, R66, 0x96, !PT ;  /* 0x000000464b427212 */ /* 0x000fe400078e9642 */
[----:B------:R-:W-:Y:S01]  /*3ba0*/  LOP3.LUT R74, R55, R74, R65, 0x96, !PT ;  /* 0x0000004a374a7212 */ /* 0x000fe200078e9641 */
[----:B------:R-:W-:Y:S01]  /*3bb0*/  IMAD.WIDE.U32 R14, R14, -0x2daee0ad, RZ ;  /* 0xd2511f530e0e7825 */ /* 0x000fe200078e00ff */
[----:B------:R-:W-:-:S03]  /*3bc0*/  LOP3.LUT R7, R9, R64, R63, 0x96, !PT ;  /* 0x0000004009077212 */ /* 0x000fc600078e963f */
[--C-:B------:R-:W-:Y:S01]  /*3bd0*/  FFMA.FTZ R98, R62, UR17, -R79.reuse ;  /* 0x000000113e627c23 */ /* 0x100fe2000801084f */
[----:B------:R-:W-:Y:S01]  /*3be0*/  FFMA.FTZ R110, R24, UR17, -R79 ;  /* 0x00000011186e7c23 */ /* 0x000fe2000801084f */
[----:B------:R-:W-:Y:S01]  /*3bf0*/  VIADD R62, R132, 0x78dde6e4 ;  /* 0x78dde6e4843e7836 */ /* 0x000fe20000000000 */
[----:B------:R-:W-:Y:S01]  /*3c00*/  LOP3.LUT R8, R15, R8, R53, 0x96, !PT ;  /* 0x000000080f087212 */ /* 0x000fe200078e9635 */
[----:B------:R-:W-:-:S04]  /*3c10*/  IMAD.WIDE.U32 R20, R7, -0x326172a9, RZ ;  /* 0xcd9e8d5707147825 */ /* 0x000fc800078e00ff */
[--C-:B------:R-:W-:Y:S01]  /*3c20*/  FFMA.FTZ R24, R0, UR17, -R79.reuse ;  /* 0x0000001100187c23 */ /* 0x100fe2000801084f */
[--C-:B------:R-:W-:Y:S01]  /*3c30*/  FFMA.FTZ R29, R60, UR17, -R79.reuse ;  /* 0x000000113c1d7c23 */ /* 0x100fe2000801084f */
[--C-:B------:R-:W-:Y:S01]  /*3c40*/  FFMA.FTZ R91, R56, UR17, -R79.reuse ;  /* 0x00000011385b7c23 */ /* 0x100fe2000801084f */
[----:B------:R-:W-:Y:S01]  /*3c50*/  IMAD.WIDE.U32 R8, R8, -0x326172a9, RZ ;  /* 0xcd9e8d5708087825 */ /* 0x000fe200078e00ff */
[----:B------:R-:W-:Y:S01]  /*3c60*/  LOP3.LUT R7, R21, R54, R52, 0x96, !PT ;  /* 0x0000003615077212 */ /* 0x000fe200078e9634 */
[----:B------:R-:W-:Y:S02]  /*3c70*/  MUFU.EX2 R98, R98 ;  /* 0x0000006200627308 */ /* 0x000fe40000000800 */
[----:B------:R-:W-:Y:S01]  /*3c80*/  FFMA.FTZ R23, R58, UR17, -R79 ;  /* 0x000000113a177c23 */ /* 0x000fe2000801084f */
[----:B------:R-:W-:Y:S01]  /*3c90*/  VIADD R60, R132, 0x1715609d ;  /* 0x1715609d843c7836 */ /* 0x000fe20000000000 */
[----:B------:R-:W-:Y:S01]  /*3ca0*/  LOP3.LUT R20, R9, R20, R62, 0x96, !PT ;  /* 0x0000001409147212 */ /* 0x000fe200078e963e */
[----:B------:R-:W-:Y:S01]  /*3cb0*/  LDSM.16.MT88.4 R56, [R117+0x7000] ;  /* 0x007000007538783b */ /* 0x000fe20000004200 */
[----:B------:R-:W-:Y:S01]  /*3cc0*/  IMAD.WIDE.U32 R66, R66, -0x2daee0ad, RZ ;  /* 0xd2511f5342427825 */ /* 0x000fe200078e00ff */
[----:B-1----:R-:W-:-:S03]  /*3cd0*/  FMNMX.FTZ R0, R5, R10, !PT ;  /* 0x0000000a05007209 */ /* 0x002fc60007810000 */
[----:B------:R-:W-:Y:S01]  /*3ce0*/  FFMA.FTZ R114, R31, UR17, -R79 ;  /* 0x000000111f727c23 */ /* 0x000fe2000801084f */
[----:B------:R-:W1:Y:S01]  /*3cf0*/  MUFU.EX2 R29, R29 ;  /* 0x0000001d001d7308 */ /* 0x000e620000000800 */
[----:B------:R-:W-:Y:S01]  /*3d00*/  IMAD.WIDE.U32 R10, R7, -0x2daee0ad, RZ ;  /* 0xd2511f53070a7825 */ /* 0x000fe200078e00ff */
[----:B------:R-:W-:-:S03]  /*3d10*/  FSETP.NEU.FTZ.AND P1, PT, R0, -INF , PT ;  /* 0xff8000000000780b */ /* 0x000fc60003f3d000 */
[----:B------:R-:W-:Y:S01]  /*3d20*/  FMUL.FTZ R107, R0, UR17 ;  /* 0x00000011006b7c20 */ /* 0x000fe20008410000 */
[----:B------:R-:W-:Y:S01]  /*3d30*/  LOP3.LUT R55, R67, R64, R63, 0x96, !PT ;  /* 0x0000004043377212 */ /* 0x000fe200078e963f */
[----:B------:R-:W-:Y:S01]  /*3d40*/  IMAD.WIDE.U32 R20, R20, -0x2daee0ad, RZ ;  /* 0xd2511f5314147825 */ /* 0x000fe200078e00ff */
[----:B------:R-:W-:-:S03]  /*3d50*/  LOP3.LUT R7, R11, R14, R61, 0x96, !PT ;  /* 0x0000000e0b077212 */ /* 0x000fc600078e963d */
[----:B------:R-:W-:Y:S01]  /*3d60*/  FFMA.FTZ R31, R33, UR17, -R79 ;  /* 0x00000011211f7c23 */ /* 0x000fe2000801084f */
[----:B------:R-:W-:Y:S01]  /*3d70*/  FSEL R107, R107, RZ, P1 ;  /* 0x000000ff6b6b7208 */ /* 0x000fe20000800000 */
[----:B------:R-:W-:Y:S01]  /*3d80*/  MUFU.EX2 R110, R110 ;  /* 0x0000006e006e7308 */ /* 0x000fe20000000800 */
[----:B------:R-:W-:Y:S01]  /*3d90*/  LOP3.LUT R5, R21, R10, R128, 0x96, !PT ;  /* 0x0000000a15057212 */ /* 0x000fe200078e9680 */
[----:B------:R-:W-:-:S04]  /*3da0*/  IMAD.WIDE.U32 R10, R7, -0x326172a9, RZ ;  /* 0xcd9e8d57070a7825 */ /* 0x000fc800078e00ff */
[----:B------:R-:W-:Y:S01]  /*3db0*/  FFMA.FTZ R21, R50, UR17, -R79 ;  /* 0x0000001132157c23 */ /* 0x000fe2000801084f */
[--C-:B------:R-:W-:Y:S01]  /*3dc0*/  FFMA.FTZ R28, R28, UR17, -R107.reuse ;  /* 0x000000111c1c7c23 */ /* 0x100fe2000801086b */
[--C-:B------:R-:W-:Y:S01]  /*3dd0*/  FFMA.FTZ R27, R48, UR17, -R107.reuse ;  /* 0x00000011301b7c23 */ /* 0x100fe2000801086b */
[----:B------:R-:W-:Y:S01]  /*3de0*/  IMAD.WIDE.U32 R40, R5, -0x326172a9, RZ ;  /* 0xcd9e8d5705287825 */ /* 0x000fe200078e00ff */
[----:B------:R-:W-:Y:S01]  /*3df0*/  LOP3.LUT R8, R11, R8, R60, 0x96, !PT ;  /* 0x000000080b087212 */ /* 0x000fe200078e963c */
[----:B------:R-:W2:Y:S02]  /*3e00*/  MUFU.EX2 R91, R91 ;  /* 0x0000005b005b7308 */ /* 0x000ea40000000800 */
[--C-:B------:R-:W-:Y:S01]  /*3e10*/  FFMA.FTZ R99, R26, UR17, -R107.reuse ;  /* 0x000000111a637c23 */ /* 0x100fe2000801086b */
[----:B------:R-:W-:Y:S01]  /*3e20*/  FFMA.FTZ R108, R44, UR17, -R107 ;  /* 0x000000112c6c7c23 */ /* 0x000fe2000801086b */
[----:B------:R-:W-:Y:S01]  /*3e30*/  LOP3.LUT R81, R41, R10, R69, 0x96, !PT ;  /* 0x0000000a29517212 */ /* 0x000fe200078e9645 */
[----:B------:R-:W-:Y:S01]  /*3e40*/  IMAD.WIDE.U32 R8, R8, -0x2daee0ad, RZ ;  /* 0xd2511f5308087825 */ /* 0x000fe200078e00ff */
[----:B------:R-:W-:-:S03]  /*3e50*/  LOP3.LUT R14, R40, 0xffff, RZ, 0xc0, !PT ;  /* 0x0000ffff280e7812 */ /* 0x000fc600078ec0ff */
[--C-:B------:R-:W-:Y:S01]  /*3e60*/  FFMA.FTZ R22, R36, UR17, -R107.reuse ;  /* 0x0000001124167c23 */ /* 0x100fe2000801086b */
[----:B------:R-:W-:Y:S01]  /*3e70*/  LOP3.LUT R11, R40, 0xff, RZ, 0xc0, !PT ;  /* 0x000000ff280b7812 */ /* 0x000fe200078ec0ff */
[----:B------:R-:W-:Y:S01]  /*3e80*/  MUFU.EX2 R28, R28 ;  /* 0x0000001c001c7308 */ /* 0x000fe20000000800 */
[--C-:B------:R-:W-:Y:S01]  /*3e90*/  SHF.R.U32.HI R10, RZ, 0x10, R40.reuse ;  /* 0x00000010ff0a7819 */ /* 0x100fe20000011628 */
[--C-:B------:R-:W-:Y:S01]  /*3ea0*/  FFMA.FTZ R26, R38, UR17, -R107.reuse ;  /* 0x00000011261a7c23 */ /* 0x100fe2000801086b */
[----:B------:R-:W-:Y:S01]  /*3eb0*/  SHF.R.U32.HI R83, RZ, 0x18, R40 ;  /* 0x00000018ff537819 */ /* 0x000fe20000011628 */
[----:B------:R-:W-:Y:S01]  /*3ec0*/  FFMA.FTZ R25, R6, UR17, -R107 ;  /* 0x0000001106197c23 */ /* 0x000fe2000801086b */
[----:B------:R-:W3:Y:S01]  /*3ed0*/  LDSM.16.MT88.4 R40, [R117+0x6000] ;  /* 0x006000007528783b */ /* 0x000ee20000004200 */
[----:B------:R-:W-:Y:S01]  /*3ee0*/  LOP3.LUT R7, R8, 0xffff, RZ, 0xc0, !PT ;  /* 0x0000ffff08077812 */ /* 0x000fe200078ec0ff */
[----:B------:R-:W-:Y:S01]  /*3ef0*/  IMAD.WIDE.U32 R74, R74, -0x2daee0ad, RZ ;  /* 0xd2511f534a4a7825 */ /* 0x000fe200078e00ff */
[----:B------:R-:W-:Y:S01]  /*3f00*/  LOP3.LUT R47, R8, 0xff, RZ, 0xc0, !PT ;  /* 0x000000ff082f7812 */ /* 0x000fe200078ec0ff */
[----:B------:R-:W4:Y:S01]  /*3f10*/  MUFU.EX2 R27, R27 ;  /* 0x0000001b001b7308 */ /* 0x000f220000000800 */
[--C-:B------:R-:W-:Y:S01]  /*3f20*/  SHF.R.U32.HI R13, RZ, 0x10, R8.reuse ;  /* 0x00000010ff0d7819 */ /* 0x100fe20000011608 */
[----:B------:R-:W5:Y:S01]  /*3f30*/  LDSM.16.MT88.4 R48, [R86+0x6000] ;  /* 0x006000005630783b */ /* 0x000f620000004200 */
[----:B------:R-:W-:Y:S01]  /*3f40*/  SHF.R.U32.HI R15, RZ, 0x18, R8 ;  /* 0x00000018ff0f7819 */ /* 0x000fe20000011608 */
[----:B------:R-:W-:Y:S01]  /*3f50*/  IMAD.WIDE.U32 R70, R55, -0x326172a9, RZ ;  /* 0xcd9e8d5737467825 */ /* 0x000fe200078e00ff */
[----:B------:R-:W-:-:S03]  /*3f60*/  LOP3.LUT R8, R81, 0xffff, RZ, 0xc0, !PT ;  /* 0x0000ffff51087812 */ /* 0x000fc600078ec0ff */
[----:B------:R-:W-:Y:S01]  /*3f70*/  FFMA.FTZ R135, R89, UR17, -R107 ;  /* 0x0000001159877c23 */ /* 0x000fe2000801086b */
[----:B------:R-:W-:Y:S01]  /*3f80*/  LOP3.LUT R5, R9, R20, R68, 0x96, !PT ;  /* 0x0000001409057212 */ /* 0x000fe200078e9644 */
[----:B------:R-:W-:Y:S01]  /*3f90*/  MUFU.EX2 R99, R99 ;  /* 0x0000006300637308 */ /* 0x000fe20000000800 */
[----:B------:R-:W-:Y:S01]  /*3fa0*/  SHF.R.U32.HI R14, RZ, 0x8, R14 ;  /* 0x00000008ff0e7819 */ /* 0x000fe2000001160e */
[----:B------:R-:W-:Y:S01]  /*3fb0*/  FFMA.FTZ R20, R46, UR17, -R79 ;  /* 0x000000112e147c23 */ /* 0x000fe2000801084f */
[----:B------:R-:W-:Y:S01]  /*3fc0*/  LOP3.LUT R9, R81, 0xff, RZ, 0xc0, !PT ;  /* 0x000000ff51097812 */ /* 0x000fe200078ec0ff */
[--C-:B------:R-:W-:Y:S01]  /*3fd0*/  FFMA.FTZ R16, R16, UR17, -R107.reuse ;  /* 0x0000001110107c23 */ /* 0x100fe2000801086b */
[----:B------:R-:W-:Y:S01]  /*3fe0*/  SHF.R.U32.HI R8, RZ, 0x8, R8 ;  /* 0x00000008ff087819 */ /* 0x000fe20000011608 */
[--C-:B------:R-:W-:Y:S01]  /*3ff0*/  FFMA.FTZ R19, R19, UR17, -R107.reuse ;  /* 0x0000001113137c23 */ /* 0x100fe2000801086b */
[----:B------:R-:W-:Y:S01]  /*4000*/  PRMT R11, R11, 0x5410, R14 ;  /* 0x000054100b0b7816 */ /* 0x000fe2000000000e */
[----:B------:R-:W3:Y:S01]  /*4010*/  MUFU.EX2 R108, R108 ;  /* 0x0000006c006c7308 */ /* 0x000ee20000000800 */
[----:B------:R-:W-:Y:S01]  /*4020*/  LOP3.LUT R10, R10, 0xff, RZ, 0xc0, !PT ;  /* 0x000000ff0a0a7812 */ /* 0x000fe200078ec0ff */
[----:B------:R-:W-:Y:S01]  /*4030*/  FFMA.FTZ R18, R18, UR17, -R107 ;  /* 0x0000001112127c23 */ /* 0x000fe2000801086b */
[----:B------:R-:W-:-:S02]  /*4040*/  PRMT R9, R9, 0x5410, R8 ;  /* 0x0000541009097816 */ /* 0x000fc40000000008 */
[----:B------:R-:W-:Y:S02]  /*4050*/  SHF.R.U32.HI R8, RZ, 0x10, R81 ;  /* 0x00000010ff087819 */ /* 0x000fe40000011651 */
[----:B------:R-:W-:Y:S01]  /*4060*/  PRMT R83, R10, 0x5410, R83 ;  /* 0x000054100a537816 */ /* 0x000fe20000000053 */
[----:B------:R-:W-:Y:S01]  /*4070*/  MUFU.EX2 R22, R22 ;  /* 0x0000001600167308 */ /* 0x000fe20000000800 */
[--C-:B------:R-:W-:Y:S02]  /*4080*/  HSET2.LE.AND R82, R11, R78.reuse, PT ;  /* 0x0000004e0b527233 */ /* 0x100fe40003803000 */
[----:B------:R-:W-:Y:S02]  /*4090*/  SHF.R.U32.HI R81, RZ, 0x18, R81 ;  /* 0x00000018ff517819 */ /* 0x000fe40000011651 */
[----:B------:R-:W-:Y:S02]  /*40a0*/  LOP3.LUT R8, R8, 0xff, RZ, 0xc0, !PT ;  /* 0x000000ff08087812 */ /* 0x000fe400078ec0ff */
[----:B-1----:R-:W-:Y:S01]  /*40b0*/  F2FP.BF16.F32.PACK_AB R11, R29, R98 ;  /* 0x000000621d0b723e */ /* 0x002fe200000010ff */
[----:B------:R-:W-:Y:S01]  /*40c0*/  MUFU.EX2 R24, R24 ;  /* 0x0000001800187308 */ /* 0x000fe20000000800 */
[----:B------:R-:W-:-:S02]  /*40d0*/  HSET2.LE.AND R80, R9, R78, PT ;  /* 0x0000004e09507233 */ /* 0x000fc40003803000 */
[----:B--2---:R-:W-:Y:S02]  /*40e0*/  F2FP.BF16.F32.PACK_AB R3, R91, R110 ;  /* 0x0000006e5b03723e */ /* 0x004fe400000010ff */
[--C-:B------:R-:W-:Y:S02]  /*40f0*/  HSET2.LE.AND R83, R83, R78.reuse, PT ;  /* 0x0000004e53537233 */ /* 0x100fe40003803000 */
[----:B------:R-:W-:Y:S01]  /*4100*/  PRMT R81, R8, 0x5410, R81 ;  /* 0x0000541008517816 */ /* 0x000fe20000000051 */
[----:B------:R-:W-:Y:S01]  /*4110*/  MUFU.EX2 R23, R23 ;  /* 0x0000001700177308 */ /* 0x000fe20000000800 */
[----:B----4-:R-:W-:Y:S02]  /*4120*/  F2FP.BF16.F32.PACK_AB R4, R27, R28 ;  /* 0x0000001c1b04723e */ /* 0x010fe400000010ff */
[----:B------:R-:W-:Y:S02]  /*4130*/  LOP3.LUT R82, R82, R11, RZ, 0xc0, !PT ;  /* 0x0000000b52527212 */ /* 0x000fe400078ec0ff */
[----:B------:R-:W-:Y:S01]  /*4140*/  LOP3.LUT R80, R80, R3, RZ, 0xc0, !PT ;  /* 0x0000000350507212 */ /* 0x000fe200078ec0ff */
[----:B------:R-:W1:Y:S01]  /*4150*/  LDSM.16.MT88.4 R8, [R117+0x6400] ;  /* 0x006400007508783b */ /* 0x000e620000004200 */
[----:B------:R-:W-:Y:S01]  /*4160*/  FFMA.FTZ R3, R12, UR17, -R107 ;  /* 0x000000110c037c23 */ /* 0x000fe2000801086b */
[----:B------:R-:W-:Y:S01]  /*4170*/  LOP3.LUT R83, R83, R4, RZ, 0xc0, !PT ;  /* 0x0000000453537212 */ /* 0x000fe200078ec0ff */
[----:B------:R-:W-:Y:S01]  /*4180*/  MUFU.EX2 R21, R21 ;  /* 0x0000001500157308 */ /* 0x000fe20000000800 */
[----:B------:R-:W-:-:S02]  /*4190*/  HSET2.LE.AND R81, R81, R78, PT ;  /* 0x0000004e51517233 */ /* 0x000fc40003803000 */
[----:B---3--:R-:W-:Y:S02]  /*41a0*/  F2FP.BF16.F32.PACK_AB R4, R108, R99 ;  /* 0x000000636c04723e */ /* 0x008fe400000010ff */
[----:B------:R-:W-:Y:S02]  /*41b0*/  LOP3.LUT R14, R13, 0xff, RZ, 0xc0, !PT ;  /* 0x000000ff0d0e7812 */ /* 0x000fe400078ec0ff */
[----:B------:R-:W-:Y:S01]  /*41c0*/  LOP3.LUT R81, R81, R4, RZ, 0xc0, !PT ;  /* 0x0000000451517212 */ /* 0x000fe200078ec0ff */
[----:B------:R-:W2:Y:S01]  /*41d0*/  MUFU.EX2 R3, R3 ;  /* 0x0000000300037308 */ /* 0x000ea20000000800 */
[----:B------:R-:W-:Y:S02]  /*41e0*/  SHF.R.U32.HI R4, RZ, 0x8, R7 ;  /* 0x00000008ff047819 */ /* 0x000fe40000011607 */
[C---:B------:R-:W-:Y:S02]  /*41f0*/  LOP3.LUT R12, R5.reuse, 0xffff, RZ, 0xc0, !PT ;  /* 0x0000ffff050c7812 */ /* 0x040fe400078ec0ff */
[----:B------:R-:W-:Y:S01]  /*4200*/  SHF.R.U32.HI R7, RZ, 0x10, R5 ;  /* 0x00000010ff077819 */ /* 0x000fe20000011605 */
[----:B------:R-:W-:Y:S01]  /*4210*/  HMMA.16816.F32.BF16 R36, R80, R40, RZ ;  /* 0x000000285024723c */ /* 0x000fe200000418ff */
[----:B------:R-:W-:Y:S01]  /*4220*/  PRMT R15, R14, 0x5410, R15 ;  /* 0x000054100e0f7816 */ /* 0x000fe2000000000f */
[----:B------:R-:W3:Y:S01]  /*4230*/  MUFU.EX2 R20, R20 ;  /* 0x0000001400147308 */ /* 0x000ee20000000800 */
[----:B------:R-:W-:-:S02]  /*4240*/  LOP3.LUT R45, R5, 0xff, RZ, 0xc0, !PT ;  /* 0x000000ff052d7812 */ /* 0x000fc400078ec0ff */
[----:B------:R-:W-:Y:S01]  /*4250*/  SHF.R.U32.HI R13, RZ, 0x18, R5 ;  /* 0x00000018ff0d7819 */ /* 0x000fe20000011605 */
[----:B------:R-:W-:Y:S01]  /*4260*/  HMMA.16816.F32.BF16 R40, R80, R42, RZ ;  /* 0x0000002a5028723c */ /* 0x000fe200000418ff */
[----:B------:R-:W-:Y:S02]  /*4270*/  SHF.R.U32.HI R12, RZ, 0x8, R12 ;  /* 0x00000008ff0c7819 */ /* 0x000fe4000001160c */
[----:B------:R-:W-:Y:S01]  /*4280*/  LOP3.LUT R6, R7, 0xff, RZ, 0xc0, !PT ;  /* 0x000000ff07067812 */ /* 0x000fe200078ec0ff */
[----:B------:R-:W-:Y:S01]  /*4290*/  MUFU.EX2 R26, R26 ;  /* 0x0000001a001a7308 */ /* 0x000fe20000000800 */
[----:B------:R-:W-:Y:S02]  /*42a0*/  PRMT R47, R47, 0x5410, R4 ;  /* 0x000054102f2f7816 */ /* 0x000fe40000000004 */
[----:B------:R-:W-:Y:S02]  /*42b0*/  PRMT R45, R45, 0x5410, R12 ;  /* 0x000054102d2d7816 */ /* 0x000fe4000000000c */
[----:B------:R-:W-:-:S02]  /*42c0*/  PRMT R13, R6, 0x5410, R13 ;  /* 0x00005410060d7816 */ /* 0x000fc4000000000d */
[--C-:B------:R-:W-:Y:S01]  /*42d0*/  HSET2.LE.AND R15, R15, R78.reuse, PT ;  /* 0x0000004e0f0f7233 */ /* 0x100fe20003803000 */
[----:B------:R-:W4:Y:S01]  /*42e0*/  MUFU.EX2 R25, R25 ;  /* 0x0000001900197308 */ /* 0x000f220000000800 */
[----:B--2---:R-:W-:Y:S01]  /*42f0*/  F2FP.BF16.F32.PACK_AB R44, R3, R22 ;  /* 0x00000016032c723e */ /* 0x004fe200000010ff */
[----:B------:R-:W2:Y:S01]  /*4300*/  LDSM.16.MT88.4 R4, [R86+0x6400] ;  /* 0x006400005604783b */ /* 0x000ea20000004200 */
[--C-:B------:R-:W-:Y:S02]  /*4310*/  HSET2.LE.AND R14, R47, R78.reuse, PT ;  /* 0x0000004e2f0e7233 */ /* 0x100fe40003803000 */
[--C-:B------:R-:W-:Y:S02]  /*4320*/  HSET2.LE.AND R12, R45, R78.reuse, PT ;  /* 0x0000004e2d0c7233 */ /* 0x100fe40003803000 */
[----:B------:R-:W-:Y:S01]  /*4330*/  LOP3.LUT R15, R15, R44, RZ, 0xc0, !PT ;  /* 0x0000002c0f0f7212 */ /* 0x000fe200078ec0ff */
[----:B------:R-:W-:Y:S01]  /*4340*/  MUFU.EX2 R135, R135 ;  /* 0x0000008700877308 */ /* 0x000fe20000000800 */
[----:B------:R-:W-:-:S02]  /*4350*/  HSET2.LE.AND R13, R13, R78, PT ;  /* 0x0000004e0d0d7233 */ /* 0x000fc40003803000 */
[----:B---3--:R-:W-:Y:S02]  /*4360*/  F2FP.BF16.F32.PACK_AB R47, R20, R21 ;  /* 0x00000015142f723e */ /* 0x008fe400000010ff */
[----:B------:R-:W-:Y:S02]  /*4370*/  F2FP.BF16.F32.PACK_AB R45, R23, R24 ;  /* 0x00000018172d723e */ /* 0x000fe400000010ff */
[----:B------:R-:W-:Y:S01]  /*4380*/  LOP3.LUT R14, R14, R47, RZ, 0xc0, !PT ;  /* 0x0000002f0e0e7212 */ /* 0x000fe200078ec0ff */
[----:B------:R-:W-:Y:S01]  /*4390*/  MUFU.EX2 R31, R31 ;  /* 0x0000001f001f7308 */ /* 0x000fe20000000800 */
[----:B----4-:R-:W-:Y:S02]  /*43a0*/  F2FP.BF16.F32.PACK_AB R44, R25, R26 ;  /* 0x0000001a192c723e */ /* 0x010fe400000010ff */
[----:B------:R-:W-:Y:S02]  /*43b0*/  LOP3.LUT R12, R12, R45, RZ, 0xc0, !PT ;  /* 0x0000002d0c0c7212 */ /* 0x000fe400078ec0ff */
[----:B------:R-:W-:-:S02]  /*43c0*/  LOP3.LUT R13, R13, R44, RZ, 0xc0, !PT ;  /* 0x0000002c0d0d7212 */ /* 0x000fc400078ec0ff */
[----:B-----5:R-:W-:Y:S01]  /*43d0*/  HMMA.16816.F32.BF16 R44, R80, R48, RZ ;  /* 0x00000030502c723c */ /* 0x020fe200000418ff */
[----:B------:R-:W-:Y:S02]  /*43e0*/  LOP3.LUT R63, R75, R66, R53, 0x96, !PT ;  /* 0x000000424b3f7212 */ /* 0x000fe400078e9635 */
[----:B------:R-:W-:Y:S01]  /*43f0*/  LDSM.16.MT88.4 R64, [R86+0x7000] ;  /* 0x007000005640783b */ /* 0x000fe20000004200 */
[----:B------:R-:W-:Y:S02]  /*4400*/  LOP3.LUT R72, R71, R54, R52, 0x96, !PT ;  /* 0x0000003647487212 */ /* 0x000fe400078e9634 */
[----:B-1----:R-:W-:Y:S01]  /*4410*/  HMMA.16816.F32.BF16 R36, R12, R8, R36 ;  /* 0x000000080c24723c */ /* 0x002fe20000041824 */
[----:B------:R-:W-:-:S04]  /*4420*/  IMAD.WIDE.U32 R92, R63, -0x326172a9, RZ ;  /* 0xcd9e8d573f5c7825 */ /* 0x000fc800078e00ff */
[----:B------:R-:W-:Y:S01]  /*4430*/  IMAD.WIDE.U32 R72, R72, -0x2daee0ad, RZ ;  /* 0xd2511f5348487825 */ /* 0x000fe200078e00ff */
[----:B------:R-:W-:Y:S01]  /*4440*/  HMMA.16816.F32.BF16 R40, R12, R10, R40 ;  /* 0x0000000a0c28723c */ /* 0x000fe20000041828 */
[----:B------:R-:W1:Y:S01]  /*4450*/  LDSM.16.MT88.4 R8, [R117+0x7400] ;  /* 0x007400007508783b */ /* 0x000e620000004200 */
[----:B------:R-:W-:Y:S02]  /*4460*/  LOP3.LUT R70, R93, R70, R62, 0x96, !PT ;  /* 0x000000465d467212 */ /* 0x000fe400078e963e */
[----:B------:R-:W-:Y:S02]  /*4470*/  LOP3.LUT R61, R73, R74, R61, 0x96, !PT ;  /* 0x0000004a493d7212 */ /* 0x000fe400078e963d */
[----:B------:R-:W-:Y:S01]  /*4480*/  HMMA.16816.F32.BF16 R48, R80, R50, RZ ;  /* 0x000000325030723c */ /* 0x000fe200000418ff */
[----:B------:R-:W-:-:S05]  /*4490*/  IMAD.WIDE.U32 R70, R70, -0x2daee0ad, RZ ;  /* 0xd2511f5346467825 */ /* 0x000fca00078e00ff */
[C---:B------:R-:W-:Y:S06]  /*44a0*/  HMMA.16816.F32.BF16 R52, R80.reuse, R56, RZ ;  /* 0x000000385034723c */ /* 0x040fec00000418ff */
[----:B------:R-:W-:Y:S06]  /*44b0*/  HMMA.16816.F32.BF16 R56, R80, R58, RZ ;  /* 0x0000003a5038723c */ /* 0x000fec00000418ff */
[C---:B--2---:R-:W-:Y:S06]  /*44c0*/  HMMA.16816.F32.BF16 R44, R12.reuse, R4, R44 ;  /* 0x000000040c2c723c */ /* 0x044fec000004182c */
[C---:B------:R-:W-:Y:S01]  /*44d0*/  HMMA.16816.F32.BF16 R48, R12.reuse, R6, R48 ;  /* 0x000000060c30723c */ /* 0x040fe20000041830 */
[----:B------:R-:W2:Y:S05]  /*44e0*/  LDSM.16.MT88.4 R4, [R86+0x7400] ;  /* 0x007400005604783b */ /* 0x000eaa0000004200 */
[C---:B-1----:R-:W-:Y:S06]  /*44f0*/  HMMA.16816.F32.BF16 R52, R12.reuse, R8, R52 ;  /* 0x000000080c34723c */ /* 0x042fec0000041834 */
[----:B------:R-:W-:Y:S01]  /*4500*/  HMMA.16816.F32.BF16 R56, R12, R10, R56 ;  /* 0x0000000a0c38723c */ /* 0x000fe20000041838 */
[----:B------:R-:W-:-:S05]  /*4510*/  IMAD.WIDE.U32 R8, R61, -0x326172a9, RZ ;  /* 0xcd9e8d573d087825 */ /* 0x000fca00078e00ff */
[----:B------:R-:W-:Y:S02]  /*4520*/  LOP3.LUT R9, R9, R92, R60, 0x96, !PT ;  /* 0x0000005c09097212 */ /* 0x000fe400078e963c */
[C---:B------:R-:W-:Y:S01]  /*4530*/  HMMA.16816.F32.BF16 R60, R80.reuse, R64, RZ ;  /* 0x00000040503c723c */ /* 0x040fe200000418ff */
[----:B------:R-:W-:Y:S02]  /*4540*/  LOP3.LUT R10, R71, R72, R128, 0x96, !PT ;  /* 0x00000048470a7212 */ /* 0x000fe400078e9680 */
[----:B------:R-:W1:Y:S01]  /*4550*/  LDSM.16.MT88.4 R72, [R117+0x8000] ;  /* 0x008000007548783b */ /* 0x000e620000004200 */
[----:B------:R-:W-:Y:S02]  /*4560*/  IMAD.WIDE.U32 R92, R9, -0x2daee0ad, RZ ;  /* 0xd2511f53095c7825 */ /* 0x000fe400078e00ff */
[----:B------:R-:W-:Y:S02]  /*4570*/  HMMA.16816.F32.BF16 R64, R80, R66, RZ ;  /* 0x000000425040723c */ /* 0x000fe400000418ff */
[----:B------:R-:W-:Y:S01]  /*4580*/  IMAD.WIDE.U32 R10, R10, -0x326172a9, RZ ;  /* 0xcd9e8d570a0a7825 */ /* 0x000fe200078e00ff */
[----:B------:R-:W-:-:S02]  /*4590*/  LOP3.LUT R9, R93, R70, R68, 0x96, !PT ;  /* 0x000000465d097212 */ /* 0x000fc400078e9644 */
[----:B------:R-:W-:Y:S02]  /*45a0*/  LOP3.LUT R94, R92, 0xff, RZ, 0xc0, !PT ;  /* 0x000000ff5c5e7812 */ /* 0x000fe400078ec0ff */
[----:B------:R-:W-:Y:S02]  /*45b0*/  LOP3.LUT R8, R11, R8, R69, 0x96, !PT ;  /* 0x000000080b087212 */ /* 0x000fe400078e9645 */
[C---:B------:R-:W-:Y:S02]  /*45c0*/  LOP3.LUT R11, R10.reuse, 0xffff, RZ, 0xc0, !PT ;  /* 0x0000ffff0a0b7812 */ /* 0x040fe400078ec0ff */
[----:B------:R-:W-:Y:S02]  /*45d0*/  LOP3.LUT R109, R10, 0xff, RZ, 0xc0, !PT ;  /* 0x000000ff0a6d7812 */ /* 0x000fe400078ec0ff */
[--C-:B------:R-:W-:Y:S02]  /*45e0*/  SHF.R.U32.HI R96, RZ, 0x10, R10.reuse ;  /* 0x00000010ff607819 */ /* 0x100fe4000001160a */
[----:B------:R-:W-:-:S02]  /*45f0*/  SHF.R.U32.HI R95, RZ, 0x18, R10 ;  /* 0x00000018ff5f7819 */ /* 0x000fc4000001160a */
[----:B------:R-:W-:Y:S01]  /*4600*/  LOP3.LUT R96, R96, 0xff, RZ, 0xc0, !PT ;  /* 0x000000ff60607812 */ /* 0x000fe200078ec0ff */
[C---:B--2---:R-:W-:Y:S01]  /*4610*/  HMMA.16816.F32.BF16 R60, R12.reuse, R4, R60 ;  /* 0x000000040c3c723c */ /* 0x044fe2000004183c */
[----:B------:R-:W-:Y:S02]  /*4620*/  LOP3.LUT R113, R9, 0xff, RZ, 0xc0, !PT ;  /* 0x000000ff09717812 */ /* 0x000fe400078ec0ff */
[----:B------:R-:W-:Y:S02]  /*4630*/  LOP3.LUT R10, R92, 0xffff, RZ, 0xc0, !PT ;  /* 0x0000ffff5c0a7812 */ /* 0x000fe400078ec0ff */
[----:B------:R-:W-:Y:S01]  /*4640*/  SHF.R.U32.HI R93, RZ, 0x10, R92 ;  /* 0x00000010ff5d7819 */ /* 0x000fe2000001165c */
[----:B------:R-:W-:Y:S01]  /*4650*/  HMMA.16816.F32.BF16 R64, R12, R6, R64 ;  /* 0x000000060c40723c */ /* 0x000fe20000041840 */
[----:B------:R-:W2:Y:S01]  /*4660*/  LDSM.16.MT88.4 R4, [R117+0x8400] ;  /* 0x008400007504783b */ /* 0x000ea20000004200 */
[----:B------:R-:W-:Y:S02]  /*4670*/  SHF.R.U32.HI R111, RZ, 0x8, R10 ;  /* 0x00000008ff6f7819 */ /* 0x000fe4000001160a */
[----:B------:R-:W-:-:S02]  /*4680*/  SHF.R.U32.HI R92, RZ, 0x18, R92 ;  /* 0x00000018ff5c7819 */ /* 0x000fc4000001165c */
[----:B------:R-:W-:Y:S02]  /*4690*/  LOP3.LUT R93, R93, 0xff, RZ, 0xc0, !PT ;  /* 0x000000ff5d5d7812 */ /* 0x000fe400078ec0ff */
[----:B------:R-:W-:Y:S01]  /*46a0*/  PRMT R111, R94, 0x5410, R111 ;  /* 0x000054105e6f7816 */ /* 0x000fe2000000006f */
[--C-:B------:R-:W-:Y:S01]  /*46b0*/  FFMA.FTZ R94, R35, UR17, -R79.reuse ;  /* 0x00000011235e7c23 */ /* 0x100fe2000801084f */
[----:B------:R-:W-:Y:S01]  /*46c0*/  PRMT R93, R93, 0x5410, R92 ;  /* 0x000054105d5d7816 */ /* 0x000fe2000000005c */
[--C-:B------:R-:W-:Y:S01]  /*46d0*/  FFMA.FTZ R92, R32, UR17, -R79.reuse ;  /* 0x00000011205c7c23 */ /* 0x100fe2000801084f */
[----:B------:R-:W-:Y:S01]  /*46e0*/  MUFU.EX2 R35, R114 ;  /* 0x0000007200237308 */ /* 0x000fe20000000800 */
[----:B-1----:R-:W-:Y:S01]  /*46f0*/  HMMA.16816.F32.BF16 R68, R80, R72, RZ ;  /* 0x000000485044723c */ /* 0x002fe200000418ff */
[----:B------:R-:W-:Y:S01]  /*4700*/  FFMA.FTZ R32, R34, UR17, -R79 ;  /* 0x0000001122207c23 */ /* 0x000fe2000801084f */
[----:B------:R-:W-:-:S04]  /*4710*/  HSET2.LE.AND R111, R111, R78, PT ;  /* 0x0000004e6f6f7233 */ /* 0x000fc80003803000 */
[----:B------:R-:W-:Y:S01]  /*4720*/  HMMA.16816.F32.BF16 R72, R80, R74, RZ ;  /* 0x0000004a5048723c */ /* 0x000fe200000418ff */
[----:B------:R1:W-:Y:S08]  /*4730*/  MUFU.EX2 R33, R94 ;  /* 0x0000005e00217308 */ /* 0x0003f00000000800 */
[----:B------:R-:W-:Y:S08]  /*4740*/  MUFU.EX2 R92, R92 ;  /* 0x0000005c005c7308 */ /* 0x000ff00000000800 */
[----:B------:R-:W-:Y:S01]  /*4750*/  MUFU.EX2 R32, R32 ;  /* 0x0000002000207308 */ /* 0x000fe20000000800 */
[--C-:B-1----:R-:W-:Y:S01]  /*4760*/  FFMA.FTZ R94, R88, UR17, -R107.reuse ;  /* 0x00000011585e7c23 */ /* 0x102fe2000801086b */
[----:B------:R-:W-:Y:S01]  /*4770*/  FFMA.FTZ R88, R90, UR17, -R107 ;  /* 0x000000115a587c23 */ /* 0x000fe2000801086b */
[C---:B--2---:R-:W-:Y:S05]  /*4780*/  HMMA.16816.F32.BF16 R68, R12.reuse, R4, R68 ;  /* 0x000000040c44723c */ /* 0x044fea0000041844 */
[----:B------:R-:W1:Y:S01]  /*4790*/  MUFU.EX2 R88, R88 ;  /* 0x0000005800587308 */ /* 0x000e620000000800 */
[----:B------:R-:W-:Y:S01]  /*47a0*/  HMMA.16816.F32.BF16 R72, R12, R6, R72 ;  /* 0x000000060c48723c */ /* 0x000fe20000041848 */
[----:B------:R-:W-:-:S02]  /*47b0*/  SHF.R.U32.HI R4, RZ, 0x8, R11 ;  /* 0x00000008ff047819 */ /* 0x000fc4000001160b */
[C---:B------:R-:W-:Y:S02]  /*47c0*/  LOP3.LUT R5, R8.reuse, 0xff, RZ, 0xc0, !PT ;  /* 0x000000ff08057812 */ /* 0x040fe400078ec0ff */
[----:B------:R-:W-:Y:S02]  /*47d0*/  PRMT R109, R109, 0x5410, R4 ;  /* 0x000054106d6d7816 */ /* 0x000fe40000000004 */
[----:B------:R-:W-:Y:S01]  /*47e0*/  MUFU.EX2 R90, R18 ;  /* 0x00000012005a7308 */ /* 0x000fe20000000800 */
[----:B------:R-:W-:Y:S02]  /*47f0*/  LOP3.LUT R4, R8, 0xffff, RZ, 0xc0, !PT ;  /* 0x0000ffff08047812 */ /* 0x000fe400078ec0ff */
[----:B------:R-:W-:Y:S02]  /*4800*/  SHF.R.U32.HI R6, RZ, 0x10, R9 ;  /* 0x00000010ff067819 */ /* 0x000fe40000011609 */
[----:B------:R-:W-:Y:S02]  /*4810*/  SHF.R.U32.HI R4, RZ, 0x8, R4 ;  /* 0x00000008ff047819 */ /* 0x000fe40000011604 */
[----:B------:R-:W-:Y:S01]  /*4820*/  PRMT R11, R96, 0x5410, R95 ;  /* 0x00005410600b7816 */ /* 0x000fe2000000005f */
[----:B------:R-:W-:Y:S01]  /*4830*/  FFMA.FTZ R96, R17, UR17, -R107 ;  /* 0x0000001111607c23 */ /* 0x000fe2000801086b */
[----:B------:R-:W-:Y:S01]  /*4840*/  PRMT R5, R5, 0x5410, R4 ;  /* 0x0000541005057816 */ /* 0x000fe20000000004 */
[----:B------:R-:W-:Y:S01]  /*4850*/  MUFU.EX2 R94, R94 ;  /* 0x0000005e005e7308 */ /* 0x000fe20000000800 */
[----:B------:R-:W-:-:S02]  /*4860*/  SHF.R.U32.HI R95, RZ, 0x10, R8 ;  /* 0x00000010ff5f7819 */ /* 0x000fc40000011608 */
[----:B------:R-:W-:Y:S02]  /*4870*/  LOP3.LUT R4, R9, 0xffff, RZ, 0xc0, !PT ;  /* 0x0000ffff09047812 */ /* 0x000fe400078ec0ff */
[----:B------:R-:W-:Y:S02]  /*4880*/  SHF.R.U32.HI R7, RZ, 0x18, R9 ;  /* 0x00000018ff077819 */ /* 0x000fe40000011609 */
[----:B------:R-:W-:Y:S01]  /*4890*/  LOP3.LUT R6, R6, 0xff, RZ, 0xc0, !PT ;  /* 0x000000ff06067812 */ /* 0x000fe200078ec0ff */
[----:B------:R-:W-:Y:S01]  /*48a0*/  MUFU.EX2 R96, R96 ;  /* 0x0000006000607308 */ /* 0x000fe20000000800 */
[----:B------:R-:W-:Y:S02]  /*48b0*/  SHF.R.U32.HI R8, RZ, 0x18, R8 ;  /* 0x00000018ff087819 */ /* 0x000fe40000011608 */
[----:B------:R-:W-:Y:S02]  /*48c0*/  LOP3.LUT R95, R95, 0xff, RZ, 0xc0, !PT ;  /* 0x000000ff5f5f7812 */ /* 0x000fe400078ec0ff */
[----:B------:R-:W-:-:S02]  /*48d0*/  SHF.R.U32.HI R4, RZ, 0x8, R4 ;  /* 0x00000008ff047819 */ /* 0x000fc40000011604 */
[----:B------:R-:W-:Y:S02]  /*48e0*/  PRMT R7, R6, 0x5410, R7 ;  /* 0x0000541006077816 */ /* 0x000fe40000000007 */
[----:B------:R-:W-:Y:S02]  /*48f0*/  PRMT R95, R95, 0x5410, R8 ;  /* 0x000054105f5f7816 */ /* 0x000fe40000000008 */
[----:B------:R-:W-:Y:S02]  /*4900*/  PRMT R113, R113, 0x5410, R4 ;  /* 0x0000541071717816 */ /* 0x000fe40000000004 */
[--C-:B------:R-:W-:Y:S02]  /*4910*/  HSET2.LE.AND R8, R5, R78.reuse, PT ;  /* 0x0000004e05087233 */ /* 0x100fe40003803000 */
[--C-:B------:R-:W-:Y:S02]  /*4920*/  HSET2.LE.AND R112, R7, R78.reuse, PT ;  /* 0x0000004e07707233 */ /* 0x100fe40003803000 */
[----:B------:R-:W2:Y:S01]  /*4930*/  LDSM.16.MT88.4 R4, [R86+0x8000] ;  /* 0x008000005604783b */ /* 0x000ea20000004200 */
[--C-:B------:R-:W-:Y:S01]  /*4940*/  HSET2.LE.AND R9, R95, R78.reuse, PT ;  /* 0x0000004e5f097233 */ /* 0x100fe20003803000 */
[--C-:B------:R-:W-:Y:S01]  /*4950*/  FFMA.FTZ R95, R30, UR17, -R79.reuse ;  /* 0x000000111e5f7c23 */ /* 0x100fe2000801084f */
[--C-:B------:R-:W-:Y:S01]  /*4960*/  HSET2.LE.AND R10, R109, R78.reuse, PT ;  /* 0x0000004e6d0a7233 */ /* 0x100fe20003803000 */
[--C-:B------:R-:W-:Y:S01]  /*4970*/  FFMA.FTZ R30, R77, UR17, -R79.reuse ;  /* 0x000000114d1e7c23 */ /* 0x100fe2000801084f */
[--C-:B------:R-:W-:Y:S01]  /*4980*/  HSET2.LE.AND R109, R93, R78.reuse, PT ;  /* 0x0000004e5d6d7233 */ /* 0x100fe20003803000 */
[----:B------:R-:W-:Y:S01]  /*4990*/  MUFU.EX2 R34, R95 ;  /* 0x0000005f00227308 */ /* 0x000fe20000000800 */
[--C-:B------:R-:W-:Y:S01]  /*49a0*/  HSET2.LE.AND R11, R11, R78.reuse, PT ;  /* 0x0000004e0b0b7233 */ /* 0x100fe20003803000 */
[----:B------:R-:W-:Y:S01]  /*49b0*/  FFMA.FTZ R93, R76, UR17, -R79 ;  /* 0x000000114c5d7c23 */ /* 0x000fe2000801084f */
[----:B------:R-:W-:-:S05]  /*49c0*/  HSET2.LE.AND R113, R113, R78, PT ;  /* 0x0000004e71717233 */ /* 0x000fca0003803000 */
[----:B------:R1:W3:Y:S08]  /*49d0*/  MUFU.EX2 R95, R16 ;  /* 0x00000010005f7308 */ /* 0x0002f00000000800 */
[----:B------:R-:W-:Y:S08]  /*49e0*/  MUFU.EX2 R30, R30 ;  /* 0x0000001e001e7308 */ /* 0x000ff00000000800 */
[----:B------:R-:W4:Y:S01]  /*49f0*/  MUFU.EX2 R93, R93 ;  /* 0x0000005d005d7308 */ /* 0x000f220000000800 */
[----:B-1----:R-:W-:Y:S01]  /*4a00*/  F2FP.BF16.F32.PACK_AB R16, R135, R88 ;  /* 0x000000588710723e */ /* 0x002fe200000010ff */
[C---:B--2---:R-:W-:Y:S06]  /*4a10*/  HMMA.16816.F32.BF16 R76, R80.reuse, R4, RZ ;  /* 0x00000004504c723c */ /* 0x044fec00000418ff */
[----:B------:R-:W-:Y:S01]  /*4a20*/  HMMA.16816.F32.BF16 R80, R80, R6, RZ ;  /* 0x000000065050723c */ /* 0x000fe200000418ff */
[----:B---3--:R-:W-:Y:S01]  /*4a30*/  F2FP.BF16.F32.PACK_AB R4, R95, R96 ;  /* 0x000000605f04723e */ /* 0x008fe200000010ff */
[----:B------:R-:W-:Y:S01]  /*4a40*/  FFMA.FTZ R5, R97, UR17, -R107 ;  /* 0x0000001161057c23 */ /* 0x000fe2000801086b */
[----:B------:R-:W-:-:S02]  /*4a50*/  FADD.FTZ R97, R99, R108 ;  /* 0x0000006c63617221 */ /* 0x000fc40000010000 */
[----:B------:R-:W-:Y:S01]  /*4a60*/  LOP3.LUT R9, R9, R4, RZ, 0xc0, !PT ;  /* 0x0000000409097212 */ /* 0x000fe200078ec0ff */
[----:B------:R-:W1:Y:S01]  /*4a70*/  MUFU.EX2 R89, R5 ;  /* 0x0000000500597308 */ /* 0x000e620000000800 */
[----:B------:R-:W-:Y:S01]  /*4a80*/  FADD.FTZ R7, R110, R91 ;  /* 0x0000005b6e077221 */ /* 0x000fe20000010000 */
[----:B----4-:R-:W-:Y:S01]  /*4a90*/  F2FP.BF16.F32.PACK_AB R6, R93, R30 ;  /* 0x0000001e5d06723e */ /* 0x010fe200000010ff */
[----:B------:R-:W-:Y:S02]  /*4aa0*/  FADD.FTZ R28, R28, R97 ;  /* 0x000000611c1c7221 */ /* 0x000fe40000010000 */
[----:B------:R-:W-:Y:S01]  /*4ab0*/  FADD.FTZ R98, R98, R7 ;  /* 0x0000000762627221 */ /* 0x000fe20000010000 */
[----:B------:R-:W-:Y:S01]  /*4ac0*/  F2FP.BF16.F32.PACK_AB R7, R35, R92 ;  /* 0x0000005c2307723e */ /* 0x000fe200000010ff */
[----:B------:R-:W-:Y:S01]  /*4ad0*/  FADD.FTZ R27, R27, R28 ;  /* 0x0000001c1b1b7221 */ /* 0x000fe20000010000 */
[----:B------:R2:W3:Y:S01]  /*4ae0*/  MUFU.EX2 R91, R19 ;  /* 0x00000013005b7308 */ /* 0x0004e20000000800 */
[----:B------:R-:W-:Y:S01]  /*4af0*/  LOP3.LUT R6, R111, R6, RZ, 0xc0, !PT ;  /* 0x000000066f067212 */ /* 0x000fe200078ec0ff */
[----:B------:R-:W-:Y:S01]  /*4b00*/  FADD.FTZ R29, R29, R98 ;  /* 0x000000621d1d7221 */ /* 0x000fe20000010000 */
[----:B------:R-:W-:Y:S01]  /*4b10*/  LOP3.LUT R8, R8, R7, RZ, 0xc0, !PT ;  /* 0x0000000708087212 */ /* 0x000fe200078ec0ff */
[----:B------:R-:W-:Y:S01]  /*4b20*/  FADD.FTZ R26, R26, R27 ;  /* 0x0000001b1a1a7221 */ /* 0x000fe20000010000 */
[----:B------:R-:W-:-:S03]  /*4b30*/  F2FP.BF16.F32.PACK_AB R7, R33, R34 ;  /* 0x000000222107723e */ /* 0x000fc600000010ff */
[----:B------:R-:W-:Y:S01]  /*4b40*/  FADD.FTZ R25, R25, R26 ;  /* 0x0000001a19197221 */ /* 0x000fe20000010000 */
[----:B------:R-:W-:Y:S02]  /*4b50*/  LOP3.LUT R10, R10, R7, RZ, 0xc0, !PT ;  /* 0x000000070a0a7212 */ /* 0x000fe400078ec0ff */
[----:B------:R-:W-:Y:S01]  /*4b60*/  LOP3.LUT R7, R109, R16, RZ, 0xc0, !PT ;  /* 0x000000106d077212 */ /* 0x000fe200078ec0ff */
[----:B------:R-:W-:Y:S01]  /*4b70*/  FADD.FTZ R22, R22, R25 ;  /* 0x0000001916167221 */ /* 0x000fe20000010000 */
[----:B-1----:R-:W-:-:S03]  /*4b80*/  F2FP.BF16.F32.PACK_AB R5, R89, R90 ;  /* 0x0000005a5905723e */ /* 0x002fc600000010ff */
[----:B------:R-:W-:Y:S01]  /*4b90*/  FADD.FTZ R3, R3, R22 ;  /* 0x0000001603037221 */ /* 0x000fe20000010000 */
[----:B--2---:R-:W1:Y:S01]  /*4ba0*/  LDSM.16.MT88.4 R16, [R86+0x8400] ;  /* 0x008400005610783b */ /* 0x004e620000004200 */
[----:B---3--:R-:W-:Y:S02]  /*4bb0*/  F2FP.BF16.F32.PACK_AB R4, R91, R94 ;  /* 0x0000005e5b04723e */ /* 0x008fe400000010ff */
[----:B------:R-:W-:Y:S01]  /*4bc0*/  LOP3.LUT R5, R112, R5, RZ, 0xc0, !PT ;  /* 0x0000000570057212 */ /* 0x000fe200078ec0ff */
[----:B------:R-:W-:Y:S01]  /*4bd0*/  FADD.FTZ R96, R96, R3 ;  /* 0x0000000360607221 */ /* 0x000fe20000010000 */
[----:B------:R-:W-:Y:S02]  /*4be0*/  LOP3.LUT R11, R11, R4, RZ, 0xc0, !PT ;  /* 0x000000040b0b7212 */ /* 0x000fe400078ec0ff */
[----:B------:R-:W-:Y:S01]  /*4bf0*/  F2FP.BF16.F32.PACK_AB R4, R31, R32 ;  /* 0x000000201f04723e */ /* 0x000fe200000010ff */
        /* <DEDUP_REMOVED lines=136> */
[----:B-1----:R-:W1:Y:S04]  /*5480*/  LDSM.16.M88.4 R24, [R116+0x3800] ;  /* 0x003800007418783b */ /* 0x002e680000000200 */
        /* <DEDUP_REMOVED lines=64> */
[----:B------:R-:W-:Y:S01]  /*5890*/  HMMA.16816.F32.BF16 R16, R32, R94, R16 ;  /* 0x0000005e2010723c */ /* 0x000fe20000041810 */
[----:B------:R-:W2:Y:S01]  /*58a0*/  LDSM.16.M88.4 R92, [R116+0x5c00] ;  /* 0x005c0000745c783b */ /* 0x000ea20000000200 */
[----:B------:R-:W-:-:S04]  /*58b0*/  DEPBAR.LE SB0, 0x0 ;  /* 0x000080000000791a */ /* 0x000fc80000000000 */
[C---:B-1----:R-:W-:Y:S06]  /*58c0*/  HMMA.16816.F32.BF16 R12, R32.reuse, R24, R12 ;  /* 0x00000018200c723c */ /* 0x042fec000004180c */
[----:B------:R-:W-:Y:S01]  /*58d0*/  HMMA.16816.F32.BF16 R96, R32, R26, R96 ;  /* 0x0000001a2060723c */ /* 0x000fe20000041860 */
[----:B------:R-:W-:-:S04]  /*58e0*/  IMAD.U32 R24, RZ, RZ, UR18 ;  /* 0x00000012ff187e24 */ /* 0x000fc8000f8e00ff */
[----:B------:R-:W-:Y:S01]  /*58f0*/  IMAD R3, R24, 0x40, R129 ;  /* 0x0000004018037824 */ /* 0x000fe200078e0281 */
[C---:B--2---:R-:W-:Y:S03]  /*5900*/  HMMA.16816.F32.BF16 R28, R32.reuse, R92, R28 ;  /* 0x0000005c201c723c */ /* 0x044fe6000004181c */
[C---:B------:R-:W-:Y:S02]  /*5910*/  VIADD R26, R3.reuse, 0x1 ;  /* 0x00000001031a7836 */ /* 0x040fe40000000000 */
[----:B------:R-:W-:Y:S01]  /*5920*/  VIADD R24, R3, 0x8 ;  /* 0x0000000803187836 */ /* 0x000fe20000000000 */
[----:B------:R-:W-:Y:S02]  /*5930*/  HMMA.16816.F32.BF16 R88, R32, R94, R88 ;  /* 0x0000005e2058723c */ /* 0x000fe40000041858 */
[----:B------:R-:W-:Y:S01]  /*5940*/  I2FP.F32.S32 R114, R26 ;  /* 0x0000001a00727245 */ /* 0x000fe20000201400 */
[----:B------:R-:W-:Y:S01]  /*5950*/  BAR.SYNC.DEFER_BLOCKING 0x0 ;  /* 0x0000000000007b1d */ /* 0x000fe20000010000 */
[----:B------:R-:W-:-:S02]  /*5960*/  ISETP.GE.AND P0, PT, R26, R106, PT ;  /* 0x0000006a1a00720c */ /* 0x000fc40003f06270 */
[----:B------:R-:W-:Y:S01]  /*5970*/  ISETP.GE.AND P6, PT, R26, R105, PT ;  /* 0x000000691a00720c */ /* 0x000fe20003fc6270 */
[----:B------:R-:W-:Y:S01]  /*5980*/  FFMA.FTZ R114, R114, UR5, R9 ;  /* 0x0000000572727c23 */ /* 0x000fe20008010009 */
[----:B------:R-:W-:Y:S02]  /*5990*/  I2FP.F32.S32 R26, R26 ;  /* 0x0000001a001a7245 */ /* 0x000fe40000201400 */
[-C--:B------:R-:W-:Y:S02]  /*59a0*/  I2FP.F32.S32 R9, R24.reuse ;  /* 0x0000001800097245 */ /* 0x080fe40000201400 */
[----:B------:R-:W-:Y:S01]  /*59b0*/  I2FP.F32.S32 R25, R24 ;  /* 0x0000001800197245 */ /* 0x000fe20000201400 */
[----:B------:R-:W-:Y:S01]  /*59c0*/  FFMA.FTZ R11, R26, UR5, R11 ;  /* 0x000000051a0b7c23 */ /* 0x000fe2000801000b */
[----:B------:R-:W-:Y:S01]  /*59d0*/  ISETP.GE.AND P5, PT, R24, R106, PT ;  /* 0x0000006a1800720c */ /* 0x000fe20003fa6270 */
[----:B------:R-:W-:Y:S01]  /*59e0*/  FFMA.FTZ R26, R9, UR5, R4 ;  /* 0x00000005091a7c23 */ /* 0x000fe20008010004 */
[----:B------:R-:W-:-:S02]  /*59f0*/  VIADD R9, R3, 0x9 ;  /* 0x0000000903097836 */ /* 0x000fc40000000000 */
[----:B------:R-:W-:Y:S01]  /*5a00*/  FFMA.FTZ R6, R25, UR5, R6 ;  /* 0x0000000519067c23 */ /* 0x000fe20008010006 */
[----:B------:R-:W-:Y:S02]  /*5a10*/  ISETP.GE.AND P4, PT, R24, R105, PT ;  /* 0x000000691800720c */ /* 0x000fe40003f86270 */
[----:B------:R-:W-:Y:S02]  /*5a20*/  FSEL R114, R114, -INF , !P0 ;  /* 0xff80000072727808 */ /* 0x000fe40004000000 */
[----:B------:R-:W-:Y:S02]  /*5a30*/  I2FP.F32.S32 R4, R9 ;  /* 0x0000000900047245 */ /* 0x000fe40000201400 */
[----:B------:R-:W-:Y:S02]  /*5a40*/  FSEL R111, R11, -INF , !P6 ;  /* 0xff8000000b6f7808 */ /* 0x000fe40007000000 */
[----:B------:R-:W-:Y:S01]  /*5a50*/  ISETP.GE.AND P0, PT, R9, R106, PT ;  /* 0x0000006a0900720c */ /* 0x000fe20003f06270 */
[----:B------:R-:W-:Y:S01]  /*5a60*/  FFMA.FTZ R5, R4, UR5, R5 ;  /* 0x0000000504057c23 */ /* 0x000fe20008010005 */
[----:B------:R-:W-:Y:S01]  /*5a70*/  VIADD R4, R3, 0x10 ;  /* 0x0000001003047836 */ /* 0x000fe20000000000 */
[----:B------:R-:W-:-:S02]  /*5a80*/  ISETP.GE.AND P6, PT, R9, R105, PT ;  /* 0x000000690900720c */ /* 0x000fc40003fc6270 */
[----:B------:R-:W-:Y:S02]  /*5a90*/  I2FP.F32.S32 R24, R9 ;  /* 0x0000000900187245 */ /* 0x000fe40000201400 */
[-C--:B------:R-:W-:Y:S02]  /*5aa0*/  I2FP.F32.S32 R25, R4.reuse ;  /* 0x0000000400197245 */ /* 0x080fe40000201400 */
[----:B------:R-:W-:Y:S01]  /*5ab0*/  I2FP.F32.S32 R9, R4 ;  /* 0x0000000400097245 */ /* 0x000fe20000201400 */
[----:B------:R-:W-:Y:S01]  /*5ac0*/  FFMA.FTZ R7, R24, UR5, R7 ;  /* 0x0000000518077c23 */ /* 0x000fe20008010007 */
[----:B------:R-:W-:Y:S01]  /*5ad0*/  FSEL R11, R6, -INF , !P4 ;  /* 0xff800000060b7808 */ /* 0x000fe20006000000 */
[----:B------:R-:W-:Y:S01]  /*5ae0*/  VIADD R6, R3, 0x11 ;  /* 0x0000001103067836 */ /* 0x000fe20000000000 */
[----:B------:R-:W-:Y:S01]  /*5af0*/  FSEL R26, R26, -INF , !P5 ;  /* 0xff8000001a1a7808 */ /* 0x000fe20006800000 */
[----:B------:R-:W-:Y:S01]  /*5b00*/  FFMA.FTZ R20, R25, UR5, R20 ;  /* 0x0000000519147c23 */ /* 0x000fe20008010014 */
[C---:B------:R-:W-:Y:S01]  /*5b10*/  ISETP.GE.AND P5, PT, R4.reuse, R106, PT ;  /* 0x0000006a0400720c */ /* 0x040fe20003fa6270 */
[----:B------:R-:W-:Y:S01]  /*5b20*/  FFMA.FTZ R9, R9, UR5, R22 ;  /* 0x0000000509097c23 */ /* 0x000fe20008010016 */
[----:B------:R-:W-:Y:S01]  /*5b30*/  ISETP.GE.AND P4, PT, R4, R105, PT ;  /* 0x000000690400720c */ /* 0x000fe20003f86270 */
[----:B------:R-:W-:Y:S01]  /*5b40*/  VIADD R4, R3, 0x18 ;  /* 0x0000001803047836 */ /* 0x000fe20000000000 */
[----:B------:R-:W-:-:S02]  /*5b50*/  I2FP.F32.S32 R22, R6 ;  /* 0x0000000600167245 */ /* 0x000fc40000201400 */
[----:B------:R-:W-:Y:S02]  /*5b60*/  FSEL R112, R5, -INF , !P0 ;  /* 0xff80000005707808 */ /* 0x000fe40004000000 */
[----:B------:R-:W-:Y:S01]  /*5b70*/  FSEL R92, R20, -INF , !P5 ;  /* 0xff800000145c7808 */ /* 0x000fe20006800000 */
[----:B------:R-:W-:Y:S01]  /*5b80*/  FFMA.FTZ R21, R22, UR5, R21 ;  /* 0x0000000516157c23 */ /* 0x000fe20008010015 */
[----:B------:R-:W-:Y:S02]  /*5b90*/  FSEL R33, R9, -INF , !P4 ;  /* 0xff80000009217808 */ /* 0x000fe40006000000 */
[C---:B------:R-:W-:Y:S02]  /*5ba0*/  ISETP.GE.AND P5, PT, R4.reuse, R106, PT ;  /* 0x0000006a0400720c */ /* 0x040fe40003fa6270 */
[----:B------:R-:W-:Y:S02]  /*5bb0*/  ISETP.GE.AND P4, PT, R4, R105, PT ;  /* 0x000000690400720c */ /* 0x000fe40003f86270 */
[----:B------:R-:W-:Y:S01]  /*5bc0*/  I2FP.F32.S32 R5, R4 ;  /* 0x0000000400057245 */ /* 0x000fe20000201400 */
[----:B------:R-:W-:Y:S01]  /*5bd0*/  IMAD.U32 R4, RZ, RZ, UR18 ;  /* 0x00000012ff047e24 */ /* 0x000fe2000f8e00ff */
[----:B------:R-:W-:-:S02]  /*5be0*/  FSEL R109, R7, -INF , !P6 ;  /* 0xff800000076d7808 */ /* 0x000fc40007000000 */
[----:B------:R-:W-:Y:S01]  /*5bf0*/  ISETP.GE.AND P0, PT, R6, R106, PT ;  /* 0x0000006a0600720c */ /* 0x000fe20003f06270 */
[----:B------:R-:W-:Y:S01]  /*5c00*/  IMAD R4, R4, 0x40, R129 ;  /* 0x0000004004047824 */ /* 0x000fe200078e0281 */
[----:B------:R-:W-:Y:S01]  /*5c10*/  ISETP.GE.AND P6, PT, R6, R105, PT ;  /* 0x000000690600720c */ /* 0x000fe20003fc6270 */
[C---:B------:R-:W-:Y:S01]  /*5c20*/  FFMA.FTZ R16, R5.reuse, UR5, R16 ;  /* 0x0000000505107c23 */ /* 0x040fe20008010010 */
[----:B------:R-:W-:Y:S01]  /*5c30*/  I2FP.F32.S32 R6, R6 ;  /* 0x0000000600067245 */ /* 0x000fe20000201400 */
[----:B------:R-:W-:Y:S01]  /*5c40*/  FFMA.FTZ R18, R5, UR5, R18 ;  /* 0x0000000505127c23 */ /* 0x000fe20008010012 */
[----:B------:R-:W-:Y:S01]  /*5c50*/  I2FP.F32.S32 R7, R3 ;  /* 0x0000000300077245 */ /* 0x000fe20000201400 */
[----:B------:R-:W-:Y:S01]  /*5c60*/  VIADD R5, R3, 0x19 ;  /* 0x0000001903057836 */ /* 0x000fe20000000000 */
[----:B------:R-:W-:Y:S01]  /*5c70*/  FSEL R94, R21, -INF , !P0 ;  /* 0xff800000155e7808 */ /* 0x000fe20004000000 */
[----:B------:R-:W-:Y:S01]  /*5c80*/  FFMA.FTZ R6, R6, UR5, R23 ;  /* 0x0000000506067c23 */ /* 0x000fe20008010017 */
[----:B------:R-:W-:Y:S01]  /*5c90*/  ISETP.GE.AND P0, PT, R3, R106, PT ;  /* 0x0000006a0300720c */ /* 0x000fe20003f06270 */
[----:B------:R-:W-:Y:S01]  /*5ca0*/  FFMA.FTZ R8, R7, UR5, R8 ;  /* 0x0000000507087c23 */ /* 0x000fe20008010008 */
[----:B------:R-:W-:Y:S01]  /*5cb0*/  VIADD R3, R4, 0x20 ;  /* 0x0000002004037836 */ /* 0x000fe20000000000 */
[----:B------:R-:W-:Y:S01]  /*5cc0*/  FSEL R93, R18, -INF , !P4 ;  /* 0xff800000125d7808 */ /* 0x000fe20006000000 */
[----:B------:R-:W-:Y:S01]  /*5cd0*/  VIADD R23, R4, 0x30 ;  /* 0x0000003004177836 */ /* 0x000fe20000000000 */
[----:B------:R-:W-:-:S02]  /*5ce0*/  FSEL R95, R6, -INF , !P6 ;  /* 0xff800000065f7808 */ /* 0x000fc40007000000 */
[----:B------:R-:W-:Y:S02]  /*5cf0*/  FSEL R34, R8, -INF , !P0 ;  /* 0xff80000008227808 */ /* 0x000fe40004000000 */
[----:B------:R-:W-:Y:S02]  /*5d00*/  I2FP.F32.S32 R6, R5 ;  /* 0x0000000500067245 */ /* 0x000fe40000201400 */
[CC--:B------:R-:W-:Y:S02]  /*5d10*/  ISETP.GE.AND P4, PT, R3.reuse, R106.reuse, PT ;  /* 0x0000006a0300720c */ /* 0x0c0fe40003f86270 */
[----:B------:R-:W-:Y:S01]  /*5d20*/  ISETP.GE.AND P0, PT, R3, R105, PT ;  /* 0x000000690300720c */ /* 0x000fe20003f06270 */
[C---:B------:R-:W-:Y:S01]  /*5d30*/  FFMA.FTZ R17, R6.reuse, UR5, R17 ;  /* 0x0000000506117c23 */ /* 0x040fe20008010011 */
[----:B------:R-:W-:Y:S01]  /*5d40*/  I2FP.F32.S32 R3, R3 ;  /* 0x0000000300037245 */ /* 0x000fe20000201400 */
[----:B------:R-:W-:Y:S01]  /*5d50*/  FFMA.FTZ R19, R6, UR5, R19 ;  /* 0x0000000506137c23 */ /* 0x000fe20008010013 */
[----:B------:R-:W-:Y:S01]  /*5d60*/  FSEL R108, R16, -INF , !P5 ;  /* 0xff800000106c7808 */ /* 0x000fe20006800000 */
[C---:B------:R-:W-:Y:S01]  /*5d70*/  VIADD R6, R4.reuse, 0x21 ;  /* 0x0000002104067836 */ /* 0x040fe20000000000 */
[----:B------:R-:W-:Y:S01]  /*5d80*/  ISETP.GE.AND P6, PT, R5, R106, PT ;  /* 0x0000006a0500720c */ /* 0x000fe20003fc6270 */
[----:B------:R-:W-:Y:S01]  /*5d90*/  FFMA.FTZ R12, R3, UR5, R12 ;  /* 0x00000005030c7c23 */ /* 0x000fe2000801000c */
[----:B------:R-:W-:Y:S01]  /*5da0*/  ISETP.GE.AND P5, PT, R5, R105, PT ;  /* 0x000000690500720c */ /* 0x000fe20003fa6270 */
[----:B------:R-:W-:Y:S01]  /*5db0*/  FFMA.FTZ R14, R3, UR5, R14 ;  /* 0x00000005030e7c23 */ /* 0x000fe2000801000e */
[C---:B------:R-:W-:Y:S01]  /*5dc0*/  VIADD R3, R4.reuse, 0x28 ;  /* 0x0000002804037836 */ /* 0x040fe20000000000 */
[----:B------:R-:W-:Y:S01]  /*5dd0*/  FSEL R110, R17, -INF , !P6 ;  /* 0xff800000116e7808 */ /* 0x000fe20007000000 */
[----:B------:R-:W-:Y:S01]  /*5de0*/  VIADD R5, R4, 0x38 ;  /* 0x0000003804057836 */ /* 0x000fe20000000000 */
[----:B------:R-:W-:-:S02]  /*5df0*/  FSEL R107, R19, -INF , !P5 ;  /* 0xff800000136b7808 */ /* 0x000fc40006800000 */
[C---:B------:R-:W-:Y:S02]  /*5e00*/  ISETP.GE.AND P6, PT, R6.reuse, R106, PT ;  /* 0x0000006a0600720c */ /* 0x040fe40003fc6270 */
[----:B------:R-:W-:Y:S02]  /*5e10*/  ISETP.GE.AND P5, PT, R6, R105, PT ;  /* 0x000000690600720c */ /* 0x000fe40003fa6270 */
[----:B------:R-:W-:Y:S02]  /*5e20*/  FSEL R12, R12, -INF , !P4 ;  /* 0xff8000000c0c7808 */ /* 0x000fe40006000000 */
[----:B------:R-:W-:Y:S02]  /*5e30*/  FSEL R17, R14, -INF , !P0 ;  /* 0xff8000000e117808 */ /* 0x000fe40004000000 */
[----:B------:R-:W-:Y:S02]  /*5e40*/  I2FP.F32.S32 R6, R6 ;  /* 0x0000000600067245 */ /* 0x000fe40000201400 */
[----:B------:R-:W-:-:S02]  /*5e50*/  ISETP.GE.AND P4, PT, R3, R106, PT ;  /* 0x0000006a0300720c */ /* 0x000fc40003f86270 */
[----:B------:R-:W-:Y:S01]  /*5e60*/  ISETP.GE.AND P0, PT, R3, R105, PT ;  /* 0x000000690300720c */ /* 0x000fe20003f06270 */
[C---:B------:R-:W-:Y:S01]  /*5e70*/  FFMA.FTZ R19, R6.reuse, UR5, R15 ;  /* 0x0000000506137c23 */ /* 0x040fe2000801000f */
[----:B------:R-:W-:Y:S01]  /*5e80*/  I2FP.F32.S32 R3, R3 ;  /* 0x0000000300037245 */ /* 0x000fe20000201400 */
[----:B------:R-:W-:Y:S01]  /*5e90*/  FFMA.FTZ R13, R6, UR5, R13 ;  /* 0x00000005060d7c23 */ /* 0x000fe2000801000d */
[C---:B------:R-:W-:Y:S02]  /*5ea0*/  VIADD R6, R4.reuse, 0x29 ;  /* 0x0000002904067836 */ /* 0x040fe40000000000 */
[----:B------:R-:W-:Y:S01]  /*5eb0*/  FSEL R19, R19, -INF , !P5 ;  /* 0xff80000013137808 */ /* 0x000fe20006800000 */
[C---:B------:R-:W-:Y:S01]  /*5ec0*/  FFMA.FTZ R14, R3.reuse, UR5, R96 ;  /* 0x00000005030e7c23 */ /* 0x040fe20008010060 */
[----:B------:R-:W-:Y:S01]  /*5ed0*/  FFMA.FTZ R15, R3, UR5, R98 ;  /* 0x00000005030f7c23 */ /* 0x000fe20008010062 */
[----:B------:R-:W-:Y:S01]  /*5ee0*/  FSEL R16, R13, -INF , !P6 ;  /* 0xff8000000d107808 */ /* 0x000fe20007000000 */
[----:B------:R-:W-:Y:S01]  /*5ef0*/  VIADD R3, R4, 0x31 ;  /* 0x0000003104037836 */ /* 0x000fe20000000000 */
[----:B------:R-:W-:-:S02]  /*5f00*/  ISETP.GE.AND P6, PT, R6, R106, PT ;  /* 0x0000006a0600720c */ /* 0x000fc40003fc6270 */
[----:B------:R-:W-:Y:S02]  /*5f10*/  FSEL R14, R14, -INF , !P4 ;  /* 0xff8000000e0e7808 */ /* 0x000fe40006000000 */
[----:B------:R-:W-:Y:S02]  /*5f20*/  FSEL R15, R15, -INF , !P0 ;  /* 0xff8000000f0f7808 */ /* 0x000fe40004000000 */
[C---:B------:R-:W-:Y:S02]  /*5f30*/  ISETP.GE.AND P4, PT, R23.reuse, R106, PT ;  /* 0x0000006a1700720c */ /* 0x040fe40003f86270 */
[----:B------:R-:W-:Y:S02]  /*5f40*/  ISETP.GE.AND P0, PT, R23, R105, PT ;  /* 0x000000691700720c */ /* 0x000fe40003f06270 */
[----:B------:R-:W-:Y:S02]  /*5f50*/  I2FP.F32.S32 R23, R23 ;  /* 0x0000001700177245 */ /* 0x000fe40000201400 */
[----:B------:R-:W-:-:S02]  /*5f60*/  ISETP.GE.AND P5, PT, R6, R105, PT ;  /* 0x000000690600720c */ /* 0x000fc40003fa6270 */
[----:B------:R-:W-:Y:S01]  /*5f70*/  I2FP.F32.S32 R6, R6 ;  /* 0x0000000600067245 */ /* 0x000fe20000201400 */
[C---:B------:R-:W-:Y:S01]  /*5f80*/  FFMA.FTZ R18, R23.reuse, UR5, R28 ;  /* 0x0000000517127c23 */ /* 0x040fe2000801001c */
[----:B------:R-:W-:-:S03]  /*5f90*/  FFMA.FTZ R23, R23, UR5, R30 ;  /* 0x0000000517177c23 */ /* 0x000fc6000801001e */
[----:B------:R-:W-:Y:S01]  /*5fa0*/  FFMA.FTZ R24, R6, UR5, R97 ;  /* 0x0000000506187c23 */ /* 0x000fe20008010061 */
[----:B------:R-:W-:Y:S01]  /*5fb0*/  FSEL R18, R18, -INF , !P4 ;  /* 0xff80000012127808 */ /* 0x000fe20006000000 */
[----:B------:R-:W-:Y:S01]  /*5fc0*/  FFMA.FTZ R13, R6, UR5, R99 ;  /* 0x00000005060d7c23 */ /* 0x000fe20008010063 */
[----:B------:R-:W-:Y:S02]  /*5fd0*/  FSEL R23, R23, -INF , !P0 ;  /* 0xff80000017177808 */ /* 0x000fe40004000000 */
[C---:B------:R-:W-:Y:S02]  /*5fe0*/  ISETP.GE.AND P4, PT, R5.reuse, R106, PT ;  /* 0x0000006a0500720c */ /* 0x040fe40003f86270 */
[----:B------:R-:W-:Y:S02]  /*5ff0*/  ISETP.GE.AND P0, PT, R5, R105, PT ;  /* 0x000000690500720c */ /* 0x000fe40003f06270 */
[----:B------:R-:W-:Y:S02]  /*6000*/  I2FP.F32.S32 R5, R5 ;  /* 0x0000000500057245 */ /* 0x000fe40000201400 */
[----:B------:R-:W-:-:S02]  /*6010*/  I2FP.F32.S32 R6, R3 ;  /* 0x0000000300067245 */ /* 0x000fc40000201400 */
[----:B------:R-:W-:Y:S01]  /*6020*/  FSEL R24, R24, -INF , !P6 ;  /* 0xff80000018187808 */ /* 0x000fe20007000000 */
[----:B------:R-:W-:Y:S01]  /*6030*/  FFMA.FTZ R20, R5, UR5, R90 ;  /* 0x0000000505147c23 */ /* 0x000fe2000801005a */
[----:B------:R-:W-:Y:S01]  /*6040*/  FSEL R13, R13, -INF , !P5 ;  /* 0xff8000000d0d7808 */ /* 0x000fe20006800000 */
[----:B------:R-:W-:Y:S01]  /*6050*/  FFMA.FTZ R22, R6, UR5, R31 ;  /* 0x0000000506167c23 */ /* 0x000fe2000801001f */
[----:B------:R-:W-:Y:S01]  /*6060*/  ISETP.GE.AND P6, PT, R3, R106, PT ;  /* 0x0000006a0300720c */ /* 0x000fe20003fc6270 */
[----:B------:R-:W-:Y:S01]  /*6070*/  FFMA.FTZ R27, R5, UR5, R88 ;  /* 0x00000005051b7c23 */ /* 0x000fe20008010058 */
[----:B------:R-:W-:Y:S01]  /*6080*/  ISETP.GE.AND P5, PT, R3, R105, PT ;  /* 0x000000690300720c */ /* 0x000fe20003fa6270 */
[----:B------:R-:W-:Y:S01]  /*6090*/  VIADD R3, R4, 0x39 ;  /* 0x0000003904037836 */ /* 0x000fe20000000000 */
[----:B------:R-:W-:Y:S01]  /*60a0*/  FSEL R20, R20, -INF , !P0 ;  /* 0xff80000014147808 */ /* 0x000fe20004000000 */
[----:B------:R-:W-:Y:S01]  /*60b0*/  FFMA.FTZ R25, R6, UR5, R29 ;  /* 0x0000000506197c23 */ /* 0x000fe2000801001d */
[----:B------:R-:W-:-:S02]  /*60c0*/  PLOP3.LUT P0, PT, PT, PT, UP0, 0x80, 0x0 ;  /* 0x000000000000781c */ /* 0x000fc40003f0f008 */
[----:B------:R-:W-:Y:S02]  /*60d0*/  FSEL R22, R22, -INF , !P5 ;  /* 0xff80000016167808 */ /* 0x000fe40006800000 */
[----:B------:R-:W-:Y:S02]  /*60e0*/  ISETP.GE.AND P5, PT, R4, R105, PT ;  /* 0x000000690400720c */ /* 0x000fe40003fa6270 */
[----:B------:R-:W-:Y:S02]  /*60f0*/  I2FP.F32.S32 R5, R4 ;  /* 0x0000000400057245 */ /* 0x000fe40000201400 */
[----:B------:R-:W-:Y:S02]  /*6100*/  I2FP.F32.S32 R4, R3 ;  /* 0x0000000300047245 */ /* 0x000fe40000201400 */
[----:B------:R-:W-:Y:S01]  /*6110*/  FSEL R25, R25, -INF , !P6 ;  /* 0xff80000019197808 */ /* 0x000fe20007000000 */
[----:B------:R-:W-:Y:S01]  /*6120*/  FFMA.FTZ R5, R5, UR5, R10 ;  /* 0x0000000505057c23 */ /* 0x000fe2000801000a */
[----:B------:R-:W-:Y:S01]  /*6130*/  FSEL R27, R27, -INF , !P4 ;  /* 0xff8000001b1b7808 */ /* 0x000fe20006000000 */
[C---:B------:R-:W-:Y:S01]  /*6140*/  FFMA.FTZ R28, R4.reuse, UR5, R89 ;  /* 0x00000005041c7c23 */ /* 0x040fe20008010059 */
[----:B------:R-:W-:Y:S01]  /*6150*/  FFMA.FTZ R21, R4, UR5, R91 ;  /* 0x0000000504157c23 */ /* 0x000fe2000801005b */
[----:B------:R-:W-:-:S02]  /*6160*/  ISETP.GE.AND P6, PT, R3, R106, PT ;  /* 0x0000006a0300720c */ /* 0x000fc40003fc6270 */
        /* <DEDUP_REMOVED lines=70> */
.L_x_950:
[----:B------:R-:W-:Y:S05]  /*65d0*/  BSYNC B0 ;  /* 0x0000000000007941 */ /* 0x000fea0003800000 */
.L_x_949:
[----:B------:R-:W0:Y:S02]  /*65e0*/  LDGDEPBAR ;  /* 0x00000000000079af */ /* 0x000e240000000000 */
.L_x_948:
[----:B------:R-:W-:Y:S01]  /*65f0*/  FMNMX.FTZ R3, R2, R34, !PT ;  /* 0x0000002202037209 */ /* 0x000fe20007810000 */
[----:B------:R-:W-:Y:S01]  /*6600*/  IMAD.WIDE.U32 R138, R104, -0x326172a9, RZ ;  /* 0xcd9e8d57688a7825 */ /* 0x000fe200078e00ff */
[----:B--2---:R-:W-:Y:S01]  /*6610*/  FMNMX.FTZ R6, R0, R89, !PT ;  /* 0x0000005900067209 */ /* 0x004fe20007810000 */
[----:B------:R-:W-:Y:S01]  /*6620*/  USHF.L.U32 UR6, UR18, 0x1, URZ ;  /* 0x0000000112067899 */ /* 0x000fe2000800063f */
[----:B------:R-:W-:Y:S01]  /*6630*/  FMNMX.FTZ R3, R114, R3, !PT ;  /* 0x0000000372037209 */ /* 0x000fe20007810000 */
[----:B------:R-:W-:Y:S01]  /*6640*/  IMAD.WIDE.U32 R30, R84, -0x2daee0ad, RZ ;  /* 0xd2511f53541e7825 */ /* 0x000fe200078e00ff */
[----:B------:R-:W-:Y:S01]  /*6650*/  FMNMX.FTZ R6, R111, R6, !PT ;  /* 0x000000066f067209 */ /* 0x000fe20007810000 */
[----:B------:R-:W-:Y:S01]  /*6660*/  UIADD3 UR4, UR6, 0x1, URZ ;  /* 0x0000000106047890 */ /* 0x000fe2000fffe03f */
[----:B------:R-:W-:Y:S01]  /*6670*/  FMNMX.FTZ R3, R26, R3, !PT ;  /* 0x000000031a037209 */ /* 0x000fe20007810000 */
[----:B------:R-:W-:Y:S01]  /*6680*/  VIADD R35, R132, 0x3c6ef372 ;  /* 0x3c6ef37284237836 */ /* 0x000fe20000000000 */
[----:B------:R-:W-:Y:S01]  /*6690*/  FMNMX.FTZ R6, R11, R6, !PT ;  /* 0x000000060b067209 */ /* 0x000fe20007810000 */
[----:B------:R-:W-:Y:S01]  /*66a0*/  VIADD R29, R133, 0x32370b8f ;  /* 0x32370b8f851d7836 */ /* 0x000fe20000000000 */
[----:B------:R-:W-:Y:S01]  /*66b0*/  FMNMX.FTZ R3, R112, R3, !PT ;  /* 0x0000000370037209 */ /* 0x000fe20007810000 */
[----:B------:R-:W-:Y:S01]  /*66c0*/  VIADD R88, R132, 0x78dde6e4 ;  /* 0x78dde6e484587836 */ /* 0x000fe20000000000 */
[----:B------:R-:W-:Y:S01]  /*66d0*/  FMNMX.FTZ R6, R109, R6, !PT ;  /* 0x000000066d067209 */ /* 0x000fe20007810000 */
[----:B------:R-:W-:Y:S01]  /*66e0*/  @UP0 UIADD3 UR19, UR19, -0x3, URZ ;  /* 0xfffffffd13130890 */ /* 0x000fe2000fffe03f */
        /* <DEDUP_REMOVED lines=17> */
[----:B------:R-:W-:Y:S02]  /*6800*/  LOP3.LUT R96, R139, R87, RZ, 0x3c, !PT ;  /* 0x000000578b607212 */ /* 0x000fe400078e3cff */
[----:B------:R-:W-:-:S03]  /*6810*/  FMNMX.FTZ R4, R25, R4, !PT ;  /* 0x0000000419047209 */ /* 0x000fc60007810000 */
[----:B------:R-:W-:Y:S01]  /*6820*/  IMAD.WIDE.U32 R96, R96, -0x2daee0ad, RZ ;  /* 0xd2511f5360607825 */ /* 0x000fe200078e00ff */
[----:B------:R-:W-:-:S04]  /*6830*/  FMNMX.FTZ R3, R27, R4, !PT ;  /* 0x000000041b037209 */ /* 0x000fc80007810000 */
[----:B------:R-:W-:Y:S02]  /*6840*/  FMNMX.FTZ R4, R28, R3, !PT ;  /* 0x000000031c047209 */ /* 0x000fe40007810000 */
[----:B------:R-:W-:-:S03]  /*6850*/  FMNMX.FTZ R3, R23, R6, !PT ;  /* 0x0000000617037209 */ /* 0x000fc60007810000 */
[----:B------:R-:W1:Y:S01]  /*6860*/  SHFL.BFLY PT, R5, R4, 0x2, 0x1f ;  /* 0x0c401f0004057f89 */ /* 0x000e6200000e0000 */
[----:B------:R-:W-:-:S04]  /*6870*/  FMNMX.FTZ R3, R22, R3, !PT ;  /* 0x0000000316037209 */ /* 0x000fc80007810000 */
[----:B------:R-:W-:Y:S01]  /*6880*/  FMNMX.FTZ R6, R20, R3, !PT ;  /* 0x0000000314067209 */ /* 0x000fe20007810000 */
[----:B------:R-:W-:-:S03]  /*6890*/  VIADD R3, R133, 0xbb67ae85 ;  /* 0xbb67ae8585037836 */ /* 0x000fc60000000000 */
[----:B------:R-:W-:Y:S02]  /*68a0*/  FMNMX.FTZ R7, R21, R6, !PT ;  /* 0x0000000615077209 */ /* 0x000fe40007810000 */
[----:B------:R-:W-:Y:S01]  /*68b0*/  LOP3.LUT R90, R97, R30, R3, 0x96, !PT ;  /* 0x0000001e615a7212 */ /* 0x000fe200078e9603 */
[----:B------:R-:W-:Y:S01]  /*68c0*/  VIADD R30, R132, 0x9e3779b9 ;  /* 0x9e3779b9841e7836 */ /* 0x000fe20000000000 */
[----:B------:R-:W-:Y:S01]  /*68d0*/  LOP3.LUT R3, R31, UR4, R133, 0x96, !PT ;  /* 0x000000041f037c12 */ /* 0x000fe2000f8e9685 */
[----:B------:R-:W2:Y:S02]  /*68e0*/  SHFL.BFLY PT, R8, R7, 0x2, 0x1f ;  /* 0x0c401f0007087f89 */ /* 0x000ea400000e0000 */
[----:B------:R-:W-:-:S04]  /*68f0*/  IMAD.WIDE.U32 R90, R90, -0x326172a9, RZ ;  /* 0xcd9e8d575a5a7825 */ /* 0x000fc800078e00ff */
[----:B------:R-:W-:Y:S01]  /*6900*/  IMAD.WIDE.U32 R136, R3, -0x326172a9, RZ ;  /* 0xcd9e8d5703887825 */ /* 0x000fe200078e00ff */
[----:B-1----:R-:W-:Y:S02]  /*6910*/  FMNMX.FTZ R5, R4, R5, !PT ;  /* 0x0000000504057209 */ /* 0x002fe40007810000 */
[----:B------:R-:W-:-:S03]  /*6920*/  LOP3.LUT R4, R31, UR6, R133, 0x96, !PT ;  /* 0x000000061f047c12 */ /* 0x000fc6000f8e9685 */
[----:B------:R-:W1:Y:S01]  /*6930*/  SHFL.BFLY PT, R32, R5, 0x1, 0x1f ;  /* 0x0c201f0005207f89 */ /* 0x000e6200000e0000 */
[----:B--2---:R-:W-:Y:S01]  /*6940*/  FMNMX.FTZ R8, R7, R8, !PT ;  /* 0x0000000807087209 */ /* 0x004fe20007810000 */
[----:B------:R-:W-:-:S04]  /*6950*/  IMAD.WIDE.U32 R6, R4, -0x326172a9, RZ ;  /* 0xcd9e8d5704067825 */ /* 0x000fc800078e00ff */
[----:B------:R-:W2:Y:S01]  /*6960*/  SHFL.BFLY PT, R3, R8, 0x1, 0x1f ;  /* 0x0c201f0008037f89 */ /* 0x000ea200000e0000 */
[-CC-:B------:R-:W-:Y:S02]  /*6970*/  LOP3.LUT R98, R7, R138.reuse, R30.reuse, 0x96, !PT ;  /* 0x0000008a07627212 */ /* 0x180fe400078e961e */
[----:B------:R-:W-:Y:S02]  /*6980*/  LOP3.LUT R30, R137, R138, R30, 0x96, !PT ;  /* 0x0000008a891e7212 */ /* 0x000fe400078e961e */
[C-C-:B------:R-:W-:Y:S01]  /*6990*/  LOP3.LUT R6, R91.reuse, R6, R35.reuse, 0x96, !PT ;  /* 0x000000065b067212 */ /* 0x140fe200078e9623 */
[----:B------:R-:W-:Y:S01]  /*69a0*/  IMAD.WIDE.U32 R98, R98, -0x2daee0ad, RZ ;  /* 0xd2511f5362627825 */ /* 0x000fe200078e00ff */
[----:B------:R-:W-:Y:S02]  /*69b0*/  LOP3.LUT R35, R91, R136, R35, 0x96, !PT ;  /* 0x000000885b237212 */ /* 0x000fe400078e9623 */
[----:B-1----:R-:W-:Y:S01]  /*69c0*/  FMNMX.FTZ R32, R5, R32, !PT ;  /* 0x0000002005207209 */ /* 0x002fe20007810000 */
[----:B------:R-:W-:-:S02]  /*69d0*/  VIADD R5, R133, 0x76cf5d0a ;  /* 0x76cf5d0a85057836 */ /* 0x000fc40000000000 */
[----:B------:R-:W-:Y:S01]  /*69e0*/  IMAD.WIDE.U32 R30, R30, -0x2daee0ad, RZ ;  /* 0xd2511f531e1e7825 */ /* 0x000fe200078e00ff */
[----:B------:R-:W-:Y:S02]  /*69f0*/  FSETP.NEU.FTZ.AND P2, PT, R32, -INF , PT ;  /* 0xff8000002000780b */ /* 0x000fe40003f5d000 */
[-CC-:B------:R-:W-:Y:S01]  /*6a00*/  LOP3.LUT R4, R99, R96.reuse, R5.reuse, 0x96, !PT ;  /* 0x0000006063047212 */ /* 0x180fe200078e9605 */
[----:B------:R-:W-:Y:S01]  /*6a10*/  IMAD.WIDE.U32 R6, R6, -0x2daee0ad, RZ ;  /* 0xd2511f5306067825 */ /* 0x000fe200078e00ff */
[----:B------:R-:W-:-:S03]  /*6a20*/  LOP3.LUT R96, R31, R96, R5, 0x96, !PT ;  /* 0x000000601f607212 */ /* 0x000fc600078e9605 */
[C---:B------:R-:W-:Y:S01]  /*6a30*/  FMUL.FTZ R31, R32.reuse, UR17 ;  /* 0x00000011201f7c20 */ /* 0x040fe20008410000 */
[----:B------:R-:W-:Y:S01]  /*6a40*/  FSEL R5, R32, RZ, P2 ;  /* 0x000000ff20057208 */ /* 0x000fe20001000000 */
[----:B------:R-:W-:Y:S01]  /*6a50*/  IMAD.WIDE.U32 R96, R96, -0x326172a9, RZ ;  /* 0xcd9e8d5760607825 */ /* 0x000fe200078e00ff */
[----:B--2---:R-:W-:-:S03]  /*6a60*/  FMNMX.FTZ R3, R8, R3, !PT ;  /* 0x0000000308037209 */ /* 0x004fc60007810000 */
[----:B------:R-:W-:Y:S01]  /*6a70*/  FADD.FTZ R2, R2, -R5 ;  /* 0x8000000502027221 */ /* 0x000fe20000010000 */
[----:B------:R-:W-:Y:S02]  /*6a80*/  FSEL R31, R31, RZ, P2 ;  /* 0x000000ff1f1f7208 */ /* 0x000fe40001000000 */
[----:B------:R-:W-:Y:S01]  /*6a90*/  FSETP.NEU.FTZ.AND P1, PT, R3, -INF , PT ;  /* 0xff8000000300780b */ /* 0x000fe20003f3d000 */
[----:B------:R-:W-:Y:S01]  /*6aa0*/  FMUL.FTZ R8, R2, UR17 ;  /* 0x0000001102087c20 */ /* 0x000fe20008410000 */
[----:B------:R-:W-:Y:S01]  /*6ab0*/  LOP3.LUT R2, R7, R98, R29, 0x96, !PT ;  /* 0x0000006207027212 */ /* 0x000fe200078e961d */
[----:B------:R-:W-:Y:S01]  /*6ac0*/  FFMA.FTZ R10, R114, UR17, -R31 ;  /* 0x00000011720a7c23 */ /* 0x000fe2000801081f */
[----:B------:R-:W-:Y:S01]  /*6ad0*/  FSEL R5, R3, RZ, P1 ;  /* 0x000000ff03057208 */ /* 0x000fe20000800000 */
[----:B------:R-:W-:-:S04]  /*6ae0*/  IMAD.WIDE.U32 R114, R4, -0x326172a9, RZ ;  /* 0xcd9e8d5704727825 */ /* 0x000fc800078e00ff */
[--C-:B------:R-:W-:Y:S01]  /*6af0*/  FFMA.FTZ R113, R26, UR17, -R31.reuse ;  /* 0x000000111a717c23 */ /* 0x100fe2000801081f */
[----:B------:R-:W1:Y:S01]  /*6b00*/  MUFU.EX2 R8, R8 ;  /* 0x0000000800087308 */ /* 0x000e620000000800 */
[----:B------:R-:W-:Y:S01]  /*6b10*/  FFMA.FTZ R105, R112, UR17, -R31 ;  /* 0x0000001170697c23 */ /* 0x000fe2000801081f */
[----:B------:R-:W-:Y:S01]  /*6b20*/  FADD.FTZ R0, R0, -R5 ;  /* 0x8000000500007221 */ /* 0x000fe20000010000 */
[----:B------:R-:W-:Y:S01]  /*6b30*/  FFMA.FTZ R5, R34, UR17, -R31 ;  /* 0x0000001122057c23 */ /* 0x000fe2000801081f */
[----:B------:R-:W-:-:S04]  /*6b40*/  IMAD.WIDE.U32 R34, R35, -0x2daee0ad, RZ ;  /* 0xd2511f5323227825 */ /* 0x000fc800078e00ff */
[----:B------:R-:W-:Y:S01]  /*6b50*/  FFMA.FTZ R112, R94, UR17, -R31 ;  /* 0x000000115e707c23 */ /* 0x000fe2000801081f */
[----:B------:R-:W-:Y:S01]  /*6b60*/  FMUL.FTZ R9, R0, UR17 ;  /* 0x0000001100097c20 */ /* 0x000fe20008410000 */
[----:B------:R-:W-:Y:S01]  /*6b70*/  FMUL.FTZ R0, R3, UR17 ;  /* 0x0000001103007c20 */ /* 0x000fe20008410000 */
[----:B------:R-:W-:Y:S01]  /*6b80*/  IMAD.WIDE.U32 R138, R2, -0x326172a9, RZ ;  /* 0xcd9e8d57028a7825 */ /* 0x000fe200078e00ff */
[----:B------:R-:W2:Y:S01]  /*6b90*/  MUFU.EX2 R5, R5 ;  /* 0x0000000500057308 */ /* 0x000ea20000000800 */
[----:B------:R-:W-:Y:S02]  /*6ba0*/  LOP3.LUT R29, R35, R30, R29, 0x96, !PT ;  /* 0x0000001e231d7212 */ /* 0x000fe400078e961d */
[----:B------:R-:W-:Y:S01]  /*6bb0*/  FFMA.FTZ R99, R108, UR17, -R31 ;  /* 0x000000116c637c23 */ /* 0x000fe2000801081f */
[----:B------:R-:W-:Y:S01]  /*6bc0*/  FSEL R0, R0, RZ, P1 ;  /* 0x000000ff00007208 */ /* 0x000fe20000800000 */
[----:B------:R-:W-:Y:S01]  /*6bd0*/  VIADD R35, R133, 0xed9eba14 ;  /* 0xed9eba1485237836 */ /* 0x000fe20000000000 */
[----:B------:R-:W-:Y:S01]  /*6be0*/  LOP3.LUT R134, R139, R114, R88, 0x96, !PT ;  /* 0x000000728b867212 */ /* 0x000fe200078e9658 */
[----:B------:R-:W-:-:S02]  /*6bf0*/  VIADD R26, R133, 0x646e171e ;  /* 0x646e171e851a7836 */ /* 0x000fc40000000000 */
        /* <DEDUP_REMOVED lines=9> */
[-C--:B--2---:R-:W-:Y:S01]  /*6c90*/  FFMA.FTZ R98, R144, R8.reuse, R5 ;  /* 0x0000000890627223 */ /* 0x084fe20000010005 */
        /* <DEDUP_REMOVED lines=15> */
[--C-:B------:R-:W-:Y:S01]  /*6d90*/  FFMA.FTZ R8, R89, UR17, -R0.reuse ;  /* 0x0000001159087c23 */ /* 0x100fe20008010800 */
[----:B------:R-:W1:Y:S01]  /*6da0*/  MUFU.EX2 R9, R9 ;  /* 0x0000000900097308 */ /* 0x000e620000000800 */
[----:B------:R-:W-:Y:S01]  /*6db0*/  FFMA.FTZ R7, R111, UR17, -R0 ;  /* 0x000000116f077c23 */ /* 0x000fe20008010800 */
[----:B------:R-:W-:-:S02]  /*6dc0*/  VIADD R89, R132, 0xb54cda56 ;  /* 0xb54cda5684597836 */ /* 0x000fc40000000000 */
        /* <DEDUP_REMOVED lines=11> */
[----:B------:R-:W-:Y:S01]  /*6e80*/  FFMA.FTZ R95, R25, UR17, -R31 ;  /* 0x00000011195f7c23 */ /* 0x000fe2000801081f */
[----:B------:R-:W-:Y:S01]  /*6e90*/  FFMA.FTZ R22, R22, UR17, -R0 ;  /* 0x0000001116167c23 */ /* 0x000fe20008010800 */
[----:B------:R-:W3:Y:S01]  /*6ea0*/  MUFU.EX2 R7, R7 ;  /* 0x0000000700077308 */ /* 0x000ee20000000800 */
        /* <DEDUP_REMOVED lines=24> */
[----:B--2---:R-:W-:Y:S01]  /*7030*/  FFMA.FTZ R30, R135, R9, R8 ;  /* 0x00000009871e7223 */ /* 0x004fe20000010008 */
[----:B------:R-:W-:Y:S01]  /*7040*/  VIADD R9, R132, 0xdaa66d2b ;  /* 0xdaa66d2b84097836 */ /* 0x000fe20000000000 */
[----:B---3--:R-:W-:Y:S01]  /*7050*/  F2FP.BF16.F32.PACK_AB R8, R7, R8 ;  /* 0x000000080708723e */ /* 0x008fe200000010ff */
[----:B------:R-:W-:Y:S01]  /*7060*/  IMAD.WIDE.U32 R134, R134, -0x2daee0ad, RZ ;  /* 0xd2511f5386867825 */ /* 0x000fe200078e00ff */
[----:B------:R-:W-:Y:S02]  /*7070*/  MUFU.EX2 R113, R113 ;  /* 0x0000007100717308 */ /* 0x000fe40000000800 */
[----:B------:R-:W-:-:S02]  /*7080*/  LOP3.LUT R4, R115, R90, R9, 0x96, !PT ;  /* 0x0000005a73047212 */ /* 0x000fc400078e9609 */
[----:B------:R-:W-:Y:S01]  /*7090*/  LOP3.LUT R90, R97, R90, R9, 0x96, !PT ;  /* 0x0000005a615a7212 */ /* 0x000fe200078e9609 */
[----:B------:R-:W-:Y:S01]  /*70a0*/  FADD.FTZ R97, R7, R30 ;  /* 0x0000001e07617221 */ /* 0x000fe20000010000 */
[----:B------:R-:W-:Y:S02]  /*70b0*/  VIADD R30, R132, 0x1715609d ;  /* 0x1715609d841e7836 */ /* 0x000fe40000000000 */
[----:B------:R-:W-:Y:S01]  /*70c0*/  IMAD.WIDE.U32 R136, R4, -0x2daee0ad, RZ ;  /* 0xd2511f5304887825 */ /* 0x000fe200078e00ff */
[----:B------:R-:W1:Y:S02]  /*70d0*/  MUFU.EX2 R105, R105 ;  /* 0x0000006900697308 */ /* 0x000e640000000800 */
[----:B------:R-:W-:Y:S02]  /*70e0*/  LOP3.LUT R136, R135, R136, R128, 0x96, !PT ;  /* 0x0000008887887212 */ /* 0x000fe400078e9680 */
[----:B------:R-:W-:-:S04]  /*70f0*/  LOP3.LUT R6, R137, R6, R35, 0x96, !PT ;  /* 0x0000000689067212 */ /* 0x000fc800078e9623 */
[----:B------:R-:W-:Y:S01]  /*7100*/  MUFU.EX2 R106, R106 ;  /* 0x0000006a006a7308 */ /* 0x000fe20000000800 */
[----:B------:R-:W-:-:S04]  /*7110*/  IMAD.WIDE.U32 R136, R136, -0x326172a9, RZ ;  /* 0xcd9e8d5788887825 */ /* 0x000fc800078e00ff */
[----:B------:R-:W-:Y:S01]  /*7120*/  IMAD.WIDE.U32 R6, R6, -0x326172a9, RZ ;  /* 0xcd9e8d5706067825 */ /* 0x000fe200078e00ff */
[C---:B------:R-:W-:Y:S02]  /*7130*/  LOP3.LUT R2, R136.reuse, 0xffff, RZ, 0xc0, !PT ;  /* 0x0000ffff88027812 */ /* 0x040fe400078ec0ff */
[----:B------:R-:W-:Y:S01]  /*7140*/  MUFU.EX2 R91, R91 ;  /* 0x0000005b005b7308 */ /* 0x000fe20000000800 */
[----:B------:R-:W-:Y:S02]  /*7150*/  SHF.R.U32.HI R4, RZ, 0x18, R136 ;  /* 0x00000018ff047819 */ /* 0x000fe40000011688 */
[----:B------:R-:W-:Y:S02]  /*7160*/  LOP3.LUT R114, R7, R138, R30, 0x96, !PT ;  /* 0x0000008a07727212 */ /* 0x000fe400078e961e */
[----:B------:R-:W-:Y:S02]  /*7170*/  SHF.R.U32.HI R2, RZ, 0x8, R2 ;  /* 0x00000008ff027819 */ /* 0x000fe40000011602 */
[----:B------:R-:W-:Y:S01]  /*7180*/  LOP3.LUT R7, R136, 0xff, RZ, 0xc0, !PT ;  /* 0x000000ff88077812 */ /* 0x000fe200078ec0ff */
[----:B------:R-:W2:Y:S01]  /*7190*/  MUFU.EX2 R10, R10 ;  /* 0x0000000a000a7308 */ /* 0x000ea20000000800 */
[----:B------:R-:W-:Y:S01]  /*71a0*/  LOP3.LUT R9, R137, R6, R89, 0x96, !PT ;  /* 0x0000000689097212 */ /* 0x000fe200078e9659 */
[----:B------:R-:W-:Y:S01]  /*71b0*/  IMAD.WIDE.U32 R114, R114, -0x2daee0ad, RZ ;  /* 0xd2511f5372727825 */ /* 0x000fe200078e00ff */
[----:B------:R-:W-:-:S02]  /*71c0*/  PRMT R7, R7, 0x5410, R2 ;  /* 0x0000541007077816 */ /* 0x000fc40000000002 */
[----:B------:R-:W-:Y:S02]  /*71d0*/  PRMT R2, R85, 0x7054, R85 ;  /* 0x0000705455027816 */ /* 0x000fe40000000055 */
[----:B------:R-:W-:Y:S01]  /*71e0*/  LOP3.LUT R11, R9, 0xffff, RZ, 0xc0, !PT ;  /* 0x0000ffff090b7812 */ /* 0x000fe200078ec0ff */
[----:B------:R-:W-:Y:S01]  /*71f0*/  MUFU.EX2 R94, R94 ;  /* 0x0000005e005e7308 */ /* 0x000fe20000000800 */
[----:B------:R-:W-:Y:S02]  /*7200*/  LOP3.LUT R111, R115, R134, R26, 0x96, !PT ;  /* 0x00000086736f7212 */ /* 0x000fe400078e961a */
[----:B------:R-:W-:Y:S02]  /*7210*/  HSET2.LE.AND R6, R7, R2, PT ;  /* 0x0000000207067233 */ /* 0x000fe40003803000 */
[----:B-1----:R-:W-:Y:S02]  /*7220*/  F2FP.BF16.F32.PACK_AB R7, R105, R113 ;  /* 0x000000716907723e */ /* 0x002fe400000010ff */
[----:B------:R-:W-:Y:S01]  /*7230*/  SHF.R.U32.HI R11, RZ, 0x8, R11 ;  /* 0x00000008ff0b7819 */ /* 0x000fe2000001160b */
[----:B------:R-:W-:Y:S01]  /*7240*/  MUFU.EX2 R93, R93 ;  /* 0x0000005d005d7308 */ /* 0x000fe20000000800 */
[----:B------:R-:W-:Y:S01]  /*7250*/  LOP3.LUT R6, R6, R7, RZ, 0xc0, !PT ;  /* 0x0000000706067212 */ /* 0x000fe200078ec0ff */
[----:B--2---:R-:W-:Y:S01]  /*7260*/  FADD.FTZ R98, R10, R98 ;  /* 0x000000620a627221 */ /* 0x004fe20000010000 */
[----:B------:R-:W-:-:S02]  /*7270*/  SHF.R.U32.HI R7, RZ, 0x10, R136 ;  /* 0x00000010ff077819 */ /* 0x000fc40000011688 */
[----:B------:R-:W-:Y:S01]  /*7280*/  F2FP.BF16.F32.PACK_AB R5, R10, R5 ;  /* 0x000000050a05723e */ /* 0x000fe200000010ff */
[----:B------:R-:W-:Y:S01]  /*7290*/  FADD.FTZ R98, R113, R98 ;  /* 0x0000006271627221 */ /* 0x000fe20000010000 */
[----:B------:R-:W-:Y:S01]  /*72a0*/  LOP3.LUT R7, R7, 0xff, RZ, 0xc0, !PT ;  /* 0x000000ff07077812 */ /* 0x000fe200078ec0ff */
[----:B------:R-:W-:Y:S02]  /*72b0*/  MUFU.EX2 R99, R99 ;  /* 0x0000006300637308 */ /* 0x000fe40000000800 */
[----:B------:R-:W-:Y:S01]  /*72c0*/  FADD.FTZ R98, R105, R98 ;  /* 0x0000006269627221 */ /* 0x000fe20000010000 */
[----:B------:R-:W-:Y:S02]  /*72d0*/  PRMT R7, R7, 0x5410, R4 ;  /* 0x0000541007077816 */ /* 0x000fe40000000004 */
[C---:B------:R-:W-:Y:S01]  /*72e0*/  F2FP.BF16.F32.PACK_AB R4, R91.reuse, R106 ;  /* 0x0000006a5b04723e */ /* 0x040fe200000010ff */
[----:B------:R-:W-:Y:S02]  /*72f0*/  FADD.FTZ R106, R106, R97 ;  /* 0x000000616a6a7221 */ /* 0x000fe40000010000 */
[----:B------:R-:W-:Y:S01]  /*7300*/  HSET2.LE.AND R7, R7, R2, PT ;  /* 0x0000000207077233 */ /* 0x000fe20003803000 */
[----:B------:R-:W-:Y:S01]  /*7310*/  MUFU.EX2 R92, R92 ;  /* 0x0000005c005c7308 */ /* 0x000fe20000000800 */
[----:B------:R-:W-:Y:S01]  /*7320*/  FADD.FTZ R106, R91, R106 ;  /* 0x0000006a5b6a7221 */ /* 0x000fe20000010000 */
[----:B------:R-:W-:-:S02]  /*7330*/  FFMA.FTZ R91, R27, UR17, -R31 ;  /* 0x000000111b5b7c23 */ /* 0x000fc4000801081f */
[----:B------:R-:W-:Y:S02]  /*7340*/  LOP3.LUT R7, R7, R4, RZ, 0xc0, !PT ;  /* 0x0000000407077212 */ /* 0x000fe400078ec0ff */
[----:B------:R-:W-:Y:S02]  /*7350*/  LOP3.LUT R4, R9, 0xff, RZ, 0xc0, !PT ;  /* 0x000000ff09047812 */ /* 0x000fe400078ec0ff */
[----:B------:R-:W-:Y:S02]  /*7360*/  MUFU.EX2 R109, R109 ;  /* 0x0000006d006d7308 */ /* 0x000fe40000000800 */
[----:B------:R-:W-:-:S05]  /*7370*/  PRMT R11, R4, 0x5410, R11 ;  /* 0x00005410040b7816 */ /* 0x000fca000000000b */
[----:B------:R-:W-:Y:S01]  /*7380*/  HSET2.LE.AND R4, R11, R2, PT ;  /* 0x000000020b047233 */ /* 0x000fe20003803000 */
[----:B------:R-:W-:Y:S04]  /*7390*/  MUFU.EX2 R112, R112 ;  /* 0x0000007000707308 */ /* 0x000fe80000000800 */
[----:B------:R-:W-:Y:S02]  /*73a0*/  LOP3.LUT R4, R4, R5, RZ, 0xc0, !PT ;  /* 0x0000000504047212 */ /* 0x000fe400078ec0ff */
[--C-:B------:R-:W-:Y:S02]  /*73b0*/  SHF.R.U32.HI R5, RZ, 0x10, R9.reuse ;  /* 0x00000010ff057819 */ /* 0x100fe40000011609 */
[----:B------:R-:W-:Y:S01]  /*73c0*/  SHF.R.U32.HI R9, RZ, 0x18, R9 ;  /* 0x00000018ff097819 */ /* 0x000fe20000011609 */
[----:B------:R1:W-:Y:S01]  /*73d0*/  MUFU.EX2 R97, R33 ;  /* 0x0000002100617308 */ /* 0x0003e20000000800 */
[----:B------:R-:W-:-:S04]  /*73e0*/  LOP3.LUT R10, R5, 0xff, RZ, 0xc0, !PT ;  /* 0x000000ff050a7812 */ /* 0x000fc800078ec0ff */
[----:B------:R-:W-:-:S03]  /*73f0*/  PRMT R9, R10, 0x5410, R9 ;  /* 0x000054100a097816 */ /* 0x000fc60000000009 */
[----:B------:R-:W2:Y:S02]  /*7400*/  MUFU.EX2 R108, R108 ;  /* 0x0000006c006c7308 */ /* 0x000ea40000000800 */
[----:B------:R-:W-:-:S05]  /*7410*/  HSET2.LE.AND R5, R9, R2, PT ;  /* 0x0000000209057233 */ /* 0x000fca0003803000 */
[----:B------:R-:W-:Y:S01]  /*7420*/  LOP3.LUT R5, R5, R8, RZ, 0xc0, !PT ;  /* 0x0000000805057212 */ /* 0x000fe200078ec0ff */
[----:B------:R-:W-:Y:S01]  /*7430*/  MUFU.EX2 R95, R95 ;  /* 0x0000005f005f7308 */ /* 0x000fe20000000800 */
[----:B------:R-:W3:Y:S01]  /*7440*/  LDSM.16.MT88.4 R8, [R117+0x6000] ;  /* 0x006000007508783b */ /* 0x000ee20000004200 */
[----:B-1----:R-:W-:Y:S01]  /*7450*/  FFMA.FTZ R33, R24, UR17, -R31 ;  /* 0x0000001118217c23 */ /* 0x002fe2000801081f */
[----:B------:R-:W-:-:S05]  /*7460*/  FFMA.FTZ R24, R17, UR17, -R0 ;  /* 0x0000001111187c23 */ /* 0x000fca0008010800 */
[----:B------:R-:W-:Y:S08]  /*7470*/  MUFU.EX2 R33, R33 ;  /* 0x0000002100217308 */ /* 0x000ff00000000800 */
[----:B------:R-:W-:Y:S08]  /*7480*/  MUFU.EX2 R24, R24 ;  /* 0x0000001800187308 */ /* 0x000ff00000000800 */
[----:B------:R-:W-:Y:S08]  /*7490*/  MUFU.EX2 R91, R91 ;  /* 0x0000005b005b7308 */ /* 0x000ff00000000800 */
[----:B------:R-:W-:Y:S01]  /*74a0*/  MUFU.EX2 R144, R144 ;  /* 0x0000009000907308 */ /* 0x000fe20000000800 */
        /* <DEDUP_REMOVED lines=17> */
[----:B------:R-:W-:-:S02]  /*75c0*/  LOP3.LUT R9, R111, 0xff, RZ, 0xc0, !PT ;  /* 0x000000ff6f097812 */ /* 0x000fc400078ec0ff */
[----:B--2---:R-:W-:-:S04]  /*75d0*/  F2FP.BF16.F32.PACK_AB R8, R108, R97 ;  /* 0x000000616c08723e */ /* 0x004fc800000010ff */
[C---:B------:R-:W-:Y:S02]  /*75e0*/  LOP3.LUT R5, R114.reuse, 0xffff, RZ, 0xc0, !PT ;  /* 0x0000ffff72057812 */ /* 0x040fe400078ec0ff */
[----:B------:R-:W-:Y:S02]  /*75f0*/  LOP3.LUT R4, R114, 0xff, RZ, 0xc0, !PT ;  /* 0x000000ff72047812 */ /* 0x000fe400078ec0ff */
[----:B------:R-:W-:Y:S02]  /*7600*/  SHF.R.U32.HI R5, RZ, 0x8, R5 ;  /* 0x00000008ff057819 */ /* 0x000fe40000011605 */
[--C-:B------:R-:W-:Y:S02]  /*7610*/  SHF.R.U32.HI R7, RZ, 0x18, R114.reuse ;  /* 0x00000018ff077819 */ /* 0x100fe40000011672 */
[----:B------:R-:W-:Y:S02]  /*7620*/  PRMT R5, R4, 0x5410, R5 ;  /* 0x0000541004057816 */ /* 0x000fe40000000005 */
[----:B------:R-:W-:Y:S01]  /*7630*/  SHF.R.U32.HI R4, RZ, 0x10, R114 ;  /* 0x00000010ff047819 */ /* 0x000fe20000011672 */
[----:B------:R-:W-:Y:S01]  /*7640*/  IMAD.WIDE.U32 R114, R29, -0x326172a9, RZ ;  /* 0xcd9e8d571d727825 */ /* 0x000fe200078e00ff */
[----:B------:R-:W-:-:S02]  /*7650*/  SHF.R.U32.HI R11, RZ, 0x10, R111 ;  /* 0x00000010ff0b7819 */ /* 0x000fc4000001166f */
[----:B------:R-:W-:Y:S02]  /*7660*/  LOP3.LUT R4, R4, 0xff, RZ, 0xc0, !PT ;  /* 0x000000ff04047812 */ /* 0x000fe400078ec0ff */
[----:B------:R-:W-:Y:S02]  /*7670*/  LOP3.LUT R11, R11, 0xff, RZ, 0xc0, !PT ;  /* 0x000000ff0b0b7812 */ /* 0x000fe400078ec0ff */
[----:B------:R-:W-:Y:S02]  /*7680*/  PRMT R7, R4, 0x5410, R7 ;  /* 0x0000541004077816 */ /* 0x000fe40000000007 */
[----:B------:R-:W-:Y:S02]  /*7690*/  LOP3.LUT R4, R111, 0xffff, RZ, 0xc0, !PT ;  /* 0x0000ffff6f047812 */ /* 0x000fe400078ec0ff */
[----:B------:R-:W-:Y:S02]  /*76a0*/  HSET2.LE.AND R5, R5, R2, PT ;  /* 0x0000000205057233 */ /* 0x000fe40003803000 */
[----:B------:R-:W-:-:S02]  /*76b0*/  SHF.R.U32.HI R4, RZ, 0x8, R4 ;  /* 0x00000008ff047819 */ /* 0x000fc40000011604 */
[----:B------:R-:W-:Y:S02]  /*76c0*/  HSET2.LE.AND R7, R7, R2, PT ;  /* 0x0000000207077233 */ /* 0x000fe40003803000 */
[----:B------:R-:W-:Y:S02]  /*76d0*/  PRMT R9, R9, 0x5410, R4 ;  /* 0x0000541009097816 */ /* 0x000fe40000000004 */
[----:B------:R-:W-:Y:S02]  /*76e0*/  SHF.R.U32.HI R4, RZ, 0x18, R111 ;  /* 0x00000018ff047819 */ /* 0x000fe4000001166f */
[----:B------:R-:W-:Y:S02]  /*76f0*/  F2FP.BF16.F32.PACK_AB R6, R92, R99 ;  /* 0x000000635c06723e */ /* 0x000fe400000010ff */
[----:B------:R-:W-:Y:S02]  /*7700*/  PRMT R11, R11, 0x5410, R4 ;  /* 0x000054100b0b7816 */ /* 0x000fe40000000004 */
[----:B------:R-:W-:-:S02]  /*7710*/  F2FP.BF16.F32.PACK_AB R4, R93, R94 ;  /* 0x0000005e5d04723e */ /* 0x000fc400000010ff */
[----:B------:R-:W-:Y:S02]  /*7720*/  LOP3.LUT R6, R5, R6, RZ, 0xc0, !PT ;  /* 0x0000000605067212 */ /* 0x000fe400078ec0ff */
[----:B------:R-:W-:Y:S02]  /*7730*/  LOP3.LUT R7, R7, R4, RZ, 0xc0, !PT ;  /* 0x0000000407077212 */ /* 0x000fe400078ec0ff */
[--C-:B------:R-:W-:Y:S02]  /*7740*/  HSET2.LE.AND R4, R9, R2.reuse, PT ;  /* 0x0000000209047233 */ /* 0x100fe40003803000 */
[----:B------:R-:W-:Y:S01]  /*7750*/  F2FP.BF16.F32.PACK_AB R5, R112, R109 ;  /* 0x0000006d7005723e */ /* 0x000fe200000010ff */
[----:B------:R-:W-:Y:S01]  /*7760*/  FADD.FTZ R109, R109, R98 ;  /* 0x000000626d6d7221 */ /* 0x000fe20000010000 */
[----:B------:R-:W-:Y:S01]  /*7770*/  LOP3.LUT R110, R115, R96, R88, 0x96, !PT ;  /* 0x00000060736e7212 */ /* 0x000fe200078e9658 */
[--C-:B------:R-:W-:Y:S01]  /*7780*/  FFMA.FTZ R96, R12, UR17, -R31.reuse ;  /* 0x000000110c607c23 */ /* 0x100fe2000801081f */
[----:B------:R-:W-:Y:S01]  /*7790*/  LOP3.LUT R4, R4, R5, RZ, 0xc0, !PT ;  /* 0x0000000504047212 */ /* 0x000fe200078ec0ff */
[----:B------:R-:W-:Y:S01]  /*77a0*/  FFMA.FTZ R88, R18, UR17, -R31 ;  /* 0x0000001112587c23 */ /* 0x000fe2000801081f */
[----:B------:R-:W-:Y:S01]  /*77b0*/  HSET2.LE.AND R5, R11, R2, PT ;  /* 0x000000020b057233 */ /* 0x000fe20003803000 */
[----:B------:R-:W-:-:S04]  /*77c0*/  IMAD.WIDE.U32 R110, R110, -0x2daee0ad, RZ ;  /* 0xd2511f536e6e7825 */ /* 0x000fc800078e00ff */
[----:B------:R-:W-:Y:S01]  /*77d0*/  FADD.FTZ R112, R112, R109 ;  /* 0x0000006d70707221 */ /* 0x000fe20000010000 */
[----:B------:R-:W-:Y:S01]  /*77e0*/  MUFU.EX2 R96, R96 ;  /* 0x0000006000607308 */ /* 0x000fe20000000800 */
[----:B------:R-:W-:Y:S02]  /*77f0*/  LOP3.LUT R5, R5, R8, RZ, 0xc0, !PT ;  /* 0x0000000805057212 */ /* 0x000fe400078ec0ff */
[----:B------:R-:W-:Y:S01]  /*7800*/  FADD.FTZ R99, R99, R112 ;  /* 0x0000007063637221 */ /* 0x000fe20000010000 */
[----:B------:R-:W1:Y:S04]  /*7810*/  LDSM.16.MT88.4 R8, [R117+0x6400] ;  /* 0x006400007508783b */ /* 0x000e680000004200 */
        /* <DEDUP_REMOVED lines=18> */
[----:B------:R-:W-:Y:S01]  /*7940*/  FADD.FTZ R9, R97, R106 ;  /* 0x0000006a61097221 */ /* 0x000fe20000010000 */
[----:B------:R-:W-:-:S03]  /*7950*/  FFMA.FTZ R97, R19, UR17, -R0 ;  /* 0x0000001113617c23 */ /* 0x000fc60008010800 */
[----:B------:R-:W-:Y:S02]  /*7960*/  FADD.FTZ R17, R108, R9 ;  /* 0x000000096c117221 */ /* 0x000fe40000010000 */
[----:B------:R-:W-:-:S04]  /*7970*/  IMAD.WIDE.U32 R4, R90, -0x2daee0ad, RZ ;  /* 0xd2511f535a047825 */ /* 0x000fc800078e00ff */
[----:B------:R-:W-:Y:S01]  /*7980*/  FFMA.FTZ R90, R14, UR17, -R31 ;  /* 0x000000110e5a7c23 */ /* 0x000fe2000801081f */
[----:B------:R-:W-:Y:S01]  /*7990*/  MUFU.EX2 R97, R97 ;  /* 0x0000006100617308 */ /* 0x000fe20000000800 */
[----:B------:R-:W-:Y:S01]  /*79a0*/  FADD.FTZ R28, R94, R17 ;  /* 0x000000115e1c7221 */ /* 0x000fe20000010000 */
[----:B------:R-:W-:Y:S01]  /*79b0*/  LOP3.LUT R35, R5, R34, R35, 0x96, !PT ;  /* 0x0000002205237212 */ /* 0x000fe200078e9623 */
[----:B------:R-:W-:Y:S01]  /*79c0*/  FFMA.FTZ R34, R13, UR17, -R0 ;  /* 0x000000110d227c23 */ /* 0x000fe20008010800 */
[----:B------:R-:W-:Y:S01]  /*79d0*/  LOP3.LUT R4, R111, R4, R128, 0x96, !PT ;  /* 0x000000046f047212 */ /* 0x000fe200078e9680 */
[----:B------:R-:W-:Y:S02]  /*79e0*/  FADD.FTZ R93, R93, R28 ;  /* 0x0000001c5d5d7221 */ /* 0x000fe40000010000 */
[----:B------:R-:W-:Y:S01]  /*79f0*/  IMAD.WIDE.U32 R134, R35, -0x326172a9, RZ ;  /* 0xcd9e8d5723867825 */ /* 0x000fe200078e00ff */
[----:B------:R-:W-:Y:S03]  /*7a00*/  MUFU.EX2 R90, R90 ;  /* 0x0000005a005a7308 */ /* 0x000fe60000000800 */
[----:B------:R-:W-:Y:S01]  /*7a10*/  IMAD.WIDE.U32 R6, R4, -0x326172a9, RZ ;  /* 0xcd9e8d5704067825 */ /* 0x000fe200078e00ff */
[----:B------:R-:W-:-:S03]  /*7a20*/  LOP3.LUT R30, R135, R114, R30, 0x96, !PT ;  /* 0x00000072871e7212 */ /* 0x000fc600078e961e */
[----:B------:R-:W-:Y:S01]  /*7a30*/  FFMA.FTZ R135, R21, UR17, -R0 ;  /* 0x0000001115877c23 */ /* 0x000fe20008010800 */
[----:B------:R-:W-:Y:S01]  /*7a40*/  LOP3.LUT R4, R7, R134, R89, 0x96, !PT ;  /* 0x0000008607047212 */ /* 0x000fe200078e9659 */
[----:B------:R-:W-:Y:S01]  /*7a50*/  FFMA.FTZ R89, R16, UR17, -R31 ;  /* 0x0000001110597c23 */ /* 0x000fe2000801081f */
[----:B------:R-:W-:Y:S01]  /*7a60*/  LOP3.LUT R8, R6, 0xffff, RZ, 0xc0, !PT ;  /* 0x0000ffff06087812 */ /* 0x000fe200078ec0ff */
[----:B------:R-:W-:Y:S01]  /*7a70*/  MUFU.EX2 R34, R34 ;  /* 0x0000002200227308 */ /* 0x000fe20000000800 */
[--C-:B------:R-:W-:Y:S01]  /*7a80*/  SHF.R.U32.HI R7, RZ, 0x10, R6.reuse ;  /* 0x00000010ff077819 */ /* 0x100fe20000011606 */
[----:B------:R-:W-:Y:S01]  /*7a90*/  IMAD.WIDE.U32 R30, R30, -0x2daee0ad, RZ ;  /* 0xd2511f531e1e7825 */ /* 0x000fe200078e00ff */
[----:B------:R-:W-:Y:S02]  /*7aa0*/  LOP3.LUT R5, R6, 0xff, RZ, 0xc0, !PT ;  /* 0x000000ff06057812 */ /* 0x000fe400078ec0ff */
[----:B------:R-:W-:Y:S02]  /*7ab0*/  SHF.R.U32.HI R6, RZ, 0x18, R6 ;  /* 0x00000018ff067819 */ /* 0x000fe40000011606 */
[----:B------:R-:W-:Y:S01]  /*7ac0*/  LOP3.LUT R7, R7, 0xff, RZ, 0xc0, !PT ;  /* 0x000000ff07077812 */ /* 0x000fe200078ec0ff */
[----:B------:R-:W1:Y:S01]  /*7ad0*/  MUFU.EX2 R89, R89 ;  /* 0x0000005900597308 */ /* 0x000e620000000800 */
[----:B------:R-:W-:-:S02]  /*7ae0*/  SHF.R.U32.HI R8, RZ, 0x8, R8 ;  /* 0x00000008ff087819 */ /* 0x000fc40000011608 */
[C---:B------:R-:W-:Y:S02]  /*7af0*/  LOP3.LUT R35, R4.reuse, 0xffff, RZ, 0xc0, !PT ;  /* 0x0000ffff04237812 */ /* 0x040fe400078ec0ff */
[----:B------:R-:W-:Y:S02]  /*7b00*/  PRMT R7, R7, 0x5410, R6 ;  /* 0x0000541007077816 */ /* 0x000fe40000000006 */
[----:B------:R-:W-:Y:S01]  /*7b10*/  SHF.R.U32.HI R35, RZ, 0x8, R35 ;  /* 0x00000008ff237819 */ /* 0x000fe20000011623 */
[----:B------:R-:W-:Y:S01]  /*7b20*/  MUFU.EX2 R135, R135 ;  /* 0x0000008700877308 */ /* 0x000fe20000000800 */
[----:B------:R-:W-:Y:S02]  /*7b30*/  LOP3.LUT R6, R4, 0xff, RZ, 0xc0, !PT ;  /* 0x000000ff04067812 */ /* 0x000fe400078ec0ff */
[----:B------:R-:W-:Y:S02]  /*7b40*/  PRMT R5, R5, 0x5410, R8 ;  /* 0x0000541005057816 */ /* 0x000fe40000000008 */
[----:B------:R-:W2:Y:S01]  /*7b50*/  LDSM.16.MT88.4 R8, [R117+0x6800] ;  /* 0x006800007508783b */ /* 0x000ea20000004200 */
[----:B------:R-:W-:-:S02]  /*7b60*/  PRMT R35, R6, 0x5410, R35 ;  /* 0x0000541006237816 */ /* 0x000fc40000000023 */
[--C-:B------:R-:W-:Y:S02]  /*7b70*/  SHF.R.U32.HI R6, RZ, 0x10, R4.reuse ;  /* 0x00000010ff067819 */ /* 0x100fe40000011604 */
[----:B------:R-:W-:Y:S02]  /*7b80*/  SHF.R.U32.HI R29, RZ, 0x18, R4 ;  /* 0x00000018ff1d7819 */ /* 0x000fe40000011604 */
[----:B------:R-:W-:Y:S02]  /*7b90*/  HSET2.LE.AND R4, R35, R2, PT ;  /* 0x0000000223047233 */ /* 0x000fe40003803000 */
[----:B-1----:R-:W-:Y:S01]  /*7ba0*/  F2FP.BF16.F32.PACK_AB R19, R89, R96 ;  /* 0x000000605913723e */ /* 0x002fe200000010ff */
[----:B------:R-:W1:Y:S01]  /*7bb0*/  MUFU.EX2 R35, R15 ;  /* 0x0000000f00237308 */ /* 0x000e620000000800 */
[----:B------:R-:W-:Y:S02]  /*7bc0*/  LOP3.LUT R6, R6, 0xff, RZ, 0xc0, !PT ;  /* 0x000000ff06067812 */ /* 0x000fe400078ec0ff */
[----:B------:R-:W-:-:S02]  /*7bd0*/  LOP3.LUT R4, R4, R19, RZ, 0xc0, !PT ;  /* 0x0000001304047212 */ /* 0x000fc400078ec0ff */
[----:B------:R-:W3:Y:S01]  /*7be0*/  LDSM.16.MT88.4 R16, [R86+0x6800] ;  /* 0x006800005610783b */ /* 0x000ee20000004200 */
[----:B------:R-:W-:Y:S02]  /*7bf0*/  PRMT R29, R6, 0x5410, R29 ;  /* 0x00005410061d7816 */ /* 0x000fe4000000001d */
[--C-:B------:R-:W-:Y:S02]  /*7c00*/  HSET2.LE.AND R6, R5, R2.reuse, PT ;  /* 0x0000000205067233 */ /* 0x100fe40003803000 */
[----:B------:R-:W-:Y:S02]  /*7c10*/  F2FP.BF16.F32.PACK_AB R12, R97, R24 ;  /* 0x00000018610c723e */ /* 0x000fe400000010ff */
[--C-:B------:R-:W-:Y:S02]  /*7c20*/  HSET2.LE.AND R5, R29, R2.reuse, PT ;  /* 0x000000021d057233 */ /* 0x100fe40003803000 */
[----:B------:R-:W-:Y:S02]  /*7c30*/  F2FP.BF16.F32.PACK_AB R13, R33, R90 ;  /* 0x0000005a210d723e */ /* 0x000fe400000010ff */
[----:B------:R-:W-:-:S02]  /*7c40*/  HSET2.LE.AND R7, R7, R2, PT ;  /* 0x0000000207077233 */ /* 0x000fc40003803000 */
[----:B------:R-:W-:Y:S02]  /*7c50*/  LOP3.LUT R5, R5, R12, RZ, 0xc0, !PT ;  /* 0x0000000c05057212 */ /* 0x000fe400078ec0ff */
[----:B------:R-:W-:Y:S02]  /*7c60*/  LOP3.LUT R6, R6, R13, RZ, 0xc0, !PT ;  /* 0x0000000d06067212 */ /* 0x000fe400078ec0ff */
[----:B-1----:R-:W-:Y:S01]  /*7c70*/  F2FP.BF16.F32.PACK_AB R94, R34, R35 ;  /* 0x00000023225e723e */ /* 0x002fe200000010ff */
[----:B------:R-:W1:Y:S01]  /*7c80*/  LDSM.16.MT88.4 R12, [R117+0x7800] ;  /* 0x00780000750c783b */ /* 0x000e620000004200 */
[----:B------:R-:W-:Y:S02]  /*7c90*/  LOP3.LUT R105, R30, 0xff, RZ, 0xc0, !PT ;  /* 0x000000ff1e697812 */ /* 0x000fe400078ec0ff */
[----:B------:R-:W-:Y:S01]  /*7ca0*/  LOP3.LUT R7, R7, R94, RZ, 0xc0, !PT ;  /* 0x0000005e07077212 */ /* 0x000fe200078ec0ff */
[----:B------:R-:W-:Y:S01]  /*7cb0*/  FFMA.FTZ R94, R23, UR17, -R0 ;  /* 0x00000011175e7c23 */ /* 0x000fe20008010800 */
[----:B------:R-:W-:-:S05]  /*7cc0*/  LOP3.LUT R26, R31, R110, R26, 0x96, !PT ;  /* 0x0000006e1f1a7212 */ /* 0x000fca00078e961a */
[C---:B--2---:R-:W-:Y:S01]  /*7cd0*/  HMMA.16816.F32.BF16 R36, R4.reuse, R8, R36 ;  /* 0x000000080424723c */ /* 0x044fe20000041824 */
[----:B------:R-:W-:Y:S05]  /*7ce0*/  MUFU.EX2 R94, R94 ;  /* 0x0000005e005e7308 */ /* 0x000fea0000000800 */
[C---:B------:R-:W-:Y:S01]  /*7cf0*/  HMMA.16816.F32.BF16 R40, R4.reuse, R10, R40 ;  /* 0x0000000a0428723c */ /* 0x040fe20000041828 */
[----:B------:R-:W2:Y:S05]  /*7d00*/  LDSM.16.MT88.4 R8, [R86+0x7800] ;  /* 0x007800005608783b */ /* 0x000eaa0000004200 */
[C---:B---3--:R-:W-:Y:S06]  /*7d10*/  HMMA.16816.F32.BF16 R44, R4.reuse, R16, R44 ;  /* 0x00000010042c723c */ /* 0x048fec000004182c */
[C---:B------:R-:W-:Y:S01]  /*7d20*/  HMMA.16816.F32.BF16 R48, R4.reuse, R18, R48 ;  /* 0x000000120430723c */ /* 0x040fe20000041830 */
[----:B------:R-:W3:Y:S05]  /*7d30*/  LDSM.16.MT88.4 R16, [R117+0x8800] ;  /* 0x008800007510783b */ /* 0x000eea0000004200 */
[C---:B-1----:R-:W-:Y:S06]  /*7d40*/  HMMA.16816.F32.BF16 R52, R4.reuse, R12, R52 ;  /* 0x0000000c0434723c */ /* 0x042fec0000041834 */
[C---:B------:R-:W-:Y:S01]  /*7d50*/  HMMA.16816.F32.BF16 R56, R4.reuse, R14, R56 ;  /* 0x0000000e0438723c */ /* 0x040fe20000041838 */
[----:B------:R-:W1:Y:S05]  /*7d60*/  LDSM.16.MT88.4 R12, [R86+0x8800] ;  /* 0x00880000560c783b */ /* 0x000e6a0000004200 */
[C---:B--2---:R-:W-:Y:S06]  /*7d70*/  HMMA.16816.F32.BF16 R64, R4.reuse, R10, R64 ;  /* 0x0000000a0440723c */ /* 0x044fec0000041840 */
[----:B------:R-:W-:Y:S01]  /*7d80*/  HMMA.16816.F32.BF16 R60, R4, R8, R60 ;  /* 0x00000008043c723c */ /* 0x000fe2000004183c */
[----:B------:R-:W-:-:S02]  /*7d90*/  LOP3.LUT R10, R30, 0xffff, RZ, 0xc0, !PT ;  /* 0x0000ffff1e0a7812 */ /* 0x000fc400078ec0ff */
[----:B------:R-:W-:Y:S02]  /*7da0*/  SHF.R.U32.HI R11, RZ, 0x10, R26 ;  /* 0x00000010ff0b7819 */ /* 0x000fe4000001161a */
[----:B------:R-:W-:Y:S01]  /*7db0*/  SHF.R.U32.HI R10, RZ, 0x8, R10 ;  /* 0x00000008ff0a7819 */ /* 0x000fe2000001160a */
[C---:B---3--:R-:W-:Y:S01]  /*7dc0*/  HMMA.16816.F32.BF16 R68, R4.reuse, R16, R68 ;  /* 0x000000100444723c */ /* 0x048fe20000041844 */
[----:B------:R-:W-:Y:S02]  /*7dd0*/  SHF.R.U32.HI R9, RZ, 0x10, R30 ;  /* 0x00000010ff097819 */ /* 0x000fe4000001161e */
[----:B------:R-:W-:Y:S02]  /*7de0*/  PRMT R105, R105, 0x5410, R10 ;  /* 0x0000541069697816 */ /* 0x000fe4000000000a */
[----:B------:R-:W-:Y:S01]  /*7df0*/  LOP3.LUT R10, R26, 0xffff, RZ, 0xc0, !PT ;  /* 0x0000ffff1a0a7812 */ /* 0x000fe200078ec0ff */
[----:B------:R-:W-:Y:S01]  /*7e00*/  HMMA.16816.F32.BF16 R72, R4, R18, R72 ;  /* 0x000000120448723c */ /* 0x000fe20000041848 */
[----:B------:R-:W-:-:S02]  /*7e10*/  SHF.R.U32.HI R8, RZ, 0x18, R30 ;  /* 0x00000018ff087819 */ /* 0x000fc4000001161e */
[----:B------:R-:W-:Y:S01]  /*7e20*/  LOP3.LUT R17, R26, 0xff, RZ, 0xc0, !PT ;  /* 0x000000ff1a117812 */ /* 0x000fe200078ec0ff */
[----:B------:R-:W2:Y:S01]  /*7e30*/  LDSM.16.MT88.4 R28, [R117+0x6c00] ;  /* 0x006c0000751c783b */ /* 0x000ea20000004200 */
[----:B------:R-:W-:Y:S02]  /*7e40*/  LOP3.LUT R25, R9, 0xff, RZ, 0xc0, !PT ;  /* 0x000000ff09197812 */ /* 0x000fe400078ec0ff */
[----:B------:R-:W-:Y:S02]  /*7e50*/  SHF.R.U32.HI R10, RZ, 0x8, R10 ;  /* 0x00000008ff0a7819 */ /* 0x000fe4000001160a */
[----:B------:R-:W-:Y:S02]  /*7e60*/  SHF.R.U32.HI R26, RZ, 0x18, R26 ;  /* 0x00000018ff1a7819 */ /* 0x000fe4000001161a */
[----:B------:R-:W-:Y:S01]  /*7e70*/  LOP3.LUT R9, R11, 0xff, RZ, 0xc0, !PT ;  /* 0x000000ff0b097812 */ /* 0x000fe200078ec0ff */
[----:B-1----:R-:W-:Y:S01]  /*7e80*/  HMMA.16816.F32.BF16 R76, R4, R12, R76 ;  /* 0x0000000c044c723c */ /* 0x002fe2000004184c */
[----:B------:R-:W-:-:S02]  /*7e90*/  PRMT R11, R25, 0x5410, R8 ;  /* 0x00005410190b7816 */ /* 0x000fc40000000008 */
[----:B------:R-:W-:Y:S02]  /*7ea0*/  PRMT R17, R17, 0x5410, R10 ;  /* 0x0000541011117816 */ /* 0x000fe4000000000a */
[----:B------:R-:W-:Y:S01]  /*7eb0*/  PRMT R9, R9, 0x5410, R26 ;  /* 0x0000541009097816 */ /* 0x000fe2000000001a */
[----:B------:R-:W-:Y:S01]  /*7ec0*/  HMMA.16816.F32.BF16 R80, R4, R14, R80 ;  /* 0x0000000e0450723c */ /* 0x000fe20000041850 */
[--C-:B------:R-:W-:Y:S01]  /*7ed0*/  HSET2.LE.AND R105, R105, R2.reuse, PT ;  /* 0x0000000269697233 */ /* 0x100fe20003803000 */
[----:B------:R-:W-:Y:S01]  /*7ee0*/  LDSM.16.MT88.4 R12, [R117+0x8c00] ;  /* 0x008c0000750c783b */ /* 0x000fe20000004200 */
[--C-:B------:R-:W-:Y:S02]  /*7ef0*/  HSET2.LE.AND R98, R11, R2.reuse, PT ;  /* 0x000000020b627233 */ /* 0x100fe40003803000 */
[--C-:B------:R-:W-:Y:S02]  /*7f00*/  HSET2.LE.AND R106, R17, R2.reuse, PT ;  /* 0x00000002116a7233 */ /* 0x100fe40003803000 */
[----:B------:R-:W-:Y:S01]  /*7f10*/  HSET2.LE.AND R2, R9, R2, PT ;  /* 0x0000000209027233 */ /* 0x000fe20003803000 */
[----:B------:R-:W-:Y:S01]  /*7f20*/  FADD.FTZ R9, R92, R99 ;  /* 0x000000635c097221 */ /* 0x000fe20000010000 */
[----:B------:R-:W-:Y:S01]  /*7f30*/  FFMA.FTZ R92, R20, UR17, -R0 ;  /* 0x00000011145c7c23 */ /* 0x000fe20008010800 */
[----:B------:R1:W3:Y:S01]  /*7f40*/  MUFU.EX2 R99, R22 ;  /* 0x0000001600637308 */ /* 0x0002e20000000800 */
[----:B------:R-:W-:Y:S01]  /*7f50*/  FADD.FTZ R0, R24, R93 ;  /* 0x0000005d18007221 */ /* 0x000fe20000010000 */
[----:B------:R-:W-:Y:S01]  /*7f60*/  FADD.FTZ R96, R96, R9 ;  /* 0x0000000960607221 */ /* 0x000fe20000010000 */
[----:B------:R-:W4:Y:S01]  /*7f70*/  LDSM.16.MT88.4 R24, [R86+0x6c00] ;  /* 0x006c00005618783b */ /* 0x000f220000004200 */
[----:B------:R-:W-:Y:S01]  /*7f80*/  F2FP.BF16.F32.PACK_AB R5, R95, R88 ;  /* 0x000000585f05723e */ /* 0x000fe200000010ff */
[----:B------:R-:W-:Y:S01]  /*7f90*/  FADD.FTZ R0, R97, R0 ;  /* 0x0000000061007221 */ /* 0x000fe20000010000 */
[----:B------:R-:W-:Y:S01]  /*7fa0*/  FADD.FTZ R89, R89, R96 ;  /* 0x0000006059597221 */ /* 0x000fe20000010000 */
[----:B------:R-:W-:Y:S01]  /*7fb0*/  LDSM.16.MT88.4 R16, [R86+0x7c00] ;  /* 0x007c00005610783b */ /* 0x000fe20000004200 */
[----:B------:R-:W5:Y:S01]  /*7fc0*/  MUFU.EX2 R92, R92 ;  /* 0x0000005c005c7308 */ /* 0x000f620000000800 */
[----:B------:R-:W-:Y:S01]  /*7fd0*/  FADD.FTZ R35, R35, R0 ;  /* 0x0000000023237221 */ /* 0x000fe20000010000 */
[----:B------:R-:W-:Y:S01]  /*7fe0*/  FADD.FTZ R90, R90, R89 ;  /* 0x000000595a5a7221 */ /* 0x000fe20000010000 */
[----:B------:R-:W-:Y:S01]  /*7ff0*/  LDSM.16.MT88.4 R8, [R86+0x8c00] ;  /* 0x008c00005608783b */ /* 0x000fe20000004200 */
[----:B------:R-:W-:Y:S01]  /*8000*/  LOP3.LUT R4, R106, R5, RZ, 0xc0, !PT ;  /* 0x000000056a047212 */ /* 0x000fe200078ec0ff */
[----:B------:R-:W-:Y:S01]  /*8010*/  FADD.FTZ R35, R34, R35 ;  /* 0x0000002322237221 */ /* 0x000fe20000010000 */
[----:B------:R-:W-:Y:S01]  /*8020*/  FADD.FTZ R33, R33, R90 ;  /* 0x0000005a21217221 */ /* 0x000fe20000010000 */
[----:B------:R-:W-:Y:S01]  /*8030*/  F2FP.BF16.F32.PACK_AB R6, R144, R91 ;  /* 0x0000005b9006723e */ /* 0x000fe200000010ff */
[----:B------:R-:W-:Y:S01]  /*8040*/  IMAD.MOV.U32 R0, RZ, RZ, R3 ;  /* 0x000000ffff007224 */ /* 0x000fe200078e0003 */
[----:B-1----:R-:W1:Y:S01]  /*8050*/  LDSM.16.MT88.4 R20, [R117+0x7c00] ;  /* 0x007c00007514783b */ /* 0x002e620000004200 */
[----:B---3--:R-:W-:Y:S01]  /*8060*/  F2FP.BF16.F32.PACK_AB R5, R99, R94 ;  /* 0x0000005e6305723e */ /* 0x008fe200000010ff */
[----:B------:R-:W-:Y:S01]  /*8070*/  FADD.FTZ R88, R88, R33 ;  /* 0x0000002158587221 */ /* 0x000fe20000010000 */
[----:B------:R-:W-:Y:S01]  /*8080*/  FADD.FTZ R94, R94, R35 ;  /* 0x000000235e5e7221 */ /* 0x000fe20000010000 */
[----:B------:R-:W-:Y:S01]  /*8090*/  LOP3.LUT R6, R105, R6, RZ, 0xc0, !PT ;  /* 0x0000000669067212 */ /* 0x000fe200078ec0ff */
[----:B------:R-:W-:Y:S01]  /*80a0*/  @P0 IMAD.MOV.U32 R0, RZ, RZ, R3 ;  /* 0x000000ffff000224 */ /* 0x000fe200078e0003 */
[----:B------:R-:W-:Y:S01]  /*80b0*/  LOP3.LUT R5, R2, R5, RZ, 0xc0, !PT ;  /* 0x0000000502057212 */ /* 0x000fe200078ec0ff */
[----:B------:R-:W-:Y:S01]  /*80c0*/  FADD.FTZ R88, R95, R88 ;  /* 0x000000585f587221 */ /* 0x000fe20000010000 */
[----:B-----5:R-:W-:Y:S01]  /*80d0*/  F2FP.BF16.F32.PACK_AB R7, R135, R92 ;  /* 0x0000005c8707723e */ /* 0x020fe200000010ff */
[----:B------:R-:W-:Y:S01]  /*80e0*/  FADD.FTZ R99, R99, R94 ;  /* 0x0000005e63637221 */ /* 0x000fe20000010000 */
[----:B------:R-:W-:-:S02]  /*80f0*/  IMAD.MOV.U32 R2, RZ, RZ, R32 ;  /* 0x000000ffff027224 */ /* 0x000fc400078e0020 */
[----:B------:R-:W-:Y:S01]  /*8100*/  FADD.FTZ R91, R91, R88 ;  /* 0x000000585b5b7221 */ /* 0x000fe20000010000 */
[----:B------:R-:W-:Y:S01]  /*8110*/  LOP3.LUT R7, R98, R7, RZ, 0xc0, !PT ;  /* 0x0000000762077212 */ /* 0x000fe200078ec0ff */
[----:B------:R-:W-:Y:S01]  /*8120*/  FADD.FTZ R92, R92, R99 ;  /* 0x000000635c5c7221 */ /* 0x000fe20000010000 */
[----:B------:R-:W-:Y:S02]  /*8130*/  @P0 IMAD.MOV.U32 R2, RZ, RZ, R32 ;  /* 0x000000ffff020224 */ /* 0x000fe400078e0020 */
[----:B------:R-:W-:Y:S01]  /*8140*/  FADD.FTZ R144, R144, R91 ;  /* 0x0000005b90907221 */ /* 0x000fe20000010000 */
[----:B------:R-:W-:Y:S02]  /*8150*/  FADD.FTZ R135, R135, R92 ;  /* 0x0000005c87877221 */ /* 0x000fe40000010000 */
[C---:B--2---:R-:W-:Y:S06]  /*8160*/  HMMA.16816.F32.BF16 R36, R4.reuse, R28, R36 ;  /* 0x0000001c0424723c */ /* 0x044fec0000041824 */
[C---:B------:R-:W-:Y:S06]  /*8170*/  HMMA.16816.F32.BF16 R40, R4.reuse, R30, R40 ;  /* 0x0000001e0428723c */ /* 0x040fec0000041828 */
[C---:B----4-:R-:W-:Y:S06]  /*8180*/  HMMA.16816.F32.BF16 R44, R4.reuse, R24, R44 ;  /* 0x00000018042c723c */ /* 0x050fec000004182c */
[C---:B------:R-:W-:Y:S06]  /*8190*/  HMMA.16816.F32.BF16 R48, R4.reuse, R26, R48 ;  /* 0x0000001a0430723c */ /* 0x040fec0000041830 */
        /* <DEDUP_REMOVED lines=10> */
.L_x_947:
[----:B------:R-:W-:-:S12]  /*8240*/  UIADD3 UR19, UR18, -0x1, URZ ;  /* 0xffffffff12137890 */ /* 0x000fd8000fffe03f */
.L_x_951:
        /* <DEDUP_REMOVED lines=17> */
.L_x_955:
        /* <DEDUP_REMOVED lines=16> */
[----:B------:R-:W-:Y:S01]  /*8460*/  IMAD.U32 R87, RZ, RZ, UR9 ;  /* 0x00000009ff577e24 */ /* 0x000fe2000f8e00ff */
[----:B------:R-:W5:Y:S04]  /*8470*/  @!P4 LDC.64 R92, c[0x0][0x218] ;  /* 0x00008600ff5ccb82 */ /* 0x000f680000000a00 */
[----:B------:R-:W-:Y:S02]  /*8480*/  LEA.HI.X R2, R2, R127, R87, 0x6, P0 ;  /* 0x0000007f02027211 */ /* 0x000fe400000f3457 */
[C---:B-1----:R-:W-:Y:S04]  /*8490*/  @!P3 LEA R96, P0, R0.reuse, R88, 0x1 ;  /* 0x000000580060b211 */ /* 0x042fe800078008ff */
[C-C-:B------:R-:W-:Y:S02]  /*84a0*/  @!P3 LEA.HI.X R97, R0.reuse, R89, R2.reuse, 0x1, P0 ;  /* 0x000000590061b211 */ /* 0x140fe400000f0c02 */
[----:B------:R-:W1:Y:S01]  /*84b0*/  @!P2 LDC.64 R88, c[0x0][0x218] ;  /* 0x00008600ff58ab82 */ /* 0x000e620000000a00 */
[C---:B------:R-:W-:Y:S02]  /*84c0*/  IADD3 R84, P0, R0.reuse, UR31, RZ ;  /* 0x0000001f00547c10 */ /* 0x040fe4000ff1e0ff */
[C---:B----4-:R-:W-:Y:S04]  /*84d0*/  @!P4 LEA R90, P1, R0.reuse, R90, 0x1 ;  /* 0x0000005a005ac211 */ /* 0x050fe800078208ff */
[C-C-:B------:R-:W-:Y:S02]  /*84e0*/  @!P4 LEA.HI.X R91, R0.reuse, R91, R2.reuse, 0x1, P1 ;  /* 0x0000005b005bc211 */ /* 0x140fe400008f0c02 */
[----:B--2---:R-:W-:Y:S02]  /*84f0*/  @!P2 LEA R94, P1, R0, R94, 0x1 ;  /* 0x0000005e005ea211 */ /* 0x004fe400078208ff */
[----:B-----5:R-:W-:Y:S01]  /*8500*/  @!P4 LEA R92, P6, R84, R92, 0x1 ;  /* 0x0000005c545cc211 */ /* 0x020fe200078c08ff */
[----:B------:R-:W-:Y:S01]  /*8510*/  @!PT LDS RZ, [RZ] ;  /* 0x00000000fffff984 */ /* 0x000fe20000000800 */
[----:B------:R-:W-:Y:S01]  /*8520*/  @!PT LDS RZ, [RZ] ;  /* 0x00000000fffff984 */ /* 0x000fe20000000800 */
[----:B------:R-:W-:Y:S01]  /*8530*/  @!PT LDS RZ, [RZ] ;  /* 0x00000000fffff984 */ /* 0x000fe20000000800 */
[----:B------:R2:W-:Y:S01]  /*8540*/  @!P4 LDGSTS.E.BYPASS.LTC128B.128 [R121+0x3000], desc[UR20][R90.64] ;  /* 0x030000005a79cfae */ /* 0x0005e2000b901d54 */
[----:B------:R-:W-:Y:S02]  /*8550*/  @!P2 LEA.HI.X R95, R0, R95, R2, 0x1, P1 ;  /* 0x0000005f005fa211 */ /* 0x000fe400008f0c02 */
[----:B------:R-:W-:Y:S01]  /*8560*/  IADD3.X R2, R2, UR30, RZ, P0, !PT ;  /* 0x0000001e02027c10 */ /* 0x000fe200087fe4ff */
        /* <DEDUP_REMOVED lines=33> */
.L_x_953:
        /* <DEDUP_REMOVED lines=147> */
.L_x_954:
[----:B------:R-:W-:Y:S01]  /*90b0*/  IADD3 R108, R132, -0x4ab325aa, RZ ;  /* 0xb54cda56846c7810 */ /* 0x000fe20007ffe0ff */
[----:B------:R-:W-:Y:S01]  /*90c0*/  IMAD.U32 R0, RZ, RZ, UR19 ;  /* 0x00000013ff007e24 */ /* 0x000fe2000f8e00ff */
[----:B------:R-:W-:Y:S02]  /*90d0*/  USHF.L.U32 UR9, UR19, 0x1, URZ ;  /* 0x0000000113097899 */ /* 0x000fe4000800063f */
[----:B------:R-:W-:Y:S01]  /*90e0*/  UIADD3 UR19, UR19, -0x1, URZ ;  /* 0xffffffff13137890 */ /* 0x000fe2000fffe03f */
[----:B------:R-:W-:Y:S04]  /*90f0*/  IMAD R0, R0, 0x40, R129 ;  /* 0x0000004000007824 */ /* 0x000fe800078e0281 */
[C---:B------:R-:W-:Y:S01]  /*9100*/  VIADD R84, R0.reuse, 0x1 ;  /* 0x0000000100547836 */ /* 0x040fe20000000000 */
[----:B------:R-:W-:Y:S01]  /*9110*/  I2FP.F32.S32 R87, R0 ;  /* 0x0000000000577245 */ /* 0x000fe20000201400 */
[C---:B---3--:R-:W-:Y:S02]  /*9120*/  VIADD R89, R0.reuse, 0x8 ;  /* 0x0000000800597836 */ /* 0x048fe40000000000 */
[C---:B------:R-:W-:Y:S01]  /*9130*/  VIADD R88, R0.reuse, 0x21 ;  /* 0x0000002100587836 */ /* 0x040fe20000000000 */
[----:B------:R-:W-:Y:S01]  /*9140*/  I2FP.F32.S32 R84, R84 ;  /* 0x0000005400547245 */ /* 0x000fe20000201400 */
[C---:B------:R-:W-:Y:S01]  /*9150*/  VIADD R2, R0.reuse, 0x9 ;  /* 0x0000000900027836 */ /* 0x040fe20000000000 */
[----:B------:R-:W-:Y:S01]  /*9160*/  I2FP.F32.S32 R89, R89 ;  /* 0x0000005900597245 */ /* 0x000fe20000201400 */
[C---:B------:R-:W-:Y:S01]  /*9170*/  FFMA.FTZ R4, R87.reuse, UR5, R4 ;  /* 0x0000000557047c23 */ /* 0x040fe20008010004 */
[----:B------:R-:W-:Y:S01]  /*9180*/  FFMA.FTZ R6, R87, UR5, R6 ;  /* 0x0000000557067c23 */ /* 0x000fe20008010006 */
[----:B------:R-:W-:Y:S01]  /*9190*/  VIADD R87, R0, 0x10 ;  /* 0x0000001000577836 */ /* 0x000fe20000000000 */
[----:B------:R-:W-:Y:S01]  /*91a0*/  I2FP.F32.S32 R2, R2 ;  /* 0x0000000200027245 */ /* 0x000fe20000201400 */
[C---:B------:R-:W-:Y:S01]  /*91b0*/  FFMA.FTZ R7, R84.reuse, UR5, R7 ;  /* 0x0000000554077c23 */ /* 0x040fe20008010007 */
[----:B------:R-:W-:Y:S01]  /*91c0*/  FFMA.FTZ R5, R84, UR5, R5 ;  /* 0x0000000554057c23 */ /* 0x000fe20008010005 */
[C---:B------:R-:W-:Y:S01]  /*91d0*/  IADD3 R84, R0.reuse, 0x11, RZ ;  /* 0x0000001100547810 */ /* 0x040fe20007ffe0ff */
[C---:B------:R-:W-:Y:S01]  /*91e0*/  FFMA.FTZ R10, R89.reuse, UR5, R10 ;  /* 0x00000005590a7c23 */ /* 0x040fe2000801000a */
[----:B------:R-:W-:Y:S01]  /*91f0*/  I2FP.F32.S32 R87, R87 ;  /* 0x0000005700577245 */ /* 0x000fe20000201400 */
[----:B------:R-:W-:Y:S01]  /*9200*/  FFMA.FTZ R8, R89, UR5, R8 ;  /* 0x0000000559087c23 */ /* 0x000fe20008010008 */
[----:B------:R-:W-:Y:S01]  /*9210*/  I2FP.F32.S32 R84, R84 ;  /* 0x0000005400547245 */ /* 0x000fe20000201400 */
[----:B------:R-:W-:Y:S02]  /*9220*/  VIADD R89, R0, 0x18 ;  /* 0x0000001800597836 */ /* 0x000fe40000000000 */
[C---:B------:R-:W-:Y:S01]  /*9230*/  FFMA.FTZ R9, R2.reuse, UR5, R9 ;  /* 0x0000000502097c23 */ /* 0x040fe20008010009 */
[----:B------:R-:W-:Y:S01]  /*9240*/  FFMA.FTZ R11, R2, UR5, R11 ;  /* 0x00000005020b7c23 */ /* 0x000fe2000801000b */
[C---:B------:R-:W-:Y:S02]  /*9250*/  VIADD R2, R0.reuse, 0x19 ;  /* 0x0000001900027836 */ /* 0x040fe40000000000 */
[C---:B------:R-:W-:Y:S01]  /*9260*/  FFMA.FTZ R14, R87.reuse, UR5, R14 ;  /* 0x00000005570e7c23 */ /* 0x040fe2000801000e */
[----:B------:R-:W-:Y:S01]  /*9270*/  I2FP.F32.S32 R89, R89 ;  /* 0x0000005900597245 */ /* 0x000fe20000201400 */
[----:B------:R-:W-:Y:S01]  /*9280*/  FFMA.FTZ R12, R87, UR5, R12 ;  /* 0x00000005570c7c23 */ /* 0x000fe2000801000c */
[----:B------:R-:W-:Y:S01]  /*9290*/  VIADD R87, R0, 0x20 ;  /* 0x0000002000577836 */ /* 0x000fe20000000000 */
[----:B------:R-:W-:Y:S01]  /*92a0*/  I2FP.F32.S32 R2, R2 ;  /* 0x0000000200027245 */ /* 0x000fe20000201400 */
[C---:B------:R-:W-:Y:S01]  /*92b0*/  FFMA.FTZ R15, R84.reuse, UR5, R15 ;  /* 0x00000005540f7c23 */ /* 0x040fe2000801000f */
[----:B------:R-:W-:Y:S01]  /*92c0*/  FFMA.FTZ R13, R84, UR5, R13 ;  /* 0x00000005540d7c23 */ /* 0x000fe2000801000d */
[----:B------:R-:W-:Y:S01]  /*92d0*/  FMNMX.FTZ R84, R6, R85, !PT ;  /* 0x0000005506547209 */ /* 0x000fe20007810000 */
[C---:B------:R-:W-:Y:S01]  /*92e0*/  FFMA.FTZ R18, R89.reuse, UR5, R18 ;  /* 0x0000000559127c23 */ /* 0x040fe20008010012 */
[----:B------:R-:W-:Y:S01]  /*92f0*/  I2FP.F32.S32 R87, R87 ;  /* 0x0000005700577245 */ /* 0x000fe20000201400 */
[----:B------:R-:W-:Y:S01]  /*9300*/  FFMA.FTZ R16, R89, UR5, R16 ;  /* 0x0000000559107c23 */ /* 0x000fe20008010010 */
[----:B------:R-:W-:Y:S01]  /*9310*/  FMNMX.FTZ R89, R7, R84, !PT ;  /* 0x0000005407597209 */ /* 0x000fe20007810000 */
[----:B------:R-:W-:Y:S01]  /*9320*/  FFMA.FTZ R19, R2, UR5, R19 ;  /* 0x0000000502137c23 */ /* 0x000fe20008010013 */
[----:B------:R-:W-:Y:S01]  /*9330*/  FMNMX.FTZ R84, R4, R3, !PT ;  /* 0x0000000304547209 */ /* 0x000fe20007810000 */
[----:B------:R-:W-:Y:S01]  /*9340*/  FFMA.FTZ R17, R2, UR5, R17 ;  /* 0x0000000502117c23 */ /* 0x000fe20008010011 */
[----:B------:R-:W-:Y:S01]  /*9350*/  I2FP.F32.S32 R2, R88 ;  /* 0x0000005800027245 */ /* 0x000fe20000201400 */
[C---:B------:R-:W-:Y:S01]  /*9360*/  FFMA.FTZ R22, R87.reuse, UR5, R22 ;  /* 0x0000000557167c23 */ /* 0x040fe20008010016 */
[----:B------:R-:W-:Y:S01]  /*9370*/  FMNMX.FTZ R88, R10, R89, !PT ;  /* 0x000000590a587209 */ /* 0x000fe20007810000 */
[----:B------:R-:W-:Y:S01]  /*9380*/  FFMA.FTZ R20, R87, UR5, R20 ;  /* 0x0000000557147c23 */ /* 0x000fe20008010014 */
[----:B------:R-:W-:Y:S01]  /*9390*/  FMNMX.FTZ R87, R5, R84, !PT ;  /* 0x0000005405577209 */ /* 0x000fe20007810000 */
[C---:B------:R-:W-:Y:S01]  /*93a0*/  FFMA.FTZ R23, R2.reuse, UR5, R23 ;  /* 0x0000000502177c23 */ /* 0x040fe20008010017 */
[----:B------:R-:W-:Y:S01]  /*93b0*/  FMNMX.FTZ R91, R11, R88, !PT ;  /* 0x000000580b5b7209 */ /* 0x000fe20007810000 */
[----:B------:R-:W-:Y:S01]  /*93c0*/  FFMA.FTZ R21, R2, UR5, R21 ;  /* 0x0000000502157c23 */ /* 0x000fe20008010015 */
[----:B------:R-:W-:Y:S01]  /*93d0*/  FMNMX.FTZ R88, R8, R87, !PT ;  /* 0x0000005708587209 */ /* 0x000fe20007810000 */
[----:B------:R-:W-:Y:S01]  /*93e0*/  VIADD R2, R0, 0x29 ;  /* 0x0000002900027836 */ /* 0x000fe20000000000 */
[----:B------:R-:W-:Y:S01]  /*93f0*/  FMNMX.FTZ R84, R14, R91, !PT ;  /* 0x0000005b0e547209 */ /* 0x000fe20007810000 */
[C---:B------:R-:W-:Y:S01]  /*9400*/  VIADD R87, R0.reuse, 0x30 ;  /* 0x0000003000577836 */ /* 0x040fe20000000000 */
[----:B------:R-:W-:Y:S02]  /*9410*/  FMNMX.FTZ R93, R9, R88, !PT ;  /* 0x00000058095d7209 */ /* 0x000fe40007810000 */
[----:B------:R-:W-:Y:S02]  /*9420*/  IADD3 R89, R0, 0x28, RZ ;  /* 0x0000002800597810 */ /* 0x000fe40007ffe0ff */
[----:B------:R-:W-:Y:S02]  /*9430*/  FMNMX.FTZ R91, R15, R84, !PT ;  /* 0x000000540f5b7209 */ /* 0x000fe40007810000 */
[----:B------:R-:W-:Y:S02]  /*9440*/  FMNMX.FTZ R88, R12, R93, !PT ;  /* 0x0000005d0c587209 */ /* 0x000fe40007810000 */
[----:B------:R-:W-:Y:S02]  /*9450*/  I2FP.F32.S32 R89, R89 ;  /* 0x0000005900597245 */ /* 0x000fe40000201400 */
[----:B------:R-:W-:Y:S02]  /*9460*/  I2FP.F32.S32 R2, R2 ;  /* 0x0000000200027245 */ /* 0x000fe40000201400 */
[----:B------:R-:W-:Y:S01]  /*9470*/  FMNMX.FTZ R84, R18, R91, !PT ;  /* 0x0000005b12547209 */ /* 0x000fe20007810000 */
[----:B------:R-:W-:Y:S01]  /*9480*/  FFMA.FTZ R26, R89, UR5, R26 ;  /* 0x00000005591a7c23 */ /* 0x000fe2000801001a */
[----:B------:R-:W-:Y:S01]  /*9490*/  FMNMX.FTZ R91, R13, R88, !PT ;  /* 0x000000580d5b7209 */ /* 0x000fe20007810000 */
[----:B------:R-:W-:Y:S01]  /*94a0*/  FFMA.FTZ R24, R89, UR5, R24 ;  /* 0x0000000559187c23 */ /* 0x000fe20008010018 */
[----:B------:R-:W-:Y:S01]  /*94b0*/  FMNMX.FTZ R89, R19, R84, !PT ;  /* 0x0000005413597209 */ /* 0x000fe20007810000 */
[C---:B------:R-:W-:Y:S01]  /*94c0*/  FFMA.FTZ R27, R2.reuse, UR5, R27 ;  /* 0x00000005021b7c23 */ /* 0x040fe2000801001b */
[----:B------:R-:W-:Y:S01]  /*94d0*/  I2FP.F32.S32 R87, R87 ;  /* 0x0000005700577245 */ /* 0x000fe20000201400 */
[----:B------:R-:W-:Y:S01]  /*94e0*/  FFMA.FTZ R25, R2, UR5, R25 ;  /* 0x0000000502197c23 */ /* 0x000fe20008010019 */
[----:B------:R-:W-:Y:S02]  /*94f0*/  FMNMX.FTZ R2, R16, R91, !PT ;  /* 0x0000005b10027209 */ /* 0x000fe40007810000 */
[----:B------:R-:W-:Y:S01]  /*9500*/  FMNMX.FTZ R84, R22, R89, !PT ;  /* 0x0000005916547209 */ /* 0x000fe20007810000 */
[----:B------:R-:W-:Y:S01]  /*9510*/  FFMA.FTZ R30, R87, UR5, R30 ;  /* 0x00000005571e7c23 */ /* 0x000fe2000801001e */
[----:B------:R-:W-:Y:S01]  /*9520*/  FMNMX.FTZ R91, R17, R2, !PT ;  /* 0x00000002115b7209 */ /* 0x000fe20007810000 */
[----:B------:R-:W-:Y:S01]  /*9530*/  FFMA.FTZ R28, R87, UR5, R28 ;  /* 0x00000005571c7c23 */ /* 0x000fe2000801001c */
[----:B------:R-:W-:Y:S01]  /*9540*/  FMNMX.FTZ R87, R23, R84, !PT ;  /* 0x0000005417577209 */ /* 0x000fe20007810000 */
[----:B------:R-:W-:Y:S01]  /*9550*/  VIADD R2, R0, 0x31 ;  /* 0x0000003100027836 */ /* 0x000fe20000000000 */
[----:B------:R-:W-:Y:S01]  /*9560*/  FMNMX.FTZ R88, R20, R91, !PT ;  /* 0x0000005b14587209 */ /* 0x000fe20007810000 */
[----:B------:R-:W-:Y:S01]  /*9570*/  VIADD R89, R0, 0x38 ;  /* 0x0000003800597836 */ /* 0x000fe20000000000 */
[----:B------:R-:W-:Y:S02]  /*9580*/  FMNMX.FTZ R84, R26, R87, !PT ;  /* 0x000000571a547209 */ /* 0x000fe40007810000 */
[----:B------:R-:W-:Y:S02]  /*9590*/  FMNMX.FTZ R91, R21, R88, !PT ;  /* 0x00000058155b7209 */ /* 0x000fe40007810000 */
[----:B------:R-:W-:Y:S02]  /*95a0*/  I2FP.F32.S32 R2, R2 ;  /* 0x0000000200027245 */ /* 0x000fe40000201400 */
[----:B------:R-:W-:Y:S02]  /*95b0*/  FMNMX.FTZ R87, R27, R84, !PT ;  /* 0x000000541b577209 */ /* 0x000fe40007810000 */
[----:B------:R-:W-:Y:S01]  /*95c0*/  FMNMX.FTZ R88, R24, R91, !PT ;  /* 0x0000005b18587209 */ /* 0x000fe20007810000 */
[----:B------:R-:W-:Y:S01]  /*95d0*/  FFMA.FTZ R31, R2, UR5, R31 ;  /* 0x00000005021f7c23 */ /* 0x000fe2000801001f */
[----:B------:R-:W-:Y:S01]  /*95e0*/  IADD3 R0, R0, 0x39, RZ ;  /* 0x0000003900007810 */ /* 0x000fe20007ffe0ff */
[----:B------:R-:W-:Y:S01]  /*95f0*/  FFMA.FTZ R29, R2, UR5, R29 ;  /* 0x00000005021d7c23 */ /* 0x000fe2000801001d */
[----:B------:R-:W-:Y:S02]  /*9600*/  I2FP.F32.S32 R89, R89 ;  /* 0x0000005900597245 */ /* 0x000fe40000201400 */
[----:B------:R-:W-:Y:S02]  /*9610*/  FMNMX.FTZ R84, R30, R87, !PT ;  /* 0x000000571e547209 */ /* 0x000fe40007810000 */
        /* <DEDUP_REMOVED lines=9> */
[----:B------:R-:W-:Y:S02]  /*96b0*/  FMNMX.FTZ R91, R29, R84, !PT ;  /* 0x000000541d5b7209 */ /* 0x000fe40007810000 */
[----:B------:R-:W-:Y:S02]  /*96c0*/  FMNMX.FTZ R89, R35, R2, !PT ;  /* 0x0000000223597209 */ /* 0x000fe40007810000 */
[----:B------:R-:W-:Y:S01]  /*96d0*/  FMNMX.FTZ R2, R32, R91, !PT ;  /* 0x0000005b20027209 */ /* 0x000fe20007810000 */
[----:B------:R-:W-:Y:S01]  /*96e0*/  VIADD R91, R133, 0xbb67ae85 ;  /* 0xbb67ae85855b7836 */ /* 0x000fe20000000000 */
[----:B------:R-:W-:Y:S01]  /*96f0*/  LOP3.LUT R84, R141, UR9, R133, 0x96, !PT ;  /* 0x000000098d547c12 */ /* 0x000fe2000f8e9685 */
[----:B------:R-:W-:Y:S01]  /*9700*/  UIADD3 UR9, UR9, 0x1, URZ ;  /* 0x0000000109097890 */ /* 0x000fe2000fffe03f */
[----:B------:R-:W-:Y:S01]  /*9710*/  FMNMX.FTZ R95, R33, R2, !PT ;  /* 0x00000002215f7209 */ /* 0x000fe20007810000 */
[----:B------:R-:W-:Y:S01]  /*9720*/  SHFL.BFLY PT, R0, R89, 0x2, 0x1f ;  /* 0x0c401f0059007f89 */ /* 0x000fe200000e0000 */
[----:B------:R-:W-:Y:S01]  /*9730*/  LOP3.LUT R94, R137, R140, R91, 0x96, !PT ;  /* 0x0000008c895e7212 */ /* 0x000fe200078e965b */
[----:B------:R-:W-:Y:S06]  /*9740*/  VIADD R91, R132, 0x9e3779b9 ;  /* 0x9e3779b9845b7836 */ /* 0x000fec0000000000 */
[----:B------:R-:W1:Y:S01]  /*9750*/  SHFL.BFLY PT, R2, R95, 0x2, 0x1f ;  /* 0x0c401f005f027f89 */ /* 0x000e6200000e0000 */
[----:B------:R-:W-:Y:S01]  /*9760*/  IMAD.WIDE.U32 R96, R84, -0x326172a9, RZ ;  /* 0xcd9e8d5754607825 */ /* 0x000fe200078e00ff */
[----:B------:R-:W-:Y:S04]  /*9770*/  LOP3.LUT R90, R141, UR9, R133, 0x96, !PT ;  /* 0x000000098d5a7c12 */ /* 0x000fe8000f8e9685 */
[-CC-:B------:R-:W-:Y:S01]  /*9780*/  LOP3.LUT R88, R97, R138.reuse, R91.reuse, 0x96, !PT ;  /* 0x0000008a61587212 */ /* 0x180fe200078e965b */
[----:B------:R-:W-:Y:S05]  /*9790*/  IMAD.WIDE.U32 R98, R90, -0x326172a9, RZ ;  /* 0xcd9e8d575a627825 */ /* 0x000fea00078e00ff */
[----:B------:R-:W-:Y:S02]  /*97a0*/  LOP3.LUT R91, R99, R138, R91, 0x96, !PT ;  /* 0x0000008a635b7212 */ /* 0x000fe400078e965b */
[----:B-1----:R-:W-:Y:S01]  /*97b0*/  FMNMX.FTZ R93, R95, R2, !PT ;  /* 0x000000025f5d7209 */ /* 0x002fe20007810000 */
[----:B------:R-:W-:Y:S01]  /*97c0*/  IMAD.WIDE.U32 R94, R94, -0x326172a9, RZ ;  /* 0xcd9e8d575e5e7825 */ /* 0x000fe200078e00ff */
[----:B------:R-:W-:Y:S03]  /*97d0*/  FMNMX.FTZ R87, R89, R0, !PT ;  /* 0x0000000059577209 */ /* 0x000fe60007810000 */
[----:B------:R-:W1:Y:S01]  /*97e0*/  SHFL.BFLY PT, R2, R93, 0x1, 0x1f ;  /* 0x0c201f005d027f89 */ /* 0x000e6200000e0000 */
[----:B------:R-:W-:Y:S07]  /*97f0*/  VIADD R89, R132, 0x3c6ef372 ;  /* 0x3c6ef37284597836 */ /* 0x000fee0000000000 */
[----:B------:R-:W2:Y:S01]  /*9800*/  SHFL.BFLY PT, R0, R87, 0x1, 0x1f ;  /* 0x0c201f0057007f89 */ /* 0x000ea200000e0000 */
[----:B------:R-:W-:Y:S01]  /*9810*/  LOP3.LUT R90, R95, R98, R89, 0x96, !PT ;  /* 0x000000625f5a7212 */ /* 0x000fe200078e9659 */
[----:B------:R-:W-:Y:S01]  /*9820*/  IMAD.WIDE.U32 R98, R88, -0x2daee0ad, RZ ;  /* 0xd2511f5358627825 */ /* 0x000fe200078e00ff */
[----:B-1----:R-:W-:Y:S02]  /*9830*/  FMNMX.FTZ R2, R93, R2, !PT ;  /* 0x000000025d027209 */ /* 0x002fe40007810000 */
[----:B--2---:R-:W-:Y:S03]  /*9840*/  FMNMX.FTZ R0, R87, R0, !PT ;  /* 0x0000000057007209 */ /* 0x004fe60007810000 */
[C---:B------:R-:W-:Y:S01]  /*9850*/  FMUL.FTZ R97, R2.reuse, UR4 ;  /* 0x0000000402617c20 */ /* 0x040fe20008410000 */
[----:B------:R-:W-:Y:S02]  /*9860*/  FSETP.NEU.FTZ.AND P1, PT, R2, -INF , PT ;  /* 0xff8000000200780b */ /* 0x000fe40003f3d000 */
[C---:B------:R-:W-:Y:S01]  /*9870*/  FSETP.NEU.FTZ.AND P0, PT, R0.reuse, -INF , PT ;  /* 0xff8000000000780b */ /* 0x040fe20003f1d000 */
[C---:B------:R-:W-:Y:S01]  /*9880*/  FMUL.FTZ R100, R0.reuse, UR4 ;  /* 0x0000000400647c20 */ /* 0x040fe20008410000 */
[----:B------:R-:W-:Y:S01]  /*9890*/  FADD.FTZ R85, -R0, R85 ;  /* 0x0000005500557221 */ /* 0x000fe20000010100 */
[----:B------:R-:W-:Y:S02]  /*98a0*/  FSEL R97, R97, RZ, P1 ;  /* 0x000000ff61617208 */ /* 0x000fe40000800000 */
[----:B------:R-:W-:Y:S01]  /*98b0*/  LOP3.LUT R87, R95, R96, R89, 0x96, !PT ;  /* 0x000000605f577212 */ /* 0x000fe200078e9659 */
[----:B------:R-:W-:Y:S01]  /*98c0*/  FMUL.FTZ R84, R85, UR4 ;  /* 0x0000000455547c20 */ /* 0x000fe20008410000 */
[----:B------:R-:W-:Y:S01]  /*98d0*/  FSEL R100, R100, RZ, P0 ;  /* 0x000000ff64647208 */ /* 0x000fe20000000000 */
[----:B------:R-:W-:Y:S01]  /*98e0*/  FADD.FTZ R85, -R2, R3 ;  /* 0x0000000302557221 */ /* 0x000fe20000010100 */
[--C-:B------:R-:W-:Y:S01]  /*98f0*/  FFMA.FTZ R92, R4, UR4, -R97.reuse ;  /* 0x00000004045c7c23 */ /* 0x100fe20008010861 */
[----:B------:R-:W-:Y:S04]  /*9900*/  IMAD.WIDE.U32 R110, R87, -0x2daee0ad, RZ ;  /* 0xd2511f53576e7825 */ /* 0x000fe800078e00ff */
[--C-:B------:R-:W-:Y:S01]  /*9910*/  FFMA.FTZ R101, R9, UR4, -R97.reuse ;  /* 0x0000000409657c23 */ /* 0x100fe20008010861 */
[----:B------:R-:W1:Y:S01]  /*9920*/  MUFU.EX2 R84, R84 ;  /* 0x0000005400547308 */ /* 0x000e620000000800 */
[--C-:B------:R-:W-:Y:S01]  /*9930*/  FFMA.FTZ R93, R6, UR4, -R100.reuse ;  /* 0x00000004065d7c23 */ /* 0x100fe20008010864 */
[----:B------:R-:W-:Y:S01]  /*9940*/  FMUL.FTZ R3, R85, UR4 ;  /* 0x0000000455037c20 */ /* 0x000fe20008410000 */
[--C-:B------:R-:W-:Y:S01]  /*9950*/  FFMA.FTZ R145, R25, UR4, -R97.reuse ;  /* 0x0000000419917c23 */ /* 0x100fe20008010861 */
[--C-:B------:R-:W-:Y:S01]  /*9960*/  FFMA.FTZ R153, R12, UR4, -R97.reuse ;  /* 0x000000040c997c23 */ /* 0x100fe20008010861 */
[----:B------:R-:W-:Y:S01]  /*9970*/  FFMA.FTZ R152, R13, UR4, -R97 ;  /* 0x000000040d987c23 */ /* 0x000fe20008010861 */
[----:B------:R-:W-:Y:S02]  /*9980*/  VIADD R96, R133, 0x646e171e ;  /* 0x646e171e85607836 */ /* 0x000fe40000000000 */
[--C-:B------:R-:W-:Y:S02]  /*9990*/  FFMA.FTZ R149, R26, UR4, -R100.reuse ;  /* 0x000000041a957c23 */ /* 0x100fe40008010864 */
[----:B------:R-:W2:Y:S01]  /*99a0*/  MUFU.EX2 R89, R93 ;  /* 0x0000005d00597308 */ /* 0x000ea20000000800 */
[--C-:B------:R-:W-:Y:S01]  /*99b0*/  FFMA.FTZ R148, R27, UR4, -R100.reuse ;  /* 0x000000041b947c23 */ /* 0x100fe20008010864 */
[----:B------:R-:W-:Y:S01]  /*99c0*/  FFMA.FTZ R109, R30, UR4, -R100 ;  /* 0x000000041e6d7c23 */ /* 0x000fe20008010864 */
[----:B------:R-:W-:Y:S07]  /*99d0*/  IMAD.MOV.U32 R85, RZ, RZ, R0 ;  /* 0x000000ffff557224 */ /* 0x000fee00078e0000 */
        /* <DEDUP_REMOVED lines=22> */
[C---:B--2---:R-:W-:Y:S01]  /*9b40*/  FFMA.FTZ R135, R84.reuse, R135, R89 ;  /* 0x0000008754877223 */ /* 0x044fe20000010059 */
[C---:B------:R-:W-:Y:S02]  /*9b50*/  VIADD R93, R133.reuse, 0x76cf5d0a ;  /* 0x76cf5d0a855d7836 */ /* 0x040fe40000000000 */
[C---:B------:R-:W-:Y:S01]  /*9b60*/  FMUL.FTZ R78, R84.reuse, R78 ;  /* 0x0000004e544e7220 */ /* 0x040fe20000410000 */
[C---:B------:R-:W-:Y:S01]  /*9b70*/  FMUL.FTZ R79, R84.reuse, R79 ;  /* 0x0000004f544f7220 */ /* 0x040fe20000410000 */
[C---:B------:R-:W-:Y:S01]  /*9b80*/  FMUL.FTZ R82, R84.reuse, R82 ;  /* 0x0000005254527220 */ /* 0x040fe20000410000 */
[----:B------:R-:W-:Y:S01]  /*9b90*/  FMUL.FTZ R83, R84, R83 ;  /* 0x0000005354537220 */ /* 0x000fe20000410000 */
[----:B------:R-:W-:Y:S01]  /*9ba0*/  IADD3 R84, R133, 0x32370b8f, RZ ;  /* 0x32370b8f85547810 */ /* 0x000fe20007ffe0ff */
[C---:B-1----:R-:W-:Y:S01]  /*9bb0*/  FFMA.FTZ R144, R3.reuse, R144, R92 ;  /* 0x0000009003907223 */ /* 0x042fe2000001005c */
        /* <DEDUP_REMOVED lines=24> */
[--C-:B------:R-:W-:Y:S01]  /*9d40*/  LOP3.LUT R87, R99, R136, R93.reuse, 0x96, !PT ;  /* 0x0000008863577212 */ /* 0x100fe200078e965d */
[----:B------:R-:W-:Y:S01]  /*9d50*/  MUFU.EX2 R101, R101 ;  /* 0x0000006500657308 */ /* 0x000fe20000000800 */
[--C-:B------:R-:W-:Y:S01]  /*9d60*/  LOP3.LUT R3, R111, R98, R84.reuse, 0x96, !PT ;  /* 0x000000626f037212 */ /* 0x100fe200078e9654 */
[----:B------:R-:W-:Y:S04]  /*9d70*/  IMAD.WIDE.U32 R98, R91, -0x2daee0ad, RZ ;  /* 0xd2511f535b627825 */ /* 0x000fe800078e00ff */
[----:B------:R-:W-:Y:S01]  /*9d80*/  IMAD.WIDE.U32 R90, R90, -0x2daee0ad, RZ ;  /* 0xd2511f535a5a7825 */ /* 0x000fe200078e00ff */
[----:B------:R-:W-:Y:S03]  /*9d90*/  LOP3.LUT R93, R99, R136, R93, 0x96, !PT ;  /* 0x00000088635d7212 */ /* 0x000fe600078e965d */
[----:B------:R-:W-:Y:S01]  /*9da0*/  MUFU.EX2 R109, R109 ;  /* 0x0000006d006d7308 */ /* 0x000fe20000000800 */
[----:B------:R-:W-:Y:S01]  /*9db0*/  IMAD.WIDE.U32 R114, R87, -0x326172a9, RZ ;  /* 0xcd9e8d5757727825 */ /* 0x000fe200078e00ff */
[----:B------:R-:W-:Y:S03]  /*9dc0*/  LOP3.LUT R84, R91, R98, R84, 0x96, !PT ;  /* 0x000000625b547212 */ /* 0x000fe600078e9654 */
[C---:B------:R-:W-:Y:S02]  /*9dd0*/  VIADD R87, R132.reuse, 0xdaa66d2b ;  /* 0xdaa66d2b84577836 */ /* 0x040fe40000000000 */
[----:B------:R-:W-:Y:S02]  /*9de0*/  VIADD R98, R132, 0x78dde6e4 ;  /* 0x78dde6e484627836 */ /* 0x000fe40000000000 */
[----:B------:R-:W-:Y:S01]  /*9df0*/  IMAD.WIDE.U32 R150, R3, -0x326172a9, RZ ;  /* 0xcd9e8d5703967825 */ /* 0x000fe200078e00ff */
[--C-:B------:R-:W-:Y:S03]  /*9e00*/  LOP3.LUT R106, R115, R94, R87.reuse, 0x96, !PT ;  /* 0x0000005e736a7212 */ /* 0x100fe600078e9657 */
[----:B------:R-:W-:Y:S01]  /*9e10*/  IMAD.WIDE.U32 R104, R93, -0x326172a9, RZ ;  /* 0xcd9e8d575d687825 */ /* 0x000fe200078e00ff */
[----:B------:R-:W-:Y:S03]  /*9e20*/  LOP3.LUT R114, R151, R114, R98, 0x96, !PT ;  /* 0x0000007297727212 */ /* 0x000fe600078e9662 */
[----:B------:R-:W-:Y:S01]  /*9e30*/  IMAD.WIDE.U32 R106, R106, -0x2daee0ad, RZ ;  /* 0xd2511f536a6a7825 */ /* 0x000fe200078e00ff */
[----:B------:R-:W-:Y:S03]  /*9e40*/  LOP3.LUT R102, R105, R94, R87, 0x96, !PT ;  /* 0x0000005e69667212 */ /* 0x000fe600078e9657 */
[--C-:B------:R-:W-:Y:S01]  /*9e50*/  FFMA.FTZ R105, R28, UR4, -R97.reuse ;  /* 0x000000041c697c23 */ /* 0x100fe20008010861 */
[----:B------:R-:W-:Y:S04]  /*9e60*/  IMAD.WIDE.U32 R114, R114, -0x2daee0ad, RZ ;  /* 0xd2511f5372727825 */ /* 0x000fe800078e00ff */
[----:B------:R-:W-:Y:S01]  /*9e70*/  VIADD R87, R133, 0xed9eba14 ;  /* 0xed9eba1485577836 */ /* 0x000fe20000000000 */
[----:B------:R-:W-:Y:S01]  /*9e80*/  LOP3.LUT R106, R115, R106, R128, 0x96, !PT ;  /* 0x0000006a736a7212 */ /* 0x000fe200078e9680 */
[----:B------:R-:W-:Y:S04]  /*9e90*/  IMAD.WIDE.U32 R102, R102, -0x2daee0ad, RZ ;  /* 0xd2511f5366667825 */ /* 0x000fe800078e00ff */
[----:B------:R-:W-:Y:S01]  /*9ea0*/  FFMA.FTZ R115, R5, UR4, -R97 ;  /* 0x0000000405737c23 */ /* 0x000fe20008010861 */
[----:B------:R-:W-:Y:S01]  /*9eb0*/  MUFU.EX2 R105, R105 ;  /* 0x0000006900697308 */ /* 0x000fe20000000800 */
[--C-:B------:R-:W-:Y:S01]  /*9ec0*/  LOP3.LUT R110, R107, R110, R87.reuse, 0x96, !PT ;  /* 0x0000006e6b6e7212 */ /* 0x100fe200078e9657 */
[----:B------:R-:W-:Y:S01]  /*9ed0*/  IMAD.WIDE.U32 R106, R106, -0x326172a9, RZ ;  /* 0xcd9e8d576a6a7825 */ /* 0x000fe200078e00ff */
[----:B------:R-:W-:Y:S03]  /*9ee0*/  LOP3.LUT R94, R103, R90, R87, 0x96, !PT ;  /* 0x0000005a675e7212 */ /* 0x000fe600078e9657 */
[----:B------:R-:W-:Y:S01]  /*9ef0*/  FFMA.FTZ R103, R11, UR4, -R100 ;  /* 0x000000040b677c23 */ /* 0x000fe20008010864 */
[----:B------:R-:W-:Y:S01]  /*9f00*/  IMAD.WIDE.U32 R90, R84, -0x326172a9, RZ ;  /* 0xcd9e8d57545a7825 */ /* 0x000fe200078e00ff */
[C---:B------:R-:W-:Y:S02]  /*9f10*/  LOP3.LUT R84, R106.reuse, 0xffff, RZ, 0xc0, !PT ;  /* 0x0000ffff6a547812 */ /* 0x040fe400078ec0ff */
[----:B------:R-:W-:Y:S01]  /*9f20*/  MUFU.EX2 R115, R115 ;  /* 0x0000007300737308 */ /* 0x000fe20000000800 */
[----:B------:R-:W-:Y:S01]  /*9f30*/  LOP3.LUT R3, R106, 0xff, RZ, 0xc0, !PT ;  /* 0x000000ff6a037812 */ /* 0x000fe200078ec0ff */
[----:B------:R-:W-:Y:S01]  /*9f40*/  IMAD.WIDE.U32 R110, R110, -0x326172a9, RZ ;  /* 0xcd9e8d576e6e7825 */ /* 0x000fe200078e00ff */
[----:B------:R-:W-:Y:S02]  /*9f50*/  SHF.R.U32.HI R84, RZ, 0x8, R84 ;  /* 0x00000008ff547819 */ /* 0x000fe40000011654 */
[----:B------:R-:W-:Y:S01]  /*9f60*/  LOP3.LUT R98, R91, R104, R98, 0x96, !PT ;  /* 0x000000685b627212 */ /* 0x000fe200078e9662 */
[----:B------:R-:W-:Y:S01]  /*9f70*/  FFMA.FTZ R104, R8, UR4, -R97 ;  /* 0x0000000408687c23 */ /* 0x000fe20008010861 */
[----:B------:R-:W-:Y:S03]  /*9f80*/  PRMT R3, R3, 0x5410, R84 ;  /* 0x0000541003037816 */ /* 0x000fe60000000054 */
[----:B------:R-:W-:Y:S01]  /*9f90*/  MUFU.EX2 R103, R103 ;  /* 0x0000006700677308 */ /* 0x000fe20000000800 */
[--C-:B------:R-:W-:Y:S01]  /*9fa0*/  SHF.R.U32.HI R84, RZ, 0x18, R106.reuse ;  /* 0x00000018ff547819 */ /* 0x100fe2000001166a */
[----:B------:R-:W-:Y:S01]  /*9fb0*/  VIADD R87, R132, 0x1715609d ;  /* 0x1715609d84577836 */ /* 0x000fe20000000000 */
[----:B------:R-:W-:Y:S01]  /*9fc0*/  SHF.R.U32.HI R91, RZ, 0x10, R106 ;  /* 0x00000010ff5b7819 */ /* 0x000fe2000001166a */
[----:B------:R-:W-:Y:S01]  /*9fd0*/  FFMA.FTZ R106, R10, UR4, -R100 ;  /* 0x000000040a6a7c23 */ /* 0x000fe20008010864 */
[----:B------:R-:W-:Y:S01]  /*9fe0*/  LOP3.LUT R93, R107, R110, R108, 0x96, !PT ;  /* 0x0000006e6b5d7212 */ /* 0x000fe200078e966c */
[----:B------:R-:W-:Y:S01]  /*9ff0*/  IMAD.WIDE.U32 R94, R94, -0x326172a9, RZ ;  /* 0xcd9e8d575e5e7825 */ /* 0x000fe200078e00ff */
[----:B------:R-:W-:Y:S03]  /*a000*/  LOP3.LUT R91, R91, 0xff, RZ, 0xc0, !PT ;  /* 0x000000ff5b5b7812 */ /* 0x000fe600078ec0ff */
[----:B------:R-:W1:Y:S01]  /*a010*/  MUFU.EX2 R104, R104 ;  /* 0x0000006800687308 */ /* 0x000e620000000800 */
[--C-:B------:R-:W-:Y:S01]  /*a020*/  LOP3.LUT R150, R111, R150, R87.reuse, 0x96, !PT ;  /* 0x000000966f967212 */ /* 0x100fe200078e9657 */
[----:B------:R-:W-:Y:S01]  /*a030*/  IMAD.WIDE.U32 R98, R98, -0x2daee0ad, RZ ;  /* 0xd2511f5362627825 */ /* 0x000fe200078e00ff */
[----:B------:R-:W-:Y:S02]  /*a040*/  PRMT R91, R91, 0x5410, R84 ;  /* 0x000054105b5b7816 */ /* 0x000fe40000000054 */
[----:B------:R-:W-:Y:S01]  /*a050*/  LOP3.LUT R87, R95, R90, R87, 0x96, !PT ;  /* 0x0000005a5f577212 */ /* 0x000fe200078e9657 */
[----:B------:R-:W-:Y:S01]  /*a060*/  IMAD.WIDE.U32 R150, R150, -0x2daee0ad, RZ ;  /* 0xd2511f5396967825 */ /* 0x000fe200078e00ff */
[----:B------:R-:W-:Y:S03]  /*a070*/  LOP3.LUT R95, R93, 0xff, RZ, 0xc0, !PT ;  /* 0x000000ff5d5f7812 */ /* 0x000fe600078ec0ff */
[----:B------:R-:W2:Y:S01]  /*a080*/  MUFU.EX2 R106, R106 ;  /* 0x0000006a006a7308 */ /* 0x000ea20000000800 */
[--C-:B------:R-:W-:Y:S01]  /*a090*/  HSET2.LE.AND R91, R91, R134.reuse, PT ;  /* 0x000000865b5b7233 */ /* 0x100fe20003803000 */
[----:B------:R-:W-:Y:S01]  /*a0a0*/  FFMA.FTZ R107, R31, UR4, -R100 ;  /* 0x000000041f6b7c23 */ /* 0x000fe20008010864 */
[--C-:B------:R-:W-:Y:S02]  /*a0b0*/  HSET2.LE.AND R90, R3, R134.reuse, PT ;  /* 0x00000086035a7233 */ /* 0x100fe40003803000 */
[----:B------:R-:W-:Y:S01]  /*a0c0*/  LOP3.LUT R102, R99, R102, R128, 0x96, !PT ;  /* 0x0000006663667212 */ /* 0x000fe200078e9680 */
[----:B------:R-:W-:Y:S01]  /*a0d0*/  FFMA.FTZ R99, R33, UR4, -R97 ;  /* 0x0000000421637c23 */ /* 0x000fe20008010861 */
[----:B------:R-:W-:Y:S03]  /*a0e0*/  LOP3.LUT R114, R151, R114, R96, 0x96, !PT ;  /* 0x0000007297727212 */ /* 0x000fe600078e9660 */
[----:B------:R-:W-:Y:S01]  /*a0f0*/  MUFU.EX2 R33, R152 ;  /* 0x0000009800217308 */ /* 0x000fe20000000800 */
[----:B-1----:R-:W-:Y:S01]  /*a100*/  F2FP.BF16.F32.PACK_AB R3, R101, R104 ;  /* 0x000000686503723e */ /* 0x002fe200000010ff */
[----:B------:R-:W-:Y:S04]  /*a110*/  IMAD.WIDE.U32 R146, R102, -0x326172a9, RZ ;  /* 0xcd9e8d5766927825 */ /* 0x000fe800078e00ff */
[----:B------:R-:W-:Y:S01]  /*a120*/  FFMA.FTZ R102, R34, UR4, -R100 ;  /* 0x0000000422667c23 */ /* 0x000fe20008010864 */
[----:B------:R-:W-:Y:S02]  /*a130*/  LOP3.LUT R90, R90, R3, RZ, 0xc0, !PT ;  /* 0x000000035a5a7212 */ /* 0x000fe400078ec0ff */
[----:B------:R-:W-:Y:S01]  /*a140*/  F2FP.BF16.F32.PACK_AB R3, R115, R92 ;  /* 0x0000005c7303723e */ /* 0x000fe200000010ff */
[----:B------:R1:W-:Y:S01]  /*a150*/  MUFU.EX2 R34, R153 ;  /* 0x0000009900227308 */ /* 0x0003e20000000800 */
[----:B--2---:R-:W-:Y:S01]  /*a160*/  F2FP.BF16.F32.PACK_AB R84, R103, R106 ;  /* 0x0000006a6754723e */ /* 0x004fe200000010ff */
[----:B------:R-:W-:Y:S01]  /*a170*/  FADD.FTZ R115, R115, R144 ;  /* 0x0000009073737221 */ /* 0x000fe20000010000 */
[----:B------:R-:W-:Y:S02]  /*a180*/  LOP3.LUT R108, R147, R94, R108, 0x96, !PT ;  /* 0x0000005e936c7212 */ /* 0x000fe400078e966c */
[----:B------:R-:W-:Y:S01]  /*a190*/  LOP3.LUT R91, R91, R84, RZ, 0xc0, !PT ;  /* 0x000000545b5b7212 */ /* 0x000fe200078ec0ff */
[----:B------:R-:W-:Y:S01]  /*a1a0*/  FADD.FTZ R104, R104, R115 ;  /* 0x0000007368687221 */ /* 0x000fe20000010000 */
[----:B------:R-:W-:Y:S03]  /*a1b0*/  LOP3.LUT R84, R93, 0xffff, RZ, 0xc0, !PT ;  /* 0x0000ffff5d547812 */ /* 0x000fe600078ec0ff */
[----:B------:R-:W-:Y:S01]  /*a1c0*/  MUFU.EX2 R102, R102 ;  /* 0x0000006600667308 */ /* 0x000fe20000000800 */
[C---:B------:R-:W-:Y:S02]  /*a1d0*/  LOP3.LUT R113, R146.reuse, 0xff, RZ, 0xc0, !PT ;  /* 0x000000ff92717812 */ /* 0x040fe400078ec0ff */
[----:B------:R-:W-:Y:S02]  /*a1e0*/  SHF.R.U32.HI R84, RZ, 0x8, R84 ;  /* 0x00000008ff547819 */ /* 0x000fe40000011654 */
[----:B------:R-:W-:Y:S02]  /*a1f0*/  SHF.R.U32.HI R111, RZ, 0x18, R146 ;  /* 0x00000018ff6f7819 */ /* 0x000fe40000011692 */
[----:B------:R-:W-:Y:S02]  /*a200*/  PRMT R95, R95, 0x5410, R84 ;  /* 0x000054105f5f7816 */ /* 0x000fe40000000054 */
[----:B------:R-:W-:Y:S01]  /*a210*/  LOP3.LUT R110, R146, 0xffff, RZ, 0xc0, !PT ;  /* 0x0000ffff926e7812 */ /* 0x000fe200078ec0ff */
[----:B------:R-:W-:Y:S01]  /*a220*/  FFMA.FTZ R147, R24, UR4, -R97 ;  /* 0x0000000418937c23 */ /* 0x000fe20008010861 */
[----:B------:R-:W-:Y:S01]  /*a230*/  SHF.R.U32.HI R112, RZ, 0x10, R146 ;  /* 0x00000010ff707819 */ /* 0x000fe20000011692 */
[--C-:B------:R-:W-:Y:S01]  /*a240*/  FFMA.FTZ R146, R7, UR4, -R100.reuse ;  /* 0x0000000407927c23 */ /* 0x100fe20008010864 */
[--C-:B------:R-:W-:Y:S01]  /*a250*/  HSET2.LE.AND R88, R95, R134.reuse, PT ;  /* 0x000000865f587233 */ /* 0x100fe20003803000 */
[----:B------:R-:W-:Y:S01]  /*a260*/  FFMA.FTZ R24, R15, UR4, -R100 ;  /* 0x000000040f187c23 */ /* 0x000fe20008010864 */
[----:B------:R-:W-:Y:S02]  /*a270*/  LOP3.LUT R112, R112, 0xff, RZ, 0xc0, !PT ;  /* 0x000000ff70707812 */ /* 0x000fe400078ec0ff */
[----:B------:R-:W-:Y:S01]  /*a280*/  SHF.R.U32.HI R110, RZ, 0x8, R110 ;  /* 0x00000008ff6e7819 */ /* 0x000fe2000001166e */
[----:B------:R-:W2:Y:S01]  /*a290*/  MUFU.EX2 R146, R146 ;  /* 0x0000009200927308 */ /* 0x000ea20000000800 */
[----:B------:R-:W-:Y:S02]  /*a2a0*/  LOP3.LUT R88, R88, R3, RZ, 0xc0, !PT ;  /* 0x0000000358587212 */ /* 0x000fe400078ec0ff */
[--C-:B------:R-:W-:Y:S02]  /*a2b0*/  SHF.R.U32.HI R3, RZ, 0x10, R93.reuse ;  /* 0x00000010ff037819 */ /* 0x100fe4000001165d */
[----:B------:R-:W-:Y:S02]  /*a2c0*/  SHF.R.U32.HI R93, RZ, 0x18, R93 ;  /* 0x00000018ff5d7819 */ /* 0x000fe4000001165d */
[----:B------:R-:W-:Y:S02]  /*a2d0*/  LOP3.LUT R84, R3, 0xff, RZ, 0xc0, !PT ;  /* 0x000000ff03547812 */ /* 0x000fe400078ec0ff */
[----:B-1----:R-:W-:Y:S02]  /*a2e0*/  SHF.R.U32.HI R153, RZ, 0x10, R108 ;  /* 0x00000010ff997819 */ /* 0x002fe4000001166c */
[----:B------:R-:W-:Y:S02]  /*a2f0*/  PRMT R3, R84, 0x5410, R93 ;  /* 0x0000541054037816 */ /* 0x000fe4000000005d */
[----:B------:R-:W1:Y:S01]  /*a300*/  LDSM.16.MT88.4 R92, [R117+0x6000] ;  /* 0x00600000755c783b */ /* 0x000e620000004200 */
[----:B------:R-:W-:Y:S02]  /*a310*/  LOP3.LUT R153, R153, 0xff, RZ, 0xc0, !PT ;  /* 0x000000ff99997812 */ /* 0x000fe400078ec0ff */
[----:B--2---:R-:W-:Y:S02]  /*a320*/  F2FP.BF16.F32.PACK_AB R84, R146, R89 ;  /* 0x000000599254723e */ /* 0x004fe400000010ff */
[--C-:B------:R-:W-:Y:S02]  /*a330*/  HSET2.LE.AND R89, R3, R134.reuse, PT ;  /* 0x0000008603597233 */ /* 0x100fe40003803000 */
[----:B------:R-:W-:Y:S03]  /*a340*/  LOP3.LUT R3, R150, 0xff, RZ, 0xc0, !PT ;  /* 0x000000ff96037812 */ /* 0x000fe600078ec0ff */
[----:B------:R-:W-:Y:S01]  /*a350*/  LOP3.LUT R89, R89, R84, RZ, 0xc0, !PT ;  /* 0x0000005459597212 */ /* 0x000fe200078ec0ff */
[--C-:B------:R-:W-:Y:S06]  /*a360*/  FFMA.FTZ R84, R17, UR4, -R97.reuse ;  /* 0x0000000411547c23 */ /* 0x100fec0008010861 */
        /* <DEDUP_REMOVED lines=19> */
[--C-:B------:R-:W-:Y:S01]  /*a4a0*/  FFMA.FTZ R92, R32, UR4, -R97.reuse ;  /* 0x00000004205c7c23 */ /* 0x100fe20008010861 */
[--C-:B------:R-:W-:Y:S01]  /*a4b0*/  FFMA.FTZ R91, R20, UR4, -R97.reuse ;  /* 0x00000004145b7c23 */ /* 0x100fe20008010861 */
[--C-:B------:R-:W-:Y:S03]  /*a4c0*/  FFMA.FTZ R90, R21, UR4, -R97.reuse ;  /* 0x00000004155a7c23 */ /* 0x100fe60008010861 */
[----:B------:R-:W-:Y:S01]  /*a4d0*/  FFMA.FTZ R95, R29, UR4, -R97 ;  /* 0x000000041d5f7c23 */ /* 0x000fe20008010861 */
[--C-:B------:R-:W-:Y:S01]  /*a4e0*/  FFMA.FTZ R94, R18, UR4, -R100.reuse ;  /* 0x00000004125e7c23 */ /* 0x100fe20008010864 */
[----:B------:R-:W-:Y:S01]  /*a4f0*/  FFMA.FTZ R97, R19, UR4, -R100 ;  /* 0x0000000413617c23 */ /* 0x000fe20008010864 */
[----:B------:R-:W-:Y:S01]  /*a500*/  LOP3.LUT R20, R150, 0xffff, RZ, 0xc0, !PT ;  /* 0x0000ffff96147812 */ /* 0x000fe200078ec0ff */
[----:B------:R-:W1:Y:S01]  /*a510*/  MUFU.EX2 R93, R93 ;  /* 0x0000005d005d7308 */ /* 0x000e620000000800 */
[----:B------:R-:W-:Y:S01]  /*a520*/  SHF.R.U32.HI R151, RZ, 0x18, R150 ;  /* 0x00000018ff977819 */ /* 0x000fe20000011696 */
[----:B------:R-:W-:Y:S01]  /*a530*/  FFMA.FTZ R88, R23, UR4, -R100 ;  /* 0x0000000417587c23 */ /* 0x000fe20008010864 */
[----:B------:R-:W-:Y:S01]  /*a540*/  SHF.R.U32.HI R20, RZ, 0x8, R20 ;  /* 0x00000008ff147819 */ /* 0x000fe20000011614 */
[--C-:B------:R-:W-:Y:S01]  /*a550*/  FFMA.FTZ R89, R22, UR4, -R100.reuse ;  /* 0x0000000416597c23 */ /* 0x100fe20008010864 */
[--C-:B------:R-:W-:Y:S01]  /*a560*/  FFMA.FTZ R21, R14, UR4, -R100.reuse ;  /* 0x000000040e157c23 */ /* 0x100fe20008010864 */
[----:B------:R-:W-:Y:S01]  /*a570*/  FFMA.FTZ R100, R35, UR4, -R100 ;  /* 0x0000000423647c23 */ /* 0x000fe20008010864 */
[----:B------:R-:W-:Y:S03]  /*a580*/  PRMT R3, R3, 0x5410, R20 ;  /* 0x0000541003037816 */ /* 0x000fe60000000014 */
[----:B------:R-:W-:Y:S01]  /*a590*/  MUFU.EX2 R94, R94 ;  /* 0x0000005e005e7308 */ /* 0x000fe20000000800 */
[----:B------:R-:W-:Y:S01]  /*a5a0*/  SHF.R.U32.HI R20, RZ, 0x10, R150 ;  /* 0x00000010ff147819 */ /* 0x000fe20000011696 */
[----:B------:R-:W-:Y:S01]  /*a5b0*/  FADD.FTZ R29, R146, R135 ;  /* 0x00000087921d7221 */ /* 0x000fe20000010000 */
[----:B------:R-:W-:Y:S02]  /*a5c0*/  PRMT R135, R112, 0x5410, R111 ;  /* 0x0000541070877816 */ /* 0x000fe4000000006f */
[----:B------:R-:W-:Y:S01]  /*a5d0*/  LOP3.LUT R20, R20, 0xff, RZ, 0xc0, !PT ;  /* 0x000000ff14147812 */ /* 0x000fe200078ec0ff */
[----:B------:R-:W-:Y:S01]  /*a5e0*/  FADD.FTZ R106, R106, R29 ;  /* 0x0000001d6a6a7221 */ /* 0x000fe20000010000 */
[--C-:B------:R-:W-:Y:S03]  /*a5f0*/  HSET2.LE.AND R22, R3, R134.reuse, PT ;  /* 0x0000008603167233 */ /* 0x100fe60003803000 */
[----:B------:R-:W2:Y:S01]  /*a600*/  MUFU.EX2 R97, R97 ;  /* 0x0000006100617308 */ /* 0x000ea20000000800 */
[----:B------:R-:W-:Y:S01]  /*a610*/  PRMT R23, R20, 0x5410, R151 ;  /* 0x0000541014177816 */ /* 0x000fe20000000097 */
[----:B------:R-:W-:Y:S01]  /*a620*/  LDSM.16.MT88.4 R28, [R86+0x8400] ;  /* 0x00840000561c783b */ /* 0x000fe20000004200 */
[----:B-1----:R-:W-:Y:S01]  /*a630*/  F2FP.BF16.F32.PACK_AB R3, R84, R93 ;  /* 0x0000005d5403723e */ /* 0x002fe200000010ff */
[----:B------:R-:W-:Y:S01]  /*a640*/  FADD.FTZ R103, R103, R106 ;  /* 0x0000006a67677221 */ /* 0x000fe20000010000 */
[----:B------:R-:W-:Y:S02]  /*a650*/  PRMT R151, R113, 0x5410, R110 ;  /* 0x0000541071977816 */ /* 0x000fe4000000006e */
[--C-:B------:R-:W-:Y:S03]  /*a660*/  HSET2.LE.AND R23, R23, R134.reuse, PT ;  /* 0x0000008617177233 */ /* 0x100fe60003803000 */
[----:B------:R-:W-:Y:S01]  /*a670*/  MUFU.EX2 R150, R21 ;  /* 0x0000001500967308 */ /* 0x000fe20000000800 */
[----:B------:R-:W-:Y:S02]  /*a680*/  LOP3.LUT R22, R22, R3, RZ, 0xc0, !PT ;  /* 0x0000000316167212 */ /* 0x000fe400078ec0ff */
[C---:B------:R-:W-:Y:S04]  /*a690*/  LOP3.LUT R3, R114.reuse, 0xffff, RZ, 0xc0, !PT ;  /* 0x0000ffff72037812 */ /* 0x040fe800078ec0ff */
[----:B------:R-:W-:Y:S03]  /*a6a0*/  SHF.R.U32.HI R3, RZ, 0x8, R3 ;  /* 0x00000008ff037819 */ /* 0x000fe60000011603 */
[----:B------:R-:W1:Y:S01]  /*a6b0*/  MUFU.EX2 R35, R24 ;  /* 0x0000001800237308 */ /* 0x000e620000000800 */
[----:B--2---:R-:W-:Y:S04]  /*a6c0*/  F2FP.BF16.F32.PACK_AB R20, R97, R94 ;  /* 0x0000005e6114723e */ /* 0x004fe800000010ff */
[----:B------:R-:W-:Y:S02]  /*a6d0*/  LOP3.LUT R23, R23, R20, RZ, 0xc0, !PT ;  /* 0x0000001417177212 */ /* 0x000fe400078ec0ff */
[----:B------:R-:W-:Y:S03]  /*a6e0*/  LOP3.LUT R20, R114, 0xff, RZ, 0xc0, !PT ;  /* 0x000000ff72147812 */ /* 0x000fe600078ec0ff */
[----:B------:R-:W-:Y:S01]  /*a6f0*/  MUFU.EX2 R111, R91 ;  /* 0x0000005b006f7308 */ /* 0x000fe20000000800 */
[----:B------:R-:W-:Y:S02]  /*a700*/  PRMT R3, R20, 0x5410, R3 ;  /* 0x0000541014037816 */ /* 0x000fe40000000003 */
[--C-:B------:R-:W-:Y:S02]  /*a710*/  SHF.R.U32.HI R20, RZ, 0x10, R114.reuse ;  /* 0x00000010ff147819 */ /* 0x100fe40000011672 */
[----:B------:R-:W-:Y:S05]  /*a720*/  SHF.R.U32.HI R114, RZ, 0x18, R114 ;  /* 0x00000018ff727819 */ /* 0x000fea0000011672 */
[----:B------:R-:W-:Y:S01]  /*a730*/  MUFU.EX2 R113, R89 ;  /* 0x0000005900717308 */ /* 0x000fe20000000800 */
[----:B------:R-:W-:Y:S02]  /*a740*/  LOP3.LUT R25, R20, 0xff, RZ, 0xc0, !PT ;  /* 0x000000ff14197812 */ /* 0x000fe400078ec0ff */
[----:B-1----:R-:W-:Y:S01]  /*a750*/  F2FP.BF16.F32.PACK_AB R24, R35, R150 ;  /* 0x000000962318723e */ /* 0x002fe200000010ff */
[----:B------:R-:W-:Y:S01]  /*a760*/  FADD.FTZ R150, R150, R103 ;  /* 0x0000006796967221 */ /* 0x000fe20000010000 */
[----:B------:R-:W-:Y:S02]  /*a770*/  PRMT R21, R25, 0x5410, R114 ;  /* 0x0000541019157816 */ /* 0x000fe40000000072 */
[--C-:B------:R-:W-:Y:S03]  /*a780*/  HSET2.LE.AND R20, R3, R134.reuse, PT ;  /* 0x0000008603147233 */ /* 0x100fe60003803000 */
[----:B------:R-:W-:Y:S01]  /*a790*/  MUFU.EX2 R110, R88 ;  /* 0x00000058006e7308 */ /* 0x000fe20000000800 */
[----:B------:R-:W-:Y:S01]  /*a7a0*/  F2FP.BF16.F32.PACK_AB R3, R33, R34 ;  /* 0x000000222103723e */ /* 0x000fe200000010ff */
[----:B------:R-:W-:Y:S01]  /*a7b0*/  FADD.FTZ R115, R35, R150 ;  /* 0x0000009623737221 */ /* 0x000fe20000010000 */
[--C-:B------:R-:W-:Y:S02]  /*a7c0*/  HSET2.LE.AND R21, R21, R134.reuse, PT ;  /* 0x0000008615157233 */ /* 0x100fe40003803000 */
[----:B------:R-:W-:Y:S02]  /*a7d0*/  LOP3.LUT R20, R20, R3, RZ, 0xc0, !PT ;  /* 0x0000000314147212 */ /* 0x000fe400078ec0ff */
[----:B------:R-:W-:Y:S03]  /*a7e0*/  LOP3.LUT R3, R108, 0xffff, RZ, 0xc0, !PT ;  /* 0x0000ffff6c037812 */ /* 0x000fe600078ec0ff */
[----:B------:R-:W-:Y:S01]  /*a7f0*/  MUFU.EX2 R103, R149 ;  /* 0x0000009500677308 */ /* 0x000fe20000000800 */
[----:B------:R-:W-:Y:S02]  /*a800*/  LOP3.LUT R21, R21, R24, RZ, 0xc0, !PT ;  /* 0x0000001815157212 */ /* 0x000fe400078ec0ff */
[----:B------:R-:W1:Y:S01]  /*a810*/  LDSM.16.MT88.4 R24, [R117+0x6400] ;  /* 0x006400007518783b */ /* 0x000e620000004200 */
[----:B------:R-:W-:Y:S02]  /*a820*/  SHF.R.U32.HI R3, RZ, 0x8, R3 ;  /* 0x00000008ff037819 */ /* 0x000fe40000011603 */
[--C-:B------:R-:W-:Y:S04]  /*a830*/  HSET2.LE.AND R35, R135, R134.reuse, PT ;  /* 0x0000008687237233 */ /* 0x100fe80003803000 */
[----:B------:R-:W-:Y:S10]  /*a840*/  MUFU.EX2 R112, R95 ;  /* 0x0000005f00707308 */ /* 0x000ff40000000800 */
[----:B------:R-:W-:Y:S10]  /*a850*/  MUFU.EX2 R106, R148 ;  /* 0x00000094006a7308 */ /* 0x000ff40000000800 */
[----:B------:R-:W2:Y:S10]  /*a860*/  MUFU.EX2 R114, R107 ;  /* 0x0000006b00727308 */ /* 0x000eb40000000800 */
[----:B------:R2:W-:Y:S01]  /*a870*/  MUFU.EX2 R135, R100 ;  /* 0x0000006400877308 */ /* 0x0005e20000000800 */
[C---:B-1----:R-:W-:Y:S06]  /*a880*/  HMMA.16816.F32.BF16 R36, R20.reuse, R24, R36 ;  /* 0x000000181424723c */ /* 0x042fec0000041824 */
[C---:B------:R-:W-:Y:S01]  /*a890*/  HMMA.16816.F32.BF16 R40, R20.reuse, R26, R40 ;  /* 0x0000001a1428723c */ /* 0x040fe20000041828 */
[----:B------:R-:W1:Y:S04]  /*a8a0*/  LDSM.16.MT88.4 R24, [R86+0x6400] ;  /* 0x006400005618783b */ /* 0x000e680000004200 */
[----:B--2---:R-:W-:Y:S01]  /*a8b0*/  F2FP.BF16.F32.PACK_AB R100, R114, R109 ;  /* 0x0000006d7264723e */ /* 0x004fe200000010ff */
[C---:B-1----:R-:W-:Y:S06]  /*a8c0*/  HMMA.16816.F32.BF16 R44, R20.reuse, R24, R44 ;  /* 0x00000018142c723c */ /* 0x042fec000004182c */
[C---:B------:R-:W-:Y:S01]  /*a8d0*/  HMMA.16816.F32.BF16 R48, R20.reuse, R26, R48 ;  /* 0x0000001a1430723c */ /* 0x040fe20000041830 */
[----:B------:R-:W1:Y:S05]  /*a8e0*/  LDSM.16.MT88.4 R24, [R117+0x7400] ;  /* 0x007400007518783b */ /* 0x000e6a0000004200 */
[C---:B-1----:R-:W-:Y:S06]  /*a8f0*/  HMMA.16816.F32.BF16 R52, R20.reuse, R24, R52 ;  /* 0x000000181434723c */ /* 0x042fec0000041834 */
[C---:B------:R-:W-:Y:S05]  /*a900*/  HMMA.16816.F32.BF16 R56, R20.reuse, R26, R56 ;  /* 0x0000001a1438723c */ /* 0x040fea0000041838 */
[----:B------:R-:W-:Y:S02]  /*a910*/  LOP3.LUT R24, R108, 0xff, RZ, 0xc0, !PT ;  /* 0x000000ff6c187812 */ /* 0x000fe400078ec0ff */
[----:B------:R-:W-:Y:S04]  /*a920*/  SHF.R.U32.HI R108, RZ, 0x18, R108 ;  /* 0x00000018ff6c7819 */ /* 0x000fe8000001166c */
[----:B------:R-:W-:Y:S02]  /*a930*/  PRMT R3, R24, 0x5410, R3 ;  /* 0x0000541018037816 */ /* 0x000fe40000000003 */
[----:B------:R-:W1:Y:S01]  /*a940*/  LDSM.16.MT88.4 R24, [R86+0x7400] ;  /* 0x007400005618783b */ /* 0x000e620000004200 */
[----:B------:R-:W-:Y:S02]  /*a950*/  PRMT R153, R153, 0x5410, R108 ;  /* 0x0000541099997816 */ /* 0x000fe4000000006c */
[----:B------:R2:W3:Y:S01]  /*a960*/  MUFU.EX2 R108, R90 ;  /* 0x0000005a006c7308 */ /* 0x0004e20000000800 */
[--C-:B------:R-:W-:Y:S04]  /*a970*/  HSET2.LE.AND R32, R3, R134.reuse, PT ;  /* 0x0000008603207233 */ /* 0x100fe80003803000 */
[----:B--2---:R-:W-:Y:S01]  /*a980*/  LDSM.16.MT88.4 R88, [R86+0x6800] ;  /* 0x006800005658783b */ /* 0x004fe20000004200 */
[----:B---3--:R-:W-:Y:S04]  /*a990*/  F2FP.BF16.F32.PACK_AB R3, R108, R111 ;  /* 0x0000006f6c03723e */ /* 0x008fe800000010ff */
[----:B------:R-:W-:Y:S01]  /*a9a0*/  LOP3.LUT R32, R32, R3, RZ, 0xc0, !PT ;  /* 0x0000000320207212 */ /* 0x000fe200078ec0ff */
[----:B------:R-:W-:Y:S02]  /*a9b0*/  FADD.FTZ R3, R101, R104 ;  /* 0x0000006865037221 */ /* 0x000fe40000010000 */
[----:B------:R-:W-:Y:S02]  /*a9c0*/  MUFU.EX2 R104, R147 ;  /* 0x0000009300687308 */ /* 0x000fe40000000800 */
[----:B------:R-:W-:Y:S01]  /*a9d0*/  FADD.FTZ R144, R34, R3 ;  /* 0x0000000322907221 */ /* 0x000fe20000010000 */
[--C-:B------:R-:W-:Y:S03]  /*a9e0*/  HSET2.LE.AND R34, R151, R134.reuse, PT ;  /* 0x0000008697227233 */ /* 0x100fe60003803000 */
[----:B------:R-:W-:Y:S01]  /*a9f0*/  FADD.FTZ R144, R33, R144 ;  /* 0x0000009021907221 */ /* 0x000fe20000010000 */
[--C-:B------:R-:W-:Y:S03]  /*aa00*/  HSET2.LE.AND R33, R153, R134.reuse, PT ;  /* 0x0000008699217233 */ /* 0x100fe60003803000 */
[----:B------:R-:W2:Y:S01]  /*aa10*/  MUFU.EX2 R101, R145 ;  /* 0x0000009100657308 */ /* 0x000ea20000000800 */
[----:B------:R-:W-:Y:S01]  /*aa20*/  FADD.FTZ R107, R93, R144 ;  /* 0x000000905d6b7221 */ /* 0x000fe20000010000 */
[C---:B-1----:R-:W-:Y:S03]  /*aa30*/  HMMA.16816.F32.BF16 R60, R20.reuse, R24, R60 ;  /* 0x00000018143c723c */ /* 0x042fe6000004183c */
[----:B------:R-:W-:Y:S05]  /*aa40*/  FADD.FTZ R84, R84, R107 ;  /* 0x0000006b54547221 */ /* 0x000fea0000010000 */
[----:B------:R-:W-:Y:S01]  /*aa50*/  MUFU.EX2 R144, R99 ;  /* 0x0000006300907308 */ /* 0x000fe20000000800 */
[C---:B------:R-:W-:Y:S01]  /*aa60*/  HMMA.16816.F32.BF16 R64, R20.reuse, R26, R64 ;  /* 0x0000001a1440723c */ /* 0x040fe20000041840 */
[----:B------:R-:W1:Y:S02]  /*aa70*/  LDSM.16.MT88.4 R24, [R117+0x8400] ;  /* 0x008400007518783b */ /* 0x000e640000004200 */
[----:B------:R-:W-:Y:S01]  /*aa80*/  FADD.FTZ R107, R111, R84 ;  /* 0x000000546f6b7221 */ /* 0x000fe20000010000 */
[----:B------:R-:W-:Y:S02]  /*aa90*/  F2FP.BF16.F32.PACK_AB R84, R135, R102 ;  /* 0x000000668754723e */ /* 0x000fe400000010ff */
[C---:B--2---:R-:W-:Y:S01]  /*aaa0*/  F2FP.BF16.F32.PACK_AB R3, R101.reuse, R104 ;  /* 0x000000686503723e */ /* 0x044fe200000010ff */
[----:B------:R-:W-:Y:S04]  /*aab0*/  FADD.FTZ R107, R108, R107 ;  /* 0x0000006b6c6b7221 */ /* 0x000fe80000010000 */
[----:B------:R-:W-:Y:S01]  /*aac0*/  LOP3.LUT R34, R34, R3, RZ, 0xc0, !PT ;  /* 0x0000000322227212 */ /* 0x000fe200078ec0ff */
[----:B------:R-:W-:Y:S04]  /*aad0*/  FADD.FTZ R104, R104, R107 ;  /* 0x0000006b68687221 */ /* 0x000fe80000010000 */
[----:B------:R-:W-:Y:S01]  /*aae0*/  FADD.FTZ R104, R101, R104 ;  /* 0x0000006865687221 */ /* 0x000fe20000010000 */
[C---:B-1----:R-:W-:Y:S06]  /*aaf0*/  HMMA.16816.F32.BF16 R68, R20.reuse, R24, R68 ;  /* 0x000000181444723c */ /* 0x042fec0000041844 */
[C---:B------:R-:W-:Y:S01]  /*ab00*/  HMMA.16816.F32.BF16 R72, R20.reuse, R26, R72 ;  /* 0x0000001a1448723c */ /* 0x040fe20000041848 */
[----:B------:R-:W1:Y:S05]  /*ab10*/  LDSM.16.MT88.4 R24, [R117+0x6800] ;  /* 0x006800007518783b */ /* 0x000e6a0000004200 */
[C---:B------:R-:W-:Y:S06]  /*ab20*/  HMMA.16816.F32.BF16 R76, R20.reuse, R28, R76 ;  /* 0x0000001c144c723c */ /* 0x040fec000004184c */
[----:B------:R-:W-:Y:S01]  /*ab30*/  HMMA.16816.F32.BF16 R80, R20, R30, R80 ;  /* 0x0000001e1450723c */ /* 0x000fe20000041850 */
[----:B------:R-:W2:Y:S04]  /*ab40*/  LDSM.16.MT88.4 R20, [R117+0x7800] ;  /* 0x007800007514783b */ /* 0x000ea80000004200 */
[----:B------:R-:W-:Y:S02]  /*ab50*/  F2FP.BF16.F32.PACK_AB R28, R106, R103 ;  /* 0x000000676a1c723e */ /* 0x000fe400000010ff */
[----:B------:R-:W-:Y:S04]  /*ab60*/  F2FP.BF16.F32.PACK_AB R30, R110, R113 ;  /* 0x000000716e1e723e */ /* 0x000fe800000010ff */
[----:B------:R-:W-:Y:S02]  /*ab70*/  LOP3.LUT R33, R33, R30, RZ, 0xc0, !PT ;  /* 0x0000001e21217212 */ /* 0x000fe400078ec0ff */
[----:B------:R-:W-:Y:S02]  /*ab80*/  LOP3.LUT R35, R35, R28, RZ, 0xc0, !PT ;  /* 0x0000001c23237212 */ /* 0x000fe400078ec0ff */
[----:B------:R-:W3:Y:S05]  /*ab90*/  LDSM.16.MT88.4 R28, [R86+0x7800] ;  /* 0x00780000561c783b */ /* 0x000eea0000004200 */
[C---:B-1----:R-:W-:Y:S06]  /*aba0*/  HMMA.16816.F32.BF16 R36, R32.reuse, R24, R36 ;  /* 0x000000182024723c */ /* 0x042fec0000041824 */
[C---:B------:R-:W-:Y:S01]  /*abb0*/  HMMA.16816.F32.BF16 R40, R32.reuse, R26, R40 ;  /* 0x0000001a2028723c */ /* 0x040fe20000041828 */
[----:B------:R-:W1:Y:S05]  /*abc0*/  LDSM.16.MT88.4 R24, [R117+0x8800] ;  /* 0x008800007518783b */ /* 0x000e6a0000004200 */
[C---:B------:R-:W-:Y:S06]  /*abd0*/  HMMA.16816.F32.BF16 R44, R32.reuse, R88, R44 ;  /* 0x00000058202c723c */ /* 0x040fec000004182c */
[C---:B------:R-:W-:Y:S01]  /*abe0*/  HMMA.16816.F32.BF16 R48, R32.reuse, R90, R48 ;  /* 0x0000005a2030723c */ /* 0x040fe20000041830 */
[----:B------:R-:W4:Y:S05]  /*abf0*/  LDSM.16.MT88.4 R88, [R86+0x8800] ;  /* 0x008800005658783b */ /* 0x000f2a0000004200 */
[C---:B--2---:R-:W-:Y:S06]  /*ac00*/  HMMA.16816.F32.BF16 R52, R32.reuse, R20, R52 ;  /* 0x000000142034723c */ /* 0x044fec0000041834 */
[C---:B------:R-:W-:Y:S06]  /*ac10*/  HMMA.16816.F32.BF16 R56, R32.reuse, R22, R56 ;  /* 0x000000162038723c */ /* 0x040fec0000041838 */
[C---:B---3--:R-:W-:Y:S05]  /*ac20*/  HMMA.16816.F32.BF16 R60, R32.reuse, R28, R60 ;  /* 0x0000001c203c723c */ /* 0x048fea000004183c */
[----:B------:R-:W-:Y:S01]  /*ac30*/  IMAD.WIDE.U32 R22, R87, -0x2daee0ad, RZ ;  /* 0xd2511f5357167825 */ /* 0x000fe200078e00ff */
[C---:B------:R-:W-:Y:S01]  /*ac40*/  HMMA.16816.F32.BF16 R64, R32.reuse, R30, R64 ;  /* 0x0000001e2040723c */ /* 0x040fe20000041840 */
[----:B------:R-:W-:Y:S01]  /*ac50*/  LDSM.16.MT88.4 R28, [R86+0x6c00] ;  /* 0x006c0000561c783b */ /* 0x000fe20000004200 */
[----:B------:R2:W3:Y:S03]  /*ac60*/  MUFU.EX2 R87, R92 ;  /* 0x0000005c00577308 */ /* 0x0004e60000000800 */
[----:B------:R-:W-:Y:S01]  /*ac70*/  LOP3.LUT R96, R23, R98, R96, 0x96, !PT ;  /* 0x0000006217607212 */ /* 0x000fe200078e9660 */
[C---:B-1----:R-:W-:Y:S05]  /*ac80*/  HMMA.16816.F32.BF16 R68, R32.reuse, R24, R68 ;  /* 0x000000182044723c */ /* 0x042fea0000041844 */
[----:B------:R-:W-:Y:S01]  /*ac90*/  LOP3.LUT R3, R22, 0xffff, RZ, 0xc0, !PT ;  /* 0x0000ffff16037812 */ /* 0x000fe200078ec0ff */
[C---:B------:R-:W-:Y:S05]  /*aca0*/  HMMA.16816.F32.BF16 R72, R32.reuse, R26, R72 ;  /* 0x0000001a2048723c */ /* 0x040fea0000041848 */
[--C-:B------:R-:W-:Y:S01]  /*acb0*/  SHF.R.U32.HI R20, RZ, 0x10, R22.reuse ;  /* 0x00000010ff147819 */ /* 0x100fe20000011616 */
[C---:B----4-:R-:W-:Y:S05]  /*acc0*/  HMMA.16816.F32.BF16 R76, R32.reuse, R88, R76 ;  /* 0x00000058204c723c */ /* 0x050fea000004184c */
[----:B------:R-:W-:Y:S01]  /*acd0*/  LOP3.LUT R25, R96, 0xffff, RZ, 0xc0, !PT ;  /* 0x0000ffff60197812 */ /* 0x000fe200078ec0ff */
[----:B------:R-:W-:Y:S01]  /*ace0*/  HMMA.16816.F32.BF16 R80, R32, R90, R80 ;  /* 0x0000005a2050723c */ /* 0x000fe20000041850 */
[----:B------:R-:W-:Y:S04]  /*acf0*/  LDSM.16.MT88.4 R32, [R86+0x7c00] ;  /* 0x007c00005620783b */ /* 0x000fe80000004200 */
[----:B------:R-:W-:Y:S02]  /*ad00*/  SHF.R.U32.HI R24, RZ, 0x8, R3 ;  /* 0x00000008ff187819 */ /* 0x000fe40000011603 */
[----:B------:R-:W-:Y:S02]  /*ad10*/  LOP3.LUT R21, R22, 0xff, RZ, 0xc0, !PT ;  /* 0x000000ff16157812 */ /* 0x000fe400078ec0ff */
[----:B------:R-:W-:Y:S02]  /*ad20*/  LDSM.16.MT88.4 R88, [R117+0x8c00] ;  /* 0x008c00007558783b */ /* 0x000fe40000004200 */
[----:B------:R-:W-:Y:S02]  /*ad30*/  SHF.R.U32.HI R23, RZ, 0x18, R22 ;  /* 0x00000018ff177819 */ /* 0x000fe40000011616 */
[----:B------:R-:W-:Y:S02]  /*ad40*/  LOP3.LUT R22, R20, 0xff, RZ, 0xc0, !PT ;  /* 0x000000ff14167812 */ /* 0x000fe400078ec0ff */
[----:B------:R-:W-:Y:S02]  /*ad50*/  SHF.R.U32.HI R20, RZ, 0x8, R25 ;  /* 0x00000008ff147819 */ /* 0x000fe40000011619 */
[----:B------:R-:W-:Y:S02]  /*ad60*/  PRMT R21, R21, 0x5410, R24 ;  /* 0x0000541015157816 */ /* 0x000fe40000000018 */
[----:B------:R-:W1:Y:S01]  /*ad70*/  LDSM.16.MT88.4 R24, [R117+0x6c00] ;  /* 0x006c00007518783b */ /* 0x000e620000004200 */
[----:B------:R-:W-:Y:S02]  /*ad80*/  LOP3.LUT R3, R96, 0xff, RZ, 0xc0, !PT ;  /* 0x000000ff60037812 */ /* 0x000fe400078ec0ff */
[----:B------:R-:W-:Y:S02]  /*ad90*/  PRMT R23, R22, 0x5410, R23 ;  /* 0x0000541016177816 */ /* 0x000fe40000000017 */
[----:B------:R-:W-:Y:S01]  /*ada0*/  PRMT R3, R3, 0x5410, R20 ;  /* 0x0000541003037816 */ /* 0x000fe20000000014 */
[----:B------:R-:W-:Y:S01]  /*adb0*/  FADD.FTZ R20, R94, R115 ;  /* 0x000000735e147221 */ /* 0x000fe20000010000 */
[--C-:B------:R-:W-:Y:S01]  /*adc0*/  SHF.R.U32.HI R22, RZ, 0x10, R96.reuse ;  /* 0x00000010ff167819 */ /* 0x100fe20000011660 */
[----:B--2---:R-:W2:Y:S01]  /*add0*/  LDSM.16.MT88.4 R92, [R117+0x7c00] ;  /* 0x007c0000755c783b */ /* 0x004ea20000004200 */
[----:B------:R-:W-:Y:S01]  /*ade0*/  SHF.R.U32.HI R115, RZ, 0x18, R96 ;  /* 0x00000018ff737819 */ /* 0x000fe20000011660 */
[----:B------:R-:W-:Y:S01]  /*adf0*/  FADD.FTZ R20, R97, R20 ;  /* 0x0000001461147221 */ /* 0x000fe20000010000 */
[----:B------:R-:W-:Y:S02]  /*ae00*/  LOP3.LUT R22, R22, 0xff, RZ, 0xc0, !PT ;  /* 0x000000ff16167812 */ /* 0x000fe400078ec0ff */
[--C-:B------:R-:W-:Y:S01]  /*ae10*/  HSET2.LE.AND R23, R23, R134.reuse, PT ;  /* 0x0000008617177233 */ /* 0x100fe20003803000 */
[----:B------:R-:W-:Y:S01]  /*ae20*/  FADD.FTZ R113, R113, R20 ;  /* 0x0000001471717221 */ /* 0x000fe20000010000 */
[----:B------:R-:W-:Y:S01]  /*ae30*/  PRMT R115, R22, 0x5410, R115 ;  /* 0x0000541016737816 */ /* 0x000fe20000000073 */
[----:B------:R-:W4:Y:S01]  /*ae40*/  LDSM.16.MT88.4 R96, [R86+0x8c00] ;  /* 0x008c00005660783b */ /* 0x000f220000004200 */
[--C-:B------:R-:W-:Y:S01]  /*ae50*/  HSET2.LE.AND R20, R3, R134.reuse, PT ;  /* 0x0000008603147233 */ /* 0x100fe20003803000 */
[----:B------:R-:W-:Y:S01]  /*ae60*/  FADD.FTZ R110, R110, R113 ;  /* 0x000000716e6e7221 */ /* 0x000fe20000010000 */
[----:B------:R-:W-:Y:S01]  /*ae70*/  F2FP.BF16.F32.PACK_AB R3, R112, R105 ;  /* 0x000000697003723e */ /* 0x000fe200000010ff */
[----:B------:R-:W-:Y:S01]  /*ae80*/  FADD.FTZ R105, R105, R104 ;  /* 0x0000006869697221 */ /* 0x000fe20000010000 */
[--C-:B------:R-:W-:Y:S01]  /*ae90*/  HSET2.LE.AND R22, R21, R134.reuse, PT ;  /* 0x0000008615167233 */ /* 0x100fe20003803000 */
[----:B------:R-:W-:Y:S01]  /*aea0*/  FADD.FTZ R103, R103, R110 ;  /* 0x0000006e67677221 */ /* 0x000fe20000010000 */
[----:B------:R-:W-:Y:S01]  /*aeb0*/  LOP3.LUT R20, R20, R3, RZ, 0xc0, !PT ;  /* 0x0000000314147212 */ /* 0x000fe200078ec0ff */
[----:B------:R-:W-:Y:S01]  /*aec0*/  FADD.FTZ R112, R112, R105 ;  /* 0x0000006970707221 */ /* 0x000fe20000010000 */
[----:B------:R-:W-:Y:S01]  /*aed0*/  HSET2.LE.AND R21, R115, R134, PT ;  /* 0x0000008673157233 */ /* 0x000fe20003803000 */
[----:B------:R-:W-:Y:S01]  /*aee0*/  FADD.FTZ R106, R106, R103 ;  /* 0x000000676a6a7221 */ /* 0x000fe20000010000 */
[C---:B---3--:R-:W-:Y:S01]  /*aef0*/  F2FP.BF16.F32.PACK_AB R3, R144.reuse, R87 ;  /* 0x000000579003723e */ /* 0x048fe200000010ff */
[----:B------:R-:W-:Y:S01]  /*af00*/  FADD.FTZ R87, R87, R112 ;  /* 0x0000007057577221 */ /* 0x000fe20000010000 */
[----:B------:R-:W-:Y:S01]  /*af10*/  LOP3.LUT R23, R23, R84, RZ, 0xc0, !PT ;  /* 0x0000005417177212 */ /* 0x000fe200078ec0ff */
[----:B------:R-:W-:Y:S01]  /*af20*/  FADD.FTZ R109, R109, R106 ;  /* 0x0000006a6d6d7221 */ /* 0x000fe20000010000 */
[----:B------:R-:W-:Y:S01]  /*af30*/  LOP3.LUT R21, R21, R100, RZ, 0xc0, !PT ;  /* 0x0000006415157212 */ /* 0x000fe200078ec0ff */
[----:B------:R-:W-:Y:S01]  /*af40*/  FADD.FTZ R144, R144, R87 ;  /* 0x0000005790907221 */ /* 0x000fe20000010000 */
[----:B------:R-:W-:Y:S01]  /*af50*/  LOP3.LUT R22, R22, R3, RZ, 0xc0, !PT ;  /* 0x0000000316167212 */ /* 0x000fe200078ec0ff */
[----:B------:R-:W-:Y:S02]  /*af60*/  IMAD.MOV.U32 R3, RZ, RZ, R2 ;  /* 0x000000ffff037224 */ /* 0x000fe400078e0002 */
[----:B------:R-:W-:Y:S04]  /*af70*/  FADD.FTZ R109, R114, R109 ;  /* 0x0000006d726d7221 */ /* 0x000fe80000010000 */
[----:B------:R-:W-:Y:S01]  /*af80*/  FADD.FTZ R102, R102, R109 ;  /* 0x0000006d66667221 */ /* 0x000fe20000010000 */
[C---:B-1----:R-:W-:Y:S05]  /*af90*/  HMMA.16816.F32.BF16 R36, R20.reuse, R24, R36 ;  /* 0x000000181424723c */ /* 0x042fea0000041824 */
[----:B------:R-:W-:Y:S01]  /*afa0*/  FADD.FTZ R135, R135, R102 ;  /* 0x0000006687877221 */ /* 0x000fe20000010000 */
        /* <DEDUP_REMOVED lines=9> */
[C---:B----4-:R-:W-:Y:S06]  /*b040*/  HMMA.16816.F32.BF16 R76, R20.reuse, R96, R76 ;  /* 0x00000060144c723c */ /* 0x050fec000004184c */
[----:B------:R-:W-:Y:S01]  /*b050*/  HMMA.16816.F32.BF16 R80, R20, R98, R80 ;  /* 0x000000621450723c */ /* 0x000fe20000041850 */
[----:B------:R-:W-:Y:S11]  /*b060*/  @!UPT UIADD3 URZ, URZ, URZ, URZ ;  /* 0x0000003f3f3ff290 */ /* 0x000ff6000fffe03f */
[----:B------:R-:W-:Y:S01]  /*b070*/  @!UPT UIADD3 URZ, URZ, URZ, URZ ;  /* 0x0000003f3f3ff290 */ /* 0x000fe2000fffe03f */
[----:B------:R-:W-:Y:S11]  /*b080*/  @P5 BRA `(.L_x_953) ;  /* 0xffffffd400bc5947 */ /* 0x000ff6000383ffff */
.L_x_952:
        /* <DEDUP_REMOVED lines=12> */
[----:B---3--:R-:W-:Y:S01]  /*b150*/  SHF.R.S32.HI R8, RZ, 0x1f, R5 ;  /* 0x0000001fff087819 */ /* 0x008fe20000011405 */
[----:B-1----:R-:W-:-:S03]  /*b160*/  FADD.FTZ R7, R4, R7 ;  /* 0x0000000704077221 */ /* 0x002fc60000010000 */
[CC--:B------:R-:W-:Y:S01]  /*b170*/  LEA.HI R4, R8.reuse, R5.reuse, RZ, 0x2 ;  /* 0x0000000508047211 */ /* 0x0c0fe200078f10ff */
[----:B--2---:R-:W-:Y:S01]  /*b180*/  FADD.FTZ R6, R3, R6 ;  /* 0x0000000603067221 */ /* 0x004fe20000010000 */
[----:B------:R-:W-:Y:S02]  /*b190*/  FSETP.NE.FTZ.AND P4, PT, R7, RZ, PT ;  /* 0x000000ff0700720b */ /* 0x000fe40003f95000 */
[----:B------:R-:W-:Y:S02]  /*b1a0*/  LEA.HI R3, R8, R5, RZ, 0x5 ;  /* 0x0000000508037211 */ /* 0x000fe400078f28ff */
[----:B------:R-:W-:Y:S02]  /*b1b0*/  FSETP.NE.FTZ.AND P3, PT, R6, RZ, PT ;  /* 0x000000ff0600720b */ /* 0x000fe40003f75000 */
[----:B------:R-:W-:Y:S02]  /*b1c0*/  LOP3.LUT R12, R4, 0xfffffffc, RZ, 0xc0, !PT ;  /* 0xfffffffc040c7812 */ /* 0x000fe400078ec0ff */
[----:B------:R-:W-:-:S02]  /*b1d0*/  SHF.R.S32.HI R8, RZ, 0x5, R3 ;  /* 0x00000005ff087819 */ /* 0x000fc40000011403 */
[----:B------:R-:W-:-:S03]  /*b1e0*/  IADD3 R11, -R12, R5, RZ ;  /* 0x000000050c0b7210 */ /* 0x000fc60007ffe1ff */
[----:B------:R-:W1:Y:S02]  /*b1f0*/  @P4 MUFU.RCP R10, R7 ;  /* 0x00000007000a4308 */ /* 0x000e640000001000 */
[----:B------:R-:W-:-:S06]  /*b200*/  IMAD R8, R8, 0x100, R11 ;  /* 0x0000010008087824 */ /* 0x000fcc00078e020b */
[----:B------:R-:W2:Y:S01]  /*b210*/  @P3 MUFU.RCP R9, R6 ;  /* 0x0000000600093308 */ /* 0x000ea20000001000 */
        /* <DEDUP_REMOVED lines=26> */
[----:B--2---:R-:W-:Y:S01]  /*b3c0*/  FMUL.FTZ R9, R9, UR4 ;  /* 0x0000000409097c20 */ /* 0x004fe20008410000 */
[----:B------:R-:W1:Y:S01]  /*b3d0*/  S2UR UR4, SR_CgaCtaId ;  /* 0x00000000000479c3 */ /* 0x000e620000008800 */
[----:B------:R-:W-:-:S02]  /*b3e0*/  F2FP.BF16.F32.PACK_AB R36, R37, R36 ;  /* 0x000000242524723e */ /* 0x000fc400000010ff */
[----:B------:R-:W-:Y:S01]  /*b3f0*/  SHF.R.S32.HI R11, RZ, 0x1f, R10 ;  /* 0x0000001fff0b7819 */ /* 0x000fe2000001140a */
[C---:B------:R-:W-:Y:S01]  /*b400*/  FMUL.FTZ R38, R9.reuse, R38 ;  /* 0x0000002609267220 */ /* 0x040fe20000410000 */
[C---:B------:R-:W-:Y:S01]  /*b410*/  FMUL.FTZ R39, R9.reuse, R39 ;  /* 0x0000002709277220 */ /* 0x040fe20000410000 */
        /* <DEDUP_REMOVED lines=12> */
[----:B------:R-:W-:Y:S01]  /*b4e0*/  FMUL.FTZ R59, R9, R59 ;  /* 0x0000003b093b7220 */ /* 0x000fe20000410000 */
[----:B------:R-:W-:Y:S01]  /*b4f0*/  LEA.HI R12, R11, R11, RZ, 0x1 ;  /* 0x0000000b0b0c7211 */ /* 0x000fe200078f08ff */
        /* <DEDUP_REMOVED lines=13> */
[----:B-1----:R-:W-:Y:S01]  /*b5d0*/  ULEA UR4, UR4, UR5, 0x18 ;  /* 0x0000000504047291 */ /* 0x002fe2000f8ec03f */
[----:B------:R-:W-:-:S02]  /*b5e0*/  LOP3.LUT R12, R12, 0x3fffffe, RZ, 0xc0, !PT ;  /* 0x03fffffe0c0c7812 */ /* 0x000fc400078ec0ff */
[C---:B------:R-:W-:Y:S02]  /*b5f0*/  SHF.L.U32 R13, R9.reuse, 0x6, RZ ;  /* 0x00000006090d7819 */ /* 0x040fe400000006ff */
[----:B------:R-:W-:Y:S01]  /*b600*/  LOP3.LUT P0, RZ, R9, 0x2, RZ, 0xc0, !PT ;  /* 0x0000000209ff7812 */ /* 0x000fe2000780c0ff */
[----:B------:R-:W-:Y:S01]  /*b610*/  IMAD.IADD R11, R11, 0x1, -R12 ;  /* 0x000000010b0b7824 */ /* 0x000fe200078e0a0c */
[----:B------:R-:W-:Y:S01]  /*b620*/  LOP3.LUT R13, R13, 0xc0, RZ, 0xc0, !PT ;  /* 0x000000c00d0d7812 */ /* 0x000fe200078ec0ff */
[----:B------:R-:W1:Y:S01]  /*b630*/  S2R R12, SR_TID.X ;  /* 0x00000000000c7919 */ /* 0x000e620000002100 */
[----:B------:R-:W-:Y:S02]  /*b640*/  F2FP.BF16.F32.PACK_AB R38, R39, R38 ;  /* 0x000000262726723e */ /* 0x000fe400000010ff */
[----:B------:R-:W-:Y:S02]  /*b650*/  LEA R8, R11, R8, 0x4 ;  /* 0x000000080b087211 */ /* 0x000fe400078e20ff */
[----:B------:R-:W-:-:S02]  /*b660*/  LOP3.LUT R11, R9, 0x1, RZ, 0xc0, !PT ;  /* 0x00000001090b7812 */ /* 0x000fc400078ec0ff */
[----:B------:R-:W-:Y:S02]  /*b670*/  LEA.HI R13, R13, R13, RZ, 0x1d ;  /* 0x0000000d0d0d7211 */ /* 0x000fe400078fe8ff */
[----:B------:R-:W-:Y:S02]  /*b680*/  ISETP.NE.U32.AND P1, PT, R11, 0x1, PT ;  /* 0x000000010b00780c */ /* 0x000fe40003f25070 */
[----:B------:R-:W-:Y:S02]  /*b690*/  LEA R8, R8, R13, 0x1 ;  /* 0x0000000d08087211 */ /* 0x000fe400078e08ff */
[----:B------:R-:W-:Y:S02]  /*b6a0*/  F2FP.BF16.F32.PACK_AB R40, R41, R40 ;  /* 0x000000282928723e */ /* 0x000fe400000010ff */
[----:B------:R-:W-:Y:S01]  /*b6b0*/  LEA R11, R8, UR4, 0x1 ;  /* 0x00000004080b7c11 */ /* 0x000fe2000f8e08ff */
[----:B------:R-:W-:Y:S01]  /*b6c0*/  @UP0 ULDC.64 UR4, c[0x0][0x298] ;  /* 0x0000a60000040ab9 */ /* 0x000fe20000000a00 */
[----:B------:R-:W-:Y:S01]  /*b6d0*/  MOV R8, 0x20 ;  /* 0x0000002000087802 */ /* 0x000fe20000000f00 */
[----:B------:R-:W-:Y:S01]  /*b6e0*/  @UP0 UIMAD.WIDE.U32 UR10, UR14, UR4, URZ ;  /* 0x000000040e0a02a5 */ /* 0x000fe2000f8e003f */
[----:B------:R-:W-:Y:S01]  /*b6f0*/  F2FP.BF16.F32.PACK_AB R42, R43, R42 ;  /* 0x0000002a2b2a723e */ /* 0x000fe200000010ff */
[C---:B------:R-:W-:Y:S01]  /*b700*/  VIADD R9, R11.reuse, 0xfffffff0 ;  /* 0xfffffff00b097836 */ /* 0x040fe20000000000 */
[----:B------:R-:W-:Y:S01]  /*b710*/  SEL R8, R8, 0xffffffe0, !P0 ;  /* 0xffffffe008087807 */ /* 0x000fe20004000000 */
[----:B------:R2:W-:Y:S01]  /*b720*/  STS [R11], R36 ;  /* 0x000000240b007388 */ /* 0x0005e20000000800 */
[----:B------:R-:W-:Y:S01]  /*b730*/  @P1 IADD3 R9, R11, 0x10, RZ ;  /* 0x000000100b091810 */ /* 0x000fe20007ffe0ff */
[----:B------:R-:W-:Y:S01]  /*b740*/  @UP0 UIMAD UR6, UR14, UR5, UR11 ;  /* 0x000000050e0602a4 */ /* 0x000fe2000f8e020b */
[----:B------:R-:W-:Y:S01]  /*b750*/  F2FP.BF16.F32.PACK_AB R44, R45, R44 ;  /* 0x0000002c2d2c723e */ /* 0x000fe200000010ff */
[----:B------:R2:W-:Y:S01]  /*b760*/  STS [R11+0x200], R38 ;  /* 0x000200260b007388 */ /* 0x0005e20000000800 */
[----:B------:R-:W-:-:S02]  /*b770*/  F2FP.BF16.F32.PACK_AB R46, R47, R46 ;  /* 0x0000002e2f2e723e */ /* 0x000fc400000010ff */
[----:B------:R-:W-:Y:S01]  /*b780*/  IADD3 R13, R11, R8, RZ ;  /* 0x000000080b0d7210 */ /* 0x000fe20007ffe0ff */
[----:B------:R2:W-:Y:S01]  /*b790*/  STS [R9], R40 ;  /* 0x0000002809007388 */ /* 0x0005e20000000800 */
[----:B------:R-:W-:Y:S02]  /*b7a0*/  F2FP.BF16.F32.PACK_AB R48, R49, R48 ;  /* 0x000000303130723e */ /* 0x000fe400000010ff */
[----:B------:R-:W-:Y:S01]  /*b7b0*/  IADD3 R15, R8, R9, RZ ;  /* 0x00000009080f7210 */ /* 0x000fe20007ffe0ff */
[----:B------:R2:W-:Y:S01]  /*b7c0*/  STS [R9+0x200], R42 ;  /* 0x0002002a09007388 */ /* 0x0005e20000000800 */
[----:B------:R-:W-:Y:S02]  /*b7d0*/  PLOP3.LUT P0, PT, PT, PT, UP0, 0x80, 0x0 ;  /* 0x000000000000781c */ /* 0x000fe40003f0f008 */
        /* <DEDUP_REMOVED lines=28> */
.L_x_956:
[----:B------:R-:W-:Y:S01]  /*b9a0*/  ULDC.U8 UR5, c[0x0][0x3d9] ;  /* 0x0000f64000057ab9 */ /* 0x000fe20000000000 */
[----:B------:R-:W-:Y:S01]  /*b9b0*/  STS [R15+0x200], R50 ;  /* 0x000200320f007388 */ /* 0x000fe20000000800 */
[----:B------:R-:W-:Y:S01]  /*b9c0*/  ISETP.NE.AND P1, PT, RZ, UR5, PT ;  /* 0x00000005ff007c0c */ /* 0x000fe2000bf25270 */
[----:B------:R-:W-:Y:S01]  /*b9d0*/  ULDC.U8 UR8, c[0x0][0x3d8] ;  /* 0x0000f60000087ab9 */ /* 0x000fe20000000000 */
[----:B------:R-:W1:Y:S01]  /*b9e0*/  @P4 MUFU.LG2 R7, R7 ;  /* 0x0000000700074308 */ /* 0x000e620000000c00 */
[----:B------:R-:W-:Y:S01]  /*b9f0*/  STS [R11+0x1000], R52 ;  /* 0x001000340b007388 */ /* 0x000fe20000000800 */
[----:B------:R-:W-:Y:S01]  /*ba00*/  ISETP.NE.AND P2, PT, RZ, UR8, PT ;  /* 0x00000008ff007c0c */ /* 0x000fe2000bf45270 */
[----:B------:R-:W3:Y:S02]  /*ba10*/  S2UR UR4, SR_CTAID.X ;  /* 0x00000000000479c3 */ /* 0x000ee40000002500 */
[----:B------:R-:W-:Y:S01]  /*ba20*/  STS [R11+0x1200], R54 ;  /* 0x001200360b007388 */ /* 0x000fe20000000800 */
[----:B------:R-:W-:-:S03]  /*ba30*/  ISETP.EQ.AND P2, PT, RZ, UR5, P2 ;  /* 0x00000005ff007c0c */ /* 0x000fc60009742270 */
[----:B------:R-:W-:Y:S02]  /*ba40*/  STS [R9+0x1000], R56 ;  /* 0x0010003809007388 */ /* 0x000fe40000000800 */
[----:B------:R-:W4:Y:S02]  /*ba50*/  @P1 LDC.64 R16, c[0x0][0x2c0] ;  /* 0x0000b000ff101b82 */ /* 0x000f240000000a00 */
        /* <DEDUP_REMOVED lines=8> */
[----:B----4-:R-:W-:-:S03]  /*bae0*/  @P1 IMAD R25, R17, R16, RZ ;  /* 0x0000001011191224 */ /* 0x010fc600078e02ff */
[----:B------:R2:W-:Y:S04]  /*baf0*/  STS [R11+0x2200], R70 ;  /* 0x002200460b007388 */ /* 0x0005e80000000800 */
[----:B------:R-:W-:Y:S04]  /*bb00*/  STS [R9+0x2000], R72 ;  /* 0x0020004809007388 */ /* 0x000fe80000000800 */
[----:B------:R4:W-:Y:S01]  /*bb10*/  STS [R9+0x2200], R74 ;  /* 0x0022004a09007388 */ /* 0x0009e20000000800 */
[----:B------:R-:W1:Y:S01]  /*bb20*/  S2R R14, SR_CTAID.Y ;  /* 0x00000000000e7919 */ /* 0x000e620000002600 */
[----:B------:R-:W1:Y:S02]  /*bb30*/  S2R R8, SR_CTAID.Z ;  /* 0x0000000000087919 */ /* 0x000e640000002700 */
[----:B------:R-:W-:Y:S04]  /*bb40*/  STS [R13+0x2000], R76 ;  /* 0x0020004c0d007388 */ /* 0x000fe80000000800 */
[----:B------:R5:W-:Y:S01]  /*bb50*/  STS [R13+0x2200], R78 ;  /* 0x0022004e0d007388 */ /* 0x000be20000000800 */
[----:B--2---:R-:W-:-:S03]  /*bb60*/  SHF.R.S32.HI R11, RZ, 0x1f, R12 ;  /* 0x0000001fff0b7819 */ /* 0x004fc6000001140c */
[----:B------:R-:W-:Y:S01]  /*bb70*/  STS [R15+0x2000], R80 ;  /* 0x002000500f007388 */ /* 0x000fe20000000800 */
[----:B------:R-:W-:-:S03]  /*bb80*/  LEA.HI R24, R11, R12, RZ, 0x5 ;  /* 0x0000000c0b187211 */ /* 0x000fc600078f28ff */
[----:B------:R2:W-:Y:S01]  /*bb90*/  STS [R15+0x2200], R82 ;  /* 0x002200520f007388 */ /* 0x0005e20000000800 */
[----:B----4-:R-:W4:Y:S01]  /*bba0*/  @P1 LDC R9, c[0x0][0x2c0] ;  /* 0x0000b000ff091b82 */ /* 0x010f220000000800 */
[----:B-----5:R-:W-:Y:S01]  /*bbb0*/  LOP3.LUT R13, R24, 0xffffffe0, RZ, 0xc0, !PT ;  /* 0xffffffe0180d7812 */ /* 0x020fe200078ec0ff */
[----:B--2---:R-:W-:Y:S01]  /*bbc0*/  @P1 IMAD.MOV.U32 R15, RZ, RZ, 0x1 ;  /* 0x00000001ff0f1424 */ /* 0x004fe200078e00ff */
[----:B-1-3--:R-:W-:Y:S06]  /*bbd0*/  @!P2 BRA `(.L_x_957) ;  /* 0x000000000020a947 */ /* 0x00afec0003800000 */
        /* <DEDUP_REMOVED lines=8> */
.L_x_957:
[----:B------:R-:W-:Y:S05]  /*bc60*/  @P1 BRA `(.L_x_958) ;  /* 0x0000000000181947 */ /* 0x000fea0003800000 */
[----:B------:R-:W1:Y:S01]  /*bc70*/  LDC R25, c[0x0][0x2c4] ;  /* 0x0000b100ff197b82 */ /* 0x000e620000000800 */
[----:B------:R-:W-:Y:S02]  /*bc80*/  ISETP.NE.AND P1, PT, RZ, UR8, PT ;  /* 0x00000008ff007c0c */ /* 0x000fe4000bf25270 */
[----:B----4-:R-:W-:-:S05]  /*bc90*/  MOV R9, 0x1 ;  /* 0x0000000100097802 */ /* 0x010fca0000000f00 */
[----:B------:R-:W2:Y:S08]  /*bca0*/  LDC R16, c[0x0][0x270] ;  /* 0x00009c00ff107b82 */ /* 0x000eb00000000800 */
[----:B-1----:R-:W2:Y:S02]  /*bcb0*/  @P1 LDC R25, c[0x0][0x2e4] ;  /* 0x0000b900ff191b82 */ /* 0x002ea40000000800 */
[----:B--2---:R-:W-:-:S07]  /*bcc0*/  IMAD R15, R25, R16, RZ ;  /* 0x00000010190f7224 */ /* 0x004fce00078e02ff */
.L_x_958:
[----:B------:R-:W-:Y:S01]  /*bcd0*/  BAR.SYNC.DEFER_BLOCKING 0x0 ;  /* 0x0000000000007b1d */ /* 0x000fe20000010000 */
[----:B------:R-:W-:Y:S01]  /*bce0*/  LEA.HI R11, R11, R12, RZ, 0x2 ;  /* 0x0000000c0b0b7211 */ /* 0x000fe200078f10ff */
[----:B------:R-:W-:Y:S01]  /*bcf0*/  IMAD.IADD R13, R12, 0x1, -R13 ;  /* 0x000000010c0d7824 */ /* 0x000fe200078e0a0d */
[----:B------:R-:W-:Y:S01]  /*bd00*/  LOP3.LUT R12, R3, 0xffffffe0, RZ, 0xc0, !PT ;  /* 0xffffffe0030c7812 */ /* 0x000fe200078ec0ff */
[----:B------:R-:W-:Y:S01]  /*bd10*/  UIMAD UR7, UR4, -0x40, UR16 ;  /* 0xffffffc0040778a4 */ /* 0x000fe2000f8e0210 */
[----:B------:R-:W-:-:S03]  /*bd20*/  SHF.R.S32.HI R24, RZ, 0x5, R24 ;  /* 0x00000005ff187819 */ /* 0x000fc60000011418 */
[----:B------:R-:W1:Y:S01]  /*bd30*/  @P4 LDC R29, c[0x0][0x2e8] ;  /* 0x0000ba00ff1d4b82 */ /* 0x000e620000000800 */
[----:B------:R-:W2:Y:S01]  /*bd40*/  @P3 MUFU.LG2 R6, R6 ;  /* 0x0000000600063308 */ /* 0x000ea20000000c00 */
[----:B------:R-:W-:Y:S01]  /*bd50*/  IMAD R14, R14, R15, RZ ;  /* 0x0000000f0e0e7224 */ /* 0x000fe200078e02ff */
[----:B------:R-:W-:Y:S01]  /*bd60*/  SHF.R.S32.HI R3, RZ, 0x1f, R24 ;  /* 0x0000001fff037819 */ /* 0x000fe20000011418 */
[----:B------:R-:W-:Y:S01]  /*bd70*/  IMAD.IADD R12, R5, 0x1, -R12 ;  /* 0x00000001050c7824 */ /* 0x000fe200078e0a0c */
[----:B------:R-:W-:Y:S01]  /*bd80*/  ISETP.GE.AND P2, PT, R10, UR7, PT ;  /* 0x000000070a007c0c */ /* 0x000fe2000bf46270 */
[----:B----4-:R-:W-:Y:S01]  /*bd90*/  IMAD R5, R9, UR4, RZ ;  /* 0x0000000409057c24 */ /* 0x010fe2000f8e02ff */
[----:B------:R-:W-:Y:S01]  /*bda0*/  SEL R14, R14, RZ, !P0 ;  /* 0x000000ff0e0e7207 */ /* 0x000fe20004000000 */
[----:B------:R-:W3:Y:S01]  /*bdb0*/  @P3 LDC R27, c[0x0][0x2e8] ;  /* 0x0000ba00ff1b3b82 */ /* 0x000ee20000000800 */
[----:B------:R-:W-:Y:S01]  /*bdc0*/  LOP3.LUT P5, RZ, R12, 0x3, RZ, 0xc0, !PT ;  /* 0x000000030cff7812 */ /* 0x000fe200078ac0ff */
[----:B------:R-:W-:Y:S01]  /*bdd0*/  IMAD.SHL.U32 R5, R5, 0x40, RZ ;  /* 0x0000004005057824 */ /* 0x000fe200078e00ff */
[----:B------:R-:W-:Y:S01]  /*bde0*/  LEA.HI R3, R3, R24, RZ, 0x2 ;  /* 0x0000001803037211 */ /* 0x000fe200078f10ff */
[----:B------:R-:W-:Y:S01]  /*bdf0*/  IMAD R25, R8, R25, R14 ;  /* 0x0000001908197224 */ /* 0x000fe200078e020e */
[----:B------:R-:W-:Y:S01]  /*be00*/  SHF.R.S32.HI R10, RZ, 0x1f, R13 ;  /* 0x0000001fff0a7819 */ /* 0x000fe2000001140d */
[----:B------:R-:W-:Y:S01]  /*be10*/  @P4 FMUL.FTZ R7, R7, 0.69314718246459960938 ;  /* 0x3f31721807074820 */ /* 0x000fe20000410000 */
[----:B------:R-:W-:Y:S01]  /*be20*/  LOP3.LUT R3, R3, 0xfffffffc, RZ, 0xc0, !PT ;  /* 0xfffffffc03037812 */ /* 0x000fe200078ec0ff */
[----:B------:R-:W-:Y:S01]  /*be30*/  BSSY B0, `(.L_x_959) ;  /* 0x0000023000007945 */ /* 0x000fe20003800000 */
[----:B------:R-:W-:Y:S01]  /*be40*/  LEA.HI R10, R10, R13, RZ, 0x2 ;  /* 0x0000000d0a0a7211 */ /* 0x000fe200078f10ff */
[----:B------:R4:W4:Y:S01]  /*be50*/  LDS.128 R20, [R121+0x800] ;  /* 0x0008000079147984 */ /* 0x0009220000000c00 */
[----:B------:R-:W-:Y:S01]  /*be60*/  SHF.R.S32.HI R33, RZ, 0x1f, R5 ;  /* 0x0000001fff217819 */ /* 0x000fe20000011405 */
[----:B------:R-:W-:Y:S01]  /*be70*/  IMAD.IADD R3, R24, 0x1, -R3 ;  /* 0x0000000118037824 */ /* 0x000fe200078e0a03 */
[----:B------:R-:W-:Y:S01]  /*be80*/  SHF.R.S32.HI R10, RZ, 0x2, R10 ;  /* 0x00000002ff0a7819 */ /* 0x000fe2000001140a */
[----:B------:R1:W4:Y:S01]  /*be90*/  LDS.128 R16, [R121+0x1800] ;  /* 0x0018000079107984 */ /* 0x0003220000000c00 */
[--C-:B------:R-:W-:Y:S01]  /*bea0*/  IADD3 R5, P1, P0, R5, R30, R25.reuse ;  /* 0x0000001e05057210 */ /* 0x100fe2000783e019 */
[----:B--2---:R-:W-:Y:S01]  /*beb0*/  @P3 FMUL.FTZ R15, R6, 0.69314718246459960938 ;  /* 0x3f317218060f3820 */ /* 0x004fe20000410000 */
[----:B------:R-:W-:Y:S01]  /*bec0*/  SHF.R.S32.HI R30, RZ, 0x1f, R25 ;  /* 0x0000001fff1e7819 */ /* 0x000fe20000011419 */
[----:B------:R-:W-:-:S02]  /*bed0*/  IMAD.MOV.U32 R12, RZ, RZ, 0x7f800000 ;  /* 0x7f800000ff0c7424 */ /* 0x000fc400078e00ff */
[----:B-1----:R-:W-:Y:S01]  /*bee0*/  @P4 FFMA.FTZ R12, R2, R29, R7 ;  /* 0x0000001d020c4223 */ /* 0x002fe20000010007 */
[----:B------:R-:W-:Y:S01]  /*bef0*/  IMAD.MOV.U32 R13, RZ, RZ, 0x7f800000 ;  /* 0x7f800000ff0d7424 */ /* 0x000fe200078e00ff */
[----:B------:R-:W-:Y:S01]  /*bf00*/  IADD3.X R30, R33, R31, R30, P1, P0 ;  /* 0x0000001f211e7210 */ /* 0x000fe20000fe041e */
[----:B------:R-:W-:Y:S02]  /*bf10*/  IMAD R10, R3, 0x10, R10 ;  /* 0x00000010030a7824 */ /* 0x000fe400078e020a */
[----:B---3--:R-:W-:Y:S01]  /*bf20*/  @P3 FFMA.FTZ R13, R0, R27, R15 ;  /* 0x0000001b000d3223 */ /* 0x008fe2000001000f */
[----:B------:R-:W-:Y:S06]  /*bf30*/  @P5 BRA `(.L_x_960) ;  /* 0x0000000000485947 */ /* 0x000fec0003800000 */
[----:B------:R-:W-:Y:S01]  /*bf40*/  UIMAD UR5, UR4, -0x40, UR16 ;  /* 0xffffffc0040578a4 */ /* 0x000fe2000f8e0210 */
[----:B------:R-:W-:-:S05]  /*bf50*/  VIADD R0, R10, 0x8 ;  /* 0x000000080a007836 */ /* 0x000fca0000000000 */
[----:B------:R-:W-:Y:S02]  /*bf60*/  ISETP.GE.AND P4, PT, R10, UR5, PT ;  /* 0x000000050a007c0c */ /* 0x000fe4000bf86270 */
[----:B------:R-:W-:-:S11]  /*bf70*/  ISETP.GE.AND P3, PT, R0, UR5, PT ;  /* 0x0000000500007c0c */ /* 0x000fd6000bf66270 */
[----:B------:R-:W1:Y:S01]  /*bf80*/  @!P4 LDC.64 R6, c[0x0][0x2b0] ;  /* 0x0000ac00ff06cb82 */ /* 0x000e620000000a00 */
[-C--:B------:R-:W-:Y:S02]  /*bf90*/  @!P4 IMAD R10, R10, R9.reuse, RZ ;  /* 0x000000090a0ac224 */ /* 0x080fe400078e02ff */
[----:B------:R-:W-:-:S03]  /*bfa0*/  @!P3 IMAD R9, R0, R9, RZ ;  /* 0x000000090009b224 */ /* 0x000fc600078e02ff */
[CC--:B------:R-:W-:Y:S02]  /*bfb0*/  @!P4 IADD3 R0, P1, R10.reuse, R5.reuse, RZ ;  /* 0x000000050a00c210 */ /* 0x0c0fe40007f3e0ff */
[----:B------:R-:W2:Y:S01]  /*bfc0*/  @!P3 LDC.64 R2, c[0x0][0x2b0] ;  /* 0x0000ac00ff02bb82 */ /* 0x000ea20000000a00 */
[C---:B------:R-:W-:Y:S02]  /*bfd0*/  @!P3 IADD3 R5, P0, R9.reuse, R5, RZ ;  /* 0x000000050905b210 */ /* 0x040fe40007f1e0ff */
        /* <DEDUP_REMOVED lines=8> */
.L_x_960:
[----:B------:R-:W-:Y:S05]  /*c060*/  BSYNC B0 ;  /* 0x0000000000007941 */ /* 0x000fea0003800000 */
.L_x_959:
[----:B-1----:R-:W-:Y:S01]  /*c070*/  SHF.R.S32.HI R2, RZ, 0x1f, R8 ;  /* 0x0000001fff027819 */ /* 0x002fe20000011408 */
[----:B------:R-:W-:Y:S01]  /*c080*/  ULDC.64 UR4, c[0x0][0x2a0] ;  /* 0x0000a80000047ab9 */ /* 0x000fe20000000a00 */
[----:B------:R-:W-:Y:S01]  /*c090*/  SHF.R.S32.HI R0, RZ, 0x1f, R130 ;  /* 0x0000001fff007819 */ /* 0x000fe20000011482 */
[----:B------:R1:W2:Y:S01]  /*c0a0*/  LDS.128 R12, [R121] ;  /* 0x00000000790c7984 */ /* 0x0002a20000000c00 */
[----:B------:R-:W-:Y:S01]  /*c0b0*/  IADD3 R24, P0, R130, UR10, RZ ;  /* 0x0000000a82187c10 */ /* 0x000fe2000ff1e0ff */
[----:B------:R-:W-:Y:S01]  /*c0c0*/  IMAD R3, R2, UR4, RZ ;  /* 0x0000000402037c24 */ /* 0x000fe2000f8e02ff */
[----:B------:R-:W-:Y:S01]  /*c0d0*/  SHF.R.S32.HI R6, RZ, 0x2, R11 ;  /* 0x00000002ff067819 */ /* 0x000fe2000001140b */
[----:B------:R-:W-:Y:S01]  /*c0e0*/  IMAD.U32 R2, RZ, RZ, UR15 ;  /* 0x0000000fff027e24 */ /* 0x000fe2000f8e00ff */
[----:B------:R-:W-:Y:S01]  /*c0f0*/  LEA.HI.SX32 R4, R4, 0x20, 0x1e ;  /* 0x0000002004047811 */ /* 0x000fe200078ff2ff */
[----:B------:R-:W-:Y:S01]  /*c100*/  BSSY B0, `(.L_x_961) ;  /* 0x000001b000007945 */ /* 0x000fe20003800000 */
[----:B------:R-:W-:Y:S01]  /*c110*/  IADD3.X R25, R0, UR6, RZ, P0, !PT ;  /* 0x0000000600197c10 */ /* 0x000fe200087fe4ff */
[----:B------:R-:W-:Y:S01]  /*c120*/  IMAD R0, R8, UR5, R3 ;  /* 0x0000000508007c24 */ /* 0x000fe2000f8e0203 */
[----:B------:R-:W-:-:S02]  /*c130*/  SHF.R.S32.HI R7, RZ, 0x1f, R6 ;  /* 0x0000001fff077819 */ /* 0x000fc40000011406 */
[----:B------:R-:W-:Y:S01]  /*c140*/  ISETP.GE.AND P0, PT, R4, UR7, PT ;  /* 0x0000000704007c0c */ /* 0x000fe2000bf06270 */
[----:B------:R-:W-:Y:S02]  /*c150*/  IMAD.WIDE.U32 R24, R8, UR4, R24 ;  /* 0x0000000408187c25 */ /* 0x000fe4000f8e0018 */
[----:B------:R1:W3:Y:S02]  /*c160*/  LDS.128 R8, [R121+0x1000] ;  /* 0x0010000079087984 */ /* 0x0002e40000000c00 */
[----:B------:R-:W-:Y:S02]  /*c170*/  IMAD.WIDE R2, R2, 0x40, R6 ;  /* 0x0000004002027825 */ /* 0x000fe400078e0206 */
[----:B------:R1:W1:Y:S02]  /*c180*/  LDS.128 R4, [R121+0x2000] ;  /* 0x0020000079047984 */ /* 0x0002640000000c00 */
        /* <DEDUP_REMOVED lines=17> */
[----:B-1----:R2:W-:Y:S02]  /*c2a0*/  @!P2 STG.E.128 desc[UR20][R30.64+0x80], R4 ;  /* 0x000080041e00a986 */ /* 0x0025e4000c101d14 */
.L_x_962:
[----:B------:R-:W-:Y:S05]  /*c2b0*/  BSYNC B0 ;  /* 0x0000000000007941 */ /* 0x000fea0003800000 */
.L_x_961:
[----:B-12---:R1:W2:Y:S01]  /*c2c0*/  LDS.128 R4, [R121+0x2800] ;  /* 0x0028000079047984 */ /* 0x0062a20000000c00 */
        /* <DEDUP_REMOVED lines=17> */
[----:B----4-:R3:W-:Y:S04]  /*c3e0*/  @!P2 STG.E.128 desc[UR20][R2.64], R20 ;  /* 0x000000140200a986 */ /* 0x0107e8000c101d14 */
[----:B------:R3:W-:Y:S01]  /*c3f0*/  @!P1 STG.E.128 desc[UR20][R2.64+0x40], R16 ;  /* 0x0000401002009986 */ /* 0x0007e2000c101d14 */
[----:B------:R-:W-:Y:S05]  /*c400*/  @P0 EXIT ;  /* 0x000000000000094d */ /* 0x000fea0003800000 */
[----:B--2---:R-:W-:Y:S01]  /*c410*/  STG.E.128 desc[UR20][R2.64+0x80], R4 ;  /* 0x0000800402007986 */ /* 0x004fe2000c101d14 */
[----:B------:R-:W-:Y:S05]  /*c420*/  EXIT ;  /* 0x000000000000794d */ /* 0x000fea0003800000 */
.L_x_929:
[----:B------:R-:W-:Y:S01]  /*c430*/  ULDC.U8 UR9, c[0x0][0x3d9] ;  /* 0x0000f64000097ab9 */ /* 0x000fe20000000000 */
[----:B------:R-:W-:Y:S01]  /*c440*/  UISETP.NE.AND UP0, UPT, UR14, -0x1, UPT ;  /* 0xffffffff0e00788c */ /* 0x000fe2000bf05270 */
[----:B------:R-:W-:Y:S01]  /*c450*/  LEA.HI R9, R9, R86, RZ, 0x2 ;  /* 0x0000005609097211 */ /* 0x000fe200078f10ff */
[----:B------:R-:W-:Y:S01]  /*c460*/  UISETP.NE.AND UP3, UPT, UR9, URZ, UPT ;  /* 0x0000003f0900728c */ /* 0x000fe2000bf65270 */
[----:B------:R-:W-:Y:S01]  /*c470*/  IMAD.U32 R11, RZ, RZ, UR15 ;  /* 0x0000000fff0b7e24 */ /* 0x000fe2000f8e00ff */
[----:B------:R-:W-:Y:S01]  /*c480*/  ULDC.U8 UR11, c[0x0][0x3d8] ;  /* 0x0000f600000b7ab9 */ /* 0x000fe20000000000 */
[----:B------:R-:W-:Y:S01]  /*c490*/  LOP3.LUT R3, R9, 0xfffffffc, RZ, 0xc0, !PT ;  /* 0xfffffffc09037812 */ /* 0x000fe200078ec0ff */
[----:B------:R-:W-:Y:S01]  /*c4a0*/  UISETP.NE.AND UP2, UPT, UR11, URZ, UPT ;  /* 0x0000003f0b00728c */ /* 0x000fe2000bf45270 */
[----:B------:R-:W-:Y:S01]  /*c4b0*/  SHF.R.S32.HI R12, RZ, 0x2, R9 ;  /* 0x00000002ff0c7819 */ /* 0x000fe20000011409 */
[----:B------:R-:W-:Y:S01]  /*c4c0*/  UIADD3 UR16, -UR27, UR16, URZ ;  /* 0x000000101b107290 */ /* 0x000fe2000fffe13f */
[----:B------:R-:W-:Y:S01]  /*c4d0*/  BSSY B0, `(.L_x_963) ;  /* 0x000004b000007945 */ /* 0x000fe20003800000 */
        /* <DEDUP_REMOVED lines=12> */
[----:B------:R-:W-:Y:S01]  /*c5a0*/  UISETP.EQ.AND UP2, UPT, UR9, URZ, UP2 ;  /* 0x0000003f0900728c */ /* 0x000fe20009742270 */
[----:B------:R-:W-:Y:S01]  /*c5b0*/  ISETP.GE.OR P6, PT, R12, UR16, P5 ;  /* 0x000000100c007c0c */ /* 0x000fe2000afc6670 */
[----:B------:R-:W-:Y:S01]  /*c5c0*/  @!UP0 UIMAD UR10, UR10, UR4, URZ ;  /* 0x000000040a0a82a4 */ /* 0x000fe2000f8e023f */
[C---:B------:R-:W-:Y:S01]  /*c5d0*/  ISETP.GE.AND P4, PT, R0.reuse, UR16, PT ;  /* 0x0000001000007c0c */ /* 0x040fe2000bf86270 */
[----:B------:R-:W-:Y:S01]  /*c5e0*/  @!UP0 UIMAD.WIDE.U32 UR18, UR26, UR4, URZ ;  /* 0x000000041a1282a5 */ /* 0x000fe2000f8e003f */
[----:B------:R-:W-:Y:S01]  /*c5f0*/  ISETP.GE.OR P5, PT, R0, UR16, P5 ;  /* 0x0000001000007c0c */ /* 0x000fe2000afa6670 */
[----:B------:R-:W-:Y:S01]  /*c600*/  @!UP0 UIMAD UR13, UR26, UR5, UR10 ;  /* 0x000000051a0d82a4 */ /* 0x000fe2000f8e020a */
[----:B------:R-:W-:Y:S01]  /*c610*/  IMAD.WIDE R10, R11, 0x40, R12 ;  /* 0x000000400b0a7825 */ /* 0x000fe200078e020c */
[----:B------:R-:W-:-:S02]  /*c620*/  USHF.R.S32.HI UR10, URZ, 0x1f, UR24 ;  /* 0x0000001f3f0a7899 */ /* 0x000fc40008011418 */
[----:B------:R-:W-:Y:S01]  /*c630*/  @!UP0 UIADD3 UR7, UR19, UR13, URZ ;  /* 0x0000000d13078290 */ /* 0x000fe2000fffe03f */
[----:B------:R-:W-:Y:S01]  /*c640*/  @!UP0 UMOV UR12, UR18 ;  /* 0x00000012000c8c82 */ /* 0x000fe20008000000 */
[----:B------:R-:W-:Y:S01]  /*c650*/  UISETP.NE.AND UP0, UPT, UR11, URZ, !UP3 ;  /* 0x0000003f0b00728c */ /* 0x000fe2000df05270 */
[C---:B------:R-:W-:Y:S01]  /*c660*/  IADD3 R2, P0, R4.reuse, UR12, RZ ;  /* 0x0000000c04027c10 */ /* 0x040fe2000ff1e0ff */
[----:B------:R-:W-:Y:S01]  /*c670*/  ULDC.64 UR4, c[0x0][0x2a0] ;  /* 0x0000a80000047ab9 */ /* 0x000fe20000000a00 */
[----:B------:R-:W-:Y:S01]  /*c680*/  UISETP.NE.OR UP1, UPT, UR14, -0x1, !UP2 ;  /* 0xffffffff0e00788c */ /* 0x000fe2000d725670 */
[----:B------:R-:W-:Y:S01]  /*c690*/  IMAD.U32 R6, RZ, RZ, UR4 ;  /* 0x00000004ff067e24 */ /* 0x000fe2000f8e00ff */
[----:B------:R-:W-:Y:S01]  /*c6a0*/  UIMAD UR10, UR10, UR4, URZ ;  /* 0x000000040a0a72a4 */ /* 0x000fe2000f8e023f */
[----:B------:R-:W-:Y:S01]  /*c6b0*/  LEA.HI.X.SX32 R3, R4, UR7, 0x1, P0 ;  /* 0x0000000704037c11 */ /* 0x000fe200080f0eff */
[----:B------:R-:W-:Y:S01]  /*c6c0*/  @UP3 UMOV UR9, 0x1 ;  /* 0x0000000100093882 */ /* 0x000fe20000000000 */
[----:B------:R-:W-:Y:S01]  /*c6d0*/  @!UP3 ULDC UR4, c[0x0][0x2c4] ;  /* 0x0000b1000004bab9 */ /* 0x000fe20000000800 */
[----:B------:R-:W-:Y:S01]  /*c6e0*/  @UP2 ULDC UR7, c[0x0][0x2c4] ;  /* 0x0000b10000072ab9 */ /* 0x000fe20000000800 */
[----:B------:R-:W-:Y:S01]  /*c6f0*/  UIMAD UR5, UR24, UR5, UR10 ;  /* 0x00000005180572a4 */ /* 0x000fe2000f8e020a */
[----:B------:R-:W-:Y:S01]  /*c700*/  ISETP.GE.AND P0, PT, R12, UR16, PT ;  /* 0x000000100c007c0c */ /* 0x000fe2000bf06270 */
[----:B------:R-:W-:Y:S01]  /*c710*/  @UP0 ULDC UR4, c[0x0][0x2e4] ;  /* 0x0000b90000040ab9 */ /* 0x000fe20000000800 */
[----:B------:R-:W-:Y:S01]  /*c720*/  @UP3 ULDC UR10, c[0x0][0x2c0] ;  /* 0x0000b000000a3ab9 */ /* 0x000fe20000000800 */
[----:B------:R-:W-:Y:S01]  /*c730*/  @!UP3 UIMAD UR9, UR4, UR8, URZ ;  /* 0x000000080409b2a4 */ /* 0x000fe2000f8e023f */
[----:B------:R-:W-:Y:S01]  /*c740*/  IMAD.WIDE.U32 R6, R6, UR24, R2 ;  /* 0x0000001806067c25 */ /* 0x000fe2000f8e0002 */
[----:B------:R-:W-:-:S02]  /*c750*/  @!UP1 UIMAD UR14, UR26, UR7, URZ ;  /* 0x000000071a0e92a4 */ /* 0x000fc4000f8e023f */
[----:B------:R-:W-:Y:S01]  /*c760*/  UIMAD UR9, UR26, UR9, URZ ;  /* 0x000000091a0972a4 */ /* 0x000fe2000f8e023f */
[----:B------:R-:W-:Y:S01]  /*c770*/  VIADD R9, R7, UR5 ;  /* 0x0000000507097c36 */ /* 0x000fe20008000000 */
[----:B------:R-:W-:Y:S01]  /*c780*/  @!UP3 UMOV UR6, UR4 ;  /* 0x000000040006bc82 */ /* 0x000fe20008000000 */
[----:B------:R-:W-:Y:S01]  /*c790*/  @!UP3 UMOV UR10, 0x1 ;  /* 0x00000001000ab882 */ /* 0x000fe20000000000 */
[----:B------:R-:W-:Y:S01]  /*c7a0*/  USEL UR9, UR9, URZ, !UP2 ;  /* 0x0000003f09097287 */ /* 0x000fe2000d000000 */
[C---:B------:R-:W-:Y:S01]  /*c7b0*/  VIADD R3, R4.reuse, 0x20 ;  /* 0x0000002004037836 */ /* 0x040fe20000000000 */
[----:B------:R-:W-:Y:S01]  /*c7c0*/  UIMAD UR27, UR27, UR10, URZ ;  /* 0x0000000a1b1b72a4 */ /* 0x000fe2000f8e023f */
[----:B------:R-:W-:Y:S01]  /*c7d0*/  VIADD R2, R4, 0x40 ;  /* 0x0000004004027836 */ /* 0x000fe20000000000 */
[----:B------:R-:W-:Y:S01]  /*c7e0*/  UIMAD UR6, UR24, UR6, UR9 ;  /* 0x00000006180672a4 */ /* 0x000fe2000f8e0209 */
        /* <DEDUP_REMOVED lines=25> */
.L_x_964:
[----:B------:R-:W-:Y:S05]  /*c980*/  BSYNC B0 ;  /* 0x0000000000007941 */ /* 0x000fea0003800000 */
.L_x_963:
        /* <DEDUP_REMOVED lines=20> */
.L_x_966:
[----:B------:R-:W-:Y:S05]  /*cad0*/  BSYNC B0 ;  /* 0x0000000000007941 */ /* 0x000fea0003800000 */
.L_x_965:
        /* <DEDUP_REMOVED lines=10> */
.L_x_968:
[----:B------:R-:W-:Y:S05]  /*cb80*/  BSYNC B0 ;  /* 0x0000000000007941 */ /* 0x000fea0003800000 */
.L_x_967:
        /* <DEDUP_REMOVED lines=10> */
.L_x_969:
        /* <DEDUP_REMOVED lines=13> */
.L_x_1164:


//--------------------- .text._ZN5flash16flash_fwd_kernelI23Flash_fwd_kernel_traitsILi96ELi64ELi64ELi4ELb0ELb0EN7cutlass10bfloat16_tE19Flash_kernel_traitsILi96ELi64ELi64ELi4ES3_EELb1ELb1ELb0ELb0ELb0ELb0ELb0ELb1EEEvNS_16Flash_fwd_paramsE --------------------------
	.section	.text._ZN5flash16flash_fwd_kernelI23Flash_fwd_kernel_traitsILi96ELi64ELi64ELi4ELb0ELb0EN7cutlass10bfloat16_tE19Flash_kernel_traitsILi96ELi64ELi64ELi4ES3_EELb1ELb1ELb0ELb0ELb0ELb0ELb0ELb1EEEvNS_16Flash_fwd_paramsE,"ax",@progbits
	.align	128
        .global         _ZN5flash16flash_fwd_kernelI23Flash_fwd_kernel_traitsILi96ELi64ELi64ELi4ELb0ELb0EN7cutlass10bfloat16_tE19Flash_kernel_traitsILi96ELi64ELi64ELi4ES3_EELb1ELb1ELb0ELb0ELb0ELb0ELb0ELb1EEEvNS_16Flash_fwd_paramsE
        .type           _ZN5flash16flash_fwd_kernelI23Flash_fwd_kernel_traitsILi96ELi64ELi64ELi4ELb0ELb0EN7cutlass10bfloat16_tE19Flash_kernel_traitsILi96ELi64ELi64ELi4ES3_EELb1ELb1ELb0ELb0ELb0ELb0ELb0ELb1EEEvNS_16Flash_fwd_paramsE,@function
        .size           _ZN5flash16flash_fwd_kernelI23Flash_fwd_kernel_traitsILi96ELi64ELi64ELi4ELb0ELb0EN7cutlass10bfloat16_tE19Flash_kernel_traitsILi96ELi64ELi64ELi4ES3_EELb1ELb1ELb0ELb0ELb0ELb0ELb0ELb1EEEvNS_16Flash_fwd_paramsE,(.L_x_1165 - _ZN5flash16flash_fwd_kernelI23Flash_fwd_kernel_traitsILi96ELi64ELi64ELi4ELb0ELb0EN7cutlass10bfloat16_tE19Flash_kernel_traitsILi96ELi64ELi64ELi4ES3_EELb1ELb1ELb0ELb0ELb0ELb0ELb0ELb1EEEvNS_16Flash_fwd_paramsE)
        .other          _ZN5flash16flash_fwd_kernelI23Flash_fwd_kernel_traitsILi96ELi64ELi64ELi4ELb0ELb0EN7cutlass10bfloat16_tE19Flash_kernel_traitsILi96ELi64ELi64ELi4ES3_EELb1ELb1ELb0ELb0ELb0ELb0ELb0ELb1EEEvNS_16Flash_fwd_paramsE,@"STO_CUDA_ENTRY STV_DEFAULT"
_ZN5flash16flash_fwd_kernelI23Flash_fwd_kernel_traitsILi96ELi64ELi64ELi4ELb0ELb0EN7cutlass10bfloat16_tE19Flash_kernel_traitsILi96ELi64ELi64ELi4ES3_EELb1ELb1ELb0ELb0ELb0ELb0ELb0ELb1EEEvNS_16Flash_fwd_paramsE:
.text._ZN5flash16flash_fwd_kernelI23Flash_fwd_kernel_traitsILi96ELi64ELi64ELi4ELb0ELb0EN7cutlass10bfloat16_tE19Flash_kernel_traitsILi96ELi64ELi64ELi4ES3_EELb1ELb1ELb0ELb0ELb0ELb0ELb0ELb1EEEvNS_16Flash_fwd_paramsE:
        /* <DEDUP_REMOVED lines=9> */
[----:B------:R-:W3:Y:S01]  /*0090*/  S2R R94, SR_TID.X ;  /* 0x00000000005e7919 */ /* 0x000ee20000002100 */
[----:B------:R-:W-:Y:S01]  /*00a0*/  ULDC.64 UR6, c[0x0][0x2f0] ;  /* 0x0000bc0000067ab9 */ /* 0x000fe20000000a00 */
[----:B------:R-:W-:-:S05]  /*00b0*/  ULDC.64 UR8, c[0x0][0x2f0] ;  /* 0x0000bc0000087ab9 */ /* 0x000fca0000000a00 */
[----:B------:R-:W-:Y:S01]  /*00c0*/  S2UR UR14, SR_CTAID.X ;  /* 0x00000000000e79c3 */ /* 0x000fe20000002500 */
[----:B------:R-:W4:Y:S07]  /*00d0*/  @P2 LDG.E.64 R8, desc[UR20][R8.64] ;  /* 0x0000001408082981 */ /* 0x000f2e000c1e1b00 */
[----:B------:R-:W5:Y:S01]  /*00e0*/  S2UR UR23, SR_CTAID.Y ;  /* 0x00000000001779c3 */ /* 0x000f620000002600 */
[----:B-1----:R-:W-:-:S07]  /*00f0*/  @P2 IMAD.MOV.U32 R6, RZ, RZ, R124 ;  /* 0x000000ffff062224 */ /* 0x002fce00078e007c */
[----:B------:R-:W1:Y:S01]  /*0100*/  S2UR UR10, SR_CTAID.Z ;  /* 0x00000000000a79c3 */ /* 0x000e620000002700 */
[----:B--2---:R-:W2:Y:S01]  /*0110*/  @P2 LDG.E.64 R4, desc[UR20][R6.64] ;  /* 0x0000001406042981 */ /* 0x004ea2000c1e1b00 */
[----:B------:R-:W-:Y:S01]  /*0120*/  UISETP.NE.U32.AND UP2, UPT, UR6, URZ, UPT ;  /* 0x0000003f0600728c */ /* 0x000fe2000bf45070 */
[----:B------:R-:W-:Y:S02]  /*0130*/  UMOV UR13, 0xffffffff ;  /* 0xffffffff000d7882 */ /* 0x000fe40000000000 */
[----:B------:R-:W-:Y:S01]  /*0140*/  ULDC.U8 UR6, c[0x0][0x3c2] ;  /* 0x0000f08000067ab9 */ /* 0x000fe20000000000 */
[----:B------:R-:W-:Y:S02]  /*0150*/  UISETP.NE.AND.EX UP2, UPT, UR7, URZ, UPT, UP2 ;  /* 0x0000003f0700728c */ /* 0x000fe4000bf45320 */
[----:B------:R-:W2:Y:S01]  /*0160*/  @P2 LDC R0, c[0x0][0x3b0] ;  /* 0x0000ec00ff002b82 */ /* 0x000ea20000000800 */
[----:B------:R-:W-:Y:S01]  /*0170*/  UISETP.NE.AND UP3, UPT, UR6, URZ, UPT ;  /* 0x0000003f0600728c */ /* 0x000fe2000bf65270 */
[----:B------:R-:W-:-:S02]  /*0180*/  UMOV UR27, URZ ;  /* 0x0000003f001b7c82 */ /* 0x000fc40008000000 */
[----:B------:R-:W-:Y:S01]  /*0190*/  PLOP3.LUT P0, PT, PT, PT, UP2, 0x80, 0x0 ;  /* 0x000000000000781c */ /* 0x000fe20003f0f028 */
[----:B------:R-:W-:Y:S01]  /*01a0*/  ULDC.64 UR6, c[0x0][0x2f8] ;  /* 0x0000be0000067ab9 */ /* 0x000fe20000000a00 */
[----:B------:R-:W-:Y:S01]  /*01b0*/  ULDC.U8 UR12, c[0x0][0x388] ;  /* 0x0000e200000c7ab9 */ /* 0x000fe20000000000 */
[----:B-----5:R-:W-:-:S06]  /*01c0*/  UIMAD.WIDE UR8, UR23, 0x4, UR8 ;  /* 0x00000004170878a5 */ /* 0x020fcc000f8e0208 */
[----:B------:R-:W-:Y:S01]  /*01d0*/  IMAD.U32 R10, RZ, RZ, UR8 ;  /* 0x00000008ff0a7e24 */ /* 0x000fe2000f8e00ff */
[----:B-1----:R-:W-:Y:S01]  /*01e0*/  ULOP3.LUT UR4, UR10, UR14, UR23, 0xfe, !UPT ;  /* 0x0000000e0a047292 */ /* 0x002fe2000f8efe17 */
[----:B------:R-:W-:-:S05]  /*01f0*/  IMAD.U32 R11, RZ, RZ, UR9 ;  /* 0x00000009ff0b7e24 */ /* 0x000fca000f8e00ff */
[----:B---3--:R-:W-:Y:S01]  /*0200*/  LOP3.LUT P3, RZ, R94, UR4, RZ, 0xfc, !PT ;  /* 0x000000045eff7c12 */ /* 0x008fe2000f86fcff */
[----:B------:R-:W-:Y:S02]  /*0210*/  ULDC.64 UR4, c[0x0][0x300] ;  /* 0x0000c00000047ab9 */ /* 0x000fe40000000a00 */
[----:B------:R-:W-:-:S04]  /*0220*/  UISETP.NE.U32.AND UP1, UPT, UR4, URZ, UPT ;  /* 0x0000003f0400728c */ /* 0x000fc8000bf25070 */
[----:B------:R-:W-:-:S03]  /*0230*/  UISETP.NE.AND.EX UP1, UPT, UR5, URZ, UPT, UP1 ;  /* 0x0000003f0500728c */ /* 0x000fc6000bf25310 */
[----:B------:R-:W-:Y:S02]  /*0240*/  ULDC.64 UR4, c[0x0][0x2f8] ;  /* 0x0000be0000047ab9 */ /* 0x000fe40000000a00 */
[----:B------:R-:W-:Y:S01]  /*0250*/  UISETP.EQ.U32.AND UP0, UPT, UR4, URZ, UPT ;  /* 0x0000003f0400728c */ /* 0x000fe2000bf02070 */
[----:B------:R-:W1:Y:S03]  /*0260*/  @!P3 LDC.64 R2, c[0x0][0x3b8] ;  /* 0x0000ee00ff02bb82 */ /* 0x000e660000000a00 */
[----:B------:R-:W-:Y:S02]  /*0270*/  UISETP.EQ.OR.EX UP0, UPT, UR5, URZ, !UP3, UP0 ;  /* 0x0000003f0500728c */ /* 0x000fe4000df02700 */
[----:B------:R-:W-:Y:S01]  /*0280*/  @UP1 ULDC.64 UR8, c[0x0][0x300] ;  /* 0x0000c00000081ab9 */ /* 0x000fe20000000a00 */
[----:B------:R-:W-:Y:S02]  /*0290*/  UIMAD.WIDE UR6, UR23, 0x4, UR6 ;  /* 0x00000004170678a5 */ /* 0x000fe4000f8e0206 */
[----:B------:R-:W-:Y:S01]  /*02a0*/  @UP1 UIMAD.WIDE UR8, UR23, 0x4, UR8 ;  /* 0x00000004170818a5 */ /* 0x000fe2000f8e0208 */
[----:B----4-:R-:W-:-:S02]  /*02b0*/  @P2 R2UR UR24, R8 ;  /* 0x00000000081822ca */ /* 0x010fc400000e0000 */
[----:B------:R-:W-:-:S11]  /*02c0*/  @P2 R2UR UR25, R9 ;  /* 0x00000000091922ca */ /* 0x000fd600000e0000 */
[----:B------:R-:W-:Y:S02]  /*02d0*/  IMAD.U32 R8, RZ, RZ, UR24 ;  /* 0x00000018ff087e24 */ /* 0x000fe4000f8e00ff */
[----:B------:R-:W-:Y:S01]  /*02e0*/  IMAD.U32 R9, RZ, RZ, UR25 ;  /* 0x00000019ff097e24 */ /* 0x000fe2000f8e00ff */
[----:B--2---:R-:W-:-:S04]  /*02f0*/  @P2 IADD3 R124, P1, R4, R0, RZ ;  /* 0x00000000047c2210 */ /* 0x004fc80007f3e0ff */
[----:B-1----:R1:W-:Y:S01]  /*0300*/  @!P3 STG.E.64 desc[UR20][R2.64], R8 ;  /* 0x000000080200b986 */ /* 0x0023e2000c101b14 */
[----:B------:R-:W-:Y:S01]  /*0310*/  @P2 IMAD.X R7, RZ, RZ, R5, P1 ;  /* 0x000000ffff072224 */ /* 0x000fe200008e0605 */
[----:B------:R-:W-:-:S03]  /*0320*/  PLOP3.LUT P1, PT, PT, PT, UP1, 0x80, 0x0 ;  /* 0x000000000000781c */ /* 0x000fc60003f2f018 */
[----:B------:R-:W-:-:S05]  /*0330*/  @!P3 IMAD.MOV.U32 R125, RZ, RZ, R7 ;  /* 0x000000ffff7db224 */ /* 0x000fca00078e0007 */
[----:B------:R2:W-:Y:S04]  /*0340*/  @!P3 STG.E.64 desc[UR20][R2.64+0x8], R124 ;  /* 0x0000087c0200b986 */ /* 0x0005e8000c101b14 */
[----:B------:R-:W3:Y:S04]  /*0350*/  @P0 LDG.E R6, desc[UR20][R10.64] ;  /* 0x000000140a060981 */ /* 0x000ee8000c1e1900 */
[----:B------:R4:W5:Y:S01]  /*0360*/  @P0 LDG.E R0, desc[UR20][R10.64+0x4] ;  /* 0x000004140a000981 */ /* 0x000962000c1e1900 */
[----:B------:R-:W-:Y:S01]  /*0370*/  PLOP3.LUT P2, PT, PT, PT, UP0, 0x80, 0x0 ;  /* 0x000000000000781c */ /* 0x000fe20003f4f008 */
[----:B------:R-:W-:-:S02]  /*0380*/  IMAD.U32 R4, RZ, RZ, UR6 ;  /* 0x00000006ff047e24 */ /* 0x000fc4000f8e00ff */
[----:B------:R-:W-:Y:S02]  /*0390*/  IMAD.U32 R5, RZ, RZ, UR7 ;  /* 0x00000007ff057e24 */ /* 0x000fe4000f8e00ff */
[----:B-1----:R-:W-:Y:S02]  /*03a0*/  IMAD.U32 R8, RZ, RZ, UR8 ;  /* 0x00000008ff087e24 */ /* 0x002fe4000f8e00ff */
[----:B------:R-:W-:-:S05]  /*03b0*/  IMAD.U32 R9, RZ, RZ, UR9 ;  /* 0x00000009ff097e24 */ /* 0x000fca000f8e00ff */
[----:B--2---:R-:W2:Y:S04]  /*03c0*/  @P1 LDG.E R2, desc[UR20][R8.64] ;  /* 0x0000001408021981 */ /* 0x004ea8000c1e1900 */
[----:B------:R-:W2:Y:S01]  /*03d0*/  @!P2 LDG.E R3, desc[UR20][R4.64] ;  /* 0x000000140403a981 */ /* 0x000ea2000c1e1900 */
[----:B------:R-:W-:Y:S01]  /*03e0*/  UMOV UR6, 0xffffffff ;  /* 0xffffffff00067882 */ /* 0x000fe20000000000 */
[----:B----4-:R-:W-:Y:S02]  /*03f0*/  SHF.R.S32.HI R11, RZ, 0x1f, R94 ;  /* 0x0000001fff0b7819 */ /* 0x010fe4000001145e */
[----:B---3--:R-:W-:Y:S02]  /*0400*/  @P0 R2UR UR13, R6 ;  /* 0x00000000060d02ca */ /* 0x008fe400000e0000 */
[----:B-----5:R-:W-:-:S02]  /*0410*/  @P0 R2UR UR15, R0 ;  /* 0x00000000000f02ca */ /* 0x020fc400000e0000 */
[----:B------:R-:W-:-:S04]  /*0420*/  ISETP.NE.U32.AND P0, PT, RZ, UR4, PT ;  /* 0x00000004ff007c0c */ /* 0x000fc8000bf05070 */
[----:B------:R-:W-:-:S07]  /*0430*/  ISETP.NE.AND.EX P0, PT, RZ, UR5, PT, P0 ;  /* 0x00000005ff007c0c */ /* 0x000fce000bf05300 */
[----:B------:R-:W-:-:S07]  /*0440*/  @UP2 UIADD3 UR15, UR15, -UR13, URZ ;  /* 0x8000000d0f0f2290 */ /* 0x000fce000fffe03f */
[----:B------:R-:W-:Y:S01]  /*0450*/  @!UP2 ULDC UR15, c[0x0][0x2c4] ;  /* 0x0000b100000faab9 */ /* 0x000fe20000000800 */
[----:B--2---:R-:W-:Y:S02]  /*0460*/  @P1 R2UR UR27, R2 ;  /* 0x00000000021b12ca */ /* 0x004fe400000e0000 */
[----:B------:R-:W-:Y:S02]  /*0470*/  LEA.HI R2, R11, R94, RZ, 0x5 ;  /* 0x0000005e0b027211 */ /* 0x000fe400078f28ff */
[----:B------:R-:W-:Y:S01]  /*0480*/  @!P2 R2UR UR6, R3 ;  /* 0x000000000306a2ca */ /* 0x000fe200000e0000 */
        /* <DEDUP_REMOVED lines=8> */
.L_x_970:
[----:B------:R-:W-:-:S05]  /*0510*/  ULDC UR7, c[0x0][0x2c8] ;  /* 0x0000b20000077ab9 */ /* 0x000fca0000000800 */
.L_x_971:
        /* <DEDUP_REMOVED lines=38> */
[----:B------:R-:W-:Y:S01]  /*0780*/  ULDC UR7, c[0x0][0x270] ;  /* 0x00009c0000077ab9 */ /* 0x000fe20000000800 */
[----:B------:R-:W-:Y:S01]  /*0790*/  UISETP.NE.AND UP1, UPT, UR13, -0x1, UPT ;  /* 0xffffffff0d00788c */ /* 0x000fe2000bf25270 */
[----:B------:R-:W-:Y:S01]  /*07a0*/  LOP3.LUT R5, R2, 0xffffffe0, RZ, 0xc0, !PT ;  /* 0xffffffe002057812 */ /* 0x000fe200078ec0ff */
[----:B------:R-:W-:Y:S01]  /*07b0*/  UIMAD UR7, UR23, UR7, UR10 ;  /* 0x00000007170772a4 */ /* 0x000fe2000f8e020a */
[----:B------:R-:W-:Y:S01]  /*07c0*/  IMAD.U32 R17, RZ, RZ, UR14 ;  /* 0x0000000eff117e24 */ /* 0x000fe2000f8e00ff */
[----:B------:R-:W-:Y:S02]  /*07d0*/  UISETP.NE.AND UP0, UPT, UR6, -0x1, UPT ;  /* 0xffffffff0600788c */ /* 0x000fe4000bf05270 */
[----:B------:R-:W-:Y:S01]  /*07e0*/  USHF.L.U32 UR9, UR7, 0x5, URZ ;  /* 0x0000000507097899 */ /* 0x000fe2000800063f */
[----:B------:R-:W-:Y:S01]  /*07f0*/  IMAD.IADD R90, R94, 0x1, -R5 ;  /* 0x000000015e5a7824 */ /* 0x000fe200078e0a05 */
[----:B------:R-:W-:Y:S01]  /*0800*/  LEA.HI R5, R11, R94, RZ, 0x2 ;  /* 0x0000005e0b057211 */ /* 0x000fe200078f10ff */
[----:B------:R-:W-:Y:S01]  /*0810*/  ULDC UR17, c[0x0][0x2d8] ;  /* 0x0000b60000117ab9 */ /* 0x000fe20000000800 */
[----:B------:R-:W-:Y:S01]  /*0820*/  USHF.R.S32.HI UR8, URZ, 0x1f, UR9 ;  /* 0x0000001f3f087899 */ /* 0x000fe20008011409 */
[----:B------:R-:W-:Y:S01]  /*0830*/  @UP1 ULDC.64 UR4, c[0x0][0x240] ;  /* 0x0000900000041ab9 */ /* 0x000fe20000000a00 */
[--C-:B------:R-:W-:Y:S01]  /*0840*/  IADD3 R124, P1, P0, R124, UR9, R90.reuse ;  /* 0x000000097c7c7c10 */ /* 0x100fe2000f83e05a */
[----:B------:R-:W-:Y:S01]  /*0850*/  @UP1 UIMAD.WIDE.U32 UR28, UR13, UR4, URZ ;  /* 0x000000040d1c12a5 */ /* 0x000fe2000f8e003f */
[----:B------:R-:W-:Y:S01]  /*0860*/  SHF.R.S32.HI R24, RZ, 0x2, R5 ;  /* 0x00000002ff187819 */ /* 0x000fe20000011405 */
[----:B------:R-:W-:Y:S01]  /*0870*/  @UP0 UIADD3 UR30, UR27, UR6, URZ ;  /* 0x000000061b1e0290 */ /* 0x000fe2000fffe03f */
[----:B------:R-:W-:Y:S01]  /*0880*/  SHF.R.S32.HI R15, RZ, 0x1f, R90 ;  /* 0x0000001fff0f7819 */ /* 0x000fe2000001145a */
[----:B------:R-:W-:Y:S01]  /*0890*/  @UP1 UIMAD UR11, UR13, UR5, UR29 ;  /* 0x000000050d0b12a4 */ /* 0x000fe2000f8e021d */
[----:B------:R-:W-:-:S02]  /*08a0*/  SHF.R.S32.HI R25, RZ, 0x1f, R24 ;  /* 0x0000001fff197819 */ /* 0x000fc40000011418 */
[----:B-1----:R-:W-:Y:S01]  /*08b0*/  IABS R4, R3 ;  /* 0x0000000300047213 */ /* 0x002fe20000000000 */
[----:B------:R-:W-:Y:S02]  /*08c0*/  @!UP1 ULDC.64 UR4, c[0x0][0x228] ;  /* 0x00008a0000049ab9 */ /* 0x000fe40000000a00 */
[----:B------:R-:W-:Y:S01]  /*08d0*/  @!UP1 UIMAD.WIDE.U32 UR34, UR23, UR4, URZ ;  /* 0x00000004172292a5 */ /* 0x000fe2000f8e003f */
[----:B------:R-:W1:Y:S01]  /*08e0*/  I2F.RP R10, R4 ;  /* 0x00000004000a7306 */ /* 0x000e620000209400 */
[----:B------:R-:W-:Y:S01]  /*08f0*/  IMAD.WIDE R16, R17, 0x40, R24 ;  /* 0x0000004011107825 */ /* 0x000fe200078e0218 */
[----:B--2---:R-:W-:-:S04]  /*0900*/  IABS R6, R6 ;  /* 0x0000000600067213 */ /* 0x004fc80000000000 */
[----:B------:R-:W-:Y:S02]  /*0910*/  @!UP1 UMOV UR28, UR34 ;  /* 0x00000022001c9c82 */ /* 0x000fe40008000000 */
[----:B-1----:R-:W1:Y:S02]  /*0920*/  MUFU.RCP R8, R10 ;  /* 0x0000000a00087308 */ /* 0x002e640000001000 */
[----:B-1----:R-:W-:-:S06]  /*0930*/  VIADD R8, R8, 0xffffffe ;  /* 0x0ffffffe08087836 */ /* 0x002fcc0000000000 */
[----:B------:R-:W1:Y:S02]  /*0940*/  F2I.FTZ.U32.TRUNC.NTZ R9, R8 ;  /* 0x0000000800097305 */ /* 0x000e64000021f000 */
[----:B-1----:R-:W-:Y:S02]  /*0950*/  IMAD.MOV R0, RZ, RZ, -R9 ;  /* 0x000000ffff007224 */ /* 0x002fe400078e0a09 */
[----:B------:R-:W-:Y:S02]  /*0960*/  IMAD.MOV.U32 R8, RZ, RZ, RZ ;  /* 0x000000ffff087224 */ /* 0x000fe400078e00ff */
[----:B------:R-:W-:Y:S01]  /*0970*/  IMAD R135, R0, R4, RZ ;  /* 0x0000000400877224 */ /* 0x000fe200078e02ff */
[----:B------:R-:W-:-:S03]  /*0980*/  SHF.R.S32.HI R0, RZ, 0x1f, R90 ;  /* 0x0000001fff007819 */ /* 0x000fc6000001145a */
[----:B------:R-:W-:Y:S01]  /*0990*/  IMAD.HI.U32 R135, R9, R135, R8 ;  /* 0x0000008709877227 */ /* 0x000fe200078e0008 */
[----:B------:R-:W-:Y:S01]  /*09a0*/  IADD3.X R0, R7, UR8, R0, P1, P0 ;  /* 0x0000000807007c10 */ /* 0x000fe20008fe0400 */
[----:B------:R-:W-:Y:S01]  /*09b0*/  @!UP1 USHF.R.S32.HI UR8, URZ, 0x1f, UR23 ;  /* 0x0000001f3f089899 */ /* 0x000fe20008011417 */
[----:B------:R-:W-:Y:S02]  /*09c0*/  LEA.HI R8, R11, R94, RZ, 0x3 ;  /* 0x0000005e0b087211 */ /* 0x000fe400078f18ff */
[----:B------:R-:W-:Y:S01]  /*09d0*/  LOP3.LUT R7, R5, 0xfffffffc, RZ, 0xc0, !PT ;  /* 0xfffffffc05077812 */ /* 0x000fe200078ec0ff */
[----:B------:R-:W-:Y:S01]  /*09e0*/  @!UP1 UIMAD UR8, UR8, UR4, URZ ;  /* 0x00000004080892a4 */ /* 0x000fe2000f8e023f */
[----:B------:R-:W-:Y:S01]  /*09f0*/  SHF.R.S32.HI R9, RZ, 0x3, R8 ;  /* 0x00000003ff097819 */ /* 0x000fe20000011408 */
[----:B------:R-:W-:Y:S01]  /*0a00*/  IMAD.HI.U32 R135, R135, R6, RZ ;  /* 0x0000000687877227 */ /* 0x000fe200078e00ff */
[----:B------:R-:W-:Y:S01]  /*0a10*/  PLOP3.LUT P0, PT, PT, PT, UP0, 0x80, 0x0 ;  /* 0x000000000000781c */ /* 0x000fe20003f0f008 */
[----:B------:R-:W-:-:S02]  /*0a20*/  @!UP1 UIMAD UR5, UR23, UR5, UR8 ;  /* 0x00000005170592a4 */ /* 0x000fc4000f8e0208 */
[----:B------:R-:W-:Y:S01]  /*0a30*/  IMAD.IADD R174, R94, 0x1, -R7 ;  /* 0x000000015eae7824 */ /* 0x000fe200078e0a07 */
[----:B------:R-:W-:Y:S01]  /*0a40*/  @UP0 ULDC.64 UR8, c[0x0][0x248] ;  /* 0x0000920000080ab9 */ /* 0x000fe20000000a00 */
[----:B------:R-:W-:Y:S01]  /*0a50*/  IMAD.SHL.U32 R7, R9, 0x40, RZ ;  /* 0x0000004009077824 */ /* 0x000fe200078e00ff */
[----:B------:R-:W-:Y:S01]  /*0a60*/  ULDC UR4, c[0x0][0x2d4] ;  /* 0x0000b50000047ab9 */ /* 0x000fe20000000800 */
[----:B------:R-:W-:Y:S01]  /*0a70*/  IMAD.MOV R13, RZ, RZ, -R135 ;  /* 0x000000ffff0d7224 */ /* 0x000fe200078e0a87 */
[----:B------:R-:W-:Y:S01]  /*0a80*/  @UP0 UIMAD.WIDE.U32 UR32, UR30, UR8, URZ ;  /* 0x000000081e2002a5 */ /* 0x000fe2000f8e003f */
[----:B------:R-:W-:Y:S01]  /*0a90*/  IMAD.SHL.U32 R174, R174, 0x8, RZ ;  /* 0x00000008aeae7824 */ /* 0x000fe200078e00ff */
[----:B------:R-:W-:Y:S01]  /*0aa0*/  UIMAD UR4, UR7, UR4, UR19 ;  /* 0x00000004070472a4 */ /* 0x000fe2000f8e0213 */
[C---:B------:R-:W-:Y:S01]  /*0ab0*/  IMAD R13, R4.reuse, R13, R6 ;  /* 0x0000000d040d7224 */ /* 0x040fe200078e0206 */
[----:B------:R-:W-:Y:S01]  /*0ac0*/  @UP0 UIMAD UR30, UR30, UR9, URZ ;  /* 0x000000091e1e02a4 */ /* 0x000fe2000f8e023f */
[----:B------:R-:W-:Y:S01]  /*0ad0*/  LOP3.LUT R7, R7, 0xc0, RZ, 0xc0, !PT ;  /* 0x000000c007077812 */ /* 0x000fe200078ec0ff */
[----:B------:R-:W-:Y:S01]  /*0ae0*/  UIMAD UR26, UR4, UR17, URZ ;  /* 0x00000011041a72a4 */ /* 0x000fe2000f8e023f */
[----:B------:R-:W-:Y:S01]  /*0af0*/  LEA.HI R6, R15, R90, RZ, 0x2 ;  /* 0x0000005a0f067211 */ /* 0x000fe200078f10ff */
[----:B------:R-:W-:Y:S01]  /*0b00*/  @UP0 UIADD3 UR30, UR33, UR30, URZ ;  /* 0x0000001e211e0290 */ /* 0x000fe2000fffe03f */
[----:B------:R-:W-:Y:S01]  /*0b10*/  LOP3.LUT R12, R7, 0x18, R174, 0xf8, !PT ;  /* 0x00000018070c7812 */ /* 0x000fe200078ef8ae */
[----:B------:R-:W-:Y:S01]  /*0b20*/  @!UP1 UIADD3 UR11, UR35, UR5, URZ ;  /* 0x00000005230b9290 */ /* 0x000fe2000fffe03f */
[----:B------:R-:W-:-:S02]  /*0b30*/  ISETP.GT.U32.AND P2, PT, R4, R13, PT ;  /* 0x0000000d0400720c */ /* 0x000fc40003f44070 */
[----:B------:R-:W-:Y:S02]  /*0b40*/  SHF.R.U32.HI R7, RZ, 0x3, R7 ;  /* 0x00000003ff077819 */ /* 0x000fe40000011607 */
[----:B------:R-:W-:Y:S01]  /*0b50*/  LOP3.LUT R15, R6, 0x7ffffffc, RZ, 0xc0, !PT ;  /* 0x7ffffffc060f7812 */ /* 0x000fe200078ec0ff */
        /* <DEDUP_REMOVED lines=13> */
.L_x_973:
[----:B------:R-:W-:Y:S01]  /*0c30*/  @UP0 UIADD3 UR31, UR27, UR6, URZ ;  /* 0x000000061b1f0290 */ /* 0x000fe2000fffe03f */
[----:B------:R-:W-:Y:S01]  /*0c40*/  LEA.HI R5, R5, R24, RZ, 0x1 ;  /* 0x0000001805057211 */ /* 0x000fe200078f08ff */
[----:B------:R-:W-:Y:S01]  /*0c50*/  @!P2 IMAD.IADD R13, R13, 0x1, -R4 ;  /* 0x000000010d0da824 */ /* 0x000fe200078e0a04 */
[----:B------:R-:W-:Y:S01]  /*0c60*/  @UP0 ULDC.64 UR6, c[0x0][0x250] ;  /* 0x0000940000060ab9 */ /* 0x000fe20000000a00 */
[----:B------:R-:W-:Y:S01]  /*0c70*/  LOP3.LUT R10, R3, UR10, RZ, 0x3c, !PT ;  /* 0x0000000a030a7c12 */ /* 0x000fe2000f8e3cff */
[----:B------:R-:W-:Y:S01]  /*0c80*/  @UP0 UIMAD.WIDE.U32 UR4, UR31, UR6, URZ ;  /* 0x000000061f0402a5 */ /* 0x000fe2000f8e003f */
[----:B------:R-:W-:Y:S01]  /*0c90*/  LOP3.LUT R5, R5, 0x7fffffe, RZ, 0xc0, !PT ;  /* 0x07fffffe05057812 */ /* 0x000fe200078ec0ff */
[----:B------:R-:W-:Y:S01]  /*0ca0*/  @UP0 UIMAD UR31, UR31, UR7, URZ ;  /* 0x000000071f1f02a4 */ /* 0x000fe2000f8e023f */
[----:B------:R-:W-:Y:S01]  /*0cb0*/  LOP3.LUT R7, R12, R7, RZ, 0x3c, !PT ;  /* 0x000000070c077212 */ /* 0x000fe200078e3cff */
[----:B------:R-:W-:Y:S01]  /*0cc0*/  USHF.R.S32.HI UR29, URZ, 0x1f, UR10 ;  /* 0x0000001f3f1d7899 */ /* 0x000fe2000801140a */
[----:B------:R-:W-:Y:S01]  /*0cd0*/  IMAD.IADD R90, R90, 0x1, -R15 ;  /* 0x000000015a5a7824 */ /* 0x000fe200078e0a0f */
[----:B------:R-:W-:Y:S01]  /*0ce0*/  @UP0 UIADD3 UR31, UR5, UR31, URZ ;  /* 0x0000001f051f0290 */ /* 0x000fe2000fffe03f */
[----:B------:R-:W-:Y:S01]  /*0cf0*/  ISETP.GE.AND P1, PT, R10, RZ, PT ;  /* 0x000000ff0a00720c */ /* 0x000fe20003f26270 */
[----:B------:R-:W-:Y:S01]  /*0d00*/  IMAD.IADD R166, R24, 0x1, -R5 ;  /* 0x0000000118a67824 */ /* 0x000fe200078e0a05 */
[----:B------:R-:W-:-:S02]  /*0d10*/  ISETP.GE.U32.AND P4, PT, R13, R4, PT ;  /* 0x000000040d00720c */ /* 0x000fc40003f86070 */
        /* <DEDUP_REMOVED lines=17> */
.L_x_974:
[----:B------:R-:W-:Y:S01]  /*0e30*/  IMAD R5, R25, UR8, RZ ;  /* 0x0000000819057c24 */ /* 0x000fe2000f8e02ff */
[----:B------:R-:W-:Y:S01]  /*0e40*/  @!P2 IADD3 R135, R135, 0x1, RZ ;  /* 0x000000018787a810 */ /* 0x000fe20007ffe0ff */
[C---:B------:R-:W-:Y:S01]  /*0e50*/  IMAD.WIDE.U32 R14, R24.reuse, UR8, R174 ;  /* 0x00000008180e7c25 */ /* 0x040fe2000f8e00ae */
[----:B------:R-:W-:Y:S01]  /*0e60*/  UIADD3 UR27, -UR19, UR15, URZ ;  /* 0x0000000f131b7290 */ /* 0x000fe2000fffe13f */
[----:B------:R-:W-:Y:S01]  /*0e70*/  SHF.R.S32.HI R2, RZ, 0x1f, R2 ;  /* 0x0000001fff027819 */ /* 0x000fe20000011402 */
[----:B------:R-:W-:Y:S01]  /*0e80*/  UIADD3 UR23, UR16, -0x1, URZ ;  /* 0xffffffff10177890 */ /* 0x000fe2000fffe03f */
[----:B------:R-:W-:Y:S01]  /*0e90*/  IMAD.WIDE.U32 R12, R24, UR6, R174 ;  /* 0x00000006180c7c25 */ /* 0x000fe2000f8e00ae */
[----:B------:R-:W-:Y:S01]  /*0ea0*/  IADD3 R170, P0, R14, UR32, RZ ;  /* 0x000000200eaa7c10 */ /* 0x000fe2000ff1e0ff */
[----:B------:R-:W-:Y:S01]  /*0eb0*/  BSSY B0, `(.L_x_975) ;  /* 0x0000052000007945 */ /* 0x000fe20003800000 */
[----:B------:R-:W-:Y:S01]  /*0ec0*/  LEA.HI R2, R2, R95, RZ, 0x2 ;  /* 0x0000005f02027211 */ /* 0x000fe200078f10ff */
[----:B------:R-:W-:Y:S01]  /*0ed0*/  IMAD R4, R24, UR9, R5 ;  /* 0x0000000918047c24 */ /* 0x000fe2000f8e0205 */
[----:B------:R-:W-:Y:S01]  /*0ee0*/  IADD3 R126, P2, R12, UR4, RZ ;  /* 0x000000040c7e7c10 */ /* 0x000fe2000ff5e0ff */
[----:B------:R-:W-:Y:S01]  /*0ef0*/  ULDC.64 UR4, c[0x0][0x258] ;  /* 0x0000960000047ab9 */ /* 0x000fe20000000a00 */
[----:B------:R-:W-:Y:S01]  /*0f00*/  IMAD R5, R25, UR6, RZ ;  /* 0x0000000619057c24 */ /* 0x000fe2000f8e02ff */
[----:B------:R-:W-:Y:S01]  /*0f10*/  MOV R12, UR4 ;  /* 0x00000004000c7c02 */ /* 0x000fe20008000f00 */
[----:B------:R-:W-:Y:S01]  /*0f20*/  @P4 VIADD R135, R135, 0x1 ;  /* 0x0000000187874836 */ /* 0x000fe20000000000 */
[----:B------:R-:W-:Y:S01]  /*0f30*/  IADD3.X R171, R15, UR30, R4, P0, !PT ;  /* 0x0000001e0fab7c10 */ /* 0x000fe200087fe404 */
[----:B------:R-:W-:Y:S01]  /*0f40*/  IMAD R4, R24, UR7, R5 ;  /* 0x0000000718047c24 */ /* 0x000fe2000f8e0205 */
[----:B------:R-:W-:Y:S01]  /*0f50*/  IADD3 R14, P0, R174, UR28, RZ ;  /* 0x0000001cae0e7c10 */ /* 0x000fe2000ff1e0ff */
[----:B------:R-:W-:Y:S01]  /*0f60*/  UIMAD UR28, UR29, UR4, URZ ;  /* 0x000000041d1c72a4 */ /* 0x000fe2000f8e023f */
[----:B------:R-:W1:Y:S01]  /*0f70*/  S2UR UR29, SR_CgaCtaId ;  /* 0x00000000001d79c3 */ /* 0x000e620000008800 */
[----:B------:R-:W-:Y:S01]  /*0f80*/  @!P1 IMAD.MOV R135, RZ, RZ, -R135 ;  /* 0x000000ffff879224 */ /* 0x000fe200078e0a87 */
[----:B------:R-:W-:Y:S01]  /*0f90*/  @!P3 LOP3.LUT R135, RZ, R3, RZ, 0x33, !PT ;  /* 0x00000003ff87b212 */ /* 0x000fe200078e33ff */
[----:B------:R-:W-:Y:S01]  /*0fa0*/  UIMAD UR28, UR10, UR5, UR28 ;  /* 0x000000050a1c72a4 */ /* 0x000fe2000f8e021c */
[----:B------:R-:W-:Y:S01]  /*0fb0*/  IADD3.X R15, R175, UR11, RZ, P0, !PT ;  /* 0x0000000baf0f7c10 */ /* 0x000fe200087fe4ff */
[----:B------:R-:W-:Y:S01]  /*0fc0*/  IMAD R166, R95, 0x8, R166 ;  /* 0x000000085fa67824 */ /* 0x000fe200078e02a6 */
[----:B------:R-:W-:Y:S01]  /*0fd0*/  IADD3.X R127, R13, UR31, R4, P2, !PT ;  /* 0x0000001f0d7f7c10 */ /* 0x000fe200097fe404 */
[----:B------:R-:W-:Y:S01]  /*0fe0*/  ULDC.64 UR4, c[0x0][0x268] ;  /* 0x00009a0000047ab9 */ /* 0x000fe20000000a00 */
[----:B------:R-:W-:Y:S01]  /*0ff0*/  SHF.R.S32.HI R4, RZ, 0x1f, R135 ;  /* 0x0000001fff047819 */ /* 0x000fe20000011487 */
[----:B------:R-:W-:Y:S01]  /*1000*/  IMAD.WIDE.U32 R12, R12, UR10, R14 ;  /* 0x0000000a0c0c7c25 */ /* 0x000fe2000f8e000e */
[----:B------:R-:W-:Y:S01]  /*1010*/  ISETP.GE.AND P0, PT, R24, UR27, PT ;  /* 0x0000001b18007c0c */ /* 0x000fe2000bf06270 */
[----:B------:R-:W-:Y:S01]  /*1020*/  ULDC.64 UR10, c[0x0][0x260] ;  /* 0x00009800000a7ab9 */ /* 0x000fe20000000a00 */
[----:B------:R-:W-:Y:S01]  /*1030*/  LOP3.LUT R2, R2, 0xffffffc, RZ, 0xc0, !PT ;  /* 0x0ffffffc02027812 */ /* 0x000fe200078ec0ff */
[C---:B------:R-:W-:Y:S01]  /*1040*/  IMAD R10, R4.reuse, UR10, RZ ;  /* 0x0000000a040a7c24 */ /* 0x040fe2000f8e02ff */
[----:B------:R-:W-:Y:S01]  /*1050*/  SHF.R.S32.HI R6, RZ, 0x2, R6 ;  /* 0x00000002ff067819 */ /* 0x000fe20000011406 */
[----:B------:R-:W-:Y:S01]  /*1060*/  IMAD R4, R4, UR4, RZ ;  /* 0x0000000404047c24 */ /* 0x000fe2000f8e02ff */
[----:B------:R-:W-:Y:S01]  /*1070*/  LEA R166, R166, R7, 0x5 ;  /* 0x00000007a6a67211 */ /* 0x000fe200078e28ff */
[----:B------:R-:W-:Y:S01]  /*1080*/  IMAD.WIDE.U32 R126, R135, UR4, R126 ;  /* 0x00000004877e7c25 */ /* 0x000fe2000f8e007e */
[----:B------:R-:W-:Y:S01]  /*1090*/  UMOV UR4, 0x400 ;  /* 0x0000040000047882 */ /* 0x000fe20000000000 */
[----:B------:R-:W-:-:S02]  /*10a0*/  IADD3 R7, R24, 0x20, RZ ;  /* 0x0000002018077810 */ /* 0x000fc40007ffe0ff */
[C---:B------:R-:W-:Y:S01]  /*10b0*/  IMAD.WIDE.U32 R170, R135.reuse, UR10, R170 ;  /* 0x0000000a87aa7c25 */ /* 0x040fe2000f8e00aa */
[----:B------:R-:W-:Y:S01]  /*10c0*/  IADD3 R167, R174, 0x40, RZ ;  /* 0x00000040aea77810 */ /* 0x000fe20007ffe0ff */
[----:B-1----:R-:W-:Y:S02]  /*10d0*/  ULEA UR4, UR29, UR4, 0x18 ;  /* 0x000000041d047291 */ /* 0x002fe4000f8ec03f */
[C---:B------:R-:W-:Y:S01]  /*10e0*/  IMAD R173, R135.reuse, UR11, R10 ;  /* 0x0000000b87ad7c24 */ /* 0x040fe2000f8e020a */
[----:B------:R-:W-:Y:S01]  /*10f0*/  SHF.L.U32 R90, R90, 0x1, RZ ;  /* 0x000000015a5a7819 */ /* 0x000fe200000006ff */
[----:B------:R-:W-:Y:S01]  /*1100*/  IMAD R135, R135, UR5, R4 ;  /* 0x0000000587877c24 */ /* 0x000fe2000f8e0204 */
[----:B------:R-:W-:Y:S01]  /*1110*/  UIMAD UR5, UR23, -0x40, UR22 ;  /* 0xffffffc0170578a4 */ /* 0x000fe2000f8e0216 */
[----:B------:R-:W-:Y:S01]  /*1120*/  IMAD.IADD R19, R95, 0x1, -R2 ;  /* 0x000000015f137824 */ /* 0x000fe200078e0a02 */
[----:B------:R-:W-:Y:S01]  /*1130*/  LEA R166, R166, UR4, 0x1 ;  /* 0x00000004a6a67c11 */ /* 0x000fe2000f8e08ff */
[----:B------:R-:W-:-:S02]  /*1140*/  VIADD R15, R13, UR28 ;  /* 0x0000001c0d0f7c36 */ /* 0x000fc40008000000 */
[----:B------:R-:W-:Y:S02]  /*1150*/  VIADD R168, R174, 0x20 ;  /* 0x00000020aea87836 */ /* 0x000fe40000000000 */
[----:B------:R-:W-:Y:S01]  /*1160*/  IMAD R19, R19, 0x10, R6 ;  /* 0x0000001013137824 */ /* 0x000fe200078e0206 */
        /* <DEDUP_REMOVED lines=38> */
.L_x_976:
[----:B------:R-:W-:Y:S05]  /*13d0*/  BSYNC B0 ;  /* 0x0000000000007941 */ /* 0x000fea0003800000 */
.L_x_975:
[----:B------:R-:W-:Y:S01]  /*13e0*/  ISETP.GE.AND P0, PT, R7, UR27, PT ;  /* 0x0000001b07007c0c */ /* 0x000fe2000bf06270 */
[----:B------:R-:W-:Y:S01]  /*13f0*/  ULEA UR26, UR16, UR26, 0x6 ;  /* 0x0000001a101a7291 */ /* 0x000fe2000f8e303f */
[----:B------:R-:W-:Y:S01]  /*1400*/  IMAD R90, R19, UR17, R90 ;  /* 0x00000011135a7c24 */ /* 0x000fe2000f8e025a */
[----:B------:R-:W-:Y:S01]  /*1410*/  BSSY B0, `(.L_x_977) ;  /* 0x000002d000007945 */ /* 0x000fe20003800000 */
[C---:B------:R-:W-:Y:S01]  /*1420*/  ISETP.GE.AND P1, PT, R24.reuse, UR5, PT ;  /* 0x0000000518007c0c */ /* 0x040fe2000bf26270 */
[----:B------:R-:W-:Y:S01]  /*1430*/  UIADD3 UR26, UR26, -0x40, URZ ;  /* 0xffffffc01a1a7890 */ /* 0x000fe2000fffe03f */
[----:B------:R-:W-:Y:S02]  /*1440*/  ISETP.GE.AND P6, PT, R24, UR5, PT ;  /* 0x0000000518007c0c */ /* 0x000fe4000bfc6270 */
[----:B------:R-:W-:-:S03]  /*1450*/  LEA.HI R10, R11, R94, RZ, 0x4 ;  /* 0x0000005e0b0a7211 */ /* 0x000fc600078f20ff */
[----:B------:R-:W-:Y:S01]  /*1460*/  IADD3 R88, P4, R90, UR26, RZ ;  /* 0x0000001a5a587c10 */ /* 0x000fe2000ff9e0ff */
[----:B------:R-:W-:Y:S01]  /*1470*/  IMAD.U32 R89, RZ, RZ, UR26 ;  /* 0x0000001aff597e24 */ /* 0x000fe2000f8e00ff */
[----:B------:R-:W-:Y:S11]  /*1480*/  @P0 BRA `(.L_x_978) ;  /* 0x0000000000940947 */ /* 0x000ff60003800000 */
        /* <DEDUP_REMOVED lines=37> */
.L_x_978:
[----:B------:R-:W-:Y:S05]  /*16e0*/  BSYNC B0 ;  /* 0x0000000000007941 */ /* 0x000fea0003800000 */
.L_x_977:
[----:B------:R-:W-:Y:S01]  /*16f0*/  USHF.L.U64.HI UR26, UR8, 0x6, UR9 ;  /* 0x00000006081a7899 */ /* 0x000fe20008010209 */
[----:B------:R-:W-:Y:S01]  /*1700*/  SHF.R.S32.HI R17, RZ, 0x4, R10 ;  /* 0x00000004ff117819 */ /* 0x000fe2000001140a */
[----:B------:R-:W-:Y:S01]  /*1710*/  USHF.R.S32.HI UR29, URZ, 0x1f, UR23 ;  /* 0x0000001f3f1d7899 */ /* 0x000fe20008011417 */
[----:B------:R-:W-:Y:S01]  /*1720*/  IMAD.IADD R173, R171, 0x1, R173 ;  /* 0x00000001abad7824 */ /* 0x000fe200078e02ad */
[----:B------:R-:W-:Y:S01]  /*1730*/  USHF.L.U32 UR27, UR8, 0x6, URZ ;  /* 0x00000006081b7899 */ /* 0x000fe2000800063f */
[----:B------:R-:W-:Y:S01]  /*1740*/  IMAD.U32 R11, RZ, RZ, UR23 ;  /* 0x00000017ff0b7e24 */ /* 0x000fe2000f8e00ff */
[----:B------:R-:W-:Y:S01]  /*1750*/  UIMAD UR10, UR26, UR23, URZ ;  /* 0x000000171a0a72a4 */ /* 0x000fe2000f8e023f */
[----:B------:R-:W-:Y:S01]  /*1760*/  IMAD.MOV.U32 R172, RZ, RZ, R170 ;  /* 0x000000ffffac7224 */ /* 0x000fe200078e00aa */
[C---:B------:R-:W-:Y:S01]  /*1770*/  LOP3.LUT R93, R10.reuse, 0xfffffff0, RZ, 0xc0, !PT ;  /* 0xfffffff00a5d7812 */ /* 0x040fe200078ec0ff */
[----:B------:R-:W-:Y:S01]  /*1780*/  BSSY B0, `(.L_x_979) ;  /* 0x0000029000007945 */ /* 0x000fe20003800000 */
[----:B------:R-:W-:Y:S01]  /*1790*/  UIMAD UR10, UR29, UR27, UR10 ;  /* 0x0000001b1d0a72a4 */ /* 0x000fe2000f8e020a */
[----:B------:R-:W-:Y:S01]  /*17a0*/  LEA.HI R10, R10, R17, RZ, 0x1 ;  /* 0x000000110a0a7211 */ /* 0x000fe200078f08ff */
[----:B------:R-:W-:Y:S01]  /*17b0*/  IMAD.WIDE.U32 R12, R11, UR27, R172 ;  /* 0x0000001b0b0c7c25 */ /* 0x000fe2000f8e00ac */
[----:B------:R-:W-:-:S02]  /*17c0*/  LOP3.LUT R19, R8, 0xfffffff8, RZ, 0xc0, !PT ;  /* 0xfffffff808137812 */ /* 0x000fc400078ec0ff */
[----:B------:R-:W-:Y:S01]  /*17d0*/  LOP3.LUT R8, R10, 0xfffffffe, RZ, 0xc0, !PT ;  /* 0xfffffffe0a087812 */ /* 0x000fe200078ec0ff */
[----:B------:R-:W-:Y:S01]  /*17e0*/  VIADD R10, R13, UR10 ;  /* 0x0000000a0d0a7c36 */ /* 0x000fe20008000000 */
[----:B------:R-:W-:Y:S01]  /*17f0*/  ISETP.GE.AND P0, PT, R7, UR5, PT ;  /* 0x0000000507007c0c */ /* 0x000fe2000bf06270 */
[----:B------:R-:W-:Y:S01]  /*1800*/  IMAD.IADD R93, R94, 0x1, -R93 ;  /* 0x000000015e5d7824 */ /* 0x000fe200078e0a5d */
[----:B------:R-:W-:Y:S11]  /*1810*/  @P1 BRA `(.L_x_980) ;  /* 0x00000000007c1947 */ /* 0x000ff60003800000 */
[----:B------:R-:W-:Y:S02]  /*1820*/  ULDC UR10, c[0x0][0x2d0] ;  /* 0x0000b400000a7ab9 */ /* 0x000fe40000000800 */
[----:B------:R-:W-:Y:S02]  /*1830*/  ISETP.GE.AND P5, PT, R174, UR10, PT ;  /* 0x0000000aae007c0c */ /* 0x000fe4000bfa6270 */
[----:B------:R-:W-:Y:S02]  /*1840*/  ISETP.GE.AND P3, PT, R168, UR10, PT ;  /* 0x0000000aa8007c0c */ /* 0x000fe4000bf66270 */
[----:B------:R-:W-:-:S09]  /*1850*/  ISETP.GE.AND P1, PT, R167, UR10, PT ;  /* 0x0000000aa7007c0c */ /* 0x000fd2000bf26270 */
[----:B--2---:R-:W2:Y:S01]  /*1860*/  @!P5 LDC.64 R4, c[0x0][0x218] ;  /* 0x00008600ff04db82 */ /* 0x004ea20000000a00 */
[----:B------:R2:W-:Y:S04]  /*1870*/  @P5 STS [R166+0x3000], RZ ;  /* 0x003000ffa6005388 */ /* 0x0005e80000000800 */
[----:B------:R2:W-:Y:S03]  /*1880*/  @P5 STS [R166+0x3004], RZ ;  /* 0x003004ffa6005388 */ /* 0x0005e60000000800 */
[----:B-1-34-:R-:W1:Y:S01]  /*1890*/  @!P3 LDC.64 R2, c[0x0][0x218] ;  /* 0x00008600ff02bb82 */ /* 0x01ae620000000a00 */
        /* <DEDUP_REMOVED lines=23> */
.L_x_980:
[----:B------:R-:W-:Y:S05]  /*1a10*/  BSYNC B0 ;  /* 0x0000000000007941 */ /* 0x000fea0003800000 */
.L_x_979:
[----:B--23--:R-:W-:Y:S01]  /*1a20*/  LEA.HI R4, R93, R93, RZ, 0x1 ;  /* 0x0000005d5d047211 */ /* 0x00cfe200078f08ff */
[----:B------:R-:W-:Y:S01]  /*1a30*/  IMAD.IADD R19, R94, 0x1, -R19 ;  /* 0x000000015e137824 */ /* 0x000fe200078e0a13 */
[----:B-1--4-:R-:W-:Y:S01]  /*1a40*/  SHF.R.S32.HI R2, RZ, 0x1f, R93 ;  /* 0x0000001fff027819 */ /* 0x012fe2000001145d */
[----:B------:R-:W-:Y:S01]  /*1a50*/  IMAD.IADD R17, R17, 0x1, -R8 ;  /* 0x0000000111117824 */ /* 0x000fe200078e0a08 */
[--C-:B------:R-:W-:Y:S01]  /*1a60*/  SHF.R.S32.HI R8, RZ, 0x1, R4.reuse ;  /* 0x00000001ff087819 */ /* 0x100fe20000011404 */
[----:B------:R-:W-:Y:S01]  /*1a70*/  USHF.L.U64.HI UR10, UR8, 0x5, UR9 ;  /* 0x00000005080a7899 */ /* 0x000fe20008010209 */
[----:B------:R-:W-:Y:S01]  /*1a80*/  SHF.R.S32.HI R5, RZ, 0x1f, R4 ;  /* 0x0000001fff057819 */ /* 0x000fe20000011404 */
[----:B------:R-:W-:Y:S01]  /*1a90*/  USHF.L.U32 UR11, UR8, 0x5, URZ ;  /* 0x00000005080b7899 */ /* 0x000fe2000800063f */
[----:B------:R-:W-:Y:S01]  /*1aa0*/  LEA.HI R3, R19, R19, RZ, 0x1 ;  /* 0x0000001313037211 */ /* 0x000fe200078f08ff */
[----:B------:R-:W-:Y:S01]  /*1ab0*/  BSSY B0, `(.L_x_981) ;  /* 0x000002e000007945 */ /* 0x000fe20003800000 */
[----:B------:R-:W-:-:S02]  /*1ac0*/  LEA.HI R5, R5, R8, RZ, 0x2 ;  /* 0x0000000805057211 */ /* 0x000fc400078f10ff */
[----:B------:R-:W-:Y:S02]  /*1ad0*/  LEA.HI R15, R2, R93, RZ, 0x3 ;  /* 0x0000005d020f7211 */ /* 0x000fe400078f18ff */
[----:B------:R-:W-:Y:S02]  /*1ae0*/  LOP3.LUT R2, R3, 0x7fffffe, RZ, 0xc0, !PT ;  /* 0x07fffffe03027812 */ /* 0x000fe400078ec0ff */
[----:B------:R-:W-:Y:S02]  /*1af0*/  ISETP.GE.AND P5, PT, R7, UR5, PT ;  /* 0x0000000507007c0c */ /* 0x000fe4000bfa6270 */
[----:B------:R-:W-:Y:S01]  /*1b00*/  LOP3.LUT R4, R4, 0x7fffffe, RZ, 0xc0, !PT ;  /* 0x07fffffe04047812 */ /* 0x000fe200078ec0ff */
[----:B------:R-:W-:Y:S01]  /*1b10*/  IMAD.IADD R2, R19, 0x1, -R2 ;  /* 0x0000000113027824 */ /* 0x000fe200078e0a02 */
[----:B------:R-:W-:Y:S02]  /*1b20*/  LOP3.LUT R5, R5, 0xfffffffc, RZ, 0xc0, !PT ;  /* 0xfffffffc05057812 */ /* 0x000fe400078ec0ff */
[----:B------:R-:W-:Y:S01]  /*1b30*/  SHF.R.S32.HI R3, RZ, 0x1, R3 ;  /* 0x00000001ff037819 */ /* 0x000fe20000011403 */
[----:B------:R-:W-:Y:S01]  /*1b40*/  IMAD.IADD R93, R93, 0x1, -R4 ;  /* 0x000000015d5d7824 */ /* 0x000fe200078e0a04 */
[----:B------:R-:W-:Y:S01]  /*1b50*/  LEA R7, R95, UR19, 0x4 ;  /* 0x000000135f077c11 */ /* 0x000fe2000f8e20ff */
[----:B------:R-:W-:-:S02]  /*1b60*/  IMAD.IADD R8, R8, 0x1, -R5 ;  /* 0x0000000108087824 */ /* 0x000fc400078e0a05 */
[----:B------:R-:W-:Y:S01]  /*1b70*/  IMAD.SHL.U32 R16, R3, 0x40, RZ ;  /* 0x0000004003107824 */ /* 0x000fe200078e00ff */
[----:B------:R-:W-:Y:S01]  /*1b80*/  IADD3 R14, R7, 0x1, R6 ;  /* 0x00000001070e7810 */ /* 0x000fe20007ffe006 */
[----:B------:R-:W-:Y:S06]  /*1b90*/  @P0 BRA `(.L_x_982) ;  /* 0x00000000007c0947 */ /* 0x000fec0003800000 */
[----:B------:R-:W-:Y:S01]  /*1ba0*/  ULDC UR8, c[0x0][0x2d0] ;  /* 0x0000b40000087ab9 */ /* 0x000fe20000000800 */
[----:B------:R-:W-:Y:S02]  /*1bb0*/  IADD3 R12, P0, R12, UR11, RZ ;  /* 0x0000000b0c0c7c10 */ /* 0x000fe4000ff1e0ff */
[----:B------:R-:W-:Y:S02]  /*1bc0*/  ISETP.GE.AND P3, PT, R174, UR8, PT ;  /* 0x00000008ae007c0c */ /* 0x000fe4000bf66270 */
[----:B------:R-:W-:Y:S02]  /*1bd0*/  ISETP.GE.AND P2, PT, R168, UR8, PT ;  /* 0x00000008a8007c0c */ /* 0x000fe4000bf46270 */
[----:B------:R-:W-:Y:S02]  /*1be0*/  IADD3.X R13, R10, UR10, RZ, P0, !PT ;  /* 0x0000000a0a0d7c10 */ /* 0x000fe400087fe4ff */
[----:B------:R-:W-:-:S07]  /*1bf0*/  ISETP.GE.AND P0, PT, R167, UR8, PT ;  /* 0x00000008a7007c0c */ /* 0x000fce000bf06270 */
[----:B------:R-:W1:Y:S01]  /*1c00*/  @!P3 LDC.64 R6, c[0x0][0x218] ;  /* 0x00008600ff06bb82 */ /* 0x000e620000000a00 */
        /* <DEDUP_REMOVED lines=24> */
.L_x_982:
[----:B------:R-:W-:Y:S05]  /*1d90*/  BSYNC B0 ;  /* 0x0000000000007941 */ /* 0x000fea0003800000 */
.L_x_981:
[----:B------:R-:W0:Y:S01]  /*1da0*/  LDGDEPBAR ;  /* 0x00000000000079af */ /* 0x000e220000000000 */
[----:B------:R-:W-:Y:S01]  /*1db0*/  IMAD.SHL.U32 R9, R9, 0x8, RZ ;  /* 0x0000000809097824 */ /* 0x000fe200078e00ff */
[----:B------:R-:W-:Y:S01]  /*1dc0*/  LOP3.LUT R16, R16, 0xc0, RZ, 0xc0, !PT ;  /* 0x000000c010107812 */ /* 0x000fe200078ec0ff */
[----:B--2---:R-:W-:Y:S01]  /*1dd0*/  IMAD.SHL.U32 R6, R8, 0x40, RZ ;  /* 0x0000004008067824 */ /* 0x004fe200078e00ff */
[----:B------:R-:W-:Y:S01]  /*1de0*/  USHF.L.U64.HI UR19, UR6, 0x6, UR7 ;  /* 0x0000000606137899 */ /* 0x000fe20008010207 */
[----:B------:R-:W-:Y:S01]  /*1df0*/  IMAD.SHL.U32 R15, R15, 0x20, RZ ;  /* 0x000000200f0f7824 */ /* 0x000fe200078e00ff */
[C---:B------:R-:W-:Y:S01]  /*1e00*/  LEA R2, R17.reuse, R2, 0x3 ;  /* 0x0000000211027211 */ /* 0x040fe200078e18ff */
[----:B------:R-:W-:Y:S01]  /*1e10*/  IMAD.SHL.U32 R17, R17, 0x8, RZ ;  /* 0x0000000811117824 */ /* 0x000fe200078e00ff */
[----:B------:R-:W-:Y:S01]  /*1e20*/  LOP3.LUT R9, R16, 0x8, R9, 0xf8, !PT ;  /* 0x0000000810097812 */ /* 0x000fe200078ef809 */
[----:B------:R-:W-:Y:S01]  /*1e30*/  USHF.L.U32 UR28, UR6, 0x6, URZ ;  /* 0x00000006061c7899 */ /* 0x000fe2000800063f */
[----:B------:R-:W-:Y:S01]  /*1e40*/  SHF.R.U32.HI R16, RZ, 0x3, R16 ;  /* 0x00000003ff107819 */ /* 0x000fe20000011610 */
[----:B------:R-:W-:Y:S01]  /*1e50*/  UIMAD UR8, UR19, UR23, URZ ;  /* 0x00000017130872a4 */ /* 0x000fe2000f8e023f */
[----:B------:R-:W-:Y:S01]  /*1e60*/  LOP3.LUT R6, R6, 0xc0, RZ, 0xc0, !PT ;  /* 0x000000c006067812 */ /* 0x000fe200078ec0ff */
[----:B------:R-:W-:Y:S01]  /*1e70*/  IMAD.IADD R135, R127, 0x1, R135 ;  /* 0x000000017f877824 */ /* 0x000fe200078e0287 */
[----:B------:R-:W-:Y:S01]  /*1e80*/  LOP3.LUT R92, R15, 0xffffff00, RZ, 0xc0, !PT ;  /* 0xffffff000f5c7812 */ /* 0x000fe200078ec0ff */
[----:B------:R-:W-:Y:S01]  /*1e90*/  IMAD.MOV.U32 R134, RZ, RZ, R126 ;  /* 0x000000ffff867224 */ /* 0x000fe200078e007e */
[----:B------:R-:W-:Y:S01]  /*1ea0*/  LOP3.LUT R9, R9, R16, RZ, 0x3c, !PT ;  /* 0x0000001009097212 */ /* 0x000fe200078e3cff */
[----:B-1----:R-:W-:Y:S01]  /*1eb0*/  IMAD.U32 R5, RZ, RZ, UR22 ;  /* 0x00000016ff057e24 */ /* 0x002fe2000f8e00ff */
[----:B------:R-:W-:Y:S01]  /*1ec0*/  LOP3.LUT R17, R6, 0x8, R17, 0xf8, !PT ;  /* 0x0000000806117812 */ /* 0x000fe200078ef811 */
[----:B------:R-:W-:Y:S01]  /*1ed0*/  UIMAD UR8, UR29, UR28, UR8 ;  /* 0x0000001c1d0872a4 */ /* 0x000fe2000f8e0208 */
[----:B------:R-:W-:Y:S01]  /*1ee0*/  LEA R4, R95, R92, 0x9 ;  /* 0x0000005c5f047211 */ /* 0x000fe200078e48ff */
[----:B------:R-:W-:Y:S01]  /*1ef0*/  IMAD.WIDE.U32 R12, R11, UR28, R134 ;  /* 0x0000001c0b0c7c25 */ /* 0x000fe2000f8e0086 */
[----:B------:R-:W-:Y:S01]  /*1f00*/  SHF.R.U32.HI R6, RZ, 0x3, R6 ;  /* 0x00000003ff067819 */ /* 0x000fe20000011606 */
[----:B------:R-:W-:Y:S01]  /*1f10*/  BSSY B0, `(.L_x_983) ;  /* 0x000002f000007945 */ /* 0x000fe20003800000 */
[----:B------:R-:W-:-:S04]  /*1f20*/  DEPBAR.LE SB0, 0x0 ;  /* 0x000080000000791a */ /* 0x000fc80000000000 */
[----:B------:R-:W-:Y:S01]  /*1f30*/  BAR.SYNC.DEFER_BLOCKING 0x0 ;  /* 0x0000000000007b1d */ /* 0x000fe20000010000 */
[----:B------:R-:W-:Y:S01]  /*1f40*/  IADD3 R5, R5, -UR15, R14 ;  /* 0x8000000f05057c10 */ /* 0x000fe2000fffe00e */
[----:B------:R-:W-:Y:S01]  /*1f50*/  IMAD.U32 R132, R2, 0x20, R9 ;  /* 0x0000002002847824 */ /* 0x000fe200078e0009 */
[----:B------:R-:W-:Y:S01]  /*1f60*/  LOP3.LUT R2, R17, R6, RZ, 0x3c, !PT ;  /* 0x0000000611027212 */ /* 0x000fe200078e3cff */
[----:B------:R-:W-:Y:S01]  /*1f70*/  VIADD R10, R13, UR8 ;  /* 0x000000080d0a7c36 */ /* 0x000fe20008000000 */
[----:B------:R-:W-:Y:S01]  /*1f80*/  LEA R133, R93, R4, 0x5 ;  /* 0x000000045d857211 */ /* 0x000fe200078e28ff */
[----:B------:R-:W-:-:S03]  /*1f90*/  VIADD R91, R5, UR18 ;  /* 0x00000012055b7c36 */ /* 0x000fc60008000000 */
        /* <DEDUP_REMOVED lines=38> */
.L_x_984:
[----:B------:R-:W-:Y:S05]  /*2200*/  BSYNC B0 ;  /* 0x0000000000007941 */ /* 0x000fea0003800000 */
.L_x_983:
        /* <DEDUP_REMOVED lines=40> */
.L_x_986:
[----:B------:R-:W-:Y:S05]  /*2490*/  BSYNC B0 ;  /* 0x0000000000007941 */ /* 0x000fea0003800000 */
.L_x_985:
[----:B------:R-:W-:Y:S01]  /*24a0*/  LDSM.16.M88.4 R68, [R133] ;  /* 0x000000008544783b */ /* 0x000fe20000000200 */
[----:B------:R-:W-:Y:S01]  /*24b0*/  LOP3.LUT P0, RZ, R3, 0x2, RZ, 0xc0, !PT ;  /* 0x0000000203ff7812 */ /* 0x000fe2000780c0ff */
[----:B------:R-:W-:Y:S01]  /*24c0*/  IMAD.MOV.U32 R3, RZ, RZ, 0x10 ;  /* 0x00000010ff037424 */ /* 0x000fe200078e00ff */
[----:B------:R-:W-:Y:S01]  /*24d0*/  LOP3.LUT P1, RZ, R8, 0x2, RZ, 0xc0, !PT ;  /* 0x0000000208ff7812 */ /* 0x000fe2000782c0ff */
[----:B------:R-:W5:Y:S01]  /*24e0*/  LDSM.16.M88.4 R20, [R132+0x3000] ;  /* 0x003000008414783b */ /* 0x000f620000000200 */
[----:B------:R-:W-:Y:S01]  /*24f0*/  VIMNMX R140, R91, UR22, PT ;  /* 0x000000165b8c7c48 */ /* 0x000fe2000bfe0100 */
[----:B------:R-:W-:Y:S01]  /*2500*/  UISETP.GE.AND UP0, UPT, UR16, 0x2, UPT ;  /* 0x000000021000788c */ /* 0x000fe2000bf06270 */
[C---:B-123--:R-:W-:Y:S01]  /*2510*/  SEL R5, R3.reuse, 0xfffffff0, !P0 ;  /* 0xfffffff003057807 */ /* 0x04efe20004000000 */
[----:B------:R-:W1:Y:S01]  /*2520*/  LDSM.16.M88.4 R44, [R132+0x3400] ;  /* 0x00340000842c783b */ /* 0x000e620000000200 */
[----:B------:R-:W-:Y:S01]  /*2530*/  SEL R3, R3, 0xfffffff0, !P1 ;  /* 0xfffffff003037807 */ /* 0x000fe20004800000 */
[----:B------:R-:W-:Y:S01]  /*2540*/  IMAD.U32 R136, RZ, RZ, UR14 ;  /* 0x0000000eff887e24 */ /* 0x000fe2000f8e00ff */
[----:B------:R-:W-:Y:S01]  /*2550*/  SHF.R.S32.HI R90, RZ, 0x1f, R90 ;  /* 0x0000001fff5a7819 */ /* 0x000fe2000001145a */
[----:B------:R-:W-:Y:S01]  /*2560*/  IMAD R129, R5, 0x2, R132 ;  /* 0x0000000205817824 */ /* 0x000fe200078e0284 */
[----:B------:R-:W2:Y:S01]  /*2570*/  LDSM.16.M88.4 R36, [R132+0x3800] ;  /* 0x003800008424783b */ /* 0x000ea20000000200 */
[----:B------:R-:W-:Y:S01]  /*2580*/  IMAD R131, R3, 0x2, R133 ;  /* 0x0000000203837824 */ /* 0x000fe200078e0285 */
[----:B------:R-:W-:Y:S01]  /*2590*/  UIADD3 UR18, UR24, -0x4ab325aa, URZ ;  /* 0xb54cda5618127890 */ /* 0x000fe2000fffe03f */
[----:B------:R-:W-:Y:S01]  /*25a0*/  IMAD R93, R93, 0x20, R92 ;  /* 0x000000205d5d7824 */ /* 0x000fe200078e025c */
[----:B------:R-:W-:Y:S01]  /*25b0*/  LDSM.16.M88.4 R4, [R129+0x3000] ;  /* 0x003000008104783b */ /* 0x000fe20000000200 */
[----:B------:R-:W-:-:S03]  /*25c0*/  IMAD R136, R136, 0x4, R95 ;  /* 0x0000000488887824 */ /* 0x000fc600078e025f */
[----:B------:R-:W3:Y:S04]  /*25d0*/  LDSM.16.M88.4 R16, [R131] ;  /* 0x000000008310783b */ /* 0x000ee80000000200 */
[----:B------:R-:W4:Y:S04]  /*25e0*/  LDSM.16.M88.4 R32, [R129+0x3400] ;  /* 0x003400008120783b */ /* 0x000f280000000200 */
[----:B------:R-:W4:Y:S04]  /*25f0*/  LDSM.16.M88.4 R52, [R129+0x3800] ;  /* 0x003800008134783b */ /* 0x000f280000000200 */
[----:B------:R-:W-:Y:S04]  /*2600*/  LDSM.16.M88.4 R80, [R133+0x1000] ;  /* 0x001000008550783b */ /* 0x000fe80000000200 */
[----:B------:R-:W4:Y:S04]  /*2610*/  LDSM.16.M88.4 R8, [R132+0x4000] ;  /* 0x004000008408783b */ /* 0x000f280000000200 */
[----:B------:R-:W4:Y:S01]  /*2620*/  LDSM.16.M88.4 R56, [R132+0x3c00] ;  /* 0x003c00008438783b */ /* 0x000f220000000200 */
[C---:B-----5:R-:W-:Y:S03]  /*2630*/  HMMA.16816.F32.BF16 R24, R68.reuse, R20, RZ ;  /* 0x000000144418723c */ /* 0x060fe600000418ff */
[----:B------:R-:W5:Y:S04]  /*2640*/  LDSM.16.M88.4 R12, [R132+0x4400] ;  /* 0x00440000840c783b */ /* 0x000f680000000200 */
[----:B------:R-:W5:Y:S01]  /*2650*/  LDSM.16.M88.4 R84, [R132+0x4800] ;  /* 0x004800008454783b */ /* 0x000f620000000200 */
[C---:B------:R-:W-:Y:S03]  /*2660*/  HMMA.16816.F32.BF16 R20, R68.reuse, R22, RZ ;  /* 0x000000164414723c */ /* 0x040fe600000418ff */
[----:B------:R-:W-:Y:S03]  /*2670*/  LDSM.16.M88.4 R64, [R131+0x1000] ;  /* 0x001000008340783b */ /* 0x000fe60000000200 */
[C---:B-1----:R-:W-:Y:S01]  /*2680*/  HMMA.16816.F32.BF16 R48, R68.reuse, R44, RZ ;  /* 0x0000002c4430723c */ /* 0x042fe200000418ff */
[----:B------:R-:W-:Y:S04]  /*2690*/  LDSM.16.M88.4 R28, [R129+0x3c00] ;  /* 0x003c0000811c783b */ /* 0x000fe80000000200 */
[----:B------:R-:W-:Y:S01]  /*26a0*/  LDSM.16.M88.4 R60, [R129+0x4400] ;  /* 0x00440000813c783b */ /* 0x000fe20000000200 */
[C---:B------:R-:W-:Y:S03]  /*26b0*/  HMMA.16816.F32.BF16 R44, R68.reuse, R46, RZ ;  /* 0x0000002e442c723c */ /* 0x040fe600000418ff */
[----:B------:R-:W-:Y:S03]  /*26c0*/  LDSM.16.M88.4 R76, [R132+0x4c00] ;  /* 0x004c0000844c783b */ /* 0x000fe60000000200 */
[----:B--2---:R-:W-:Y:S01]  /*26d0*/  HMMA.16816.F32.BF16 R40, R68, R36, RZ ;  /* 0x000000244428723c */ /* 0x004fe200000418ff */
[----:B------:R-:W0:Y:S05]  /*26e0*/  LDGDEPBAR ;  /* 0x00000000000079af */ /* 0x000e2a0000000000 */
[C---:B---3--:R-:W-:Y:S06]  /*26f0*/  HMMA.16816.F32.BF16 R24, R16.reuse, R4, R24 ;  /* 0x000000041018723c */ /* 0x048fec0000041818 */
[C---:B------:R-:W-:Y:S01]  /*2700*/  HMMA.16816.F32.BF16 R20, R16.reuse, R6, R20 ;  /* 0x000000061014723c */ /* 0x040fe20000041814 */
[----:B------:R-:W1:Y:S05]  /*2710*/  LDSM.16.M88.4 R4, [R129+0x4000] ;  /* 0x004000008104783b */ /* 0x000e6a0000000200 */
[C---:B----4-:R-:W-:Y:S06]  /*2720*/  HMMA.16816.F32.BF16 R48, R16.reuse, R32, R48 ;  /* 0x000000201030723c */ /* 0x050fec0000041830 */
[C---:B------:R-:W-:Y:S01]  /*2730*/  HMMA.16816.F32.BF16 R44, R16.reuse, R34, R44 ;  /* 0x00000022102c723c */ /* 0x040fe2000004182c */
[----:B------:R-:W-:Y:S05]  /*2740*/  LDSM.16.M88.4 R32, [R132+0x5000] ;  /* 0x005000008420783b */ /* 0x000fea0000000200 */
[----:B------:R-:W-:Y:S06]  /*2750*/  HMMA.16816.F32.BF16 R40, R16, R52, R40 ;  /* 0x000000341028723c */ /* 0x000fec0000041828 */
[----:B------:R-:W-:Y:S06]  /*2760*/  HMMA.16816.F32.BF16 R24, R80, R8, R24 ;  /* 0x000000085018723c */ /* 0x000fec0000041818 */
[C---:B------:R-:W-:Y:S06]  /*2770*/  HMMA.16816.F32.BF16 R36, R68.reuse, R38, RZ ;  /* 0x000000264424723c */ /* 0x040fec00000418ff */
[C---:B------:R-:W-:Y:S06]  /*2780*/  HMMA.16816.F32.BF16 R72, R68.reuse, R56, RZ ;  /* 0x000000384448723c */ /* 0x040fec00000418ff */
[----:B------:R-:W-:Y:S01]  /*2790*/  HMMA.16816.F32.BF16 R68, R68, R58, RZ ;  /* 0x0000003a4444723c */ /* 0x000fe200000418ff */
[----:B------:R-:W2:Y:S05]  /*27a0*/  LDSM.16.M88.4 R56, [R129+0x4800] ;  /* 0x004800008138783b */ /* 0x000eaa0000000200 */
[C---:B------:R-:W-:Y:S01]  /*27b0*/  HMMA.16816.F32.BF16 R20, R80.reuse, R10, R20 ;  /* 0x0000000a5014723c */ /* 0x040fe20000041814 */
[----:B------:R-:W3:Y:S05]  /*27c0*/  LDSM.16.M88.4 R8, [R133+0x2000] ;  /* 0x002000008508783b */ /* 0x000eea0000000200 */
[C---:B-----5:R-:W-:Y:S06]  /*27d0*/  HMMA.16816.F32.BF16 R48, R80.reuse, R12, R48 ;  /* 0x0000000c5030723c */ /* 0x060fec0000041830 */
[C---:B------:R-:W-:Y:S01]  /*27e0*/  HMMA.16816.F32.BF16 R44, R80.reuse, R14, R44 ;  /* 0x0000000e502c723c */ /* 0x040fe2000004182c */
[----:B------:R-:W4:Y:S05]  /*27f0*/  LDSM.16.M88.4 R12, [R132+0x5800] ;  /* 0x00580000840c783b */ /* 0x000f2a0000000200 */
[----:B------:R-:W-:Y:S06]  /*2800*/  HMMA.16816.F32.BF16 R40, R80, R84, R40 ;  /* 0x000000545028723c */ /* 0x000fec0000041828 */
[----:B-1----:R-:W-:Y:S06]  /*2810*/  HMMA.16816.F32.BF16 R24, R64, R4, R24 ;  /* 0x000000044018723c */ /* 0x002fec0000041818 */
[C---:B------:R-:W-:Y:S01]  /*2820*/  HMMA.16816.F32.BF16 R36, R16.reuse, R54, R36 ;  /* 0x000000361024723c */ /* 0x040fe20000041824 */
[----:B------:R-:W-:Y:S05]  /*2830*/  LDSM.16.M88.4 R52, [R129+0x4c00] ;  /* 0x004c00008134783b */ /* 0x000fea0000000200 */
[C---:B------:R-:W-:Y:S06]  /*2840*/  HMMA.16816.F32.BF16 R72, R16.reuse, R28, R72 ;  /* 0x0000001c1048723c */ /* 0x040fec0000041848 */
[----:B------:R-:W-:Y:S01]  /*2850*/  HMMA.16816.F32.BF16 R68, R16, R30, R68 ;  /* 0x0000001e1044723c */ /* 0x000fe20000041844 */
[----:B------:R-:W-:Y:S04]  /*2860*/  LDSM.16.M88.4 R16, [R129+0x5000] ;  /* 0x005000008110783b */ /* 0x000fe80000000200 */
[----:B------:R-:W-:Y:S01]  /*2870*/  LDSM.16.M88.4 R28, [R132+0x5400] ;  /* 0x00540000841c783b */ /* 0x000fe20000000200 */
[C---:B------:R-:W-:Y:S03]  /*2880*/  HMMA.16816.F32.BF16 R20, R64.reuse, R6, R20 ;  /* 0x000000064014723c */ /* 0x040fe60000041814 */
[----:B------:R-:W1:Y:S03]  /*2890*/  LDSM.16.M88.4 R4, [R131+0x2000] ;  /* 0x002000008304783b */ /* 0x000e660000000200 */
[C---:B------:R-:W-:Y:S06]  /*28a0*/  HMMA.16816.F32.BF16 R48, R64.reuse, R60, R48 ;  /* 0x0000003c4030723c */ /* 0x040fec0000041830 */
[C---:B------:R-:W-:Y:S06]  /*28b0*/  HMMA.16816.F32.BF16 R44, R64.reuse, R62, R44 ;  /* 0x0000003e402c723c */ /* 0x040fec000004182c */
[----:B--2---:R-:W-:Y:S06]  /*28c0*/  HMMA.16816.F32.BF16 R40, R64, R56, R40 ;  /* 0x000000384028723c */ /* 0x004fec0000041828 */
[----:B---3--:R-:W-:Y:S01]  /*28d0*/  HMMA.16816.F32.BF16 R60, R8, R32, R24 ;  /* 0x00000020083c723c */ /* 0x008fe20000041818 */
[----:B------:R-:W2:Y:S05]  /*28e0*/  LDSM.16.M88.4 R24, [R129+0x5400] ;  /* 0x005400008118783b */ /* 0x000eaa0000000200 */
[C---:B------:R-:W-:Y:S06]  /*28f0*/  HMMA.16816.F32.BF16 R36, R80.reuse, R86, R36 ;  /* 0x000000565024723c */ /* 0x040fec0000041824 */
[----:B------:R-:W-:Y:S06]  /*2900*/  HMMA.16816.F32.BF16 R72, R80, R76, R72 ;  /* 0x0000004c5048723c */ /* 0x000fec0000041848 */
[C---:B------:R-:W-:Y:S01]  /*2910*/  HMMA.16816.F32.BF16 R20, R8.reuse, R34, R20 ;  /* 0x000000220814723c */ /* 0x040fe20000041814 */
[----:B------:R-:W-:Y:S05]  /*2920*/  LDSM.16.M88.4 R32, [R129+0x5800] ;  /* 0x005800008120783b */ /* 0x000fea0000000200 */
[----:B----4-:R-:W-:Y:S06]  /*2930*/  HMMA.16816.F32.BF16 R40, R8, R12, R40 ;  /* 0x0000000c0828723c */ /* 0x010fec0000041828 */
[----:B-1----:R-:W-:Y:S01]  /*2940*/  HMMA.16816.F32.BF16 R60, R4, R16, R60 ;  /* 0x00000010043c723c */ /* 0x002fe2000004183c */
[----:B------:R-:W-:-:S05]  /*2950*/  IMAD.SHL.U32 R12, R94, 0x2, RZ ;  /* 0x000000025e0c7824 */ /* 0x000fca00078e00ff */
[----:B------:R-:W-:Y:S01]  /*2960*/  HMMA.16816.F32.BF16 R36, R64, R58, R36 ;  /* 0x0000003a4024723c */ /* 0x000fe20000041824 */
[----:B------:R-:W-:-:S05]  /*2970*/  LOP3.LUT R12, R12, 0x6, RZ, 0xc0, !PT ;  /* 0x000000060c0c7812 */ /* 0x000fca00078ec0ff */
[C---:B------:R-:W-:Y:S06]  /*2980*/  HMMA.16816.F32.BF16 R48, R8.reuse, R28, R48 ;  /* 0x0000001c0830723c */ /* 0x040fec0000041830 */
[----:B------:R-:W-:Y:S01]  /*2990*/  HMMA.16816.F32.BF16 R44, R8, R30, R44 ;  /* 0x0000001e082c723c */ /* 0x000fe2000004182c */
[----:B------:R-:W1:Y:S05]  /*29a0*/  LDSM.16.M88.4 R28, [R132+0x5c00] ;  /* 0x005c0000841c783b */ /* 0x000e6a0000000200 */
[----:B------:R-:W-:Y:S06]  /*29b0*/  HMMA.16816.F32.BF16 R72, R64, R52, R72 ;  /* 0x000000344048723c */ /* 0x000fec0000041848 */
[----:B------:R-:W-:Y:S01]  /*29c0*/  HMMA.16816.F32.BF16 R16, R4, R18, R20 ;  /* 0x000000120410723c */ /* 0x000fe20000041814 */
[----:B------:R-:W-:-:S04]  /*29d0*/  IMAD.U32 R53, RZ, RZ, UR23 ;  /* 0x00000017ff357e24 */ /* 0x000fc8000f8e00ff */
[----:B------:R-:W-:Y:S01]  /*29e0*/  IMAD R53, R53, 0x40, R12 ;  /* 0x0000004035357824 */ /* 0x000fe200078e020c */
[----:B------:R-:W-:Y:S01]  /*29f0*/  HMMA.16816.F32.BF16 R68, R80, R78, R68 ;  /* 0x0000004e5044723c */ /* 0x000fe20000041844 */
[----:B------:R-:W-:Y:S01]  /*2a00*/  IMAD.U32 R20, RZ, RZ, UR22 ;  /* 0x00000016ff147e24 */ /* 0x000fe2000f8e00ff */
[----:B------:R-:W-:Y:S01]  /*2a10*/  LEA.HI.X.SX32 R21, R89, R90, 0x1, P4 ;  /* 0x0000005a59157211 */ /* 0x000fe200020f0eff */
[C---:B------:R-:W-:Y:S01]  /*2a20*/  VIADD R12, R53.reuse, 0x1 ;  /* 0x00000001350c7836 */ /* 0x040fe20000000000 */
[----:B------:R-:W-:Y:S01]  /*2a30*/  UIADD3 UR22, UR25, 0x646e171e, URZ ;  /* 0x646e171e19167890 */ /* 0x000fe2000fffe03f */
[----:B------:R-:W-:Y:S01]  /*2a40*/  VIADD R13, R53, 0x8 ;  /* 0x00000008350d7836 */ /* 0x000fe20000000000 */
[----:B------:R-:W-:Y:S01]  /*2a50*/  VIADDMNMX R137, R91, 0x8, R20, PT ;  /* 0x000000085b897846 */ /* 0x000fe20003800114 */
[----:B------:R-:W-:Y:S01]  /*2a60*/  HMMA.16816.F32.BF16 R36, R8, R14, R36 ;  /* 0x0000000e0824723c */ /* 0x000fe20000041824 */
[CC--:B------:R-:W-:Y:S01]  /*2a70*/  ISETP.GE.AND P6, PT, R12.reuse, R140.reuse, PT ;  /* 0x0000008c0c00720c */ /* 0x0c0fe20003fc6270 */
[C---:B------:R-:W-:Y:S01]  /*2a80*/  VIADD R20, R53.reuse, 0x18 ;  /* 0x0000001835147836 */ /* 0x040fe20000000000 */
[-C--:B------:R-:W-:Y:S01]  /*2a90*/  ISETP.GE.AND P2, PT, R12, R137.reuse, PT ;  /* 0x000000890c00720c */ /* 0x080fe20003f46270 */
[----:B------:R-:W-:Y:S01]  /*2aa0*/  VIADD R12, R53, 0x9 ;  /* 0x00000009350c7836 */ /* 0x000fe20000000000 */
[CC--:B------:R-:W-:Y:S01]  /*2ab0*/  ISETP.GE.AND P5, PT, R13.reuse, R140.reuse, PT ;  /* 0x0000008c0d00720c */ /* 0x0c0fe20003fa6270 */
[C---:B--2---:R-:W-:Y:S01]  /*2ac0*/  HMMA.16816.F32.BF16 R44, R4.reuse, R26, R44 ;  /* 0x0000001a042c723c */ /* 0x044fe2000004182c */
[-C--:B------:R-:W-:Y:S01]  /*2ad0*/  ISETP.GE.AND P1, PT, R13, R137.reuse, PT ;  /* 0x000000890d00720c */ /* 0x080fe20003f26270 */
[----:B------:R-:W-:Y:S01]  /*2ae0*/  VIADD R13, R53, 0x10 ;  /* 0x00000010350d7836 */ /* 0x000fe20000000000 */
[----:B------:R-:W-:Y:S01]  /*2af0*/  FSEL R58, R61, -INF , !P6 ;  /* 0xff8000003d3a7808 */ /* 0x000fe20007000000 */
[----:B------:R-:W-:Y:S01]  /*2b00*/  VIADD R22, R53, 0x11 ;  /* 0x0000001135167836 */ /* 0x000fe20000000000 */
[C---:B------:R-:W-:Y:S01]  /*2b10*/  ISETP.GE.AND P3, PT, R12.reuse, R140, PT ;  /* 0x0000008c0c00720c */ /* 0x040fe20003f66270 */
[----:B------:R-:W-:Y:S01]  /*2b20*/  HMMA.16816.F32.BF16 R48, R4, R24, R48 ;  /* 0x000000180430723c */ /* 0x000fe20000041830 */
[----:B------:R-:W-:-:S02]  /*2b30*/  ISETP.GE.AND P0, PT, R12, R137, PT ;  /* 0x000000890c00720c */ /* 0x000fc40003f06270 */
[C---:B------:R-:W-:Y:S02]  /*2b40*/  ISETP.GE.AND P4, PT, R13.reuse, R140, PT ;  /* 0x0000008c0d00720c */ /* 0x040fe40003f86270 */
[----:B------:R-:W-:Y:S01]  /*2b50*/  ISETP.GE.AND P6, PT, R13, R137, PT ;  /* 0x000000890d00720c */ /* 0x000fe20003fc6270 */
[----:B------:R-:W-:Y:S01]  /*2b60*/  HMMA.16816.F32.BF16 R68, R64, R54, R68 ;  /* 0x000000364044723c */ /* 0x000fe20000041844 */
[----:B------:R-:W2:Y:S01]  /*2b70*/  LDSM.16.M88.4 R12, [R129+0x5c00] ;  /* 0x005c0000810c783b */ /* 0x000ea20000000200 */
[----:B------:R-:W-:Y:S01]  /*2b80*/  FSEL R78, R17, -INF , !P3 ;  /* 0xff800000114e7808 */ /* 0x000fe20005800000 */
[----:B------:R-:W-:Y:S01]  /*2b90*/  VIADD R17, R53, 0x19 ;  /* 0x0000001935117836 */ /* 0x000fe20000000000 */
[----:B------:R-:W-:Y:S01]  /*2ba0*/  FSEL R76, R16, -INF , !P5 ;  /* 0xff800000104c7808 */ /* 0x000fe20006800000 */
[----:B------:R-:W-:-:S04]  /*2bb0*/  DEPBAR.LE SB0, 0x0 ;  /* 0x000080000000791a */ /* 0x000fc80000000000 */
[----:B-1----:R-:W-:Y:S01]  /*2bc0*/  HMMA.16816.F32.BF16 R72, R8, R28, R72 ;  /* 0x0000001c0848723c */ /* 0x002fe20000041848 */
[----:B------:R-:W-:Y:S01]  /*2bd0*/  FSEL R16, R19, -INF , !P0 ;  /* 0xff80000013107808 */ /* 0x000fe20004000000 */
[----:B------:R-:W-:Y:S01]  /*2be0*/  VIADD R19, R53, 0x20 ;  /* 0x0000002035137836 */ /* 0x000fe20000000000 */
[----:B------:R-:W-:Y:S02]  /*2bf0*/  FSEL R18, R18, -INF , !P1 ;  /* 0xff80000012127808 */ /* 0x000fe40004800000 */
[CC--:B------:R-:W-:Y:S01]  /*2c00*/  ISETP.GE.AND P3, PT, R20.reuse, R137.reuse, PT ;  /* 0x000000891400720c */ /* 0x0c0fe20003f66270 */
[C---:B------:R-:W-:Y:S01]  /*2c10*/  HMMA.16816.F32.BF16 R40, R4.reuse, R32, R40 ;  /* 0x000000200428723c */ /* 0x040fe20000041828 */
[-C--:B------:R-:W-:Y:S02]  /*2c20*/  ISETP.GE.AND P0, PT, R17, R140.reuse, PT ;  /* 0x0000008c1100720c */ /* 0x080fe40003f06270 */
[----:B------:R-:W-:Y:S02]  /*2c30*/  ISETP.GE.AND P1, PT, R20, R140, PT ;  /* 0x0000008c1400720c */ /* 0x000fe40003f26270 */
[----:B------:R-:W-:Y:S01]  /*2c40*/  ISETP.GE.AND P5, PT, R22, R137, PT ;  /* 0x000000891600720c */ /* 0x000fe20003fa6270 */
[----:B------:R-:W-:Y:S01]  /*2c50*/  HMMA.16816.F32.BF16 R36, R4, R34, R36 ;  /* 0x000000220424723c */ /* 0x000fe20000041824 */
[----:B------:R-:W-:-:S02]  /*2c60*/  FSEL R32, R45, -INF , !P0 ;  /* 0xff8000002d207808 */ /* 0x000fc40004000000 */
[----:B------:R-:W-:Y:S02]  /*2c70*/  FSEL R84, R44, -INF , !P1 ;  /* 0xff8000002c547808 */ /* 0x000fe40004800000 */
[----:B------:R-:W-:Y:S01]  /*2c80*/  FSEL R80, R48, -INF , !P4 ;  /* 0xff80000030507808 */ /* 0x000fe20006000000 */
[----:B------:R-:W-:Y:S01]  /*2c90*/  HMMA.16816.F32.BF16 R68, R8, R30, R68 ;  /* 0x0000001e0844723c */ /* 0x000fe20000041844 */
[----:B------:R-:W-:Y:S02]  /*2ca0*/  FSEL R28, R50, -INF , !P6 ;  /* 0xff800000321c7808 */ /* 0x000fe40007000000 */
[----:B------:R-:W-:Y:S02]  /*2cb0*/  FSEL R56, R63, -INF , !P2 ;  /* 0xff8000003f387808 */ /* 0x000fe40005000000 */
[-C--:B------:R-:W-:Y:S02]  /*2cc0*/  ISETP.GE.AND P4, PT, R17, R137.reuse, PT ;  /* 0x000000891100720c */ /* 0x080fe40003f86270 */
[C---:B------:R-:W-:Y:S01]  /*2cd0*/  VIADD R11, R53.reuse, 0x28 ;  /* 0x00000028350b7836 */ /* 0x040fe20000000000 */
[----:B------:R-:W-:Y:S01]  /*2ce0*/  FSEL R10, R46, -INF , !P3 ;  /* 0xff8000002e0a7808 */ /* 0x000fe20005800000 */
[----:B------:R-:W-:Y:S01]  /*2cf0*/  VIADD R8, R53, 0x21 ;  /* 0x0000002135087836 */ /* 0x000fe20000000000 */
[-C--:B------:R-:W-:Y:S01]  /*2d00*/  ISETP.GE.AND P6, PT, R19, R140.reuse, PT ;  /* 0x0000008c1300720c */ /* 0x080fe20003fc6270 */
[----:B------:R-:W-:Y:S01]  /*2d10*/  VIADD R9, R53, 0x29 ;  /* 0x0000002935097836 */ /* 0x000fe20000000000 */
[C---:B------:R-:W-:Y:S01]  /*2d20*/  ISETP.GE.AND P3, PT, R11.reuse, R140, PT ;  /* 0x0000008c0b00720c */ /* 0x040fe20003f66270 */
[----:B--2---:R-:W-:Y:S01]  /*2d30*/  HMMA.16816.F32.BF16 R72, R4, R12, R72 ;  /* 0x0000000c0448723c */ /* 0x004fe20000041848 */
[----:B------:R-:W-:Y:S01]  /*2d40*/  BAR.SYNC.DEFER_BLOCKING 0x0 ;  /* 0x0000000000007b1d */ /* 0x000fe20000010000 */
[-C--:B------:R-:W-:Y:S01]  /*2d50*/  ISETP.GE.AND P0, PT, R11, R137.reuse, PT ;  /* 0x000000890b00720c */ /* 0x080fe20003f06270 */
[----:B------:R-:W-:Y:S01]  /*2d60*/  VIADD R11, R53, 0x31 ;  /* 0x00000031350b7836 */ /* 0x000fe20000000000 */
[----:B------:R-:W-:-:S02]  /*2d70*/  ISETP.GE.AND P1, PT, R8, R137, PT ;  /* 0x000000890800720c */ /* 0x000fc40003f26270 */
[----:B------:R-:W-:Y:S02]  /*2d80*/  ISETP.GE.AND P2, PT, R22, R140, PT ;  /* 0x0000008c1600720c */ /* 0x000fe40003f46270 */
[----:B------:R-:W-:-:S03]  /*2d90*/  FSEL R112, R43, -INF , !P1 ;  /* 0xff8000002b707808 */ /* 0x000fc60004800000 */
[----:B------:R-:W-:Y:S01]  /*2da0*/  HMMA.16816.F32.BF16 R68, R4, R14, R68 ;  /* 0x0000000e0444723c */ /* 0x000fe20000041844 */
[-C--:B------:R-:W-:Y:S02]  /*2db0*/  ISETP.GE.AND P1, PT, R11, R140.reuse, PT ;  /* 0x0000008c0b00720c */ /* 0x080fe40003f26270 */
[----:B------:R-:W-:Y:S02]  /*2dc0*/  FSEL R30, R51, -INF , !P5 ;  /* 0xff800000331e7808 */ /* 0x000fe40006800000 */
[----:B------:R-:W-:Y:S02]  /*2dd0*/  ISETP.GE.AND P5, PT, R8, R140, PT ;  /* 0x0000008c0800720c */ /* 0x000fe40003fa6270 */
[----:B------:R-:W-:Y:S01]  /*2de0*/  FSEL R8, R47, -INF , !P4 ;  /* 0xff8000002f087808 */ /* 0x000fe20006000000 */
[----:B------:R-:W-:Y:S01]  /*2df0*/  VIADD R4, R53, 0x39 ;  /* 0x0000003935047836 */ /* 0x000fe20000000000 */
[----:B------:R-:W-:Y:S02]  /*2e00*/  FSEL R102, R40, -INF , !P6 ;  /* 0xff80000028667808 */ /* 0x000fe40007000000 */
[----:B------:R-:W-:-:S02]  /*2e10*/  FSEL R82, R49, -INF , !P2 ;  /* 0xff80000031527808 */ /* 0x000fc40005000000 */
[C---:B------:R-:W-:Y:S02]  /*2e20*/  ISETP.GE.AND P4, PT, R9.reuse, R140, PT ;  /* 0x0000008c0900720c */ /* 0x040fe40003f86270 */
[-C--:B------:R-:W-:Y:S01]  /*2e30*/  ISETP.GE.AND P6, PT, R9, R137.reuse, PT ;  /* 0x000000890900720c */ /* 0x080fe20003fc6270 */
[----:B------:R-:W-:Y:S01]  /*2e40*/  VIADD R9, R53, 0x30 ;  /* 0x0000003035097836 */ /* 0x000fe20000000000 */
[----:B------:R-:W-:Y:S02]  /*2e50*/  FSEL R50, R73, -INF , !P1 ;  /* 0xff80000049327808 */ /* 0x000fe40004800000 */
[----:B------:R-:W-:Y:S02]  /*2e60*/  ISETP.GE.AND P2, PT, R19, R137, PT ;  /* 0x000000891300720c */ /* 0x000fe40003f46270 */
[----:B------:R-:W-:Y:S02]  /*2e70*/  PLOP3.LUT P1, PT, PT, PT, UP0, 0x80, 0x0 ;  /* 0x000000000000781c */ /* 0x000fe40003f2f008 */
[----:B------:R-:W-:-:S02]  /*2e80*/  FSEL R110, R42, -INF , !P2 ;  /* 0xff8000002a6e7808 */ /* 0x000fc40005000000 */
[----:B------:R-:W-:Y:S02]  /*2e90*/  FSEL R114, R41, -INF , !P5 ;  /* 0xff80000029727808 */ /* 0x000fe40006800000 */
[CC--:B------:R-:W-:Y:S02]  /*2ea0*/  ISETP.GE.AND P2, PT, R9.reuse, R140.reuse, PT ;  /* 0x0000008c0900720c */ /* 0x0c0fe40003f46270 */
[----:B------:R-:W-:Y:S01]  /*2eb0*/  ISETP.GE.AND P5, PT, R9, R137, PT ;  /* 0x000000890900720c */ /* 0x000fe20003fa6270 */
[----:B------:R-:W-:Y:S01]  /*2ec0*/  VIADD R9, R53, 0x38 ;  /* 0x0000003835097836 */ /* 0x000fe20000000000 */
[----:B------:R-:W-:Y:S02]  /*2ed0*/  FSEL R52, R39, -INF , !P6 ;  /* 0xff80000027347808 */ /* 0x000fe40007000000 */
[----:B------:R-:W-:Y:S02]  /*2ee0*/  ISETP.GE.AND P6, PT, R53, R140, PT ;  /* 0x0000008c3500720c */ /* 0x000fe40003fc6270 */
[----:B------:R-:W-:-:S02]  /*2ef0*/  FSEL R64, R36, -INF , !P3 ;  /* 0xff80000024407808 */ /* 0x000fc40005800000 */
[----:B------:R-:W-:Y:S02]  /*2f00*/  FSEL R54, R38, -INF , !P0 ;  /* 0xff80000026367808 */ /* 0x000fe40004000000 */
[----:B------:R-:W-:Y:S02]  /*2f10*/  FSEL R66, R37, -INF , !P4 ;  /* 0xff80000025427808 */ /* 0x000fe40006000000 */
[----:B------:R-:W-:Y:S02]  /*2f20*/  FSEL R48, R72, -INF , !P2 ;  /* 0xff80000048307808 */ /* 0x000fe40005000000 */
[----:B------:R-:W-:Y:S02]  /*2f30*/  FSEL R44, R74, -INF , !P5 ;  /* 0xff8000004a2c7808 */ /* 0x000fe40006800000 */
[----:B------:R-:W-:Y:S02]  /*2f40*/  FSEL R60, R60, -INF , !P6 ;  /* 0xff8000003c3c7808 */ /* 0x000fe40007000000 */
[----:B------:R-:W-:-:S02]  /*2f50*/  ISETP.GE.AND P3, PT, R11, R137, PT ;  /* 0x000000890b00720c */ /* 0x000fc40003f66270 */
[CC--:B------:R-:W-:Y:S02]  /*2f60*/  ISETP.GE.AND P0, PT, R9.reuse, R140.reuse, PT ;  /* 0x0000008c0900720c */ /* 0x0c0fe40003f06270 */
[-C--:B------:R-:W-:Y:S02]  /*2f70*/  ISETP.GE.AND P4, PT, R9, R137.reuse, PT ;  /* 0x000000890900720c */ /* 0x080fe40003f86270 */
[-C--:B------:R-:W-:Y:S02]  /*2f80*/  ISETP.GE.AND P2, PT, R53, R137.reuse, PT ;  /* 0x000000893500720c */ /* 0x080fe40003f46270 */
[C---:B------:R-:W-:Y:S02]  /*2f90*/  ISETP.GE.AND P5, PT, R4.reuse, R140, PT ;  /* 0x0000008c0400720c */ /* 0x040fe40003fa6270 */
[----:B------:R-:W-:Y:S01]  /*2fa0*/  ISETP.GE.AND P6, PT, R4, R137, PT ;  /* 0x000000890400720c */ /* 0x000fe20003fc6270 */
[----:B------:R-:W-:Y:S01]  /*2fb0*/  IMAD.IADD R4, R2, 0x1, R93 ;  /* 0x0000000102047824 */ /* 0x000fe200078e025d */
        /* <DEDUP_REMOVED lines=72> */
.L_x_989:
[----:B------:R-:W-:Y:S05]  /*3440*/  BSYNC B0 ;  /* 0x0000000000007941 */ /* 0x000fea0003800000 */
.L_x_988:
[----:B------:R-:W0:Y:S02]  /*3450*/  LDGDEPBAR ;  /* 0x00000000000079af */ /* 0x000e240000000000 */
.L_x_987:
[----:B-12---:R-:W-:Y:S01]  /*3460*/  FMNMX.FTZ R7, R60, R58, !PT ;  /* 0x0000003a3c077209 */ /* 0x006fe20007810000 */
[----:B------:R-:W-:Y:S01]  /*3470*/  USHF.L.U32 UR5, UR23, 0x1, URZ ;  /* 0x0000000117057899 */ /* 0x000fe2000800063f */
[----:B------:R-:W-:Y:S01]  /*3480*/  FMNMX.FTZ R5, R62, R56, !PT ;  /* 0x000000383e057209 */ /* 0x000fe20007810000 */
[----:B------:R-:W-:Y:S01]  /*3490*/  IMAD.WIDE.U32 R138, R124, -0x2daee0ad, RZ ;  /* 0xd2511f537c8a7825 */ /* 0x000fe200078e00ff */
[----:B------:R-:W-:Y:S01]  /*34a0*/  FMNMX.FTZ R7, R76, R7, !PT ;  /* 0x000000074c077209 */ /* 0x000fe20007810000 */
[----:B------:R-:W-:Y:S01]  /*34b0*/  ULOP3.LUT UR29, UR5, UR25, URZ, 0x3c, !UPT ;  /* 0x00000019051d7292 */ /* 0x000fe2000f8e3c3f */
[----:B------:R-:W-:Y:S01]  /*34c0*/  FMNMX.FTZ R5, R18, R5, !PT ;  /* 0x0000000512057209 */ /* 0x000fe20007810000 */
[----:B------:R-:W-:Y:S01]  /*34d0*/  UIADD3 UR6, UR24, -0x61c88647, URZ ;  /* 0x9e3779b918067890 */ /* 0x000fe2000fffe03f */
[----:B------:R-:W-:Y:S01]  /*34e0*/  FMNMX.FTZ R7, R78, R7, !PT ;  /* 0x000000074e077209 */ /* 0x000fe20007810000 */
[----:B------:R-:W-:Y:S01]  /*34f0*/  UIADD3 UR7, UR25, -0x4498517b, URZ ;  /* 0xbb67ae8519077890 */ /* 0x000fe2000fffe03f */
[----:B------:R-:W-:Y:S01]  /*3500*/  FMNMX.FTZ R5, R16, R5, !PT ;  /* 0x0000000510057209 */ /* 0x000fe20007810000 */
[----:B------:R-:W-:Y:S01]  /*3510*/  UIADD3 UR33, UR24, 0x3c6ef372, URZ ;  /* 0x3c6ef37218217890 */ /* 0x000fe2000fffe03f */
[----:B------:R-:W-:Y:S01]  /*3520*/  FMNMX.FTZ R7, R80, R7, !PT ;  /* 0x0000000750077209 */ /* 0x000fe20007810000 */
[----:B------:R-:W-:Y:S01]  /*3530*/  UIADD3 UR32, UR25, 0x76cf5d0a, URZ ;  /* 0x76cf5d0a19207890 */ /* 0x000fe2000fffe03f */
[----:B------:R-:W-:Y:S01]  /*3540*/  FMNMX.FTZ R5, R28, R5, !PT ;  /* 0x000000051c057209 */ /* 0x000fe20007810000 */
[----:B------:R-:W-:Y:S01]  /*3550*/  UIADD3 UR30, UR25, 0x32370b8f, URZ ;  /* 0x32370b8f191e7890 */ /* 0x000fe2000fffe03f */
[----:B------:R-:W-:Y:S01]  /*3560*/  FMNMX.FTZ R7, R82, R7, !PT ;  /* 0x0000000752077209 */ /* 0x000fe20007810000 */
[----:B------:R-:W-:Y:S01]  /*3570*/  UIADD3 UR5, UR5, 0x1, URZ ;  /* 0x0000000105057890 */ /* 0x000fe2000fffe03f */
[----:B------:R-:W-:Y:S01]  /*3580*/  FMNMX.FTZ R5, R30, R5, !PT ;  /* 0x000000051e057209 */ /* 0x000fe20007810000 */
[----:B------:R-:W-:Y:S01]  /*3590*/  ULDC UR34, c[0x0][0x2ec] ;  /* 0x0000bb0000227ab9 */ /* 0x000fe20000000800 */
[----:B------:R-:W-:Y:S01]  /*35a0*/  FMNMX.FTZ R7, R84, R7, !PT ;  /* 0x0000000754077209 */ /* 0x000fe20007810000 */
[----:B------:R-:W-:Y:S01]  /*35b0*/  UIADD3 UR31, UR24, -0x255992d5, URZ ;  /* 0xdaa66d2b181f7890 */ /* 0x000fe2000fffe03f */
[----:B------:R-:W-:Y:S01]  /*35c0*/  FMNMX.FTZ R5, R10, R5, !PT ;  /* 0x000000050a057209 */ /* 0x000fe20007810000 */
[----:B------:R-:W-:Y:S01]  /*35d0*/  ULOP3.LUT UR5, UR5, UR25, URZ, 0x3c, !UPT ;  /* 0x0000001905057292 */ /* 0x000fe2000f8e3c3f */
[----:B------:R-:W-:Y:S01]  /*35e0*/  FMNMX.FTZ R7, R32, R7, !PT ;  /* 0x0000000720077209 */ /* 0x000fe20007810000 */
[----:B------:R-:W-:Y:S01]  /*35f0*/  IMAD.U32 R152, RZ, RZ, UR12 ;  /* 0x0000000cff987e24 */ /* 0x000fe2000f8e00ff */
[----:B------:R-:W-:Y:S01]  /*3600*/  FMNMX.FTZ R5, R8, R5, !PT ;  /* 0x0000000508057209 */ /* 0x000fe20007810000 */
[----:B------:R-:W-:Y:S01]  /*3610*/  USHF.L.U32 UR17, UR17, 0x3, URZ ;  /* 0x0000000311117899 */ /* 0x000fe2000800063f */
        /* <DEDUP_REMOVED lines=16> */
[----:B------:R-:W-:Y:S01]  /*3720*/  LOP3.LUT R125, R0, UR24, RZ, 0x3c, !PT ;  /* 0x00000018007d7c12 */ /* 0x000fe2000f8e3cff */
[----:B------:R-:W1:Y:S01]  /*3730*/  SHFL.BFLY PT, R9, R6, 0x2, 0x1f ;  /* 0x0c401f0006097f89 */ /* 0x000e6200000e0000 */
[----:B------:R-:W-:Y:S02]  /*3740*/  LEA R130, R4, UR4, 0x1 ;  /* 0x0000000404827c11 */ /* 0x000fe4000f8e08ff */
[----:B------:R-:W-:Y:S01]  /*3750*/  LEA R152, R152, UR12, 0x10 ;  /* 0x0000000c98987c11 */ /* 0x000fe2000f8e80ff */
[----:B------:R-:W2:Y:S02]  /*3760*/  SHFL.BFLY PT, R0, R5, 0x2, 0x1f ;  /* 0x0c401f0005007f89 */ /* 0x000ea400000e0000 */
[----:B------:R-:W-:-:S05]  /*3770*/  IMAD R128, R3, 0x2, R130 ;  /* 0x0000000203807824 */ /* 0x000fca00078e0282 */
[----:B------:R-:W-:Y:S01]  /*3780*/  LDSM.16.MT88.4 R40, [R128+0x6000] ;  /* 0x006000008028783b */ /* 0x000fe20000004200 */
[----:B-1----:R-:W-:Y:S01]  /*3790*/  FMNMX.FTZ R9, R6, R9, !PT ;  /* 0x0000000906097209 */ /* 0x002fe20007810000 */
[----:B------:R-:W-:Y:S01]  /*37a0*/  IMAD.WIDE.U32 R6, R136, -0x326172a9, RZ ;  /* 0xcd9e8d5788067825 */ /* 0x000fe200078e00ff */
[----:B--2---:R-:W-:-:S03]  /*37b0*/  FMNMX.FTZ R0, R5, R0, !PT ;  /* 0x0000000005007209 */ /* 0x004fc60007810000 */
[----:B------:R-:W1:Y:S01]  /*37c0*/  SHFL.BFLY PT, R2, R9, 0x1, 0x1f ;  /* 0x0c201f0009027f89 */ /* 0x000e6200000e0000 */
[----:B------:R-:W-:Y:S02]  /*37d0*/  LOP3.LUT R70, R7, R125, RZ, 0x3c, !PT ;  /* 0x0000007d07467212 */ /* 0x000fe400078e3cff */
[----:B------:R-:W-:Y:S01]  /*37e0*/  LOP3.LUT R7, R139, UR29, RZ, 0x3c, !PT ;  /* 0x0000001d8b077c12 */ /* 0x000fe2000f8e3cff */
[----:B------:R-:W-:Y:S02]  /*37f0*/  UIADD3 UR29, UR24, 0x78dde6e4, URZ ;  /* 0x78dde6e4181d7890 */ /* 0x000fe4000fffe03f */
[----:B------:R-:W-:-:S04]  /*3800*/  IMAD.WIDE.U32 R70, R70, -0x2daee0ad, RZ ;  /* 0xd2511f5346467825 */ /* 0x000fc800078e00ff */
[----:B------:R-:W-:Y:S01]  /*3810*/  IMAD.WIDE.U32 R72, R7, -0x326172a9, RZ ;  /* 0xcd9e8d5707487825 */ /* 0x000fe200078e00ff */
[----:B------:R-:W-:Y:S01]  /*3820*/  LOP3.LUT R68, R71, UR7, R138, 0x96, !PT ;  /* 0x0000000747447c12 */ /* 0x000fe2000f8e968a */
[----:B------:R-:W-:Y:S01]  /*3830*/  UIADD3 UR7, UR25, -0x126145ec, URZ ;  /* 0xed9eba1419077890 */ /* 0x000fe2000fffe03f */
[----:B------:R-:W-:Y:S01]  /*3840*/  LOP3.LUT R138, R139, UR5, RZ, 0x3c, !PT ;  /* 0x000000058b8a7c12 */ /* 0x000fe2000f8e3cff */
[----:B------:R-:W-:Y:S01]  /*3850*/  UIADD3 UR5, UR25, -0x56f99767, URZ ;  /* 0xa906689919057890 */ /* 0x000fe2000fffe03f */
[----:B------:R-:W-:Y:S01]  /*3860*/  LOP3.LUT R7, R73, UR6, R6, 0x96, !PT ;  /* 0x0000000649077c12 */ /* 0x000fe2000f8e9606 */
[----:B------:R-:W-:-:S04]  /*3870*/  IMAD.WIDE.U32 R68, R68, -0x326172a9, RZ ;  /* 0xcd9e8d5744447825 */ /* 0x000fc800078e00ff */
[----:B------:R-:W-:Y:S01]  /*3880*/  IMAD.WIDE.U32 R118, R7, -0x2daee0ad, RZ ;  /* 0xd2511f5307767825 */ /* 0x000fe200078e00ff */
[----:B------:R-:W-:Y:S01]  /*3890*/  LOP3.LUT R72, R69, UR33, R72, 0x96, !PT ;  /* 0x0000002145487c12 */ /* 0x000fe2000f8e9648 */
[----:B------:R-:W2:Y:S01]  /*38a0*/  SHFL.BFLY PT, R7, R0, 0x1, 0x1f ;  /* 0x0c201f0000077f89 */ /* 0x000ea200000e0000 */
[----:B-1----:R-:W-:Y:S01]  /*38b0*/  FMNMX.FTZ R2, R9, R2, !PT ;  /* 0x0000000209027209 */ /* 0x002fe20007810000 */
[----:B------:R-:W-:Y:S01]  /*38c0*/  IMAD.WIDE.U32 R138, R138, -0x326172a9, RZ ;  /* 0xcd9e8d578a8a7825 */ /* 0x000fe200078e00ff */
[----:B------:R-:W-:Y:S02]  /*38d0*/  LOP3.LUT R5, R119, UR32, R70, 0x96, !PT ;  /* 0x0000002077057c12 */ /* 0x000fe4000f8e9646 */
[----:B------:R-:W-:Y:S01]  /*38e0*/  FSETP.NEU.FTZ.AND P0, PT, R2, -INF , PT ;  /* 0xff8000000200780b */ /* 0x000fe20003f1d000 */
[----:B------:R-:W-:-:S04]  /*38f0*/  IMAD.WIDE.U32 R72, R72, -0x2daee0ad, RZ ;  /* 0xd2511f5348487825 */ /* 0x000fc800078e00ff */
[----:B------:R-:W-:Y:S01]  /*3900*/  FMUL.FTZ R151, R2, UR34 ;  /* 0x0000002202977c20 */ /* 0x000fe20008410000 */
[----:B------:R-:W-:Y:S01]  /*3910*/  LOP3.LUT R138, R69, UR33, R138, 0x96, !PT ;  /* 0x00000021458a7c12 */ /* 0x000fe2000f8e968a */
[----:B------:R-:W-:Y:S01]  /*3920*/  IMAD.WIDE.U32 R120, R5, -0x326172a9, RZ ;  /* 0xcd9e8d5705787825 */ /* 0x000fe200078e00ff */
[----:B------:R-:W-:Y:S02]  /*3930*/  LOP3.LUT R118, R73, UR30, R118, 0x96, !PT ;  /* 0x0000001e49767c12 */ /* 0x000fe4000f8e9676 */
[----:B------:R-:W-:Y:S02]  /*3940*/  FSEL R151, R151, RZ, P0 ;  /* 0x000000ff97977208 */ /* 0x000fe40000000000 */
[----:B------:R-:W-:Y:S01]  /*3950*/  LOP3.LUT R5, R121, UR31, R68, 0x96, !PT ;  /* 0x0000001f79057c12 */ /* 0x000fe2000f8e9644 */
[----:B------:R-:W-:-:S04]  /*3960*/  IMAD.WIDE.U32 R118, R118, -0x326172a9, RZ ;  /* 0xcd9e8d5776767825 */ /* 0x000fc800078e00ff */
[--C-:B------:R-:W-:Y:S01]  /*3970*/  FFMA.FTZ R109, R60, UR34, -R151.reuse ;  /* 0x000000223c6d7c23 */ /* 0x100fe20008010897 */
[----:B------:R-:W-:Y:S01]  /*3980*/  FFMA.FTZ R108, R58, UR34, -R151 ;  /* 0x000000223a6c7c23 */ /* 0x000fe20008010897 */
[----:B------:R-:W-:Y:S01]  /*3990*/  IMAD.WIDE.U32 R12, R5, -0x2daee0ad, RZ ;  /* 0xd2511f53050c7825 */ /* 0x000fe200078e00ff */
[----:B------:R-:W-:-:S03]  /*39a0*/  LOP3.LUT R120, R119, UR29, R120, 0x96, !PT ;  /* 0x0000001d77787c12 */ /* 0x000fc6000f8e9678 */
[----:B------:R-:W-:Y:S01]  /*39b0*/  FFMA.FTZ R104, R76, UR34, -R151 ;  /* 0x000000224c687c23 */ /* 0x000fe20008010897 */
[----:B--2---:R-:W-:Y:S01]  /*39c0*/  FMNMX.FTZ R0, R0, R7, !PT ;  /* 0x0000000700007209 */ /* 0x004fe20007810000 */
[----:B------:R-:W-:Y:S01]  /*39d0*/  MUFU.EX2 R109, R109 ;  /* 0x0000006d006d7308 */ /* 0x000fe20000000800 */
[----:B------:R-:W-:Y:S01]  /*39e0*/  LOP3.LUT R72, R13, UR7, R72, 0x96, !PT ;  /* 0x000000070d487c12 */ /* 0x000fe2000f8e9648 */
[----:B------:R-:W-:Y:S01]  /*39f0*/  IMAD.WIDE.U32 R120, R120, -0x2daee0ad, RZ ;  /* 0xd2511f5378787825 */ /* 0x000fe200078e00ff */
[----:B------:R-:W-:-:S03]  /*3a00*/  FSETP.NEU.FTZ.AND P0, PT, R0, -INF , PT ;  /* 0xff8000000000780b */ /* 0x000fc60003f1d000 */
[----:B------:R-:W-:Y:S01]  /*3a10*/  FMUL.FTZ R149, R0, UR34 ;  /* 0x0000002200957c20 */ /* 0x000fe20008410000 */
[----:B------:R-:W-:Y:S01]  /*3a20*/  LOP3.LUT R5, R139, UR6, R6, 0x96, !PT ;  /* 0x000000068b057c12 */ /* 0x000fe2000f8e9606 */
[----:B------:R-:W-:Y:S01]  /*3a30*/  UIADD3 UR6, UR24, 0x1715609d, URZ ;  /* 0x1715609d18067890 */ /* 0x000fe2000fffe03f */
[----:B------:R-:W-:Y:S01]  /*3a40*/  LOP3.LUT R122, R121, UR5, R12, 0x96, !PT ;  /* 0x00000005797a7c12 */ /* 0x000fe2000f8e960c */
[----:B------:R-:W-:Y:S01]  /*3a50*/  IMAD.WIDE.U32 R72, R72, -0x326172a9, RZ ;  /* 0xcd9e8d5748487825 */ /* 0x000fe200078e00ff */
[----:B------:R-:W-:Y:S01]  /*3a60*/  FSEL R149, R149, RZ, P0 ;  /* 0x000000ff95957208 */ /* 0x000fe20000000000 */
[----:B------:R-:W1:Y:S02]  /*3a70*/  MUFU.EX2 R108, R108 ;  /* 0x0000006c006c7308 */ /* 0x000e640000000800 */
[----:B------:R-:W-:Y:S01]  /*3a80*/  FFMA.FTZ R101, R78, UR34, -R151 ;  /* 0x000000224e657c23 */ /* 0x000fe20008010897 */
[----:B------:R-:W-:Y:S01]  /*3a90*/  IMAD.WIDE.U32 R122, R122, -0x326172a9, RZ ;  /* 0xcd9e8d577a7a7825 */ /* 0x000fe200078e00ff */
[----:B------:R-:W-:-:S03]  /*3aa0*/  LOP3.LUT R118, R73, UR6, R118, 0x96, !PT ;  /* 0x0000000649767c12 */ /* 0x000fc6000f8e9676 */
[--C-:B------:R-:W-:Y:S01]  /*3ab0*/  FFMA.FTZ R107, R62, UR34, -R149.reuse ;  /* 0x000000223e6b7c23 */ /* 0x100fe20008010895 */
[--C-:B------:R-:W-:Y:S01]  /*3ac0*/  FFMA.FTZ R106, R56, UR34, -R149.reuse ;  /* 0x00000022386a7c23 */ /* 0x100fe20008010895 */
[--C-:B------:R-:W-:Y:S01]  /*3ad0*/  FFMA.FTZ R105, R18, UR34, -R149.reuse ;  /* 0x0000002212697c23 */ /* 0x100fe20008010895 */
[----:B------:R-:W-:Y:S01]  /*3ae0*/  LOP3.LUT R6, R122, 0xffff, RZ, 0xc0, !PT ;  /* 0x0000ffff7a067812 */ /* 0x000fe200078ec0ff */
[----:B------:R-:W-:Y:S01]  /*3af0*/  FFMA.FTZ R100, R16, UR34, -R149 ;  /* 0x0000002210647c23 */ /* 0x000fe20008010895 */
[----:B------:R-:W2:Y:S01]  /*3b00*/  LDSM.16.MT88.4 R76, [R130+0x6000] ;  /* 0x00600000824c783b */ /* 0x000ea20000004200 */
[----:B------:R-:W-:Y:S01]  /*3b10*/  MUFU.EX2 R107, R107 ;  /* 0x0000006b006b7308 */ /* 0x000fe20000000800 */
[----:B------:R-:W-:Y:S01]  /*3b20*/  LOP3.LUT R12, R123, UR18, R72, 0x96, !PT ;  /* 0x000000127b0c7c12 */ /* 0x000fe2000f8e9648 */
[----:B------:R-:W-:Y:S01]  /*3b30*/  IMAD.WIDE.U32 R118, R118, -0x2daee0ad, RZ ;  /* 0xd2511f5376767825 */ /* 0x000fe200078e00ff */
[----:B------:R-:W-:-:S03]  /*3b40*/  LOP3.LUT R13, R122, 0xff, RZ, 0xc0, !PT ;  /* 0x000000ff7a0d7812 */ /* 0x000fc600078ec0ff */
[--C-:B------:R-:W-:Y:S01]  /*3b50*/  FFMA.FTZ R98, R80, UR34, -R151.reuse ;  /* 0x0000002250627c23 */ /* 0x100fe20008010897 */
[----:B------:R-:W-:Y:S01]  /*3b60*/  SHF.R.U32.HI R6, RZ, 0x8, R6 ;  /* 0x00000008ff067819 */ /* 0x000fe20000011606 */
[----:B------:R-:W-:Y:S01]  /*3b70*/  FFMA.FTZ R97, R82, UR34, -R151 ;  /* 0x0000002252617c23 */ /* 0x000fe20008010897 */
[--C-:B------:R-:W-:Y:S01]  /*3b80*/  FFMA.FTZ R99, R28, UR34, -R149.reuse ;  /* 0x000000221c637c23 */ /* 0x100fe20008010895 */
[----:B------:R-:W3:Y:S01]  /*3b90*/  MUFU.EX2 R106, R106 ;  /* 0x0000006a006a7308 */ /* 0x000ee20000000800 */
[----:B------:R-:W-:Y:S01]  /*3ba0*/  FFMA.FTZ R96, R30, UR34, -R149 ;  /* 0x000000221e607c23 */ /* 0x000fe20008010895 */
[----:B------:R-:W-:Y:S01]  /*3bb0*/  LOP3.LUT R14, R12, 0xffff, RZ, 0xc0, !PT ;  /* 0x0000ffff0c0e7812 */ /* 0x000fe200078ec0ff */
[--C-:B------:R-:W-:Y:S01]  /*3bc0*/  FFMA.FTZ R92, R84, UR34, -R151.reuse ;  /* 0x00000022545c7c23 */ /* 0x100fe20008010897 */
[----:B------:R-:W-:Y:S01]  /*3bd0*/  SHF.R.U32.HI R17, RZ, 0x10, R12 ;  /* 0x00000010ff117819 */ /* 0x000fe2000001160c */
[----:B------:R-:W-:Y:S01]  /*3be0*/  FFMA.FTZ R89, R32, UR34, -R151 ;  /* 0x0000002220597c23 */ /* 0x000fe20008010897 */
[----:B------:R-:W-:Y:S01]  /*3bf0*/  PRMT R13, R13, 0x5410, R6 ;  /* 0x000054100d0d7816 */ /* 0x000fe20000000006 */
[--C-:B------:R-:W-:Y:S01]  /*3c00*/  FFMA.FTZ R95, R10, UR34, -R149.reuse ;  /* 0x000000220a5f7c23 */ /* 0x100fe20008010895 */
[----:B------:R-:W-:Y:S01]  /*3c10*/  MUFU.EX2 R104, R104 ;  /* 0x0000006800687308 */ /* 0x000fe20000000800 */
[----:B------:R-:W-:Y:S01]  /*3c20*/  LOP3.LUT R6, R118, 0xffff, RZ, 0xc0, !PT ;  /* 0x0000ffff76067812 */ /* 0x000fe200078ec0ff */
[----:B------:R-:W-:Y:S01]  /*3c30*/  FFMA.FTZ R90, R8, UR34, -R149 ;  /* 0x00000022085a7c23 */ /* 0x000fe20008010895 */
[----:B------:R-:W-:Y:S01]  /*3c40*/  LOP3.LUT R19, R12, 0xff, RZ, 0xc0, !PT ;  /* 0x000000ff0c137812 */ /* 0x000fe200078ec0ff */
[----:B------:R-:W-:Y:S01]  /*3c50*/  IMAD.WIDE.U32 R142, R5, -0x2daee0ad, RZ ;  /* 0xd2511f53058e7825 */ /* 0x000fe200078e00ff */
[----:B------:R-:W-:-:S03]  /*3c60*/  SHF.R.U32.HI R12, RZ, 0x18, R12 ;  /* 0x00000018ff0c7819 */ /* 0x000fc6000001160c */
[----:B------:R-:W-:Y:S01]  /*3c70*/  FFMA.FTZ R110, R110, UR34, -R149 ;  /* 0x000000226e6e7c23 */ /* 0x000fe20008010895 */
[----:B------:R-:W-:Y:S01]  /*3c80*/  SHF.R.U32.HI R14, RZ, 0x8, R14 ;  /* 0x00000008ff0e7819 */ /* 0x000fe2000001160e */
[----:B------:R-:W4:Y:S01]  /*3c90*/  MUFU.EX2 R101, R101 ;  /* 0x0000006500657308 */ /* 0x000f220000000800 */
[----:B------:R-:W-:Y:S01]  /*3ca0*/  LOP3.LUT R17, R17, 0xff, RZ, 0xc0, !PT ;  /* 0x000000ff11117812 */ /* 0x000fe200078ec0ff */
[----:B------:R-:W-:Y:S01]  /*3cb0*/  IMAD.WIDE.U32 R138, R138, -0x2daee0ad, RZ ;  /* 0xd2511f538a8a7825 */ /* 0x000fe200078e00ff */
[----:B------:R-:W-:-:S03]  /*3cc0*/  LOP3.LUT R37, R118, 0xff, RZ, 0xc0, !PT ;  /* 0x000000ff76257812 */ /* 0x000fc600078ec0ff */
[----:B------:R-:W-:Y:S01]  /*3cd0*/  FFMA.FTZ R147, R66, UR34, -R151 ;  /* 0x0000002242937c23 */ /* 0x000fe20008010897 */
[----:B------:R-:W-:Y:S01]  /*3ce0*/  SHF.R.U32.HI R6, RZ, 0x8, R6 ;  /* 0x00000008ff067819 */ /* 0x000fe20000011606 */
[----:B------:R-:W-:Y:S01]  /*3cf0*/  FFMA.FTZ R148, R54, UR34, -R149 ;  /* 0x0000002236947c23 */ /* 0x000fe20008010895 */
[----:B-1----:R-:W-:Y:S01]  /*3d00*/  F2FP.BF16.F32.PACK_AB R93, R108, R109 ;  /* 0x0000006d6c5d723e */ /* 0x002fe200000010ff */
[----:B------:R-:W-:Y:S01]  /*3d10*/  MUFU.EX2 R105, R105 ;  /* 0x0000006900697308 */ /* 0x000fe20000000800 */
[----:B---3--:R-:W-:Y:S01]  /*3d20*/  F2FP.BF16.F32.PACK_AB R94, R106, R107 ;  /* 0x0000006b6a5e723e */ /* 0x008fe200000010ff */
[--C-:B------:R-:W-:Y:S01]  /*3d30*/  FFMA.FTZ R150, R48, UR34, -R151.reuse ;  /* 0x0000002230967c23 */ /* 0x100fe20008010897 */
[----:B------:R-:W-:Y:S01]  /*3d40*/  PRMT R19, R19, 0x5410, R14 ;  /* 0x0000541013137816 */ /* 0x000fe2000000000e */
[----:B------:R-:W-:Y:S01]  /*3d50*/  FFMA.FTZ R145, R50, UR34, -R151 ;  /* 0x0000002232917c23 */ /* 0x000fe20008010897 */
[----:B------:R-:W-:Y:S01]  /*3d60*/  PRMT R17, R17, 0x5410, R12 ;  /* 0x0000541011117816 */ /* 0x000fe2000000000c */
[--C-:B------:R-:W-:Y:S01]  /*3d70*/  FFMA.FTZ R146, R44, UR34, -R149.reuse ;  /* 0x000000222c927c23 */ /* 0x100fe20008010895 */
[----:B------:R-:W-:Y:S01]  /*3d80*/  SHF.R.U32.HI R34, RZ, 0x10, R122 ;  /* 0x00000010ff227819 */ /* 0x000fe2000001167a */
[----:B------:R-:W1:Y:S01]  /*3d90*/  MUFU.EX2 R100, R100 ;  /* 0x0000006400647308 */ /* 0x000e620000000800 */
[----:B------:R-:W-:Y:S01]  /*3da0*/  PRMT R37, R37, 0x5410, R6 ;  /* 0x0000541025257816 */ /* 0x000fe20000000006 */
[----:B------:R-:W-:Y:S01]  /*3db0*/  FFMA.FTZ R141, R46, UR34, -R149 ;  /* 0x000000222e8d7c23 */ /* 0x000fe20008010895 */
[----:B------:R-:W-:Y:S01]  /*3dc0*/  PRMT R91, R93, 0x7632, R91 ;  /* 0x000076325d5b7816 */ /* 0x000fe2000000005b */
[----:B------:R-:W-:Y:S01]  /*3dd0*/  FFMA.FTZ R188, R24, UR34, -R151 ;  /* 0x0000002218bc7c23 */ /* 0x000fe20008010897 */
[----:B------:R-:W-:Y:S01]  /*3de0*/  PRMT R87, R94, 0x7632, R87 ;  /* 0x000076325e577816 */ /* 0x000fe20000000057 */
[----:B------:R-:W-:Y:S01]  /*3df0*/  FFMA.FTZ R186, R20, UR34, -R149 ;  /* 0x0000002214ba7c23 */ /* 0x000fe20008010895 */
[----:B------:R-:W-:Y:S01]  /*3e00*/  LOP3.LUT R6, R119, UR22, R120, 0x96, !PT ;  /* 0x0000001677067c12 */ /* 0x000fe2000f8e9678 */
[----:B------:R-:W-:Y:S01]  /*3e10*/  MUFU.EX2 R98, R98 ;  /* 0x0000006200627308 */ /* 0x000fe20000000800 */
[--C-:B------:R-:W-:Y:S01]  /*3e20*/  HSET2.LE.AND R19, R19, R152.reuse, PT ;  /* 0x0000009813137233 */ /* 0x100fe20003803000 */
[----:B------:R-:W-:Y:S01]  /*3e30*/  FADD.FTZ R109, R109, R108 ;  /* 0x0000006c6d6d7221 */ /* 0x000fe20000010000 */
[----:B------:R-:W-:Y:S01]  /*3e40*/  HSET2.LE.AND R17, R17, R152, PT ;  /* 0x0000009811117233 */ /* 0x000fe20003803000 */
[----:B------:R-:W-:Y:S01]  /*3e50*/  FADD.FTZ R106, R107, R106 ;  /* 0x0000006a6b6a7221 */ /* 0x000fe20000010000 */
[----:B------:R-:W-:-:S02]  /*3e60*/  SHF.R.U32.HI R11, RZ, 0x18, R122 ;  /* 0x00000018ff0b7819 */ /* 0x000fc4000001167a */
[----:B------:R-:W-:Y:S01]  /*3e70*/  LOP3.LUT R34, R34, 0xff, RZ, 0xc0, !PT ;  /* 0x000000ff22227812 */ /* 0x000fe200078ec0ff */
[----:B------:R-:W3:Y:S01]  /*3e80*/  MUFU.EX2 R97, R97 ;  /* 0x0000006100617308 */ /* 0x000ee20000000800 */
[----:B------:R-:W-:Y:S02]  /*3e90*/  PRMT R56, R93, 0x5410, R91 ;  /* 0x000054105d387816 */ /* 0x000fe4000000005b */
[----:B------:R-:W-:Y:S02]  /*3ea0*/  PRMT R4, R94, 0x5410, R87 ;  /* 0x000054105e047816 */ /* 0x000fe40000000057 */
[----:B------:R-:W-:Y:S02]  /*3eb0*/  LOP3.LUT R12, R6, 0xffff, RZ, 0xc0, !PT ;  /* 0x0000ffff060c7812 */ /* 0x000fe400078ec0ff */
[----:B----4-:R-:W-:Y:S01]  /*3ec0*/  F2FP.BF16.F32.PACK_AB R86, R101, R104 ;  /* 0x000000686556723e */ /* 0x010fe200000010ff */
[----:B------:R-:W-:Y:S01]  /*3ed0*/  MUFU.EX2 R99, R99 ;  /* 0x0000006300637308 */ /* 0x000fe20000000800 */
[----:B-1----:R-:W-:Y:S01]  /*3ee0*/  F2FP.BF16.F32.PACK_AB R84, R100, R105 ;  /* 0x000000696454723e */ /* 0x002fe200000010ff */
[----:B------:R-:W-:Y:S01]  /*3ef0*/  FADD.FTZ R104, R104, R109 ;  /* 0x0000006d68687221 */ /* 0x000fe20000010000 */
[----:B------:R-:W-:Y:S01]  /*3f00*/  SHF.R.U32.HI R7, RZ, 0x10, R6 ;  /* 0x00000010ff077819 */ /* 0x000fe20000011606 */
[----:B------:R-:W-:Y:S01]  /*3f10*/  FADD.FTZ R105, R105, R106 ;  /* 0x0000006a69697221 */ /* 0x000fe20000010000 */
[----:B------:R-:W-:Y:S01]  /*3f20*/  PRMT R11, R34, 0x5410, R11 ;  /* 0x00005410220b7816 */ /* 0x000fe2000000000b */
[----:B------:R-:W-:Y:S01]  /*3f30*/  FADD.FTZ R101, R101, R104 ;  /* 0x0000006865657221 */ /* 0x000fe20000010000 */
[----:B------:R-:W-:Y:S01]  /*3f40*/  LOP3.LUT R56, R19, R56, RZ, 0xc0, !PT ;  /* 0x0000003813387212 */ /* 0x000fe200078ec0ff */
[----:B------:R-:W1:Y:S01]  /*3f50*/  MUFU.EX2 R96, R96 ;  /* 0x0000006000607308 */ /* 0x000e620000000800 */
[----:B------:R-:W-:Y:S01]  /*3f60*/  LOP3.LUT R57, R17, R4, RZ, 0xc0, !PT ;  /* 0x0000000411397212 */ /* 0x000fe200078ec0ff */
[----:B------:R-:W-:Y:S01]  /*3f70*/  FADD.FTZ R100, R100, R105 ;  /* 0x0000006964647221 */ /* 0x000fe20000010000 */
[----:B------:R-:W-:Y:S01]  /*3f80*/  LOP3.LUT R9, R6, 0xff, RZ, 0xc0, !PT ;  /* 0x000000ff06097812 */ /* 0x000fe200078ec0ff */
[----:B------:R-:W4:Y:S01]  /*3f90*/  LDSM.16.MT88.4 R16, [R130+0x6400] ;  /* 0x006400008210783b */ /* 0x000f220000004200 */
[----:B------:R-:W-:-:S02]  /*3fa0*/  SHF.R.U32.HI R12, RZ, 0x8, R12 ;  /* 0x00000008ff0c7819 */ /* 0x000fc4000001160c */
[----:B------:R-:W-:Y:S01]  /*3fb0*/  PRMT R85, R86, 0x7632, R85 ;  /* 0x0000763256557816 */ /* 0x000fe20000000055 */
[----:B------:R-:W-:Y:S01]  /*3fc0*/  MUFU.EX2 R92, R92 ;  /* 0x0000005c005c7308 */ /* 0x000fe20000000800 */
[----:B------:R-:W-:Y:S02]  /*3fd0*/  PRMT R35, R84, 0x7632, R35 ;  /* 0x0000763254237816 */ /* 0x000fe40000000023 */
[----:B------:R-:W-:Y:S02]  /*3fe0*/  SHF.R.U32.HI R6, RZ, 0x18, R6 ;  /* 0x00000018ff067819 */ /* 0x000fe40000011606 */
[----:B------:R-:W-:Y:S02]  /*3ff0*/  LOP3.LUT R7, R7, 0xff, RZ, 0xc0, !PT ;  /* 0x000000ff07077812 */ /* 0x000fe400078ec0ff */
[----:B---3--:R-:W-:Y:S01]  /*4000*/  F2FP.BF16.F32.PACK_AB R28, R97, R98 ;  /* 0x00000062611c723e */ /* 0x008fe200000010ff */
[----:B------:R-:W3:Y:S01]  /*4010*/  MUFU.EX2 R89, R89 ;  /* 0x0000005900597308 */ /* 0x000ee20000000800 */
[----:B-1----:R-:W-:Y:S01]  /*4020*/  F2FP.BF16.F32.PACK_AB R30, R96, R99 ;  /* 0x00000063601e723e */ /* 0x002fe200000010ff */
[----:B------:R-:W-:Y:S01]  /*4030*/  FADD.FTZ R98, R98, R101 ;  /* 0x0000006562627221 */ /* 0x000fe20000010000 */
[----:B------:R-:W-:Y:S01]  /*4040*/  PRMT R9, R9, 0x5410, R12 ;  /* 0x0000541009097816 */ /* 0x000fe2000000000c */
[----:B------:R-:W-:Y:S01]  /*4050*/  FADD.FTZ R99, R99, R100 ;  /* 0x0000006463637221 */ /* 0x000fe20000010000 */
[--C-:B------:R-:W-:Y:S01]  /*4060*/  HSET2.LE.AND R13, R13, R152.reuse, PT ;  /* 0x000000980d0d7233 */ /* 0x100fe20003803000 */
[----:B------:R-:W-:Y:S01]  /*4070*/  FADD.FTZ R97, R97, R98 ;  /* 0x0000006261617221 */ /* 0x000fe20000010000 */
[----:B------:R-:W-:Y:S01]  /*4080*/  HSET2.LE.AND R4, R11, R152, PT ;  /* 0x000000980b047233 */ /* 0x000fe20003803000 */
[----:B------:R-:W-:Y:S01]  /*4090*/  MUFU.EX2 R95, R95 ;  /* 0x0000005f005f7308 */ /* 0x000fe20000000800 */
[----:B------:R-:W-:Y:S01]  /*40a0*/  PRMT R58, R86, 0x5410, R85 ;  /* 0x00005410563a7816 */ /* 0x000fe20000000055 */
[----:B------:R-:W-:Y:S01]  /*40b0*/  FADD.FTZ R96, R96, R99 ;  /* 0x0000006360607221 */ /* 0x000fe20000010000 */
[----:B------:R-:W-:-:S02]  /*40c0*/  PRMT R59, R84, 0x5410, R35 ;  /* 0x00005410543b7816 */ /* 0x000fc40000000023 */
[----:B------:R-:W-:Y:S02]  /*40d0*/  PRMT R7, R7, 0x5410, R6 ;  /* 0x0000541007077816 */ /* 0x000fe40000000006 */
[----:B------:R-:W-:Y:S01]  /*40e0*/  PRMT R27, R28, 0x7632, R27 ;  /* 0x000076321c1b7816 */ /* 0x000fe2000000001b */
[----:B------:R-:W1:Y:S01]  /*40f0*/  MUFU.EX2 R90, R90 ;  /* 0x0000005a005a7308 */ /* 0x000e620000000800 */
[----:B------:R-:W-:Y:S02]  /*4100*/  SHF.R.U32.HI R15, RZ, 0x10, R118 ;  /* 0x00000010ff0f7819 */ /* 0x000fe40000011676 */
[----:B------:R-:W-:Y:S02]  /*4110*/  PRMT R29, R30, 0x7632, R29 ;  /* 0x000076321e1d7816 */ /* 0x000fe4000000001d */
[----:B------:R-:W-:Y:S02]  /*4120*/  LOP3.LUT R58, R13, R58, RZ, 0xc0, !PT ;  /* 0x0000003a0d3a7212 */ /* 0x000fe400078ec0ff */
[----:B------:R-:W-:Y:S01]  /*4130*/  LOP3.LUT R59, R4, R59, RZ, 0xc0, !PT ;  /* 0x0000003b043b7212 */ /* 0x000fe200078ec0ff */
[----:B------:R-:W-:Y:S01]  /*4140*/  MUFU.EX2 R110, R110 ;  /* 0x0000006e006e7308 */ /* 0x000fe20000000800 */
[----:B------:R-:W-:-:S02]  /*4150*/  HSET2.LE.AND R9, R9, R152, PT ;  /* 0x0000009809097233 */ /* 0x000fc40003803000 */
[----:B------:R-:W-:Y:S02]  /*4160*/  PRMT R12, R28, 0x5410, R27 ;  /* 0x000054101c0c7816 */ /* 0x000fe4000000001b */
[----:B------:R-:W-:Y:S01]  /*4170*/  SHF.R.U32.HI R14, RZ, 0x18, R118 ;  /* 0x00000018ff0e7819 */ /* 0x000fe20000011676 */
[C---:B--2---:R-:W-:Y:S01]  /*4180*/  HMMA.16816.F32.BF16 R80, R56.reuse, R76, RZ ;  /* 0x0000004c3850723c */ /* 0x044fe200000418ff */
[----:B------:R-:W-:Y:S01]  /*4190*/  LOP3.LUT R15, R15, 0xff, RZ, 0xc0, !PT ;  /* 0x000000ff0f0f7812 */ /* 0x000fe200078ec0ff */
[----:B------:R-:W-:Y:S01]  /*41a0*/  MUFU.EX2 R147, R147 ;  /* 0x0000009300937308 */ /* 0x000fe20000000800 */
[--C-:B------:R-:W-:Y:S02]  /*41b0*/  HSET2.LE.AND R7, R7, R152.reuse, PT ;  /* 0x0000009807077233 */ /* 0x100fe40003803000 */
[----:B------:R-:W-:Y:S01]  /*41c0*/  PRMT R4, R30, 0x5410, R29 ;  /* 0x000054101e047816 */ /* 0x000fe2000000001d */
[----:B------:R-:W-:Y:S01]  /*41d0*/  HMMA.16816.F32.BF16 R76, R56, R78, RZ ;  /* 0x0000004e384c723c */ /* 0x000fe200000418ff */
[----:B---3--:R-:W-:Y:S01]  /*41e0*/  F2FP.BF16.F32.PACK_AB R32, R89, R92 ;  /* 0x0000005c5920723e */ /* 0x008fe200000010ff */
[----:B------:R-:W-:Y:S01]  /*41f0*/  FADD.FTZ R92, R92, R97 ;  /* 0x000000615c5c7221 */ /* 0x000fe20000010000 */
[----:B------:R-:W-:Y:S01]  /*4200*/  LOP3.LUT R12, R9, R12, RZ, 0xc0, !PT ;  /* 0x0000000c090c7212 */ /* 0x000fe200078ec0ff */
[----:B------:R-:W-:Y:S01]  /*4210*/  MUFU.EX2 R148, R148 ;  /* 0x0000009400947308 */ /* 0x000fe20000000800 */
[----:B------:R-:W-:Y:S01]  /*4220*/  PRMT R15, R15, 0x5410, R14 ;  /* 0x000054100f0f7816 */ /* 0x000fe2000000000e */
[----:B------:R-:W2:Y:S01]  /*4230*/  LDSM.16.MT88.4 R8, [R128+0x6400] ;  /* 0x006400008008783b */ /* 0x000ea20000004200 */
[----:B------:R-:W-:Y:S01]  /*4240*/  LOP3.LUT R13, R7, R4, RZ, 0xc0, !PT ;  /* 0x00000004070d7212 */ /* 0x000fe200078ec0ff */
[----:B------:R-:W-:Y:S01]  /*4250*/  FADD.FTZ R92, R89, R92 ;  /* 0x0000005c595c7221 */ /* 0x000fe20000010000 */
[----:B------:R-:W-:Y:S01]  /*4260*/  PRMT R31, R32, 0x7632, R31 ;  /* 0x00007632201f7816 */ /* 0x000fe2000000001f */
[----:B------:R-:W3:Y:S01]  /*4270*/  LDSM.16.MT88.4 R4, [R130+0x7000] ;  /* 0x007000008204783b */ /* 0x000ee20000004200 */
[----:B-1----:R-:W-:Y:S01]  /*4280*/  F2FP.BF16.F32.PACK_AB R34, R90, R95 ;  /* 0x0000005f5a22723e */ /* 0x002fe200000010ff */
[----:B------:R-:W-:Y:S01]  /*4290*/  MUFU.EX2 R150, R150 ;  /* 0x0000009600967308 */ /* 0x000fe20000000800 */
[--C-:B------:R-:W-:Y:S01]  /*42a0*/  HSET2.LE.AND R14, R37, R152.reuse, PT ;  /* 0x00000098250e7233 */ /* 0x100fe20003803000 */
[----:B------:R-:W-:Y:S01]  /*42b0*/  FADD.FTZ R95, R95, R96 ;  /* 0x000000605f5f7221 */ /* 0x000fe20000010000 */
[----:B------:R-:W-:-:S02]  /*42c0*/  HSET2.LE.AND R38, R15, R152, PT ;  /* 0x000000980f267233 */ /* 0x000fc40003803000 */
[----:B------:R-:W-:Y:S01]  /*42d0*/  PRMT R15, R32, 0x5410, R31 ;  /* 0x00005410200f7816 */ /* 0x000fe2000000001f */
[----:B------:R-:W-:Y:S01]  /*42e0*/  FADD.FTZ R95, R90, R95 ;  /* 0x0000005f5a5f7221 */ /* 0x000fe20000010000 */
[----:B------:R-:W-:Y:S01]  /*42f0*/  PRMT R33, R34, 0x7632, R33 ;  /* 0x0000763222217816 */ /* 0x000fe20000000021 */
[----:B------:R-:W-:Y:S01]  /*4300*/  MUFU.EX2 R145, R145 ;  /* 0x0000009100917308 */ /* 0x000fe20000000800 */
[----:B------:R-:W-:Y:S02]  /*4310*/  LOP3.LUT R36, R143, UR32, R70, 0x96, !PT ;  /* 0x000000208f247c12 */ /* 0x000fe4000f8e9646 */
[----:B------:R-:W-:Y:S02]  /*4320*/  LOP3.LUT R14, R14, R15, RZ, 0xc0, !PT ;  /* 0x0000000f0e0e7212 */ /* 0x000fe400078ec0ff */
[----:B------:R-:W-:Y:S01]  /*4330*/  LOP3.LUT R164, R139, UR30, R142, 0x96, !PT ;  /* 0x0000001e8ba47c12 */ /* 0x000fe2000f8e968e */
[----:B------:R-:W-:Y:S01]  /*4340*/  IMAD.WIDE.U32 R74, R36, -0x326172a9, RZ ;  /* 0xcd9e8d57244a7825 */ /* 0x000fe200078e00ff */
[----:B------:R-:W-:Y:S01]  /*4350*/  PRMT R15, R34, 0x5410, R33 ;  /* 0x00005410220f7816 */ /* 0x000fe20000000021 */
[----:B------:R-:W-:Y:S01]  /*4360*/  MUFU.EX2 R146, R146 ;  /* 0x0000009200927308 */ /* 0x000fe20000000800 */
[----:B------:R-:W-:Y:S01]  /*4370*/  LOP3.LUT R70, R143, UR32, R70, 0x96, !PT ;  /* 0x000000208f467c12 */ /* 0x000fe2000f8e9646 */
[----:B------:R-:W-:Y:S01]  /*4380*/  IMAD.WIDE.U32 R164, R164, -0x326172a9, RZ ;  /* 0xcd9e8d57a4a47825 */ /* 0x000fe200078e00ff */
[----:B------:R-:W-:-:S02]  /*4390*/  LOP3.LUT R15, R38, R15, RZ, 0xc0, !PT ;  /* 0x0000000f260f7212 */ /* 0x000fc400078ec0ff */
[----:B------:R-:W-:Y:S01]  /*43a0*/  HMMA.16816.F32.BF16 R36, R56, R40, RZ ;  /* 0x000000283824723c */ /* 0x000fe200000418ff */
[----:B------:R-:W-:Y:S01]  /*43b0*/  IMAD.WIDE.U32 R156, R70, -0x326172a9, RZ ;  /* 0xcd9e8d57469c7825 */ /* 0x000fe200078e00ff */
[----:B------:R-:W-:Y:S01]  /*43c0*/  LOP3.LUT R142, R139, UR30, R142, 0x96, !PT ;  /* 0x0000001e8b8e7c12 */ /* 0x000fe2000f8e968e */
[----:B------:R-:W1:Y:S01]  /*43d0*/  MUFU.EX2 R141, R141 ;  /* 0x0000008d008d7308 */ /* 0x000e620000000800 */
[----:B------:R-:W-:Y:S02]  /*43e0*/  LOP3.LUT R162, R118, 0xff, RZ, 0xc0, !PT ;  /* 0x000000ff76a27812 */ /* 0x000fe400078ec0ff */
[C---:B----4-:R-:W-:Y:S01]  /*43f0*/  HMMA.16816.F32.BF16 R80, R12.reuse, R16, R80 ;  /* 0x000000100c50723c */ /* 0x050fe20000041850 */
[----:B------:R-:W-:Y:S01]  /*4400*/  LOP3.LUT R41, R75, UR31, R68, 0x96, !PT ;  /* 0x0000001f4b297c12 */ /* 0x000fe2000f8e9644 */
[----:B------:R-:W-:Y:S01]  /*4410*/  IMAD.WIDE.U32 R142, R142, -0x326172a9, RZ ;  /* 0xcd9e8d578e8e7825 */ /* 0x000fe200078e00ff */
[----:B------:R-:W-:Y:S02]  /*4420*/  LOP3.LUT R40, R165, UR29, R74, 0x96, !PT ;  /* 0x0000001da5287c12 */ /* 0x000fe4000f8e964a */
[----:B------:R-:W-:Y:S01]  /*4430*/  LOP3.LUT R103, R157, UR31, R68, 0x96, !PT ;  /* 0x0000001f9d677c12 */ /* 0x000fe2000f8e9644 */
[----:B------:R-:W-:Y:S01]  /*4440*/  IMAD.WIDE.U32 R70, R41, -0x2daee0ad, RZ ;  /* 0xd2511f5329467825 */ /* 0x000fe200078e00ff */
[----:B------:R-:W-:Y:S01]  /*4450*/  HMMA.16816.F32.BF16 R76, R12, R18, R76 ;  /* 0x000000120c4c723c */ /* 0x000fe2000004184c */
[----:B------:R-:W-:-:S02]  /*4460*/  LOP3.LUT R156, R143, UR29, R156, 0x96, !PT ;  /* 0x0000001d8f9c7c12 */ /* 0x000fc4000f8e969c */
[----:B------:R-:W-:Y:S01]  /*4470*/  FFMA.FTZ R143, R52, UR34, -R149 ;  /* 0x00000022348f7c23 */ /* 0x000fe20008010895 */
[----:B------:R-:W-:Y:S01]  /*4480*/  IMAD.WIDE.U32 R16, R40, -0x2daee0ad, RZ ;  /* 0xd2511f5328107825 */ /* 0x000fe200078e00ff */
[----:B------:R-:W-:Y:S01]  /*4490*/  SHF.R.U32.HI R160, RZ, 0x10, R118 ;  /* 0x00000010ffa07819 */ /* 0x000fe20000011676 */
[----:B------:R-:W-:Y:S01]  /*44a0*/  MUFU.EX2 R188, R188 ;  /* 0x000000bc00bc7308 */ /* 0x000fe20000000800 */
[----:B------:R-:W-:Y:S01]  /*44b0*/  HMMA.16816.F32.BF16 R40, R56, R42, RZ ;  /* 0x0000002a3828723c */ /* 0x000fe200000418ff */
[----:B------:R-:W-:Y:S01]  /*44c0*/  LOP3.LUT R18, R71, UR7, R138, 0x96, !PT ;  /* 0x0000000747127c12 */ /* 0x000fe2000f8e968a */
[----:B------:R-:W-:Y:S01]  /*44d0*/  IMAD.WIDE.U32 R156, R156, -0x2daee0ad, RZ ;  /* 0xd2511f539c9c7825 */ /* 0x000fe200078e00ff */
[----:B------:R-:W-:Y:S02]  /*44e0*/  LOP3.LUT R17, R17, UR5, R70, 0x96, !PT ;  /* 0x0000000511117c12 */ /* 0x000fe4000f8e9646 */
[----:B------:R-:W4:Y:S01]  /*44f0*/  LDSM.16.MT88.4 R68, [R130+0x7400] ;  /* 0x007400008244783b */ /* 0x000f220000004200 */
[----:B------:R-:W-:Y:S01]  /*4500*/  IMAD.WIDE.U32 R18, R18, -0x326172a9, RZ ;  /* 0xcd9e8d5712127825 */ /* 0x000fe200078e00ff */
[----:B--2---:R-:W-:Y:S01]  /*4510*/  HMMA.16816.F32.BF16 R36, R12, R8, R36 ;  /* 0x000000080c24723c */ /* 0x004fe20000041824 */
[----:B------:R-:W-:Y:S01]  /*4520*/  MUFU.EX2 R143, R143 ;  /* 0x0000008f008f7308 */ /* 0x000fe20000000800 */
[----:B------:R-:W-:Y:S01]  /*4530*/  SHF.R.U32.HI R161, RZ, 0x18, R118 ;  /* 0x00000018ffa17819 */ /* 0x000fe20000011676 */
[----:B------:R-:W-:Y:S01]  /*4540*/  IMAD.WIDE.U32 R74, R17, -0x326172a9, RZ ;  /* 0xcd9e8d57114a7825 */ /* 0x000fe200078e00ff */
[----:B------:R-:W-:-:S02]  /*4550*/  LOP3.LUT R164, R19, UR6, R164, 0x96, !PT ;  /* 0x0000000613a47c12 */ /* 0x000fc4000f8e96a4 */
[----:B------:R-:W-:Y:S02]  /*4560*/  LOP3.LUT R19, R123, UR18, R72, 0x96, !PT ;  /* 0x000000127b137c12 */ /* 0x000fe4000f8e9648 */
[----:B------:R-:W-:Y:S01]  /*4570*/  LOP3.LUT R18, R75, UR18, R18, 0x96, !PT ;  /* 0x000000124b127c12 */ /* 0x000fe2000f8e9612 */
[----:B------:R-:W-:Y:S01]  /*4580*/  IMAD.WIDE.U32 R164, R164, -0x2daee0ad, RZ ;  /* 0xd2511f53a4a47825 */ /* 0x000fe200078e00ff */
[C---:B------:R-:W-:Y:S01]  /*4590*/  LOP3.LUT R115, R74.reuse, 0xff, RZ, 0xc0, !PT ;  /* 0x000000ff4a737812 */ /* 0x040fe200078ec0ff */
[----:B------:R-:W-:Y:S01]  /*45a0*/  MUFU.EX2 R186, R186 ;  /* 0x000000ba00ba7308 */ /* 0x000fe20000000800 */
[----:B------:R-:W-:Y:S02]  /*45b0*/  LOP3.LUT R121, R74, 0xffff, RZ, 0xc0, !PT ;  /* 0x0000ffff4a797812 */ /* 0x000fe400078ec0ff */
[--C-:B------:R-:W-:Y:S02]  /*45c0*/  SHF.R.U32.HI R9, RZ, 0x10, R74.reuse ;  /* 0x00000010ff097819 */ /* 0x100fe4000001164a */
[----:B------:R-:W-:Y:S01]  /*45d0*/  SHF.R.U32.HI R111, RZ, 0x18, R74 ;  /* 0x00000018ff6f7819 */ /* 0x000fe2000001164a */
[----:B------:R-:W-:Y:S01]  /*45e0*/  HMMA.16816.F32.BF16 R40, R12, R10, R40 ;  /* 0x0000000a0c28723c */ /* 0x000fe20000041828 */
[----:B------:R-:W-:Y:S01]  /*45f0*/  ISETP.LE.U32.AND P5, PT, R115, UR12, PT ;  /* 0x0000000c73007c0c */ /* 0x000fe2000bfa3070 */
[----:B------:R-:W-:Y:S01]  /*4600*/  FFMA.FTZ R115, R112, UR34, -R149 ;  /* 0x0000002270737c23 */ /* 0x000fe20008010895 */
[----:B------:R-:W-:-:S02]  /*4610*/  ISETP.LE.U32.AND P3, PT, R111, UR12, PT ;  /* 0x0000000c6f007c0c */ /* 0x000fc4000bf63070 */
[----:B------:R-:W-:Y:S01]  /*4620*/  LOP3.LUT R8, R122, 0xff, RZ, 0xc0, !PT ;  /* 0x000000ff7a087812 */ /* 0x000fe200078ec0ff */
[----:B---3--:R-:W-:Y:S01]  /*4630*/  HMMA.16816.F32.BF16 R72, R56, R4, RZ ;  /* 0x000000043848723c */ /* 0x008fe200000418ff */
[----:B------:R-:W-:Y:S01]  /*4640*/  LOP3.LUT R16, R165, UR22, R16, 0x96, !PT ;  /* 0x00000016a5107c12 */ /* 0x000fe2000f8e9610 */
[----:B------:R-:W2:Y:S01]  /*4650*/  MUFU.EX2 R115, R115 ;  /* 0x0000007300737308 */ /* 0x000ea20000000800 */
[----:B------:R-:W-:Y:S02]  /*4660*/  ISETP.LE.U32.AND P0, PT, R8, UR12, PT ;  /* 0x0000000c08007c0c */ /* 0x000fe4000bf03070 */
[----:B------:R-:W-:Y:S02]  /*4670*/  LOP3.LUT R163, R119, UR22, R120, 0x96, !PT ;  /* 0x0000001677a37c12 */ /* 0x000fe4000f8e9678 */
[----:B------:R-:W-:-:S04]  /*4680*/  IMAD.WIDE.U32 R4, R103, -0x2daee0ad, RZ ;  /* 0xd2511f5367047825 */ /* 0x000fc800078e00ff */
[--C-:B------:R-:W-:Y:S01]  /*4690*/  FFMA.FTZ R103, R102, UR34, -R151.reuse ;  /* 0x0000002266677c23 */ /* 0x100fe20008010897 */
[----:B------:R-:W-:Y:S01]  /*46a0*/  FFMA.FTZ R102, R114, UR34, -R151 ;  /* 0x0000002272667c23 */ /* 0x000fe20008010897 */
[----:B-1----:R-:W-:Y:S02]  /*46b0*/  F2FP.BF16.F32.PACK_AB R120, R141, R146 ;  /* 0x000000928d78723e */ /* 0x002fe400000010ff */
[----:B------:R-:W-:Y:S02]  /*46c0*/  LOP3.LUT R139, R5, UR7, R138, 0x96, !PT ;  /* 0x00000007058b7c12 */ /* 0x000fe4000f8e968a */
[----:B------:R-:W-:Y:S01]  /*46d0*/  LOP3.LUT R4, R157, UR5, R4, 0x96, !PT ;  /* 0x000000059d047c12 */ /* 0x000fe2000f8e9604 */
[----:B------:R-:W-:Y:S01]  /*46e0*/  MUFU.EX2 R103, R103 ;  /* 0x0000006700677308 */ /* 0x000fe20000000800 */
[----:B------:R-:W-:Y:S01]  /*46f0*/  LOP3.LUT R157, R122, 0xffff, RZ, 0xc0, !PT ;  /* 0x0000ffff7a9d7812 */ /* 0x000fe200078ec0ff */
[----:B------:R-:W-:Y:S01]  /*4700*/  IMAD.WIDE.U32 R10, R139, -0x326172a9, RZ ;  /* 0xcd9e8d578b0a7825 */ /* 0x000fe200078e00ff */
[----:B------:R-:W-:-:S03]  /*4710*/  SHF.R.U32.HI R138, RZ, 0x10, R122 ;  /* 0x00000010ff8a7819 */ /* 0x000fc6000001167a */
[----:B------:R-:W-:Y:S01]  /*4720*/  @!P0 HFMA2.BF16_V2 R49, -RZ.H0_H0, RZ.H0_H0, -R86.H0_H0 ;  /* 0x200000ffff318231 */ /* 0x000fe20000340956 */
[----:B--2---:R-:W-:Y:S01]  /*4730*/  F2FP.BF16.F32.PACK_AB R144, R115, R110 ;  /* 0x0000006e7390723e */ /* 0x004fe200000010ff */
[----:B------:R-:W-:Y:S01]  /*4740*/  IMAD.WIDE.U32 R4, R4, -0x326172a9, RZ ;  /* 0xcd9e8d5704047825 */ /* 0x000fe200078e00ff */
[----:B------:R-:W-:Y:S01]  /*4750*/  SHF.R.U32.HI R122, RZ, 0x18, R122 ;  /* 0x00000018ff7a7819 */ /* 0x000fe2000001167a */
[----:B------:R-:W1:Y:S01]  /*4760*/  MUFU.EX2 R102, R102 ;  /* 0x0000006600667308 */ /* 0x000e620000000800 */
[----:B----4-:R-:W-:Y:S01]  /*4770*/  HMMA.16816.F32.BF16 R72, R12, R68, R72 ;  /* 0x000000440c48723c */ /* 0x010fe20000041848 */
[----:B------:R-:W-:Y:S01]  /*4780*/  LOP3.LUT R155, R11, UR6, R142, 0x96, !PT ;  /* 0x000000060b9b7c12 */ /* 0x000fe2000f8e968e */
[----:B------:R-:W-:Y:S01]  /*4790*/  ULDC.64 UR4, c[0x0][0x2a8] ;  /* 0x0000aa0000047ab9 */ /* 0x000fe20000000a00 */
[----:B------:R-:W-:Y:S01]  /*47a0*/  LOP3.LUT R17, R5, UR18, R10, 0x96, !PT ;  /* 0x0000001205117c12 */ /* 0x000fe2000f8e960a */
[----:B------:R-:W-:Y:S01]  /*47b0*/  FADD.FTZ R110, R110, R95 ;  /* 0x0000005f6e6e7221 */ /* 0x000fe20000010000 */
[----:B------:R-:W-:-:S02]  /*47c0*/  LOP3.LUT R139, R4, 0xffff, RZ, 0xc0, !PT ;  /* 0x0000ffff048b7812 */ /* 0x000fc400078ec0ff */
[----:B------:R-:W-:Y:S01]  /*47d0*/  LOP3.LUT R159, R4, 0xff, RZ, 0xc0, !PT ;  /* 0x000000ff049f7812 */ /* 0x000fe200078ec0ff */
[----:B------:R-:W-:Y:S01]  /*47e0*/  FADD.FTZ R115, R115, R110 ;  /* 0x0000006e73737221 */ /* 0x000fe20000010000 */
[--C-:B------:R-:W-:Y:S02]  /*47f0*/  SHF.R.U32.HI R154, RZ, 0x10, R4.reuse ;  /* 0x00000010ff9a7819 */ /* 0x100fe40000011604 */
[----:B------:R-:W-:Y:S02]  /*4800*/  SHF.R.U32.HI R158, RZ, 0x18, R4 ;  /* 0x00000018ff9e7819 */ /* 0x000fe40000011604 */
[C---:B------:R-:W-:Y:S02]  /*4810*/  LOP3.LUT R4, R18.reuse, 0xffff, RZ, 0xc0, !PT ;  /* 0x0000ffff12047812 */ /* 0x040fe400078ec0ff */
[----:B------:R-:W-:Y:S02]  /*4820*/  LOP3.LUT R5, R18, 0xff, RZ, 0xc0, !PT ;  /* 0x000000ff12057812 */ /* 0x000fe400078ec0ff */
[----:B------:R-:W-:-:S02]  /*4830*/  SHF.R.U32.HI R4, RZ, 0x8, R4 ;  /* 0x00000008ff047819 */ /* 0x000fc40000011604 */
[----:B------:R-:W-:Y:S02]  /*4840*/  ISETP.LE.U32.AND P4, PT, R5, UR12, PT ;  /* 0x0000000c05007c0c */ /* 0x000fe4000bf83070 */
[----:B------:R-:W-:Y:S02]  /*4850*/  LOP3.LUT R4, R4, 0xffff, RZ, 0xc0, !PT ;  /* 0x0000ffff04047812 */ /* 0x000fe400078ec0ff */
[----:B-1----:R-:W-:Y:S01]  /*4860*/  F2FP.BF16.F32.PACK_AB R111, R102, R103 ;  /* 0x00000067666f723e */ /* 0x002fe200000010ff */
[----:B------:R-:W-:Y:S01]  /*4870*/  FADD.FTZ R103, R103, R92 ;  /* 0x0000005c67677221 */ /* 0x000fe20000010000 */
[----:B------:R-:W-:Y:S02]  /*4880*/  ISETP.LE.U32.AND P6, PT, R4, UR12, PT ;  /* 0x0000000c04007c0c */ /* 0x000fe4000bfc3070 */
[----:B------:R-:W-:Y:S01]  /*4890*/  HMMA.16816.F32.BF16 R4, R56, R6, RZ ;  /* 0x000000063804723c */ /* 0x000fe200000418ff */
[----:B------:R-:W-:Y:S01]  /*48a0*/  PRMT R112, R111, 0x7632, R112 ;  /* 0x000076326f707816 */ /* 0x000fe20000000070 */
[----:B------:R-:W-:Y:S01]  /*48b0*/  FADD.FTZ R103, R102, R103 ;  /* 0x0000006766677221 */ /* 0x000fe20000010000 */
[----:B------:R-:W-:-:S02]  /*48c0*/  SHF.R.U32.HI R10, RZ, 0x18, R18 ;  /* 0x00000018ff0a7819 */ /* 0x000fc40000011612 */
[----:B------:R-:W-:Y:S01]  /*48d0*/  @!P4 HFMA2.BF16_V2 R116, -RZ.H0_H0, RZ.H0_H0, -R111.H0_H0 ;  /* 0x200000ffff74c231 */ /* 0x000fe2000034096f */
[----:B------:R-:W-:Y:S02]  /*48e0*/  PRMT R8, R111, 0x5410, R112 ;  /* 0x000054106f087816 */ /* 0x000fe40000000070 */
[----:B------:R-:W-:Y:S02]  /*48f0*/  ISETP.LE.U32.AND P2, PT, R122, UR12, PT ;  /* 0x0000000c7a007c0c */ /* 0x000fe4000bf43070 */
[----:B------:R-:W-:Y:S01]  /*4900*/  @!P4 PRMT R111, R116, 0x5410, RZ ;  /* 0x00005410746fc816 */ /* 0x000fe200000000ff */
[----:B------:R-:W-:Y:S01]  /*4910*/  @!P6 HFMA2.BF16_V2 R113, -RZ.H0_H0, RZ.H0_H0, -R112.H0_H0 ;  /* 0x200000ffff71e231 */ /* 0x000fe20000340970 */
[----:B------:R-:W-:Y:S01]  /*4920*/  ISETP.LE.U32.AND P4, PT, R10, UR12, PT ;  /* 0x0000000c0a007c0c */ /* 0x000fe2000bf83070 */
[----:B------:R-:W-:Y:S01]  /*4930*/  FFMA.FTZ R116, R64, UR34, -R151 ;  /* 0x0000002240747c23 */ /* 0x000fe20008010897 */
[----:B------:R-:W-:Y:S02]  /*4940*/  SHF.R.U32.HI R10, RZ, 0x10, R18 ;  /* 0x00000010ff0a7819 */ /* 0x000fe40000011612 */
[----:B------:R-:W-:-:S02]  /*4950*/  @!P6 PRMT R112, R113, 0x5410, RZ ;  /* 0x000054107170e816 */ /* 0x000fc400000000ff */
[----:B------:R-:W-:Y:S01]  /*4960*/  LOP3.LUT R10, R10, 0xff, RZ, 0xc0, !PT ;  /* 0x000000ff0a0a7812 */ /* 0x000fe200078ec0ff */
[----:B------:R-:W1:Y:S01]  /*4970*/  MUFU.EX2 R116, R116 ;  /* 0x0000007400747308 */ /* 0x000e620000000800 */
[----:B------:R-:W-:Y:S01]  /*4980*/  PRMT R113, R144, 0x7632, R113 ;  /* 0x0000763290717816 */ /* 0x000fe20000000071 */
[----:B------:R-:W-:Y:S01]  /*4990*/  @!P2 HFMA2.BF16_V2 R114, -RZ.H0_H0, RZ.H0_H0, -R35.H0_H0 ;  /* 0x200000ffff72a231 */ /* 0x000fe20000340923 */
[----:B------:R-:W-:Y:S02]  /*49a0*/  ISETP.LE.U32.AND P6, PT, R10, UR12, PT ;  /* 0x0000000c0a007c0c */ /* 0x000fe4000bfc3070 */
[----:B------:R-:W-:Y:S01]  /*49b0*/  HMMA.16816.F32.BF16 R68, R12, R70, R4 ;  /* 0x000000460c44723c */ /* 0x000fe20000041804 */
[----:B------:R-:W-:Y:S01]  /*49c0*/  @!P4 HFMA2.BF16_V2 R117, -RZ.H0_H0, RZ.H0_H0, -R113.H0_H0 ;  /* 0x200000ffff75c231 */ /* 0x000fe20000340971 */
[----:B------:R-:W-:Y:S01]  /*49d0*/  F2FP.BF16.F32.PACK_AB R142, R143, R148 ;  /* 0x000000948f8e723e */ /* 0x000fe200000010ff */
[----:B------:R-:W-:Y:S01]  /*49e0*/  FADD.FTZ R148, R148, R115 ;  /* 0x0000007394947221 */ /* 0x000fe20000010000 */
[----:B------:R-:W-:-:S02]  /*49f0*/  LOP3.LUT R18, R118, 0xffff, RZ, 0xc0, !PT ;  /* 0x0000ffff76127812 */ /* 0x000fc400078ec0ff */
[----:B------:R-:W-:Y:S01]  /*4a00*/  PRMT R123, R142, 0x7632, R123 ;  /* 0x000076328e7b7816 */ /* 0x000fe2000000007b */
[----:B------:R-:W-:Y:S01]  /*4a10*/  FADD.FTZ R143, R143, R148 ;  /* 0x000000948f8f7221 */ /* 0x000fe20000010000 */
[----:B------:R-:W-:Y:S02]  /*4a20*/  LOP3.LUT R4, R9, 0xff, RZ, 0xc0, !PT ;  /* 0x000000ff09047812 */ /* 0x000fe400078ec0ff */
[----:B------:R-:W-:Y:S01]  /*4a30*/  PRMT R9, R144, 0x5410, R113 ;  /* 0x0000541090097816 */ /* 0x000fe20000000071 */
[----:B------:R-:W-:Y:S01]  /*4a40*/  @!P6 HFMA2.BF16_V2 R67, -RZ.H0_H0, RZ.H0_H0, -R144.H0_H0 ;  /* 0x200000ffff43e231 */ /* 0x000fe20000340990 */
[----:B------:R-:W-:Y:S01]  /*4a50*/  @!P4 PRMT R113, R117, 0x5410, RZ ;  /* 0x000054107571c816 */ /* 0x000fe200000000ff */
[----:B------:R-:W-:Y:S01]  /*4a60*/  @!P3 HFMA2.BF16_V2 R63, -RZ.H0_H0, RZ.H0_H0, -R123.H0_H0 ;  /* 0x200000ffff3fb231 */ /* 0x000fe2000034097b */
[----:B------:R-:W-:Y:S01]  /*4a70*/  ISETP.LE.U32.AND P4, PT, R4, UR12, PT ;  /* 0x0000000c04007c0c */ /* 0x000fe2000bf83070 */
[----:B------:R-:W-:Y:S01]  /*4a80*/  FADD.FTZ R146, R146, R143 ;  /* 0x0000008f92927221 */ /* 0x000fe20000010000 */
[----:B------:R-:W-:-:S02]  /*4a90*/  SHF.R.U32.HI R4, RZ, 0x8, R121 ;  /* 0x00000008ff047819 */ /* 0x000fc40000011679 */
[----:B-1----:R-:W-:Y:S01]  /*4aa0*/  F2FP.BF16.F32.PACK_AB R122, R147, R116 ;  /* 0x00000074937a723e */ /* 0x002fe200000010ff */
[----:B------:R-:W-:Y:S01]  /*4ab0*/  FADD.FTZ R116, R116, R103 ;  /* 0x0000006774747221 */ /* 0x000fe20000010000 */
[----:B------:R-:W-:Y:S01]  /*4ac0*/  LOP3.LUT R4, R4, 0xffff, RZ, 0xc0, !PT ;  /* 0x0000ffff04047812 */ /* 0x000fe200078ec0ff */
[----:B------:R-:W-:Y:S01]  /*4ad0*/  FADD.FTZ R146, R141, R146 ;  /* 0x000000928d927221 */ /* 0x000fe20000010000 */
[----:B------:R-:W-:Y:S01]  /*4ae0*/  @!P6 PRMT R144, R67, 0x5410, RZ ;  /* 0x000054104390e816 */ /* 0x000fe200000000ff */
[----:B------:R-:W-:Y:S01]  /*4af0*/  @!P5 HFMA2.BF16_V2 R66, -RZ.H0_H0, RZ.H0_H0, -R122.H0_H0 ;  /* 0x200000ffff42d231 */ /* 0x000fe2000034097a */
[----:B------:R-:W-:Y:S01]  /*4b00*/  ISETP.LE.U32.AND P6, PT, R4, UR12, PT ;  /* 0x0000000c04007c0c */ /* 0x000fe2000bfc3070 */
[----:B------:R-:W-:Y:S01]  /*4b10*/  FADD.FTZ R147, R147, R116 ;  /* 0x0000007493937221 */ /* 0x000fe20000010000 */
        /* <DEDUP_REMOVED lines=8> */
[----:B------:R-:W-:Y:S02]  /*4ba0*/  LOP3.LUT R4, R16, 0xff, RZ, 0xc0, !PT ;  /* 0x000000ff10047812 */ /* 0x000fe400078ec0ff */
[----:B------:R-:W-:-:S02]  /*4bb0*/  PRMT R11, R142, 0x5410, R123 ;  /* 0x000054108e0b7816 */ /* 0x000fc4000000007b */
[----:B------:R-:W-:Y:S02]  /*4bc0*/  @!P4 PRMT R142, R64, 0x5410, RZ ;  /* 0x00005410408ec816 */ /* 0x000fe400000000ff */
[----:B------:R-:W-:Y:S02]  /*4bd0*/  ISETP.LE.U32.AND P4, PT, R4, UR12, PT ;  /* 0x0000000c04007c0c */ /* 0x000fe4000bf83070 */
[----:B------:R-:W-:Y:S02]  /*4be0*/  SHF.R.U32.HI R4, RZ, 0x18, R16 ;  /* 0x00000018ff047819 */ /* 0x000fe40000011610 */
[----:B------:R-:W-:Y:S01]  /*4bf0*/  LOP3.LUT R16, R16, 0xffff, RZ, 0xc0, !PT ;  /* 0x0000ffff10107812 */ /* 0x000fe200078ec0ff */
[----:B------:R-:W-:Y:S01]  /*4c00*/  @!P5 HFMA2.BF16_V2 R55, -RZ.H0_H0, RZ.H0_H0, -R120.H0_H0 ;  /* 0x200000ffff37d231 */ /* 0x000fe20000340978 */
[----:B------:R-:W-:Y:S02]  /*4c10*/  @!P6 PRMT R121, R65, 0x5410, RZ ;  /* 0x000054104179e816 */ /* 0x000fe400000000ff */
[----:B------:R-:W-:Y:S01]  /*4c20*/  SHF.R.U32.HI R16, RZ, 0x8, R16 ;  /* 0x00000008ff107819 */ /* 0x000fe20000011610 */
[----:B------:R-:W1:Y:S01]  /*4c30*/  LDSM.16.MT88.4 R64, [R128+0x7000] ;  /* 0x007000008040783b */ /* 0x000e620000004200 */
[----:B------:R-:W-:Y:S01]  /*4c40*/  F2FP.BF16.F32.PACK_AB R118, R145, R150 ;  /* 0x000000969176723e */ /* 0x000fe200000010ff */
[----:B------:R-:W-:Y:S01]  /*4c50*/  FADD.FTZ R150, R150, R147 ;  /* 0x0000009396967221 */ /* 0x000fe20000010000 */
[----:B------:R-:W-:-:S02]  /*4c60*/  LOP3.LUT R16, R16, 0xffff, RZ, 0xc0, !PT ;  /* 0x0000ffff10107812 */ /* 0x000fc400078ec0ff */
[----:B------:R-:W-:Y:S01]  /*4c70*/  @!P3 PRMT R123, R63, 0x5410, RZ ;  /* 0x000054103f7bb816 */ /* 0x000fe200000000ff */
[----:B------:R-:W-:Y:S01]  /*4c80*/  @!P4 HFMA2.BF16_V2 R62, -RZ.H0_H0, RZ.H0_H0, -R118.H0_H0 ;  /* 0x200000ffff3ec231 */ /* 0x000fe20000340976 */
[----:B------:R-:W-:Y:S01]  /*4c90*/  ISETP.LE.U32.AND P6, PT, R16, UR12, PT ;  /* 0x0000000c10007c0c */ /* 0x000fe2000bfc3070 */
[----:B------:R-:W-:Y:S01]  /*4ca0*/  FADD.FTZ R150, R145, R150 ;  /* 0x0000009691967221 */ /* 0x000fe20000010000 */
[----:B------:R-:W-:Y:S02]  /*4cb0*/  PRMT R117, R118, 0x7632, R117 ;  /* 0x0000763276757816 */ /* 0x000fe40000000075 */
[----:B------:R-:W-:Y:S02]  /*4cc0*/  ISETP.LE.U32.AND P3, PT, R4, UR12, PT ;  /* 0x0000000c04007c0c */ /* 0x000fe4000bf63070 */
[----:B------:R-:W-:Y:S02]  /*4cd0*/  LOP3.LUT R4, R163, 0xff, RZ, 0xc0, !PT ;  /* 0x000000ffa3047812 */ /* 0x000fe400078ec0ff */
[----:B------:R-:W-:-:S02]  /*4ce0*/  PRMT R16, R118, 0x5410, R117 ;  /* 0x0000541076107816 */ /* 0x000fc40000000075 */
[----:B------:R-:W-:Y:S02]  /*4cf0*/  @!P4 PRMT R118, R62, 0x5410, RZ ;  /* 0x000054103e76c816 */ /* 0x000fe400000000ff */
[----:B------:R-:W-:Y:S01]  /*4d00*/  ISETP.LE.U32.AND P4, PT, R4, UR12, PT ;  /* 0x0000000c04007c0c */ /* 0x000fe2000bf83070 */
[----:B------:R-:W-:Y:S01]  /*4d10*/  @!P6 HFMA2.BF16_V2 R60, -RZ.H0_H0, RZ.H0_H0, -R117.H0_H0 ;  /* 0x200000ffff3ce231 */ /* 0x000fe20000340975 */
[----:B------:R-:W-:Y:S02]  /*4d20*/  SHF.R.U32.HI R4, RZ, 0x10, R19 ;  /* 0x00000010ff047819 */ /* 0x000fe40000011613 */
[----:B------:R-:W-:Y:S02]  /*4d30*/  PRMT R119, R120, 0x7632, R119 ;  /* 0x0000763278777816 */ /* 0x000fe40000000077 */
[----:B------:R-:W-:Y:S02]  /*4d40*/  LOP3.LUT R4, R4, 0xff, RZ, 0xc0, !PT ;  /* 0x000000ff04047812 */ /* 0x000fe400078ec0ff */
[----:B------:R-:W-:Y:S01]  /*4d50*/  @!P6 PRMT R117, R60, 0x5410, RZ ;  /* 0x000054103c75e816 */ /* 0x000fe200000000ff */
[----:B------:R-:W-:Y:S01]  /*4d60*/  @!P3 HFMA2.BF16_V2 R54, -RZ.H0_H0, RZ.H0_H0, -R119.H0_H0 ;  /* 0x200000ffff36b231 */ /* 0x000fe20000340977 */
[----:B------:R-:W-:-:S02]  /*4d70*/  ISETP.LE.U32.AND P6, PT, R4, UR12, PT ;  /* 0x0000000c04007c0c */ /* 0x000fc4000bfc3070 */
[----:B------:R-:W-:Y:S01]  /*4d80*/  LOP3.LUT R4, R163, 0xffff, RZ, 0xc0, !PT ;  /* 0x0000ffffa3047812 */ /* 0x000fe200078ec0ff */
[----:B------:R-:W-:Y:S01]  /*4d90*/  @!P4 HFMA2.BF16_V2 R61, -RZ.H0_H0, RZ.H0_H0, -R28.H0_H0 ;  /* 0x200000ffff3dc231 */ /* 0x000fe2000034091c */
[----:B------:R-:W-:Y:S02]  /*4da0*/  SHF.R.U32.HI R5, RZ, 0x18, R163 ;  /* 0x00000018ff057819 */ /* 0x000fe400000116a3 */
[----:B------:R-:W-:Y:S02]  /*4db0*/  SHF.R.U32.HI R4, RZ, 0x8, R4 ;  /* 0x00000008ff047819 */ /* 0x000fe40000011604 */
[----:B------:R-:W-:Y:S02]  /*4dc0*/  PRMT R153, R120, 0x5410, R119 ;  /* 0x0000541078997816 */ /* 0x000fe40000000077 */
[----:B------:R-:W-:Y:S02]  /*4dd0*/  LOP3.LUT R4, R4, 0xffff, RZ, 0xc0, !PT ;  /* 0x0000ffff04047812 */ /* 0x000fe400078ec0ff */
[----:B------:R-:W-:Y:S01]  /*4de0*/  SHF.R.U32.HI R163, RZ, 0x10, R163 ;  /* 0x00000010ffa37819 */ /* 0x000fe200000116a3 */
[----:B------:R-:W-:Y:S01]  /*4df0*/  @!P6 HFMA2.BF16_V2 R45, -RZ.H0_H0, RZ.H0_H0, -R94.H0_H0 ;  /* 0x200000ffff2de231 */ /* 0x000fe2000034095e */
[----:B------:R-:W-:-:S02]  /*4e00*/  @!P3 PRMT R119, R54, 0x5410, RZ ;  /* 0x000054103677b816 */ /* 0x000fc400000000ff */
[----:B------:R-:W-:Y:S02]  /*4e10*/  ISETP.LE.U32.AND P3, PT, R4, UR12, PT ;  /* 0x0000000c04007c0c */ /* 0x000fe4000bf63070 */
[----:B------:R-:W-:Y:S02]  /*4e20*/  LOP3.LUT R163, R163, 0xff, RZ, 0xc0, !PT ;  /* 0x000000ffa3a37812 */ /* 0x000fe400078ec0ff */
[----:B------:R-:W-:Y:S02]  /*4e30*/  @!P4 PRMT R28, R61, 0x5410, RZ ;  /* 0x000054103d1cc816 */ /* 0x000fe400000000ff */
[----:B------:R-:W-:Y:S01]  /*4e40*/  ISETP.LE.U32.AND P4, PT, R163, UR12, PT ;  /* 0x0000000ca3007c0c */ /* 0x000fe2000bf83070 */
[----:B-1----:R-:W-:Y:S01]  /*4e50*/  HMMA.16816.F32.BF16 R60, R56, R64, RZ ;  /* 0x00000040383c723c */ /* 0x002fe200000418ff */
[----:B------:R-:W-:Y:S02]  /*4e60*/  LOP3.LUT R4, R19, 0xffff, RZ, 0xc0, !PT ;  /* 0x0000ffff13047812 */ /* 0x000fe400078ec0ff */
[----:B------:R-:W-:Y:S01]  /*4e70*/  @!P5 PRMT R120, R55, 0x5410, RZ ;  /* 0x000054103778d816 */ /* 0x000fe200000000ff */
[----:B------:R-:W-:Y:S01]  /*4e80*/  IMAD.WIDE.U32 R54, R155, -0x2daee0ad, RZ ;  /* 0xd2511f539b367825 */ /* 0x000fe200078e00ff */
[----:B------:R-:W-:-:S03]  /*4e90*/  SHF.R.U32.HI R4, RZ, 0x8, R4 ;  /* 0x00000008ff047819 */ /* 0x000fc60000011604 */
[----:B------:R-:W-:Y:S01]  /*4ea0*/  @!P3 HFMA2.BF16_V2 R53, -RZ.H0_H0, RZ.H0_H0, -R27.H0_H0 ;  /* 0x200000ffff35b231 */ /* 0x000fe2000034091b */
[----:B------:R-:W-:Y:S01]  /*4eb0*/  ISETP.LE.U32.AND P5, PT, R5, UR12, PT ;  /* 0x0000000c05007c0c */ /* 0x000fe2000bfa3070 */
[----:B------:R-:W-:Y:S01]  /*4ec0*/  HMMA.16816.F32.BF16 R64, R56, R66, RZ ;  /* 0x000000423840723c */ /* 0x000fe200000418ff */
[----:B------:R-:W-:Y:S02]  /*4ed0*/  LOP3.LUT R4, R4, 0xffff, RZ, 0xc0, !PT ;  /* 0x0000ffff04047812 */ /* 0x000fe400078ec0ff */
[----:B------:R-:W-:Y:S01]  /*4ee0*/  @!P3 PRMT R27, R53, 0x5410, RZ ;  /* 0x00005410351bb816 */ /* 0x000fe200000000ff */
[----:B------:R-:W-:Y:S01]  /*4ef0*/  @!P4 HFMA2.BF16_V2 R51, -RZ.H0_H0, RZ.H0_H0, -R30.H0_H0 ;  /* 0x200000ffff33c231 */ /* 0x000fe2000034091e */
[----:B------:R-:W-:Y:S02]  /*4f00*/  ISETP.LE.U32.AND P3, PT, R4, UR12, PT ;  /* 0x0000000c04007c0c */ /* 0x000fe4000bf63070 */
[----:B------:R-:W-:Y:S02]  /*4f10*/  LOP3.LUT R4, R19, 0xff, RZ, 0xc0, !PT ;  /* 0x000000ff13047812 */ /* 0x000fe400078ec0ff */
[----:B------:R-:W-:-:S02]  /*4f20*/  @!P4 PRMT R30, R51, 0x5410, RZ ;  /* 0x00005410331ec816 */ /* 0x000fc400000000ff */
[----:B------:R-:W-:Y:S01]  /*4f30*/  ISETP.LE.U32.AND P4, PT, R4, UR12, PT ;  /* 0x0000000c04007c0c */ /* 0x000fe2000bf83070 */
[----:B------:R-:W-:Y:S01]  /*4f40*/  @!P5 HFMA2.BF16_V2 R48, -RZ.H0_H0, RZ.H0_H0, -R29.H0_H0 ;  /* 0x200000ffff30d231 */ /* 0x000fe2000034091d */
[----:B------:R-:W1:Y:S01]  /*4f50*/  LDSM.16.MT88.4 R4, [R128+0x7400] ;  /* 0x007400008004783b */ /* 0x000e620000004200 */
[----:B------:R-:W-:Y:S02]  /*4f60*/  SHF.R.U32.HI R19, RZ, 0x18, R19 ;  /* 0x00000018ff137819 */ /* 0x000fe40000011613 */
[----:B------:R-:W-:Y:S02]  /*4f70*/  SHF.R.U32.HI R157, RZ, 0x8, R157 ;  /* 0x00000008ff9d7819 */ /* 0x000fe4000001169d */
[----:B------:R-:W-:Y:S01]  /*4f80*/  @!P5 PRMT R29, R48, 0x5410, RZ ;  /* 0x00005410301dd816 */ /* 0x000fe200000000ff */
[----:B------:R-:W-:Y:S01]  /*4f90*/  @!P3 HFMA2.BF16_V2 R46, -RZ.H0_H0, RZ.H0_H0, -R91.H0_H0 ;  /* 0x200000ffff2eb231 */ /* 0x000fe2000034095b */
[----:B------:R-:W-:Y:S02]  /*4fa0*/  ISETP.LE.U32.AND P5, PT, R19, UR12, PT ;  /* 0x0000000c13007c0c */ /* 0x000fe4000bfa3070 */
[----:B------:R-:W-:-:S02]  /*4fb0*/  @!P0 PRMT R86, R49, 0x5410, RZ ;  /* 0x0000541031568816 */ /* 0x000fc400000000ff */
[----:B------:R-:W-:Y:S01]  /*4fc0*/  LOP3.LUT R157, R157, 0xffff, RZ, 0xc0, !PT ;  /* 0x0000ffff9d9d7812 */ /* 0x000fe200078ec0ff */
[----:B------:R-:W-:Y:S01]  /*4fd0*/  @!P4 HFMA2.BF16_V2 R47, -RZ.H0_H0, RZ.H0_H0, -R93.H0_H0 ;  /* 0x200000ffff2fc231 */ /* 0x000fe2000034095d */
[----:B------:R-:W-:Y:S02]  /*4fe0*/  LOP3.LUT R155, R17, 0xff, RZ, 0xc0, !PT ;  /* 0x000000ff119b7812 */ /* 0x000fe400078ec0ff */
[----:B------:R-:W-:Y:S02]  /*4ff0*/  @!P3 PRMT R91, R46, 0x5410, RZ ;  /* 0x000054102e5bb816 */ /* 0x000fe400000000ff */
[----:B------:R-:W-:Y:S02]  /*5000*/  @!P4 PRMT R93, R47, 0x5410, RZ ;  /* 0x000054102f5dc816 */ /* 0x000fe400000000ff */
[----:B------:R-:W-:Y:S01]  /*5010*/  @!P6 PRMT R94, R45, 0x5410, RZ ;  /* 0x000054102d5ee816 */ /* 0x000fe200000000ff */
[----:B------:R-:W-:Y:S01]  /*5020*/  @!P5 HFMA2.BF16_V2 R50, -RZ.H0_H0, RZ.H0_H0, -R87.H0_H0 ;  /* 0x200000ffff32d231 */ /* 0x000fe20000340957 */
[----:B------:R-:W-:-:S02]  /*5030*/  LOP3.LUT R138, R138, 0xff, RZ, 0xc0, !PT ;  /* 0x000000ff8a8a7812 */ /* 0x000fc400078ec0ff */
[----:B------:R-:W-:Y:S02]  /*5040*/  LOP3.LUT R53, R54, 0xffff, RZ, 0xc0, !PT ;  /* 0x0000ffff36357812 */ /* 0x000fe400078ec0ff */
[----:B------:R-:W-:Y:S02]  /*5050*/  @!P5 PRMT R87, R50, 0x5410, RZ ;  /* 0x000054103257d816 */ /* 0x000fe400000000ff */
[----:B------:R-:W2:Y:S01]  /*5060*/  LDSM.16.MT88.4 R48, [R130+0x8000] ;  /* 0x008000008230783b */ /* 0x000ea20000004200 */
[----:B------:R-:W-:Y:S02]  /*5070*/  ISETP.LE.U32.AND P5, PT, R157, UR12, PT ;  /* 0x0000000c9d007c0c */ /* 0x000fe4000bfa3070 */
[----:B------:R-:W-:Y:S02]  /*5080*/  ISETP.LE.U32.AND P4, PT, R138, UR12, PT ;  /* 0x0000000c8a007c0c */ /* 0x000fe4000bf83070 */
[----:B------:R-:W-:Y:S02]  /*5090*/  LOP3.LUT R156, R55, UR22, R156, 0x96, !PT ;  /* 0x00000016379c7c12 */ /* 0x000fe4000f8e969c */
[----:B------:R-:W-:-:S02]  /*50a0*/  LOP3.LUT R157, R54, 0xff, RZ, 0xc0, !PT ;  /* 0x000000ff369d7812 */ /* 0x000fc400078ec0ff */
[----:B------:R-:W-:Y:S02]  /*50b0*/  LOP3.LUT R138, R164, 0xffff, RZ, 0xc0, !PT ;  /* 0x0000ffffa48a7812 */ /* 0x000fe400078ec0ff */
[----:B------:R-:W-:Y:S01]  /*50c0*/  LOP3.LUT R165, R156, 0xff, RZ, 0xc0, !PT ;  /* 0x000000ff9ca57812 */ /* 0x000fe200078ec0ff */
[C---:B-1----:R-:W-:Y:S02]  /*50d0*/  HMMA.16816.F32.BF16 R64, R12.reuse, R6, R64 ;  /* 0x000000060c40723c */ /* 0x042fe40000041840 */
[----:B------:R-:W-:Y:S01]  /*50e0*/  @!P5 HFMA2.BF16_V2 R44, -RZ.H0_H0, RZ.H0_H0, -R85.H0_H0 ;  /* 0x200000ffff2cd231 */ /* 0x000fe20000340955 */
[----:B------:R-:W-:Y:S01]  /*50f0*/  SHF.R.U32.HI R163, RZ, 0x18, R156 ;  /* 0x00000018ffa37819 */ /* 0x000fe2000001169c */
[----:B------:R-:W-:Y:S01]  /*5100*/  @!P4 HFMA2.BF16_V2 R52, -RZ.H0_H0, RZ.H0_H0, -R84.H0_H0 ;  /* 0x200000ffff34c231 */ /* 0x000fe20000340954 */
[----:B------:R-:W-:Y:S01]  /*5110*/  SHF.R.U32.HI R55, RZ, 0x10, R54 ;  /* 0x00000010ff377819 */ /* 0x000fe20000011636 */
[----:B------:R-:W-:Y:S01]  /*5120*/  HMMA.16816.F32.BF16 R60, R12, R4, R60 ;  /* 0x000000040c3c723c */ /* 0x000fe2000004183c */
[----:B------:R-:W-:-:S02]  /*5130*/  SHF.R.U32.HI R6, RZ, 0x8, R139 ;  /* 0x00000008ff067819 */ /* 0x000fc4000001168b */
[----:B------:R-:W-:Y:S02]  /*5140*/  @!P5 PRMT R85, R44, 0x5410, RZ ;  /* 0x000054102c55d816 */ /* 0x000fe400000000ff */
[----:B------:R-:W-:Y:S02]  /*5150*/  PRMT R159, R159, 0x5410, R6 ;  /* 0x000054109f9f7816 */ /* 0x000fe40000000006 */
[----:B------:R-:W-:Y:S02]  /*5160*/  SHF.R.U32.HI R6, RZ, 0x10, R17 ;  /* 0x00000010ff067819 */ /* 0x000fe40000011611 */
[----:B------:R-:W-:Y:S02]  /*5170*/  LOP3.LUT R4, R164, 0xff, RZ, 0xc0, !PT ;  /* 0x000000ffa4047812 */ /* 0x000fe400078ec0ff */
[----:B------:R-:W-:Y:S02]  /*5180*/  LOP3.LUT R5, R17, 0xffff, RZ, 0xc0, !PT ;  /* 0x0000ffff11057812 */ /* 0x000fe400078ec0ff */
[----:B------:R-:W-:-:S02]  /*5190*/  LOP3.LUT R6, R6, 0xff, RZ, 0xc0, !PT ;  /* 0x000000ff06067812 */ /* 0x000fc400078ec0ff */
[----:B------:R-:W-:Y:S02]  /*51a0*/  SHF.R.U32.HI R17, RZ, 0x18, R17 ;  /* 0x00000018ff117819 */ /* 0x000fe40000011611 */
[----:B------:R-:W-:Y:S02]  /*51b0*/  SHF.R.U32.HI R44, RZ, 0x8, R5 ;  /* 0x00000008ff2c7819 */ /* 0x000fe40000011605 */
[----:B------:R-:W-:Y:S02]  /*51c0*/  ISETP.LE.U32.AND P5, PT, R4, UR12, PT ;  /* 0x0000000c04007c0c */ /* 0x000fe4000bfa3070 */
[----:B------:R-:W-:Y:S02]  /*51d0*/  PRMT R17, R6, 0x5410, R17 ;  /* 0x0000541006117816 */ /* 0x000fe40000000011 */
[----:B------:R-:W1:Y:S01]  /*51e0*/  LDSM.16.MT88.4 R4, [R130+0x8400] ;  /* 0x008400008204783b */ /* 0x000e620000004200 */
[----:B------:R-:W-:Y:S02]  /*51f0*/  PRMT R155, R155, 0x5410, R44 ;  /* 0x000054109b9b7816 */ /* 0x000fe4000000002c */
[----:B--2---:R-:W-:Y:S01]  /*5200*/  HMMA.16816.F32.BF16 R44, R56, R48, RZ ;  /* 0x00000030382c723c */ /* 0x004fe200000418ff */
[----:B------:R-:W-:-:S02]  /*5210*/  @!P4 PRMT R84, R52, 0x5410, RZ ;  /* 0x000054103454c816 */ /* 0x000fc400000000ff */
[----:B------:R-:W-:Y:S02]  /*5220*/  LOP3.LUT R19, R154, 0xff, RZ, 0xc0, !PT ;  /* 0x000000ff9a137812 */ /* 0x000fe400078ec0ff */
[----:B------:R-:W-:Y:S01]  /*5230*/  SHF.R.U32.HI R54, RZ, 0x18, R54 ;  /* 0x00000018ff367819 */ /* 0x000fe20000011636 */
[----:B------:R-:W-:Y:S01]  /*5240*/  HMMA.16816.F32.BF16 R48, R56, R50, RZ ;  /* 0x000000323830723c */ /* 0x000fe200000418ff */
[----:B------:R-:W-:Y:S02]  /*5250*/  LOP3.LUT R55, R55, 0xff, RZ, 0xc0, !PT ;  /* 0x000000ff37377812 */ /* 0x000fe400078ec0ff */
[----:B------:R-:W-:Y:S02]  /*5260*/  ISETP.LE.U32.AND P6, PT, R161, UR12, PT ;  /* 0x0000000ca1007c0c */ /* 0x000fe4000bfc3070 */
[----:B------:R-:W-:Y:S02]  /*5270*/  PRMT R19, R19, 0x5410, R158 ;  /* 0x0000541013137816 */ /* 0x000fe4000000009e */
[----:B------:R-:W-:-:S02]  /*5280*/  PRMT R161, R55, 0x5410, R54 ;  /* 0x0000541037a17816 */ /* 0x000fc40000000036 */
[--C-:B------:R-:W-:Y:S02]  /*5290*/  HSET2.LE.AND R155, R155, R152.reuse, PT ;  /* 0x000000989b9b7233 */ /* 0x100fe40003803000 */
[----:B------:R-:W-:Y:S02]  /*52a0*/  HSET2.LE.AND R159, R159, R152, PT ;  /* 0x000000989f9f7233 */ /* 0x000fe40003803000 */
[----:B------:R-:W-:Y:S02]  /*52b0*/  @!P2 PRMT R35, R114, 0x5410, RZ ;  /* 0x000054107223a816 */ /* 0x000fe400000000ff */
[----:B------:R-:W-:Y:S01]  /*52c0*/  LOP3.LUT R8, R155, R8, RZ, 0xc0, !PT ;  /* 0x000000089b087212 */ /* 0x000fe200078ec0ff */
[----:B------:R-:W-:Y:S01]  /*52d0*/  @!P6 HFMA2.BF16_V2 R23, -RZ.H0_H0, RZ.H0_H0, -R33.H0_H0 ;  /* 0x200000ffff17e231 */ /* 0x000fe20000340921 */
[----:B------:R-:W-:Y:S02]  /*52e0*/  LOP3.LUT R10, R159, R10, RZ, 0xc0, !PT ;  /* 0x0000000a9f0a7212 */ /* 0x000fe400078ec0ff */
[----:B------:R-:W-:-:S02]  /*52f0*/  LOP3.LUT R160, R160, 0xff, RZ, 0xc0, !PT ;  /* 0x000000ffa0a07812 */ /* 0x000fc400078ec0ff */
[----:B------:R-:W-:Y:S02]  /*5300*/  SHF.R.U32.HI R139, RZ, 0x18, R164 ;  /* 0x00000018ff8b7819 */ /* 0x000fe400000116a4 */
[----:B------:R-:W-:Y:S02]  /*5310*/  ISETP.LE.U32.AND P0, PT, R160, UR12, PT ;  /* 0x0000000ca0007c0c */ /* 0x000fe4000bf03070 */
[----:B------:R-:W-:Y:S02]  /*5320*/  ISETP.LE.U32.AND P3, PT, R162, UR12, PT ;  /* 0x0000000ca2007c0c */ /* 0x000fe4000bf63070 */
[----:B------:R-:W-:Y:S02]  /*5330*/  ISETP.LE.U32.AND P2, PT, R139, UR12, PT ;  /* 0x0000000c8b007c0c */ /* 0x000fe4000bf43070 */
[----:B------:R-:W-:Y:S01]  /*5340*/  SHF.R.U32.HI R138, RZ, 0x8, R138 ;  /* 0x00000008ff8a7819 */ /* 0x000fe2000001168a */
[----:B-1----:R-:W-:Y:S01]  /*5350*/  HMMA.16816.F32.BF16 R44, R12, R4, R44 ;  /* 0x000000040c2c723c */ /* 0x002fe2000004182c */
[----:B------:R-:W-:-:S02]  /*5360*/  SHF.R.U32.HI R154, RZ, 0x10, R164 ;  /* 0x00000010ff9a7819 */ /* 0x000fc400000116a4 */
[----:B------:R-:W-:-:S03]  /*5370*/  LOP3.LUT R138, R138, 0xffff, RZ, 0xc0, !PT ;  /* 0x0000ffff8a8a7812 */ /* 0x000fc600078ec0ff */
[----:B------:R-:W-:Y:S01]  /*5380*/  @!P0 HFMA2.BF16_V2 R24, -RZ.H0_H0, RZ.H0_H0, -R34.H0_H0 ;  /* 0x200000ffff188231 */ /* 0x000fe20000340922 */
[----:B------:R-:W-:Y:S01]  /*5390*/  HMMA.16816.F32.BF16 R48, R12, R6, R48 ;  /* 0x000000060c30723c */ /* 0x000fe20000041830 */
[----:B------:R-:W-:Y:S01]  /*53a0*/  SHF.R.U32.HI R4, RZ, 0x8, R18 ;  /* 0x00000008ff047819 */ /* 0x000fe20000011612 */
[----:B------:R-:W-:Y:S01]  /*53b0*/  FFMA.FTZ R18, R26, UR34, -R151 ;  /* 0x000000221a127c23 */ /* 0x000fe20008010897 */
[----:B------:R-:W-:Y:S01]  /*53c0*/  SHF.R.U32.HI R5, RZ, 0x10, R156 ;  /* 0x00000010ff057819 */ /* 0x000fe2000001169c */
[----:B------:R-:W-:Y:S01]  /*53d0*/  @!P3 HFMA2.BF16_V2 R26, -RZ.H0_H0, RZ.H0_H0, -R32.H0_H0 ;  /* 0x200000ffff1ab231 */ /* 0x000fe20000340920 */
[----:B------:R-:W-:Y:S01]  /*53e0*/  LOP3.LUT R4, R4, 0xffff, RZ, 0xc0, !PT ;  /* 0x0000ffff04047812 */ /* 0x000fe200078ec0ff */
[----:B------:R1:W2:Y:S01]  /*53f0*/  MUFU.EX2 R151, R18 ;  /* 0x0000001200977308 */ /* 0x0002a20000000800 */
[----:B------:R-:W-:Y:S02]  /*5400*/  SHF.R.U32.HI R6, RZ, 0x8, R53 ;  /* 0x00000008ff067819 */ /* 0x000fe40000011635 */
[----:B------:R-:W-:-:S02]  /*5410*/  ISETP.LE.U32.AND P4, PT, R4, UR12, PT ;  /* 0x0000000c04007c0c */ /* 0x000fc4000bf83070 */
[----:B------:R-:W-:Y:S01]  /*5420*/  LOP3.LUT R4, R156, 0xffff, RZ, 0xc0, !PT ;  /* 0x0000ffff9c047812 */ /* 0x000fe200078ec0ff */
[----:B------:R-:W-:Y:S01]  /*5430*/  FFMA.FTZ R156, R22, UR34, -R149 ;  /* 0x00000022169c7c23 */ /* 0x000fe20008010895 */
[----:B------:R-:W-:Y:S02]  /*5440*/  PRMT R157, R157, 0x5410, R6 ;  /* 0x000054109d9d7816 */ /* 0x000fe40000000006 */
[----:B------:R-:W-:Y:S01]  /*5450*/  SHF.R.U32.HI R6, RZ, 0x8, R4 ;  /* 0x00000008ff067819 */ /* 0x000fe20000011604 */
[----:B------:R-:W3:Y:S01]  /*5460*/  MUFU.EX2 R149, R156 ;  /* 0x0000009c00957308 */ /* 0x000ee20000000800 */
[----:B------:R-:W-:Y:S02]  /*5470*/  LOP3.LUT R4, R5, 0xff, RZ, 0xc0, !PT ;  /* 0x000000ff05047812 */ /* 0x000fe400078ec0ff */
[----:B------:R-:W-:Y:S02]  /*5480*/  PRMT R165, R165, 0x5410, R6 ;  /* 0x00005410a5a57816 */ /* 0x000fe40000000006 */
[----:B------:R-:W-:Y:S01]  /*5490*/  PRMT R163, R4, 0x5410, R163 ;  /* 0x0000541004a37816 */ /* 0x000fe200000000a3 */
[----:B------:R-:W-:Y:S01]  /*54a0*/  @!P4 HFMA2.BF16_V2 R25, -RZ.H0_H0, RZ.H0_H0, -R31.H0_H0 ;  /* 0x200000ffff19c231 */ /* 0x000fe2000034091f */
[----:B------:R-:W4:Y:S01]  /*54b0*/  LDSM.16.MT88.4 R4, [R128+0x8000] ;  /* 0x008000008004783b */ /* 0x000f220000004200 */
[----:B-1----:R-:W-:-:S02]  /*54c0*/  HSET2.LE.AND R18, R17, R152, PT ;  /* 0x0000009811127233 */ /* 0x002fc40003803000 */
[----:B------:R-:W-:Y:S02]  /*54d0*/  HSET2.LE.AND R165, R165, R152, PT ;  /* 0x00000098a5a57233 */ /* 0x000fe40003803000 */
[----:B--2---:R-:W-:Y:S01]  /*54e0*/  F2FP.BF16.F32.PACK_AB R114, R188, R151 ;  /* 0x00000097bc72723e */ /* 0x004fe200000010ff */
[----:B------:R-:W-:Y:S01]  /*54f0*/  FADD.FTZ R151, R151, R150 ;  /* 0x0000009697977221 */ /* 0x000fe20000010000 */
[----:B------:R-:W-:Y:S02]  /*5500*/  LOP3.LUT R9, R18, R9, RZ, 0xc0, !PT ;  /* 0x0000000912097212 */ /* 0x000fe400078ec0ff */
[----:B------:R-:W-:Y:S01]  /*5510*/  @!P4 PRMT R31, R25, 0x5410, RZ ;  /* 0x00005410191fc816 */ /* 0x000fe200000000ff */
[----:B------:R-:W-:Y:S01]  /*5520*/  @!P5 HFMA2.BF16_V2 R22, -RZ.H0_H0, RZ.H0_H0, -R114.H0_H0 ;  /* 0x200000ffff16d231 */ /* 0x000fe20000340972 */
[----:B---3--:R-:W-:Y:S01]  /*5530*/  F2FP.BF16.F32.PACK_AB R155, R186, R149 ;  /* 0x00000095ba9b723e */ /* 0x008fe200000010ff */
[----:B------:R-:W-:Y:S01]  /*5540*/  FADD.FTZ R149, R149, R146 ;  /* 0x0000009295957221 */ /* 0x000fe20000010000 */
[----:B------:R-:W-:Y:S01]  /*5550*/  ISETP.LE.U32.AND P4, PT, R138, UR12, PT ;  /* 0x0000000c8a007c0c */ /* 0x000fe2000bf83070 */
[----:B------:R-:W-:Y:S01]  /*5560*/  FADD.FTZ R188, R188, R151 ;  /* 0x00000097bcbc7221 */ /* 0x000fe20000010000 */
[----:B------:R-:W-:Y:S01]  /*5570*/  @!P0 PRMT R34, R24, 0x5410, RZ ;  /* 0x0000541018228816 */ /* 0x000fe200000000ff */
[----:B------:R-:W-:Y:S01]  /*5580*/  FADD.FTZ R186, R186, R149 ;  /* 0x00000095baba7221 */ /* 0x000fe20000010000 */
[----:B------:R-:W-:-:S02]  /*5590*/  LEA R138, P0, R88, UR4, 0x1 ;  /* 0x00000004588a7c11 */ /* 0x000fc4000f8008ff */
[----:B------:R-:W-:Y:S02]  /*55a0*/  LOP3.LUT R154, R154, 0xff, RZ, 0xc0, !PT ;  /* 0x000000ff9a9a7812 */ /* 0x000fe400078ec0ff */
[----:B------:R-:W-:Y:S02]  /*55b0*/  @!P3 PRMT R32, R26, 0x5410, RZ ;  /* 0x000054101a20b816 */ /* 0x000fe400000000ff */
[----:B------:R-:W-:Y:S02]  /*55c0*/  LEA.HI.X R139, R88, UR5, R21, 0x1, P0 ;  /* 0x00000005588b7c11 */ /* 0x000fe400080f0c15 */
[----:B------:R-:W-:Y:S02]  /*55d0*/  ISETP.LE.U32.AND P3, PT, R154, UR12, PT ;  /* 0x0000000c9a007c0c */ /* 0x000fe4000bf63070 */
[----:B------:R-:W-:Y:S01]  /*55e0*/  @!P6 PRMT R33, R23, 0x5410, RZ ;  /* 0x000054101721e816 */ /* 0x000fe200000000ff */
[----:B------:R-:W-:Y:S04]  /*55f0*/  STG.E.U16 desc[UR20][R138.64], R93 ;  /* 0x0000005d8a007986 */ /* 0x000fe8000c101514 */
[----:B------:R-:W-:Y:S06]  /*5600*/  STG.E.U16 desc[UR20][R138.64+0x2], R91 ;  /* 0x0000025b8a007986 */ /* 0x000fec000c101514 */
[----:B------:R-:W-:Y:S01]  /*5610*/  @!P3 HFMA2.BF16_V2 R20, -RZ.H0_H0, RZ.H0_H0, -R155.H0_H0 ;  /* 0x200000ffff14b231 */ /* 0x000fe2000034099b */
[C---:B----4-:R-:W-:Y:S06]  /*5620*/  HMMA.16816.F32.BF16 R52, R56.reuse, R4, RZ ;  /* 0x000000043834723c */ /* 0x050fec00000418ff */
[----:B------:R-:W-:Y:S01]  /*5630*/  HMMA.16816.F32.BF16 R56, R56, R6, RZ ;  /* 0x000000063838723c */ /* 0x000fe200000418ff */
[----:B------:R-:W-:-:S05]  /*5640*/  HSET2.LE.AND R4, R19, R152, PT ;  /* 0x0000009813047233 */ /* 0x000fca0003803000 */
[----:B------:R-:W-:Y:S02]  /*5650*/  LOP3.LUT R11, R4, R11, RZ, 0xc0, !PT ;  /* 0x0000000b040b7212 */ /* 0x000fe400078ec0ff */
[--C-:B------:R-:W-:Y:S02]  /*5660*/  HSET2.LE.AND R6, R157, R152.reuse, PT ;  /* 0x000000989d067233 */ /* 0x100fe40003803000 */
[--C-:B------:R-:W-:Y:S02]  /*5670*/  HSET2.LE.AND R7, R161, R152.reuse, PT ;  /* 0x00000098a1077233 */ /* 0x100fe40003803000 */
[----:B------:R-:W-:Y:S02]  /*5680*/  HSET2.LE.AND R152, R163, R152, PT ;  /* 0x00000098a3987233 */ /* 0x000fe40003803000 */
[----:B------:R-:W-:-:S03]  /*5690*/  LOP3.LUT R4, R165, R16, RZ, 0xc0, !PT ;  /* 0x00000010a5047212 */ /* 0x000fc600078ec0ff */
[----:B------:R-:W-:Y:S02]  /*56a0*/  LOP3.LUT R5, R152, R153, RZ, 0xc0, !PT ;  /* 0x0000009998057212 */ /* 0x000fe400078ec0ff */
[C---:B------:R-:W-:Y:S02]  /*56b0*/  PRMT R153, R114.reuse, 0x7632, R153 ;  /* 0x0000763272997816 */ /* 0x040fe40000000099 */
[C---:B------:R-:W-:Y:S02]  /*56c0*/  PRMT R152, R155.reuse, 0x7632, R152 ;  /* 0x000076329b987816 */ /* 0x040fe40000000098 */
[----:B------:R-:W-:Y:S01]  /*56d0*/  PRMT R17, R114, 0x5410, R153 ;  /* 0x0000541072117816 */ /* 0x000fe20000000099 */
[----:B------:R-:W-:Y:S01]  /*56e0*/  @!P4 HFMA2.BF16_V2 R21, -RZ.H0_H0, RZ.H0_H0, -R153.H0_H0 ;  /* 0x200000ffff15c231 */ /* 0x000fe20000340999 */
[----:B------:R-:W-:Y:S01]  /*56f0*/  PRMT R16, R155, 0x5410, R152 ;  /* 0x000054109b107816 */ /* 0x000fe20000000098 */
[----:B------:R-:W-:Y:S01]  /*5700*/  @!P2 HFMA2.BF16_V2 R3, -RZ.H0_H0, RZ.H0_H0, -R152.H0_H0 ;  /* 0x200000ffff03a231 */ /* 0x000fe20000340998 */
[----:B------:R-:W-:-:S02]  /*5710*/  LOP3.LUT R6, R6, R17, RZ, 0xc0, !PT ;  /* 0x0000001106067212 */ /* 0x000fc400078ec0ff */
[----:B------:R-:W-:Y:S02]  /*5720*/  LOP3.LUT R7, R7, R16, RZ, 0xc0, !PT ;  /* 0x0000001007077212 */ /* 0x000fe400078ec0ff */
[----:B------:R-:W1:Y:S01]  /*5730*/  LDSM.16.MT88.4 R16, [R128+0x8400] ;  /* 0x008400008010783b */ /* 0x000e620000004200 */
[----:B------:R-:W-:Y:S01]  /*5740*/  @!P2 PRMT R152, R3, 0x5410, RZ ;  /* 0x000054100398a816 */ /* 0x000fe200000000ff */
[----:B------:R-:W-:Y:S01]  /*5750*/  IMAD.U32 R3, RZ, RZ, UR17 ;  /* 0x00000011ff037e24 */ /* 0x000fe2000f8e00ff */
[----:B------:R-:W-:Y:S02]  /*5760*/  @!P5 PRMT R114, R22, 0x5410, RZ ;  /* 0x000054101672d816 */ /* 0x000fe400000000ff */
[----:B------:R-:W-:Y:S02]  /*5770*/  @!P4 PRMT R153, R21, 0x5410, RZ ;  /* 0x000054101599c816 */ /* 0x000fe400000000ff */
[----:B------:R-:W-:Y:S01]  /*5780*/  @!P3 PRMT R155, R20, 0x5410, RZ ;  /* 0x00005410149bb816 */ /* 0x000fe200000000ff */
        /* <DEDUP_REMOVED lines=34> */
[----:B------:R-:W-:-:S05]  /*59b0*/  IMAD.WIDE R12, R3, 0x2, R138 ;  /* 0x00000002030c7825 */ /* 0x000fca00078e028a */
[----:B------:R-:W-:Y:S01]  /*59c0*/  STG.E.U16 desc[UR20][R12.64], R94 ;  /* 0x0000005e0c007986 */ /* 0x000fe2000c101514 */
[C---:B--2---:R-:W-:Y:S03]  /*59d0*/  HMMA.16816.F32.BF16 R60, R4.reuse, R16, R60 ;  /* 0x00000010043c723c */ /* 0x044fe6000004183c */
[----:B------:R-:W-:Y:S03]  /*59e0*/  STG.E.U16 desc[UR20][R12.64+0x2], R87 ;  /* 0x000002570c007986 */ /* 0x000fe6000c101514 */
[C---:B------:R-:W-:Y:S01]  /*59f0*/  HMMA.16816.F32.BF16 R64, R4.reuse, R18, R64 ;  /* 0x000000120440723c */ /* 0x040fe20000041840 */
[----:B------:R-:W-:Y:S04]  /*5a00*/  STG.E.U16 desc[UR20][R138.64+0x10], R86 ;  /* 0x000010568a007986 */ /* 0x000fe8000c101514 */
[----:B------:R-:W-:Y:S01]  /*5a10*/  STG.E.U16 desc[UR20][R138.64+0x12], R85 ;  /* 0x000012558a007986 */ /* 0x000fe2000c101514 */
[C---:B---3--:R-:W-:Y:S03]  /*5a20*/  HMMA.16816.F32.BF16 R52, R4.reuse, R8, R52 ;  /* 0x000000080434723c */ /* 0x048fe60000041834 */
[----:B------:R1:W-:Y:S03]  /*5a30*/  STG.E.U16 desc[UR20][R12.64+0x10], R84 ;  /* 0x000010540c007986 */ /* 0x0003e6000c101514 */
[----:B------:R-:W-:Y:S01]  /*5a40*/  HMMA.16816.F32.BF16 R56, R4, R10, R56 ;  /* 0x0000000a0438723c */ /* 0x000fe20000041838 */
[----:B------:R2:W-:Y:S04]  /*5a50*/  STG.E.U16 desc[UR20][R12.64+0x12], R35 ;  /* 0x000012230c007986 */ /* 0x0005e8000c101514 */
[----:B------:R2:W-:Y:S04]  /*5a60*/  STG.E.U16 desc[UR20][R138.64+0x20], R28 ;  /* 0x0000201c8a007986 */ /* 0x0005e8000c101514 */
[----:B------:R2:W-:Y:S04]  /*5a70*/  STG.E.U16 desc[UR20][R138.64+0x22], R27 ;  /* 0x0000221b8a007986 */ /* 0x0005e8000c101514 */
[----:B------:R2:W-:Y:S04]  /*5a80*/  STG.E.U16 desc[UR20][R12.64+0x20], R30 ;  /* 0x0000201e0c007986 */ /* 0x0005e8000c101514 */
[----:B------:R2:W-:Y:S04]  /*5a90*/  STG.E.U16 desc[UR20][R12.64+0x22], R29 ;  /* 0x0000221d0c007986 */ /* 0x0005e8000c101514 */
[----:B------:R2:W-:Y:S01]  /*5aa0*/  STG.E.U16 desc[UR20][R138.64+0x30], R32 ;  /* 0x000030208a007986 */ /* 0x0005e2000c101514 */
[----:B-1----:R-:W-:-:S03]  /*5ab0*/  IADD3 R84, P0, R138, -0x80, RZ ;  /* 0xffffff808a547810 */ /* 0x002fc60007f1e0ff */
[----:B------:R2:W-:Y:S01]  /*5ac0*/  STG.E.U16 desc[UR20][R138.64+0x32], R31 ;  /* 0x0000321f8a007986 */ /* 0x0005e2000c101514 */
[----:B------:R-:W-:-:S03]  /*5ad0*/  IADD3.X R87, R139, -0x1, RZ, P0, !PT ;  /* 0xffffffff8b577810 */ /* 0x000fc600007fe4ff */
        /* <DEDUP_REMOVED lines=18> */
[----:B------:R-:W-:Y:S05]  /*5c00*/  @!P1 BRA `(.L_x_990) ;  /* 0x0000003c00f09947 */ /* 0x000fea0003800000 */
        /* <DEDUP_REMOVED lines=17> */
[----:B--2---:R-:W2:Y:S01]  /*5d20*/  @!P4 LDC.64 R12, c[0x0][0x220] ;  /* 0x00008800ff0ccb82 */ /* 0x004ea20000000a00 */
        /* <DEDUP_REMOVED lines=54> */
[----:B------:R-:W5:Y:S04]  /*6090*/  LDSM.16.M88.4 R16, [R132+0x3800] ;  /* 0x003800008410783b */ /* 0x000f680000000200 */
[----:B------:R-:W5:Y:S04]  /*60a0*/  LDSM.16.M88.4 R96, [R132+0x3c00] ;  /* 0x003c00008460783b */ /* 0x000f680000000200 */
[----:B---3--:R-:W-:Y:S04]  /*60b0*/  LDSM.16.M88.4 R8, [R131] ;  /* 0x000000008308783b */ /* 0x008fe80000000200 */
[----:B------:R-:W3:Y:S04]  /*60c0*/  LDSM.16.M88.4 R92, [R129+0x3000] ;  /* 0x00300000815c783b */ /* 0x000ee80000000200 */
[----:B------:R-:W3:Y:S04]  /*60d0*/  LDSM.16.M88.4 R116, [R129+0x3400] ;  /* 0x003400008174783b */ /* 0x000ee80000000200 */
[----:B------:R-:W3:Y:S04]  /*60e0*/  LDSM.16.M88.4 R12, [R129+0x3800] ;  /* 0x00380000810c783b */ /* 0x000ee80000000200 */
[----:B------:R-:W3:Y:S04]  /*60f0*/  LDSM.16.M88.4 R104, [R129+0x3c00] ;  /* 0x003c00008168783b */ /* 0x000ee80000000200 */
[----:B------:R-:W-:Y:S01]  /*6100*/  LDSM.16.M88.4 R88, [R133+0x1000] ;  /* 0x001000008558783b */ /* 0x000fe20000000200 */
[C---:B--2---:R-:W-:Y:S03]  /*6110*/  HMMA.16816.F32.BF16 R84, R108.reuse, R32, RZ ;  /* 0x000000206c54723c */ /* 0x044fe600000418ff */
[----:B-1----:R-:W1:Y:S04]  /*6120*/  LDSM.16.M88.4 R4, [R132+0x4000] ;  /* 0x004000008404783b */ /* 0x002e680000000200 */
[----:B------:R-:W2:Y:S01]  /*6130*/  LDSM.16.M88.4 R100, [R132+0x4400] ;  /* 0x004400008464783b */ /* 0x000ea20000000200 */
[C---:B------:R-:W-:Y:S03]  /*6140*/  HMMA.16816.F32.BF16 R32, R108.reuse, R34, RZ ;  /* 0x000000226c20723c */ /* 0x040fe600000418ff */
[----:B------:R-:W-:Y:S03]  /*6150*/  LDSM.16.M88.4 R120, [R131+0x1000] ;  /* 0x001000008378783b */ /* 0x000fe60000000200 */
[C---:B----4-:R-:W-:Y:S01]  /*6160*/  HMMA.16816.F32.BF16 R28, R108.reuse, R24, RZ ;  /* 0x000000186c1c723c */ /* 0x050fe200000418ff */
[----:B------:R-:W4:Y:S01]  /*6170*/  S2R R3, SR_TID.X ;  /* 0x0000000000037919 */ /* 0x000f220000002100 */
[----:B------:R-:W0:Y:S04]  /*6180*/  LDGDEPBAR ;  /* 0x00000000000079af */ /* 0x000e280000000000 */
[C---:B-----5:R-:W-:Y:S06]  /*6190*/  HMMA.16816.F32.BF16 R20, R108.reuse, R16, RZ ;  /* 0x000000106c14723c */ /* 0x060fec00000418ff */
[C---:B------:R-:W-:Y:S06]  /*61a0*/  HMMA.16816.F32.BF16 R24, R108.reuse, R26, RZ ;  /* 0x0000001a6c18723c */ /* 0x040fec00000418ff */
[C---:B------:R-:W-:Y:S06]  /*61b0*/  HMMA.16816.F32.BF16 R16, R108.reuse, R18, RZ ;  /* 0x000000126c10723c */ /* 0x040fec00000418ff */
[C---:B------:R-:W-:Y:S06]  /*61c0*/  HMMA.16816.F32.BF16 R112, R108.reuse, R96, RZ ;  /* 0x000000606c70723c */ /* 0x040fec00000418ff */
[----:B------:R-:W-:Y:S01]  /*61d0*/  HMMA.16816.F32.BF16 R108, R108, R98, RZ ;  /* 0x000000626c6c723c */ /* 0x000fe200000418ff */
[----:B------:R-:W5:Y:S01]  /*61e0*/  LDSM.16.M88.4 R96, [R132+0x4800] ;  /* 0x004800008460783b */ /* 0x000f620000000200 */
[----:B----4-:R-:W-:-:S04]  /*61f0*/  IMAD.SHL.U32 R3, R3, 0x2, RZ ;  /* 0x0000000203037824 */ /* 0x010fc800078e00ff */
[C---:B---3--:R-:W-:Y:S06]  /*6200*/  HMMA.16816.F32.BF16 R84, R8.reuse, R92, R84 ;  /* 0x0000005c0854723c */ /* 0x048fec0000041854 */
[C---:B------:R-:W-:Y:S01]  /*6210*/  HMMA.16816.F32.BF16 R32, R8.reuse, R94, R32 ;  /* 0x0000005e0820723c */ /* 0x040fe20000041820 */
[----:B------:R-:W3:Y:S05]  /*6220*/  LDSM.16.M88.4 R92, [R132+0x4c00] ;  /* 0x004c0000845c783b */ /* 0x000eea0000000200 */
[C---:B------:R-:W-:Y:S06]  /*6230*/  HMMA.16816.F32.BF16 R28, R8.reuse, R116, R28 ;  /* 0x00000074081c723c */ /* 0x040fec000004181c */
[C---:B------:R-:W-:Y:S01]  /*6240*/  HMMA.16816.F32.BF16 R24, R8.reuse, R118, R24 ;  /* 0x000000760818723c */ /* 0x040fe20000041818 */
[----:B------:R-:W-:Y:S05]  /*6250*/  LDSM.16.M88.4 R116, [R129+0x4c00] ;  /* 0x004c00008174783b */ /* 0x000fea0000000200 */
[C---:B------:R-:W-:Y:S06]  /*6260*/  HMMA.16816.F32.BF16 R20, R8.reuse, R12, R20 ;  /* 0x0000000c0814723c */ /* 0x040fec0000041814 */
[C---:B------:R-:W-:Y:S01]  /*6270*/  HMMA.16816.F32.BF16 R16, R8.reuse, R14, R16 ;  /* 0x0000000e0810723c */ /* 0x040fe20000041810 */
[----:B------:R-:W4:Y:S05]  /*6280*/  LDSM.16.M88.4 R12, [R129+0x4000] ;  /* 0x00400000810c783b */ /* 0x000f2a0000000200 */
[C---:B------:R-:W-:Y:S06]  /*6290*/  HMMA.16816.F32.BF16 R112, R8.reuse, R104, R112 ;  /* 0x000000680870723c */ /* 0x040fec0000041870 */
[----:B------:R-:W-:Y:S01]  /*62a0*/  HMMA.16816.F32.BF16 R108, R8, R106, R108 ;  /* 0x0000006a086c723c */ /* 0x000fe2000004186c */
[----:B------:R-:W4:Y:S04]  /*62b0*/  LDSM.16.M88.4 R8, [R129+0x4400] ;  /* 0x004400008108783b */ /* 0x000f280000000200 */
[----:B------:R-:W-:Y:S01]  /*62c0*/  LDSM.16.M88.4 R104, [R133+0x2000] ;  /* 0x002000008568783b */ /* 0x000fe20000000200 */
[C---:B-1----:R-:W-:Y:S06]  /*62d0*/  HMMA.16816.F32.BF16 R84, R88.reuse, R4, R84 ;  /* 0x000000045854723c */ /* 0x042fec0000041854 */
[C---:B------:R-:W-:Y:S01]  /*62e0*/  HMMA.16816.F32.BF16 R32, R88.reuse, R6, R32 ;  /* 0x000000065820723c */ /* 0x040fe20000041820 */
[----:B------:R-:W1:Y:S05]  /*62f0*/  LDSM.16.M88.4 R4, [R129+0x4800] ;  /* 0x004800008104783b */ /* 0x000e6a0000000200 */
[C---:B--2---:R-:W-:Y:S06]  /*6300*/  HMMA.16816.F32.BF16 R28, R88.reuse, R100, R28 ;  /* 0x00000064581c723c */ /* 0x044fec000004181c */
[C---:B------:R-:W-:Y:S01]  /*6310*/  HMMA.16816.F32.BF16 R24, R88.reuse, R102, R24 ;  /* 0x000000665818723c */ /* 0x040fe20000041818 */
[----:B------:R-:W2:Y:S05]  /*6320*/  LDSM.16.M88.4 R100, [R132+0x5000] ;  /* 0x005000008464783b */ /* 0x000eaa0000000200 */
[C---:B-----5:R-:W-:Y:S06]  /*6330*/  HMMA.16816.F32.BF16 R20, R88.reuse, R96, R20 ;  /* 0x000000605814723c */ /* 0x060fec0000041814 */
[C---:B------:R-:W-:Y:S01]  /*6340*/  HMMA.16816.F32.BF16 R16, R88.reuse, R98, R16 ;  /* 0x000000625810723c */ /* 0x040fe20000041810 */
[----:B------:R-:W5:Y:S05]  /*6350*/  LDSM.16.M88.4 R96, [R132+0x5400] ;  /* 0x005400008460783b */ /* 0x000f6a0000000200 */
[C---:B---3--:R-:W-:Y:S06]  /*6360*/  HMMA.16816.F32.BF16 R112, R88.reuse, R92, R112 ;  /* 0x0000005c5870723c */ /* 0x048fec0000041870 */
[----:B------:R-:W-:Y:S01]  /*6370*/  HMMA.16816.F32.BF16 R108, R88, R94, R108 ;  /* 0x0000005e586c723c */ /* 0x000fe2000004186c */
[----:B------:R-:W3:Y:S04]  /*6380*/  LDSM.16.M88.4 R92, [R132+0x5800] ;  /* 0x00580000845c783b */ /* 0x000ee80000000200 */
[----:B------:R-:W-:Y:S01]  /*6390*/  LDSM.16.M88.4 R88, [R132+0x5c00] ;  /* 0x005c00008458783b */ /* 0x000fe20000000200 */
[C---:B----4-:R-:W-:Y:S06]  /*63a0*/  HMMA.16816.F32.BF16 R84, R120.reuse, R12, R84 ;  /* 0x0000000c7854723c */ /* 0x050fec0000041854 */
[C---:B------:R-:W-:Y:S01]  /*63b0*/  HMMA.16816.F32.BF16 R32, R120.reuse, R14, R32 ;  /* 0x0000000e7820723c */ /* 0x040fe20000041820 */
[----:B------:R-:W-:Y:S05]  /*63c0*/  LDSM.16.M88.4 R12, [R131+0x2000] ;  /* 0x00200000830c783b */ /* 0x000fea0000000200 */
[C---:B------:R-:W-:Y:S06]  /*63d0*/  HMMA.16816.F32.BF16 R28, R120.reuse, R8, R28 ;  /* 0x00000008781c723c */ /* 0x040fec000004181c */
[C---:B------:R-:W-:Y:S01]  /*63e0*/  HMMA.16816.F32.BF16 R24, R120.reuse, R10, R24 ;  /* 0x0000000a7818723c */ /* 0x040fe20000041818 */
[----:B------:R-:W4:Y:S05]  /*63f0*/  LDSM.16.M88.4 R8, [R129+0x5000] ;  /* 0x005000008108783b */ /* 0x000f2a0000000200 */
[C---:B-1----:R-:W-:Y:S06]  /*6400*/  HMMA.16816.F32.BF16 R20, R120.reuse, R4, R20 ;  /* 0x000000047814723c */ /* 0x042fec0000041814 */
[----:B------:R-:W-:Y:S01]  /*6410*/  HMMA.16816.F32.BF16 R16, R120, R6, R16 ;  /* 0x000000067810723c */ /* 0x000fe20000041810 */
[----:B------:R-:W1:Y:S05]  /*6420*/  LDSM.16.M88.4 R4, [R129+0x5400] ;  /* 0x005400008104783b */ /* 0x000e6a0000000200 */
[C---:B--2---:R-:W-:Y:S06]  /*6430*/  HMMA.16816.F32.BF16 R32, R104.reuse, R102, R32 ;  /* 0x000000666820723c */ /* 0x044fec0000041820 */
[C---:B------:R-:W-:Y:S01]  /*6440*/  HMMA.16816.F32.BF16 R84, R104.reuse, R100, R84 ;  /* 0x000000646854723c */ /* 0x040fe20000041854 */
[----:B------:R-:W2:Y:S05]  /*6450*/  LDSM.16.M88.4 R100, [R129+0x5800] ;  /* 0x005800008164783b */ /* 0x000eaa0000000200 */
[----:B-----5:R-:W-:Y:S06]  /*6460*/  HMMA.16816.F32.BF16 R28, R104, R96, R28 ;  /* 0x00000060681c723c */ /* 0x020fec000004181c */
[----:B------:R-:W-:Y:S06]  /*6470*/  HMMA.16816.F32.BF16 R112, R120, R116, R112 ;  /* 0x000000747870723c */ /* 0x000fec0000041870 */
[C---:B------:R-:W-:Y:S06]  /*6480*/  HMMA.16816.F32.BF16 R24, R104.reuse, R98, R24 ;  /* 0x000000626818723c */ /* 0x040fec0000041818 */
[C---:B---3--:R-:W-:Y:S06]  /*6490*/  HMMA.16816.F32.BF16 R20, R104.reuse, R92, R20 ;  /* 0x0000005c6814723c */ /* 0x048fec0000041814 */
[----:B------:R-:W-:Y:S01]  /*64a0*/  HMMA.16816.F32.BF16 R16, R104, R94, R16 ;  /* 0x0000005e6810723c */ /* 0x000fe20000041810 */
[----:B------:R-:W3:Y:S01]  /*64b0*/  LDSM.16.M88.4 R92, [R129+0x5c00] ;  /* 0x005c0000815c783b */ /* 0x000ee20000000200 */
[----:B------:R-:W-:-:S04]  /*64c0*/  DEPBAR.LE SB0, 0x0 ;  /* 0x000080000000791a */ /* 0x000fc80000000000 */
[----:B------:R-:W-:Y:S06]  /*64d0*/  HMMA.16816.F32.BF16 R108, R120, R118, R108 ;  /* 0x00000076786c723c */ /* 0x000fec000004186c */
[C---:B----4-:R-:W-:Y:S06]  /*64e0*/  HMMA.16816.F32.BF16 R32, R12.reuse, R10, R32 ;  /* 0x0000000a0c20723c */ /* 0x050fec0000041820 */
[----:B-1----:R-:W-:Y:S01]  /*64f0*/  HMMA.16816.F32.BF16 R28, R12, R4, R28 ;  /* 0x000000040c1c723c */ /* 0x002fe2000004181c */
[----:B------:R-:W-:Y:S01]  /*6500*/  LOP3.LUT R10, R3, 0x6, RZ, 0xc0, !PT ;  /* 0x00000006030a7812 */ /* 0x000fe200078ec0ff */
[----:B------:R-:W-:-:S04]  /*6510*/  IMAD.U32 R11, RZ, RZ, UR23 ;  /* 0x00000017ff0b7e24 */ /* 0x000fc8000f8e00ff */
[----:B------:R-:W-:Y:S01]  /*6520*/  HMMA.16816.F32.BF16 R112, R104, R88, R112 ;  /* 0x000000586870723c */ /* 0x000fe20000041870 */
[----:B------:R-:W-:-:S04]  /*6530*/  IMAD R11, R11, 0x40, R10 ;  /* 0x000000400b0b7824 */ /* 0x000fc800078e020a */
[C---:B------:R-:W-:Y:S01]  /*6540*/  VIADD R4, R11.reuse, 0x8 ;  /* 0x000000080b047836 */ /* 0x040fe20000000000 */
[C---:B------:R-:W-:Y:S01]  /*6550*/  HMMA.16816.F32.BF16 R24, R12.reuse, R6, R24 ;  /* 0x000000060c18723c */ /* 0x040fe20000041818 */
[C---:B------:R-:W-:Y:S02]  /*6560*/  VIADD R3, R11.reuse, 0x9 ;  /* 0x000000090b037836 */ /* 0x040fe40000000000 */
[C---:B------:R-:W-:Y:S01]  /*6570*/  VIADD R5, R11.reuse, 0x31 ;  /* 0x000000310b057836 */ /* 0x040fe20000000000 */
[CC--:B------:R-:W-:Y:S02]  /*6580*/  ISETP.GE.AND P2, PT, R4.reuse, R140.reuse, PT ;  /* 0x0000008c0400720c */ /* 0x0c0fe40003f46270 */
[----:B--2---:R-:W-:Y:S01]  /*6590*/  HMMA.16816.F32.BF16 R20, R12, R100, R20 ;  /* 0x000000640c14723c */ /* 0x004fe20000041814 */
[-C--:B------:R-:W-:Y:S01]  /*65a0*/  ISETP.GE.AND P1, PT, R4, R137.reuse, PT ;  /* 0x000000890400720c */ /* 0x080fe20003f26270 */
[----:B------:R-:W-:Y:S01]  /*65b0*/  VIADD R4, R11, 0x10 ;  /* 0x000000100b047836 */ /* 0x000fe20000000000 */
[----:B------:R-:W-:Y:S01]  /*65c0*/  BAR.SYNC.DEFER_BLOCKING 0x0 ;  /* 0x0000000000007b1d */ /* 0x000fe20000010000 */
[----:B------:R-:W-:Y:S01]  /*65d0*/  ISETP.GE.AND P6, PT, R3, R140, PT ;  /* 0x0000008c0300720c */ /* 0x000fe20003fc6270 */
[----:B------:R-:W-:Y:S01]  /*65e0*/  VIADD R7, R11, 0x1 ;  /* 0x000000010b077836 */ /* 0x000fe20000000000 */
[----:B------:R-:W-:Y:S01]  /*65f0*/  HMMA.16816.F32.BF16 R108, R104, R90, R108 ;  /* 0x0000005a686c723c */ /* 0x000fe2000004186c */
[----:B------:R-:W-:Y:S01]  /*6600*/  ISETP.GE.AND P0, PT, R3, R137, PT ;  /* 0x000000890300720c */ /* 0x000fe20003f06270 */
[----:B------:R-:W-:-:S03]  /*6610*/  VIADD R3, R11, 0x18 ;  /* 0x000000180b037836 */ /* 0x000fc60000000000 */
[----:B------:R-:W-:Y:S01]  /*6620*/  FSEL R35, R35, -INF , !P0 ;  /* 0xff80000023237808 */ /* 0x000fe20004000000 */
[C---:B------:R-:W-:Y:S01]  /*6630*/  HMMA.16816.F32.BF16 R16, R12.reuse, R102, R16 ;  /* 0x000000660c10723c */ /* 0x040fe20000041810 */
[----:B------:R-:W-:Y:S02]  /*6640*/  FSEL R90, R32, -INF , !P2 ;  /* 0xff800000205a7808 */ /* 0x000fe40005000000 */
[----:B------:R-:W-:Y:S02]  /*6650*/  FSEL R91, R34, -INF , !P1 ;  /* 0xff800000225b7808 */ /* 0x000fe40004800000 */
[C---:B------:R-:W-:Y:S01]  /*6660*/  ISETP.GE.AND P2, PT, R4.reuse, R140, PT ;  /* 0x0000008c0400720c */ /* 0x040fe20003f46270 */
[----:B---3--:R-:W-:Y:S01]  /*6670*/  HMMA.16816.F32.BF16 R112, R12, R92, R112 ;  /* 0x0000005c0c70723c */ /* 0x008fe20000041870 */
[----:B------:R-:W-:Y:S01]  /*6680*/  ISETP.GE.AND P1, PT, R4, R137, PT ;  /* 0x000000890400720c */ /* 0x000fe20003f26270 */
[----:B------:R-:W-:Y:S01]  /*6690*/  VIADD R4, R11, 0x11 ;  /* 0x000000110b047836 */ /* 0x000fe20000000000 */
[----:B------:R-:W-:-:S02]  /*66a0*/  FSEL R88, R28, -INF , !P2 ;  /* 0xff8000001c587808 */ /* 0x000fc40005000000 */
[----:B------:R-:W-:Y:S01]  /*66b0*/  FSEL R89, R30, -INF , !P1 ;  /* 0xff8000001e597808 */ /* 0x000fe20004800000 */
[C---:B------:R-:W-:Y:S01]  /*66c0*/  HMMA.16816.F32.BF16 R84, R12.reuse, R8, R84 ;  /* 0x000000080c54723c */ /* 0x040fe20000041854 */
[----:B------:R-:W-:Y:S02]  /*66d0*/  FSEL R34, R33, -INF , !P6 ;  /* 0xff80000021227808 */ /* 0x000fe40007000000 */
[CC--:B------:R-:W-:Y:S02]  /*66e0*/  ISETP.GE.AND P2, PT, R3.reuse, R140.reuse, PT ;  /* 0x0000008c0300720c */ /* 0x0c0fe40003f46270 */
[-C--:B------:R-:W-:Y:S01]  /*66f0*/  ISETP.GE.AND P1, PT, R3, R137.reuse, PT ;  /* 0x000000890300720c */ /* 0x080fe20003f26270 */
[C---:B------:R-:W-:Y:S01]  /*6700*/  VIADD R3, R11.reuse, 0x20 ;  /* 0x000000200b037836 */ /* 0x040fe20000000000 */
[C---:B------:R-:W-:Y:S01]  /*6710*/  ISETP.GE.AND P6, PT, R4.reuse, R140, PT ;  /* 0x0000008c0400720c */ /* 0x040fe20003fc6270 */
[----:B------:R-:W-:Y:S01]  /*6720*/  HMMA.16816.F32.BF16 R108, R12, R94, R108 ;  /* 0x0000005e0c6c723c */ /* 0x000fe2000004186c */
[----:B------:R-:W-:Y:S01]  /*6730*/  ISETP.GE.AND P0, PT, R4, R137, PT ;  /* 0x000000890400720c */ /* 0x000fe20003f06270 */
[----:B------:R-:W-:Y:S01]  /*6740*/  VIADD R4, R11, 0x19 ;  /* 0x000000190b047836 */ /* 0x000fe20000000000 */
[----:B------:R-:W-:-:S02]  /*6750*/  FSEL R30, R29, -INF , !P6 ;  /* 0xff8000001d1e7808 */ /* 0x000fc40007000000 */
[----:B------:R-:W-:Y:S02]  /*6760*/  FSEL R28, R24, -INF , !P2 ;  /* 0xff800000181c7808 */ /* 0x000fe40005000000 */
[----:B------:R-:W-:Y:S01]  /*6770*/  FSEL R99, R26, -INF , !P1 ;  /* 0xff8000001a637808 */ /* 0x000fe20004800000 */
[----:B------:R-:W-:Y:S01]  /*6780*/  VIADD R13, R11, 0x38 ;  /* 0x000000380b0d7836 */ /* 0x000fe20000000000 */
[----:B------:R-:W-:Y:S01]  /*6790*/  FSEL R29, R31, -INF , !P0 ;  /* 0xff8000001f1d7808 */ /* 0x000fe20004000000 */
[----:B------:R-:W-:Y:S01]  /*67a0*/  VIADD R12, R11, 0x39 ;  /* 0x000000390b0c7836 */ /* 0x000fe20000000000 */
        /* <DEDUP_REMOVED lines=8> */
[----:B------:R-:W-:Y:S02]  /*6830*/  FSEL R107, R27, -INF , !P0 ;  /* 0xff8000001b6b7808 */ /* 0x000fe40004000000 */
[C---:B------:R-:W-:Y:S02]  /*6840*/  ISETP.GE.AND P2, PT, R3.reuse, R140, PT ;  /* 0x0000008c0300720c */ /* 0x040fe40003f46270 */
[----:B------:R-:W-:Y:S01]  /*6850*/  ISETP.GE.AND P1, PT, R3, R137, PT ;  /* 0x000000890300720c */ /* 0x000fe20003f26270 */
[----:B------:R-:W-:Y:S01]  /*6860*/  VIADD R3, R11, 0x29 ;  /* 0x000000290b037836 */ /* 0x000fe20000000000 */
[----:B------:R-:W-:-:S02]  /*6870*/  FSEL R96, R25, -INF , !P6 ;  /* 0xff80000019607808 */ /* 0x000fc40007000000 */
[CC--:B------:R-:W-:Y:S02]  /*6880*/  ISETP.GE.AND P0, PT, R4.reuse, R137.reuse, PT ;  /* 0x000000890400720c */ /* 0x0c0fe40003f06270 */
[-C--:B------:R-:W-:Y:S01]  /*6890*/  ISETP.GE.AND P6, PT, R4, R140.reuse, PT ;  /* 0x0000008c0400720c */ /* 0x080fe20003fc6270 */
[----:B------:R-:W-:Y:S01]  /*68a0*/  VIADD R4, R11, 0x30 ;  /* 0x000000300b047836 */ /* 0x000fe20000000000 */
        /* <DEDUP_REMOVED lines=19> */
[----:B------:R-:W-:Y:S02]  /*69e0*/  FSEL R84, R84, -INF , !P0 ;  /* 0xff80000054547808 */ /* 0x000fe40004000000 */
[----:B------:R-:W-:Y:S02]  /*69f0*/  PLOP3.LUT P0, PT, PT, PT, UP0, 0x80, 0x0 ;  /* 0x000000000000781c */ /* 0x000fe40003f0f008 */
[----:B------:R-:W-:-:S02]  /*6a00*/  FSEL R115, R87, -INF , !P1 ;  /* 0xff80000057737808 */ /* 0x000fc40004800000 */
[C---:B------:R-:W-:Y:S02]  /*6a10*/  ISETP.GE.AND P6, PT, R13.reuse, R140, PT ;  /* 0x0000008c0d00720c */ /* 0x040fe40003fc6270 */
[-C--:B------:R-:W-:Y:S02]  /*6a20*/  ISETP.GE.AND P1, PT, R13, R137.reuse, PT ;  /* 0x000000890d00720c */ /* 0x080fe40003f26270 */
[----:B------:R-:W-:Y:S02]  /*6a30*/  FSEL R116, R85, -INF , !P2 ;  /* 0xff80000055747808 */ /* 0x000fe40005000000 */
[----:B------:R-:W-:Y:S02]  /*6a40*/  ISETP.GE.AND P2, PT, R11, R137, PT ;  /* 0x000000890b00720c */ /* 0x000fe40003f46270 */
[----:B------:R-:W-:Y:S02]  /*6a50*/  FSEL R108, R108, -INF , !P6 ;  /* 0xff8000006c6c7808 */ /* 0x000fe40007000000 */
[----:B------:R-:W-:-:S02]  /*6a60*/  FSEL R11, R110, -INF , !P1 ;  /* 0xff8000006e0b7808 */ /* 0x000fc40004800000 */
[C---:B------:R-:W-:Y:S02]  /*6a70*/  ISETP.GE.AND P6, PT, R12.reuse, R140, PT ;  /* 0x0000008c0c00720c */ /* 0x040fe40003fc6270 */
[----:B------:R-:W-:Y:S02]  /*6a80*/  ISETP.GE.AND P1, PT, R12, R137, PT ;  /* 0x000000890c00720c */ /* 0x000fe40003f26270 */
[----:B------:R-:W-:Y:S02]  /*6a90*/  FSEL R117, R86, -INF , !P2 ;  /* 0xff80000056757808 */ /* 0x000fe40005000000 */
[----:B------:R-:W-:Y:S02]  /*6aa0*/  FSEL R146, R109, -INF , !P6 ;  /* 0xff8000006d927808 */ /* 0x000fe40007000000 */
[----:B------:R-:W-:Y:S01]  /*6ab0*/  FSEL R13, R111, -INF , !P1 ;  /* 0xff8000006f0d7808 */ /* 0x000fe20004800000 */
[----:B------:R-:W-:Y:S06]  /*6ac0*/  @!P0 BRA `(.L_x_991) ;  /* 0x0000000400048947 */ /* 0x000fec0003800000 */
[----:B------:R-:W1:Y:S01]  /*6ad0*/  @!P4 LDC.64 R24, c[0x0][0x218] ;  /* 0x00008600ff18cb82 */ /* 0x000e620000000a00 */
[----:B------:R-:W-:Y:S01]  /*6ae0*/  UIADD3 UR5, UR16, -0x3, URZ ;  /* 0xfffffffd10057890 */ /* 0x000fe2000fffe03f */
[----:B------:R-:W-:Y:S01]  /*6af0*/  IMAD.MOV.U32 R32, RZ, RZ, R170 ;  /* 0x000000ffff207224 */ /* 0x000fe200078e00aa */
[----:B------:R2:W-:Y:S01]  /*6b00*/  @P5 STS [R166+0x3000], RZ ;  /* 0x003000ffa6005388 */ /* 0x0005e20000000800 */
[----:B------:R-:W-:Y:S01]  /*6b10*/  IMAD.MOV.U32 R33, RZ, RZ, R173 ;  /* 0x000000ffff217224 */ /* 0x000fe200078e00ad */
[----:B------:R-:W-:Y:S01]  /*6b20*/  USHF.R.S32.HI UR4, URZ, 0x1f, UR5 ;  /* 0x0000001f3f047899 */ /* 0x000fe20008011405 */
[----:B------:R-:W-:Y:S01]  /*6b30*/  BSSY B0, `(.L_x_992) ;  /* 0x0000039000007945 */ /* 0x000fe20003800000 */
[----:B------:R-:W-:Y:S01]  /*6b40*/  UIMAD UR26, UR26, UR5, URZ ;  /* 0x000000051a1a72a4 */ /* 0x000fe2000f8e023f */
[----:B------:R-:W3:Y:S01]  /*6b50*/  @!P5 LDC.64 R26, c[0x0][0x218] ;  /* 0x00008600ff1adb82 */ /* 0x000ee20000000a00 */
[----:B------:R-:W-:Y:S01]  /*6b60*/  IMAD.U32 R12, RZ, RZ, UR5 ;  /* 0x00000005ff0c7e24 */ /* 0x000fe2000f8e00ff */
[----:B------:R2:W-:Y:S01]  /*6b70*/  @P5 STS [R166+0x3004], RZ ;  /* 0x003004ffa6005388 */ /* 0x0005e20000000800 */
[----:B------:R-:W-:-:S02]  /*6b80*/  UIMAD UR4, UR4, UR27, UR26 ;  /* 0x0000001b040472a4 */ /* 0x000fc4000f8e021a */
[----:B------:R-:W-:Y:S01]  /*6b90*/  IMAD.WIDE.U32 R32, R12, UR27, R32 ;  /* 0x0000001b0c207c25 */ /* 0x000fe2000f8e0020 */
[----:B------:R2:W-:Y:S02]  /*6ba0*/  @P5 STS.64 [R166+0x3008], RZ ;  /* 0x003008ffa6005388 */ /* 0x0005e40000000a00 */
[----:B------:R-:W4:Y:S01]  /*6bb0*/  @!P3 LDC.64 R22, c[0x0][0x218] ;  /* 0x00008600ff16bb82 */ /* 0x000f220000000a00 */
[----:B------:R-:W-:-:S07]  /*6bc0*/  VIADD R12, R33, UR4 ;  /* 0x00000004210c7c36 */ /* 0x000fce0008000000 */
        /* <DEDUP_REMOVED lines=47> */
.L_x_993:
[----:B------:R-:W-:Y:S05]  /*6ec0*/  BSYNC B0 ;  /* 0x0000000000007941 */ /* 0x000fea0003800000 */
.L_x_992:
[----:B------:R-:W0:Y:S02]  /*6ed0*/  LDGDEPBAR ;  /* 0x00000000000079af */ /* 0x000e240000000000 */
.L_x_991:
[----:B--2---:R-:W-:Y:S01]  /*6ee0*/  FMNMX.FTZ R25, R2, R84, !PT ;  /* 0x0000005402197209 */ /* 0x004fe20007810000 */
[----:B------:R-:W-:Y:S01]  /*6ef0*/  USHF.L.U32 UR4, UR23, 0x1, URZ ;  /* 0x0000000117047899 */ /* 0x000fe2000800063f */
[----:B------:R-:W-:Y:S01]  /*6f00*/  FMNMX.FTZ R20, R0, R117, !PT ;  /* 0x0000007500147209 */ /* 0x000fe20007810000 */
[----:B------:R-:W-:Y:S01]  /*6f10*/  IMAD.WIDE.U32 R140, R124, -0x2daee0ad, RZ ;  /* 0xd2511f537c8c7825 */ /* 0x000fe200078e00ff */
        /* <DEDUP_REMOVED lines=11> */
[----:B------:R-:W-:Y:S01]  /*6fd0*/  UIADD3 UR26, UR24, -0x255992d5, URZ ;  /* 0xdaa66d2b181a7890 */ /* 0x000fe2000fffe03f */
[----:B------:R-:W-:Y:S01]  /*6fe0*/  FMNMX.FTZ R25, R88, R25, !PT ;  /* 0x0000001958197209 */ /* 0x000fe20007810000 */
[----:B------:R-:W-:Y:S01]  /*6ff0*/  UIADD3 UR6, UR24, 0x78dde6e4, URZ ;  /* 0x78dde6e418067890 */ /* 0x000fe2000fffe03f */
[----:B------:R-:W-:Y:S01]  /*7000*/  FMNMX.FTZ R20, R89, R20, !PT ;  /* 0x0000001459147209 */ /* 0x000fe20007810000 */
[----:B------:R-:W-:Y:S01]  /*7010*/  UIADD3 UR27, UR25, -0x56f99767, URZ ;  /* 0xa9066899191b7890 */ /* 0x000fe2000fffe03f */
[----:B------:R-:W-:Y:S01]  /*7020*/  FMNMX.FTZ R25, R30, R25, !PT ;  /* 0x000000191e197209 */ /* 0x000fe20007810000 */
[----:B------:R-:W-:Y:S01]  /*7030*/  UIADD3 UR5, UR25, -0x126145ec, URZ ;  /* 0xed9eba1419057890 */ /* 0x000fe2000fffe03f */
[----:B------:R-:W-:Y:S01]  /*7040*/  FMNMX.FTZ R20, R29, R20, !PT ;  /* 0x000000141d147209 */ /* 0x000fe20007810000 */
[----:B------:R-:W-:Y:S01]  /*7050*/  ULDC UR33, c[0x0][0x2ec] ;  /* 0x0000bb0000217ab9 */ /* 0x000fe20000000800 */
[----:B------:R-:W-:Y:S01]  /*7060*/  FMNMX.FTZ R25, R28, R25, !PT ;  /* 0x000000191c197209 */ /* 0x000fe20007810000 */
[----:B------:R-:W-:Y:S01]  /*7070*/  @UP0 UIADD3 UR36, UR16, -0x3, URZ ;  /* 0xfffffffd10240890 */ /* 0x000fe2000fffe03f */
[----:B------:R-:W-:-:S02]  /*7080*/  FMNMX.FTZ R20, R99, R20, !PT ;  /* 0x0000001463147209 */ /* 0x000fc40007810000 */
        /* <DEDUP_REMOVED lines=11> */
[----:B------:R-:W-:Y:S01]  /*7140*/  IMAD.WIDE.U32 R24, R136, -0x326172a9, RZ ;  /* 0xcd9e8d5788187825 */ /* 0x000fe200078e00ff */
[----:B------:R-:W-:Y:S02]  /*7150*/  FMNMX.FTZ R33, R104, R33, !PT ;  /* 0x0000002168217209 */ /* 0x000fe40007810000 */
[----:B------:R-:W-:-:S02]  /*7160*/  FMNMX.FTZ R32, R5, R32, !PT ;  /* 0x0000002005207209 */ /* 0x000fc40007810000 */
[----:B------:R-:W-:Y:S02]  /*7170*/  FMNMX.FTZ R33, R108, R33, !PT ;  /* 0x000000216c217209 */ /* 0x000fe40007810000 */
[----:B------:R-:W-:Y:S02]  /*7180*/  FMNMX.FTZ R32, R7, R32, !PT ;  /* 0x0000002007207209 */ /* 0x000fe40007810000 */
[----:B------:R-:W-:Y:S02]  /*7190*/  FMNMX.FTZ R33, R146, R33, !PT ;  /* 0x0000002192217209 */ /* 0x000fe40007810000 */
[----:B------:R-:W-:Y:S01]  /*71a0*/  LOP3.LUT R113, R25, R125, RZ, 0x3c, !PT ;  /* 0x0000007d19717212 */ /* 0x000fe200078e3cff */
[----:B------:R-:W-:Y:S01]  /*71b0*/  IMAD.U32 R25, RZ, RZ, UR25 ;  /* 0x00000019ff197e24 */ /* 0x000fe2000f8e00ff */
[----:B------:R-:W-:Y:S01]  /*71c0*/  FMNMX.FTZ R32, R11, R32, !PT ;  /* 0x000000200b207209 */ /* 0x000fe20007810000 */
[----:B------:R-:W2:Y:S02]  /*71d0*/  SHFL.BFLY PT, R20, R33, 0x2, 0x1f ;  /* 0x0c401f0021147f89 */ /* 0x000ea400000e0000 */
[----:B------:R-:W-:Y:S01]  /*71e0*/  IMAD.WIDE.U32 R102, R113, -0x2daee0ad, RZ ;  /* 0xd2511f5371667825 */ /* 0x000fe200078e00ff */
[----:B------:R-:W-:Y:S01]  /*71f0*/  LOP3.LUT R25, R141, UR4, R25, 0x96, !PT ;  /* 0x000000048d197c12 */ /* 0x000fe2000f8e9619 */
[----:B------:R-:W-:Y:S01]  /*7200*/  ULEA UR4, UR23, 0x1, 0x1 ;  /* 0x0000000117047891 */ /* 0x000fe2000f8e083f */
[----:B------:R-:W-:-:S02]  /*7210*/  FMNMX.FTZ R32, R13, R32, !PT ;  /* 0x000000200d207209 */ /* 0x000fc40007810000 */
[----:B------:R-:W-:Y:S01]  /*7220*/  LOP3.LUT R110, R103, UR32, R140, 0x96, !PT ;  /* 0x00000020676e7c12 */ /* 0x000fe2000f8e968c */
[----:B------:R-:W-:Y:S01]  /*7230*/  IMAD.WIDE.U32 R118, R25, -0x326172a9, RZ ;  /* 0xcd9e8d5719767825 */ /* 0x000fe200078e00ff */
[----:B------:R-:W-:Y:S01]  /*7240*/  ULOP3.LUT UR4, UR4, UR25, URZ, 0x3c, !UPT ;  /* 0x0000001904047292 */ /* 0x000fe2000f8e3c3f */
[----:B------:R-:W3:Y:S02]  /*7250*/  SHFL.BFLY PT, R25, R32, 0x2, 0x1f ;  /* 0x0c401f0020197f89 */ /* 0x000ee400000e0000 */
[----:B------:R-:W-:Y:S01]  /*7260*/  IMAD.WIDE.U32 R110, R110, -0x326172a9, RZ ;  /* 0xcd9e8d576e6e7825 */ /* 0x000fe200078e00ff */
[----:B------:R-:W-:Y:S02]  /*7270*/  LOP3.LUT R154, R119, UR31, R24, 0x96, !PT ;  /* 0x0000001f779a7c12 */ /* 0x000fe4000f8e9618 */
[----:B------:R-:W-:Y:S01]  /*7280*/  LOP3.LUT R140, R141, UR4, RZ, 0x3c, !PT ;  /* 0x000000048d8c7c12 */ /* 0x000fe2000f8e3cff */
[----:B------:R-:W-:Y:S01]  /*7290*/  UIADD3 UR4, UR24, 0x1715609d, URZ ;  /* 0x1715609d18047890 */ /* 0x000fe2000fffe03f */
[----:B------:R-:W-:Y:S01]  /*72a0*/  LOP3.LUT R118, R111, UR30, R118, 0x96, !PT ;  /* 0x0000001e6f767c12 */ /* 0x000fe2000f8e9676 */
[----:B------:R-:W-:-:S04]  /*72b0*/  IMAD.WIDE.U32 R154, R154, -0x2daee0ad, RZ ;  /* 0xd2511f539a9a7825 */ /* 0x000fc800078e00ff */
[----:B------:R-:W-:Y:S01]  /*72c0*/  IMAD.WIDE.U32 R118, R118, -0x2daee0ad, RZ ;  /* 0xd2511f5376767825 */ /* 0x000fe200078e00ff */
[----:B------:R-:W-:Y:S02]  /*72d0*/  LOP3.LUT R86, R155, UR29, R102, 0x96, !PT ;  /* 0x0000001d9b567c12 */ /* 0x000fe4000f8e9666 */
[----:B--2---:R-:W-:Y:S01]  /*72e0*/  FMNMX.FTZ R20, R33, R20, !PT ;  /* 0x0000001421147209 */ /* 0x004fe20007810000 */
[----:B------:R-:W-:Y:S01]  /*72f0*/  IMAD.WIDE.U32 R140, R140, -0x326172a9, RZ ;  /* 0xcd9e8d578c8c7825 */ /* 0x000fe200078e00ff */
[----:B------:R-:W-:-:S03]  /*7300*/  LOP3.LUT R122, R119, UR7, R154, 0x96, !PT ;  /* 0x00000007777a7c12 */ /* 0x000fc6000f8e969a */
[----:B------:R-:W2:Y:S01]  /*7310*/  SHFL.BFLY PT, R33, R20, 0x1, 0x1f ;  /* 0x0c201f0014217f89 */ /* 0x000ea200000e0000 */
[----:B------:R-:W-:Y:S01]  /*7320*/  IMAD.WIDE.U32 R100, R86, -0x326172a9, RZ ;  /* 0xcd9e8d5756647825 */ /* 0x000fe200078e00ff */
[----:B---3--:R-:W-:-:S03]  /*7330*/  FMNMX.FTZ R25, R32, R25, !PT ;  /* 0x0000001920197209 */ /* 0x008fc60007810000 */
[----:B------:R-:W-:Y:S01]  /*7340*/  IMAD.WIDE.U32 R122, R122, -0x326172a9, RZ ;  /* 0xcd9e8d577a7a7825 */ /* 0x000fe200078e00ff */
[----:B------:R-:W-:Y:S01]  /*7350*/  LOP3.LUT R86, R101, UR26, R110, 0x96, !PT ;  /* 0x0000001a65567c12 */ /* 0x000fe2000f8e966e */
[----:B------:R-:W3:Y:S03]  /*7360*/  SHFL.BFLY PT, R32, R25, 0x1, 0x1f ;  /* 0x0c201f0019207f89 */ /* 0x000ee600000e0000 */
[----:B------:R-:W-:Y:S01]  /*7370*/  LOP3.LUT R100, R123, UR6, R100, 0x96, !PT ;  /* 0x000000067b647c12 */ /* 0x000fe2000f8e9664 */
[----:B------:R-:W-:-:S04]  /*7380*/  IMAD.WIDE.U32 R86, R86, -0x2daee0ad, RZ ;  /* 0xd2511f5356567825 */ /* 0x000fc800078e00ff */
[----:B------:R-:W-:-:S05]  /*7390*/  IMAD.WIDE.U32 R100, R100, -0x2daee0ad, RZ ;  /* 0xd2511f5364647825 */ /* 0x000fca00078e00ff */
[----:B------:R-:W-:Y:S02]  /*73a0*/  LOP3.LUT R92, R101, UR27, R86, 0x96, !PT ;  /* 0x0000001b655c7c12 */ /* 0x000fe4000f8e9656 */
[----:B------:R-:W-:Y:S02]  /*73b0*/  LOP3.LUT R86, R141, UR31, R24, 0x96, !PT ;  /* 0x0000001f8d567c12 */ /* 0x000fe4000f8e9618 */
[----:B--2---:R-:W-:Y:S01]  /*73c0*/  FMNMX.FTZ R33, R20, R33, !PT ;  /* 0x0000002114217209 */ /* 0x004fe20007810000 */
[----:B------:R-:W-:Y:S01]  /*73d0*/  IMAD.WIDE.U32 R92, R92, -0x326172a9, RZ ;  /* 0xcd9e8d575c5c7825 */ /* 0x000fe200078e00ff */
[----:B------:R-:W-:Y:S02]  /*73e0*/  LOP3.LUT R20, R87, UR5, R118, 0x96, !PT ;  /* 0x0000000557147c12 */ /* 0x000fe4000f8e9676 */
[C---:B------:R-:W-:Y:S01]  /*73f0*/  FSETP.NEU.FTZ.AND P2, PT, R33.reuse, -INF , PT ;  /* 0xff8000002100780b */ /* 0x040fe20003f5d000 */
[----:B------:R-:W-:Y:S01]  /*7400*/  FMUL.FTZ R105, R33, UR33 ;  /* 0x0000002121697c20 */ /* 0x000fe20008410000 */
[----:B------:R-:W-:Y:S01]  /*7410*/  LOP3.LUT R98, R92, 0xffff, RZ, 0xc0, !PT ;  /* 0x0000ffff5c627812 */ /* 0x000fe200078ec0ff */
[----:B------:R-:W-:Y:S01]  /*7420*/  IMAD.WIDE.U32 R94, R20, -0x326172a9, RZ ;  /* 0xcd9e8d57145e7825 */ /* 0x000fe200078e00ff */
[----:B------:R-:W-:-:S02]  /*7430*/  LOP3.LUT R20, R141, UR31, R24, 0x96, !PT ;  /* 0x0000001f8d147c12 */ /* 0x000fc4000f8e9618 */
[----:B---3--:R-:W-:Y:S02]  /*7440*/  FMNMX.FTZ R32, R25, R32, !PT ;  /* 0x0000002019207209 */ /* 0x008fe40007810000 */
[----:B------:R-:W-:Y:S02]  /*7450*/  FSEL R105, R105, RZ, P2 ;  /* 0x000000ff69697208 */ /* 0x000fe40001000000 */
[C---:B------:R-:W-:Y:S01]  /*7460*/  FSETP.NEU.FTZ.AND P6, PT, R32.reuse, -INF , PT ;  /* 0xff8000002000780b */ /* 0x040fe20003fdd000 */
[----:B------:R-:W-:Y:S01]  /*7470*/  FMUL.FTZ R120, R32, UR33 ;  /* 0x0000002120787c20 */ /* 0x000fe20008410000 */
[----:B------:R-:W-:Y:S01]  /*7480*/  LOP3.LUT R97, R93, UR18, R94, 0x96, !PT ;  /* 0x000000125d617c12 */ /* 0x000fe2000f8e965e */
[--C-:B------:R-:W-:Y:S01]  /*7490*/  FFMA.FTZ R121, R84, UR33, -R105.reuse ;  /* 0x0000002154797c23 */ /* 0x100fe20008010869 */
[--C-:B------:R-:W-:Y:S01]  /*74a0*/  FFMA.FTZ R116, R116, UR33, -R105.reuse ;  /* 0x0000002174747c23 */ /* 0x100fe20008010869 */
[----:B------:R-:W-:Y:S01]  /*74b0*/  SHF.R.U32.HI R24, RZ, 0x18, R92 ;  /* 0x00000018ff187819 */ /* 0x000fe2000001165c */
[--C-:B------:R-:W-:Y:S01]  /*74c0*/  FFMA.FTZ R152, R90, UR33, -R105.reuse ;  /* 0x000000215a987c23 */ /* 0x100fe20008010869 */
[----:B------:R-:W-:Y:S01]  /*74d0*/  FSEL R120, R120, RZ, P6 ;  /* 0x000000ff78787208 */ /* 0x000fe20003000000 */
[--C-:B------:R-:W-:Y:S01]  /*74e0*/  FFMA.FTZ R114, R88, UR33, -R105.reuse ;  /* 0x0000002158727c23 */ /* 0x100fe20008010869 */
[----:B------:R-:W-:Y:S01]  /*74f0*/  MUFU.EX2 R121, R121 ;  /* 0x0000007900797308 */ /* 0x000fe20000000800 */
[----:B------:R-:W-:Y:S01]  /*7500*/  LOP3.LUT R101, R97, 0xffff, RZ, 0xc0, !PT ;  /* 0x0000ffff61657812 */ /* 0x000fe200078ec0ff */
[----:B------:R-:W-:Y:S01]  /*7510*/  FFMA.FTZ R145, R112, UR33, -R105 ;  /* 0x0000002170917c23 */ /* 0x000fe20008010869 */
[--C-:B------:R-:W-:Y:S01]  /*7520*/  FFMA.FTZ R117, R117, UR33, -R120.reuse ;  /* 0x0000002175757c23 */ /* 0x100fe20008010878 */
[--C-:B------:R-:W-:Y:S01]  /*7530*/  FFMA.FTZ R115, R115, UR33, -R120.reuse ;  /* 0x0000002173737c23 */ /* 0x100fe20008010878 */
[----:B------:R-:W-:Y:S01]  /*7540*/  SHF.R.U32.HI R101, RZ, 0x8, R101 ;  /* 0x00000008ff657819 */ /* 0x000fe20000011665 */
[--C-:B------:R-:W-:Y:S01]  /*7550*/  FFMA.FTZ R151, R91, UR33, -R120.reuse ;  /* 0x000000215b977c23 */ /* 0x100fe20008010878 */
[----:B------:R-:W-:Y:S01]  /*7560*/  LOP3.LUT R103, R97, 0xff, RZ, 0xc0, !PT ;  /* 0x000000ff61677812 */ /* 0x000fe200078ec0ff */
[----:B------:R-:W2:Y:S01]  /*7570*/  MUFU.EX2 R116, R116 ;  /* 0x0000007400747308 */ /* 0x000ea20000000800 */
[----:B------:R-:W-:Y:S01]  /*7580*/  ISETP.LE.U32.AND P5, PT, R24, UR12, PT ;  /* 0x0000000c18007c0c */ /* 0x000fe2000bfa3070 */
[----:B------:R-:W-:Y:S01]  /*7590*/  FFMA.FTZ R106, R9, UR33, -R120 ;  /* 0x00000021096a7c23 */ /* 0x000fe20008010878 */
[----:B------:R-:W-:Y:S01]  /*75a0*/  LOP3.LUT R24, R101, 0xffff, RZ, 0xc0, !PT ;  /* 0x0000ffff65187812 */ /* 0x000fe200078ec0ff */
[--C-:B------:R-:W-:Y:S01]  /*75b0*/  FFMA.FTZ R142, R104, UR33, -R105.reuse ;  /* 0x00000021688e7c23 */ /* 0x100fe20008010869 */
[----:B------:R-:W-:Y:S01]  /*75c0*/  ISETP.LE.U32.AND P1, PT, R103, UR12, PT ;  /* 0x0000000c67007c0c */ /* 0x000fe2000bf23070 */
[----:B------:R-:W-:Y:S01]  /*75d0*/  FFMA.FTZ R103, R30, UR33, -R105 ;  /* 0x000000211e677c23 */ /* 0x000fe20008010869 */
[----:B------:R-:W-:Y:S01]  /*75e0*/  SHF.R.U32.HI R101, RZ, 0x10, R97 ;  /* 0x00000010ff657819 */ /* 0x000fe20000011661 */
[----:B------:R-:W-:Y:S01]  /*75f0*/  MUFU.EX2 R117, R117 ;  /* 0x0000007500757308 */ /* 0x000fe20000000800 */
[----:B------:R-:W-:Y:S01]  /*7600*/  LOP3.LUT R25, R92, 0xff, RZ, 0xc0, !PT ;  /* 0x000000ff5c197812 */ /* 0x000fe200078ec0ff */
[--C-:B------:R-:W-:Y:S01]  /*7610*/  FFMA.FTZ R148, R108, UR33, -R105.reuse ;  /* 0x000000216c947c23 */ /* 0x100fe20008010869 */
[----:B------:R-:W-:Y:S01]  /*7620*/  LOP3.LUT R101, R101, 0xff, RZ, 0xc0, !PT ;  /* 0x000000ff65657812 */ /* 0x000fe200078ec0ff */
[----:B------:R-:W-:Y:S01]  /*7630*/  FFMA.FTZ R146, R146, UR33, -R105 ;  /* 0x0000002192927c23 */ /* 0x000fe20008010869 */
[----:B------:R-:W-:Y:S01]  /*7640*/  LOP3.LUT R122, R95, UR4, R122, 0x96, !PT ;  /* 0x000000045f7a7c12 */ /* 0x000fe2000f8e967a */
[----:B------:R-:W-:Y:S01]  /*7650*/  FFMA.FTZ R143, R4, UR33, -R120 ;  /* 0x00000021048f7c23 */ /* 0x000fe20008010878 */
[----:B------:R-:W-:Y:S01]  /*7660*/  ISETP.LE.U32.AND P4, PT, R25, UR12, PT ;  /* 0x0000000c19007c0c */ /* 0x000fe2000bf83070 */
[----:B------:R-:W3:Y:S01]  /*7670*/  MUFU.EX2 R115, R115 ;  /* 0x0000007300737308 */ /* 0x000ee20000000800 */
[----:B------:R-:W-:Y:S01]  /*7680*/  FSEL R109, R33, RZ, P2 ;  /* 0x000000ff216d7208 */ /* 0x000fe20001000000 */
[----:B------:R-:W-:Y:S01]  /*7690*/  IMAD.WIDE.U32 R122, R122, -0x2daee0ad, RZ ;  /* 0xd2511f537a7a7825 */ /* 0x000fe200078e00ff */
[----:B--2---:R-:W-:-:S03]  /*76a0*/  F2FP.BF16.F32.PACK_AB R25, R116, R121 ;  /* 0x000000797419723e */ /* 0x004fc600000010ff */
[--C-:B------:R-:W-:Y:S01]  /*76b0*/  FFMA.FTZ R141, R5, UR33, -R120.reuse ;  /* 0x00000021058d7c23 */ /* 0x100fe20008010878 */
[----:B------:R-:W-:Y:S01]  /*76c0*/  ISETP.LE.U32.AND P2, PT, R101, UR12, PT ;  /* 0x0000000c65007c0c */ /* 0x000fe2000bf43070 */
[----:B------:R-:W-:Y:S01]  /*76d0*/  FFMA.FTZ R137, R11, UR33, -R120 ;  /* 0x000000210b897c23 */ /* 0x000fe20008010878 */
[----:B------:R-:W-:Y:S01]  /*76e0*/  ISETP.LE.U32.AND P3, PT, R24, UR12, PT ;  /* 0x0000000c18007c0c */ /* 0x000fe2000bf63070 */
[----:B------:R-:W-:Y:S01]  /*76f0*/  @!P1 HFMA2.BF16_V2 R27, -RZ.H0_H0, RZ.H0_H0, -R25.H0_H0 ;  /* 0x200000ffff1b9231 */ /* 0x000fe20000340919 */
[C---:B------:R-:W-:Y:S01]  /*7700*/  PRMT R24, R25.reuse, 0x7632, R24 ;  /* 0x0000763219187816 */ /* 0x040fe20000000018 */
[----:B------:R-:W-:Y:S01]  /*7710*/  MUFU.EX2 R152, R152 ;  /* 0x0000009800987308 */ /* 0x000fe20000000800 */
[----:B------:R-:W-:Y:S02]  /*7720*/  LOP3.LUT R94, R122, 0xff, RZ, 0xc0, !PT ;  /* 0x000000ff7a5e7812 */ /* 0x000fe400078ec0ff */
[----:B------:R-:W-:Y:S02]  /*7730*/  PRMT R158, R25, 0x5410, R24 ;  /* 0x00005410199e7816 */ /* 0x000fe40000000018 */
[----:B------:R-:W-:Y:S01]  /*7740*/  @!P1 PRMT R25, R27, 0x5410, RZ ;  /* 0x000054101b199816 */ /* 0x000fe200000000ff */
[----:B------:R-:W-:Y:S01]  /*7750*/  FFMA.FTZ R27, R34, UR33, -R105 ;  /* 0x00000021221b7c23 */ /* 0x000fe20008010869 */
[----:B---3--:R-:W-:Y:S01]  /*7760*/  F2FP.BF16.F32.PACK_AB R147, R115, R117 ;  /* 0x000000757393723e */ /* 0x008fe200000010ff */
[----:B------:R-:W-:Y:S01]  /*7770*/  MUFU.EX2 R151, R151 ;  /* 0x0000009700977308 */ /* 0x000fe20000000800 */
[----:B------:R-:W-:Y:S01]  /*7780*/  ISETP.LE.U32.AND P1, PT, R94, UR12, PT ;  /* 0x0000000c5e007c0c */ /* 0x000fe2000bf23070 */
[----:B------:R-:W-:Y:S01]  /*7790*/  @!P3 HFMA2.BF16_V2 R85, -RZ.H0_H0, RZ.H0_H0, -R24.H0_H0 ;  /* 0x200000ffff55b231 */ /* 0x000fe20000340918 */
[C---:B------:R-:W-:Y:S01]  /*77a0*/  PRMT R94, R147.reuse, 0x7632, R94 ;  /* 0x00007632935e7816 */ /* 0x040fe2000000005e */
[----:B------:R-:W-:Y:S01]  /*77b0*/  @!P2 HFMA2.BF16_V2 R26, -RZ.H0_H0, RZ.H0_H0, -R147.H0_H0 ;  /* 0x200000ffff1aa231 */ /* 0x000fe20000340993 */
[----:B------:R-:W-:Y:S01]  /*77c0*/  SHF.R.U32.HI R97, RZ, 0x18, R97 ;  /* 0x00000018ff617819 */ /* 0x000fe20000011661 */
[----:B------:R-:W-:Y:S01]  /*77d0*/  STG.E.U16 desc[UR20][R138.64+-0x80], R25 ;  /* 0xffff80198a007986 */ /* 0x000fe2000c101514 */
[----:B------:R-:W-:Y:S01]  /*77e0*/  PRMT R157, R147, 0x5410, R94 ;  /* 0x00005410939d7816 */ /* 0x000fe2000000005e */
[----:B------:R-:W2:Y:S01]  /*77f0*/  MUFU.EX2 R27, R27 ;  /* 0x0000001b001b7308 */ /* 0x000ea20000000800 */
[----:B------:R-:W-:Y:S01]  /*7800*/  @!P2 PRMT R147, R26, 0x5410, RZ ;  /* 0x000054101a93a816 */ /* 0x000fe200000000ff */
[----:B------:R-:W-:Y:S01]  /*7810*/  FFMA.FTZ R26, R35, UR33, -R120 ;  /* 0x00000021231a7c23 */ /* 0x000fe20008010878 */
[----:B------:R-:W-:-:S02]  /*7820*/  @!P3 PRMT R24, R85, 0x5410, RZ ;  /* 0x000054105518b816 */ /* 0x000fc400000000ff */
[----:B------:R-:W-:Y:S01]  /*7830*/  SHF.R.U32.HI R85, RZ, 0x8, R98 ;  /* 0x00000008ff557819 */ /* 0x000fe20000011662 */
[--C-:B------:R-:W-:Y:S01]  /*7840*/  FFMA.FTZ R98, R89, UR33, -R120.reuse ;  /* 0x0000002159627c23 */ /* 0x100fe20008010878 */
[----:B------:R-:W-:Y:S01]  /*7850*/  ISETP.LE.U32.AND P3, PT, R97, UR12, PT ;  /* 0x0000000c61007c0c */ /* 0x000fe2000bf63070 */
[----:B------:R-:W3:Y:S01]  /*7860*/  MUFU.EX2 R26, R26 ;  /* 0x0000001a001a7308 */ /* 0x000ee20000000800 */
[----:B------:R-:W-:Y:S01]  /*7870*/  LOP3.LUT R85, R85, 0xffff, RZ, 0xc0, !PT ;  /* 0x0000ffff55557812 */ /* 0x000fe200078ec0ff */
[----:B------:R-:W-:Y:S01]  /*7880*/  FFMA.FTZ R97, R29, UR33, -R120 ;  /* 0x000000211d617c23 */ /* 0x000fe20008010878 */
[----:B------:R-:W-:Y:S01]  /*7890*/  SHF.R.U32.HI R93, RZ, 0x10, R92 ;  /* 0x00000010ff5d7819 */ /* 0x000fe2000001165c */
[----:B------:R-:W-:Y:S01]  /*78a0*/  STG.E.U16 desc[UR20][R138.64+-0x7e], R24 ;  /* 0xffff82188a007986 */ /* 0x000fe2000c101514 */
[----:B------:R-:W-:Y:S02]  /*78b0*/  ISETP.LE.U32.AND P2, PT, R85, UR12, PT ;  /* 0x0000000c55007c0c */ /* 0x000fe4000bf43070 */
[----:B------:R-:W-:Y:S01]  /*78c0*/  LOP3.LUT R93, R93, 0xff, RZ, 0xc0, !PT ;  /* 0x000000ff5d5d7812 */ /* 0x000fe200078ec0ff */
[----:B------:R-:W-:Y:S01]  /*78d0*/  MUFU.EX2 R114, R114 ;  /* 0x0000007200727308 */ /* 0x000fe20000000800 */
[----:B--2---:R-:W-:-:S02]  /*78e0*/  F2FP.BF16.F32.PACK_AB R91, R27, R152 ;  /* 0x000000981b5b723e */ /* 0x004fc400000010ff */
[----:B------:R-:W-:Y:S01]  /*78f0*/  SHF.R.U32.HI R92, RZ, 0x18, R122 ;  /* 0x00000018ff5c7819 */ /* 0x000fe2000001167a */
[----:B------:R-:W-:Y:S01]  /*7900*/  @!P3 HFMA2.BF16_V2 R84, -RZ.H0_H0, RZ.H0_H0, -R94.H0_H0 ;  /* 0x200000ffff54b231 */ /* 0x000fe2000034095e */
[----:B------:R-:W-:Y:S01]  /*7910*/  PRMT R90, R91, 0x7632, R90 ;  /* 0x000076325b5a7816 */ /* 0x000fe2000000005a */
[----:B------:R-:W-:Y:S01]  /*7920*/  @!P4 HFMA2.BF16_V2 R35, -RZ.H0_H0, RZ.H0_H0, -R91.H0_H0 ;  /* 0x200000ffff23c231 */ /* 0x000fe2000034095b */
[----:B------:R-:W-:Y:S01]  /*7930*/  LOP3.LUT R100, R123, UR22, R100, 0x96, !PT ;  /* 0x000000167b647c12 */ /* 0x000fe2000f8e9664 */
[----:B------:R-:W2:Y:S01]  /*7940*/  MUFU.EX2 R103, R103 ;  /* 0x0000006700677308 */ /* 0x000ea20000000800 */
[----:B------:R-:W-:Y:S01]  /*7950*/  @!P3 PRMT R94, R84, 0x5410, RZ ;  /* 0x00005410545eb816 */ /* 0x000fe200000000ff */
[----:B------:R-:W-:Y:S01]  /*7960*/  @!P2 HFMA2.BF16_V2 R34, -RZ.H0_H0, RZ.H0_H0, -R90.H0_H0 ;  /* 0x200000ffff22a231 */ /* 0x000fe2000034095a */
[----:B------:R-:W-:Y:S02]  /*7970*/  ISETP.LE.U32.AND P3, PT, R93, UR12, PT ;  /* 0x0000000c5d007c0c */ /* 0x000fe4000bf63070 */
[----:B---3--:R-:W-:-:S02]  /*7980*/  F2FP.BF16.F32.PACK_AB R93, R26, R151 ;  /* 0x000000971a5d723e */ /* 0x008fc400000010ff */
[----:B------:R-:W-:Y:S01]  /*7990*/  PRMT R156, R91, 0x5410, R90 ;  /* 0x000054105b9c7816 */ /* 0x000fe2000000005a */
[----:B------:R-:W-:Y:S01]  /*79a0*/  MUFU.EX2 R98, R98 ;  /* 0x0000006200627308 */ /* 0x000fe20000000800 */
[----:B------:R-:W-:Y:S02]  /*79b0*/  @!P4 PRMT R91, R35, 0x5410, RZ ;  /* 0x00005410235bc816 */ /* 0x000fe400000000ff */
[----:B------:R-:W-:Y:S02]  /*79c0*/  ISETP.LE.U32.AND P4, PT, R92, UR12, PT ;  /* 0x0000000c5c007c0c */ /* 0x000fe4000bf83070 */
[----:B------:R-:W-:Y:S02]  /*79d0*/  PRMT R92, R93, 0x7632, R92 ;  /* 0x000076325d5c7816 */ /* 0x000fe4000000005c */
[----:B------:R-:W-:Y:S01]  /*79e0*/  @!P2 PRMT R90, R34, 0x5410, RZ ;  /* 0x00005410225aa816 */ /* 0x000fe200000000ff */
[----:B------:R-:W-:Y:S01]  /*79f0*/  @!P3 HFMA2.BF16_V2 R31, -RZ.H0_H0, RZ.H0_H0, -R93.H0_H0 ;  /* 0x200000ffff1fb231 */ /* 0x000fe2000034095d */
[----:B------:R-:W-:Y:S01]  /*7a00*/  LOP3.LUT R34, R100, 0xffff, RZ, 0xc0, !PT ;  /* 0x0000ffff64227812 */ /* 0x000fe200078ec0ff */
[----:B------:R-:W-:Y:S01]  /*7a10*/  @!P5 HFMA2.BF16_V2 R12, -RZ.H0_H0, RZ.H0_H0, -R92.H0_H0 ;  /* 0x200000ffff0cd231 */ /* 0x000fe2000034095c */
[----:B------:R-:W-:Y:S01]  /*7a20*/  SHF.R.U32.HI R87, RZ, 0x10, R122 ;  /* 0x00000010ff577819 */ /* 0x000fe2000001167a */
[----:B------:R-:W3:Y:S01]  /*7a30*/  MUFU.EX2 R97, R97 ;  /* 0x0000006100617308 */ /* 0x000ee20000000800 */
[----:B------:R-:W-:-:S02]  /*7a40*/  SHF.R.U32.HI R34, RZ, 0x8, R34 ;  /* 0x00000008ff227819 */ /* 0x000fc40000011622 */
[----:B------:R-:W-:Y:S02]  /*7a50*/  LOP3.LUT R87, R87, 0xff, RZ, 0xc0, !PT ;  /* 0x000000ff57577812 */ /* 0x000fe400078ec0ff */
[----:B------:R-:W-:Y:S02]  /*7a60*/  PRMT R153, R93, 0x5410, R92 ;  /* 0x000054105d997816 */ /* 0x000fe4000000005c */
[----:B------:R-:W-:Y:S01]  /*7a70*/  @!P5 PRMT R92, R12, 0x5410, RZ ;  /* 0x000054100c5cd816 */ /* 0x000fe200000000ff */
[----:B------:R-:W-:Y:S01]  /*7a80*/  MUFU.EX2 R106, R106 ;  /* 0x0000006a006a7308 */ /* 0x000fe20000000800 */
[----:B------:R-:W-:Y:S02]  /*7a90*/  LOP3.LUT R34, R34, 0xffff, RZ, 0xc0, !PT ;  /* 0x0000ffff22227812 */ /* 0x000fe400078ec0ff */
[----:B------:R-:W-:Y:S02]  /*7aa0*/  LOP3.LUT R12, R100, 0xff, RZ, 0xc0, !PT ;  /* 0x000000ff640c7812 */ /* 0x000fe400078ec0ff */
[----:B------:R-:W-:Y:S01]  /*7ab0*/  ISETP.LE.U32.AND P2, PT, R87, UR12, PT ;  /* 0x0000000c57007c0c */ /* 0x000fe2000bf43070 */
[----:B------:R-:W-:Y:S01]  /*7ac0*/  IMAD.WIDE.U32 R86, R86, -0x2daee0ad, RZ ;  /* 0xd2511f5356567825 */ /* 0x000fe200078e00ff */
[----:B------:R-:W-:Y:S01]  /*7ad0*/  LOP3.LUT R84, R111, UR30, R140, 0x96, !PT ;  /* 0x0000001e6f547c12 */ /* 0x000fe2000f8e968c */
[----:B------:R-:W-:Y:S01]  /*7ae0*/  MUFU.EX2 R143, R143 ;  /* 0x0000008f008f7308 */ /* 0x000fe20000000800 */
[----:B------:R-:W-:-:S02]  /*7af0*/  @!P3 PRMT R93, R31, 0x5410, RZ ;  /* 0x000054101f5db816 */ /* 0x000fc400000000ff */
[----:B------:R-:W-:Y:S01]  /*7b00*/  ISETP.LE.U32.AND P3, PT, R34, UR12, PT ;  /* 0x0000000c22007c0c */ /* 0x000fe2000bf63070 */
[----:B------:R-:W-:Y:S01]  /*7b10*/  IMAD.WIDE.U32 R84, R84, -0x2daee0ad, RZ ;  /* 0xd2511f5354547825 */ /* 0x000fe200078e00ff */
[----:B------:R-:W-:Y:S02]  /*7b20*/  ISETP.LE.U32.AND P5, PT, R12, UR12, PT ;  /* 0x0000000c0c007c0c */ /* 0x000fe4000bfa3070 */
[----:B------:R-:W-:Y:S01]  /*7b30*/  LOP3.LUT R102, R87, UR29, R102, 0x96, !PT ;  /* 0x0000001d57667c12 */ /* 0x000fe2000f8e9666 */
[----:B------:R-:W-:Y:S01]  /*7b40*/  MUFU.EX2 R145, R145 ;  /* 0x0000009100917308 */ /* 0x000fe20000000800 */
[----:B--2---:R-:W-:Y:S02]  /*7b50*/  F2FP.BF16.F32.PACK_AB R87, R103, R114 ;  /* 0x000000726757723e */ /* 0x004fe400000010ff */
[--C-:B------:R-:W-:Y:S02]  /*7b60*/  LOP3.LUT R31, R85, UR7, R86.reuse, 0x96, !PT ;  /* 0x00000007551f7c12 */ /* 0x100fe4000f8e9656 */
[----:B------:R-:W-:-:S02]  /*7b70*/  PRMT R86, R87, 0x7632, R86 ;  /* 0x0000763257567816 */ /* 0x000fc40000000056 */
[--C-:B------:R-:W-:Y:S01]  /*7b80*/  SHF.R.U32.HI R34, RZ, 0x18, R100.reuse ;  /* 0x00000018ff227819 */ /* 0x100fe20000011664 */
[----:B------:R-:W-:Y:S01]  /*7b90*/  MUFU.EX2 R142, R142 ;  /* 0x0000008e008e7308 */ /* 0x000fe20000000800 */
[----:B------:R-:W-:Y:S01]  /*7ba0*/  SHF.R.U32.HI R100, RZ, 0x10, R100 ;  /* 0x00000010ff647819 */ /* 0x000fe20000011664 */
[----:B------:R-:W-:Y:S01]  /*7bb0*/  @!P5 HFMA2.BF16_V2 R30, -RZ.H0_H0, RZ.H0_H0, -R87.H0_H0 ;  /* 0x200000ffff1ed231 */ /* 0x000fe20000340957 */
[----:B------:R-:W-:Y:S01]  /*7bc0*/  PRMT R12, R87, 0x5410, R86 ;  /* 0x00005410570c7816 */ /* 0x000fe20000000056 */
[----:B------:R-:W-:Y:S01]  /*7bd0*/  @!P3 HFMA2.BF16_V2 R18, -RZ.H0_H0, RZ.H0_H0, -R86.H0_H0 ;  /* 0x200000ffff12b231 */ /* 0x000fe20000340956 */
[----:B------:R-:W-:Y:S02]  /*7be0*/  LOP3.LUT R100, R100, 0xff, RZ, 0xc0, !PT ;  /* 0x000000ff64647812 */ /* 0x000fe400078ec0ff */
[----:B------:R-:W-:Y:S01]  /*7bf0*/  @!P5 PRMT R87, R30, 0x5410, RZ ;  /* 0x000054101e57d816 */ /* 0x000fe200000000ff */
[----:B------:R-:W-:Y:S01]  /*7c00*/  MUFU.EX2 R137, R137 ;  /* 0x0000008900897308 */ /* 0x000fe20000000800 */
[----:B------:R-:W-:-:S02]  /*7c10*/  @!P3 PRMT R86, R18, 0x5410, RZ ;  /* 0x000054101256b816 */ /* 0x000fc400000000ff */
[----:B------:R-:W-:Y:S01]  /*7c20*/  ISETP.LE.U32.AND P5, PT, R34, UR12, PT ;  /* 0x0000000c22007c0c */ /* 0x000fe2000bfa3070 */
[----:B------:R-:W-:Y:S01]  /*7c30*/  IMAD.WIDE.U32 R34, R102, -0x326172a9, RZ ;  /* 0xcd9e8d5766227825 */ /* 0x000fe200078e00ff */
[----:B------:R-:W-:-:S03]  /*7c40*/  ISETP.LE.U32.AND P3, PT, R100, UR12, PT ;  /* 0x0000000c64007c0c */ /* 0x000fc6000bf63070 */
[--C-:B------:R-:W-:Y:S01]  /*7c50*/  FFMA.FTZ R102, R28, UR33, -R105.reuse ;  /* 0x000000211c667c23 */ /* 0x100fe20008010869 */
[----:B------:R-:W-:Y:S01]  /*7c60*/  LOP3.LUT R95, R122, 0xffff, RZ, 0xc0, !PT ;  /* 0x0000ffff7a5f7812 */ /* 0x000fe200078ec0ff */
[----:B------:R-:W-:Y:S01]  /*7c70*/  IMAD.WIDE.U32 R100, R31, -0x326172a9, RZ ;  /* 0xcd9e8d571f647825 */ /* 0x000fe200078e00ff */
[----:B------:R-:W-:Y:S01]  /*7c80*/  LOP3.LUT R110, R35, UR26, R110, 0x96, !PT ;  /* 0x0000001a236e7c12 */ /* 0x000fe2000f8e966e */
[----:B------:R-:W-:Y:S01]  /*7c90*/  MUFU.EX2 R141, R141 ;  /* 0x0000008d008d7308 */ /* 0x000fe20000000800 */
[----:B---3--:R-:W-:Y:S02]  /*7ca0*/  F2FP.BF16.F32.PACK_AB R89, R97, R98 ;  /* 0x000000626159723e */ /* 0x008fe400000010ff */
[----:B------:R-:W-:Y:S01]  /*7cb0*/  LOP3.LUT R30, R101, UR6, R34, 0x96, !PT ;  /* 0x00000006651e7c12 */ /* 0x000fe2000f8e9622 */
[----:B------:R-:W-:Y:S01]  /*7cc0*/  FFMA.FTZ R101, R96, UR33, -R105 ;  /* 0x0000002160657c23 */ /* 0x000fe20008010869 */
[----:B------:R-:W-:Y:S01]  /*7cd0*/  IMAD.WIDE.U32 R110, R110, -0x2daee0ad, RZ ;  /* 0xd2511f536e6e7825 */ /* 0x000fe200078e00ff */
[----:B------:R-:W-:-:S03]  /*7ce0*/  SHF.R.U32.HI R95, RZ, 0x8, R95 ;  /* 0x00000008ff5f7819 */ /* 0x000fc6000001165f */
[----:B------:R-:W-:Y:S01]  /*7cf0*/  FFMA.FTZ R96, R99, UR33, -R120 ;  /* 0x0000002163607c23 */ /* 0x000fe20008010878 */
[----:B------:R-:W-:Y:S01]  /*7d00*/  MUFU.EX2 R102, R102 ;  /* 0x0000006600667308 */ /* 0x000fe20000000800 */
[----:B------:R-:W-:Y:S01]  /*7d10*/  IMAD.WIDE.U32 R30, R30, -0x2daee0ad, RZ ;  /* 0xd2511f531e1e7825 */ /* 0x000fe200078e00ff */
[----:B------:R-:W-:-:S03]  /*7d20*/  LOP3.LUT R34, R111, UR5, R84, 0x96, !PT ;  /* 0x000000056f227c12 */ /* 0x000fc6000f8e9654 */
[----:B------:R-:W-:Y:S01]  /*7d30*/  @!P3 HFMA2.BF16_V2 R29, -RZ.H0_H0, RZ.H0_H0, -R89.H0_H0 ;  /* 0x200000ffff1db231 */ /* 0x000fe20000340959 */
[----:B------:R-:W-:Y:S01]  /*7d40*/  PRMT R88, R89, 0x7632, R88 ;  /* 0x0000763259587816 */ /* 0x000fe20000000058 */
[----:B------:R-:W-:Y:S01]  /*7d50*/  FFMA.FTZ R99, R21, UR33, -R105 ;  /* 0x0000002115637c23 */ /* 0x000fe20008010869 */
[----:B------:R-:W-:Y:S01]  /*7d60*/  LOP3.LUT R110, R31, UR27, R110, 0x96, !PT ;  /* 0x0000001b1f6e7c12 */ /* 0x000fe2000f8e966e */
[----:B------:R-:W-:Y:S01]  /*7d70*/  IMAD.WIDE.U32 R34, R34, -0x326172a9, RZ ;  /* 0xcd9e8d5722227825 */ /* 0x000fe200078e00ff */
[----:B------:R-:W2:Y:S01]  /*7d80*/  MUFU.EX2 R101, R101 ;  /* 0x0000006500657308 */ /* 0x000ea20000000800 */
[----:B------:R-:W-:Y:S02]  /*7d90*/  LOP3.LUT R31, R95, 0xffff, RZ, 0xc0, !PT ;  /* 0x0000ffff5f1f7812 */ /* 0x000fe400078ec0ff */
[----:B------:R-:W-:Y:S01]  /*7da0*/  FFMA.FTZ R95, R107, UR33, -R120 ;  /* 0x000000216b5f7c23 */ /* 0x000fe20008010878 */
[----:B------:R-:W-:Y:S01]  /*7db0*/  PRMT R18, R89, 0x5410, R88 ;  /* 0x0000541059127816 */ /* 0x000fe20000000058 */
[----:B------:R-:W-:Y:S01]  /*7dc0*/  IMAD.WIDE.U32 R110, R110, -0x326172a9, RZ ;  /* 0xcd9e8d576e6e7825 */ /* 0x000fe200078e00ff */
[----:B------:R-:W-:-:S03]  /*7dd0*/  @!P3 PRMT R89, R29, 0x5410, RZ ;  /* 0x000054101d59b816 */ /* 0x000fc600000000ff */
[----:B-1----:R-:W-:Y:S01]  /*7de0*/  @!P5 HFMA2.BF16_V2 R17, -RZ.H0_H0, RZ.H0_H0, -R88.H0_H0 ;  /* 0x200000ffff11d231 */ /* 0x002fe20000340958 */
[----:B------:R-:W-:Y:S01]  /*7df0*/  ISETP.LE.U32.AND P3, PT, R31, UR12, PT ;  /* 0x0000000c1f007c0c */ /* 0x000fe2000bf63070 */
[----:B------:R-:W-:Y:S01]  /*7e00*/  MUFU.EX2 R96, R96 ;  /* 0x0000006000607308 */ /* 0x000fe20000000800 */
[----:B------:R-:W-:Y:S01]  /*7e10*/  LOP3.LUT R29, R35, UR4, R100, 0x96, !PT ;  /* 0x00000004231d7c12 */ /* 0x000fe2000f8e9664 */
[----:B------:R-:W-:Y:S01]  /*7e20*/  FFMA.FTZ R100, R10, UR33, -R105 ;  /* 0x000000210a647c23 */ /* 0x000fe20008010869 */
[----:B------:R-:W-:Y:S01]  /*7e30*/  LOP3.LUT R31, R111, UR18, R34, 0x96, !PT ;  /* 0x000000126f1f7c12 */ /* 0x000fe2000f8e9622 */
[----:B------:R-:W-:Y:S01]  /*7e40*/  FFMA.FTZ R107, R6, UR33, -R120 ;  /* 0x00000021066b7c23 */ /* 0x000fe20008010878 */
[----:B------:R-:W-:Y:S01]  /*7e50*/  @!P5 PRMT R88, R17, 0x5410, RZ ;  /* 0x000054101158d816 */ /* 0x000fe200000000ff */
[----:B------:R-:W-:Y:S01]  /*7e60*/  IMAD.WIDE.U32 R160, R29, -0x2daee0ad, RZ ;  /* 0xd2511f531da07825 */ /* 0x000fe200078e00ff */
[----:B------:R-:W-:Y:S01]  /*7e70*/  SHF.R.U32.HI R84, RZ, 0x10, R31 ;  /* 0x00000010ff547819 */ /* 0x000fe2000001161f */
[----:B------:R-:W1:Y:S01]  /*7e80*/  MUFU.EX2 R95, R95 ;  /* 0x0000005f005f7308 */ /* 0x000e620000000800 */
[----:B--2---:R-:W-:-:S02]  /*7e90*/  F2FP.BF16.F32.PACK_AB R35, R101, R102 ;  /* 0x000000666523723e */ /* 0x004fc400000010ff */
[----:B------:R-:W-:Y:S02]  /*7ea0*/  LOP3.LUT R84, R84, 0xff, RZ, 0xc0, !PT ;  /* 0x000000ff54547812 */ /* 0x000fe400078ec0ff */
[C---:B------:R-:W-:Y:S01]  /*7eb0*/  PRMT R34, R35.reuse, 0x7632, R34 ;  /* 0x0000763223227816 */ /* 0x040fe20000000022 */
[----:B------:R-:W-:Y:S01]  /*7ec0*/  @!P1 HFMA2.BF16_V2 R28, -RZ.H0_H0, RZ.H0_H0, -R35.H0_H0 ;  /* 0x200000ffff1c9231 */ /* 0x000fe20000340923 */
[----:B------:R-:W-:Y:S01]  /*7ed0*/  ISETP.LE.U32.AND P5, PT, R84, UR12, PT ;  /* 0x0000000c54007c0c */ /* 0x000fe2000bfa3070 */
[----:B------:R-:W-:Y:S01]  /*7ee0*/  MUFU.EX2 R100, R100 ;  /* 0x0000006400647308 */ /* 0x000fe20000000800 */
[----:B------:R-:W-:Y:S01]  /*7ef0*/  PRMT R17, R35, 0x5410, R34 ;  /* 0x0000541023117816 */ /* 0x000fe20000000022 */
[----:B------:R-:W-:Y:S01]  /*7f00*/  @!P3 HFMA2.BF16_V2 R16, -RZ.H0_H0, RZ.H0_H0, -R34.H0_H0 ;  /* 0x200000ffff10b231 */ /* 0x000fe20000340922 */
[----:B------:R-:W-:Y:S02]  /*7f10*/  @!P1 PRMT R35, R28, 0x5410, RZ ;  /* 0x000054101c239816 */ /* 0x000fe400000000ff */
[----:B------:R-:W-:-:S02]  /*7f20*/  LOP3.LUT R28, R110, 0xff, RZ, 0xc0, !PT ;  /* 0x000000ff6e1c7812 */ /* 0x000fc400078ec0ff */
[----:B------:R-:W-:Y:S01]  /*7f30*/  @!P3 PRMT R34, R16, 0x5410, RZ ;  /* 0x000054101022b816 */ /* 0x000fe200000000ff */
[----:B------:R-:W2:Y:S01]  /*7f40*/  MUFU.EX2 R99, R99 ;  /* 0x0000006300637308 */ /* 0x000ea20000000800 */
[----:B-1----:R-:W-:Y:S02]  /*7f50*/  F2FP.BF16.F32.PACK_AB R85, R95, R96 ;  /* 0x000000605f55723e */ /* 0x002fe400000010ff */
[----:B------:R-:W-:Y:S02]  /*7f60*/  ISETP.LE.U32.AND P1, PT, R28, UR12, PT ;  /* 0x0000000c1c007c0c */ /* 0x000fe4000bf23070 */
[C---:B------:R-:W-:Y:S01]  /*7f70*/  LOP3.LUT R16, R31.reuse, 0xff, RZ, 0xc0, !PT ;  /* 0x000000ff1f107812 */ /* 0x040fe200078ec0ff */
[----:B------:R-:W-:Y:S01]  /*7f80*/  @!P2 HFMA2.BF16_V2 R23, -RZ.H0_H0, RZ.H0_H0, -R85.H0_H0 ;  /* 0x200000ffff17a231 */ /* 0x000fe20000340955 */
[----:B------:R-:W-:Y:S01]  /*7f90*/  SHF.R.U32.HI R28, RZ, 0x18, R31 ;  /* 0x00000018ff1c7819 */ /* 0x000fe2000001161f */
[----:B------:R-:W1:Y:S01]  /*7fa0*/  MUFU.EX2 R107, R107 ;  /* 0x0000006b006b7308 */ /* 0x000e620000000800 */
[----:B------:R-:W-:-:S02]  /*7fb0*/  LOP3.LUT R31, R31, 0xffff, RZ, 0xc0, !PT ;  /* 0x0000ffff1f1f7812 */ /* 0x000fc400078ec0ff */
[----:B------:R-:W-:Y:S02]  /*7fc0*/  PRMT R84, R85, 0x7632, R84 ;  /* 0x0000763255547816 */ /* 0x000fe40000000054 */
[----:B------:R-:W-:Y:S02]  /*7fd0*/  SHF.R.U32.HI R31, RZ, 0x8, R31 ;  /* 0x00000008ff1f7819 */ /* 0x000fe4000001161f */
[----:B------:R-:W-:Y:S01]  /*7fe0*/  ISETP.LE.U32.AND P3, PT, R16, UR12, PT ;  /* 0x0000000c10007c0c */ /* 0x000fe2000bf63070 */
[----:B------:R-:W-:Y:S01]  /*7ff0*/  @!P4 HFMA2.BF16_V2 R22, -RZ.H0_H0, RZ.H0_H0, -R84.H0_H0 ;  /* 0x200000ffff16c231 */ /* 0x000fe20000340954 */
[----:B------:R-:W-:Y:S01]  /*8000*/  LOP3.LUT R31, R31, 0xffff, RZ, 0xc0, !PT ;  /* 0x0000ffff1f1f7812 */ /* 0x000fe200078ec0ff */
[----:B------:R-:W-:Y:S01]  /*8010*/  MUFU.EX2 R148, R148 ;  /* 0x0000009400947308 */ /* 0x000fe20000000800 */
[----:B------:R-:W-:Y:S02]  /*8020*/  PRMT R16, R85, 0x5410, R84 ;  /* 0x0000541055107816 */ /* 0x000fe40000000054 */
[----:B------:R-:W-:-:S02]  /*8030*/  @!P2 PRMT R85, R23, 0x5410, RZ ;  /* 0x000054101755a816 */ /* 0x000fc400000000ff */
[----:B------:R-:W-:Y:S02]  /*8040*/  @!P4 PRMT R84, R22, 0x5410, RZ ;  /* 0x000054101654c816 */ /* 0x000fe400000000ff */
[----:B------:R-:W-:Y:S01]  /*8050*/  LOP3.LUT R23, R110, 0xffff, RZ, 0xc0, !PT ;  /* 0x0000ffff6e177812 */ /* 0x000fe200078ec0ff */
[--C-:B------:R-:W-:Y:S01]  /*8060*/  FFMA.FTZ R111, R14, UR33, -R105.reuse ;  /* 0x000000210e6f7c23 */ /* 0x100fe20008010869 */
[----:B------:R-:W-:Y:S01]  /*8070*/  ISETP.LE.U32.AND P4, PT, R31, UR12, PT ;  /* 0x0000000c1f007c0c */ /* 0x000fe2000bf83070 */
[----:B------:R-:W-:Y:S01]  /*8080*/  FFMA.FTZ R31, R8, UR33, -R105 ;  /* 0x00000021081f7c23 */ /* 0x000fe20008010869 */
[----:B------:R-:W-:Y:S02]  /*8090*/  ISETP.LE.U32.AND P2, PT, R28, UR12, PT ;  /* 0x0000000c1c007c0c */ /* 0x000fe4000bf43070 */
[----:B--2---:R-:W-:Y:S01]  /*80a0*/  F2FP.BF16.F32.PACK_AB R105, R99, R100 ;  /* 0x000000646369723e */ /* 0x004fe200000010ff */
[----:B------:R-:W-:Y:S01]  /*80b0*/  MUFU.EX2 R112, R31 ;  /* 0x0000001f00707308 */ /* 0x000fe20000000800 */
[----:B------:R-:W-:-:S02]  /*80c0*/  SHF.R.U32.HI R28, RZ, 0x10, R110 ;  /* 0x00000010ff1c7819 */ /* 0x000fc4000001166e */
[----:B------:R-:W-:Y:S01]  /*80d0*/  SHF.R.U32.HI R110, RZ, 0x18, R110 ;  /* 0x00000018ff6e7819 */ /* 0x000fe2000001166e */
[----:B------:R-:W-:Y:S01]  /*80e0*/  @!P3 HFMA2.BF16_V2 R21, -RZ.H0_H0, RZ.H0_H0, -R105.H0_H0 ;  /* 0x200000ffff15b231 */ /* 0x000fe20000340969 */
[----:B------:R-:W-:Y:S02]  /*80f0*/  FSEL R123, R32, RZ, P6 ;  /* 0x000000ff207b7208 */ /* 0x000fe40003000000 */
[C---:B------:R-:W-:Y:S01]  /*8100*/  PRMT R104, R105.reuse, 0x7632, R104 ;  /* 0x0000763269687816 */ /* 0x040fe20000000068 */
[----:B------:R-:W-:Y:S01]  /*8110*/  MUFU.EX2 R111, R111 ;  /* 0x0000006f006f7308 */ /* 0x000fe20000000800 */
[----:B------:R-:W-:Y:S01]  /*8120*/  ISETP.LE.U32.AND P6, PT, R110, UR12, PT ;  /* 0x0000000c6e007c0c */ /* 0x000fe2000bfc3070 */
[----:B------:R-:W-:Y:S01]  /*8130*/  FADD.FTZ R110, R2, -R109 ;  /* 0x8000006d026e7221 */ /* 0x000fe20000010000 */
[----:B------:R-:W-:Y:S01]  /*8140*/  PRMT R150, R105, 0x5410, R104 ;  /* 0x0000541069967816 */ /* 0x000fe20000000068 */
[----:B------:R-:W-:Y:S01]  /*8150*/  @!P4 HFMA2.BF16_V2 R19, -RZ.H0_H0, RZ.H0_H0, -R104.H0_H0 ;  /* 0x200000ffff13c231 */ /* 0x000fe20000340968 */
[----:B------:R-:W-:Y:S01]  /*8160*/  @!P3 PRMT R105, R21, 0x5410, RZ ;  /* 0x000054101569b816 */ /* 0x000fe200000000ff */
[----:B------:R-:W-:Y:S01]  /*8170*/  FMUL.FTZ R21, R110, UR33 ;  /* 0x000000216e157c20 */ /* 0x000fe20008410000 */
[----:B-1----:R-:W-:Y:S01]  /*8180*/  F2FP.BF16.F32.PACK_AB R109, R106, R107 ;  /* 0x0000006b6a6d723e */ /* 0x002fe200000010ff */
[----:B------:R-:W-:Y:S01]  /*8190*/  FADD.FTZ R123, R0, -R123 ;  /* 0x8000007b007b7221 */ /* 0x000fe20000010000 */
[----:B------:R-:W-:Y:S01]  /*81a0*/  @!P4 PRMT R104, R19, 0x5410, RZ ;  /* 0x000054101368c816 */ /* 0x000fe200000000ff */
[----:B------:R-:W-:Y:S01]  /*81b0*/  FFMA.FTZ R110, R3, UR33, -R120 ;  /* 0x00000021036e7c23 */ /* 0x000fe20008010878 */
[----:B------:R-:W-:Y:S01]  /*81c0*/  PRMT R108, R109, 0x7632, R108 ;  /* 0x000076326d6c7816 */ /* 0x000fe2000000006c */
[----:B------:R-:W1:Y:S01]  /*81d0*/  MUFU.EX2 R21, R21 ;  /* 0x0000001500157308 */ /* 0x000e620000000800 */
[----:B------:R-:W-:Y:S01]  /*81e0*/  @!P5 HFMA2.BF16_V2 R14, -RZ.H0_H0, RZ.H0_H0, -R109.H0_H0 ;  /* 0x200000ffff0ed231 */ /* 0x000fe2000034096d */
[----:B------:R-:W-:-:S02]  /*81f0*/  LOP3.LUT R22, R161, UR22, R30, 0x96, !PT ;  /* 0x00000016a1167c12 */ /* 0x000fc4000f8e961e */
[----:B------:R-:W-:Y:S01]  /*8200*/  @!P2 HFMA2.BF16_V2 R15, -RZ.H0_H0, RZ.H0_H0, -R108.H0_H0 ;  /* 0x200000ffff0fa231 */ /* 0x000fe2000034096c */
[----:B------:R-:W-:Y:S02]  /*8210*/  SHF.R.U32.HI R19, RZ, 0x10, R160 ;  /* 0x00000010ff137819 */ /* 0x000fe400000116a0 */
[----:B------:R-:W-:Y:S01]  /*8220*/  PRMT R30, R109, 0x5410, R108 ;  /* 0x000054106d1e7816 */ /* 0x000fe2000000006c */
[----:B------:R-:W-:Y:S01]  /*8230*/  MUFU.EX2 R110, R110 ;  /* 0x0000006e006e7308 */ /* 0x000fe20000000800 */
[----:B------:R-:W-:Y:S01]  /*8240*/  @!P2 PRMT R108, R15, 0x5410, RZ ;  /* 0x000054100f6ca816 */ /* 0x000fe200000000ff */
[----:B------:R-:W-:Y:S01]  /*8250*/  FMUL.FTZ R15, R123, UR33 ;  /* 0x000000217b0f7c20 */ /* 0x000fe20008410000 */
[----:B------:R-:W-:Y:S02]  /*8260*/  LOP3.LUT R19, R19, 0xff, RZ, 0xc0, !PT ;  /* 0x000000ff13137812 */ /* 0x000fe400078ec0ff */
[----:B------:R-:W-:Y:S02]  /*8270*/  @!P5 PRMT R109, R14, 0x5410, RZ ;  /* 0x000054100e6dd816 */ /* 0x000fe400000000ff */
[----:B------:R-:W-:Y:S01]  /*8280*/  SHF.R.U32.HI R23, RZ, 0x8, R23 ;  /* 0x00000008ff177819 */ /* 0x000fe20000011617 */
[----:B------:R-:W2:Y:S01]  /*8290*/  MUFU.EX2 R15, R15 ;  /* 0x0000000f000f7308 */ /* 0x000ea20000000800 */
[----:B------:R-:W-:Y:S01]  /*82a0*/  SHF.R.U32.HI R14, RZ, 0x10, R22 ;  /* 0x00000010ff0e7819 */ /* 0x000fe20000011616 */
[-C--:B-1----:R-:W-:Y:S01]  /*82b0*/  FMUL.FTZ R80, R80, R21.reuse ;  /* 0x0000001550507220 */ /* 0x082fe20000410000 */
[----:B------:R-:W-:Y:S01]  /*82c0*/  ISETP.LE.U32.AND P2, PT, R19, UR12, PT ;  /* 0x0000000c13007c0c */ /* 0x000fe2000bf43070 */
[-C--:B------:R-:W-:Y:S01]  /*82d0*/  FFMA.FTZ R19, R188, R21.reuse, R121 ;  /* 0x00000015bc137223 */ /* 0x080fe20000010079 */
[----:B------:R-:W-:Y:S01]  /*82e0*/  LOP3.LUT R23, R23, 0xffff, RZ, 0xc0, !PT ;  /* 0x0000ffff17177812 */ /* 0x000fe200078ec0ff */
[-C--:B------:R-:W-:Y:S01]  /*82f0*/  FMUL.FTZ R81, R81, R21.reuse ;  /* 0x0000001551517220 */ /* 0x080fe20000410000 */
[----:B------:R-:W-:Y:S01]  /*8300*/  LOP3.LUT R14, R14, 0xff, RZ, 0xc0, !PT ;  /* 0x000000ff0e0e7812 */ /* 0x000fe200078ec0ff */
[----:B------:R-:W-:Y:S01]  /*8310*/  FADD.FTZ R19, R116, R19 ;  /* 0x0000001374137221 */ /* 0x000fe20000010000 */
[----:B------:R-:W-:Y:S01]  /*8320*/  F2FP.BF16.F32.PACK_AB R121, R111, R112 ;  /* 0x000000706f79723e */ /* 0x000fe200000010ff */
[-C--:B------:R-:W-:Y:S01]  /*8330*/  FMUL.FTZ R76, R76, R21.reuse ;  /* 0x000000154c4c7220 */ /* 0x080fe20000410000 */
[----:B------:R-:W-:Y:S01]  /*8340*/  ISETP.LE.U32.AND P4, PT, R23, UR12, PT ;  /* 0x0000000c17007c0c */ /* 0x000fe2000bf83070 */
[--C-:B------:R-:W-:Y:S01]  /*8350*/  FFMA.FTZ R23, R13, UR33, -R120.reuse ;  /* 0x000000210d177c23 */ /* 0x100fe20008010878 */
[----:B------:R-:W-:Y:S01]  /*8360*/  ISETP.LE.U32.AND P5, PT, R14, UR12, PT ;  /* 0x0000000c0e007c0c */ /* 0x000fe2000bfa3070 */
[--C-:B------:R-:W-:Y:S01]  /*8370*/  FFMA.FTZ R14, R7, UR33, -R120.reuse ;  /* 0x00000021070e7c23 */ /* 0x100fe20008010878 */
[----:B------:R-:W-:Y:S01]  /*8380*/  @!P1 HFMA2.BF16_V2 R13, -RZ.H0_H0, RZ.H0_H0, -R121.H0_H0 ;  /* 0x200000ffff0d9231 */ /* 0x000fe20000340979 */
[----:B------:R-:W-:Y:S01]  /*8390*/  PRMT R120, R121, 0x7632, R120 ;  /* 0x0000763279787816 */ /* 0x000fe20000000078 */
[-C--:B------:R-:W-:Y:S01]  /*83a0*/  FMUL.FTZ R77, R77, R21.reuse ;  /* 0x000000154d4d7220 */ /* 0x080fe20000410000 */
[----:B------:R-:W-:Y:S01]  /*83b0*/  LOP3.LUT R28, R28, 0xff, RZ, 0xc0, !PT ;  /* 0x000000ff1c1c7812 */ /* 0x000fe200078ec0ff */
[-C--:B------:R-:W-:Y:S01]  /*83c0*/  FMUL.FTZ R36, R36, R21.reuse ;  /* 0x0000001524247220 */ /* 0x080fe20000410000 */
[----:B------:R-:W-:Y:S01]  /*83d0*/  PRMT R31, R121, 0x5410, R120 ;  /* 0x00005410791f7816 */ /* 0x000fe20000000078 */
[-C--:B------:R-:W-:Y:S01]  /*83e0*/  FMUL.FTZ R37, R37, R21.reuse ;  /* 0x0000001525257220 */ /* 0x080fe20000410000 */
[----:B------:R-:W-:Y:S01]  /*83f0*/  @!P1 PRMT R121, R13, 0x5410, RZ ;  /* 0x000054100d799816 */ /* 0x000fe200000000ff */
[----:B------:R-:W-:Y:S01]  /*8400*/  FMUL.FTZ R40, R40, R21 ;  /* 0x0000001528287220 */ /* 0x000fe20000410000 */
[----:B------:R-:W-:Y:S01]  /*8410*/  LOP3.LUT R13, R22, 0xff, RZ, 0xc0, !PT ;  /* 0x000000ff160d7812 */ /* 0x000fe200078ec0ff */
[----:B------:R-:W-:Y:S01]  /*8420*/  @!P4 HFMA2.BF16_V2 R11, -RZ.H0_H0, RZ.H0_H0, -R120.H0_H0 ;  /* 0x200000ffff0bc231 */ /* 0x000fe20000340978 */
[----:B------:R-:W-:Y:S01]  /*8430*/  ISETP.LE.U32.AND P3, PT, R28, UR12, PT ;  /* 0x0000000c1c007c0c */ /* 0x000fe2000bf63070 */
[----:B--2---:R-:W-:Y:S01]  /*8440*/  FFMA.FTZ R28, R186, R15, R117 ;  /* 0x0000000fba1c7223 */ /* 0x004fe20000010075 */
[----:B------:R-:W-:Y:S01]  /*8450*/  ISETP.LE.U32.AND P1, PT, R13, UR12, PT ;  /* 0x0000000c0d007c0c */ /* 0x000fe2000bf23070 */
[----:B------:R-:W1:Y:S01]  /*8460*/  MUFU.EX2 R186, R23 ;  /* 0x0000001700ba7308 */ /* 0x000e620000000800 */
[----:B------:R-:W-:Y:S01]  /*8470*/  F2FP.BF16.F32.PACK_AB R123, R143, R110 ;  /* 0x0000006e8f7b723e */ /* 0x000fe200000010ff */
[----:B------:R-:W-:Y:S01]  /*8480*/  FMUL.FTZ R41, R41, R21 ;  /* 0x0000001529297220 */ /* 0x000fe20000410000 */
[----:B------:R-:W-:Y:S01]  /*8490*/  F2FP.BF16.F32.PACK_AB R117, R142, R145 ;  /* 0x000000918e75723e */ /* 0x000fe200000010ff */
[-C--:B------:R-:W-:Y:S01]  /*84a0*/  FMUL.FTZ R72, R72, R21.reuse ;  /* 0x0000001548487220 */ /* 0x080fe20000410000 */
[----:B------:R-:W-:Y:S01]  /*84b0*/  @!P4 PRMT R120, R11, 0x5410, RZ ;  /* 0x000054100b78c816 */ /* 0x000fe200000000ff */
[-C--:B------:R-:W-:Y:S01]  /*84c0*/  FMUL.FTZ R73, R73, R21.reuse ;  /* 0x0000001549497220 */ /* 0x080fe20000410000 */
[----:B------:R-:W-:Y:S01]  /*84d0*/  PRMT R122, R123, 0x7632, R122 ;  /* 0x000076327b7a7816 */ /* 0x000fe2000000007a */
[-C--:B------:R-:W-:Y:S01]  /*84e0*/  FMUL.FTZ R68, R68, R21.reuse ;  /* 0x0000001544447220 */ /* 0x080fe20000410000 */
[----:B------:R-:W-:Y:S01]  /*84f0*/  SHF.R.U32.HI R11, RZ, 0x18, R22 ;  /* 0x00000018ff0b7819 */ /* 0x000fe20000011616 */
[----:B------:R-:W-:Y:S01]  /*8500*/  @!P3 HFMA2.BF16_V2 R10, -RZ.H0_H0, RZ.H0_H0, -R123.H0_H0 ;  /* 0x200000ffff0ab231 */ /* 0x000fe2000034097b */
[----:B------:R-:W-:Y:S01]  /*8510*/  LOP3.LUT R22, R22, 0xffff, RZ, 0xc0, !PT ;  /* 0x0000ffff16167812 */ /* 0x000fe200078ec0ff */
[----:B------:R-:W-:Y:S01]  /*8520*/  @!P1 HFMA2.BF16_V2 R0, -RZ.H0_H0, RZ.H0_H0, -R117.H0_H0 ;  /* 0x200000ffff009231 */ /* 0x000fe20000340975 */
[----:B------:R-:W-:Y:S01]  /*8530*/  PRMT R116, R117, 0x7632, R116 ;  /* 0x0000763275747816 */ /* 0x000fe20000000074 */
[----:B------:R-:W-:Y:S01]  /*8540*/  @!P6 HFMA2.BF16_V2 R9, -RZ.H0_H0, RZ.H0_H0, -R122.H0_H0 ;  /* 0x200000ffff09e231 */ /* 0x000fe2000034097a */
[----:B------:R-:W-:Y:S01]  /*8550*/  SHF.R.U32.HI R22, RZ, 0x8, R22 ;  /* 0x00000008ff167819 */ /* 0x000fe20000011616 */
[-C--:B------:R-:W-:Y:S01]  /*8560*/  FMUL.FTZ R69, R69, R21.reuse ;  /* 0x0000001545457220 */ /* 0x080fe20000410000 */
[----:B------:R-:W-:Y:S01]  /*8570*/  PRMT R144, R117, 0x5410, R116 ;  /* 0x0000541075907816 */ /* 0x000fe20000000074 */
[-C--:B------:R-:W-:Y:S01]  /*8580*/  FMUL.FTZ R60, R60, R21.reuse ;  /* 0x000000153c3c7220 */ /* 0x080fe20000410000 */
[----:B------:R-:W-:Y:S01]  /*8590*/  @!P1 PRMT R117, R0, 0x5410, RZ ;  /* 0x0000541000759816 */ /* 0x000fe200000000ff */
[----:B------:R-:W-:Y:S01]  /*85a0*/  FMUL.FTZ R61, R61, R21 ;  /* 0x000000153d3d7220 */ /* 0x000fe20000410000 */
[----:B-1----:R-:W-:Y:S01]  /*85b0*/  F2FP.BF16.F32.PACK_AB R0, R186, R137 ;  /* 0x00000089ba00723e */ /* 0x002fe200000010ff */
[-C--:B------:R-:W-:Y:S01]  /*85c0*/  FMUL.FTZ R64, R64, R21.reuse ;  /* 0x0000001540407220 */ /* 0x080fe20000410000 */
[----:B------:R-:W-:Y:S01]  /*85d0*/  PRMT R29, R123, 0x5410, R122 ;  /* 0x000054107b1d7816 */ /* 0x000fe2000000007a */
[-C--:B------:R-:W-:Y:S01]  /*85e0*/  FMUL.FTZ R65, R65, R21.reuse ;  /* 0x0000001541417220 */ /* 0x080fe20000410000 */
[----:B------:R-:W-:Y:S01]  /*85f0*/  @!P3 PRMT R123, R10, 0x5410, RZ ;  /* 0x000054100a7bb816 */ /* 0x000fe200000000ff */
[----:B------:R-:W-:Y:S01]  /*8600*/  @!P2 HFMA2.BF16_V2 R8, -RZ.H0_H0, RZ.H0_H0, -R0.H0_H0 ;  /* 0x200000ffff08a231 */ /* 0x000fe20000340900 */
[----:B------:R-:W-:Y:S01]  /*8610*/  @!P6 PRMT R122, R9, 0x5410, RZ ;  /* 0x00005410097ae816 */ /* 0x000fe200000000ff */
[-C--:B------:R-:W-:Y:S01]  /*8620*/  FMUL.FTZ R44, R44, R21.reuse ;  /* 0x000000152c2c7220 */ /* 0x080fe20000410000 */
[----:B------:R-:W-:Y:S01]  /*8630*/  LOP3.LUT R22, R22, 0xffff, RZ, 0xc0, !PT ;  /* 0x0000ffff16167812 */ /* 0x000fe200078ec0ff */
[-C--:B------:R-:W-:Y:S01]  /*8640*/  FMUL.FTZ R45, R45, R21.reuse ;  /* 0x000000152d2d7220 */ /* 0x080fe20000410000 */
[----:B------:R-:W-:Y:S01]  /*8650*/  LOP3.LUT R10, R160, 0xff, RZ, 0xc0, !PT ;  /* 0x000000ffa00a7812 */ /* 0x000fe200078ec0ff */
[-C--:B------:R-:W-:Y:S01]  /*8660*/  FMUL.FTZ R48, R48, R21.reuse ;  /* 0x0000001530307220 */ /* 0x080fe20000410000 */
[----:B------:R-:W-:Y:S01]  /*8670*/  LOP3.LUT R9, R160, 0xffff, RZ, 0xc0, !PT ;  /* 0x0000ffffa0097812 */ /* 0x000fe200078ec0ff */
[----:B------:R-:W-:Y:S01]  /*8680*/  FMUL.FTZ R49, R49, R21 ;  /* 0x0000001531317220 */ /* 0x000fe20000410000 */
[----:B------:R-:W-:Y:S01]  /*8690*/  ISETP.LE.U32.AND P4, PT, R11, UR12, PT ;  /* 0x0000000c0b007c0c */ /* 0x000fe2000bf83070 */
[----:B------:R-:W-:Y:S01]  /*86a0*/  IMAD R11, R124, -0x2daee0ad, RZ ;  /* 0xd2511f537c0b7824 */ /* 0x000fe200078e02ff */
[----:B------:R-:W-:Y:S01]  /*86b0*/  ISETP.LE.U32.AND P6, PT, R22, UR12, PT ;  /* 0x0000000c16007c0c */ /* 0x000fe2000bfc3070 */
[----:B------:R-:W-:Y:S01]  /*86c0*/  IMAD.WIDE.U32 R22, R113, -0x2daee0ad, RZ ;  /* 0xd2511f5371167825 */ /* 0x000fe200078e00ff */
[----:B------:R-:W-:-:S03]  /*86d0*/  ISETP.LE.U32.AND P3, PT, R10, UR12, PT ;  /* 0x0000000c0a007c0c */ /* 0x000fc6000bf63070 */
[----:B------:R-:W-:Y:S01]  /*86e0*/  FADD.FTZ R10, R115, R28 ;  /* 0x0000001c730a7221 */ /* 0x000fe20000010000 */
[----:B------:R-:W-:Y:S01]  /*86f0*/  SHF.R.U32.HI R9, RZ, 0x8, R9 ;  /* 0x00000008ff097819 */ /* 0x000fe20000011609 */
[-C--:B------:R-:W-:Y:S01]  /*8700*/  FMUL.FTZ R52, R52, R21.reuse ;  /* 0x0000001534347220 */ /* 0x080fe20000410000 */
[----:B------:R-:W-:Y:S01]  /*8710*/  @P2 PRMT R115, R0, 0x7610, R115 ;  /* 0x0000761000732816 */ /* 0x000fe20000000073 */
[-C--:B------:R-:W-:Y:S01]  /*8720*/  FMUL.FTZ R53, R53, R21.reuse ;  /* 0x0000001535357220 */ /* 0x080fe20000410000 */
[----:B------:R-:W-:Y:S01]  /*8730*/  @!P2 PRMT R115, R8, 0x5410, RZ ;  /* 0x000054100873a816 */ /* 0x000fe200000000ff */
[-C--:B------:R-:W-:Y:S01]  /*8740*/  FMUL.FTZ R56, R56, R21.reuse ;  /* 0x0000001538387220 */ /* 0x080fe20000410000 */
[----:B------:R-:W-:Y:S01]  /*8750*/  LOP3.LUT R9, R9, 0xffff, RZ, 0xc0, !PT ;  /* 0x0000ffff09097812 */ /* 0x000fe200078ec0ff */
[----:B------:R-:W-:Y:S01]  /*8760*/  FMUL.FTZ R57, R57, R21 ;  /* 0x0000001539397220 */ /* 0x000fe20000410000 */
[----:B------:R-:W-:Y:S01]  /*8770*/  LOP3.LUT R8, R119, UR7, R154, 0x96, !PT ;  /* 0x0000000777087c12 */ /* 0x000fe2000f8e969a */
[-C--:B------:R-:W-:Y:S01]  /*8780*/  FMUL.FTZ R82, R82, R15.reuse ;  /* 0x0000000f52527220 */ /* 0x080fe20000410000 */
[----:B------:R-:W-:Y:S01]  /*8790*/  LOP3.LUT R154, R23, UR32, R11, 0x96, !PT ;  /* 0x00000020179a7c12 */ /* 0x000fe2000f8e960b */
[-C--:B------:R-:W-:Y:S01]  /*87a0*/  FMUL.FTZ R83, R83, R15.reuse ;  /* 0x0000000f53537220 */ /* 0x080fe20000410000 */
[----:B------:R-:W-:Y:S01]  /*87b0*/  ISETP.LE.U32.AND P2, PT, R9, UR12, PT ;  /* 0x0000000c09007c0c */ /* 0x000fe2000bf43070 */
[----:B------:R-:W-:Y:S01]  /*87c0*/  FMUL.FTZ R78, R78, R15 ;  /* 0x0000000f4e4e7220 */ /* 0x000fe20000410000 */
[----:B------:R-:W-:Y:S01]  /*87d0*/  LOP3.LUT R9, R155, UR29, R22, 0x96, !PT ;  /* 0x0000001d9b097c12 */ /* 0x000fe2000f8e9616 */
[----:B------:R-:W-:Y:S01]  /*87e0*/  IMAD.WIDE.U32 R154, R154, -0x326172a9, RZ ;  /* 0xcd9e8d579a9a7825 */ /* 0x000fe200078e00ff */
[----:B------:R-:W-:-:S03]  /*87f0*/  SHF.R.U32.HI R160, RZ, 0x18, R160 ;  /* 0x00000018ffa07819 */ /* 0x000fc600000116a0 */
[-C--:B------:R-:W-:Y:S01]  /*8800*/  FMUL.FTZ R79, R79, R15.reuse ;  /* 0x0000000f4f4f7220 */ /* 0x080fe20000410000 */
[----:B------:R-:W-:Y:S01]  /*8810*/  FMUL.FTZ R38, R38, R15 ;  /* 0x0000000f26267220 */ /* 0x000fe20000410000 */
[----:B------:R-:W-:Y:S01]  /*8820*/  IMAD.WIDE.U32 R162, R9, -0x326172a9, RZ ;  /* 0xcd9e8d5709a27825 */ /* 0x000fe200078e00ff */
[----:B------:R-:W-:-:S03]  /*8830*/  LOP3.LUT R21, R155, UR30, R140, 0x96, !PT ;  /* 0x0000001e9b157c12 */ /* 0x000fc6000f8e968c */
[----:B------:R-:W-:Y:S01]  /*8840*/  FMUL.FTZ R39, R39, R15 ;  /* 0x0000000f27277220 */ /* 0x000fe20000410000 */
[----:B------:R-:W1:Y:S01]  /*8850*/  MUFU.EX2 R140, R14 ;  /* 0x0000000e008c7308 */ /* 0x000e620000000800 */
[----:B------:R-:W-:Y:S01]  /*8860*/  ISETP.LE.U32.AND P1, PT, R160, UR12, PT ;  /* 0x0000000ca0007c0c */ /* 0x000fe2000bf23070 */
[----:B------:R-:W-:Y:S01]  /*8870*/  IMAD.WIDE.U32 R160, R8, -0x326172a9, RZ ;  /* 0xcd9e8d5708a07825 */ /* 0x000fe200078e00ff */
[----:B------:R-:W-:-:S03]  /*8880*/  LOP3.LUT R9, R163, UR26, R154, 0x96, !PT ;  /* 0x0000001aa3097c12 */ /* 0x000fc6000f8e969a */
[-C--:B------:R-:W-:Y:S01]  /*8890*/  FMUL.FTZ R42, R42, R15.reuse ;  /* 0x0000000f2a2a7220 */ /* 0x080fe20000410000 */
[-C--:B------:R-:W-:Y:S01]  /*88a0*/  FMUL.FTZ R43, R43, R15.reuse ;  /* 0x0000000f2b2b7220 */ /* 0x080fe20000410000 */
[-C--:B------:R-:W-:Y:S01]  /*88b0*/  FMUL.FTZ R74, R74, R15.reuse ;  /* 0x0000000f4a4a7220 */ /* 0x080fe20000410000 */
[----:B------:R-:W-:Y:S01]  /*88c0*/  LOP3.LUT R8, R161, UR6, R162, 0x96, !PT ;  /* 0x00000006a1087c12 */ /* 0x000fe2000f8e96a2 */
        /* <DEDUP_REMOVED lines=16> */
[----:B------:R-:W-:-:S04]  /*89d0*/  IMAD.WIDE.U32 R10, R9, -0x2daee0ad, RZ ;  /* 0xd2511f53090a7825 */ /* 0x000fc800078e00ff */
[----:B------:R-:W-:Y:S01]  /*89e0*/  @!P1 HFMA2.BF16_V2 R7, -RZ.H0_H0, RZ.H0_H0, -R0.H1_H1 ;  /* 0x200000ffff079231 */ /* 0x000fe20000360900 */
[----:B-1----:R-:W-:Y:S01]  /*89f0*/  F2FP.BF16.F32.PACK_AB R119, R140, R141 ;  /* 0x0000008d8c77723e */ /* 0x002fe200000010ff */
[----:B------:R-:W-:Y:S02]  /*8a00*/  @!P6 HFMA2.BF16_V2 R6, -RZ.H0_H0, RZ.H0_H0, -R116.H0_H0 ;  /* 0x200000ffff06e231 */ /* 0x000fe40000340974 */
[----:B------:R-:W-:Y:S01]  /*8a10*/  IMAD.WIDE.U32 R14, R8, -0x2daee0ad, RZ ;  /* 0xd2511f53080e7825 */ /* 0x000fe200078e00ff */
[----:B------:R-:W-:-:S03]  /*8a20*/  LOP3.LUT R9, R11, UR5, R118, 0x96, !PT ;  /* 0x000000050b097c12 */ /* 0x000fc6000f8e9676 */
[----:B------:R-:W-:Y:S01]  /*8a30*/  FADD.FTZ R152, R152, R19 ;  /* 0x0000001398987221 */ /* 0x000fe20000010000 */
[----:B------:R-:W-:Y:S01]  /*8a40*/  @P1 PRMT R113, R0, 0x7632, R113 ;  /* 0x0000763200711816 */ /* 0x000fe20000000071 */
[----:B------:R-:W-:Y:S01]  /*8a50*/  @!P5 HFMA2.BF16_V2 R5, -RZ.H0_H0, RZ.H0_H0, -R119.H0_H0 ;  /* 0x200000ffff05d231 */ /* 0x000fe20000340977 */
[----:B------:R-:W-:Y:S01]  /*8a60*/  LOP3.LUT R8, R15, UR27, R10, 0x96, !PT ;  /* 0x0000001b0f087c12 */ /* 0x000fe2000f8e960a */
[----:B------:R-:W-:Y:S01]  /*8a70*/  IMAD.MOV.U32 R28, RZ, RZ, 0x7054 ;  /* 0x00007054ff1c7424 */ /* 0x000fe200078e00ff */
[----:B------:R-:W-:Y:S01]  /*8a80*/  PRMT R118, R119, 0x7632, R118 ;  /* 0x0000763277767816 */ /* 0x000fe20000000076 */
[----:B------:R-:W-:Y:S01]  /*8a90*/  FADD.FTZ R151, R26, R151 ;  /* 0x000000971a977221 */ /* 0x000fe20000010000 */
[----:B------:R-:W-:Y:S01]  /*8aa0*/  @!P1 PRMT R113, R7, 0x5410, RZ ;  /* 0x0000541007719816 */ /* 0x000fe200000000ff */
[----:B------:R-:W-:Y:S01]  /*8ab0*/  IMAD.WIDE.U32 R10, R8, -0x326172a9, RZ ;  /* 0xcd9e8d57080a7825 */ /* 0x000fe200078e00ff */
[----:B------:R-:W-:-:S03]  /*8ac0*/  @!P6 PRMT R116, R6, 0x5410, RZ ;  /* 0x000054100674e816 */ /* 0x000fc600000000ff */
[----:B------:R-:W-:Y:S01]  /*8ad0*/  @!P4 HFMA2.BF16_V2 R4, -RZ.H0_H0, RZ.H0_H0, -R118.H0_H0 ;  /* 0x200000ffff04c231 */ /* 0x000fe20000340976 */
[----:B------:R-:W-:Y:S01]  /*8ae0*/  PRMT R149, R119, 0x5410, R118 ;  /* 0x0000541077957816 */ /* 0x000fe20000000076 */
[----:B------:R-:W-:Y:S01]  /*8af0*/  IMAD.WIDE.U32 R6, R9, -0x326172a9, RZ ;  /* 0xcd9e8d5709067825 */ /* 0x000fe200078e00ff */
[----:B------:R-:W-:-:S03]  /*8b00*/  @!P5 PRMT R119, R5, 0x5410, RZ ;  /* 0x000054100577d816 */ /* 0x000fc600000000ff */
[----:B------:R-:W-:Y:S01]  /*8b10*/  FADD.FTZ R98, R98, R151 ;  /* 0x0000009762627221 */ /* 0x000fe20000010000 */
[----:B------:R-:W-:Y:S01]  /*8b20*/  @!P4 PRMT R118, R4, 0x5410, RZ ;  /* 0x000054100476c816 */ /* 0x000fe200000000ff */
[----:B------:R-:W-:Y:S01]  /*8b30*/  IMAD.U32 R5, RZ, RZ, UR12 ;  /* 0x0000000cff057e24 */ /* 0x000fe2000f8e00ff */
[----:B------:R-:W-:Y:S01]  /*8b40*/  LOP3.LUT R6, R11, UR18, R6, 0x96, !PT ;  /* 0x000000120b067c12 */ /* 0x000fe2000f8e9606 */
[----:B------:R-:W-:Y:S01]  /*8b50*/  FADD.FTZ R97, R97, R98 ;  /* 0x0000006261617221 */ /* 0x000fe20000010000 */
[----:B------:R-:W-:Y:S02]  /*8b60*/  LOP3.LUT R13, R7, UR4, R160, 0x96, !PT ;  /* 0x00000004070d7c12 */ /* 0x000fe4000f8e96a0 */
[----:B------:R-:W-:Y:S01]  /*8b70*/  LOP3.LUT R4, R6, 0xffff, RZ, 0xc0, !PT ;  /* 0x0000ffff06047812 */ /* 0x000fe200078ec0ff */
[----:B------:R-:W-:Y:S01]  /*8b80*/  FADD.FTZ R96, R96, R97 ;  /* 0x0000006160607221 */ /* 0x000fe20000010000 */
[----:B------:R-:W-:Y:S02]  /*8b90*/  LOP3.LUT R9, R6, 0xff, RZ, 0xc0, !PT ;  /* 0x000000ff06097812 */ /* 0x000fe400078ec0ff */
[----:B------:R-:W-:Y:S01]  /*8ba0*/  SHF.R.U32.HI R4, RZ, 0x8, R4 ;  /* 0x00000008ff047819 */ /* 0x000fe20000011604 */
[----:B------:R-:W-:Y:S01]  /*8bb0*/  FADD.FTZ R96, R95, R96 ;  /* 0x000000605f607221 */ /* 0x000fe20000010000 */
[----:B------:R-:W-:-:S02]  /*8bc0*/  SHF.R.U32.HI R8, RZ, 0x10, R6 ;  /* 0x00000010ff087819 */ /* 0x000fc40000011606 */
[----:B------:R-:W-:Y:S01]  /*8bd0*/  PRMT R9, R9, 0x5410, R4 ;  /* 0x0000541009097816 */ /* 0x000fe20000000004 */
[----:B------:R-:W-:Y:S01]  /*8be0*/  FADD.FTZ R107, R107, R96 ;  /* 0x000000606b6b7221 */ /* 0x000fe20000010000 */
[----:B------:R-:W-:Y:S02]  /*8bf0*/  LOP3.LUT R4, R10, 0xffff, RZ, 0xc0, !PT ;  /* 0x0000ffff0a047812 */ /* 0x000fe400078ec0ff */
[----:B------:R-:W-:Y:S01]  /*8c00*/  PRMT R28, R5, R28, UR12 ;  /* 0x0000000c051c7e16 */ /* 0x000fe2000800001c */
[----:B------:R-:W-:Y:S01]  /*8c10*/  FADD.FTZ R107, R106, R107 ;  /* 0x0000006b6a6b7221 */ /* 0x000fe20000010000 */
[----:B------:R-:W-:Y:S02]  /*8c20*/  SHF.R.U32.HI R6, RZ, 0x18, R6 ;  /* 0x00000018ff067819 */ /* 0x000fe40000011606 */
[----:B------:R-:W-:Y:S01]  /*8c30*/  LOP3.LUT R11, R8, 0xff, RZ, 0xc0, !PT ;  /* 0x000000ff080b7812 */ /* 0x000fe200078ec0ff */
[----:B------:R-:W-:Y:S01]  /*8c40*/  FADD.FTZ R110, R110, R107 ;  /* 0x0000006b6e6e7221 */ /* 0x000fe20000010000 */
[----:B------:R-:W-:-:S02]  /*8c50*/  SHF.R.U32.HI R4, RZ, 0x8, R4 ;  /* 0x00000008ff047819 */ /* 0x000fc40000011604 */
[----:B------:R-:W-:Y:S01]  /*8c60*/  LOP3.LUT R5, R10, 0xff, RZ, 0xc0, !PT ;  /* 0x000000ff0a057812 */ /* 0x000fe200078ec0ff */
[----:B------:R-:W-:Y:S01]  /*8c70*/  FADD.FTZ R110, R143, R110 ;  /* 0x0000006e8f6e7221 */ /* 0x000fe20000010000 */
[----:B------:R-:W-:Y:S02]  /*8c80*/  PRMT R15, R11, 0x5410, R6 ;  /* 0x000054100b0f7816 */ /* 0x000fe40000000006 */
[----:B------:R-:W-:Y:S01]  /*8c90*/  PRMT R5, R5, 0x5410, R4 ;  /* 0x0000541005057816 */ /* 0x000fe20000000004 */
[----:B------:R-:W-:Y:S01]  /*8ca0*/  FADD.FTZ R141, R141, R110 ;  /* 0x0000006e8d8d7221 */ /* 0x000fe20000010000 */
[----:B------:R-:W-:Y:S02]  /*8cb0*/  SHF.R.U32.HI R4, RZ, 0x10, R10 ;  /* 0x00000010ff047819 */ /* 0x000fe4000001160a */
[--C-:B------:R-:W-:Y:S01]  /*8cc0*/  HSET2.LE.AND R11, R9, R28.reuse, PT ;  /* 0x0000001c090b7233 */ /* 0x100fe20003803000 */
[----:B------:R-:W-:Y:S01]  /*8cd0*/  FADD.FTZ R140, R140, R141 ;  /* 0x0000008d8c8c7221 */ /* 0x000fe20000010000 */
[----:B------:R-:W-:-:S02]  /*8ce0*/  HSET2.LE.AND R6, R15, R28, PT ;  /* 0x0000001c0f067233 */ /* 0x000fc40003803000 */
[----:B------:R-:W-:Y:S01]  /*8cf0*/  SHF.R.U32.HI R7, RZ, 0x18, R10 ;  /* 0x00000018ff077819 */ /* 0x000fe2000001160a */
[----:B------:R-:W-:Y:S01]  /*8d00*/  FADD.FTZ R137, R137, R140 ;  /* 0x0000008c89897221 */ /* 0x000fe20000010000 */
[----:B------:R-:W-:Y:S02]  /*8d10*/  LOP3.LUT R4, R4, 0xff, RZ, 0xc0, !PT ;  /* 0x000000ff04047812 */ /* 0x000fe400078ec0ff */
[----:B------:R-:W-:Y:S01]  /*8d20*/  HSET2.LE.AND R9, R5, R28, PT ;  /* 0x0000001c05097233 */ /* 0x000fe20003803000 */
[----:B------:R-:W-:Y:S01]  /*8d30*/  FADD.FTZ R186, R186, R137 ;  /* 0x00000089baba7221 */ /* 0x000fe20000010000 */
[----:B------:R-:W-:Y:S02]  /*8d40*/  PRMT R7, R4, 0x5410, R7 ;  /* 0x0000541004077816 */ /* 0x000fe40000000007 */
[----:B------:R-:W-:Y:S02]  /*8d50*/  LOP3.LUT R5, R6, R157, RZ, 0xc0, !PT ;  /* 0x0000009d06057212 */ /* 0x000fe400078ec0ff */
[----:B------:R-:W-:-:S02]  /*8d60*/  LOP3.LUT R4, R11, R158, RZ, 0xc0, !PT ;  /* 0x0000009e0b047212 */ /* 0x000fc400078ec0ff */
[----:B------:R-:W-:Y:S02]  /*8d70*/  LOP3.LUT R6, R9, R156, RZ, 0xc0, !PT ;  /* 0x0000009c09067212 */ /* 0x000fe400078ec0ff */
[----:B------:R-:W1:Y:S01]  /*8d80*/  LDSM.16.MT88.4 R8, [R130+0x6000] ;  /* 0x006000008208783b */ /* 0x000e620000004200 */
[----:B------:R-:W-:-:S05]  /*8d90*/  HSET2.LE.AND R156, R7, R28, PT ;  /* 0x0000001c079c7233 */ /* 0x000fca0003803000 */
[----:B------:R-:W-:-:S07]  /*8da0*/  LOP3.LUT R7, R156, R153, RZ, 0xc0, !PT ;  /* 0x000000999c077212 */ /* 0x000fce00078ec0ff */
        /* <DEDUP_REMOVED lines=17> */
[----:B------:R-:W-:-:S03]  /*8ec0*/  IMAD.WIDE.U32 R6, R13, -0x2daee0ad, RZ ;  /* 0xd2511f530d067825 */ /* 0x000fc600078e00ff */
[C---:B------:R-:W-:Y:S02]  /*8ed0*/  LOP3.LUT R8, R6.reuse, 0xffff, RZ, 0xc0, !PT ;  /* 0x0000ffff06087812 */ /* 0x040fe400078ec0ff */
[----:B------:R-:W-:Y:S02]  /*8ee0*/  LOP3.LUT R13, R6, 0xff, RZ, 0xc0, !PT ;  /* 0x000000ff060d7812 */ /* 0x000fe400078ec0ff */
[----:B------:R-:W-:Y:S02]  /*8ef0*/  SHF.R.U32.HI R8, RZ, 0x8, R8 ;  /* 0x00000008ff087819 */ /* 0x000fe40000011608 */
[----:B------:R-:W-:Y:S02]  /*8f00*/  LOP3.LUT R4, R7, UR22, R14, 0x96, !PT ;  /* 0x0000001607047c12 */ /* 0x000fe4000f8e960e */
[----:B------:R-:W-:Y:S02]  /*8f10*/  PRMT R13, R13, 0x5410, R8 ;  /* 0x000054100d0d7816 */ /* 0x000fe40000000008 */
[----:B------:R-:W-:-:S02]  /*8f20*/  LOP3.LUT R8, R4, 0xffff, RZ, 0xc0, !PT ;  /* 0x0000ffff04087812 */ /* 0x000fc400078ec0ff */
[----:B------:R-:W-:Y:S02]  /*8f30*/  LOP3.LUT R15, R4, 0xff, RZ, 0xc0, !PT ;  /* 0x000000ff040f7812 */ /* 0x000fe400078ec0ff */
[----:B------:R-:W-:Y:S02]  /*8f40*/  SHF.R.U32.HI R8, RZ, 0x8, R8 ;  /* 0x00000008ff087819 */ /* 0x000fe40000011608 */
[----:B------:R-:W-:Y:S02]  /*8f50*/  SHF.R.U32.HI R7, RZ, 0x10, R6 ;  /* 0x00000010ff077819 */ /* 0x000fe40000011606 */
[----:B------:R-:W-:Y:S02]  /*8f60*/  PRMT R15, R15, 0x5410, R8 ;  /* 0x000054100f0f7816 */ /* 0x000fe40000000008 */
[----:B------:R-:W1:Y:S01]  /*8f70*/  LDSM.16.MT88.4 R8, [R130+0x6400] ;  /* 0x006400008208783b */ /* 0x000e620000004200 */
[----:B------:R-:W-:Y:S02]  /*8f80*/  SHF.R.U32.HI R5, RZ, 0x10, R4 ;  /* 0x00000010ff057819 */ /* 0x000fe40000011604 */
[----:B------:R-:W-:-:S02]  /*8f90*/  SHF.R.U32.HI R6, RZ, 0x18, R6 ;  /* 0x00000018ff067819 */ /* 0x000fc40000011606 */
[----:B------:R-:W-:Y:S02]  /*8fa0*/  SHF.R.U32.HI R4, RZ, 0x18, R4 ;  /* 0x00000018ff047819 */ /* 0x000fe40000011604 */
[----:B------:R-:W-:Y:S02]  /*8fb0*/  LOP3.LUT R7, R7, 0xff, RZ, 0xc0, !PT ;  /* 0x000000ff07077812 */ /* 0x000fe400078ec0ff */
[----:B------:R-:W-:Y:S02]  /*8fc0*/  LOP3.LUT R5, R5, 0xff, RZ, 0xc0, !PT ;  /* 0x000000ff05057812 */ /* 0x000fe400078ec0ff */
[----:B------:R-:W-:Y:S02]  /*8fd0*/  HSET2.LE.AND R15, R15, R28, PT ;  /* 0x0000001c0f0f7233 */ /* 0x000fe40003803000 */
[----:B------:R-:W-:Y:S02]  /*8fe0*/  PRMT R7, R7, 0x5410, R6 ;  /* 0x0000541007077816 */ /* 0x000fe40000000006 */
[----:B------:R-:W-:-:S02]  /*8ff0*/  PRMT R5, R5, 0x5410, R4 ;  /* 0x0000541005057816 */ /* 0x000fc40000000004 */
[----:B------:R-:W-:Y:S02]  /*9000*/  LOP3.LUT R4, R15, R12, RZ, 0xc0, !PT ;  /* 0x0000000c0f047212 */ /* 0x000fe400078ec0ff */
[--C-:B------:R-:W-:Y:S02]  /*9010*/  HSET2.LE.AND R6, R13, R28.reuse, PT ;  /* 0x0000001c0d067233 */ /* 0x100fe40003803000 */
[----:B------:R-:W2:Y:S01]  /*9020*/  LDSM.16.MT88.4 R12, [R128+0x6400] ;  /* 0x00640000800c783b */ /* 0x000ea20000004200 */
[--C-:B------:R-:W-:Y:S02]  /*9030*/  HSET2.LE.AND R5, R5, R28.reuse, PT ;  /* 0x0000001c05057233 */ /* 0x100fe40003803000 */
[----:B------:R-:W-:Y:S02]  /*9040*/  HSET2.LE.AND R7, R7, R28, PT ;  /* 0x0000001c07077233 */ /* 0x000fe40003803000 */
[----:B------:R-:W-:Y:S02]  /*9050*/  LOP3.LUT R6, R6, R17, RZ, 0xc0, !PT ;  /* 0x0000001106067212 */ /* 0x000fe400078ec0ff */
[----:B------:R-:W-:-:S02]  /*9060*/  LOP3.LUT R5, R5, R18, RZ, 0xc0, !PT ;  /* 0x0000001205057212 */ /* 0x000fc400078ec0ff */
[----:B------:R-:W-:Y:S02]  /*9070*/  LOP3.LUT R7, R7, R16, RZ, 0xc0, !PT ;  /* 0x0000001007077212 */ /* 0x000fe400078ec0ff */
[----:B------:R-:W3:Y:S05]  /*9080*/  LDSM.16.MT88.4 R16, [R128+0x7400] ;  /* 0x007400008010783b */ /* 0x000eea0000004200 */
[C---:B-1----:R-:W-:Y:S06]  /*9090*/  HMMA.16816.F32.BF16 R80, R4.reuse, R8, R80 ;  /* 0x000000080450723c */ /* 0x042fec0000041850 */
[C---:B------:R-:W-:Y:S01]  /*90a0*/  HMMA.16816.F32.BF16 R76, R4.reuse, R10, R76 ;  /* 0x0000000a044c723c */ /* 0x040fe2000004184c */
[----:B------:R-:W1:Y:S05]  /*90b0*/  LDSM.16.MT88.4 R8, [R130+0x7400] ;  /* 0x007400008208783b */ /* 0x000e6a0000004200 */
[C---:B--2---:R-:W-:Y:S06]  /*90c0*/  HMMA.16816.F32.BF16 R36, R4.reuse, R12, R36 ;  /* 0x0000000c0424723c */ /* 0x044fec0000041824 */
[C---:B------:R-:W-:Y:S01]  /*90d0*/  HMMA.16816.F32.BF16 R40, R4.reuse, R14, R40 ;  /* 0x0000000e0428723c */ /* 0x040fe20000041828 */
[----:B------:R-:W2:Y:S05]  /*90e0*/  LDSM.16.MT88.4 R12, [R130+0x8400] ;  /* 0x00840000820c783b */ /* 0x000eaa0000004200 */
[C---:B---3--:R-:W-:Y:S06]  /*90f0*/  HMMA.16816.F32.BF16 R60, R4.reuse, R16, R60 ;  /* 0x00000010043c723c */ /* 0x048fec000004183c */
[----:B------:R-:W-:Y:S01]  /*9100*/  HMMA.16816.F32.BF16 R64, R4, R18, R64 ;  /* 0x000000120440723c */ /* 0x000fe20000041840 */
[----:B------:R-:W-:-:S05]  /*9110*/  IMAD.WIDE.U32 R16, R21, -0x2daee0ad, RZ ;  /* 0xd2511f5315107825 */ /* 0x000fca00078e00ff */
[C---:B-1----:R-:W-:Y:S06]  /*9120*/  HMMA.16816.F32.BF16 R72, R4.reuse, R8, R72 ;  /* 0x000000080448723c */ /* 0x042fec0000041848 */
[C---:B------:R-:W-:Y:S01]  /*9130*/  HMMA.16816.F32.BF16 R68, R4.reuse, R10, R68 ;  /* 0x0000000a0444723c */ /* 0x040fe20000041844 */
[----:B------:R-:W1:Y:S05]  /*9140*/  LDSM.16.MT88.4 R8, [R128+0x8400] ;  /* 0x008400008008783b */ /* 0x000e6a0000004200 */
[C---:B--2---:R-:W-:Y:S06]  /*9150*/  HMMA.16816.F32.BF16 R44, R4.reuse, R12, R44 ;  /* 0x0000000c042c723c */ /* 0x044fec000004182c */
[----:B------:R-:W-:Y:S01]  /*9160*/  HMMA.16816.F32.BF16 R48, R4, R14, R48 ;  /* 0x0000000e0430723c */ /* 0x000fe20000041830 */
[----:B------:R-:W-:-:S05]  /*9170*/  IMAD.WIDE.U32 R12, R20, -0x2daee0ad, RZ ;  /* 0xd2511f53140c7825 */ /* 0x000fca00078e00ff */
[----:B------:R-:W-:Y:S02]  /*9180*/  LOP3.LUT R22, R13, UR29, R22, 0x96, !PT ;  /* 0x0000001d0d167c12 */ /* 0x000fe4000f8e9616 */
[----:B------:R-:W-:-:S03]  /*9190*/  LOP3.LUT R12, R17, UR7, R12, 0x96, !PT ;  /* 0x00000007110c7c12 */ /* 0x000fc6000f8e960c */
[----:B------:R-:W-:-:S04]  /*91a0*/  IMAD.WIDE.U32 R22, R22, -0x326172a9, RZ ;  /* 0xcd9e8d5716167825 */ /* 0x000fc800078e00ff */
[----:B------:R-:W-:Y:S01]  /*91b0*/  IMAD.WIDE.U32 R12, R12, -0x326172a9, RZ ;  /* 0xcd9e8d570c0c7825 */ /* 0x000fe200078e00ff */
[----:B------:R-:W-:-:S04]  /*91c0*/  LOP3.LUT R155, R23, UR26, R154, 0x96, !PT ;  /* 0x0000001a179b7c12 */ /* 0x000fc8000f8e969a */
[----:B------:R-:W-:Y:S01]  /*91d0*/  LOP3.LUT R154, R13, UR6, R22, 0x96, !PT ;  /* 0x000000060d9a7c12 */ /* 0x000fe2000f8e9616 */
[C---:B-1----:R-:W-:Y:S01]  /*91e0*/  HMMA.16816.F32.BF16 R52, R4.reuse, R8, R52 ;  /* 0x000000080434723c */ /* 0x042fe20000041834 */
[----:B------:R-:W-:Y:S05]  /*91f0*/  LDSM.16.MT88.4 R20, [R130+0x6800] ;  /* 0x006800008214783b */ /* 0x000fea0000004200 */
[----:B------:R-:W-:Y:S01]  /*9200*/  HMMA.16816.F32.BF16 R56, R4, R10, R56 ;  /* 0x0000000a0438723c */ /* 0x000fe20000041838 */
[----:B------:R-:W-:-:S04]  /*9210*/  IMAD.WIDE.U32 R8, R155, -0x2daee0ad, RZ ;  /* 0xd2511f539b087825 */ /* 0x000fc800078e00ff */
[----:B------:R-:W-:Y:S01]  /*9220*/  IMAD.WIDE.U32 R154, R154, -0x2daee0ad, RZ ;  /* 0xd2511f539a9a7825 */ /* 0x000fe200078e00ff */
[----:B------:R-:W-:-:S04]  /*9230*/  LOP3.LUT R16, R9, UR5, R16, 0x96, !PT ;  /* 0x0000000509107c12 */ /* 0x000fc8000f8e9610 */
[----:B------:R-:W-:Y:S01]  /*9240*/  LOP3.LUT R8, R155, UR27, R8, 0x96, !PT ;  /* 0x0000001b9b087c12 */ /* 0x000fe2000f8e9608 */
[----:B------:R-:W-:-:S04]  /*9250*/  IMAD.WIDE.U32 R16, R16, -0x326172a9, RZ ;  /* 0xcd9e8d5710107825 */ /* 0x000fc800078e00ff */
[----:B------:R-:W-:Y:S01]  /*9260*/  IMAD.WIDE.U32 R8, R8, -0x326172a9, RZ ;  /* 0xcd9e8d5708087825 */ /* 0x000fe200078e00ff */
[----:B------:R-:W-:Y:S02]  /*9270*/  LOP3.LUT R153, R17, UR4, R12, 0x96, !PT ;  /* 0x0000000411997c12 */ /* 0x000fe4000f8e960c */
[----:B------:R-:W1:Y:S02]  /*9280*/  LDSM.16.MT88.4 R12, [R130+0x7800] ;  /* 0x00780000820c783b */ /* 0x000e640000004200 */
[----:B------:R-:W-:Y:S02]  /*9290*/  LOP3.LUT R4, R9, UR18, R16, 0x96, !PT ;  /* 0x0000001209047c12 */ /* 0x000fe4000f8e9610 */
[----:B------:R-:W2:Y:S01]  /*92a0*/  LDSM.16.MT88.4 R16, [R128+0x6800] ;  /* 0x006800008010783b */ /* 0x000ea20000004200 */
[----:B------:R-:W-:Y:S02]  /*92b0*/  LOP3.LUT R10, R8, 0xffff, RZ, 0xc0, !PT ;  /* 0x0000ffff080a7812 */ /* 0x000fe400078ec0ff */
[----:B------:R-:W-:-:S02]  /*92c0*/  LOP3.LUT R6, R4, 0xffff, RZ, 0xc0, !PT ;  /* 0x0000ffff04067812 */ /* 0x000fc400078ec0ff */
[----:B------:R-:W-:Y:S02]  /*92d0*/  LOP3.LUT R5, R4, 0xff, RZ, 0xc0, !PT ;  /* 0x000000ff04057812 */ /* 0x000fe400078ec0ff */
[----:B------:R-:W-:Y:S02]  /*92e0*/  SHF.R.U32.HI R6, RZ, 0x8, R6 ;  /* 0x00000008ff067819 */ /* 0x000fe40000011606 */
[----:B------:R-:W-:Y:S02]  /*92f0*/  SHF.R.U32.HI R11, RZ, 0x10, R4 ;  /* 0x00000010ff0b7819 */ /* 0x000fe40000011604 */
[----:B------:R-:W-:Y:S02]  /*9300*/  SHF.R.U32.HI R9, RZ, 0x10, R8 ;  /* 0x00000010ff097819 */ /* 0x000fe40000011608 */
[----:B------:R-:W-:Y:S02]  /*9310*/  PRMT R5, R5, 0x5410, R6 ;  /* 0x0000541005057816 */ /* 0x000fe40000000006 */
[----:B------:R-:W-:-:S02]  /*9320*/  LOP3.LUT R155, R8, 0xff, RZ, 0xc0, !PT ;  /* 0x000000ff089b7812 */ /* 0x000fc400078ec0ff */
[----:B------:R-:W-:Y:S02]  /*9330*/  SHF.R.U32.HI R4, RZ, 0x18, R4 ;  /* 0x00000018ff047819 */ /* 0x000fe40000011604 */
[----:B------:R-:W-:Y:S02]  /*9340*/  LOP3.LUT R11, R11, 0xff, RZ, 0xc0, !PT ;  /* 0x000000ff0b0b7812 */ /* 0x000fe400078ec0ff */
[----:B------:R-:W-:Y:S02]  /*9350*/  SHF.R.U32.HI R8, RZ, 0x18, R8 ;  /* 0x00000018ff087819 */ /* 0x000fe40000011608 */
[----:B------:R-:W-:Y:S02]  /*9360*/  SHF.R.U32.HI R10, RZ, 0x8, R10 ;  /* 0x00000008ff0a7819 */ /* 0x000fe4000001160a */
[----:B------:R-:W-:Y:S02]  /*9370*/  LOP3.LUT R9, R9, 0xff, RZ, 0xc0, !PT ;  /* 0x000000ff09097812 */ /* 0x000fe400078ec0ff */
[----:B------:R-:W-:-:S02]  /*9380*/  PRMT R11, R11, 0x5410, R4 ;  /* 0x000054100b0b7816 */ /* 0x000fc40000000004 */
[--C-:B------:R-:W-:Y:S02]  /*9390*/  HSET2.LE.AND R5, R5, R28.reuse, PT ;  /* 0x0000001c05057233 */ /* 0x100fe40003803000 */
[----:B------:R-:W-:Y:S02]  /*93a0*/  PRMT R155, R155, 0x5410, R10 ;  /* 0x000054109b9b7816 */ /* 0x000fe4000000000a */
[----:B------:R-:W-:Y:S02]  /*93b0*/  PRMT R9, R9, 0x5410, R8 ;  /* 0x0000541009097816 */ /* 0x000fe40000000008 */
[----:B------:R-:W-:Y:S02]  /*93c0*/  LOP3.LUT R8, R5, R150, RZ, 0xc0, !PT ;  /* 0x0000009605087212 */ /* 0x000fe400078ec0ff */
[--C-:B------:R-:W-:Y:S01]  /*93d0*/  HSET2.LE.AND R11, R11, R28.reuse, PT ;  /* 0x0000001c0b0b7233 */ /* 0x100fe20003803000 */
[----:B------:R-:W3:Y:S01]  /*93e0*/  LDSM.16.MT88.4 R4, [R128+0x7800] ;  /* 0x007800008004783b */ /* 0x000ee20000004200 */
[----:B------:R-:W-:-:S02]  /*93f0*/  HSET2.LE.AND R10, R155, R28, PT ;  /* 0x0000001c9b0a7233 */ /* 0x000fc40003803000 */
[----:B------:R-:W-:Y:S01]  /*9400*/  HSET2.LE.AND R150, R9, R28, PT ;  /* 0x0000001c09967233 */ /* 0x000fe20003803000 */
[----:B------:R-:W4:Y:S01]  /*9410*/  MUFU.EX2 R155, R146 ;  /* 0x00000092009b7308 */ /* 0x000f220000000800 */
[----:B------:R-:W-:Y:S02]  /*9420*/  LOP3.LUT R9, R11, R30, RZ, 0xc0, !PT ;  /* 0x0000001e0b097212 */ /* 0x000fe400078ec0ff */
[----:B------:R-:W-:Y:S02]  /*9430*/  LOP3.LUT R10, R10, R31, RZ, 0xc0, !PT ;  /* 0x0000001f0a0a7212 */ /* 0x000fe400078ec0ff */
[----:B------:R-:W-:-:S07]  /*9440*/  LOP3.LUT R11, R150, R29, RZ, 0xc0, !PT ;  /* 0x0000001d960b7212 */ /* 0x000fce00078ec0ff */
        /* <DEDUP_REMOVED lines=8> */
[----:B------:R-:W-:-:S04]  /*94d0*/  IMAD.WIDE.U32 R4, R153, -0x2daee0ad, RZ ;  /* 0xd2511f5399047825 */ /* 0x000fc800078e00ff */
[----:B------:R-:W-:Y:S02]  /*94e0*/  FADD.FTZ R153, R27, R152 ;  /* 0x000000981b997221 */ /* 0x000fe40000010000 */
[----:B------:R-:W-:Y:S01]  /*94f0*/  LDSM.16.MT88.4 R24, [R128+0x6c00] ;  /* 0x006c00008018783b */ /* 0x000fe20000004200 */
[----:B------:R-:W-:Y:S01]  /*9500*/  LOP3.LUT R154, R5, UR22, R154, 0x96, !PT ;  /* 0x00000016059a7c12 */ /* 0x000fe2000f8e969a */
[C---:B------:R-:W-:Y:S01]  /*9510*/  HMMA.16816.F32.BF16 R80, R8.reuse, R20, R80 ;  /* 0x000000140850723c */ /* 0x040fe20000041850 */
[----:B------:R-:W-:Y:S01]  /*9520*/  LOP3.LUT R5, R4, 0xffff, RZ, 0xc0, !PT ;  /* 0x0000ffff04057812 */ /* 0x000fe200078ec0ff */
[----:B------:R-:W-:Y:S01]  /*9530*/  FADD.FTZ R114, R114, R153 ;  /* 0x0000009972727221 */ /* 0x000fe20000010000 */
[----:B------:R-:W-:Y:S02]  /*9540*/  SHF.R.U32.HI R6, RZ, 0x10, R4 ;  /* 0x00000010ff067819 */ /* 0x000fe40000011604 */
[----:B------:R-:W-:Y:S01]  /*9550*/  LOP3.LUT R7, R4, 0xff, RZ, 0xc0, !PT ;  /* 0x000000ff04077812 */ /* 0x000fe200078ec0ff */
[----:B------:R-:W-:Y:S01]  /*9560*/  HMMA.16816.F32.BF16 R76, R8, R22, R76 ;  /* 0x00000016084c723c */ /* 0x000fe2000004184c */
[----:B------:R-:W-:Y:S01]  /*9570*/  SHF.R.U32.HI R20, RZ, 0x8, R5 ;  /* 0x00000008ff147819 */ /* 0x000fe20000011605 */
[----:B------:R-:W-:Y:S01]  /*9580*/  FADD.FTZ R103, R103, R114 ;  /* 0x0000007267677221 */ /* 0x000fe20000010000 */
[----:B------:R-:W-:-:S02]  /*9590*/  LOP3.LUT R5, R6, 0xff, RZ, 0xc0, !PT ;  /* 0x000000ff06057812 */ /* 0x000fc400078ec0ff */
[----:B------:R-:W-:Y:S01]  /*95a0*/  SHF.R.U32.HI R4, RZ, 0x18, R4 ;  /* 0x00000018ff047819 */ /* 0x000fe20000011604 */
[C---:B-1----:R-:W-:Y:S01]  /*95b0*/  HMMA.16816.F32.BF16 R52, R8.reuse, R12, R52 ;  /* 0x0000000c0834723c */ /* 0x042fe20000041834 */
[----:B------:R-:W-:Y:S01]  /*95c0*/  LOP3.LUT R6, R154, 0xffff, RZ, 0xc0, !PT ;  /* 0x0000ffff9a067812 */ /* 0x000fe200078ec0ff */
[----:B------:R-:W-:Y:S01]  /*95d0*/  IMAD.U32 R23, RZ, RZ, UR17 ;  /* 0x00000011ff177e24 */ /* 0x000fe2000f8e00ff */
[----:B------:R-:W-:Y:S01]  /*95e0*/  PRMT R7, R7, 0x5410, R20 ;  /* 0x0000541007077816 */ /* 0x000fe20000000014 */
[----:B------:R-:W-:Y:S01]  /*95f0*/  FADD.FTZ R102, R102, R103 ;  /* 0x0000006766667221 */ /* 0x000fe20000010000 */
[----:B------:R-:W-:Y:S01]  /*9600*/  PRMT R5, R5, 0x5410, R4 ;  /* 0x0000541005057816 */ /* 0x000fe20000000004 */
[----:B------:R-:W-:Y:S01]  /*9610*/  HMMA.16816.F32.BF16 R56, R8, R14, R56 ;  /* 0x0000000e0838723c */ /* 0x000fe20000041838 */
[----:B------:R-:W1:Y:S01]  /*9620*/  LDSM.16.MT88.4 R12, [R130+0x8c00] ;  /* 0x008c0000820c783b */ /* 0x000e620000004200 */
[----:B------:R-:W-:Y:S01]  /*9630*/  SHF.R.U32.HI R6, RZ, 0x8, R6 ;  /* 0x00000008ff067819 */ /* 0x000fe20000011606 */
[----:B------:R-:W-:Y:S01]  /*9640*/  IMAD.WIDE R156, R23, 0x2, R138 ;  /* 0x00000002179c7825 */ /* 0x000fe200078e028a */
[----:B------:R-:W-:-:S03]  /*9650*/  LOP3.LUT R21, R154, 0xff, RZ, 0xc0, !PT ;  /* 0x000000ff9a157812 */ /* 0x000fc600078ec0ff */
[----:B------:R-:W-:Y:S01]  /*9660*/  FADD.FTZ R101, R101, R102 ;  /* 0x0000006665657221 */ /* 0x000fe20000010000 */
[C---:B--2---:R-:W-:Y:S01]  /*9670*/  HMMA.16816.F32.BF16 R44, R8.reuse, R16, R44 ;  /* 0x00000010082c723c */ /* 0x044fe2000004182c */
[----:B------:R-:W-:Y:S01]  /*9680*/  SHF.R.U32.HI R4, RZ, 0x10, R154 ;  /* 0x00000010ff047819 */ /* 0x000fe2000001169a */
[----:B------:R2:W-:Y:S01]  /*9690*/  STG.E.U16 desc[UR20][R156.64+-0x80], R147 ;  /* 0xffff80939c007986 */ /* 0x0005e2000c101514 */
[----:B------:R-:W-:Y:S01]  /*96a0*/  PRMT R21, R21, 0x5410, R6 ;  /* 0x0000541015157816 */ /* 0x000fe20000000006 */
[----:B------:R-:W-:Y:S01]  /*96b0*/  FADD.FTZ R100, R100, R101 ;  /* 0x0000006564647221 */ /* 0x000fe20000010000 */
[----:B------:R-:W-:Y:S01]  /*96c0*/  LOP3.LUT R4, R4, 0xff, RZ, 0xc0, !PT ;  /* 0x000000ff04047812 */ /* 0x000fe200078ec0ff */
[----:B------:R-:W-:Y:S01]  /*96d0*/  HMMA.16816.F32.BF16 R48, R8, R18, R48 ;  /* 0x000000120830723c */ /* 0x000fe20000041830 */
[----:B------:R-:W3:Y:S01]  /*96e0*/  LDSM.16.MT88.4 R8, [R128+0x8c00] ;  /* 0x008c00008008783b */ /* 0x000ee20000004200 */
[----:B------:R-:W-:Y:S01]  /*96f0*/  SHF.R.U32.HI R17, RZ, 0x18, R154 ;  /* 0x00000018ff117819 */ /* 0x000fe2000001169a */
[----:B------:R-:W-:Y:S01]  /*9700*/  FADD.FTZ R99, R99, R100 ;  /* 0x0000006463637221 */ /* 0x000fe20000010000 */
[----:B------:R-:W-:-:S02]  /*9710*/  HSET2.LE.AND R6, R7, R28, PT ;  /* 0x0000001c07067233 */ /* 0x000fc40003803000 */
[--C-:B------:R-:W-:Y:S01]  /*9720*/  HSET2.LE.AND R7, R5, R28.reuse, PT ;  /* 0x0000001c05077233 */ /* 0x100fe20003803000 */
[----:B------:R-:W-:Y:S01]  /*9730*/  FADD.FTZ R112, R112, R99 ;  /* 0x0000006370707221 */ /* 0x000fe20000010000 */
[----:B------:R-:W-:Y:S02]  /*9740*/  PRMT R17, R4, 0x5410, R17 ;  /* 0x0000541004117816 */ /* 0x000fe40000000011 */
[--C-:B------:R-:W-:Y:S01]  /*9750*/  HSET2.LE.AND R5, R21, R28.reuse, PT ;  /* 0x0000001c15057233 */ /* 0x100fe20003803000 */
[----:B------:R-:W-:Y:S01]  /*9760*/  FADD.FTZ R112, R111, R112 ;  /* 0x000000706f707221 */ /* 0x000fe20000010000 */
[----:B------:R-:W-:Y:S01]  /*9770*/  LOP3.LUT R7, R7, R0, RZ, 0xc0, !PT ;  /* 0x0000000007077212 */ /* 0x000fe200078ec0ff */
[----:B------:R-:W-:Y:S01]  /*9780*/  LDSM.16.MT88.4 R20, [R130+0x7c00] ;  /* 0x007c00008214783b */ /* 0x000fe20000004200 */
[----:B----4-:R-:W-:Y:S01]  /*9790*/  F2FP.BF16.F32.PACK_AB R0, R155, R148 ;  /* 0x000000949b00723e */ /* 0x010fe200000010ff */
[----:B------:R-:W-:Y:S01]  /*97a0*/  FADD.FTZ R145, R145, R112 ;  /* 0x0000007091917221 */ /* 0x000fe20000010000 */
[----:B------:R-:W-:-:S02]  /*97b0*/  HSET2.LE.AND R152, R17, R28, PT ;  /* 0x0000001c11987233 */ /* 0x000fc40003803000 */
[----:B------:R-:W-:Y:S01]  /*97c0*/  PRMT R150, R0, 0x7632, R150 ;  /* 0x0000763200967816 */ /* 0x000fe20000000096 */
[----:B------:R-:W4:Y:S01]  /*97d0*/  LDSM.16.MT88.4 R28, [R130+0x6c00] ;  /* 0x006c0000821c783b */ /* 0x000f220000004200 */
[----:B------:R-:W-:Y:S01]  /*97e0*/  LOP3.LUT R4, R5, R144, RZ, 0xc0, !PT ;  /* 0x0000009005047212 */ /* 0x000fe200078ec0ff */
[----:B------:R-:W-:Y:S01]  /*97f0*/  FADD.FTZ R145, R142, R145 ;  /* 0x000000918e917221 */ /* 0x000fe20000010000 */
[----:B------:R-:W-:Y:S01]  /*9800*/  LOP3.LUT R5, R152, R149, RZ, 0xc0, !PT ;  /* 0x0000009598057212 */ /* 0x000fe200078ec0ff */
[----:B------:R-:W5:Y:S01]  /*9810*/  LDSM.16.MT88.4 R16, [R128+0x7c00] ;  /* 0x007c00008010783b */ /* 0x000f620000004200 */
[----:B--2---:R-:W-:Y:S01]  /*9820*/  PRMT R147, R0, 0x7610, R147 ;  /* 0x0000761000937816 */ /* 0x004fe20000000093 */
[----:B------:R-:W-:Y:S02]  /*9830*/  @!P2 HFMA2.BF16_V2 R2, -RZ.H0_H0, RZ.H0_H0, -R150.H0_H0 ;  /* 0x200000ffff02a231 */ /* 0x000fe40000340996 */
[----:B------:R-:W-:Y:S01]  /*9840*/  FADD.FTZ R148, R148, R145 ;  /* 0x0000009194947221 */ /* 0x000fe20000010000 */
[----:B------:R-:W-:Y:S01]  /*9850*/  IMAD.MOV.U32 R0, RZ, RZ, R32 ;  /* 0x000000ffff007224 */ /* 0x000fe200078e0020 */
[----:B------:R-:W-:Y:S01]  /*9860*/  PRMT R149, R147, 0x5410, R150 ;  /* 0x0000541093957816 */ /* 0x000fe20000000096 */
[----:B------:R-:W-:Y:S01]  /*9870*/  @!P3 HFMA2.BF16_V2 R3, -RZ.H0_H0, RZ.H0_H0, -R147.H0_H0 ;  /* 0x200000ffff03b231 */ /* 0x000fe20000340993 */
[----:B------:R-:W-:Y:S01]  /*9880*/  @!P2 PRMT R150, R2, 0x5410, RZ ;  /* 0x000054100296a816 */ /* 0x000fe200000000ff */
[--C-:B------:R-:W-:Y:S01]  /*9890*/  IMAD.MOV.U32 R2, RZ, RZ, R33.reuse ;  /* 0x000000ffff027224 */ /* 0x100fe200078e0021 */
[----:B------:R-:W-:Y:S01]  /*98a0*/  LOP3.LUT R6, R6, R149, RZ, 0xc0, !PT ;  /* 0x0000009506067212 */ /* 0x000fe200078ec0ff */
[----:B------:R-:W-:Y:S01]  /*98b0*/  @P0 IMAD.MOV.U32 R0, RZ, RZ, R32 ;  /* 0x000000ffff000224 */ /* 0x000fe200078e0020 */
[----:B------:R-:W-:Y:S01]  /*98c0*/  @!P3 PRMT R147, R3, 0x5410, RZ ;  /* 0x000054100393b816 */ /* 0x000fe200000000ff */
[----:B------:R-:W-:-:S02]  /*98d0*/  @P0 IMAD.MOV.U32 R2, RZ, RZ, R33 ;  /* 0x000000ffff020224 */ /* 0x000fc400078e0021 */
[----:B------:R-:W-:Y:S02]  /*98e0*/  FADD.FTZ R188, R155, R148 ;  /* 0x000000949bbc7221 */ /* 0x000fe40000010000 */
[C---:B-1----:R-:W-:Y:S06]  /*98f0*/  HMMA.16816.F32.BF16 R44, R4.reuse, R12, R44 ;  /* 0x0000000c042c723c */ /* 0x042fec000004182c */
[----:B---3--:R-:W-:Y:S01]  /*9900*/  HMMA.16816.F32.BF16 R52, R4, R8, R52 ;  /* 0x000000080434723c */ /* 0x008fe20000041834 */
[----:B------:R-:W-:-:S05]  /*9910*/  IMAD.U32 R13, RZ, RZ, UR17 ;  /* 0x00000011ff0d7e24 */ /* 0x000fca000f8e00ff */
[----:B------:R-:W-:Y:S01]  /*9920*/  HMMA.16816.F32.BF16 R36, R4, R24, R36 ;  /* 0x000000180424723c */ /* 0x000fe20000041824 */
[----:B------:R-:W-:-:S05]  /*9930*/  IMAD.WIDE R8, R13, 0x2, R138 ;  /* 0x000000020d087825 */ /* 0x000fca00078e028a */
[----:B------:R-:W-:Y:S01]  /*9940*/  STG.E.U16 desc[UR20][R8.64+-0x7e], R94 ;  /* 0xffff825e08007986 */ /* 0x000fe2000c101514 */
[C---:B------:R-:W-:Y:S03]  /*9950*/  HMMA.16816.F32.BF16 R40, R4.reuse, R26, R40 ;  /* 0x0000001a0428723c */ /* 0x040fe60000041828 */
[----:B------:R-:W-:Y:S03]  /*9960*/  STG.E.U16 desc[UR20][R138.64+-0x70], R91 ;  /* 0xffff905b8a007986 */ /* 0x000fe6000c101514 */
[C---:B----4-:R-:W-:Y:S01]  /*9970*/  HMMA.16816.F32.BF16 R80, R4.reuse, R28, R80 ;  /* 0x0000001c0450723c */ /* 0x050fe20000041850 */
[----:B------:R-:W-:Y:S04]  /*9980*/  STG.E.U16 desc[UR20][R138.64+-0x6e], R90 ;  /* 0xffff925a8a007986 */ /* 0x000fe8000c101514 */
[----:B------:R-:W-:Y:S01]  /*9990*/  STG.E.U16 desc[UR20][R8.64+-0x70], R93 ;  /* 0xffff905d08007986 */ /* 0x000fe2000c101514 */
[C---:B------:R-:W-:Y:S03]  /*99a0*/  HMMA.16816.F32.BF16 R76, R4.reuse, R30, R76 ;  /* 0x0000001e044c723c */ /* 0x040fe6000004184c */
[----:B------:R-:W-:Y:S03]  /*99b0*/  STG.E.U16 desc[UR20][R8.64+-0x6e], R92 ;  /* 0xffff925c08007986 */ /* 0x000fe6000c101514 */
[C---:B------:R-:W-:Y:S01]  /*99c0*/  HMMA.16816.F32.BF16 R72, R4.reuse, R20, R72 ;  /* 0x000000140448723c */ /* 0x040fe20000041848 */
[----:B------:R-:W-:Y:S04]  /*99d0*/  STG.E.U16 desc[UR20][R138.64+-0x60], R87 ;  /* 0xffffa0578a007986 */ /* 0x000fe8000c101514 */
[----:B------:R-:W-:Y:S01]  /*99e0*/  STG.E.U16 desc[UR20][R138.64+-0x5e], R86 ;  /* 0xffffa2568a007986 */ /* 0x000fe2000c101514 */
[C---:B------:R-:W-:Y:S03]  /*99f0*/  HMMA.16816.F32.BF16 R68, R4.reuse, R22, R68 ;  /* 0x000000160444723c */ /* 0x040fe60000041844 */
[----:B------:R-:W-:Y:S03]  /*9a00*/  STG.E.U16 desc[UR20][R8.64+-0x60], R89 ;  /* 0xffffa05908007986 */ /* 0x000fe6000c101514 */
[C---:B-----5:R-:W-:Y:S01]  /*9a10*/  HMMA.16816.F32.BF16 R60, R4.reuse, R16, R60 ;  /* 0x00000010043c723c */ /* 0x060fe2000004183c */
[----:B------:R-:W-:Y:S04]  /*9a20*/  STG.E.U16 desc[UR20][R8.64+-0x5e], R88 ;  /* 0xffffa25808007986 */ /* 0x000fe8000c101514 */
[----:B------:R-:W-:Y:S01]  /*9a30*/  STG.E.U16 desc[UR20][R138.64+-0x50], R35 ;  /* 0xffffb0238a007986 */ /* 0x000fe2000c101514 */
[C---:B------:R-:W-:Y:S03]  /*9a40*/  HMMA.16816.F32.BF16 R64, R4.reuse, R18, R64 ;  /* 0x000000120440723c */ /* 0x040fe60000041840 */
[----:B------:R-:W-:Y:S03]  /*9a50*/  STG.E.U16 desc[UR20][R138.64+-0x4e], R34 ;  /* 0xffffb2228a007986 */ /* 0x000fe6000c101514 */
[C---:B------:R-:W-:Y:S01]  /*9a60*/  HMMA.16816.F32.BF16 R48, R4.reuse, R14, R48 ;  /* 0x0000000e0430723c */ /* 0x040fe20000041830 */
[----:B------:R-:W-:Y:S04]  /*9a70*/  STG.E.U16 desc[UR20][R8.64+-0x50], R85 ;  /* 0xffffb05508007986 */ /* 0x000fe8000c101514 */
[----:B------:R1:W-:Y:S01]  /*9a80*/  STG.E.U16 desc[UR20][R8.64+-0x4e], R84 ;  /* 0xffffb25408007986 */ /* 0x0003e2000c101514 */
[----:B------:R-:W-:Y:S03]  /*9a90*/  HMMA.16816.F32.BF16 R56, R4, R10, R56 ;  /* 0x0000000a0438723c */ /* 0x000fe60000041838 */
        /* <DEDUP_REMOVED lines=18> */
[----:B------:R-:W-:Y:S05]  /*9bc0*/  @P0 BRA `(.L_x_994) ;  /* 0x0000000000040947 */ /* 0x000fea0003800000 */
.L_x_990:
[----:B------:R-:W-:-:S12]  /*9bd0*/  UIADD3 UR36, UR23, -0x1, URZ ;  /* 0xffffffff17247890 */ /* 0x000fd8000fffe03f */
.L_x_994:
[----:B------:R-:W-:-:S13]  /*9be0*/  ISETP.LE.AND P0, PT, RZ, UR36, PT ;  /* 0x00000024ff007c0c */ /* 0x000fda000bf03270 */
[----:B------:R-:W-:Y:S05]  /*9bf0*/  @!P0 BRA `(.L_x_995) ;  /* 0x0000003800248947 */ /* 0x000fea0003800000 */
[C---:B------:R-:W-:Y:S01]  /*9c00*/  IMAD.WIDE.U32 R180, R136.reuse, -0x326172a9, RZ ;  /* 0xcd9e8d5788b47825 */ /* 0x040fe200078e00ff */
[----:B------:R-:W-:Y:S01]  /*9c10*/  USHF.R.S32.HI UR34, URZ, 0x1f, UR17 ;  /* 0x0000001f3f227899 */ /* 0x000fe20008011411 */
[----:B------:R-:W-:Y:S01]  /*9c20*/  MOV R85, R0 ;  /* 0x0000000000557202 */ /* 0x000fe20000000f00 */
[----:B------:R-:W-:Y:S01]  /*9c30*/  ULDC UR4, c[0x0][0x2d0] ;  /* 0x0000b40000047ab9 */ /* 0x000fe20000000800 */
[----:B------:R-:W-:Y:S01]  /*9c40*/  MOV R3, R2 ;  /* 0x0000000200037202 */ /* 0x000fe20000000f00 */
[----:B------:R-:W-:Y:S01]  /*9c50*/  IMAD R176, R136, -0x326172a9, RZ ;  /* 0xcd9e8d5788b07824 */ /* 0x000fe200078e02ff */
[----:B------:R-:W-:Y:S01]  /*9c60*/  LOP3.LUT R178, R181, R125, RZ, 0x3c, !PT ;  /* 0x0000007db5b27212 */ /* 0x000fe200078e3cff */
[----:B------:R-:W-:Y:S01]  /*9c70*/  IMAD.WIDE.U32 R182, R124, -0x2daee0ad, RZ ;  /* 0xd2511f537cb67825 */ /* 0x000fe200078e00ff */
[----:B------:R-:W-:Y:S01]  /*9c80*/  MOV R169, 0x7054 ;  /* 0x0000705400a97802 */ /* 0x000fe20000000f00 */
[----:B------:R-:W-:Y:S01]  /*9c90*/  USHF.L.U32 UR35, UR17, 0x1, URZ ;  /* 0x0000000111237899 */ /* 0x000fe2000800063f */
[----:B------:R-:W-:Y:S01]  /*9ca0*/  MOV R184, R126 ;  /* 0x0000007e00b87202 */ /* 0x000fe20000000f00 */
[----:B------:R-:W-:Y:S01]  /*9cb0*/  IMAD.WIDE.U32 R178, R178, -0x2daee0ad, RZ ;  /* 0xd2511f53b2b27825 */ /* 0x000fe200078e00ff */
[----:B------:R-:W-:Y:S01]  /*9cc0*/  MOV R185, R135 ;  /* 0x0000008700b97202 */ /* 0x000fe20000000f00 */
[----:B------:R-:W-:Y:S01]  /*9cd0*/  ULDC UR32, c[0x0][0x2d0] ;  /* 0x0000b40000207ab9 */ /* 0x000fe20000000800 */
[----:B------:R-:W-:Y:S01]  /*9ce0*/  ISETP.GE.AND P4, PT, R174, UR4, PT ;  /* 0x00000004ae007c0c */ /* 0x000fe2000bf86270 */
[----:B------:R-:W-:Y:S01]  /*9cf0*/  USHF.L.U64.HI UR34, UR17, 0x1, UR34 ;  /* 0x0000000111227899 */ /* 0x000fe20008010222 */
[----:B------:R-:W-:Y:S01]  /*9d00*/  ULDC UR4, c[0x0][0x2ec] ;  /* 0x0000bb0000047ab9 */ /* 0x000fe20000000800 */
[----:B------:R-:W-:Y:S01]  /*9d10*/  ULDC.64 UR6, c[0x0][0x248] ;  /* 0x0000920000067ab9 */ /* 0x000fe20000000a00 */
[----:B------:R-:W-:Y:S09]  /*9d20*/  BRA `(.L_x_996) ;  /* 0x0000000400087947 */ /* 0x000ff20003800000 */
.L_x_998:
        /* <DEDUP_REMOVED lines=15> */
[----:B------:R-:W-:Y:S02]  /*9e20*/  IMAD.U32 R0, RZ, RZ, UR26 ;  /* 0x0000001aff007e24 */ /* 0x000fe4000f8e00ff */
[----:B------:R-:W-:Y:S01]  /*9e30*/  IADD3 R100, P6, R2, UR11, RZ ;  /* 0x0000000b02647c10 */ /* 0x000fe2000ffde0ff */
[----:B------:R-:W-:Y:S01]  /*9e40*/  IMAD.U32 R101, RZ, RZ, UR5 ;  /* 0x00000005ff657e24 */ /* 0x000fe2000f8e00ff */
[----:B------:R-:W5:Y:S04]  /*9e50*/  @!P4 LDC.64 R92, c[0x0][0x218] ;  /* 0x00008600ff5ccb82 */ /* 0x000f680000000a00 */
[----:B------:R-:W-:Y:S04]  /*9e60*/  LEA.HI.X R0, R0, R173, R101, 0x6, P0 ;  /* 0x000000ad00007211 */ /* 0x000fe800000f3465 */
        /* <DEDUP_REMOVED lines=11> */
[----:B-----5:R-:W-:Y:S02]  /*9f20*/  @!P4 LEA R92, P5, R100, R92, 0x1 ;  /* 0x0000005c645cc211 */ /* 0x020fe400078a08ff */
[----:B------:R-:W-:Y:S01]  /*9f30*/  @!P2 LEA.HI.X R95, R2, R95, R0, 0x1, P0 ;  /* 0x0000005f025fa211 */ /* 0x000fe200000f0c00 */
[----:B------:R1:W-:Y:S01]  /*9f40*/  @P3 STS.128 [R166+0x4000], RZ ;  /* 0x004000ffa6003388 */ /* 0x0003e20000000c00 */
[----:B------:R-:W-:Y:S02]  /*9f50*/  IADD3.X R0, R0, UR10, RZ, P6, !PT ;  /* 0x0000000a00007c10 */ /* 0x000fe4000b7fe4ff */
[C---:B---3--:R-:W-:Y:S01]  /*9f60*/  @!P3 LEA R90, P1, R100.reuse, R90, 0x1 ;  /* 0x0000005a645ab211 */ /* 0x048fe200078208ff */
[----:B------:R-:W-:Y:S01]  /*9f70*/  @!PT LDS RZ, [RZ] ;  /* 0x00000000fffff984 */ /* 0x000fe20000000800 */
[----:B------:R-:W-:Y:S01]  /*9f80*/  @!PT LDS RZ, [RZ] ;  /* 0x00000000fffff984 */ /* 0x000fe20000000800 */
[----:B------:R-:W-:Y:S01]  /*9f90*/  @!PT LDS RZ, [RZ] ;  /* 0x00000000fffff984 */ /* 0x000fe20000000800 */
[----:B------:R1:W-:Y:S01]  /*9fa0*/  @!P3 LDGSTS.E.BYPASS.LTC128B.128 [R166+0x4000], desc[UR20][R96.64+0x40] ;  /* 0x0400004060a6bfae */ /* 0x0003e2000b901d54 */
[C-C-:B------:R-:W-:Y:S02]  /*9fb0*/  @!P4 LEA.HI.X R93, R100.reuse, R93, R0.reuse, 0x1, P5 ;  /* 0x0000005d645dc211 */ /* 0x140fe400028f0c00 */
[C-C-:B------:R-:W-:Y:S01]  /*9fc0*/  @!P3 LEA.HI.X R91, R100.reuse, R91, R0.reuse, 0x1, P1 ;  /* 0x0000005b645bb211 */ /* 0x140fe200008f0c00 */
[----:B------:R1:W-:Y:S01]  /*9fd0*/  @P2 STS.128 [R166+0x5000], RZ ;  /* 0x005000ffa6002388 */ /* 0x0003e20000000c00 */
[C---:B------:R-:W-:Y:S03]  /*9fe0*/  @!P2 LEA R88, P0, R100.reuse, R88, 0x1 ;  /* 0x000000586458a211 */ /* 0x040fe600078008ff */
[----:B------:R-:W-:Y:S01]  /*9ff0*/  @!PT LDS RZ, [RZ] ;  /* 0x00000000fffff984 */ /* 0x000fe20000000800 */
[----:B------:R-:W-:Y:S01]  /*a000*/  @!PT LDS RZ, [RZ] ;  /* 0x00000000fffff984 */ /* 0x000fe20000000800 */
[----:B------:R-:W-:Y:S01]  /*a010*/  @!PT LDS RZ, [RZ] ;  /* 0x00000000fffff984 */ /* 0x000fe20000000800 */
[----:B------:R1:W-:Y:S01]  /*a020*/  @!P2 LDGSTS.E.BYPASS.LTC128B.128 [R166+0x5000], desc[UR20][R94.64+0x80] ;  /* 0x050000805ea6afae */ /* 0x0003e2000b901d54 */
[----:B------:R-:W-:Y:S03]  /*a030*/  @!P2 LEA.HI.X R89, R100, R89, R0, 0x1, P0 ;  /* 0x000000596459a211 */ /* 0x000fe600000f0c00 */
        /* <DEDUP_REMOVED lines=17> */
.L_x_996:
[----:B------:R-:W-:Y:S01]  /*a150*/  ISETP.GE.AND P3, PT, R168, UR32, PT ;  /* 0x00000020a8007c0c */ /* 0x000fe2000bf66270 */
[----:B-1----:R-:W1:Y:S01]  /*a160*/  @!P4 LDC.64 R200, c[0x0][0x220] ;  /* 0x00008800ffc8cb82 */ /* 0x002e620000000a00 */
[----:B------:R-:W-:Y:S01]  /*a170*/  ISETP.GE.AND P2, PT, R167, UR32, PT ;  /* 0x00000020a7007c0c */ /* 0x000fe2000bf46270 */
[----:B------:R-:W-:Y:S04]  /*a180*/  DEPBAR.LE SB0, 0x0 ;  /* 0x000080000000791a */ /* 0x000fe80000000000 */
[----:B------:R-:W-:Y:S01]  /*a190*/  USHF.R.S32.HI UR16, URZ, 0x1f, UR36 ;  /* 0x0000001f3f107899 */ /* 0x000fe20008011424 */
[----:B------:R-:W-:Y:S01]  /*a1a0*/  IMAD.U32 R203, RZ, RZ, UR36 ;  /* 0x00000024ffcb7e24 */ /* 0x000fe2000f8e00ff */
[----:B------:R-:W-:Y:S01]  /*a1b0*/  UIMAD UR5, UR19, UR36, URZ ;  /* 0x00000024130572a4 */ /* 0x000fe2000f8e023f */
[----:B------:R-:W4:Y:S08]  /*a1c0*/  @!P4 LDC.64 R194, c[0x0][0x220] ;  /* 0x00008800ffc2cb82 */ /* 0x000f300000000a00 */
[----:B------:R-:W-:Y:S01]  /*a1d0*/  BAR.SYNC.DEFER_BLOCKING 0x0 ;  /* 0x0000000000007b1d */ /* 0x000fe20000010000 */
[----:B------:R-:W-:Y:S01]  /*a1e0*/  IMAD.WIDE.U32 R202, R203, UR28, R184 ;  /* 0x0000001ccbca7c25 */ /* 0x000fe2000f8e00b8 */
[----:B------:R-:W-:Y:S02]  /*a1f0*/  UIMAD UR5, UR16, UR28, UR5 ;  /* 0x0000001c100572a4 */ /* 0x000fe4000f8e0205 */
[----:B------:R-:W-:Y:S01]  /*a200*/  UISETP.GE.AND UP0, UPT, UR36, 0x1, UPT ;  /* 0x000000012400788c */ /* 0x000fe2000bf06270 */
[C---:B------:R-:W-:Y:S03]  /*a210*/  IADD3 R2, P5, R202.reuse, UR9, RZ ;  /* 0x00000009ca027c10 */ /* 0x040fe6000ffbe0ff */
[----:B------:R-:W-:Y:S01]  /*a220*/  VIADD R0, R203, UR5 ;  /* 0x00000005cb007c36 */ /* 0x000fe20008000000 */
[----:B------:R-:W-:Y:S01]  /*a230*/  @P4 STS [R166+0x6000], RZ ;  /* 0x006000ffa6004388 */ /* 0x000fe20000000800 */
[----:B------:R-:W5:Y:S03]  /*a240*/  @!P3 LDC.64 R198, c[0x0][0x220] ;  /* 0x00008800ffc6bb82 */ /* 0x000f660000000a00 */
[----:B------:R-:W-:Y:S04]  /*a250*/  @P4 STS [R166+0x6004], RZ ;  /* 0x006004ffa6004388 */ /* 0x000fe80000000800 */
[----:B------:R-:W-:Y:S01]  /*a260*/  @P4 STS.64 [R166+0x6008], RZ ;  /* 0x006008ffa6004388 */ /* 0x000fe20000000a00 */
[----:B------:R-:W2:Y:S08]  /*a270*/  @!P2 LDC.64 R196, c[0x0][0x220] ;  /* 0x00008800ffc4ab82 */ /* 0x000eb00000000a00 */
[----:B------:R-:W3:Y:S08]  /*a280*/  @!P3 LDC.64 R192, c[0x0][0x220] ;  /* 0x00008800ffc0bb82 */ /* 0x000ef00000000a00 */
[----:B------:R-:W3:Y:S01]  /*a290*/  @!P2 LDC.64 R190, c[0x0][0x220] ;  /* 0x00008800ffbeab82 */ /* 0x000ee20000000a00 */
[C---:B-1----:R-:W-:Y:S02]  /*a2a0*/  @!P4 LEA R200, P0, R202.reuse, R200, 0x1 ;  /* 0x000000c8cac8c211 */ /* 0x042fe400078008ff */
[C---:B-----5:R-:W-:Y:S02]  /*a2b0*/  @!P3 LEA R198, P1, R202.reuse, R198, 0x1 ;  /* 0x000000c6cac6b211 */ /* 0x060fe400078208ff */
[C-C-:B------:R-:W-:Y:S02]  /*a2c0*/  @!P4 LEA.HI.X R201, R202.reuse, R201, R0.reuse, 0x1, P0 ;  /* 0x000000c9cac9c211 */ /* 0x140fe400000f0c00 */
[C-C-:B------:R-:W-:Y:S02]  /*a2d0*/  @!P3 LEA.HI.X R199, R202.reuse, R199, R0.reuse, 0x1, P1 ;  /* 0x000000c7cac7b211 */ /* 0x140fe400008f0c00 */
[C---:B--2---:R-:W-:Y:S01]  /*a2e0*/  @!P2 LEA R196, P0, R202.reuse, R196, 0x1 ;  /* 0x000000c4cac4a211 */ /* 0x044fe200078008ff */
[----:B------:R-:W-:Y:S01]  /*a2f0*/  @!PT LDS RZ, [RZ] ;  /* 0x00000000fffff984 */ /* 0x000fe20000000800 */
[----:B------:R-:W-:Y:S01]  /*a300*/  @!PT LDS RZ, [RZ] ;  /* 0x00000000fffff984 */ /* 0x000fe20000000800 */
[----:B------:R-:W-:Y:S01]  /*a310*/  @!PT LDS RZ, [RZ] ;  /* 0x00000000fffff984 */ /* 0x000fe20000000800 */
[----:B------:R1:W-:Y:S03]  /*a320*/  @!P4 LDGSTS.E.BYPASS.LTC128B.128 [R166+0x6000], desc[UR20][R200.64] ;  /* 0x06000000c8a6cfae */ /* 0x0003e6000b901d54 */
[----:B------:R-:W-:Y:S01]  /*a330*/  @!P2 LEA.HI.X R197, R202, R197, R0, 0x1, P0 ;  /* 0x000000c5cac5a211 */ /* 0x000fe200000f0c00 */
[----:B------:R-:W-:Y:S01]  /*a340*/  @P3 STS.128 [R166+0x7000], RZ ;  /* 0x007000ffa6003388 */ /* 0x000fe20000000c00 */
[----:B------:R-:W-:Y:S02]  /*a350*/  IADD3.X R0, R0, UR8, RZ, P5, !PT ;  /* 0x0000000800007c10 */ /* 0x000fe4000affe4ff */
[C---:B----4-:R-:W-:Y:S01]  /*a360*/  @!P4 LEA R194, P5, R2.reuse, R194, 0x1 ;  /* 0x000000c202c2c211 */ /* 0x050fe200078a08ff */
[----:B------:R-:W-:Y:S01]  /*a370*/  @!PT LDS RZ, [RZ] ;  /* 0x00000000fffff984 */ /* 0x000fe20000000800 */
[----:B------:R-:W-:Y:S01]  /*a380*/  @!PT LDS RZ, [RZ] ;  /* 0x00000000fffff984 */ /* 0x000fe20000000800 */
[----:B------:R-:W-:Y:S01]  /*a390*/  @!PT LDS RZ, [RZ] ;  /* 0x00000000fffff984 */ /* 0x000fe20000000800 */
[----:B------:R1:W-:Y:S01]  /*a3a0*/  @!P3 LDGSTS.E.BYPASS.LTC128B.128 [R166+0x7000], desc[UR20][R198.64+0x40] ;  /* 0x07000040c6a6bfae */ /* 0x0003e2000b901d54 */
[C---:B---3--:R-:W-:Y:S02]  /*a3b0*/  @!P3 LEA R192, P1, R2.reuse, R192, 0x1 ;  /* 0x000000c002c0b211 */ /* 0x048fe400078208ff */
[C-C-:B------:R-:W-:Y:S01]  /*a3c0*/  @!P4 LEA.HI.X R195, R2.reuse, R195, R0.reuse, 0x1, P5 ;  /* 0x000000c302c3c211 */ /* 0x140fe200028f0c00 */
[----:B------:R-:W-:Y:S01]  /*a3d0*/  @P2 STS.128 [R166+0x8000], RZ ;  /* 0x008000ffa6002388 */ /* 0x000fe20000000c00 */
[C-C-:B------:R-:W-:Y:S02]  /*a3e0*/  @!P3 LEA.HI.X R193, R2.reuse, R193, R0.reuse, 0x1, P1 ;  /* 0x000000c102c1b211 */ /* 0x140fe400008f0c00 */
[C---:B------:R-:W-:Y:S01]  /*a3f0*/  @!P2 LEA R190, P0, R2.reuse, R190, 0x1 ;  /* 0x000000be02bea211 */ /* 0x040fe200078008ff */
[----:B------:R-:W-:Y:S01]  /*a400*/  @!PT LDS RZ, [RZ] ;  /* 0x00000000fffff984 */ /* 0x000fe20000000800 */
[----:B------:R-:W-:Y:S01]  /*a410*/  @!PT LDS RZ, [RZ] ;  /* 0x00000000fffff984 */ /* 0x000fe20000000800 */
[----:B------:R-:W-:Y:S01]  /*a420*/  @!PT LDS RZ, [RZ] ;  /* 0x00000000fffff984 */ /* 0x000fe20000000800 */
[----:B------:R1:W-:Y:S03]  /*a430*/  @!P2 LDGSTS.E.BYPASS.LTC128B.128 [R166+0x8000], desc[UR20][R196.64+0x80] ;  /* 0x08000080c4a6afae */ /* 0x0003e6000b901d54 */
[----:B------:R-:W-:Y:S01]  /*a440*/  @!P2 LEA.HI.X R191, R2, R191, R0, 0x1, P0 ;  /* 0x000000bf02bfa211 */ /* 0x000fe200000f0c00 */
[----:B------:R-:W-:Y:S01]  /*a450*/  @P4 STS.128 [R166+0x6800], RZ ;  /* 0x006800ffa6004388 */ /* 0x000fe20000000c00 */
[----:B------:R-:W-:Y:S03]  /*a460*/  PLOP3.LUT P0, PT, PT, PT, UP0, 0x80, 0x0 ;  /* 0x000000000000781c */ /* 0x000fe60003f0f008 */
        /* <DEDUP_REMOVED lines=21> */
[----:B------:R-:W1:Y:S04]  /*a5c0*/  LDSM.16.M88.4 R112, [R129+0x3000] ;  /* 0x003000008170783b */ /* 0x000e680000000200 */
[----:B------:R-:W1:Y:S04]  /*a5d0*/  LDSM.16.M88.4 R116, [R129+0x3400] ;  /* 0x003400008174783b */ /* 0x000e680000000200 */
[----:B------:R-:W1:Y:S04]  /*a5e0*/  LDSM.16.M88.4 R120, [R129+0x3800] ;  /* 0x003800008178783b */ /* 0x000e680000000200 */
[----:B------:R-:W-:Y:S01]  /*a5f0*/  LDSM.16.M88.4 R124, [R132+0x4000] ;  /* 0x00400000847c783b */ /* 0x000fe20000000200 */
[C---:B--2---:R-:W-:Y:S06]  /*a600*/  HMMA.16816.F32.BF16 R4, R88.reuse, R92, RZ ;  /* 0x0000005c5804723c */ /* 0x044fec00000418ff */
[C---:B------:R-:W-:Y:S01]  /*a610*/  HMMA.16816.F32.BF16 R8, R88.reuse, R94, RZ ;  /* 0x0000005e5808723c */ /* 0x040fe200000418ff */
[----:B------:R-:W2:Y:S05]  /*a620*/  LDSM.16.M88.4 R92, [R129+0x3c00] ;  /* 0x003c0000815c783b */ /* 0x000eaa0000000200 */
[C---:B---3--:R-:W-:Y:S06]  /*a630*/  HMMA.16816.F32.BF16 R12, R88.reuse, R96, RZ ;  /* 0x00000060580c723c */ /* 0x048fec00000418ff */
[C---:B------:R-:W-:Y:S01]  /*a640*/  HMMA.16816.F32.BF16 R16, R88.reuse, R98, RZ ;  /* 0x000000625810723c */ /* 0x040fe200000418ff */
[----:B------:R-:W3:Y:S05]  /*a650*/  LDSM.16.M88.4 R96, [R133+0x1000] ;  /* 0x001000008560783b */ /* 0x000eea0000000200 */
[C---:B----4-:R-:W-:Y:S06]  /*a660*/  HMMA.16816.F32.BF16 R20, R88.reuse, R100, RZ ;  /* 0x000000645814723c */ /* 0x050fec00000418ff */
[C---:B------:R-:W-:Y:S01]  /*a670*/  HMMA.16816.F32.BF16 R24, R88.reuse, R102, RZ ;  /* 0x000000665818723c */ /* 0x040fe200000418ff */
[----:B------:R-:W-:Y:S05]  /*a680*/  LDSM.16.M88.4 R100, [R132+0x4800] ;  /* 0x004800008464783b */ /* 0x000fea0000000200 */
[C---:B-----5:R-:W-:Y:S06]  /*a690*/  HMMA.16816.F32.BF16 R28, R88.reuse, R104, RZ ;  /* 0x00000068581c723c */ /* 0x060fec00000418ff */
[----:B------:R-:W-:Y:S01]  /*a6a0*/  HMMA.16816.F32.BF16 R32, R88, R106, RZ ;  /* 0x0000006a5820723c */ /* 0x000fe200000418ff */
[----:B------:R-:W4:Y:S04]  /*a6b0*/  LDSM.16.M88.4 R88, [R132+0x4400] ;  /* 0x004400008458783b */ /* 0x000f280000000200 */
[----:B------:R-:W5:Y:S01]  /*a6c0*/  LDSM.16.M88.4 R104, [R132+0x4c00] ;  /* 0x004c00008468783b */ /* 0x000f620000000200 */
        /* <DEDUP_REMOVED lines=9> */
[C---:B--2---:R-:W-:Y:S06]  /*a760*/  HMMA.16816.F32.BF16 R28, R108.reuse, R92, R28 ;  /* 0x0000005c6c1c723c */ /* 0x044fec000004181c */
[----:B------:R-:W-:Y:S01]  /*a770*/  HMMA.16816.F32.BF16 R32, R108, R94, R32 ;  /* 0x0000005e6c20723c */ /* 0x000fe20000041820 */
[----:B------:R-:W-:Y:S04]  /*a780*/  LDSM.16.M88.4 R92, [R131+0x1000] ;  /* 0x00100000835c783b */ /* 0x000fe80000000200 */
[----:B------:R-:W1:Y:S01]  /*a790*/  LDSM.16.M88.4 R108, [R129+0x4000] ;  /* 0x00400000816c783b */ /* 0x000e620000000200 */
[C---:B---3--:R-:W-:Y:S06]  /*a7a0*/  HMMA.16816.F32.BF16 R4, R96.reuse, R124, R4 ;  /* 0x0000007c6004723c */ /* 0x048fec0000041804 */
[C---:B------:R-:W-:Y:S06]  /*a7b0*/  HMMA.16816.F32.BF16 R8, R96.reuse, R126, R8 ;  /* 0x0000007e6008723c */ /* 0x040fec0000041808 */
[C---:B----4-:R-:W-:Y:S06]  /*a7c0*/  HMMA.16816.F32.BF16 R12, R96.reuse, R88, R12 ;  /* 0x00000058600c723c */ /* 0x050fec000004180c */
[C---:B------:R-:W-:Y:S01]  /*a7d0*/  HMMA.16816.F32.BF16 R16, R96.reuse, R90, R16 ;  /* 0x0000005a6010723c */ /* 0x040fe20000041810 */
[----:B------:R-:W2:Y:S05]  /*a7e0*/  LDSM.16.M88.4 R88, [R129+0x4c00] ;  /* 0x004c00008158783b */ /* 0x000eaa0000000200 */
[C---:B------:R-:W-:Y:S06]  /*a7f0*/  HMMA.16816.F32.BF16 R20, R96.reuse, R100, R20 ;  /* 0x000000646014723c */ /* 0x040fec0000041814 */
[C---:B------:R-:W-:Y:S01]  /*a800*/  HMMA.16816.F32.BF16 R24, R96.reuse, R102, R24 ;  /* 0x000000666018723c */ /* 0x040fe20000041818 */
[----:B------:R-:W3:Y:S05]  /*a810*/  LDSM.16.M88.4 R100, [R133+0x2000] ;  /* 0x002000008564783b */ /* 0x000eea0000000200 */
[C---:B-----5:R-:W-:Y:S06]  /*a820*/  HMMA.16816.F32.BF16 R28, R96.reuse, R104, R28 ;  /* 0x00000068601c723c */ /* 0x060fec000004181c */
[----:B------:R-:W-:Y:S01]  /*a830*/  HMMA.16816.F32.BF16 R32, R96, R106, R32 ;  /* 0x0000006a6020723c */ /* 0x000fe20000041820 */
[----:B------:R-:W4:Y:S04]  /*a840*/  LDSM.16.M88.4 R96, [R132+0x5400] ;  /* 0x005400008460783b */ /* 0x000f280000000200 */
[----:B------:R-:W5:Y:S01]  /*a850*/  LDSM.16.M88.4 R104, [R132+0x5800] ;  /* 0x005800008468783b */ /* 0x000f620000000200 */
[C---:B-1----:R-:W-:Y:S06]  /*a860*/  HMMA.16816.F32.BF16 R4, R92.reuse, R108, R4 ;  /* 0x0000006c5c04723c */ /* 0x042fec0000041804 */
[C---:B------:R-:W-:Y:S01]  /*a870*/  HMMA.16816.F32.BF16 R8, R92.reuse, R110, R8 ;  /* 0x0000006e5c08723c */ /* 0x040fe20000041808 */
[----:B------:R-:W1:Y:S05]  /*a880*/  LDSM.16.M88.4 R108, [R132+0x5c00] ;  /* 0x005c0000846c783b */ /* 0x000e6a0000000200 */
        /* <DEDUP_REMOVED lines=9> */
[----:B------:R-:W2:Y:S01]  /*a920*/  LDSM.16.M88.4 R92, [R129+0x5800] ;  /* 0x00580000815c783b */ /* 0x000ea20000000200 */
[C---:B---3--:R-:W-:Y:S06]  /*a930*/  HMMA.16816.F32.BF16 R4, R100.reuse, R120, R4 ;  /* 0x000000786404723c */ /* 0x048fec0000041804 */
[C---:B------:R-:W-:Y:S06]  /*a940*/  HMMA.16816.F32.BF16 R8, R100.reuse, R122, R8 ;  /* 0x0000007a6408723c */ /* 0x040fec0000041808 */
[C---:B----4-:R-:W-:Y:S06]  /*a950*/  HMMA.16816.F32.BF16 R12, R100.reuse, R96, R12 ;  /* 0x00000060640c723c */ /* 0x050fec000004180c */
[C---:B------:R-:W-:Y:S01]  /*a960*/  HMMA.16816.F32.BF16 R16, R100.reuse, R98, R16 ;  /* 0x000000626410723c */ /* 0x040fe20000041810 */
[----:B------:R-:W3:Y:S01]  /*a970*/  LDSM.16.M88.4 R96, [R129+0x5c00] ;  /* 0x005c00008160783b */ /* 0x000ee20000000200 */
[----:B------:R-:W-:Y:S04]  /*a980*/  DEPBAR.LE SB0, 0x0 ;  /* 0x000080000000791a */ /* 0x000fe80000000000 */
[C---:B-----5:R-:W-:Y:S01]  /*a990*/  HMMA.16816.F32.BF16 R20, R100.reuse, R104, R20 ;  /* 0x000000686414723c */ /* 0x060fe20000041814 */
[----:B------:R-:W-:Y:S05]  /*a9a0*/  BAR.SYNC.DEFER_BLOCKING 0x0 ;  /* 0x0000000000007b1d */ /* 0x000fea0000010000 */
[C---:B------:R-:W-:Y:S06]  /*a9b0*/  HMMA.16816.F32.BF16 R24, R100.reuse, R106, R24 ;  /* 0x0000006a6418723c */ /* 0x040fec0000041818 */
[C---:B-1----:R-:W-:Y:S06]  /*a9c0*/  HMMA.16816.F32.BF16 R28, R100.reuse, R108, R28 ;  /* 0x0000006c641c723c */ /* 0x042fec000004181c */
[----:B------:R-:W-:Y:S06]  /*a9d0*/  HMMA.16816.F32.BF16 R32, R100, R110, R32 ;  /* 0x0000006e6420723c */ /* 0x000fec0000041820 */
[C---:B------:R-:W-:Y:S06]  /*a9e0*/  HMMA.16816.F32.BF16 R4, R112.reuse, R116, R4 ;  /* 0x000000747004723c */ /* 0x040fec0000041804 */
[C---:B------:R-:W-:Y:S06]  /*a9f0*/  HMMA.16816.F32.BF16 R8, R112.reuse, R118, R8 ;  /* 0x000000767008723c */ /* 0x040fec0000041808 */
[C---:B--2---:R-:W-:Y:S06]  /*aa00*/  HMMA.16816.F32.BF16 R12, R112.reuse, R88, R12 ;  /* 0x00000058700c723c */ /* 0x044fec000004180c */
[C---:B------:R-:W-:Y:S06]  /*aa10*/  HMMA.16816.F32.BF16 R16, R112.reuse, R90, R16 ;  /* 0x0000005a7010723c */ /* 0x040fec0000041810 */
[----:B------:R-:W-:Y:S01]  /*aa20*/  FMNMX.FTZ R0, R4, R3, !PT ;  /* 0x0000000304007209 */ /* 0x000fe20007810000 */
[C---:B------:R-:W-:Y:S04]  /*aa30*/  HMMA.16816.F32.BF16 R20, R112.reuse, R92, R20 ;  /* 0x0000005c7014723c */ /* 0x040fe80000041814 */
[----:B------:R-:W-:Y:S02]  /*aa40*/  FMNMX.FTZ R177, R5, R0, !PT ;  /* 0x0000000005b17209 */ /* 0x000fe40007810000 */
        /* <DEDUP_REMOVED lines=29> */
.L_x_997:
[----:B-1----:R-:W-:Y:S01]  /*ac20*/  FMNMX.FTZ R89, R27, R86, !PT ;  /* 0x000000561b597209 */ /* 0x002fe20007810000 */
[----:B------:R-:W1:Y:S01]  /*ac30*/  SHFL.BFLY PT, R2, R177, 0x2, 0x1f ;  /* 0x0c401f00b1027f89 */ /* 0x000e6200000e0000 */
[----:B------:R-:W-:Y:S01]  /*ac40*/  IMAD.MOV.U32 R114, RZ, RZ, R84 ;  /* 0x000000ffff727224 */ /* 0x000fe200078e0054 */
[----:B------:R-:W-:Y:S01]  /*ac50*/  UIADD3 UR30, UR25, -0x126145ec, URZ ;  /* 0xed9eba14191e7890 */ /* 0x000fe2000fffe03f */
[----:B------:R-:W-:Y:S01]  /*ac60*/  FMNMX.FTZ R86, R30, R89, !PT ;  /* 0x000000591e567209 */ /* 0x000fe20007810000 */
[----:B------:R-:W-:Y:S01]  /*ac70*/  IMAD.MOV.U32 R115, RZ, RZ, R87 ;  /* 0x000000ffff737224 */ /* 0x000fe200078e0057 */
[----:B------:R-:W-:Y:S02]  /*ac80*/  UIADD3 UR5, UR25, -0x4498517b, URZ ;  /* 0xbb67ae8519057890 */ /* 0x000fe4000fffe03f */
[----:B------:R-:W-:Y:S01]  /*ac90*/  FMNMX.FTZ R89, R31, R86, !PT ;  /* 0x000000561f597209 */ /* 0x000fe20007810000 */
[----:B------:R-:W-:Y:S02]  /*aca0*/  UIADD3 UR17, UR24, 0x3c6ef372, URZ ;  /* 0x3c6ef37218117890 */ /* 0x000fe4000fffe03f */
[----:B------:R-:W-:Y:S01]  /*acb0*/  UIADD3 UR31, UR25, 0x76cf5d0a, URZ ;  /* 0x76cf5d0a191f7890 */ /* 0x000fe2000fffe03f */
[----:B------:R-:W-:Y:S01]  /*acc0*/  FMNMX.FTZ R86, R34, R89, !PT ;  /* 0x0000005922567209 */ /* 0x000fe20007810000 */
[----:B------:R-:W-:Y:S01]  /*acd0*/  UIADD3 UR29, UR24, -0x255992d5, URZ ;  /* 0xdaa66d2b181d7890 */ /* 0x000fe2000fffe03f */
[----:B------:R-:W-:Y:S01]  /*ace0*/  LOP3.LUT R94, R179, UR5, R182, 0x96, !PT ;  /* 0x00000005b35e7c12 */ /* 0x000fe2000f8e96b6 */
[----:B------:R-:W-:Y:S01]  /*acf0*/  UIADD3 UR5, UR25, -0x56f99767, URZ ;  /* 0xa906689919057890 */ /* 0x000fe2000fffe03f */
[----:B------:R-:W-:Y:S01]  /*ad00*/  FMNMX.FTZ R0, R35, R86, !PT ;  /* 0x0000005623007209 */ /* 0x000fe20007810000 */
[----:B------:R-:W-:Y:S02]  /*ad10*/  USHF.L.U32 UR33, UR36, 0x1, URZ ;  /* 0x0000000124217899 */ /* 0x000fe4000800063f */
[----:B------:R-:W-:Y:S01]  /*ad20*/  IMAD.WIDE.U32 R94, R94, -0x326172a9, RZ ;  /* 0xcd9e8d575e5e7825 */ /* 0x000fe200078e00ff */
[----:B------:R-:W-:Y:S01]  /*ad30*/  UIADD3 UR23, UR24, -0x61c88647, URZ ;  /* 0x9e3779b918177890 */ /* 0x000fe2000fffe03f */
[----:B------:R-:W2:Y:S01]  /*ad40*/  SHFL.BFLY PT, R89, R0, 0x2, 0x1f ;  /* 0x0c401f0000597f89 */ /* 0x000ea200000e0000 */
[----:B------:R-:W-:Y:S02]  /*ad50*/  ULOP3.LUT UR16, UR33, UR25, URZ, 0x3c, !UPT ;  /* 0x0000001921107292 */ /* 0x000fe4000f8e3c3f */
[----:B------:R-:W-:Y:S01]  /*ad60*/  UIADD3 UR27, UR25, 0x32370b8f, URZ ;  /* 0x32370b8f191b7890 */ /* 0x000fe2000fffe03f */
[----:B-1----:R-:W-:Y:S01]  /*ad70*/  FMNMX.FTZ R93, R177, R2, !PT ;  /* 0x00000002b15d7209 */ /* 0x002fe20007810000 */
[----:B------:R-:W-:Y:S02]  /*ad80*/  UIADD3 UR26, UR24, 0x1715609d, URZ ;  /* 0x1715609d181a7890 */ /* 0x000fe4000fffe03f */
[----:B------:R-:W-:Y:S01]  /*ad90*/  LOP3.LUT R86, R183, UR16, RZ, 0x3c, !PT ;  /* 0x00000010b7567c12 */ /* 0x000fe2000f8e3cff */
[----:B------:R-:W-:Y:S01]  /*ada0*/  UIADD3 UR16, UR24, 0x78dde6e4, URZ ;  /* 0x78dde6e418107890 */ /* 0x000fe2000fffe03f */
[----:B------:R-:W1:Y:S01]  /*adb0*/  SHFL.BFLY PT, R2, R93, 0x1, 0x1f ;  /* 0x0c201f005d027f89 */ /* 0x000e6200000e0000 */
[----:B------:R-:W-:Y:S02]  /*adc0*/  UIADD3 UR33, UR33, 0x1, URZ ;  /* 0x0000000121217890 */ /* 0x000fe4000fffe03f */
[----:B------:R-:W-:Y:S02]  /*add0*/  IMAD.WIDE.U32 R90, R86, -0x326172a9, RZ ;  /* 0xcd9e8d57565a7825 */ /* 0x000fe400078e00ff */
[----:B------:R-:W-:Y:S03]  /*ade0*/  ULOP3.LUT UR33, UR33, UR25, URZ, 0x3c, !UPT ;  /* 0x0000001921217292 */ /* 0x000fe6000f8e3c3f */
[----:B------:R-:W-:Y:S02]  /*adf0*/  LOP3.LUT R86, R91, UR23, R180, 0x96, !PT ;  /* 0x000000175b567c12 */ /* 0x000fe4000f8e96b4 */
[----:B------:R-:W-:Y:S03]  /*ae00*/  LOP3.LUT R90, R95, UR17, R90, 0x96, !PT ;  /* 0x000000115f5a7c12 */ /* 0x000fe6000f8e965a */
[----:B------:R-:W-:Y:S01]  /*ae10*/  IMAD.WIDE.U32 R190, R86, -0x2daee0ad, RZ ;  /* 0xd2511f5356be7825 */ /* 0x000fe200078e00ff */
[----:B--2---:R-:W-:Y:S03]  /*ae20*/  FMNMX.FTZ R89, R0, R89, !PT ;  /* 0x0000005900597209 */ /* 0x004fe60007810000 */
[----:B------:R-:W-:Y:S01]  /*ae30*/  IMAD.WIDE.U32 R90, R90, -0x2daee0ad, RZ ;  /* 0xd2511f535a5a7825 */ /* 0x000fe200078e00ff */
[----:B------:R-:W-:Y:S01]  /*ae40*/  LOP3.LUT R86, R191, UR31, R178, 0x96, !PT ;  /* 0x0000001fbf567c12 */ /* 0x000fe2000f8e96b2 */
[----:B------:R-:W2:Y:S03]  /*ae50*/  SHFL.BFLY PT, R0, R89, 0x1, 0x1f ;  /* 0x0c201f0059007f89 */ /* 0x000ea600000e0000 */
[----:B------:R-:W-:Y:S01]  /*ae60*/  LOP3.LUT R190, R91, UR27, R190, 0x96, !PT ;  /* 0x0000001b5bbe7c12 */ /* 0x000fe2000f8e96be */
[----:B------:R-:W-:Y:S01]  /*ae70*/  IMAD.WIDE.U32 R194, R86, -0x326172a9, RZ ;  /* 0xcd9e8d5756c27825 */ /* 0x000fe200078e00ff */
[----:B-1----:R-:W-:Y:S03]  /*ae80*/  FMNMX.FTZ R2, R93, R2, !PT ;  /* 0x000000025d027209 */ /* 0x002fe60007810000 */
[----:B------:R-:W-:Y:S01]  /*ae90*/  IMAD.WIDE.U32 R190, R190, -0x326172a9, RZ ;  /* 0xcd9e8d57bebe7825 */ /* 0x000fe200078e00ff */
[C---:B------:R-:W-:Y:S02]  /*aea0*/  FSETP.NEU.FTZ.AND P0, PT, R2.reuse, -INF , PT ;  /* 0xff8000000200780b */ /* 0x040fe40003f1d000 */
[----:B------:R-:W-:Y:S01]  /*aeb0*/  LOP3.LUT R86, R195, UR29, R94, 0x96, !PT ;  /* 0x0000001dc3567c12 */ /* 0x000fe2000f8e965e */
[C---:B------:R-:W-:Y:S01]  /*aec0*/  FMUL.FTZ R106, R2.reuse, UR4 ;  /* 0x00000004026a7c20 */ /* 0x040fe20008410000 */
[----:B------:R-:W-:Y:S01]  /*aed0*/  LOP3.LUT R194, R191, UR16, R194, 0x96, !PT ;  /* 0x00000010bfc27c12 */ /* 0x000fe2000f8e96c2 */
[----:B------:R-:W-:Y:S02]  /*aee0*/  FADD.FTZ R3, -R2, R3 ;  /* 0x0000000302037221 */ /* 0x000fe40000010100 */
[----:B------:R-:W-:Y:S01]  /*aef0*/  IMAD.WIDE.U32 R92, R86, -0x2daee0ad, RZ ;  /* 0xd2511f53565c7825 */ /* 0x000fe200078e00ff */
[----:B------:R-:W-:Y:S03]  /*af00*/  FSEL R106, R106, RZ, P0 ;  /* 0x000000ff6a6a7208 */ /* 0x000fe60000000000 */
[----:B------:R-:W-:Y:S04]  /*af10*/  IMAD.WIDE.U32 R194, R194, -0x2daee0ad, RZ ;  /* 0xd2511f53c2c27825 */ /* 0x000fe800078e00ff */
[----:B------:R-:W-:Y:S01]  /*af20*/  FFMA.FTZ R196, R4, UR4, -R106 ;  /* 0x0000000404c47c23 */ /* 0x000fe2000801086a */
[----:B------:R-:W-:Y:S01]  /*af30*/  LOP3.LUT R4, R93, UR30, R90, 0x96, !PT ;  /* 0x0000001e5d047c12 */ /* 0x000fe2000f8e965a */
[----:B------:R-:W-:Y:S01]  /*af40*/  FFMA.FTZ R123, R20, UR4, -R106 ;  /* 0x00000004147b7c23 */ /* 0x000fe2000801086a */
[----:B------:R-:W-:Y:S01]  /*af50*/  LOP3.LUT R92, R195, UR5, R92, 0x96, !PT ;  /* 0x00000005c35c7c12 */ /* 0x000fe2000f8e965c */
[----:B------:R-:W-:Y:S01]  /*af60*/  FFMA.FTZ R177, R5, UR4, -R106 ;  /* 0x0000000405b17c23 */ /* 0x000fe2000801086a */
[----:B--2---:R-:W-:Y:S01]  /*af70*/  FMNMX.FTZ R0, R89, R0, !PT ;  /* 0x0000000059007209 */ /* 0x004fe20007810000 */
[----:B------:R-:W-:Y:S01]  /*af80*/  IMAD.WIDE.U32 R4, R4, -0x326172a9, RZ ;  /* 0xcd9e8d5704047825 */ /* 0x000fe200078e00ff */
[----:B------:R-:W-:Y:S02]  /*af90*/  MUFU.EX2 R196, R196 ;  /* 0x000000c400c47308 */ /* 0x000fe40000000800 */
[----:B------:R-:W-:Y:S01]  /*afa0*/  FSETP.NEU.FTZ.AND P0, PT, R0, -INF , PT ;  /* 0xff8000000000780b */ /* 0x000fe20003f1d000 */
[----:B------:R-:W-:Y:S01]  /*afb0*/  IMAD.WIDE.U32 R92, R92, -0x326172a9, RZ ;  /* 0xcd9e8d575c5c7825 */ /* 0x000fe200078e00ff */
[----:B------:R-:W-:Y:S03]  /*afc0*/  LOP3.LUT R190, R5, UR26, R190, 0x96, !PT ;  /* 0x0000001a05be7c12 */ /* 0x000fe6000f8e96be */
[--C-:B------:R-:W-:Y:S01]  /*afd0*/  FFMA.FTZ R187, R16, UR4, -R106.reuse ;  /* 0x0000000410bb7c23 */ /* 0x100fe2000801086a */
[----:B------:R-:W-:Y:S01]  /*afe0*/  FFMA.FTZ R127, R17, UR4, -R106 ;  /* 0x00000004117f7c23 */ /* 0x000fe2000801086a */
[----:B------:R-:W-:Y:S01]  /*aff0*/  LOP3.LUT R86, R93, UR18, R4, 0x96, !PT ;  /* 0x000000125d567c12 */ /* 0x000fe2000f8e9604 */
[----:B------:R-:W1:Y:S01]  /*b000*/  MUFU.EX2 R177, R177 ;  /* 0x000000b100b17308 */ /* 0x000e620000000800 */
[----:B------:R-:W-:Y:S01]  /*b010*/  LOP3.LUT R88, R92, 0xff, RZ, 0xc0, !PT ;  /* 0x000000ff5c587812 */ /* 0x000fe200078ec0ff */
[----:B------:R-:W-:Y:S01]  /*b020*/  FMUL.FTZ R189, R0, UR4 ;  /* 0x0000000400bd7c20 */ /* 0x000fe20008410000 */
[----:B------:R-:W-:Y:S01]  /*b030*/  LOP3.LUT R89, R86, 0xff, RZ, 0xc0, !PT ;  /* 0x000000ff56597812 */ /* 0x000fe200078ec0ff */
[----:B------:R-:W-:Y:S01]  /*b040*/  IMAD.WIDE.U32 R190, R190, -0x2daee0ad, RZ ;  /* 0xd2511f53bebe7825 */ /* 0x000fe200078e00ff */
[----:B------:R-:W-:Y:S02]  /*b050*/  LOP3.LUT R5, R86, 0xffff, RZ, 0xc0, !PT ;  /* 0x0000ffff56057812 */ /* 0x000fe400078ec0ff */
[----:B------:R-:W-:Y:S01]  /*b060*/  FSEL R189, R189, RZ, P0 ;  /* 0x000000ffbdbd7208 */ /* 0x000fe20000000000 */
[--C-:B------:R-:W-:Y:S01]  /*b070*/  FFMA.FTZ R118, R21, UR4, -R106.reuse ;  /* 0x0000000415767c23 */ /* 0x100fe2000801086a */
[----:B------:R-:W-:Y:S01]  /*b080*/  ISETP.LE.U32.AND P6, PT, R89, UR12, PT ;  /* 0x0000000c59007c0c */ /* 0x000fe2000bfc3070 */
[----:B------:R-:W-:Y:S01]  /*b090*/  FFMA.FTZ R110, R24, UR4, -R106 ;  /* 0x00000004186e7c23 */ /* 0x000fe2000801086a */
[----:B------:R-:W-:Y:S01]  /*b0a0*/  SHF.R.U32.HI R5, RZ, 0x8, R5 ;  /* 0x00000008ff057819 */ /* 0x000fe20000011605 */
[--C-:B------:R-:W-:Y:S01]  /*b0b0*/  FFMA.FTZ R192, R6, UR4, -R189.reuse ;  /* 0x0000000406c07c23 */ /* 0x100fe200080108bd */
[--C-:B------:R-:W-:Y:S01]  /*b0c0*/  SHF.R.U32.HI R6, RZ, 0x18, R86.reuse ;  /* 0x00000018ff067819 */ /* 0x100fe20000011656 */
[--C-:B------:R-:W-:Y:S01]  /*b0d0*/  FFMA.FTZ R126, R7, UR4, -R189.reuse ;  /* 0x00000004077e7c23 */ /* 0x100fe200080108bd */
[----:B------:R-:W-:Y:S01]  /*b0e0*/  LOP3.LUT R5, R5, 0xffff, RZ, 0xc0, !PT ;  /* 0x0000ffff05057812 */ /* 0x000fe200078ec0ff */
[--C-:B------:R-:W-:Y:S01]  /*b0f0*/  FFMA.FTZ R124, R10, UR4, -R189.reuse ;  /* 0x000000040a7c7c23 */ /* 0x100fe200080108bd */
[----:B-1----:R-:W-:Y:S01]  /*b100*/  F2FP.BF16.F32.PACK_AB R103, R177, R196 ;  /* 0x000000c4b167723e */ /* 0x002fe200000010ff */
[----:B------:R-:W-:Y:S01]  /*b110*/  MUFU.EX2 R192, R192 ;  /* 0x000000c000c07308 */ /* 0x000fe20000000800 */
[----:B------:R-:W-:Y:S01]  /*b120*/  ISETP.LE.U32.AND P2, PT, R88, UR12, PT ;  /* 0x0000000c58007c0c */ /* 0x000fe2000bf43070 */
[--C-:B------:R-:W-:Y:S01]  /*b130*/  FFMA.FTZ R111, R11, UR4, -R189.reuse ;  /* 0x000000040b6f7c23 */ /* 0x100fe200080108bd */
[----:B------:R-:W-:Y:S01]  /*b140*/  ISETP.LE.U32.AND P5, PT, R5, UR12, PT ;  /* 0x0000000c05007c0c */ /* 0x000fe2000bfa3070 */
[----:B------:R-:W-:Y:S01]  /*b150*/  @!P6 HFMA2.BF16_V2 R155, -RZ.H0_H0, RZ.H0_H0, -R103.H0_H0 ;  /* 0x200000ffff9be231 */ /* 0x000fe20000340967 */
[----:B------:R-:W-:Y:S01]  /*b160*/  SHF.R.U32.HI R86, RZ, 0x10, R86 ;  /* 0x00000010ff567819 */ /* 0x000fe20000011656 */
[--C-:B------:R-:W-:Y:S01]  /*b170*/  FFMA.FTZ R193, R18, UR4, -R189.reuse ;  /* 0x0000000412c17c23 */ /* 0x100fe200080108bd */
[--C-:B------:R-:W-:Y:S03]  /*b180*/  SHF.R.U32.HI R88, RZ, 0x18, R92.reuse ;  /* 0x00000018ff587819 */ /* 0x100fe6000001165c */
[----:B------:R-:W1:Y:S01]  /*b190*/  MUFU.EX2 R126, R126 ;  /* 0x0000007e007e7308 */ /* 0x000e620000000800 */
[----:B------:R-:W-:Y:S01]  /*b1a0*/  SHF.R.U32.HI R5, RZ, 0x10, R92 ;  /* 0x00000010ff057819 */ /* 0x000fe2000001165c */
[----:B------:R-:W-:Y:S01]  /*b1b0*/  FFMA.FTZ R104, R13, UR4, -R106 ;  /* 0x000000040d687c23 */ /* 0x000fe2000801086a */
[----:B------:R-:W-:Y:S01]  /*b1c0*/  PRMT R100, R103, 0x7632, R100 ;  /* 0x0000763267647816 */ /* 0x000fe20000000064 */
[--C-:B------:R-:W-:Y:S01]  /*b1d0*/  FFMA.FTZ R112, R25, UR4, -R106.reuse ;  /* 0x0000000419707c23 */ /* 0x100fe2000801086a */
[----:B------:R-:W-:Y:S01]  /*b1e0*/  IADD3 R116, P0, R114, UR35, RZ ;  /* 0x0000002372747c10 */ /* 0x000fe2000ff1e0ff */
[--C-:B------:R-:W-:Y:S01]  /*b1f0*/  FFMA.FTZ R108, R29, UR4, -R106.reuse ;  /* 0x000000041d6c7c23 */ /* 0x100fe2000801086a */
[----:B------:R-:W-:Y:S01]  /*b200*/  LOP3.LUT R86, R86, 0xff, RZ, 0xc0, !PT ;  /* 0x000000ff56567812 */ /* 0x000fe200078ec0ff */
[----:B------:R-:W-:Y:S01]  /*b210*/  @!P5 HFMA2.BF16_V2 R159, -RZ.H0_H0, RZ.H0_H0, -R100.H0_H0 ;  /* 0x200000ffff9fd231 */ /* 0x000fe20000340964 */
[----:B------:R-:W-:Y:S01]  /*b220*/  ISETP.LE.U32.AND P1, PT, R88, UR12, PT ;  /* 0x0000000c58007c0c */ /* 0x000fe2000bf23070 */
[----:B------:R-:W-:Y:S01]  /*b230*/  MUFU.EX2 R124, R124 ;  /* 0x0000007c007c7308 */ /* 0x000fe20000000800 */
[----:B------:R-:W-:Y:S01]  /*b240*/  LOP3.LUT R5, R5, 0xff, RZ, 0xc0, !PT ;  /* 0x000000ff05057812 */ /* 0x000fe200078ec0ff */
[----:B------:R-:W-:Y:S01]  /*b250*/  FFMA.FTZ R107, R32, UR4, -R106 ;  /* 0x00000004206b7c23 */ /* 0x000fe2000801086a */
[----:B------:R-:W-:Y:S01]  /*b260*/  PRMT R88, R103, 0x5410, R100 ;  /* 0x0000541067587816 */ /* 0x000fe20000000064 */
[--C-:B------:R-:W-:Y:S01]  /*b270*/  FFMA.FTZ R125, R8, UR4, -R106.reuse ;  /* 0x00000004087d7c23 */ /* 0x100fe2000801086a */
[----:B------:R-:W-:Y:S01]  /*b280*/  @!P6 PRMT R103, R155, 0x5410, RZ ;  /* 0x000054109b67e816 */ /* 0x000fe200000000ff */
[--C-:B------:R-:W-:Y:S01]  /*b290*/  FFMA.FTZ R122, R9, UR4, -R106.reuse ;  /* 0x00000004097a7c23 */ /* 0x100fe2000801086a */
[----:B------:R-:W-:Y:S03]  /*b2a0*/  IADD3.X R117, R115, UR34, RZ, P0, !PT ;  /* 0x0000002273757c10 */ /* 0x000fe600087fe4ff */
[----:B------:R-:W-:Y:S01]  /*b2b0*/  MUFU.EX2 R104, R104 ;  /* 0x0000006800687308 */ /* 0x000fe20000000800 */
[----:B------:R-:W-:Y:S01]  /*b2c0*/  ISETP.LE.U32.AND P6, PT, R86, UR12, PT ;  /* 0x0000000c56007c0c */ /* 0x000fe2000bfc3070 */
[----:B------:R-:W-:Y:S01]  /*b2d0*/  STG.E.U16 desc[UR20][R114.64], R103 ;  /* 0x0000006772007986 */ /* 0x000fe2000c101514 */
[----:B------:R-:W-:Y:S01]  /*b2e0*/  ISETP.LE.U32.AND P0, PT, R5, UR12, PT ;  /* 0x0000000c05007c0c */ /* 0x000fe2000bf03070 */
[----:B------:R-:W-:Y:S01]  /*b2f0*/  FFMA.FTZ R32, R15, UR4, -R189 ;  /* 0x000000040f207c23 */ /* 0x000fe200080108bd */
[----:B------:R-:W-:Y:S01]  /*b300*/  LOP3.LUT R5, R92, 0xffff, RZ, 0xc0, !PT ;  /* 0x0000ffff5c057812 */ /* 0x000fe200078ec0ff */
[----:B------:R-:W-:Y:S01]  /*b310*/  FFMA.FTZ R119, R12, UR4, -R106 ;  /* 0x000000040c777c23 */ /* 0x000fe2000801086a */
[----:B------:R-:W-:Y:S03]  /*b320*/  ISETP.LE.U32.AND P3, PT, R6, UR12, PT ;  /* 0x0000000c06007c0c */ /* 0x000fe6000bf63070 */
[----:B------:R-:W-:Y:S01]  /*b330*/  MUFU.EX2 R125, R125 ;  /* 0x0000007d007d7308 */ /* 0x000fe20000000800 */
[----:B------:R-:W-:Y:S01]  /*b340*/  SHF.R.U32.HI R5, RZ, 0x8, R5 ;  /* 0x00000008ff057819 */ /* 0x000fe20000011605 */
[----:B------:R-:W-:Y:S01]  /*b350*/  FMUL.FTZ R12, R3, UR4 ;  /* 0x00000004030c7c20 */ /* 0x000fe20008410000 */
[----:B-1----:R-:W-:Y:S01]  /*b360*/  F2FP.BF16.F32.PACK_AB R101, R126, R192 ;  /* 0x000000c07e65723e */ /* 0x002fe200000010ff */
[----:B------:R-:W-:Y:S01]  /*b370*/  FADD.FTZ R3, -R0, R85 ;  /* 0x0000005500037221 */ /* 0x000fe20000010100 */
[----:B------:R-:W-:Y:S01]  /*b380*/  LOP3.LUT R5, R5, 0xffff, RZ, 0xc0, !PT ;  /* 0x0000ffff05057812 */ /* 0x000fe200078ec0ff */
[----:B------:R-:W-:Y:S01]  /*b390*/  FFMA.FTZ R85, R27, UR4, -R189 ;  /* 0x000000041b557c23 */ /* 0x000fe200080108bd */
[----:B------:R-:W-:Y:S03]  /*b3a0*/  PRMT R98, R101, 0x7632, R98 ;  /* 0x0000763265627816 */ /* 0x000fe60000000062 */
[----:B------:R-:W1:Y:S01]  /*b3b0*/  MUFU.EX2 R122, R122 ;  /* 0x0000007a007a7308 */ /* 0x000e620000000800 */
[----:B------:R-:W-:Y:S01]  /*b3c0*/  @!P5 PRMT R100, R159, 0x5410, RZ ;  /* 0x000054109f64d816 */ /* 0x000fe200000000ff */
[----:B------:R-:W-:Y:S01]  /*b3d0*/  @!P6 HFMA2.BF16_V2 R156, -RZ.H0_H0, RZ.H0_H0, -R101.H0_H0 ;  /* 0x200000ffff9ce231 */ /* 0x000fe20000340965 */
[----:B------:R-:W-:Y:S01]  /*b3e0*/  ISETP.LE.U32.AND P5, PT, R5, UR12, PT ;  /* 0x0000000c05007c0c */ /* 0x000fe2000bfa3070 */
[----:B------:R-:W-:Y:S01]  /*b3f0*/  @!P3 HFMA2.BF16_V2 R154, -RZ.H0_H0, RZ.H0_H0, -R98.H0_H0 ;  /* 0x200000ffff9ab231 */ /* 0x000fe20000340962 */
[----:B------:R-:W-:Y:S01]  /*b400*/  LOP3.LUT R5, R190, 0xff, RZ, 0xc0, !PT ;  /* 0x000000ffbe057812 */ /* 0x000fe200078ec0ff */
[----:B------:R-:W-:Y:S01]  /*b410*/  STG.E.U16 desc[UR20][R114.64+0x2], R100 ;  /* 0x0000026472007986 */ /* 0x000fe2000c101514 */
[----:B------:R-:W-:Y:S03]  /*b420*/  PRMT R89, R101, 0x5410, R98 ;  /* 0x0000541065597816 */ /* 0x000fe60000000062 */
[----:B------:R-:W2:Y:S01]  /*b430*/  MUFU.EX2 R111, R111 ;  /* 0x0000006f006f7308 */ /* 0x000ea20000000800 */
[----:B------:R-:W-:Y:S01]  /*b440*/  @!P6 PRMT R101, R156, 0x5410, RZ ;  /* 0x000054109c65e816 */ /* 0x000fe200000000ff */
[----:B------:R-:W-:Y:S01]  /*b450*/  FMUL.FTZ R13, R3, UR4 ;  /* 0x00000004030d7c20 */ /* 0x000fe20008410000 */
[----:B------:R-:W-:Y:S01]  /*b460*/  ISETP.LE.U32.AND P6, PT, R5, UR12, PT ;  /* 0x0000000c05007c0c */ /* 0x000fe2000bfc3070 */
[----:B------:R-:W-:Y:S01]  /*b470*/  FFMA.FTZ R109, R28, UR4, -R106 ;  /* 0x000000041c6d7c23 */ /* 0x000fe2000801086a */
[----:B------:R-:W-:Y:S01]  /*b480*/  SHF.R.U32.HI R6, RZ, 0x18, R190 ;  /* 0x00000018ff067819 */ /* 0x000fe200000116be */
[----:B------:R-:W-:Y:S01]  /*b490*/  STG.E.U16 desc[UR20][R116.64], R101 ;  /* 0x0000006574007986 */ /* 0x000fe2000c101514 */
[----:B------:R-:W-:Y:S03]  /*b4a0*/  LOP3.LUT R5, R191, UR22, R194, 0x96, !PT ;  /* 0x00000016bf057c12 */ /* 0x000fe6000f8e96c2 */
[----:B------:R-:W3:Y:S01]  /*b4b0*/  MUFU.EX2 R25, R12 ;  /* 0x0000000c00197308 */ /* 0x000ee20000000800 */
[----:B-1----:R-:W-:Y:S01]  /*b4c0*/  F2FP.BF16.F32.PACK_AB R99, R122, R125 ;  /* 0x0000007d7a63723e */ /* 0x002fe200000010ff */
[----:B------:R-:W-:Y:S01]  /*b4d0*/  FFMA.FTZ R106, R33, UR4, -R106 ;  /* 0x00000004216a7c23 */ /* 0x000fe2000801086a */
[----:B------:R-:W-:Y:S02]  /*b4e0*/  @!P3 PRMT R98, R154, 0x5410, RZ ;  /* 0x000054109a62b816 */ /* 0x000fe400000000ff */
[----:B------:R-:W-:Y:S01]  /*b4f0*/  ISETP.LE.U32.AND P3, PT, R6, UR12, PT ;  /* 0x0000000c06007c0c */ /* 0x000fe2000bf63070 */
[----:B------:R-:W-:Y:S01]  /*b500*/  @!P2 HFMA2.BF16_V2 R150, -RZ.H0_H0, RZ.H0_H0, -R99.H0_H0 ;  /* 0x200000ffff96a231 */ /* 0x000fe20000340963 */
[----:B------:R-:W-:Y:S01]  /*b510*/  LOP3.LUT R6, R5, 0xffff, RZ, 0xc0, !PT ;  /* 0x0000ffff05067812 */ /* 0x000fe200078ec0ff */
[----:B------:R-:W-:Y:S01]  /*b520*/  STG.E.U16 desc[UR20][R116.64+0x2], R98 ;  /* 0x0000026274007986 */ /* 0x000fe2000c101514 */
[----:B------:R-:W-:Y:S01]  /*b530*/  PRMT R86, R99, 0x7632, R86 ;  /* 0x0000763263567816 */ /* 0x000fe20000000056 */
[----:B------:R-:W1:Y:S01]  /*b540*/  MUFU.EX2 R3, R13 ;  /* 0x0000000d00037308 */ /* 0x000e620000000800 */
[----:B------:R-:W-:Y:S02]  /*b550*/  SHF.R.U32.HI R6, RZ, 0x8, R6 ;  /* 0x00000008ff067819 */ /* 0x000fe40000011606 */
[----:B--2---:R-:W-:Y:S01]  /*b560*/  F2FP.BF16.F32.PACK_AB R97, R111, R124 ;  /* 0x0000007c6f61723e */ /* 0x004fe200000010ff */
[----:B------:R-:W-:Y:S01]  /*b570*/  @!P5 HFMA2.BF16_V2 R153, -RZ.H0_H0, RZ.H0_H0, -R86.H0_H0 ;  /* 0x200000ffff99d231 */ /* 0x000fe20000340956 */
[----:B------:R-:W-:Y:S02]  /*b580*/  LOP3.LUT R6, R6, 0xffff, RZ, 0xc0, !PT ;  /* 0x0000ffff06067812 */ /* 0x000fe400078ec0ff */
[----:B------:R-:W-:Y:S03]  /*b590*/  PRMT R90, R99, 0x5410, R86 ;  /* 0x00005410635a7816 */ /* 0x000fe60000000056 */
[----:B------:R-:W2:Y:S01]  /*b5a0*/  MUFU.EX2 R119, R119 ;  /* 0x0000007700777308 */ /* 0x000ea20000000800 */
[----:B------:R-:W-:Y:S01]  /*b5b0*/  PRMT R84, R97, 0x7632, R84 ;  /* 0x0000763261547816 */ /* 0x000fe20000000054 */
[----:B---3--:R-:W-:Y:S01]  /*b5c0*/  FMUL.FTZ R16, R25, R68 ;  /* 0x0000004419107220 */ /* 0x008fe20000410000 */
[----:B------:R-:W-:Y:S01]  /*b5d0*/  LOP3.LUT R7, R5, 0xff, RZ, 0xc0, !PT ;  /* 0x000000ff05077812 */ /* 0x000fe200078ec0ff */
[----:B------:R-:W-:Y:S01]  /*b5e0*/  FMUL.FTZ R17, R25, R69 ;  /* 0x0000004519117220 */ /* 0x000fe20000410000 */
[----:B------:R-:W-:Y:S01]  /*b5f0*/  @!P5 PRMT R86, R153, 0x5410, RZ ;  /* 0x000054109956d816 */ /* 0x000fe200000000ff */
[----:B------:R-:W-:Y:S01]  /*b600*/  FMUL.FTZ R21, R25, R61 ;  /* 0x0000003d19157220 */ /* 0x000fe20000410000 */
[----:B------:R-:W-:Y:S01]  /*b610*/  ISETP.LE.U32.AND P5, PT, R6, UR12, PT ;  /* 0x0000000c06007c0c */ /* 0x000fe2000bfa3070 */
[----:B------:R-:W-:Y:S01]  /*b620*/  @!P1 HFMA2.BF16_V2 R146, -RZ.H0_H0, RZ.H0_H0, -R84.H0_H0 ;  /* 0x200000ffff929231 */ /* 0x000fe20000340954 */
[----:B------:R-:W-:Y:S01]  /*b630*/  SHF.R.U32.HI R6, RZ, 0x10, R190 ;  /* 0x00000010ff067819 */ /* 0x000fe200000116be */
[----:B------:R-:W-:Y:S01]  /*b640*/  STG.E.U16 desc[UR20][R114.64+0x12], R86 ;  /* 0x0000125672007986 */ /* 0x000fe2000c101514 */
[----:B------:R-:W-:Y:S01]  /*b650*/  @!P2 PRMT R99, R150, 0x5410, RZ ;  /* 0x000054109663a816 */ /* 0x000fe200000000ff */
[----:B-1----:R-:W-:Y:S01]  /*b660*/  FMUL.FTZ R10, R3, R78 ;  /* 0x0000004e030a7220 */ /* 0x002fe20000410000 */
[----:B------:R-:W-:Y:S01]  /*b670*/  ISETP.LE.U32.AND P2, PT, R7, UR12, PT ;  /* 0x0000000c07007c0c */ /* 0x000fe2000bf43070 */
[----:B------:R-:W-:Y:S01]  /*b680*/  FMUL.FTZ R11, R3, R79 ;  /* 0x0000004f030b7220 */ /* 0x000fe20000410000 */
[----:B------:R-:W-:Y:S01]  /*b690*/  LOP3.LUT R6, R6, 0xff, RZ, 0xc0, !PT ;  /* 0x000000ff06067812 */ /* 0x000fe200078ec0ff */
[----:B------:R-:W-:Y:S01]  /*b6a0*/  STG.E.U16 desc[UR20][R114.64+0x10], R99 ;  /* 0x0000106372007986 */ /* 0x000fe2000c101514 */
[----:B------:R-:W-:Y:S01]  /*b6b0*/  PRMT R91, R97, 0x5410, R84 ;  /* 0x00005410615b7816 */ /* 0x000fe20000000054 */
[----:B------:R-:W-:Y:S01]  /*b6c0*/  @!P0 HFMA2.BF16_V2 R147, -RZ.H0_H0, RZ.H0_H0, -R97.H0_H0 ;  /* 0x200000ffff938231 */ /* 0x000fe20000340961 */
[----:B------:R-:W-:Y:S01]  /*b6d0*/  @!P1 PRMT R84, R146, 0x5410, RZ ;  /* 0x0000541092549816 */ /* 0x000fe200000000ff */
[C---:B------:R-:W-:Y:S01]  /*b6e0*/  FMUL.FTZ R15, R3.reuse, R75 ;  /* 0x0000004b030f7220 */ /* 0x040fe20000410000 */
[--C-:B------:R-:W-:Y:S01]  /*b6f0*/  SHF.R.U32.HI R7, RZ, 0x18, R5.reuse ;  /* 0x00000018ff077819 */ /* 0x100fe20000011605 */
[----:B------:R-:W-:Y:S01]  /*b700*/  FMUL.FTZ R18, R3, R70 ;  /* 0x0000004603127220 */ /* 0x000fe20000410000 */
[----:B------:R-:W-:Y:S01]  /*b710*/  ISETP.LE.U32.AND P1, PT, R6, UR12, PT ;  /* 0x0000000c06007c0c */ /* 0x000fe2000bf23070 */
[----:B------:R-:W-:Y:S01]  /*b720*/  STG.E.U16 desc[UR20][R116.64+0x12], R84 ;  /* 0x0000125474007986 */ /* 0x000fe2000c101514 */
[----:B------:R-:W-:Y:S01]  /*b730*/  LOP3.LUT R6, R183, UR33, RZ, 0x3c, !PT ;  /* 0x00000021b7067c12 */ /* 0x000fe2000f8e3cff */
[C---:B------:R-:W-:Y:S01]  /*b740*/  FMUL.FTZ R36, R25.reuse, R36 ;  /* 0x0000002419247220 */ /* 0x040fe20000410000 */
[----:B--2---:R-:W-:Y:S01]  /*b750*/  F2FP.BF16.F32.PACK_AB R87, R104, R119 ;  /* 0x000000776857723e */ /* 0x004fe200000010ff */
[----:B------:R-:W-:Y:S01]  /*b760*/  FMUL.FTZ R37, R25, R37 ;  /* 0x0000002519257220 */ /* 0x000fe20000410000 */
[----:B------:R-:W-:Y:S01]  /*b770*/  @!P0 PRMT R97, R147, 0x5410, RZ ;  /* 0x0000541093618816 */ /* 0x000fe200000000ff */
[----:B------:R-:W-:Y:S01]  /*b780*/  FMUL.FTZ R38, R3, R38 ;  /* 0x0000002603267220 */ /* 0x000fe20000410000 */
[----:B------:R-:W-:Y:S01]  /*b790*/  ISETP.LE.U32.AND P0, PT, R7, UR12, PT ;  /* 0x0000000c07007c0c */ /* 0x000fe2000bf03070 */
[----:B------:R-:W-:Y:S01]  /*b7a0*/  @!P2 HFMA2.BF16_V2 R145, -RZ.H0_H0, RZ.H0_H0, -R87.H0_H0 ;  /* 0x200000ffff91a231 */ /* 0x000fe20000340957 */
[----:B------:R-:W-:Y:S01]  /*b7b0*/  SHF.R.U32.HI R7, RZ, 0x10, R5 ;  /* 0x00000010ff077819 */ /* 0x000fe20000011605 */
[----:B------:R-:W-:Y:S01]  /*b7c0*/  STG.E.U16 desc[UR20][R116.64+0x10], R97 ;  /* 0x0000106174007986 */ /* 0x000fe2000c101514 */
[----:B------:R-:W-:Y:S01]  /*b7d0*/  LOP3.LUT R5, R190, 0xffff, RZ, 0xc0, !PT ;  /* 0x0000ffffbe057812 */ /* 0x000fe200078ec0ff */
[----:B------:R-:W-:Y:S01]  /*b7e0*/  IMAD.WIDE.U32 R8, R6, -0x326172a9, RZ ;  /* 0xcd9e8d5706087825 */ /* 0x000fe200078e00ff */
[----:B------:R-:W-:Y:S01]  /*b7f0*/  PRMT R96, R87, 0x7632, R96 ;  /* 0x0000763257607816 */ /* 0x000fe20000000060 */
[----:B------:R-:W-:Y:S01]  /*b800*/  MUFU.EX2 R127, R127 ;  /* 0x0000007f007f7308 */ /* 0x000fe20000000800 */
[----:B------:R-:W-:Y:S01]  /*b810*/  LOP3.LUT R6, R7, 0xff, RZ, 0xc0, !PT ;  /* 0x000000ff07067812 */ /* 0x000fe200078ec0ff */
[----:B------:R-:W-:Y:S01]  /*b820*/  FMUL.FTZ R39, R3, R39 ;  /* 0x0000002703277220 */ /* 0x000fe20000410000 */
[----:B------:R-:W-:Y:S01]  /*b830*/  SHF.R.U32.HI R5, RZ, 0x8, R5 ;  /* 0x00000008ff057819 */ /* 0x000fe20000011605 */
[----:B------:R-:W-:Y:S01]  /*b840*/  @!P5 HFMA2.BF16_V2 R144, -RZ.H0_H0, RZ.H0_H0, -R96.H0_H0 ;  /* 0x200000ffff90d231 */ /* 0x000fe20000340960 */
[----:B------:R-:W-:Y:S01]  /*b850*/  PRMT R102, R87, 0x5410, R96 ;  /* 0x0000541057667816 */ /* 0x000fe20000000060 */
[----:B------:R-:W-:Y:S01]  /*b860*/  FMUL.FTZ R40, R25, R40 ;  /* 0x0000002819287220 */ /* 0x000fe20000410000 */
[----:B------:R-:W-:Y:S01]  /*b870*/  LOP3.LUT R7, R9, UR23, R176, 0x96, !PT ;  /* 0x0000001709077c12 */ /* 0x000fe2000f8e96b0 */
[----:B------:R-:W-:Y:S01]  /*b880*/  FMUL.FTZ R41, R25, R41 ;  /* 0x0000002919297220 */ /* 0x000fe20000410000 */
[----:B------:R-:W-:Y:S01]  /*b890*/  @!P2 PRMT R87, R145, 0x5410, RZ ;  /* 0x000054109157a816 */ /* 0x000fe200000000ff */
[C---:B------:R-:W-:Y:S01]  /*b8a0*/  FMUL.FTZ R42, R3.reuse, R42 ;  /* 0x0000002a032a7220 */ /* 0x040fe20000410000 */
[----:B------:R-:W-:Y:S01]  /*b8b0*/  ISETP.LE.U32.AND P2, PT, R6, UR12, PT ;  /* 0x0000000c06007c0c */ /* 0x000fe2000bf43070 */
[----:B------:R-:W-:Y:S01]  /*b8c0*/  FMUL.FTZ R43, R3, R43 ;  /* 0x0000002b032b7220 */ /* 0x000fe20000410000 */
[----:B------:R-:W-:Y:S01]  /*b8d0*/  LOP3.LUT R6, R5, 0xffff, RZ, 0xc0, !PT ;  /* 0x0000ffff05067812 */ /* 0x000fe200078ec0ff */
[----:B------:R-:W-:Y:S01]  /*b8e0*/  STG.E.U16 desc[UR20][R114.64+0x20], R87 ;  /* 0x0000205772007986 */ /* 0x000fe2000c101514 */
[----:B------:R-:W-:Y:S01]  /*b8f0*/  LOP3.LUT R5, R95, UR17, R8, 0x96, !PT ;  /* 0x000000115f057c12 */ /* 0x000fe2000f8e9608 */
[----:B------:R-:W-:Y:S01]  /*b900*/  IMAD.WIDE.U32 R8, R7, -0x2daee0ad, RZ ;  /* 0xd2511f5307087825 */ /* 0x000fe200078e00ff */
[----:B------:R-:W-:Y:S01]  /*b910*/  @!P5 PRMT R96, R144, 0x5410, RZ ;  /* 0x000054109060d816 */ /* 0x000fe200000000ff */
[----:B------:R-:W-:Y:S01]  /*b920*/  MUFU.EX2 R107, R107 ;  /* 0x0000006b006b7308 */ /* 0x000fe20000000800 */
[----:B------:R-:W-:Y:S01]  /*b930*/  ISETP.LE.U32.AND P5, PT, R6, UR12, PT ;  /* 0x0000000c06007c0c */ /* 0x000fe2000bfa3070 */
[----:B------:R-:W-:Y:S01]  /*b940*/  IMAD.WIDE.U32 R198, R5, -0x2daee0ad, RZ ;  /* 0xd2511f5305c67825 */ /* 0x000fe200078e00ff */
[----:B------:R-:W-:Y:S01]  /*b950*/  LOP3.LUT R6, R9, UR31, R178, 0x96, !PT ;  /* 0x0000001f09067c12 */ /* 0x000fe2000f8e96b2 */
[----:B------:R-:W-:Y:S01]  /*b960*/  STG.E.U16 desc[UR20][R114.64+0x22], R96 ;  /* 0x0000226072007986 */ /* 0x000fe2000c101514 */
[----:B------:R-:W-:Y:S01]  /*b970*/  LOP3.LUT R4, R93, UR18, R4, 0x96, !PT ;  /* 0x000000125d047c12 */ /* 0x000fe2000f8e9604 */
[----:B------:R-:W-:Y:S01]  /*b980*/  FMUL.FTZ R9, R25, R77 ;  /* 0x0000004d19097220 */ /* 0x000fe20000410000 */
[----:B------:R-:W-:Y:S01]  /*b990*/  LOP3.LUT R5, R199, UR27, R8, 0x96, !PT ;  /* 0x0000001bc7057c12 */ /* 0x000fe2000f8e9608 */
[----:B------:R-:W-:Y:S01]  /*b9a0*/  IMAD.WIDE.U32 R120, R6, -0x326172a9, RZ ;  /* 0xcd9e8d5706787825 */ /* 0x000fe200078e00ff */
[----:B------:R-:W-:Y:S03]  /*b9b0*/  LOP3.LUT R29, R191, UR22, R194, 0x96, !PT ;  /* 0x00000016bf1d7c12 */ /* 0x000fe6000f8e96c2 */
[----:B------:R-:W-:Y:S01]  /*b9c0*/  FMUL.FTZ R13, R25, R73 ;  /* 0x00000049190d7220 */ /* 0x000fe20000410000 */
[----:B------:R-:W-:Y:S01]  /*b9d0*/  FFMA.FTZ R73, R19, UR4, -R189 ;  /* 0x0000000413497c23 */ /* 0x000fe200080108bd */
[----:B------:R-:W-:Y:S01]  /*b9e0*/  LOP3.LUT R94, R121, UR29, R94, 0x96, !PT ;  /* 0x0000001d795e7c12 */ /* 0x000fe2000f8e965e */
[----:B------:R-:W-:Y:S01]  /*b9f0*/  IMAD.WIDE.U32 R6, R5, -0x326172a9, RZ ;  /* 0xcd9e8d5705067825 */ /* 0x000fe200078e00ff */
[----:B------:R-:W-:Y:S03]  /*ba00*/  LOP3.LUT R5, R4, 0xffff, RZ, 0xc0, !PT ;  /* 0x0000ffff04057812 */ /* 0x000fe600078ec0ff */
[----:B------:R-:W-:Y:S01]  /*ba10*/  FMUL.FTZ R19, R3, R71 ;  /* 0x0000004703137220 */ /* 0x000fe20000410000 */
[----:B------:R-:W-:Y:S01]  /*ba20*/  IMAD.WIDE.U32 R94, R94, -0x2daee0ad, RZ ;  /* 0xd2511f535e5e7825 */ /* 0x000fe200078e00ff */
[----:B------:R-:W-:Y:S01]  /*ba30*/  SHF.R.U32.HI R5, RZ, 0x8, R5 ;  /* 0x00000008ff057819 */ /* 0x000fe20000011605 */
[----:B------:R-:W-:Y:S01]  /*ba40*/  LDSM.16.MT88.4 R68, [R128+0x7000] ;  /* 0x007000008044783b */ /* 0x000fe20000004200 */
[----:B------:R-:W-:Y:S01]  /*ba50*/  LOP3.LUT R120, R7, UR16, R120, 0x96, !PT ;  /* 0x0000001007787c12 */ /* 0x000fe2000f8e9678 */
[----:B------:R-:W-:Y:S01]  /*ba60*/  IMAD.U32 R8, RZ, RZ, UR12 ;  /* 0x0000000cff087e24 */ /* 0x000fe2000f8e00ff */
[----:B------:R-:W-:Y:S01]  /*ba70*/  LOP3.LUT R198, R95, UR30, R198, 0x96, !PT ;  /* 0x0000001e5fc67c12 */ /* 0x000fe2000f8e96c6 */
[C---:B------:R-:W-:Y:S01]  /*ba80*/  FMUL.FTZ R33, R25.reuse, R65 ;  /* 0x0000004119217220 */ /* 0x040fe20000410000 */
[C---:B------:R-:W-:Y:S01]  /*ba90*/  FMUL.FTZ R44, R25.reuse, R44 ;  /* 0x0000002c192c7220 */ /* 0x040fe20000410000 */
[----:B------:R-:W-:Y:S01]  /*baa0*/  IMAD.WIDE.U32 R120, R120, -0x2daee0ad, RZ ;  /* 0xd2511f5378787825 */ /* 0x000fe200078e00ff */
[----:B------:R-:W-:Y:S03]  /*bab0*/  PRMT R105, R8, R169, UR12 ;  /* 0x0000000c08697e16 */ /* 0x000fe600080000a9 */
[----:B------:R-:W-:Y:S01]  /*bac0*/  FMUL.FTZ R8, R25, R76 ;  /* 0x0000004c19087220 */ /* 0x000fe20000410000 */
[----:B------:R-:W-:Y:S01]  /*bad0*/  IMAD.WIDE.U32 R198, R198, -0x326172a9, RZ ;  /* 0xcd9e8d57c6c67825 */ /* 0x000fe200078e00ff */
[----:B------:R-:W-:Y:S01]  /*bae0*/  LOP3.LUT R20, R121, UR5, R94, 0x96, !PT ;  /* 0x0000000579147c12 */ /* 0x000fe2000f8e965e */
[----:B------:R-:W-:Y:S02]  /*baf0*/  LDSM.16.MT88.4 R76, [R128+0x6000] ;  /* 0x00600000804c783b */ /* 0x000fe40000004200 */
[----:B------:R-:W-:Y:S01]  /*bb00*/  FFMA.FTZ R121, R26, UR4, -R189 ;  /* 0x000000041a797c23 */ /* 0x000fe200080108bd */
[----:B------:R-:W-:Y:S01]  /*bb10*/  FMUL.FTZ R45, R25, R45 ;  /* 0x0000002d192d7220 */ /* 0x000fe20000410000 */
[----:B------:R-:W-:Y:S01]  /*bb20*/  LOP3.LUT R113, R199, UR26, R6, 0x96, !PT ;  /* 0x0000001ac7717c12 */ /* 0x000fe2000f8e9606 */
[C---:B------:R-:W-:Y:S01]  /*bb30*/  FMUL.FTZ R48, R25.reuse, R48 ;  /* 0x0000003019307220 */ /* 0x040fe20000410000 */
[----:B------:R-:W-:Y:S01]  /*bb40*/  LOP3.LUT R6, R4, 0xff, RZ, 0xc0, !PT ;  /* 0x000000ff04067812 */ /* 0x000fe200078ec0ff */
[----:B------:R-:W-:Y:S01]  /*bb50*/  FMUL.FTZ R49, R25, R49 ;  /* 0x0000003119317220 */ /* 0x000fe20000410000 */
[C---:B------:R-:W-:Y:S01]  /*bb60*/  FFMA.FTZ R192, R3.reuse, R186, R192 ;  /* 0x000000ba03c07223 */ /* 0x040fe200000100c0 */
[C---:B------:R-:W-:Y:S01]  /*bb70*/  FMUL.FTZ R46, R3.reuse, R46 ;  /* 0x0000002e032e7220 */ /* 0x040fe20000410000 */
[----:B------:R-:W-:Y:S01]  /*bb80*/  PRMT R6, R6, 0x5410, R5 ;  /* 0x0000541006067816 */ /* 0x000fe20000000005 */
[C---:B------:R-:W-:Y:S01]  /*bb90*/  FMUL.FTZ R47, R3.reuse, R47 ;  /* 0x0000002f032f7220 */ /* 0x040fe20000410000 */
[----:B------:R-:W-:Y:S01]  /*bba0*/  FADD.FTZ R65, R126, R192 ;  /* 0x000000c07e417221 */ /* 0x000fe20000010000 */
[----:B------:R-:W-:Y:S01]  /*bbb0*/  SHF.R.U32.HI R192, RZ, 0x10, R29 ;  /* 0x00000010ffc07819 */ /* 0x000fe2000001161d */
[----:B------:R-:W-:Y:S01]  /*bbc0*/  MUFU.EX2 R126, R73 ;  /* 0x00000049007e7308 */ /* 0x000fe20000000800 */
[--C-:B------:R-:W-:Y:S01]  /*bbd0*/  HSET2.LE.AND R5, R6, R105.reuse, PT ;  /* 0x0000006906057233 */ /* 0x100fe20003803000 */
[----:B------:R-:W-:Y:S01]  /*bbe0*/  FADD.FTZ R124, R124, R65 ;  /* 0x000000417c7c7221 */ /* 0x000fe20000010000 */
[----:B------:R-:W-:Y:S01]  /*bbf0*/  LOP3.LUT R6, R92, 0xff, RZ, 0xc0, !PT ;  /* 0x000000ff5c067812 */ /* 0x000fe200078ec0ff */
[C---:B------:R-:W-:Y:S01]  /*bc00*/  FMUL.FTZ R50, R3.reuse, R50 ;  /* 0x0000003203327220 */ /* 0x040fe20000410000 */
[----:B------:R-:W-:Y:S01]  /*bc10*/  LOP3.LUT R192, R192, 0xff, RZ, 0xc0, !PT ;  /* 0x000000ffc0c07812 */ /* 0x000fe200078ec0ff */
[----:B------:R-:W-:Y:S01]  /*bc20*/  FMUL.FTZ R51, R3, R51 ;  /* 0x0000003303337220 */ /* 0x000fe20000410000 */
[----:B------:R-:W-:Y:S01]  /*bc30*/  LOP3.LUT R88, R5, R88, RZ, 0xc0, !PT ;  /* 0x0000005805587212 */ /* 0x000fe200078ec0ff */
[C---:B------:R-:W-:Y:S01]  /*bc40*/  FMUL.FTZ R54, R3.reuse, R54 ;  /* 0x0000003603367220 */ /* 0x040fe20000410000 */
[--C-:B------:R-:W-:Y:S01]  /*bc50*/  SHF.R.U32.HI R5, RZ, 0x10, R4.reuse ;  /* 0x00000010ff057819 */ /* 0x100fe20000011604 */
[C---:B------:R-:W-:Y:S01]  /*bc60*/  FMUL.FTZ R55, R3.reuse, R55 ;  /* 0x0000003703377220 */ /* 0x040fe20000410000 */
[----:B------:R-:W-:Y:S01]  /*bc70*/  SHF.R.U32.HI R4, RZ, 0x18, R4 ;  /* 0x00000018ff047819 */ /* 0x000fe20000011604 */
[----:B------:R-:W-:Y:S01]  /*bc80*/  FMUL.FTZ R58, R3, R58 ;  /* 0x0000003a033a7220 */ /* 0x000fe20000410000 */
[----:B------:R-:W-:Y:S01]  /*bc90*/  LOP3.LUT R5, R5, 0xff, RZ, 0xc0, !PT ;  /* 0x000000ff05057812 */ /* 0x000fe200078ec0ff */
[C---:B------:R-:W-:Y:S01]  /*bca0*/  FMUL.FTZ R59, R3.reuse, R59 ;  /* 0x0000003b033b7220 */ /* 0x040fe20000410000 */
[----:B------:R-:W-:Y:S01]  /*bcb0*/  FFMA.FTZ R194, R14, UR4, -R189 ;  /* 0x000000040ec27c23 */ /* 0x000fe200080108bd */
[----:B------:R-:W-:Y:S01]  /*bcc0*/  FMUL.FTZ R14, R3, R74 ;  /* 0x0000004a030e7220 */ /* 0x000fe20000410000 */
[----:B------:R-:W-:Y:S01]  /*bcd0*/  PRMT R4, R5, 0x5410, R4 ;  /* 0x0000541005047816 */ /* 0x000fe20000000004 */
[C---:B------:R-:W-:Y:S01]  /*bce0*/  FMUL.FTZ R12, R25.reuse, R72 ;  /* 0x00000048190c7220 */ /* 0x040fe20000410000 */
[----:B------:R-:W-:Y:S01]  /*bcf0*/  SHF.R.U32.HI R5, RZ, 0x10, R92 ;  /* 0x00000010ff057819 */ /* 0x000fe2000001165c */
[C---:B------:R-:W-:Y:S01]  /*bd00*/  FFMA.FTZ R196, R25.reuse, R188, R196 ;  /* 0x000000bc19c47223 */ /* 0x040fe200000100c4 */
[----:B------:R-:W-:Y:S01]  /*bd10*/  MUFU.EX2 R194, R194 ;  /* 0x000000c200c27308 */ /* 0x000fe20000000800 */
[--C-:B------:R-:W-:Y:S01]  /*bd20*/  HSET2.LE.AND R4, R4, R105.reuse, PT ;  /* 0x0000006904047233 */ /* 0x100fe20003803000 */
[----:B------:R-:W-:Y:S01]  /*bd30*/  FMUL.FTZ R52, R25, R52 ;  /* 0x0000003419347220 */ /* 0x000fe20000410000 */
[----:B------:R-:W-:Y:S01]  /*bd40*/  LOP3.LUT R5, R5, 0xff, RZ, 0xc0, !PT ;  /* 0x000000ff05057812 */ /* 0x000fe200078ec0ff */
[C---:B------:R-:W-:Y:S01]  /*bd50*/  FMUL.FTZ R53, R25.reuse, R53 ;  /* 0x0000003519357220 */ /* 0x040fe20000410000 */
[C---:B------:R-:W-:Y:S01]  /*bd60*/  FMUL.FTZ R56, R25.reuse, R56 ;  /* 0x0000003819387220 */ /* 0x040fe20000410000 */
[----:B------:R-:W-:Y:S01]  /*bd70*/  LOP3.LUT R89, R4, R89, RZ, 0xc0, !PT ;  /* 0x0000005904597212 */ /* 0x000fe200078ec0ff */
[----:B------:R-:W-:Y:S01]  /*bd80*/  FMUL.FTZ R57, R25, R57 ;  /* 0x0000003919397220 */ /* 0x000fe20000410000 */
[----:B------:R-:W-:Y:S01]  /*bd90*/  LOP3.LUT R4, R92, 0xffff, RZ, 0xc0, !PT ;  /* 0x0000ffff5c047812 */ /* 0x000fe200078ec0ff */
[----:B------:R-:W-:Y:S01]  /*bda0*/  FADD.FTZ R196, R177, R196 ;  /* 0x000000c4b1c47221 */ /* 0x000fe20000010000 */
[----:B------:R-:W-:Y:S01]  /*bdb0*/  SHF.R.U32.HI R92, RZ, 0x18, R92 ;  /* 0x00000018ff5c7819 */ /* 0x000fe2000001165c */
[----:B------:R-:W-:Y:S01]  /*bdc0*/  MUFU.EX2 R121, R121 ;  /* 0x0000007900797308 */ /* 0x000fe20000000800 */
[----:B------:R-:W-:Y:S01]  /*bdd0*/  SHF.R.U32.HI R7, RZ, 0x8, R4 ;  /* 0x00000008ff077819 */ /* 0x000fe20000011604 */
[----:B------:R-:W-:Y:S01]  /*bde0*/  FADD.FTZ R125, R125, R196 ;  /* 0x000000c47d7d7221 */ /* 0x000fe20000010000 */
[----:B------:R-:W-:Y:S02]  /*bdf0*/  PRMT R4, R5, 0x5410, R92 ;  /* 0x0000541005047816 */ /* 0x000fe4000000005c */
[----:B------:R-:W-:Y:S01]  /*be00*/  PRMT R6, R6, 0x5410, R7 ;  /* 0x0000541006067816 */ /* 0x000fe20000000007 */
[----:B------:R-:W1:Y:S01]  /*be10*/  LDSM.16.MT88.4 R92, [R130+0x6000] ;  /* 0x00600000825c783b */ /* 0x000e620000004200 */
[C---:B------:R-:W-:Y:S01]  /*be20*/  FMUL.FTZ R7, R3.reuse, R83 ;  /* 0x0000005303077220 */ /* 0x040fe20000410000 */
[--C-:B------:R-:W-:Y:S01]  /*be30*/  HSET2.LE.AND R4, R4, R105.reuse, PT ;  /* 0x0000006904047233 */ /* 0x100fe20003803000 */
[--C-:B------:R-:W-:Y:S01]  /*be40*/  FFMA.FTZ R83, R34, UR4, -R189.reuse ;  /* 0x0000000422537c23 */ /* 0x100fe200080108bd */
[----:B------:R-:W-:Y:S01]  /*be50*/  HSET2.LE.AND R5, R6, R105, PT ;  /* 0x0000006906057233 */ /* 0x000fe20003803000 */
[----:B------:R-:W-:Y:S01]  /*be60*/  FMUL.FTZ R6, R3, R82 ;  /* 0x0000005203067220 */ /* 0x000fe20000410000 */
[--C-:B------:R-:W-:Y:S01]  /*be70*/  FFMA.FTZ R82, R35, UR4, -R189.reuse ;  /* 0x0000000423527c23 */ /* 0x100fe200080108bd */
[----:B------:R-:W-:Y:S01]  /*be80*/  LOP3.LUT R91, R4, R91, RZ, 0xc0, !PT ;  /* 0x0000005b045b7212 */ /* 0x000fe200078ec0ff */
[----:B------:R-:W-:Y:S01]  /*be90*/  FMUL.FTZ R34, R3, R66 ;  /* 0x0000004203227220 */ /* 0x000fe20000410000 */
[----:B------:R-:W-:Y:S01]  /*bea0*/  LOP3.LUT R90, R5, R90, RZ, 0xc0, !PT ;  /* 0x0000005a055a7212 */ /* 0x000fe200078ec0ff */
[C---:B------:R-:W-:Y:S01]  /*beb0*/  FMUL.FTZ R4, R25.reuse, R80 ;  /* 0x0000005019047220 */ /* 0x040fe20000410000 */
[----:B------:R-:W-:Y:S01]  /*bec0*/  SHF.R.U32.HI R66, RZ, 0x10, R190 ;  /* 0x00000010ff427819 */ /* 0x000fe200000116be */
[----:B------:R-:W-:Y:S01]  /*bed0*/  FMUL.FTZ R5, R25, R81 ;  /* 0x0000005119057220 */ /* 0x000fe20000410000 */
[--C-:B------:R-:W-:Y:S01]  /*bee0*/  FFMA.FTZ R80, R31, UR4, -R189.reuse ;  /* 0x000000041f507c23 */ /* 0x100fe200080108bd */
[----:B------:R-:W-:Y:S01]  /*bef0*/  FFMA.FTZ R81, R30, UR4, -R189 ;  /* 0x000000041e517c23 */ /* 0x000fe200080108bd */
[----:B------:R-:W-:Y:S01]  /*bf00*/  FMUL.FTZ R35, R3, R67 ;  /* 0x0000004303237220 */ /* 0x000fe20000410000 */
[----:B------:R-:W-:Y:S01]  /*bf10*/  LOP3.LUT R67, R66, 0xff, RZ, 0xc0, !PT ;  /* 0x000000ff42437812 */ /* 0x000fe200078ec0ff */
[----:B------:R-:W-:Y:S02]  /*bf20*/  FADD.FTZ R122, R122, R125 ;  /* 0x0000007d7a7a7221 */ /* 0x000fe40000010000 */
[C---:B-1----:R-:W-:Y:S06]  /*bf30*/  HMMA.16816.F32.BF16 R4, R88.reuse, R92, R4 ;  /* 0x0000005c5804723c */ /* 0x042fec0000041804 */
[C---:B------:R-:W-:Y:S05]  /*bf40*/  HMMA.16816.F32.BF16 R8, R88.reuse, R94, R8 ;  /* 0x0000005e5808723c */ /* 0x040fea0000041808 */
[--C-:B------:R-:W-:Y:S01]  /*bf50*/  FFMA.FTZ R93, R22, UR4, -R189.reuse ;  /* 0x00000004165d7c23 */ /* 0x100fe200080108bd */
[C---:B------:R-:W-:Y:S05]  /*bf60*/  HMMA.16816.F32.BF16 R36, R88.reuse, R76, R36 ;  /* 0x0000004c5824723c */ /* 0x040fea0000041824 */
[----:B------:R-:W-:Y:S01]  /*bf70*/  FFMA.FTZ R95, R23, UR4, -R189 ;  /* 0x00000004175f7c23 */ /* 0x000fe200080108bd */
[C---:B------:R-:W-:Y:S01]  /*bf80*/  HMMA.16816.F32.BF16 R40, R88.reuse, R78, R40 ;  /* 0x0000004e5828723c */ /* 0x040fe20000041828 */
[----:B------:R-:W1:Y:S04]  /*bf90*/  LDSM.16.MT88.4 R76, [R130+0x7000] ;  /* 0x00700000824c783b */ /* 0x000e680000004200 */
[----:B------:R-:W-:Y:S06]  /*bfa0*/  IMAD.WIDE.U32 R188, R20, -0x326172a9, RZ ;  /* 0xcd9e8d5714bc7825 */ /* 0x000fec00078e00ff */
[C---:B------:R-:W-:Y:S01]  /*bfb0*/  FMUL.FTZ R22, R3.reuse, R62 ;  /* 0x0000003e03167220 */ /* 0x040fe20000410000 */
[----:B------:R-:W-:Y:S01]  /*bfc0*/  FMUL.FTZ R23, R3, R63 ;  /* 0x0000003f03177220 */ /* 0x000fe20000410000 */
[--C-:B------:R-:W-:Y:S01]  /*bfd0*/  LOP3.LUT R74, R189, UR18, R198.reuse, 0x96, !PT ;  /* 0x00000012bd4a7c12 */ /* 0x100fe2000f8e96c6 */
[----:B------:R-:W-:Y:S01]  /*bfe0*/  FMUL.FTZ R20, R25, R60 ;  /* 0x0000003c19147220 */ /* 0x000fe20000410000 */
[----:B------:R-:W-:Y:S02]  /*bff0*/  LOP3.LUT R186, R189, UR18, R198, 0x96, !PT ;  /* 0x00000012bdba7c12 */ /* 0x000fe4000f8e96c6 */
[C---:B------:R-:W-:Y:S02]  /*c000*/  LOP3.LUT R60, R74.reuse, 0xff, RZ, 0xc0, !PT ;  /* 0x000000ff4a3c7812 */ /* 0x040fe400078ec0ff */
[----:B------:R-:W-:Y:S04]  /*c010*/  LOP3.LUT R3, R74, 0xffff, RZ, 0xc0, !PT ;  /* 0x0000ffff4a037812 */ /* 0x000fe800078ec0ff */
[----:B------:R-:W-:Y:S04]  /*c020*/  SHF.R.U32.HI R3, RZ, 0x8, R3 ;  /* 0x00000008ff037819 */ /* 0x000fe80000011603 */
[----:B------:R-:W-:Y:S01]  /*c030*/  LOP3.LUT R3, R3, 0xffff, RZ, 0xc0, !PT ;  /* 0x0000ffff03037812 */ /* 0x000fe200078ec0ff */
[C---:B-1----:R-:W-:Y:S01]  /*c040*/  HMMA.16816.F32.BF16 R12, R88.reuse, R76, R12 ;  /* 0x0000004c580c723c */ /* 0x042fe2000004180c */
[----:B------:R-:W1:Y:S05]  /*c050*/  MUFU.EX2 R77, R32 ;  /* 0x00000020004d7308 */ /* 0x000e6a0000000800 */
[C---:B------:R-:W-:Y:S05]  /*c060*/  HMMA.16816.F32.BF16 R16, R88.reuse, R78, R16 ;  /* 0x0000004e5810723c */ /* 0x040fea0000041810 */
[----:B------:R2:W3:Y:S01]  /*c070*/  MUFU.EX2 R78, R187 ;  /* 0x000000bb004e7308 */ /* 0x0004e20000000800 */
[----:B------:R-:W-:Y:S01]  /*c080*/  SHF.R.U32.HI R76, RZ, 0x18, R190 ;  /* 0x00000018ff4c7819 */ /* 0x000fe200000116be */
[C---:B------:R-:W-:Y:S04]  /*c090*/  HMMA.16816.F32.BF16 R20, R88.reuse, R68, R20 ;  /* 0x000000445814723c */ /* 0x040fe80000041814 */
[----:B------:R-:W-:Y:S04]  /*c0a0*/  PRMT R76, R67, 0x5410, R76 ;  /* 0x00005410434c7816 */ /* 0x000fe8000000004c */
[----:B------:R-:W4:Y:S03]  /*c0b0*/  MUFU.EX2 R79, R193 ;  /* 0x000000c1004f7308 */ /* 0x000f260000000800 */
[----:B-1----:R-:W-:Y:S01]  /*c0c0*/  F2FP.BF16.F32.PACK_AB R26, R77, R194 ;  /* 0x000000c24d1a723e */ /* 0x002fe200000010ff */
[----:B------:R-:W-:Y:S03]  /*c0d0*/  FMUL.FTZ R32, R25, R64 ;  /* 0x0000004019207220 */ /* 0x000fe60000410000 */
[C---:B------:R-:W-:Y:S01]  /*c0e0*/  PRMT R25, R26.reuse, 0x7632, R25 ;  /* 0x000076321a197816 */ /* 0x040fe20000000019 */
[----:B------:R-:W-:Y:S01]  /*c0f0*/  @!P2 HFMA2.BF16_V2 R165, -RZ.H0_H0, RZ.H0_H0, -R26.H0_H0 ;  /* 0x200000ffffa5a231 */ /* 0x000fe2000034091a */
[----:B------:R-:W-:Y:S01]  /*c100*/  SHF.R.U32.HI R64, RZ, 0x18, R74 ;  /* 0x00000018ff407819 */ /* 0x000fe2000001164a */
[----:B--2---:R-:W-:Y:S01]  /*c110*/  FADD.FTZ R187, R119, R122 ;  /* 0x0000007a77bb7221 */ /* 0x004fe20000010000 */
[----:B------:R-:W-:Y:S01]  /*c120*/  PRMT R31, R26, 0x5410, R25 ;  /* 0x000054101a1f7816 */ /* 0x000fe20000000019 */
[C---:B------:R-:W-:Y:S01]  /*c130*/  HMMA.16816.F32.BF16 R32, R88.reuse, R70, R32 ;  /* 0x000000465820723c */ /* 0x040fe20000041820 */
[----:B------:R1:W-:Y:S02]  /*c140*/  MUFU.EX2 R119, R110 ;  /* 0x0000006e00777308 */ /* 0x0003e40000000800 */
[----:B------:R-:W-:Y:S01]  /*c150*/  @!P2 PRMT R26, R165, 0x5410, RZ ;  /* 0x00005410a51aa816 */ /* 0x000fe200000000ff */
[----:B------:R-:W-:Y:S01]  /*c160*/  @!P0 HFMA2.BF16_V2 R164, -RZ.H0_H0, RZ.H0_H0, -R25.H0_H0 ;  /* 0x200000ffffa48231 */ /* 0x000fe20000340919 */
[----:B------:R-:W-:Y:S01]  /*c170*/  ISETP.LE.U32.AND P2, PT, R60, UR12, PT ;  /* 0x0000000c3c007c0c */ /* 0x000fe2000bf43070 */
[----:B------:R-:W-:Y:S01]  /*c180*/  FADD.FTZ R187, R104, R187 ;  /* 0x000000bb68bb7221 */ /* 0x000fe20000010000 */
[----:B---3--:R-:W-:Y:S01]  /*c190*/  F2FP.BF16.F32.PACK_AB R92, R127, R78 ;  /* 0x0000004e7f5c723e */ /* 0x008fe200000010ff */
[----:B------:R-:W2:Y:S03]  /*c1a0*/  LDSM.16.MT88.4 R60, [R130+0x8000] ;  /* 0x00800000823c783b */ /* 0x000ea60000004200 */
[----:B------:R-:W-:Y:S01]  /*c1b0*/  @!P0 PRMT R25, R164, 0x5410, RZ ;  /* 0x00005410a4198816 */ /* 0x000fe200000000ff */
[----:B------:R-:W-:Y:S01]  /*c1c0*/  @!P6 HFMA2.BF16_V2 R163, -RZ.H0_H0, RZ.H0_H0, -R92.H0_H0 ;  /* 0x200000ffffa3e231 */ /* 0x000fe2000034095c */
[----:B------:R-:W-:Y:S02]  /*c1d0*/  ISETP.LE.U32.AND P0, PT, R3, UR12, PT ;  /* 0x0000000c03007c0c */ /* 0x000fe4000bf03070 */
[----:B------:R-:W-:Y:S01]  /*c1e0*/  PRMT R3, R92, 0x7632, R3 ;  /* 0x000076325c037816 */ /* 0x000fe20000000003 */
[----:B------:R-:W-:Y:S01]  /*c1f0*/  STG.E.U16 desc[UR20][R116.64+0x20], R26 ;  /* 0x0000201a74007986 */ /* 0x000fe2000c101514 */
[----:B------:R-:W-:Y:S01]  /*c200*/  LOP3.LUT R68, R190, 0xff, RZ, 0xc0, !PT ;  /* 0x000000ffbe447812 */ /* 0x000fe200078ec0ff */
[----:B-1----:R-:W-:Y:S01]  /*c210*/  FADD.FTZ R110, R78, R187 ;  /* 0x000000bb4e6e7221 */ /* 0x002fe20000010000 */
[----:B------:R-:W-:Y:S01]  /*c220*/  PRMT R72, R92, 0x5410, R3 ;  /* 0x000054105c487816 */ /* 0x000fe20000000003 */
[----:B------:R-:W-:Y:S01]  /*c230*/  @!P5 HFMA2.BF16_V2 R162, -RZ.H0_H0, RZ.H0_H0, -R3.H0_H0 ;  /* 0x200000ffffa2d231 */ /* 0x000fe20000340903 */
[----:B------:R-:W-:Y:S01]  /*c240*/  @!P6 PRMT R92, R163, 0x5410, RZ ;  /* 0x00005410a35ce816 */ /* 0x000fe200000000ff */
[----:B------:R-:W-:Y:S01]  /*c250*/  STG.E.U16 desc[UR20][R116.64+0x22], R25 ;  /* 0x0000221974007986 */ /* 0x000fe2000c101514 */
[----:B------:R-:W-:Y:S01]  /*c260*/  ISETP.LE.U32.AND P6, PT, R64, UR12, PT ;  /* 0x0000000c40007c0c */ /* 0x000fe2000bfc3070 */
[----:B------:R-:W-:Y:S01]  /*c270*/  FADD.FTZ R187, R127, R110 ;  /* 0x0000006e7fbb7221 */ /* 0x000fe20000010000 */
[----:B------:R-:W-:Y:S01]  /*c280*/  @!P5 PRMT R3, R162, 0x5410, RZ ;  /* 0x00005410a203d816 */ /* 0x000fe200000000ff */
[----:B------:R-:W-:Y:S01]  /*c290*/  STG.E.U16 desc[UR20][R114.64+0x30], R92 ;  /* 0x0000305c72007986 */ /* 0x000fe2000c101514 */
[----:B------:R-:W-:Y:S01]  /*c2a0*/  LOP3.LUT R64, R190, 0xffff, RZ, 0xc0, !PT ;  /* 0x0000ffffbe407812 */ /* 0x000fe200078ec0ff */
[----:B------:R-:W-:Y:S01]  /*c2b0*/  MUFU.EX2 R127, R108 ;  /* 0x0000006c007f7308 */ /* 0x000fe20000000800 */
[C---:B------:R-:W-:Y:S01]  /*c2c0*/  LOP3.LUT R190, R29.reuse, 0xff, RZ, 0xc0, !PT ;  /* 0x000000ff1dbe7812 */ /* 0x040fe200078ec0ff */
[----:B------:R1:W-:Y:S01]  /*c2d0*/  STG.E.U16 desc[UR20][R114.64+0x32], R3 ;  /* 0x0000320372007986 */ /* 0x0003e2000c101514 */
[----:B------:R-:W-:Y:S02]  /*c2e0*/  SHF.R.U32.HI R69, RZ, 0x8, R64 ;  /* 0x00000008ff457819 */ /* 0x000fe40000011640 */
[----:B------:R-:W-:Y:S02]  /*c2f0*/  LOP3.LUT R64, R29, 0xffff, RZ, 0xc0, !PT ;  /* 0x0000ffff1d407812 */ /* 0x000fe400078ec0ff */
[----:B------:R-:W-:Y:S02]  /*c300*/  SHF.R.U32.HI R29, RZ, 0x18, R29 ;  /* 0x00000018ff1d7819 */ /* 0x000fe4000001161d */
[----:B------:R-:W-:Y:S02]  /*c310*/  SHF.R.U32.HI R67, RZ, 0x8, R64 ;  /* 0x00000008ff437819 */ /* 0x000fe40000011640 */
[----:B------:R-:W-:Y:S02]  /*c320*/  PRMT R68, R68, 0x5410, R69 ;  /* 0x0000541044447816 */ /* 0x000fe40000000045 */
[----:B------:R-:W-:Y:S02]  /*c330*/  PRMT R190, R190, 0x5410, R67 ;  /* 0x00005410bebe7816 */ /* 0x000fe40000000043 */
[--C-:B------:R-:W-:Y:S01]  /*c340*/  PRMT R192, R192, 0x5410, R29.reuse ;  /* 0x00005410c0c07816 */ /* 0x100fe2000000001d */
[----:B------:R-:W-:Y:S01]  /*c350*/  LDSM.16.MT88.4 R64, [R130+0x6400] ;  /* 0x006400008240783b */ /* 0x000fe20000004200 */
[----:B----4-:R-:W-:Y:S01]  /*c360*/  F2FP.BF16.F32.PACK_AB R94, R126, R79 ;  /* 0x0000004f7e5e723e */ /* 0x010fe200000010ff */
[C---:B--2---:R-:W-:Y:S03]  /*c370*/  HMMA.16816.F32.BF16 R44, R88.reuse, R60, R44 ;  /* 0x0000003c582c723c */ /* 0x044fe6000004182c */
[----:B------:R-:W-:Y:S01]  /*c380*/  PRMT R29, R94, 0x7632, R29 ;  /* 0x000076325e1d7816 */ /* 0x000fe2000000001d */
[----:B------:R-:W-:Y:S02]  /*c390*/  @!P1 HFMA2.BF16_V2 R161, -RZ.H0_H0, RZ.H0_H0, -R94.H0_H0 ;  /* 0x200000ffffa19231 */ /* 0x000fe4000034095e */
[C---:B------:R-:W-:Y:S05]  /*c3a0*/  HMMA.16816.F32.BF16 R48, R88.reuse, R62, R48 ;  /* 0x0000003e5830723c */ /* 0x040fea0000041830 */
[----:B------:R-:W-:Y:S01]  /*c3b0*/  LOP3.LUT R60, R188, 0xff, RZ, 0xc0, !PT ;  /* 0x000000ffbc3c7812 */ /* 0x000fe200078ec0ff */
[----:B------:R-:W-:Y:S02]  /*c3c0*/  @!P3 HFMA2.BF16_V2 R160, -RZ.H0_H0, RZ.H0_H0, -R29.H0_H0 ;  /* 0x200000ffffa0b231 */ /* 0x000fe4000034091d */
[----:B-1----:R-:W-:Y:S01]  /*c3d0*/  IMAD.MOV.U32 R3, RZ, RZ, R2 ;  /* 0x000000ffff037224 */ /* 0x002fe200078e0002 */
[----:B------:R-:W-:Y:S02]  /*c3e0*/  ISETP.LE.U32.AND P5, PT, R60, UR12, PT ;  /* 0x0000000c3c007c0c */ /* 0x000fe4000bfa3070 */
[----:B------:R-:W1:Y:S02]  /*c3f0*/  LDSM.16.MT88.4 R60, [R128+0x8000] ;  /* 0x00800000803c783b */ /* 0x000e640000004200 */
[C---:B-1----:R-:W-:Y:S06]  /*c400*/  HMMA.16816.F32.BF16 R52, R88.reuse, R60, R52 ;  /* 0x0000003c5834723c */ /* 0x042fec0000041834 */
[----:B------:R-:W-:Y:S01]  /*c410*/  HMMA.16816.F32.BF16 R56, R88, R62, R56 ;  /* 0x0000003e5838723c */ /* 0x000fe20000041838 */
[----:B------:R-:W-:Y:S04]  /*c420*/  MUFU.EX2 R88, R123 ;  /* 0x0000007b00587308 */ /* 0x000fe80000000800 */
[--C-:B------:R-:W-:Y:S02]  /*c430*/  HSET2.LE.AND R61, R190, R105.reuse, PT ;  /* 0x00000069be3d7233 */ /* 0x100fe40003803000 */
[--C-:B------:R-:W-:Y:S01]  /*c440*/  HSET2.LE.AND R63, R68, R105.reuse, PT ;  /* 0x00000069443f7233 */ /* 0x100fe20003803000 */
[----:B------:R-:W-:Y:S01]  /*c450*/  FADD.FTZ R89, R111, R124 ;  /* 0x0000007c6f597221 */ /* 0x000fe20000010000 */
[----:B------:R-:W1:Y:S02]  /*c460*/  LDSM.16.MT88.4 R68, [R128+0x6400] ;  /* 0x006400008044783b */ /* 0x000e640000004200 */
[----:B------:R-:W2:Y:S01]  /*c470*/  MUFU.EX2 R111, R118 ;  /* 0x00000076006f7308 */ /* 0x000ea20000000800 */
[--C-:B------:R-:W-:Y:S01]  /*c480*/  HSET2.LE.AND R62, R192, R105.reuse, PT ;  /* 0x00000069c03e7233 */ /* 0x100fe20003803000 */
[----:B------:R-:W-:Y:S01]  /*c490*/  FADD.FTZ R194, R194, R89 ;  /* 0x00000059c2c27221 */ /* 0x000fe20000010000 */
[----:B------:R-:W-:Y:S02]  /*c4a0*/  LOP3.LUT R60, R61, R102, RZ, 0xc0, !PT ;  /* 0x000000663d3c7212 */ /* 0x000fe400078ec0ff */
[----:B------:R-:W-:Y:S01]  /*c4b0*/  SHF.R.U32.HI R91, RZ, 0x18, R188 ;  /* 0x00000018ff5b7819 */ /* 0x000fe200000116bc */
[----:B------:R-:W-:Y:S01]  /*c4c0*/  FADD.FTZ R194, R77, R194 ;  /* 0x000000c24dc27221 */ /* 0x000fe20000010000 */
[----:B------:R-:W-:Y:S03]  /*c4d0*/  LOP3.LUT R61, R62, R31, RZ, 0xc0, !PT ;  /* 0x0000001f3e3d7212 */ /* 0x000fe600078ec0ff */
[----:B------:R-:W-:Y:S01]  /*c4e0*/  MUFU.EX2 R124, R85 ;  /* 0x00000055007c7308 */ /* 0x000fe20000000800 */
[----:B------:R-:W-:Y:S01]  /*c4f0*/  HSET2.LE.AND R31, R76, R105, PT ;  /* 0x000000694c1f7233 */ /* 0x000fe20003803000 */
[----:B------:R-:W-:Y:S01]  /*c500*/  FADD.FTZ R191, R79, R194 ;  /* 0x000000c24fbf7221 */ /* 0x000fe20000010000 */
[----:B------:R-:W-:Y:S02]  /*c510*/  LOP3.LUT R62, R63, R72, RZ, 0xc0, !PT ;  /* 0x000000483f3e7212 */ /* 0x000fe400078ec0ff */
[----:B------:R-:W-:Y:S01]  /*c520*/  PRMT R72, R94, 0x5410, R29 ;  /* 0x000054105e487816 */ /* 0x000fe2000000001d */
[----:B------:R-:W-:Y:S01]  /*c530*/  FADD.FTZ R191, R126, R191 ;  /* 0x000000bf7ebf7221 */ /* 0x000fe20000010000 */
[----:B------:R-:W-:Y:S03]  /*c540*/  SHF.R.U32.HI R76, RZ, 0x10, R74 ;  /* 0x00000010ff4c7819 */ /* 0x000fe6000001164a */
[----:B------:R-:W-:Y:S01]  /*c550*/  MUFU.EX2 R126, R82 ;  /* 0x00000052007e7308 */ /* 0x000fe20000000800 */
[----:B------:R-:W-:Y:S02]  /*c560*/  LOP3.LUT R63, R31, R72, RZ, 0xc0, !PT ;  /* 0x000000481f3f7212 */ /* 0x000fe400078ec0ff */
[----:B------:R-:W-:Y:S01]  /*c570*/  SHF.R.U32.HI R31, RZ, 0x10, R188 ;  /* 0x00000010ff1f7819 */ /* 0x000fe200000116bc */
[----:B------:R-:W3:Y:S01]  /*c580*/  LDSM.16.MT88.4 R72, [R130+0x7400] ;  /* 0x007400008248783b */ /* 0x000ee20000004200 */
[----:B------:R-:W-:Y:S02]  /*c590*/  LOP3.LUT R76, R76, 0xff, RZ, 0xc0, !PT ;  /* 0x000000ff4c4c7812 */ /* 0x000fe400078ec0ff */
[----:B------:R-:W-:Y:S01]  /*c5a0*/  LOP3.LUT R31, R31, 0xff, RZ, 0xc0, !PT ;  /* 0x000000ff1f1f7812 */ /* 0x000fe200078ec0ff */
[C---:B------:R-:W-:Y:S02]  /*c5b0*/  HMMA.16816.F32.BF16 R4, R60.reuse, R64, R4 ;  /* 0x000000403c04723c */ /* 0x040fe40000041804 */
[----:B------:R-:W4:Y:S03]  /*c5c0*/  MUFU.EX2 R118, R112 ;  /* 0x0000007000767308 */ /* 0x000f260000000800 */
[----:B--2---:R-:W-:Y:S01]  /*c5d0*/  F2FP.BF16.F32.PACK_AB R102, R111, R88 ;  /* 0x000000586f66723e */ /* 0x004fe200000010ff */
[C---:B------:R-:W-:Y:S01]  /*c5e0*/  HMMA.16816.F32.BF16 R8, R60.reuse, R66, R8 ;  /* 0x000000423c08723c */ /* 0x040fe20000041808 */
[----:B------:R-:W2:Y:S04]  /*c5f0*/  LDSM.16.MT88.4 R64, [R128+0x7400] ;  /* 0x007400008040783b */ /* 0x000ea80000004200 */
[----:B------:R-:W-:Y:S01]  /*c600*/  @!P3 PRMT R29, R160, 0x5410, RZ ;  /* 0x00005410a01db816 */ /* 0x000fe200000000ff */
[----:B------:R-:W-:Y:S01]  /*c610*/  @!P2 HFMA2.BF16_V2 R158, -RZ.H0_H0, RZ.H0_H0, -R102.H0_H0 ;  /* 0x200000ffff9ea231 */ /* 0x000fe20000340966 */
[----:B------:R-:W-:Y:S02]  /*c620*/  @!P1 PRMT R94, R161, 0x5410, RZ ;  /* 0x00005410a15e9816 */ /* 0x000fe400000000ff */
[----:B------:R-:W-:Y:S01]  /*c630*/  ISETP.LE.U32.AND P3, PT, R76, UR12, PT ;  /* 0x0000000c4c007c0c */ /* 0x000fe2000bf63070 */
[C---:B-1----:R-:W-:Y:S01]  /*c640*/  HMMA.16816.F32.BF16 R36, R60.reuse, R68, R36 ;  /* 0x000000443c24723c */ /* 0x042fe20000041824 */
[----:B------:R-:W-:Y:S02]  /*c650*/  STG.E.U16 desc[UR20][R116.64+0x32], R29 ;  /* 0x0000321d74007986 */ /* 0x000fe4000c101514 */
[----:B------:R-:W-:Y:S02]  /*c660*/  ISETP.LE.U32.AND P1, PT, R31, UR12, PT ;  /* 0x0000000c1f007c0c */ /* 0x000fe4000bf23070 */
[----:B------:R-:W-:Y:S01]  /*c670*/  LOP3.LUT R76, R188, 0xffff, RZ, 0xc0, !PT ;  /* 0x0000ffffbc4c7812 */ /* 0x000fe200078ec0ff */
[----:B------:R-:W-:Y:S01]  /*c680*/  STG.E.U16 desc[UR20][R116.64+0x30], R94 ;  /* 0x0000305e74007986 */ /* 0x000fe2000c101514 */
[----:B------:R-:W-:Y:S01]  /*c690*/  PRMT R31, R102, 0x7632, R31 ;  /* 0x00007632661f7816 */ /* 0x000fe2000000001f */
[C---:B------:R-:W-:Y:S03]  /*c6a0*/  HMMA.16816.F32.BF16 R40, R60.reuse, R70, R40 ;  /* 0x000000463c28723c */ /* 0x040fe60000041828 */
[C---:B------:R-:W-:Y:S01]  /*c6b0*/  LOP3.LUT R89, R188.reuse, 0xffff, RZ, 0xc0, !PT ;  /* 0x0000ffffbc597812 */ /* 0x040fe200078ec0ff */
[----:B------:R-:W-:Y:S01]  /*c6c0*/  @!P0 HFMA2.BF16_V2 R152, -RZ.H0_H0, RZ.H0_H0, -R31.H0_H0 ;  /* 0x200000ffff988231 */ /* 0x000fe2000034091f */
[----:B------:R-:W-:Y:S02]  /*c6d0*/  LOP3.LUT R192, R188, 0xff, RZ, 0xc0, !PT ;  /* 0x000000ffbcc07812 */ /* 0x000fe400078ec0ff */
[----:B------:R-:W-:Y:S04]  /*c6e0*/  SHF.R.U32.HI R69, RZ, 0x8, R76 ;  /* 0x00000008ff457819 */ /* 0x000fe8000001164c */
[--C-:B------:R-:W-:Y:S01]  /*c6f0*/  SHF.R.U32.HI R90, RZ, 0x10, R188.reuse ;  /* 0x00000010ff5a7819 */ /* 0x100fe200000116bc */
[C---:B---3--:R-:W-:Y:S03]  /*c700*/  HMMA.16816.F32.BF16 R12, R60.reuse, R72, R12 ;  /* 0x000000483c0c723c */ /* 0x048fe6000004180c */
[----:B------:R-:W-:Y:S02]  /*c710*/  PRMT R76, R102, 0x5410, R31 ;  /* 0x00005410664c7816 */ /* 0x000fe4000000001f */
[----:B------:R-:W-:Y:S01]  /*c720*/  @!P2 PRMT R102, R158, 0x5410, RZ ;  /* 0x000054109e66a816 */ /* 0x000fe200000000ff */
[C---:B------:R-:W-:Y:S03]  /*c730*/  HMMA.16816.F32.BF16 R16, R60.reuse, R74, R16 ;  /* 0x0000004a3c10723c */ /* 0x040fe60000041810 */
[----:B------:R-:W-:Y:S01]  /*c740*/  ISETP.LE.U32.AND P2, PT, R91, UR12, PT ;  /* 0x0000000c5b007c0c */ /* 0x000fe2000bf43070 */
[----:B------:R-:W-:Y:S01]  /*c750*/  STG.E.U16 desc[UR20][R114.64+0x40], R102 ;  /* 0x0000406672007986 */ /* 0x000fe2000c101514 */
[----:B------:R-:W-:Y:S01]  /*c760*/  SHF.R.U32.HI R91, RZ, 0x8, R89 ;  /* 0x00000008ff5b7819 */ /* 0x000fe20000011659 */
[C---:B--2---:R-:W-:Y:S05]  /*c770*/  HMMA.16816.F32.BF16 R20, R60.reuse, R64, R20 ;  /* 0x000000403c14723c */ /* 0x044fea0000041814 */
[----:B------:R-:W-:Y:S01]  /*c780*/  PRMT R192, R192, 0x5410, R69 ;  /* 0x00005410c0c07816 */ /* 0x000fe20000000045 */
[C---:B------:R-:W-:Y:S05]  /*c790*/  HMMA.16816.F32.BF16 R32, R60.reuse, R66, R32 ;  /* 0x000000423c20723c */ /* 0x040fea0000041820 */
[----:B------:R-:W-:Y:S01]  /*c7a0*/  SHF.R.U32.HI R188, RZ, 0x18, R188 ;  /* 0x00000018ffbc7819 */ /* 0x000fe200000116bc */
[----:B------:R-:W-:Y:S01]  /*c7b0*/  IMAD.WIDE.U32 R68, R113, -0x2daee0ad, RZ ;  /* 0xd2511f5371447825 */ /* 0x000fe200078e00ff */
[----:B------:R-:W-:Y:S01]  /*c7c0*/  LOP3.LUT R89, R90, 0xff, RZ, 0xc0, !PT ;  /* 0x000000ff5a597812 */ /* 0x000fe200078ec0ff */
[----:B------:R1:W-:Y:S03]  /*c7d0*/  MUFU.EX2 R113, R95 ;  /* 0x0000005f00717308 */ /* 0x0003e60000000800 */
[----:B------:R-:W-:Y:S02]  /*c7e0*/  LOP3.LUT R90, R91, 0xffff, RZ, 0xc0, !PT ;  /* 0x0000ffff5b5a7812 */ /* 0x000fe400078ec0ff */
[----:B------:R-:W-:Y:S02]  /*c7f0*/  PRMT R188, R89, 0x5410, R188 ;  /* 0x0000541059bc7816 */ /* 0x000fe400000000bc */
[C-C-:B------:R-:W-:Y:S02]  /*c800*/  LOP3.LUT R89, R69.reuse, UR22, R120.reuse, 0x96, !PT ;  /* 0x0000001645597c12 */ /* 0x140fe4000f8e9678 */
[----:B------:R-:W-:Y:S02]  /*c810*/  LOP3.LUT R91, R69, UR22, R120, 0x96, !PT ;  /* 0x00000016455b7c12 */ /* 0x000fe4000f8e9678 */
[C---:B------:R-:W-:Y:S02]  /*c820*/  LOP3.LUT R190, R68.reuse, 0xffff, RZ, 0xc0, !PT ;  /* 0x0000ffff44be7812 */ /* 0x040fe400078ec0ff */
[C---:B------:R-:W-:Y:S02]  /*c830*/  LOP3.LUT R189, R68.reuse, 0xff, RZ, 0xc0, !PT ;  /* 0x000000ff44bd7812 */ /* 0x040fe400078ec0ff */
[--C-:B------:R-:W-:Y:S02]  /*c840*/  SHF.R.U32.HI R177, RZ, 0x10, R68.reuse ;  /* 0x00000010ffb17819 */ /* 0x100fe40000011644 */
[--C-:B------:R-:W-:Y:S02]  /*c850*/  SHF.R.U32.HI R103, RZ, 0x18, R68.reuse ;  /* 0x00000018ff677819 */ /* 0x100fe40000011644 */
[C---:B------:R-:W-:Y:S02]  /*c860*/  LOP3.LUT R125, R68.reuse, 0xff, RZ, 0xc0, !PT ;  /* 0x000000ff447d7812 */ /* 0x040fe400078ec0ff */
[----:B------:R-:W-:Y:S02]  /*c870*/  LOP3.LUT R123, R68, 0xffff, RZ, 0xc0, !PT ;  /* 0x0000ffff447b7812 */ /* 0x000fe400078ec0ff */
[--C-:B------:R-:W-:Y:S02]  /*c880*/  SHF.R.U32.HI R122, RZ, 0x10, R68.reuse ;  /* 0x00000010ff7a7819 */ /* 0x100fe40000011644 */
[----:B------:R-:W-:Y:S02]  /*c890*/  SHF.R.U32.HI R120, RZ, 0x18, R68 ;  /* 0x00000018ff787819 */ /* 0x000fe40000011644 */
[C---:B------:R-:W-:Y:S02]  /*c8a0*/  LOP3.LUT R68, R186.reuse, 0xffff, RZ, 0xc0, !PT ;  /* 0x0000ffffba447812 */ /* 0x040fe400078ec0ff */
[--C-:B------:R-:W-:Y:S02]  /*c8b0*/  SHF.R.U32.HI R69, RZ, 0x10, R186.reuse ;  /* 0x00000010ff457819 */ /* 0x100fe400000116ba */
[----:B------:R-:W-:Y:S02]  /*c8c0*/  LOP3.LUT R72, R186, 0xff, RZ, 0xc0, !PT ;  /* 0x000000ffba487812 */ /* 0x000fe400078ec0ff */
[----:B------:R-:W-:Y:S02]  /*c8d0*/  SHF.R.U32.HI R74, RZ, 0x18, R186 ;  /* 0x00000018ff4a7819 */ /* 0x000fe400000116ba */
[----:B------:R-:W-:Y:S01]  /*c8e0*/  SHF.R.U32.HI R71, RZ, 0x8, R68 ;  /* 0x00000008ff477819 */ /* 0x000fe20000011644 */
[----:B------:R-:W-:Y:S01]  /*c8f0*/  MUFU.EX2 R186, R109 ;  /* 0x0000006d00ba7308 */ /* 0x000fe20000000800 */
[----:B------:R-:W-:Y:S02]  /*c900*/  LOP3.LUT R69, R69, 0xff, RZ, 0xc0, !PT ;  /* 0x000000ff45457812 */ /* 0x000fe400078ec0ff */
[----:B------:R-:W-:Y:S02]  /*c910*/  PRMT R72, R72, 0x5410, R71 ;  /* 0x0000541048487816 */ /* 0x000fe40000000047 */
[----:B------:R-:W-:Y:S02]  /*c920*/  PRMT R74, R69, 0x5410, R74 ;  /* 0x00005410454a7816 */ /* 0x000fe4000000004a */
[----:B------:R-:W2:Y:S01]  /*c930*/  LDSM.16.MT88.4 R68, [R130+0x8400] ;  /* 0x008400008244783b */ /* 0x000ea20000004200 */
[----:B------:R-:W-:Y:S02]  /*c940*/  @!P0 PRMT R31, R152, 0x5410, RZ ;  /* 0x00005410981f8816 */ /* 0x000fe400000000ff */
[----:B------:R-:W-:Y:S01]  /*c950*/  MUFU.EX2 R109, R81 ;  /* 0x00000051006d7308 */ /* 0x000fe20000000800 */
[----:B------:R-:W-:Y:S02]  /*c960*/  ISETP.LE.U32.AND P0, PT, R90, UR12, PT ;  /* 0x0000000c5a007c0c */ /* 0x000fe4000bf03070 */
[--C-:B------:R-:W-:Y:S02]  /*c970*/  HSET2.LE.AND R65, R72, R105.reuse, PT ;  /* 0x0000006948417233 */ /* 0x100fe40003803000 */
[--C-:B------:R-:W-:Y:S01]  /*c980*/  HSET2.LE.AND R73, R74, R105.reuse, PT ;  /* 0x000000694a497233 */ /* 0x100fe20003803000 */
[----:B------:R-:W-:Y:S01]  /*c990*/  STG.E.U16 desc[UR20][R114.64+0x42], R31 ;  /* 0x0000421f72007986 */ /* 0x000fe2000c101514 */
[----:B----4-:R-:W-:Y:S03]  /*c9a0*/  F2FP.BF16.F32.PACK_AB R100, R118, R119 ;  /* 0x000000777664723e */ /* 0x010fe600000010ff */
[----:B------:R-:W3:Y:S01]  /*c9b0*/  MUFU.EX2 R90, R93 ;  /* 0x0000005d005a7308 */ /* 0x000ee20000000800 */
[----:B------:R-:W-:Y:S02]  /*c9c0*/  LOP3.LUT R72, R65, R76, RZ, 0xc0, !PT ;  /* 0x0000004c41487212 */ /* 0x000fe400078ec0ff */
[----:B------:R-:W4:Y:S01]  /*c9d0*/  LDSM.16.MT88.4 R64, [R128+0x8400] ;  /* 0x008400008040783b */ /* 0x000f220000004200 */
[----:B-1----:R-:W-:Y:S01]  /*c9e0*/  PRMT R95, R100, 0x7632, R95 ;  /* 0x00007632645f7816 */ /* 0x002fe2000000005f */
[----:B------:R-:W-:Y:S01]  /*c9f0*/  @!P5 HFMA2.BF16_V2 R149, -RZ.H0_H0, RZ.H0_H0, -R100.H0_H0 ;  /* 0x200000ffff95d231 */ /* 0x000fe20000340964 */
[----:B------:R-:W-:Y:S02]  /*ca00*/  F2FP.BF16.F32.PACK_AB R101, R124, R121 ;  /* 0x000000797c65723e */ /* 0x000fe400000010ff */
[----:B------:R-:W-:Y:S01]  /*ca10*/  HSET2.LE.AND R75, R192, R105, PT ;  /* 0x00000069c04b7233 */ /* 0x000fe20003803000 */
[----:B------:R-:W-:Y:S01]  /*ca20*/  FADD.FTZ R192, R88, R187 ;  /* 0x000000bb58c07221 */ /* 0x000fe20000010000 */
[----:B------:R-:W-:Y:S01]  /*ca30*/  PRMT R74, R100, 0x5410, R95 ;  /* 0x00005410644a7816 */ /* 0x000fe2000000005f */
[----:B------:R-:W-:Y:S01]  /*ca40*/  LDSM.16.MT88.4 R76, [R128+0x6800] ;  /* 0x00680000804c783b */ /* 0x000fe20000004200 */
[----:B------:R-:W-:Y:S01]  /*ca50*/  @!P5 PRMT R100, R149, 0x5410, RZ ;  /* 0x000054109564d816 */ /* 0x000fe200000000ff */
[----:B------:R-:W-:Y:S01]  /*ca60*/  @!P0 HFMA2.BF16_V2 R148, -RZ.H0_H0, RZ.H0_H0, -R95.H0_H0 ;  /* 0x200000ffff948231 */ /* 0x000fe2000034095f */
[----:B------:R-:W-:Y:S01]  /*ca70*/  PRMT R98, R101, 0x7632, R98 ;  /* 0x0000763265627816 */ /* 0x000fe20000000062 */
[----:B------:R-:W-:Y:S01]  /*ca80*/  @!P1 HFMA2.BF16_V2 R134, -RZ.H0_H0, RZ.H0_H0, -R101.H0_H0 ;  /* 0x200000ffff869231 */ /* 0x000fe20000340965 */
[----:B------:R-:W-:Y:S01]  /*ca90*/  LOP3.LUT R74, R75, R74, RZ, 0xc0, !PT ;  /* 0x0000004a4b4a7212 */ /* 0x000fe200078ec0ff */
[----:B---3--:R-:W-:Y:S01]  /*caa0*/  FADD.FTZ R194, R90, R191 ;  /* 0x000000bf5ac27221 */ /* 0x008fe20000010000 */
[----:B------:R-:W-:Y:S01]  /*cab0*/  F2FP.BF16.F32.PACK_AB R104, R113, R90 ;  /* 0x0000005a7168723e */ /* 0x000fe200000010ff */
[----:B------:R-:W-:Y:S01]  /*cac0*/  @!P2 HFMA2.BF16_V2 R139, -RZ.H0_H0, RZ.H0_H0, -R98.H0_H0 ;  /* 0x200000ffff8ba231 */ /* 0x000fe20000340962 */
[----:B------:R-:W-:Y:S01]  /*cad0*/  @!P0 PRMT R95, R148, 0x5410, RZ ;  /* 0x00005410945f8816 */ /* 0x000fe200000000ff */
[----:B------:R-:W-:Y:S01]  /*cae0*/  FADD.FTZ R192, R111, R192 ;  /* 0x000000c06fc07221 */ /* 0x000fe20000010000 */
[----:B------:R-:W-:Y:S01]  /*caf0*/  PRMT R93, R104, 0x7632, R93 ;  /* 0x00007632685d7816 */ /* 0x000fe2000000005d */
[----:B------:R-:W-:Y:S01]  /*cb00*/  @!P3 HFMA2.BF16_V2 R157, -RZ.H0_H0, RZ.H0_H0, -R104.H0_H0 ;  /* 0x200000ffff9db231 */ /* 0x000fe20000340968 */
[----:B------:R-:W-:Y:S01]  /*cb10*/  PRMT R75, R101, 0x5410, R98 ;  /* 0x00005410654b7816 */ /* 0x000fe20000000062 */
[----:B------:R-:W-:Y:S01]  /*cb20*/  FADD.FTZ R194, R113, R194 ;  /* 0x000000c271c27221 */ /* 0x000fe20000010000 */
[----:B------:R-:W-:Y:S01]  /*cb30*/  @!P1 PRMT R101, R134, 0x5410, RZ ;  /* 0x0000541086659816 */ /* 0x000fe200000000ff */
[----:B------:R-:W-:Y:S01]  /*cb40*/  @!P6 HFMA2.BF16_V2 R151, -RZ.H0_H0, RZ.H0_H0, -R93.H0_H0 ;  /* 0x200000ffff97e231 */ /* 0x000fe2000034095d */
[----:B------:R-:W-:Y:S01]  /*cb50*/  @!P2 PRMT R98, R139, 0x5410, RZ ;  /* 0x000054108b62a816 */ /* 0x000fe200000000ff */
[----:B------:R-:W-:Y:S01]  /*cb60*/  FADD.FTZ R119, R119, R192 ;  /* 0x000000c077777221 */ /* 0x000fe20000010000 */
[C---:B--2---:R-:W-:Y:S03]  /*cb70*/  HMMA.16816.F32.BF16 R44, R60.reuse, R68, R44 ;  /* 0x000000443c2c723c */ /* 0x044fe6000004182c */
[----:B------:R-:W-:Y:S01]  /*cb80*/  ISETP.LE.U32.AND P1, PT, R125, UR12, PT ;  /* 0x0000000c7d007c0c */ /* 0x000fe2000bf23070 */
[----:B------:R-:W-:Y:S01]  /*cb90*/  FADD.FTZ R121, R121, R194 ;  /* 0x000000c279797221 */ /* 0x000fe20000010000 */
[----:B------:R-:W-:Y:S01]  /*cba0*/  LOP3.LUT R110, R177, 0xff, RZ, 0xc0, !PT ;  /* 0x000000ffb16e7812 */ /* 0x000fe200078ec0ff */
[C---:B------:R-:W-:Y:S01]  /*cbb0*/  HMMA.16816.F32.BF16 R48, R60.reuse, R70, R48 ;  /* 0x000000463c30723c */ /* 0x040fe20000041830 */
[----:B------:R-:W1:Y:S04]  /*cbc0*/  MUFU.EX2 R177, R83 ;  /* 0x0000005300b17308 */ /* 0x000e680000000800 */
[----:B------:R-:W-:Y:S01]  /*cbd0*/  PRMT R68, R104, 0x5410, R93 ;  /* 0x0000541068447816 */ /* 0x000fe2000000005d */
[----:B------:R-:W-:Y:S01]  /*cbe0*/  FADD.FTZ R119, R118, R119 ;  /* 0x0000007776777221 */ /* 0x000fe20000010000 */
[C---:B----4-:R-:W-:Y:S04]  /*cbf0*/  HMMA.16816.F32.BF16 R52, R60.reuse, R64, R52 ;  /* 0x000000403c34723c */ /* 0x050fe80000041834 */
[----:B------:R-:W-:Y:S01]  /*cc00*/  LOP3.LUT R73, R73, R68, RZ, 0xc0, !PT ;  /* 0x0000004449497212 */ /* 0x000fe200078ec0ff */
[----:B------:R-:W-:Y:S01]  /*cc10*/  FADD.FTZ R124, R124, R121 ;  /* 0x000000797c7c7221 */ /* 0x000fe20000010000 */
[----:B------:R-:W-:Y:S01]  /*cc20*/  HMMA.16816.F32.BF16 R56, R60, R66, R56 ;  /* 0x000000423c38723c */ /* 0x000fe20000041838 */
[----:B------:R-:W2:Y:S04]  /*cc30*/  LDSM.16.MT88.4 R68, [R130+0x6800] ;  /* 0x006800008244783b */ /* 0x000ea80000004200 */
[--C-:B------:R-:W-:Y:S02]  /*cc40*/  HSET2.LE.AND R64, R188, R105.reuse, PT ;  /* 0x00000069bc407233 */ /* 0x100fe40003803000 */
[C---:B------:R-:W-:Y:S01]  /*cc50*/  LOP3.LUT R65, R89.reuse, 0xff, RZ, 0xc0, !PT ;  /* 0x000000ff59417812 */ /* 0x040fe200078ec0ff */
[----:B------:R3:W4:Y:S01]  /*cc60*/  MUFU.EX2 R188, R80 ;  /* 0x0000005000bc7308 */ /* 0x0007220000000800 */
[----:B------:R-:W5:Y:S02]  /*cc70*/  LDSM.16.MT88.4 R60, [R130+0x7800] ;  /* 0x00780000823c783b */ /* 0x000f640000004200 */
[----:B------:R-:W-:Y:S02]  /*cc80*/  LOP3.LUT R75, R64, R75, RZ, 0xc0, !PT ;  /* 0x0000004b404b7212 */ /* 0x000fe400078ec0ff */
[----:B------:R-:W-:Y:S02]  /*cc90*/  LOP3.LUT R64, R89, 0xffff, RZ, 0xc0, !PT ;  /* 0x0000ffff59407812 */ /* 0x000fe400078ec0ff */
[----:B------:R-:W-:Y:S02]  /*cca0*/  @!P3 PRMT R104, R157, 0x5410, RZ ;  /* 0x000054109d68b816 */ /* 0x000fe400000000ff */
[----:B------:R-:W-:Y:S02]  /*ccb0*/  ISETP.LE.U32.AND P3, PT, R65, UR12, PT ;  /* 0x0000000c41007c0c */ /* 0x000fe4000bf63070 */
[----:B------:R-:W-:Y:S01]  /*ccc0*/  @!P6 PRMT R93, R151, 0x5410, RZ ;  /* 0x00005410975de816 */ /* 0x000fe200000000ff */
[----:B------:R-:W-:Y:S01]  /*ccd0*/  STG.E.U16 desc[UR20][R116.64+0x40], R104 ;  /* 0x0000406874007986 */ /* 0x000fe2000c101514 */
[----:B-1----:R-:W-:Y:S02]  /*cce0*/  F2FP.BF16.F32.PACK_AB R112, R126, R177 ;  /* 0x000000b17e70723e */ /* 0x002fe400000010ff */
[----:B------:R-:W-:Y:S01]  /*ccf0*/  PRMT R108, R110, 0x5410, R103 ;  /* 0x000054106e6c7816 */ /* 0x000fe20000000067 */
[----:B------:R-:W-:Y:S01]  /*cd00*/  STG.E.U16 desc[UR20][R116.64+0x42], R93 ;  /* 0x0000425d74007986 */ /* 0x000fe2000c101514 */
[----:B------:R-:W-:Y:S02]  /*cd10*/  LOP3.LUT R110, R91, 0xff, RZ, 0xc0, !PT ;  /* 0x000000ff5b6e7812 */ /* 0x000fe400078ec0ff */
[----:B------:R-:W-:Y:S01]  /*cd20*/  LOP3.LUT R122, R122, 0xff, RZ, 0xc0, !PT ;  /* 0x000000ff7a7a7812 */ /* 0x000fe200078ec0ff */
[----:B------:R-:W-:Y:S01]  /*cd30*/  STG.E.U16 desc[UR20][R114.64+0x50], R100 ;  /* 0x0000506472007986 */ /* 0x000fe2000c101514 */
[----:B------:R-:W-:Y:S02]  /*cd40*/  SHF.R.U32.HI R190, RZ, 0x8, R190 ;  /* 0x00000008ffbe7819 */ /* 0x000fe400000116be */
[----:B------:R-:W-:Y:S01]  /*cd50*/  ISETP.LE.U32.AND P2, PT, R122, UR12, PT ;  /* 0x0000000c7a007c0c */ /* 0x000fe2000bf43070 */
[----:B------:R-:W-:Y:S01]  /*cd60*/  STG.E.U16 desc[UR20][R114.64+0x52], R95 ;  /* 0x0000525f72007986 */ /* 0x000fe2000c101514 */
[----:B------:R-:W-:Y:S02]  /*cd70*/  PRMT R86, R189, 0x5410, R190 ;  /* 0x00005410bd567816 */ /* 0x000fe400000000be */
[----:B------:R4:W1:Y:S01]  /*cd80*/  MUFU.EX2 R190, R106 ;  /* 0x0000006a00be7308 */ /* 0x0008620000000800 */
[----:B------:R-:W-:Y:S01]  /*cd90*/  STG.E.U16 desc[UR20][R116.64+0x50], R101 ;  /* 0x0000506574007986 */ /* 0x000fe2000c101514 */
[----:B------:R-:W-:Y:S02]  /*cda0*/  SHF.R.U32.HI R123, RZ, 0x8, R123 ;  /* 0x00000008ff7b7819 */ /* 0x000fe4000001167b */
[--C-:B------:R-:W-:Y:S01]  /*cdb0*/  HSET2.LE.AND R86, R86, R105.reuse, PT ;  /* 0x0000006956567233 */ /* 0x100fe20003803000 */
[----:B------:R-:W-:Y:S01]  /*cdc0*/  STG.E.U16 desc[UR20][R116.64+0x52], R98 ;  /* 0x0000526274007986 */ /* 0x000fe2000c101514 */
[C---:B--2---:R-:W-:Y:S05]  /*cdd0*/  HMMA.16816.F32.BF16 R4, R72.reuse, R68, R4 ;  /* 0x000000444804723c */ /* 0x044fea0000041804 */
[----:B------:R-:W-:Y:S01]  /*cde0*/  @!P2 HFMA2.BF16_V2 R135, -RZ.H0_H0, RZ.H0_H0, -R112.H0_H0 ;  /* 0x200000ffff87a231 */ /* 0x000fe20000340970 */
[C---:B------:R-:W-:Y:S05]  /*cdf0*/  HMMA.16816.F32.BF16 R8, R72.reuse, R70, R8 ;  /* 0x000000464808723c */ /* 0x040fea0000041808 */
[----:B------:R-:W-:Y:S01]  /*ce00*/  SHF.R.U32.HI R68, RZ, 0x8, R64 ;  /* 0x00000008ff447819 */ /* 0x000fe20000011640 */
[C---:B------:R-:W-:Y:S01]  /*ce10*/  HMMA.16816.F32.BF16 R36, R72.reuse, R76, R36 ;  /* 0x0000004c4824723c */ /* 0x040fe20000041824 */
[----:B------:R-:W2:Y:S04]  /*ce20*/  LDSM.16.MT88.4 R64, [R128+0x7800] ;  /* 0x007800008040783b */ /* 0x000ea80000004200 */
[----:B------:R-:W-:Y:S01]  /*ce30*/  LOP3.LUT R68, R68, 0xffff, RZ, 0xc0, !PT ;  /* 0x0000ffff44447812 */ /* 0x000fe200078ec0ff */
[C---:B------:R-:W-:Y:S03]  /*ce40*/  HMMA.16816.F32.BF16 R40, R72.reuse, R78, R40 ;  /* 0x0000004e4828723c */ /* 0x040fe60000041828 */
[----:B------:R-:W-:Y:S02]  /*ce50*/  ISETP.LE.U32.AND P6, PT, R68, UR12, PT ;  /* 0x0000000c44007c0c */ /* 0x000fe4000bfc3070 */
[----:B------:R-:W-:Y:S01]  /*ce60*/  LOP3.LUT R68, R91, 0xffff, RZ, 0xc0, !PT ;  /* 0x0000ffff5b447812 */ /* 0x000fe200078ec0ff */
[C---:B-----5:R-:W-:Y:S05]  /*ce70*/  HMMA.16816.F32.BF16 R12, R72.reuse, R60, R12 ;  /* 0x0000003c480c723c */ /* 0x060fea000004180c */
[----:B------:R-:W-:Y:S01]  /*ce80*/  SHF.R.U32.HI R77, RZ, 0x8, R68 ;  /* 0x00000008ff4d7819 */ /* 0x000fe20000011644 */
[C---:B------:R-:W-:Y:S01]  /*ce90*/  HMMA.16816.F32.BF16 R16, R72.reuse, R62, R16 ;  /* 0x0000003e4810723c */ /* 0x040fe20000041810 */
[----:B------:R-:W5:Y:S04]  /*cea0*/  LDSM.16.MT88.4 R68, [R130+0x8800] ;  /* 0x008800008244783b */ /* 0x000f680000004200 */
[----:B------:R-:W-:Y:S02]  /*ceb0*/  SHF.R.U32.HI R76, RZ, 0x18, R89 ;  /* 0x00000018ff4c7819 */ /* 0x000fe40000011659 */
[----:B------:R-:W-:Y:S02]  /*cec0*/  PRMT R110, R110, 0x5410, R77 ;  /* 0x000054106e6e7816 */ /* 0x000fe4000000004d */
[----:B------:R-:W-:Y:S02]  /*ced0*/  ISETP.LE.U32.AND P5, PT, R76, UR12, PT ;  /* 0x0000000c4c007c0c */ /* 0x000fe4000bfa3070 */
[--C-:B------:R-:W-:Y:S02]  /*cee0*/  SHF.R.U32.HI R76, RZ, 0x10, R91.reuse ;  /* 0x00000010ff4c7819 */ /* 0x100fe4000001165b */
[----:B------:R-:W-:Y:S02]  /*cef0*/  SHF.R.U32.HI R91, RZ, 0x18, R91 ;  /* 0x00000018ff5b7819 */ /* 0x000fe4000001165b */
[----:B---3--:R-:W-:Y:S02]  /*cf00*/  LOP3.LUT R80, R76, 0xff, RZ, 0xc0, !PT ;  /* 0x000000ff4c507812 */ /* 0x008fe400078ec0ff */
[----:B------:R-:W3:Y:S01]  /*cf10*/  LDSM.16.MT88.4 R76, [R128+0x8800] ;  /* 0x00880000804c783b */ /* 0x000ee20000004200 */
[--C-:B------:R-:W-:Y:S02]  /*cf20*/  HSET2.LE.AND R81, R110, R105.reuse, PT ;  /* 0x000000696e517233 */ /* 0x100fe40003803000 */
[----:B------:R-:W-:Y:S02]  /*cf30*/  PRMT R60, R80, 0x5410, R91 ;  /* 0x00005410503c7816 */ /* 0x000fe4000000005b */
[--C-:B------:R-:W-:Y:S01]  /*cf40*/  HSET2.LE.AND R80, R108, R105.reuse, PT ;  /* 0x000000696c507233 */ /* 0x100fe20003803000 */
[C---:B--2---:R-:W-:Y:S03]  /*cf50*/  HMMA.16816.F32.BF16 R20, R72.reuse, R64, R20 ;  /* 0x000000404814723c */ /* 0x044fe60000041814 */
[----:B------:R-:W-:Y:S02]  /*cf60*/  HSET2.LE.AND R85, R60, R105, PT ;  /* 0x000000693c557233 */ /* 0x000fe40003803000 */
[----:B------:R-:W2:Y:S01]  /*cf70*/  LDSM.16.MT88.4 R60, [R130+0x6c00] ;  /* 0x006c0000823c783b */ /* 0x000ea20000004200 */
[C---:B------:R-:W-:Y:S05]  /*cf80*/  HMMA.16816.F32.BF16 R32, R72.reuse, R66, R32 ;  /* 0x000000424820723c */ /* 0x040fea0000041820 */
[----:B------:R-:W-:Y:S01]  /*cf90*/  F2FP.BF16.F32.PACK_AB R108, R127, R186 ;  /* 0x000000ba7f6c723e */ /* 0x000fe200000010ff */
[----:B------:R-:W-:Y:S01]  /*cfa0*/  FADD.FTZ R186, R186, R119 ;  /* 0x00000077baba7221 */ /* 0x000fe20000010000 */
[----:B------:R-:W2:Y:S01]  /*cfb0*/  LDSM.16.MT88.4 R64, [R128+0x6c00] ;  /* 0x006c00008040783b */ /* 0x000ea20000004200 */
[----:B----4-:R-:W-:Y:S03]  /*cfc0*/  F2FP.BF16.F32.PACK_AB R106, R188, R109 ;  /* 0x0000006dbc6a723e */ /* 0x010fe600000010ff */
[----:B-1----:R-:W-:Y:S01]  /*cfd0*/  F2FP.BF16.F32.PACK_AB R110, R190, R107 ;  /* 0x0000006bbe6e723e */ /* 0x002fe200000010ff */
[C---:B-----5:R-:W-:Y:S03]  /*cfe0*/  HMMA.16816.F32.BF16 R44, R72.reuse, R68, R44 ;  /* 0x00000044482c723c */ /* 0x060fe6000004182c */
[----:B------:R-:W-:Y:S01]  /*cff0*/  PRMT R103, R108, 0x7632, R103 ;  /* 0x000076326c677816 */ /* 0x000fe20000000067 */
[----:B------:R-:W-:Y:S01]  /*d000*/  @!P3 HFMA2.BF16_V2 R138, -RZ.H0_H0, RZ.H0_H0, -R108.H0_H0 ;  /* 0x200000ffff8ab231 */ /* 0x000fe2000034096c */
[----:B------:R-:W-:Y:S01]  /*d010*/  PRMT R97, R106, 0x7632, R97 ;  /* 0x000076326a617816 */ /* 0x000fe20000000061 */
[C---:B------:R-:W-:Y:S01]  /*d020*/  HMMA.16816.F32.BF16 R48, R72.reuse, R70, R48 ;  /* 0x000000464830723c */ /* 0x040fe20000041830 */
[----:B------:R-:W1:Y:S04]  /*d030*/  LDSM.16.MT88.4 R68, [R130+0x7c00] ;  /* 0x007c00008244783b */ /* 0x000e680000004200 */
[----:B------:R-:W-:Y:S01]  /*d040*/  PRMT R99, R110, 0x7632, R99 ;  /* 0x000076326e637816 */ /* 0x000fe20000000063 */
[----:B------:R-:W-:Y:S01]  /*d050*/  @!P6 HFMA2.BF16_V2 R137, -RZ.H0_H0, RZ.H0_H0, -R103.H0_H0 ;  /* 0x200000ffff89e231 */ /* 0x000fe20000340967 */
[----:B------:R-:W-:Y:S01]  /*d060*/  PRMT R105, R112, 0x7632, R105 ;  /* 0x0000763270697816 */ /* 0x000fe20000000069 */
[----:B------:R-:W-:Y:S01]  /*d070*/  @!P5 HFMA2.BF16_V2 R143, -RZ.H0_H0, RZ.H0_H0, -R97.H0_H0 ;  /* 0x200000ffff8fd231 */ /* 0x000fe20000340961 */
[C---:B---3--:R-:W-:Y:S03]  /*d080*/  HMMA.16816.F32.BF16 R52, R72.reuse, R76, R52 ;  /* 0x0000004c4834723c */ /* 0x048fe60000041834 */
[----:B------:R-:W-:Y:S01]  /*d090*/  SHF.R.U32.HI R89, RZ, 0x10, R89 ;  /* 0x00000010ff597819 */ /* 0x000fe20000011659 */
[----:B------:R-:W-:Y:S01]  /*d0a0*/  @!P1 HFMA2.BF16_V2 R142, -RZ.H0_H0, RZ.H0_H0, -R110.H0_H0 ;  /* 0x200000ffff8e9231 */ /* 0x000fe2000034096e */
[----:B------:R-:W-:Y:S01]  /*d0b0*/  PRMT R84, R108, 0x5410, R103 ;  /* 0x000054106c547816 */ /* 0x000fe20000000067 */
[----:B------:R-:W-:Y:S05]  /*d0c0*/  HMMA.16816.F32.BF16 R56, R72, R78, R56 ;  /* 0x0000004e4838723c */ /* 0x000fea0000041838 */
[----:B------:R-:W-:Y:S01]  /*d0d0*/  PRMT R76, R106, 0x5410, R97 ;  /* 0x000054106a4c7816 */ /* 0x000fe20000000061 */
[----:B------:R-:W-:Y:S01]  /*d0e0*/  FADD.FTZ R109, R109, R124 ;  /* 0x0000007c6d6d7221 */ /* 0x000fe20000010000 */
[----:B------:R-:W-:Y:S01]  /*d0f0*/  PRMT R77, R110, 0x5410, R99 ;  /* 0x000054106e4d7816 */ /* 0x000fe20000000063 */
[----:B------:R-:W-:Y:S03]  /*d100*/  FADD.FTZ R186, R127, R186 ;  /* 0x000000ba7fba7221 */ /* 0x000fe60000010000 */
[----:B------:R-:W-:Y:S01]  /*d110*/  PRMT R87, R112, 0x5410, R105 ;  /* 0x0000541070577816 */ /* 0x000fe20000000069 */
[----:B------:R-:W-:Y:S01]  /*d120*/  FADD.FTZ R188, R188, R109 ;  /* 0x0000006dbcbc7221 */ /* 0x000fe20000010000 */
[----:B------:R-:W-:Y:S01]  /*d130*/  LOP3.LUT R89, R89, 0xff, RZ, 0xc0, !PT ;  /* 0x000000ff59597812 */ /* 0x000fe200078ec0ff */
[----:B------:R-:W-:Y:S01]  /*d140*/  FADD.FTZ R107, R107, R186 ;  /* 0x000000ba6b6b7221 */ /* 0x000fe20000010000 */
[----:B------:R-:W-:Y:S01]  /*d150*/  LOP3.LUT R84, R81, R84, RZ, 0xc0, !PT ;  /* 0x0000005451547212 */ /* 0x000fe200078ec0ff */
[----:B------:R-:W-:Y:S01]  /*d160*/  FADD.FTZ R177, R177, R188 ;  /* 0x000000bcb1b17221 */ /* 0x000fe20000010000 */
[----:B------:R-:W-:Y:S01]  /*d170*/  LOP3.LUT R85, R85, R76, RZ, 0xc0, !PT ;  /* 0x0000004c55557212 */ /* 0x000fe200078ec0ff */
[----:B------:R-:W-:Y:S01]  /*d180*/  FADD.FTZ R188, R190, R107 ;  /* 0x0000006bbebc7221 */ /* 0x000fe20000010000 */
[----:B------:R-:W-:Y:S01]  /*d190*/  LOP3.LUT R86, R86, R77, RZ, 0xc0, !PT ;  /* 0x0000004d56567212 */ /* 0x000fe200078ec0ff */
[----:B------:R-:W-:Y:S01]  /*d1a0*/  FADD.FTZ R186, R126, R177 ;  /* 0x000000b17eba7221 */ /* 0x000fe20000010000 */
[----:B------:R-:W-:Y:S02]  /*d1b0*/  LOP3.LUT R87, R80, R87, RZ, 0xc0, !PT ;  /* 0x0000005750577212 */ /* 0x000fe400078ec0ff */
[----:B------:R-:W-:Y:S02]  /*d1c0*/  ISETP.LE.U32.AND P0, PT, R89, UR12, PT ;  /* 0x0000000c59007c0c */ /* 0x000fe4000bf03070 */
[----:B------:R-:W3:Y:S01]  /*d1d0*/  LDSM.16.MT88.4 R88, [R128+0x7c00] ;  /* 0x007c00008058783b */ /* 0x000ee20000004200 */
[----:B------:R-:W-:Y:S02]  /*d1e0*/  @!P3 PRMT R108, R138, 0x5410, RZ ;  /* 0x000054108a6cb816 */ /* 0x000fe400000000ff */
[C---:B--2---:R-:W-:Y:S05]  /*d1f0*/  HMMA.16816.F32.BF16 R80, R84.reuse, R60, R4 ;  /* 0x0000003c5450723c */ /* 0x044fea0000041804 */
[----:B------:R-:W2:Y:S01]  /*d200*/  LDSM.16.MT88.4 R4, [R130+0x8c00] ;  /* 0x008c00008204783b */ /* 0x000ea20000004200 */
[C---:B------:R-:W-:Y:S05]  /*d210*/  HMMA.16816.F32.BF16 R76, R84.reuse, R62, R8 ;  /* 0x0000003e544c723c */ /* 0x040fea0000041808 */
[----:B------:R-:W-:Y:S01]  /*d220*/  @!P6 PRMT R103, R137, 0x5410, RZ ;  /* 0x000054108967e816 */ /* 0x000fe200000000ff */
[C---:B------:R-:W-:Y:S01]  /*d230*/  HMMA.16816.F32.BF16 R36, R84.reuse, R64, R36 ;  /* 0x000000405424723c */ /* 0x040fe20000041824 */
[----:B------:R-:W4:Y:S02]  /*d240*/  LDSM.16.MT88.4 R8, [R128+0x8c00] ;  /* 0x008c00008008783b */ /* 0x000f240000004200 */
[----:B------:R-:W-:Y:S02]  /*d250*/  ISETP.LE.U32.AND P6, PT, R120, UR12, PT ;  /* 0x0000000c78007c0c */ /* 0x000fe4000bfc3070 */
[----:B------:R-:W-:Y:S01]  /*d260*/  @!P5 PRMT R97, R143, 0x5410, RZ ;  /* 0x000054108f61d816 */ /* 0x000fe200000000ff */
[C---:B------:R-:W-:Y:S03]  /*d270*/  HMMA.16816.F32.BF16 R40, R84.reuse, R66, R40 ;  /* 0x000000425428723c */ /* 0x040fe60000041828 */
[----:B------:R2:W-:Y:S02]  /*d280*/  STG.E.U16 desc[UR20][R114.64+0x60], R108 ;  /* 0x0000606c72007986 */ /* 0x0005e4000c101514 */
[----:B------:R-:W-:Y:S01]  /*d290*/  @!P1 PRMT R110, R142, 0x5410, RZ ;  /* 0x000054108e6e9816 */ /* 0x000fe200000000ff */
[C---:B-1----:R-:W-:Y:S01]  /*d2a0*/  HMMA.16816.F32.BF16 R72, R84.reuse, R68, R12 ;  /* 0x000000445448723c */ /* 0x042fe2000004180c */
[----:B------:R1:W-:Y:S01]  /*d2b0*/  STG.E.U16 desc[UR20][R114.64+0x62], R103 ;  /* 0x0000626772007986 */ /* 0x0003e2000c101514 */
[----:B------:R-:W-:Y:S01]  /*d2c0*/  ISETP.LT.AND P1, PT, RZ, UR36, PT ;  /* 0x00000024ff007c0c */ /* 0x000fe2000bf21270 */
[----:B------:R-:W-:Y:S02]  /*d2d0*/  UIADD3 UR36, UR36, -0x1, URZ ;  /* 0xffffffff24247890 */ /* 0x000fe4000fffe03f */
[----:B------:R1:W-:Y:S01]  /*d2e0*/  STG.E.U16 desc[UR20][R116.64+0x62], R97 ;  /* 0x0000626174007986 */ /* 0x0003e2000c101514 */
[C---:B------:R-:W-:Y:S05]  /*d2f0*/  HMMA.16816.F32.BF16 R68, R84.reuse, R70, R16 ;  /* 0x000000465444723c */ /* 0x040fea0000041810 */
[----:B------:R-:W-:Y:S01]  /*d300*/  LOP3.LUT R123, R123, 0xffff, RZ, 0xc0, !PT ;  /* 0x0000ffff7b7b7812 */ /* 0x000fe200078ec0ff */
[----:B------:R-:W-:Y:S01]  /*d310*/  @!P0 HFMA2.BF16_V2 R141, -RZ.H0_H0, RZ.H0_H0, -R106.H0_H0 ;  /* 0x200000ffff8d8231 */ /* 0x000fe2000034096a */
[C---:B---3--:R-:W-:Y:S03]  /*d320*/  HMMA.16816.F32.BF16 R60, R84.reuse, R88, R20 ;  /* 0x00000058543c723c */ /* 0x048fe60000041814 */
[----:B------:R-:W-:Y:S01]  /*d330*/  ISETP.LE.U32.AND P3, PT, R123, UR12, PT ;  /* 0x0000000c7b007c0c */ /* 0x000fe2000bf63070 */
[----:B------:R-:W-:Y:S01]  /*d340*/  @!P6 HFMA2.BF16_V2 R140, -RZ.H0_H0, RZ.H0_H0, -R105.H0_H0 ;  /* 0x200000ffff8ce231 */ /* 0x000fe20000340969 */
[----:B------:R-:W-:Y:S01]  /*d350*/  @!P0 PRMT R106, R141, 0x5410, RZ ;  /* 0x000054108d6a8816 */ /* 0x000fe200000000ff */
[C---:B------:R-:W-:Y:S04]  /*d360*/  HMMA.16816.F32.BF16 R64, R84.reuse, R90, R32 ;  /* 0x0000005a5440723c */ /* 0x040fe80000041820 */
[----:B------:R1:W-:Y:S01]  /*d370*/  STG.E.U16 desc[UR20][R116.64+0x60], R106 ;  /* 0x0000606a74007986 */ /* 0x0003e2000c101514 */
[----:B------:R-:W-:Y:S01]  /*d380*/  @!P2 PRMT R112, R135, 0x5410, RZ ;  /* 0x000054108770a816 */ /* 0x000fe200000000ff */
[C---:B--2---:R-:W-:Y:S02]  /*d390*/  HMMA.16816.F32.BF16 R44, R84.reuse, R4, R44 ;  /* 0x00000004542c723c */ /* 0x044fe4000004182c */
[----:B------:R1:W-:Y:S03]  /*d3a0*/  STG.E.U16 desc[UR20][R114.64+0x70], R110 ;  /* 0x0000706e72007986 */ /* 0x0003e6000c101514 */
[----:B------:R-:W-:Y:S01]  /*d3b0*/  @!P3 HFMA2.BF16_V2 R136, -RZ.H0_H0, RZ.H0_H0, -R99.H0_H0 ;  /* 0x200000ffff88b231 */ /* 0x000fe20000340963 */
[C---:B------:R-:W-:Y:S05]  /*d3c0*/  HMMA.16816.F32.BF16 R48, R84.reuse, R6, R48 ;  /* 0x000000065430723c */ /* 0x040fea0000041830 */
[----:B------:R-:W-:Y:S01]  /*d3d0*/  @!P3 PRMT R99, R136, 0x5410, RZ ;  /* 0x000054108863b816 */ /* 0x000fe200000000ff */
[C---:B----4-:R-:W-:Y:S04]  /*d3e0*/  HMMA.16816.F32.BF16 R52, R84.reuse, R8, R52 ;  /* 0x000000085434723c */ /* 0x050fe80000041834 */
[----:B------:R1:W-:Y:S01]  /*d3f0*/  STG.E.U16 desc[UR20][R114.64+0x72], R99 ;  /* 0x0000726372007986 */ /* 0x0003e2000c101514 */
[----:B------:R-:W-:Y:S01]  /*d400*/  @!P6 PRMT R105, R140, 0x5410, RZ ;  /* 0x000054108c69e816 */ /* 0x000fe200000000ff */
[----:B------:R-:W-:Y:S02]  /*d410*/  HMMA.16816.F32.BF16 R56, R84, R10, R56 ;  /* 0x0000000a5438723c */ /* 0x000fe40000041838 */
[----:B------:R1:W-:Y:S04]  /*d420*/  STG.E.U16 desc[UR20][R116.64+0x70], R112 ;  /* 0x0000707074007986 */ /* 0x0003e8000c101514 */
[----:B------:R1:W-:Y:S01]  /*d430*/  STG.E.U16 desc[UR20][R116.64+0x72], R105 ;  /* 0x0000726974007986 */ /* 0x0003e2000c101514 */
[----:B------:R-:W-:Y:S01]  /*d440*/  IADD3 R84, P0, R114, -0x80, RZ ;  /* 0xffffff8072547810 */ /* 0x000fe20007f1e0ff */
[----:B------:R-:W-:Y:S03]  /*d450*/  IMAD.MOV.U32 R85, RZ, RZ, R0 ;  /* 0x000000ffff557224 */ /* 0x000fe600078e0000 */
[----:B------:R-:W-:Y:S01]  /*d460*/  IADD3.X R87, R115, -0x1, RZ, P0, !PT ;  /* 0xffffffff73577810 */ /* 0x000fe200007fe4ff */
[----:B------:R-:W-:Y:S01]  /*d470*/  @!UPT UIADD3 URZ, URZ, URZ, URZ ;  /* 0x0000003f3f3ff290 */ /* 0x000fe2000fffe03f */
[----:B------:R-:W-:Y:S11]  /*d480*/  @P1 BRA `(.L_x_996) ;  /* 0xffffffcc00301947 */ /* 0x000ff6000383ffff */
.L_x_995:
[----:B------:R-:W4:Y:S01]  /*d490*/  SHFL.BFLY PT, R5, R188, 0x2, 0x1f ;  /* 0x0c401f00bc057f89 */ /* 0x000f2200000e0000 */
[----:B------:R-:W-:Y:S01]  /*d4a0*/  MOV R10, 0x3f800000 ;  /* 0x3f800000000a7802 */ /* 0x000fe20000000f00 */
[----:B------:R-:W-:Y:S01]  /*d4b0*/  ULDC UR4, c[0x0][0x38c] ;  /* 0x0000e30000047ab9 */ /* 0x000fe20000000800 */
[----:B---3--:R-:W-:Y:S01]  /*d4c0*/  MOV R9, 0x3f800000 ;  /* 0x3f80000000097802 */ /* 0x008fe20000000f00 */
[----:B------:R-:W3:Y:S01]  /*d4d0*/  SHFL.BFLY PT, R3, R186, 0x2, 0x1f ;  /* 0x0c401f00ba037f89 */ /* 0x000ee200000e0000 */
[----:B------:R-:W5:Y:S01]  /*d4e0*/  S2UR UR6, SR_CgaCtaId ;  /* 0x00000000000679c3 */ /* 0x000f620000008800 */
[----:B------:R-:W-:Y:S01]  /*d4f0*/  UISETP.NE.AND UP0, UPT, UR13, -0x1, UPT ;  /* 0xffffffff0d00788c */ /* 0x000fe2000bf05270 */
[----:B------:R-:W-:-:S05]  /*d500*/  UMOV UR7, 0x400 ;  /* 0x0000040000077882 */ /* 0x000fca0000000000 */
[----:B------:R-:W-:Y:S01]  /*d510*/  PLOP3.LUT P0, PT, PT, PT, UP0, 0x80, 0x0 ;  /* 0x000000000000781c */ /* 0x000fe20003f0f008 */
[----:B----4-:R-:W-:Y:S02]  /*d520*/  FADD.FTZ R4, R5, R188 ;  /* 0x000000bc05047221 */ /* 0x010fe40000010000 */
[----:B------:R-:W4:Y:S01]  /*d530*/  S2R R5, SR_TID.X ;  /* 0x0000000000057919 */ /* 0x000f220000002100 */
[----:B---3--:R-:W-:Y:S02]  /*d540*/  FADD.FTZ R3, R3, R186 ;  /* 0x000000ba03037221 */ /* 0x008fe40000010000 */
[----:B------:R-:W3:Y:S04]  /*d550*/  SHFL.BFLY PT, R7, R4, 0x1, 0x1f ;  /* 0x0c201f0004077f89 */ /* 0x000ee800000e0000 */
[----:B------:R-:W2:Y:S01]  /*d560*/  SHFL.BFLY PT, R6, R3, 0x1, 0x1f ;  /* 0x0c201f0003067f89 */ /* 0x000ea200000e0000 */
[----:B---3--:R-:W-:Y:S01]  /*d570*/  FADD.FTZ R7, R4, R7 ;  /* 0x0000000704077221 */ /* 0x008fe20000010000 */
[----:B----4-:R-:W-:Y:S01]  /*d580*/  SHF.R.S32.HI R8, RZ, 0x1f, R5 ;  /* 0x0000001fff087819 */ /* 0x010fe20000011405 */
[----:B--2---:R-:W-:-:S03]  /*d590*/  FADD.FTZ R6, R3, R6 ;  /* 0x0000000603067221 */ /* 0x004fc60000010000 */
[----:B------:R-:W-:Y:S02]  /*d5a0*/  FSETP.NE.FTZ.AND P5, PT, R7, RZ, PT ;  /* 0x000000ff0700720b */ /* 0x000fe40003fb5000 */
[CC--:B------:R-:W-:Y:S02]  /*d5b0*/  LEA.HI R4, R8.reuse, R5.reuse, RZ, 0x2 ;  /* 0x0000000508047211 */ /* 0x0c0fe400078f10ff */
[-C--:B------:R-:W-:Y:S02]  /*d5c0*/  LEA.HI R3, R8, R5.reuse, RZ, 0x5 ;  /* 0x0000000508037211 */ /* 0x080fe400078f28ff */
[----:B------:R-:W-:Y:S02]  /*d5d0*/  LOP3.LUT R12, R4, 0xfffffffc, RZ, 0xc0, !PT ;  /* 0xfffffffc040c7812 */ /* 0x000fe400078ec0ff */
[----:B------:R-:W-:Y:S02]  /*d5e0*/  SHF.R.S32.HI R8, RZ, 0x5, R3 ;  /* 0x00000005ff087819 */ /* 0x000fe40000011403 */
[----:B------:R-:W-:-:S02]  /*d5f0*/  IADD3 R11, -R12, R5, RZ ;  /* 0x000000050c0b7210 */ /* 0x000fc40007ffe1ff */
[----:B------:R-:W-:Y:S01]  /*d600*/  FSETP.NE.FTZ.AND P4, PT, R6, RZ, PT ;  /* 0x000000ff0600720b */ /* 0x000fe20003f95000 */
[----:B------:R-:W2:Y:S01]  /*d610*/  @P5 MUFU.RCP R10, R7 ;  /* 0x00000007000a5308 */ /* 0x000ea20000001000 */
[----:B------:R-:W-:-:S11]  /*d620*/  LEA R8, R8, R11, 0x8 ;  /* 0x0000000b08087211 */ /* 0x000fd600078e40ff */
[----:B------:R-:W3:Y:S01]  /*d630*/  @P4 MUFU.RCP R9, R6 ;  /* 0x0000000600094308 */ /* 0x000ee20000001000 */
[----:B--2---:R-:W-:-:S04]  /*d640*/  FMUL.FTZ R10, R10, UR4 ;  /* 0x000000040a0a7c20 */ /* 0x004fc80008410000 */
        /* <DEDUP_REMOVED lines=25> */
[----:B---3--:R-:W-:Y:S01]  /*d7e0*/  FMUL.FTZ R9, R9, UR4 ;  /* 0x0000000409097c20 */ /* 0x008fe20008410000 */
[----:B------:R-:W-:Y:S01]  /*d7f0*/  @UP0 ULDC.64 UR4, c[0x0][0x298] ;  /* 0x0000a60000040ab9 */ /* 0x000fe20000000a00 */
[----:B------:R-:W-:Y:S01]  /*d800*/  F2FP.BF16.F32.PACK_AB R80, R81, R80 ;  /* 0x000000505150723e */ /* 0x000fe200000010ff */
[----:B------:R-:W-:Y:S01]  /*d810*/  @UP0 UIMAD.WIDE.U32 UR8, UR13, UR4, URZ ;  /* 0x000000040d0802a5 */ /* 0x000fe2000f8e003f */
[----:B------:R-:W-:Y:S01]  /*d820*/  SHF.R.S32.HI R11, RZ, 0x1f, R10 ;  /* 0x0000001fff0b7819 */ /* 0x000fe2000001140a */
[----:B-----5:R-:W-:Y:S01]  /*d830*/  ULEA UR4, UR6, UR7, 0x18 ;  /* 0x0000000706047291 */ /* 0x020fe2000f8ec03f */
        /* <DEDUP_REMOVED lines=8> */
[----:B------:R-:W-:Y:S01]  /*d8c0*/  @UP0 UIMAD UR6, UR13, UR5, UR9 ;  /* 0x000000050d0602a4 */ /* 0x000fe2000f8e0209 */
        /* <DEDUP_REMOVED lines=9> */
[----:B------:R-:W-:Y:S01]  /*d960*/  LOP3.LUT R14, R12, 0x3fffffe, RZ, 0xc0, !PT ;  /* 0x03fffffe0c0e7812 */ /* 0x000fe200078ec0ff */
[C---:B------:R-:W-:Y:S01]  /*d970*/  FMUL.FTZ R63, R9.reuse, R63 ;  /* 0x0000003f093f7220 */ /* 0x040fe20000410000 */
[----:B------:R-:W-:Y:S01]  /*d980*/  SHF.R.S32.HI R12, RZ, 0x1, R12 ;  /* 0x00000001ff0c7819 */ /* 0x000fe2000001140c */
[----:B------:R-:W-:Y:S01]  /*d990*/  FMUL.FTZ R66, R9, R66 ;  /* 0x0000004209427220 */ /* 0x000fe20000410000 */
[----:B------:R-:W-:Y:S01]  /*d9a0*/  IADD3 R11, R11, -R14, RZ ;  /* 0x8000000e0b0b7210 */ /* 0x000fe20007ffe0ff */
[C---:B------:R-:W-:Y:S01]  /*d9b0*/  FMUL.FTZ R67, R9.reuse, R67 ;  /* 0x0000004309437220 */ /* 0x040fe20000410000 */
[----:B------:R-:W-:Y:S01]  /*d9c0*/  SHF.L.U32 R13, R12, 0x6, RZ ;  /* 0x000000060c0d7819 */ /* 0x000fe200000006ff */
[----:B------:R-:W-:Y:S01]  /*d9d0*/  FMUL.FTZ R46, R9, R46 ;  /* 0x0000002e092e7220 */ /* 0x000fe20000410000 */
[----:B------:R-:W-:Y:S01]  /*d9e0*/  LEA R8, R11, R8, 0x4 ;  /* 0x000000080b087211 */ /* 0x000fe200078e20ff */
[----:B------:R-:W-:Y:S01]  /*d9f0*/  FMUL.FTZ R47, R9, R47 ;  /* 0x0000002f092f7220 */ /* 0x000fe20000410000 */
[----:B------:R-:W-:Y:S01]  /*da00*/  LOP3.LUT R13, R13, 0xc0, RZ, 0xc0, !PT ;  /* 0x000000c00d0d7812 */ /* 0x000fe200078ec0ff */
[C---:B------:R-:W-:Y:S01]  /*da10*/  FMUL.FTZ R50, R9.reuse, R50 ;  /* 0x0000003209327220 */ /* 0x040fe20000410000 */
[C---:B------:R-:W-:Y:S01]  /*da20*/  FMUL.FTZ R51, R9.reuse, R51 ;  /* 0x0000003309337220 */ /* 0x040fe20000410000 */
[----:B------:R-:W-:Y:S01]  /*da30*/  FMUL.FTZ R54, R9, R54 ;  /* 0x0000003609367220 */ /* 0x000fe20000410000 */
[----:B------:R-:W-:Y:S01]  /*da40*/  LEA.HI R11, R13, R13, RZ, 0x1d ;  /* 0x0000000d0d0b7211 */ /* 0x000fe200078fe8ff */
[C---:B------:R-:W-:Y:S01]  /*da50*/  FMUL.FTZ R55, R9.reuse, R55 ;  /* 0x0000003709377220 */ /* 0x040fe20000410000 */
[C---:B------:R-:W-:Y:S01]  /*da60*/  FMUL.FTZ R58, R9.reuse, R58 ;  /* 0x0000003a093a7220 */ /* 0x040fe20000410000 */
[----:B------:R-:W-:Y:S01]  /*da70*/  FMUL.FTZ R9, R9, R59 ;  /* 0x0000003b09097220 */ /* 0x000fe20000410000 */
[----:B------:R-:W-:-:S02]  /*da80*/  LEA R8, R8, R11, 0x1 ;  /* 0x0000000b08087211 */ /* 0x000fc400078e08ff */
[----:B------:R-:W-:Y:S02]  /*da90*/  F2FP.BF16.F32.PACK_AB R82, R83, R82 ;  /* 0x000000525352723e */ /* 0x000fe400000010ff */
[----:B------:R-:W-:Y:S02]  /*daa0*/  LEA R11, R8, UR4, 0x1 ;  /* 0x00000004080b7c11 */ /* 0x000fe4000f8e08ff */
[----:B------:R-:W-:Y:S02]  /*dab0*/  F2FP.BF16.F32.PACK_AB R76, R77, R76 ;  /* 0x0000004c4d4c723e */ /* 0x000fe400000010ff */
[----:B------:R-:W-:Y:S02]  /*dac0*/  F2FP.BF16.F32.PACK_AB R78, R79, R78 ;  /* 0x0000004e4f4e723e */ /* 0x000fe400000010ff */
[----:B------:R-:W-:Y:S02]  /*dad0*/  F2FP.BF16.F32.PACK_AB R36, R37, R36 ;  /* 0x000000242524723e */ /* 0x000fe400000010ff */
[----:B------:R-:W-:-:S02]  /*dae0*/  F2FP.BF16.F32.PACK_AB R38, R39, R38 ;  /* 0x000000262726723e */ /* 0x000fc400000010ff */
[----:B------:R-:W-:Y:S01]  /*daf0*/  F2FP.BF16.F32.PACK_AB R40, R41, R40 ;  /* 0x000000282928723e */ /* 0x000fe200000010ff */
[----:B------:R-:W-:Y:S06]  /*db00*/  @P0 BRA `(.L_x_999) ;  /* 0x00000000001c0947 */ /* 0x000fec0003800000 */
[----:B------:R-:W2:Y:S01]  /*db10*/  S2UR UR7, SR_CTAID.Y ;  /* 0x00000000000779c3 */ /* 0x000ea20000002600 */
[----:B------:R-:W-:Y:S01]  /*db20*/  ULDC.64 UR4, c[0x0][0x290] ;  /* 0x0000a40000047ab9 */ /* 0x000fe20000000a00 */
[----:B--2---:R-:W-:Y:S02]  /*db30*/  USHF.R.S32.HI UR6, URZ, 0x1f, UR7 ;  /* 0x0000001f3f067899 */ /* 0x004fe40008011407 */
[----:B------:R-:W-:Y:S02]  /*db40*/  UIMAD.WIDE.U32 UR8, UR7, UR4, URZ ;  /* 0x00000004070872a5 */ /* 0x000fe4000f8e003f */
[----:B------:R-:W-:-:S04]  /*db50*/  UIMAD UR6, UR6, UR4, URZ ;  /* 0x00000004060672a4 */ /* 0x000fc8000f8e023f */
[----:B------:R-:W-:-:S04]  /*db60*/  UIMAD UR6, UR7, UR5, UR6 ;  /* 0x00000005070672a4 */ /* 0x000fc8000f8e0206 */
[----:B------:R-:W-:-:S12]  /*db70*/  UIADD3 UR6, UR9, UR6, URZ ;  /* 0x0000000609067290 */ /* 0x000fd8000fffe03f */
.L_x_999:
[----:B------:R-:W-:Y:S01]  /*db80*/  ULDC.U8 UR4, c[0x0][0x3d8] ;  /* 0x0000f60000047ab9 */ /* 0x000fe20000000000 */
[----:B------:R-:W-:Y:S01]  /*db90*/  ULDC.U8 UR7, c[0x0][0x3d9] ;  /* 0x0000f64000077ab9 */ /* 0x000fe20000000000 */
[----:B------:R-:W-:Y:S02]  /*dba0*/  ISETP.NE.AND P1, PT, RZ, UR4, PT ;  /* 0x00000004ff007c0c */ /* 0x000fe4000bf25270 */
[----:B------:R-:W-:Y:S02]  /*dbb0*/  CS2R R14, SRZ ;  /* 0x00000000000e7805 */ /* 0x000fe4000001ff00 */
        /* <DEDUP_REMOVED lines=9> */
[----:B------:R-:W-:Y:S02]  /*dc50*/  PLOP3.LUT P6, PT, PT, PT, PT, 0x8, 0x0 ;  /* 0x000000000000781c */ /* 0x000fe40003fce170 */
[----:B------:R-:W-:Y:S01]  /*dc60*/  LOP3.LUT R8, R12, 0x1, RZ, 0xc0, !PT ;  /* 0x000000010c087812 */ /* 0x000fe200078ec0ff */
[----:B------:R-:W-:Y:S10]  /*dc70*/  @P0 BRA `(.L_x_1000) ;  /* 0x0000000000200947 */ /* 0x000ff40003800000 */
        /* <DEDUP_REMOVED lines=8> */
.L_x_1000:
[----:B------:R-:W-:Y:S01]  /*dd00*/  ISETP.NE.U32.AND P3, PT, R8, 0x1, PT ;  /* 0x000000010800780c */ /* 0x000fe20003f65070 */
[----:B------:R-:W-:Y:S01]  /*dd10*/  IMAD.MOV.U32 R8, RZ, RZ, 0x20 ;  /* 0x00000020ff087424 */ /* 0x000fe200078e00ff */
[----:B------:R-:W-:Y:S01]  /*dd20*/  ISETP.NE.AND P0, PT, RZ, UR7, PT ;  /* 0x00000007ff007c0c */ /* 0x000fe2000bf05270 */
[----:B------:R-:W-:Y:S01]  /*dd30*/  VIADD R13, R11, 0xfffffff0 ;  /* 0xfffffff00b0d7836 */ /* 0x000fe20000000000 */
[----:B------:R-:W-:Y:S01]  /*dd40*/  LOP3.LUT P2, RZ, R12, 0x2, RZ, 0xc0, !PT ;  /* 0x000000020cff7812 */ /* 0x000fe2000784c0ff */
[----:B------:R-:W-:Y:S01]  /*dd50*/  STS [R11], R80 ;  /* 0x000000500b007388 */ /* 0x000fe20000000800 */
[----:B------:R-:W-:Y:S01]  /*dd60*/  F2FP.BF16.F32.PACK_AB R66, R67, R66 ;  /* 0x000000424342723e */ /* 0x000fe200000010ff */
[----:B------:R-:W2:Y:S01]  /*dd70*/  S2UR UR4, SR_CTAID.X ;  /* 0x00000000000479c3 */ /* 0x000ea20000002500 */
[----:B------:R-:W-:Y:S01]  /*dd80*/  SEL R8, R8, 0xffffffe0, !P2 ;  /* 0xffffffe008087807 */ /* 0x000fe20005000000 */
[----:B------:R-:W-:Y:S01]  /*dd90*/  STS [R11+0x200], R82 ;  /* 0x000200520b007388 */ /* 0x000fe20000000800 */
[----:B------:R-:W-:Y:S01]  /*dda0*/  F2FP.BF16.F32.PACK_AB R44, R45, R44 ;  /* 0x0000002c2d2c723e */ /* 0x000fe200000010ff */
[----:B------:R-:W3:Y:S01]  /*ddb0*/  @P5 MUFU.LG2 R7, R7 ;  /* 0x0000000700075308 */ /* 0x000ee20000000c00 */
[----:B------:R-:W-:Y:S01]  /*ddc0*/  F2FP.BF16.F32.PACK_AB R46, R47, R46 ;  /* 0x0000002e2f2e723e */ /* 0x000fe200000010ff */
[----:B------:R-:W-:Y:S01]  /*ddd0*/  @P3 VIADD R13, R11, 0x10 ;  /* 0x000000100b0d3836 */ /* 0x000fe20000000000 */
[----:B------:R-:W-:Y:S01]  /*dde0*/  F2FP.BF16.F32.PACK_AB R48, R49, R48 ;  /* 0x000000303130723e */ /* 0x000fe200000010ff */
[----:B------:R-:W-:Y:S01]  /*ddf0*/  IMAD.IADD R17, R11, 0x1, R8 ;  /* 0x000000010b117824 */ /* 0x000fe200078e0208 */
[----:B------:R-:W4:Y:S01]  /*de00*/  @!P0 LDC R12, c[0x0][0x2c4] ;  /* 0x0000b100ff0c8b82 */ /* 0x000f220000000800 */
[----:B------:R-:W-:Y:S01]  /*de10*/  IMAD.IADD R19, R8, 0x1, R13 ;  /* 0x0000000108137824 */ /* 0x000fe200078e020d */
[----:B------:R-:W-:Y:S01]  /*de20*/  STS [R13], R76 ;  /* 0x0000004c0d007388 */ /* 0x000fe20000000800 */
[----:B------:R-:W-:Y:S01]  /*de30*/  F2FP.BF16.F32.PACK_AB R50, R51, R50 ;  /* 0x000000323332723e */ /* 0x000fe200000010ff */
[----:B------:R-:W5:Y:S01]  /*de40*/  @P4 MUFU.LG2 R6, R6 ;  /* 0x0000000600064308 */ /* 0x000f620000000c00 */
[----:B------:R-:W-:Y:S01]  /*de50*/  F2FP.BF16.F32.PACK_AB R52, R53, R52 ;  /* 0x000000343534723e */ /* 0x000fe200000010ff */
[----:B------:R-:W-:Y:S01]  /*de60*/  STS [R13+0x200], R78 ;  /* 0x0002004e0d007388 */ /* 0x000fe20000000800 */
[----:B------:R-:W-:Y:S01]  /*de70*/  F2FP.BF16.F32.PACK_AB R54, R55, R54 ;  /* 0x000000363736723e */ /* 0x000fe200000010ff */
[----:B------:R-:W1:Y:S01]  /*de80*/  @!P0 LDC R29, c[0x0][0x270] ;  /* 0x00009c00ff1d8b82 */ /* 0x000e620000000800 */
[----:B------:R-:W-:Y:S01]  /*de90*/  F2FP.BF16.F32.PACK_AB R56, R57, R56 ;  /* 0x000000383938723e */ /* 0x000fe200000010ff */
[----:B------:R-:W-:Y:S01]  /*dea0*/  STS [R17], R36 ;  /* 0x0000002411007388 */ /* 0x000fe20000000800 */
[----:B------:R-:W-:Y:S01]  /*deb0*/  F2FP.BF16.F32.PACK_AB R58, R9, R58 ;  /* 0x0000003a093a723e */ /* 0x000fe200000010ff */
[----:B---3--:R-:W-:Y:S01]  /*dec0*/  @P5 FMUL.FTZ R7, R7, 0.69314718246459960938 ;  /* 0x3f31721807075820 */ /* 0x008fe20000410000 */
[----:B------:R-:W-:Y:S01]  /*ded0*/  PLOP3.LUT P2, PT, PT, PT, PT, 0x8, 0x0 ;  /* 0x000000000000781c */ /* 0x000fe20003f4e170 */
[----:B------:R-:W-:Y:S01]  /*dee0*/  STS [R17+0x200], R38 ;  /* 0x0002002611007388 */ /* 0x000fe20000000800 */
[----:B------:R-:W-:Y:S01]  /*def0*/  @!P0 PLOP3.LUT P2, PT, P1, PT, PT, 0x80, 0x0 ;  /* 0x000000000000881c */ /* 0x000fe20000f4f070 */
[----:B------:R-:W3:Y:S01]  /*df00*/  @P0 LDC.64 R8, c[0x0][0x2c0] ;  /* 0x0000b000ff080b82 */ /* 0x000ee20000000a00 */
[----:B--2---:R-:W-:Y:S01]  /*df10*/  UIMAD UR7, UR4, -0x40, UR15 ;  /* 0xffffffc0040778a4 */ /* 0x004fe2000f8e020f */
[----:B------:R-:W-:Y:S01]  /*df20*/  STS [R19], R40 ;  /* 0x0000002813007388 */ /* 0x000fe20000000800 */
[----:B------:R-:W-:Y:S03]  /*df30*/  BSSY B0, `(.L_x_1001) ;  /* 0x0000056000007945 */ /* 0x000fe60003800000 */
[----:B------:R-:W-:Y:S02]  /*df40*/  STS [R19+0x200], R42 ;  /* 0x0002002a13007388 */ /* 0x000fe40000000800 */
[----:B------:R-:W2:Y:S02]  /*df50*/  @P0 LDC R28, c[0x0][0x2c0] ;  /* 0x0000b000ff1c0b82 */ /* 0x000ea40000000800 */
[----:B------:R-:W-:Y:S04]  /*df60*/  STS [R11+0x1000], R72 ;  /* 0x001000480b007388 */ /* 0x000fe80000000800 */
[----:B------:R-:W-:Y:S02]  /*df70*/  STS [R11+0x1200], R74 ;  /* 0x0012004a0b007388 */ /* 0x000fe40000000800 */
[----:B----4-:R-:W4:Y:S01]  /*df80*/  @P2 LDC R12, c[0x0][0x2e4] ;  /* 0x0000b900ff0c2b82 */ /* 0x010f220000000800 */
[----:B------:R-:W-:Y:S01]  /*df90*/  ISETP.GE.AND P2, PT, R10, UR7, PT ;  /* 0x000000070a007c0c */ /* 0x000fe2000bf46270 */
[----:B------:R-:W-:Y:S04]  /*dfa0*/  STS [R13+0x1000], R68 ;  /* 0x001000440d007388 */ /* 0x000fe80000000800 */
[----:B------:R-:W-:Y:S01]  /*dfb0*/  STS [R13+0x1200], R70 ;  /* 0x001200460d007388 */ /* 0x000fe20000000800 */
[----:B---3--:R-:W-:Y:S01]  /*dfc0*/  @P0 IMAD R9, R9, R8, RZ ;  /* 0x0000000809090224 */ /* 0x008fe200078e02ff */
[----:B------:R-:W-:-:S02]  /*dfd0*/  LOP3.LUT R8, R3, 0xffffffe0, RZ, 0xc0, !PT ;  /* 0xffffffe003087812 */ /* 0x000fc400078ec0ff */
[----:B------:R-:W-:Y:S01]  /*dfe0*/  STS [R17+0x1000], R60 ;  /* 0x0010003c11007388 */ /* 0x000fe20000000800 */
[----:B------:R-:W3:Y:S03]  /*dff0*/  @P4 LDC R3, c[0x0][0x2e8] ;  /* 0x0000ba00ff034b82 */ /* 0x000ee60000000800 */
[----:B------:R-:W-:Y:S01]  /*e000*/  STS [R17+0x1200], R62 ;  /* 0x0012003e11007388 */ /* 0x000fe20000000800 */
[----:B------:R-:W-:Y:S02]  /*e010*/  IMAD.IADD R8, R5, 0x1, -R8 ;  /* 0x0000000105087824 */ /* 0x000fe400078e0a08 */
[----:B------:R-:W-:Y:S01]  /*e020*/  @!P0 IMAD.MOV.U32 R28, RZ, RZ, 0x1 ;  /* 0x00000001ff1c8424 */ /* 0x000fe200078e00ff */
[----:B------:R-:W-:Y:S01]  /*e030*/  STS [R19+0x1000], R64 ;  /* 0x0010004013007388 */ /* 0x000fe20000000800 */
[----:B------:R-:W-:Y:S01]  /*e040*/  IMAD.MOV.U32 R5, RZ, RZ, 0x7f800000 ;  /* 0x7f800000ff057424 */ /* 0x000fe200078e00ff */
[----:B------:R-:W-:Y:S01]  /*e050*/  LOP3.LUT P3, RZ, R8, 0x3, RZ, 0xc0, !PT ;  /* 0x0000000308ff7812 */ /* 0x000fe2000786c0ff */
[----:B--2---:R-:W-:Y:S01]  /*e060*/  IMAD R10, R28, UR4, RZ ;  /* 0x000000041c0a7c24 */ /* 0x004fe2000f8e02ff */
[----:B------:R-:W-:Y:S01]  /*e070*/  STS [R19+0x1200], R66 ;  /* 0x0012004213007388 */ /* 0x000fe20000000800 */
[----:B------:R-:W-:-:S02]  /*e080*/  IMAD.MOV.U32 R8, RZ, RZ, 0x7f800000 ;  /* 0x7f800000ff087424 */ /* 0x000fc400078e00ff */
[----:B----4-:R-:W-:Y:S01]  /*e090*/  @!P0 IMAD.MOV.U32 R9, RZ, RZ, R12 ;  /* 0x000000ffff098224 */ /* 0x010fe200078e000c */
[----:B------:R-:W-:Y:S04]  /*e0a0*/  STS [R11+0x2000], R44 ;  /* 0x0020002c0b007388 */ /* 0x000fe80000000800 */
[----:B------:R2:W-:Y:S04]  /*e0b0*/  STS [R11+0x2200], R46 ;  /* 0x0022002e0b007388 */ /* 0x0005e80000000800 */
[----:B------:R-:W-:Y:S04]  /*e0c0*/  STS [R13+0x2000], R48 ;  /* 0x002000300d007388 */ /* 0x000fe80000000800 */
[----:B------:R4:W-:Y:S04]  /*e0d0*/  STS [R13+0x2200], R50 ;  /* 0x002200320d007388 */ /* 0x0009e80000000800 */
[----:B------:R-:W-:Y:S04]  /*e0e0*/  STS [R17+0x2000], R52 ;  /* 0x0020003411007388 */ /* 0x000fe80000000800 */
[----:B------:R4:W-:Y:S04]  /*e0f0*/  STS [R17+0x2200], R54 ;  /* 0x0022003611007388 */ /* 0x0009e80000000800 */
[----:B------:R-:W-:Y:S04]  /*e100*/  STS [R19+0x2000], R56 ;  /* 0x0020003813007388 */ /* 0x000fe80000000800 */
[----:B------:R4:W-:Y:S01]  /*e110*/  STS [R19+0x2200], R58 ;  /* 0x0022003a13007388 */ /* 0x0009e20000000800 */
[----:B--2---:R-:W-:-:S02]  /*e120*/  @P0 IMAD.MOV.U32 R11, RZ, RZ, 0x1 ;  /* 0x00000001ff0b0424 */ /* 0x004fc400078e00ff */
[----:B-1----:R-:W-:Y:S01]  /*e130*/  @!P0 IMAD R11, R12, R29, RZ ;  /* 0x0000001d0c0b8224 */ /* 0x002fe200078e02ff */
[----:B------:R-:W-:Y:S01]  /*e140*/  BAR.SYNC.DEFER_BLOCKING 0x0 ;  /* 0x0000000000007b1d */ /* 0x000fe20000010000 */
[----:B-----5:R-:W-:-:S04]  /*e150*/  @P4 FMUL.FTZ R29, R6, 0.69314718246459960938 ;  /* 0x3f317218061d4820 */ /* 0x020fc80000410000 */
[----:B---3--:R-:W-:-:S03]  /*e160*/  @P4 FFMA.FTZ R8, R0, R3, R29 ;  /* 0x0000000300084223 */ /* 0x008fc6000001001d */
[----:B----4-:R-:W1:Y:S01]  /*e170*/  @P5 LDC R13, c[0x0][0x2e8] ;  /* 0x0000ba00ff0d5b82 */ /* 0x010e620000000800 */
[----:B------:R-:W2:Y:S01]  /*e180*/  S2R R16, SR_CTAID.Y ;  /* 0x0000000000107919 */ /* 0x000ea20000002600 */
[----:B------:R-:W3:Y:S01]  /*e190*/  S2R R18, SR_CTAID.Z ;  /* 0x0000000000127919 */ /* 0x000ee20000002700 */
[----:B------:R-:W4:Y:S01]  /*e1a0*/  S2R R30, SR_TID.X ;  /* 0x00000000001e7919 */ /* 0x000f220000002100 */
[----:B------:R1:W1:Y:S04]  /*e1b0*/  LDS.128 R24, [R166+0x800] ;  /* 0x00080000a6187984 */ /* 0x0002680000000c00 */
[----:B------:R1:W1:Y:S02]  /*e1c0*/  LDS.128 R20, [R166+0x1800] ;  /* 0x00180000a6147984 */ /* 0x0002640000000c00 */
[----:B-1----:R-:W-:Y:S01]  /*e1d0*/  @P5 FFMA.FTZ R5, R2, R13, R7 ;  /* 0x0000000d02055223 */ /* 0x002fe20000010007 */
[----:B--2---:R-:W-:-:S05]  /*e1e0*/  IMAD R11, R16, R11, RZ ;  /* 0x0000000b100b7224 */ /* 0x004fca00078e02ff */
[----:B------:R-:W-:-:S05]  /*e1f0*/  SEL R11, R11, RZ, !P6 ;  /* 0x000000ff0b0b7207 */ /* 0x000fca0007000000 */
[----:B---3--:R-:W-:Y:S01]  /*e200*/  IMAD R17, R18, R9, R11 ;  /* 0x0000000912117224 */ /* 0x008fe200078e020b */
[----:B----4-:R-:W-:Y:S01]  /*e210*/  SHF.R.S32.HI R11, RZ, 0x1f, R30 ;  /* 0x0000001fff0b7819 */ /* 0x010fe2000001141e */
[----:B------:R-:W-:-:S03]  /*e220*/  IMAD.SHL.U32 R9, R10, 0x40, RZ ;  /* 0x000000400a097824 */ /* 0x000fc600078e00ff */
[----:B------:R-:W-:Y:S02]  /*e230*/  LEA.HI R30, R11, R30, RZ, 0x2 ;  /* 0x0000001e0b1e7211 */ /* 0x000fe400078f10ff */
[----:B------:R-:W-:Y:S02]  /*e240*/  SHF.R.S32.HI R19, RZ, 0x1f, R9 ;  /* 0x0000001fff137819 */ /* 0x000fe40000011409 */
[--C-:B------:R-:W-:Y:S02]  /*e250*/  IADD3 R9, P1, P0, R9, R14, R17.reuse ;  /* 0x0000000e09097210 */ /* 0x100fe4000783e011 */
[----:B------:R-:W-:-:S04]  /*e260*/  SHF.R.S32.HI R14, RZ, 0x1f, R17 ;  /* 0x0000001fff0e7819 */ /* 0x000fc80000011411 */
[----:B------:R-:W-:Y:S01]  /*e270*/  IADD3.X R14, R19, R15, R14, P1, P0 ;  /* 0x0000000f130e7210 */ /* 0x000fe20000fe040e */
[----:B------:R-:W-:Y:S06]  /*e280*/  @P3 BRA `(.L_x_1002) ;  /* 0x0000000000803947 */ /* 0x000fec0003800000 */
[----:B------:R-:W1:Y:S01]  /*e290*/  S2R R0, SR_TID.X ;  /* 0x0000000000007919 */ /* 0x000e620000002100 */
[----:B------:R-:W-:Y:S01]  /*e2a0*/  UIMAD UR5, UR4, -0x40, UR15 ;  /* 0xffffffc0040578a4 */ /* 0x000fe2000f8e020f */
        /* <DEDUP_REMOVED lines=14> */
[----:B------:R-:W-:-:S04]  /*e390*/  ISETP.GE.AND P4, PT, R11, UR5, PT ;  /* 0x000000050b007c0c */ /* 0x000fc8000bf86270 */
[----:B------:R-:W-:-:S09]  /*e3a0*/  ISETP.GE.AND P3, PT, R13, UR5, PT ;  /* 0x000000050d007c0c */ /* 0x000fd2000bf66270 */
[----:B------:R-:W1:Y:S01]  /*e3b0*/  @!P4 LDC.64 R6, c[0x0][0x2b0] ;  /* 0x0000ac00ff06cb82 */ /* 0x000e620000000a00 */
[----:B------:R-:W-:-:S03]  /*e3c0*/  @!P4 IMAD R11, R11, R28, RZ ;  /* 0x0000001c0b0bc224 */ /* 0x000fc600078e02ff */
[----:B------:R-:W-:Y:S02]  /*e3d0*/  @!P3 IMAD R13, R13, R28, RZ ;  /* 0x0000001c0d0db224 */ /* 0x000fe400078e02ff */
        /* <DEDUP_REMOVED lines=11> */
.L_x_1002:
[----:B------:R-:W-:Y:S05]  /*e490*/  BSYNC B0 ;  /* 0x0000000000007941 */ /* 0x000fea0003800000 */
.L_x_1001:
[----:B-1----:R-:W-:Y:S01]  /*e4a0*/  SHF.R.S32.HI R2, RZ, 0x1f, R18 ;  /* 0x0000001fff027819 */ /* 0x002fe20000011412 */
[----:B------:R-:W-:Y:S01]  /*e4b0*/  ULDC.64 UR4, c[0x0][0x2a0] ;  /* 0x0000a80000047ab9 */ /* 0x000fe20000000a00 */
[----:B------:R-:W-:Y:S01]  /*e4c0*/  SHF.R.S32.HI R0, RZ, 0x1f, R174 ;  /* 0x0000001fff007819 */ /* 0x000fe200000114ae */
[----:B------:R1:W2:Y:S01]  /*e4d0*/  LDS.128 R12, [R166] ;  /* 0x00000000a60c7984 */ /* 0x0002a20000000c00 */
[----:B------:R-:W-:Y:S01]  /*e4e0*/  IADD3 R6, P0, R174, UR8, RZ ;  /* 0x00000008ae067c10 */ /* 0x000fe2000ff1e0ff */
[----:B------:R-:W-:Y:S01]  /*e4f0*/  IMAD R3, R2, UR4, RZ ;  /* 0x0000000402037c24 */ /* 0x000fe2000f8e02ff */
[----:B------:R-:W-:Y:S01]  /*e500*/  LEA.HI.SX32 R4, R4, 0x20, 0x1e ;  /* 0x0000002004047811 */ /* 0x000fe200078ff2ff */
[----:B------:R1:W3:Y:S01]  /*e510*/  LDS.128 R8, [R166+0x1000] ;  /* 0x00100000a6087984 */ /* 0x0002e20000000c00 */
[----:B------:R-:W-:Y:S01]  /*e520*/  IADD3.X R7, R0, UR6, RZ, P0, !PT ;  /* 0x0000000600077c10 */ /* 0x000fe200087fe4ff */
[----:B------:R-:W-:Y:S01]  /*e530*/  IMAD R0, R18, UR5, R3 ;  /* 0x0000000512007c24 */ /* 0x000fe2000f8e0203 */
[----:B------:R-:W-:Y:S01]  /*e540*/  ISETP.GE.AND P0, PT, R4, UR7, PT ;  /* 0x0000000704007c0c */ /* 0x000fe2000bf06270 */
[----:B------:R-:W-:Y:S01]  /*e550*/  IMAD.U32 R2, RZ, RZ, UR14 ;  /* 0x0000000eff027e24 */ /* 0x000fe2000f8e00ff */
[----:B------:R-:W-:Y:S01]  /*e560*/  SHF.R.S32.HI R30, RZ, 0x2, R30 ;  /* 0x00000002ff1e7819 */ /* 0x000fe2000001141e */
[----:B------:R-:W-:Y:S01]  /*e570*/  IMAD.WIDE.U32 R18, R18, UR4, R6 ;  /* 0x0000000412127c25 */ /* 0x000fe2000f8e0006 */
[----:B------:R-:W-:Y:S01]  /*e580*/  BSSY B0, `(.L_x_1003) ;  /* 0x0000016000007945 */ /* 0x000fe20003800000 */
[----:B------:R1:W4:Y:S01]  /*e590*/  LDS.128 R4, [R166+0x2000] ;  /* 0x00200000a6047984 */ /* 0x0003220000000c00 */
[----:B------:R-:W-:Y:S01]  /*e5a0*/  SHF.R.S32.HI R31, RZ, 0x1f, R30 ;  /* 0x0000001fff1f7819 */ /* 0x000fe2000001141e */
[----:B------:R-:W-:-:S02]  /*e5b0*/  IMAD.IADD R17, R19, 0x1, R0 ;  /* 0x0000000113117824 */ /* 0x000fc400078e0200 */
        /* <DEDUP_REMOVED lines=18> */
.L_x_1004:
[----:B------:R-:W-:Y:S05]  /*e6e0*/  BSYNC B0 ;  /* 0x0000000000007941 */ /* 0x000fea0003800000 */
.L_x_1003:
        /* <DEDUP_REMOVED lines=23> */
.L_x_972:
[----:B------:R-:W-:Y:S01]  /*e860*/  UISETP.NE.AND UP2, UPT, UR13, -0x1, UPT ;  /* 0xffffffff0d00788c */ /* 0x000fe2000bf45270 */
[----:B------:R-:W-:Y:S01]  /*e870*/  LEA.HI R11, R11, R94, RZ, 0x2 ;  /* 0x0000005e0b0b7211 */ /* 0x000fe200078f10ff */
[----:B------:R-:W-:Y:S01]  /*e880*/  ULDC.U8 UR8, c[0x0][0x3d8] ;  /* 0x0000f60000087ab9 */ /* 0x000fe20000000000 */
[----:B------:R-:W-:Y:S01]  /*e890*/  ULDC.U8 UR11, c[0x0][0x3d9] ;  /* 0x0000f640000b7ab9 */ /* 0x000fe20000000000 */
[----:B------:R-:W-:Y:S01]  /*e8a0*/  UISETP.NE.AND UP3, UPT, UR8, URZ, UPT ;  /* 0x0000003f0800728c */ /* 0x000fe2000bf65270 */
[----:B------:R-:W-:Y:S01]  /*e8b0*/  LOP3.LUT R3, R11, 0xfffffffc, RZ, 0xc0, !PT ;  /* 0xfffffffc0b037812 */ /* 0x000fe200078ec0ff */
[----:B------:R-:W-:Y:S02]  /*e8c0*/  UISETP.NE.AND UP1, UPT, UR11, URZ, UPT ;  /* 0x0000003f0b00728c */ /* 0x000fe4000bf25270 */
[----:B------:R-:W-:Y:S02]  /*e8d0*/  UISETP.EQ.AND UP3, UPT, UR11, URZ, UP3 ;  /* 0x0000003f0b00728c */ /* 0x000fe40009f62270 */
[----:B------:R-:W-:Y:S01]  /*e8e0*/  IMAD.IADD R94, R94, 0x1, -R3 ;  /* 0x000000015e5e7824 */ /* 0x000fe200078e0a03 */
[----:B------:R-:W-:Y:S01]  /*e8f0*/  @!UP2 USHF.R.S32.HI UR9, URZ, 0x1f, UR23 ;  /* 0x0000001f3f09a899 */ /* 0x000fe20008011417 */
[----:B------:R-:W-:Y:S01]  /*e900*/  PLOP3.LUT P0, PT, PT, PT, UP1, 0x80, 0x0 ;  /* 0x000000000000781c */ /* 0x000fe20003f0f018 */
[----:B------:R-:W-:Y:S01]  /*e910*/  @UP2 ULDC.64 UR6, c[0x0][0x298] ;  /* 0x0000a60000062ab9 */ /* 0x000fe20000000a00 */
[----:B------:R-:W-:Y:S01]  /*e920*/  @!UP2 ULDC.64 UR4, c[0x0][0x290] ;  /* 0x0000a4000004aab9 */ /* 0x000fe20000000a00 */
[----:B------:R-:W-:Y:S01]  /*e930*/  @UP2 UIMAD.WIDE.U32 UR16, UR13, UR6, URZ ;  /* 0x000000060d1022a5 */ /* 0x000fe2000f8e003f */
[----:B------:R-:W-:Y:S01]  /*e940*/  IMAD.SHL.U32 R4, R94, 0x8, RZ ;  /* 0x000000085e047824 */ /* 0x000fe200078e00ff */
[----:B------:R-:W-:-:S02]  /*e950*/  UISETP.NE.OR UP0, UPT, UR13, -0x1, !UP3 ;  /* 0xffffffff0d00788c */ /* 0x000fc4000df05670 */
[----:B------:R-:W-:Y:S02]  /*e960*/  @!UP2 UIMAD UR6, UR9, UR4, URZ ;  /* 0x000000040906a2a4 */ /* 0x000fe4000f8e023f */
[----:B------:R-:W-:Y:S02]  /*e970*/  @!UP2 UIMAD.WIDE.U32 UR24, UR23, UR4, URZ ;  /* 0x000000041718a2a5 */ /* 0x000fe4000f8e003f */
[----:B------:R-:W-:Y:S02]  /*e980*/  @!UP2 UIMAD UR6, UR23, UR5, UR6 ;  /* 0x000000051706a2a4 */ /* 0x000fe4000f8e0206 */
[----:B------:R-:W-:Y:S01]  /*e990*/  @UP2 UIMAD UR7, UR13, UR7, UR17 ;  /* 0x000000070d0722a4 */ /* 0x000fe2000f8e0211 */
[----:B------:R-:W-:Y:S01]  /*e9a0*/  @UP1 ULDC.64 UR4, c[0x0][0x2c0] ;  /* 0x0000b00000041ab9 */ /* 0x000fe20000000a00 */
[----:B------:R-:W-:Y:S01]  /*e9b0*/  @!UP3 UMOV UR26, URZ ;  /* 0x0000003f001abc82 */ /* 0x000fe20008000000 */
[----:B------:R-:W-:Y:S01]  /*e9c0*/  @UP1 UIMAD UR11, UR5, UR4, URZ ;  /* 0x00000004050b12a4 */ /* 0x000fe2000f8e023f */
[----:B------:R-:W-:-:S02]  /*e9d0*/  @!UP3 UMOV UR27, URZ ;  /* 0x0000003f001bbc82 */ /* 0x000fc40008000000 */
[----:B------:R-:W-:Y:S01]  /*e9e0*/  @UP3 ULDC UR4, c[0x0][0x2c4] ;  /* 0x0000b10000043ab9 */ /* 0x000fe20000000800 */
[----:B------:R-:W-:Y:S01]  /*e9f0*/  @UP1 ULDC UR12, c[0x0][0x2c0] ;  /* 0x0000b000000c1ab9 */ /* 0x000fe20000000800 */
[----:B------:R-:W-:Y:S01]  /*ea00*/  @!UP0 UIMAD UR13, UR23, UR4, URZ ;  /* 0x00000004170d82a4 */ /* 0x000fe2000f8e023f */
[----:B------:R-:W-:Y:S01]  /*ea10*/  @UP1 UMOV UR9, 0x1 ;  /* 0x0000000100091882 */ /* 0x000fe20000000000 */
[----:B------:R-:W-:Y:S02]  /*ea20*/  @!UP2 UIADD3 UR7, UR25, UR6, URZ ;  /* 0x000000061907a290 */ /* 0x000fe4000fffe03f */
[----:B------:R-:W-:Y:S01]  /*ea30*/  @UP3 USHF.R.S32.HI UR4, URZ, 0x1f, UR13 ;  /* 0x0000001f3f043899 */ /* 0x000fe2000801140d */
[----:B------:R-:W-:Y:S02]  /*ea40*/  @!UP2 UMOV UR16, UR24 ;  /* 0x000000180010ac82 */ /* 0x000fe40008000000 */
        /* <DEDUP_REMOVED lines=9> */
.L_x_1005:
[----:B------:R-:W-:Y:S01]  /*eae0*/  USHF.R.S32.HI UR6, URZ, 0x1f, UR10 ;  /* 0x0000001f3f067899 */ /* 0x000fe2000801140a */
[C---:B------:R-:W-:Y:S01]  /*eaf0*/  IADD3 R2, P0, R4.reuse, UR16, RZ ;  /* 0x0000001004027c10 */ /* 0x040fe2000ff1e0ff */
[----:B------:R-:W-:Y:S01]  /*eb00*/  UIADD3 UR15, -UR19, UR15, URZ ;  /* 0x0000000f130f7290 */ /* 0x000fe2000fffe13f */
[----:B------:R-:W-:Y:S01]  /*eb10*/  SHF.R.S32.HI R12, RZ, 0x2, R11 ;  /* 0x00000002ff0c7819 */ /* 0x000fe2000001140b */
[----:B------:R-:W-:Y:S01]  /*eb20*/  ULDC.64 UR4, c[0x0][0x2a0] ;  /* 0x0000a80000047ab9 */ /* 0x000fe20000000a00 */
[----:B------:R-:W-:Y:S01]  /*eb30*/  UIMAD UR9, UR23, UR9, URZ ;  /* 0x00000009170972a4 */ /* 0x000fe2000f8e023f */
[----:B------:R-:W-:Y:S01]  /*eb40*/  LEA.HI.X.SX32 R3, R4, UR7, 0x1, P0 ;  /* 0x0000000704037c11 */ /* 0x000fe200080f0eff */
[----:B------:R-:W-:Y:S01]  /*eb50*/  UIMAD UR6, UR6, UR4, URZ ;  /* 0x00000004060672a4 */ /* 0x000fe2000f8e023f */
[----:B------:R-:W-:Y:S01]  /*eb60*/  ISETP.GE.AND P0, PT, R12, UR15, PT ;  /* 0x0000000f0c007c0c */ /* 0x000fe2000bf06270 */
[----:B------:R-:W-:Y:S01]  /*eb70*/  USEL UR9, UR9, URZ, !UP3 ;  /* 0x0000003f09097287 */ /* 0x000fe2000d800000 */
[----:B------:R-:W-:Y:S01]  /*eb80*/  IMAD.U32 R6, RZ, RZ, UR4 ;  /* 0x00000004ff067e24 */ /* 0x000fe2000f8e00ff */
[----:B------:R-:W-:Y:S01]  /*eb90*/  UIMAD UR5, UR10, UR5, UR6 ;  /* 0x000000050a0572a4 */ /* 0x000fe2000f8e0206 */
[----:B------:R-:W-:Y:S01]  /*eba0*/  ISETP.NE.AND P5, PT, R94, RZ, PT ;  /* 0x000000ff5e00720c */ /* 0x000fe20003fa5270 */
[----:B------:R-:W-:Y:S01]  /*ebb0*/  UIMAD UR6, UR19, UR12, URZ ;  /* 0x0000000c130672a4 */ /* 0x000fe2000f8e023f */
[----:B------:R-:W-:Y:S01]  /*ebc0*/  IMAD.WIDE.U32 R6, R6, UR10, R2 ;  /* 0x0000000a06067c25 */ /* 0x000fe2000f8e0002 */
[----:B------:R-:W-:Y:S01]  /*ebd0*/  UIMAD UR9, UR10, UR11, UR9 ;  /* 0x0000000b0a0972a4 */ /* 0x000fe2000f8e0209 */
[--C-:B------:R-:W-:Y:S01]  /*ebe0*/  SHF.R.S32.HI R13, RZ, 0x1f, R12.reuse ;  /* 0x0000001fff0d7819 */ /* 0x100fe2000001140c */
[----:B------:R-:W-:Y:S01]  /*ebf0*/  USHF.R.S32.HI UR4, URZ, 0x1f, UR6 ;  /* 0x0000001f3f047899 */ /* 0x000fe20008011406 */
[C---:B------:R-:W-:Y:S01]  /*ec00*/  VIADD R0, R12.reuse, 0x20 ;  /* 0x000000200c007836 */ /* 0x040fe20000000000 */
[----:B------:R-:W-:Y:S01]  /*ec10*/  USHF.R.S32.HI UR7, URZ, 0x1f, UR9 ;  /* 0x0000001f3f077899 */ /* 0x000fe20008011409 */
[----:B------:R-:W-:Y:S01]  /*ec20*/  IMAD.U32 R11, RZ, RZ, UR14 ;  /* 0x0000000eff0b7e24 */ /* 0x000fe2000f8e00ff */
[----:B------:R-:W-:Y:S01]  /*ec30*/  UIADD3 UR6, UP1, UP0, UR6, UR26, UR9 ;  /* 0x0000001a06067290 */ /* 0x000fe2000f83e009 */
[----:B------:R-:W-:Y:S01]  /*ec40*/  VIADD R9, R7, UR5 ;  /* 0x0000000507097c36 */ /* 0x000fe20008000000 */
[----:B------:R-:W-:Y:S01]  /*ec50*/  BSSY B0, `(.L_x_1006) ;  /* 0x0000019000007945 */ /* 0x000fe20003800000 */
[----:B------:R-:W-:Y:S01]  /*ec60*/  ISETP.GE.OR P6, PT, R12, UR15, P5 ;  /* 0x0000000f0c007c0c */ /* 0x000fe2000afc6670 */
[----:B------:R-:W-:Y:S01]  /*ec70*/  UIADD3.X UR26, UR4, UR27, UR7, UP1, UP0 ;  /* 0x0000001b041a7290 */ /* 0x000fe20008fe0407 */
[C---:B------:R-:W-:Y:S01]  /*ec80*/  ISETP.GE.AND P4, PT, R0.reuse, UR15, PT ;  /* 0x0000000f00007c0c */ /* 0x040fe2000bf86270 */
[----:B------:R-:W-:Y:S01]  /*ec90*/  IMAD.WIDE R10, R11, 0x40, R12 ;  /* 0x000000400b0a7825 */ /* 0x000fe200078e020c */
[----:B------:R-:W-:-:S03]  /*eca0*/  ISETP.GE.OR P5, PT, R0, UR15, P5 ;  /* 0x0000000f00007c0c */ /* 0x000fc6000afa6670 */
[C---:B------:R-:W-:Y:S02]  /*ecb0*/  VIADD R3, R4.reuse, 0x20 ;  /* 0x0000002004037836 */ /* 0x040fe40000000000 */
[----:B------:R-:W-:Y:S01]  /*ecc0*/  VIADD R2, R4, 0x40 ;  /* 0x0000004004027836 */ /* 0x000fe20000000000 */
[----:B------:R-:W-:Y:S07]  /*ecd0*/  @P0 BRA `(.L_x_1007) ;  /* 0x0000000000400947 */ /* 0x000fee0003800000 */
        /* <DEDUP_REMOVED lines=16> */
.L_x_1007:
[----:B------:R-:W-:Y:S05]  /*ede0*/  BSYNC B0 ;  /* 0x0000000000007941 */ /* 0x000fea0003800000 */
.L_x_1006:
        /* <DEDUP_REMOVED lines=20> */
.L_x_1009:
[----:B------:R-:W-:Y:S05]  /*ef30*/  BSYNC B0 ;  /* 0x0000000000007941 */ /* 0x000fea0003800000 */
.L_x_1008:
        /* <DEDUP_REMOVED lines=10> */
.L_x_1011:
[----:B------:R-:W-:Y:S05]  /*efe0*/  BSYNC B0 ;  /* 0x0000000000007941 */ /* 0x000fea0003800000 */
.L_x_1010:
        /* <DEDUP_REMOVED lines=10> */
.L_x_1012:
        /* <DEDUP_REMOVED lines=15> */
.L_x_1165:


//--------------------- .text._ZN5flash16flash_fwd_kernelI23Flash_fwd_kernel_traitsILi96ELi64ELi64ELi4ELb0ELb0EN7cutlass10bfloat16_tE19Flash_kernel_traitsILi96ELi64ELi64ELi4ES3_EELb0ELb1ELb0ELb0ELb0ELb0ELb1ELb0EEEvNS_16Flash_fwd_paramsE --------------------------
	.section	.text._ZN5flash16flash_fwd_kernelI23Flash_fwd_kernel_traitsILi96ELi64ELi64ELi4ELb0ELb0EN7cutlass10bfloat16_tE19Flash_kernel_traitsILi96ELi64ELi64ELi4ES3_EELb0ELb1ELb0ELb0ELb0ELb0ELb1ELb0EEEvNS_16Flash_fwd_paramsE,"ax",@progbits
	.align	128
        .global         _ZN5flash16flash_fwd_kernelI23Flash_fwd_kernel_traitsILi96ELi64ELi64ELi4ELb0ELb0EN7cutlass10bfloat16_tE19Flash_kernel_traitsILi96ELi64ELi64ELi4ES3_EELb0ELb1ELb0ELb0ELb0ELb0ELb1ELb0EEEvNS_16Flash_fwd_paramsE
        .type           _ZN5flash16flash_fwd_kernelI23Flash_fwd_kernel_traitsILi96ELi64ELi64ELi4ELb0ELb0EN7cutlass10bfloat16_tE19Flash_kernel_traitsILi96ELi64ELi64ELi4ES3_EELb0ELb1ELb0ELb0ELb0ELb0ELb1ELb0EEEvNS_16Flash_fwd_paramsE,@function
        .size           _ZN5flash16flash_fwd_kernelI23Flash_fwd_kernel_traitsILi96ELi64ELi64ELi4ELb0ELb0EN7cutlass10bfloat16_tE19Flash_kernel_traitsILi96ELi64ELi64ELi4ES3_EELb0ELb1ELb0ELb0ELb0ELb0ELb1ELb0EEEvNS_16Flash_fwd_paramsE,(.L_x_1166 - _ZN5flash16flash_fwd_kernelI23Flash_fwd_kernel_traitsILi96ELi64ELi64ELi4ELb0ELb0EN7cutlass10bfloat16_tE19Flash_kernel_traitsILi96ELi64ELi64ELi4ES3_EELb0ELb1ELb0ELb0ELb0ELb0ELb1ELb0EEEvNS_16Flash_fwd_paramsE)
        .other          _ZN5flash16flash_fwd_kernelI23Flash_fwd_kernel_traitsILi96ELi64ELi64ELi4ELb0ELb0EN7cutlass10bfloat16_tE19Flash_kernel_traitsILi96ELi64ELi64ELi4ES3_EELb0ELb1ELb0ELb0ELb0ELb0ELb1ELb0EEEvNS_16Flash_fwd_paramsE,@"STO_CUDA_ENTRY STV_DEFAULT"
_ZN5flash16flash_fwd_kernelI23Flash_fwd_kernel_traitsILi96ELi64ELi64ELi4ELb0ELb0EN7cutlass10bfloat16_tE19Flash_kernel_traitsILi96ELi64ELi64ELi4ES3_EELb0ELb1ELb0ELb0ELb0ELb0ELb1ELb0EEEvNS_16Flash_fwd_paramsE:
.text._ZN5flash16flash_fwd_kernelI23Flash_fwd_kernel_traitsILi96ELi64ELi64ELi4ELb0ELb0EN7cutlass10bfloat16_tE19Flash_kernel_traitsILi96ELi64ELi64ELi4ES3_EELb0ELb1ELb0ELb0ELb0ELb0ELb1ELb0EEEvNS_16Flash_fwd_paramsE:
        /* <DEDUP_REMOVED lines=38> */
.L_x_1013:
[----:B------:R-:W1:Y:S02]  /*0260*/  LDC R5, c[0x0][0x2c8] ;  /* 0x0000b200ff057b82 */ /* 0x000e640000000800 */
.L_x_1014:
        /* <DEDUP_REMOVED lines=36> */
[----:B------:R-:W-:Y:S02]  /*04b0*/  LOP3.LUT R7, R23, 0xfffffffc, RZ, 0xc0, !PT ;  /* 0xfffffffc17077812 */ /* 0x000fe400078ec0ff */
[----:B------:R-:W-:-:S02]  /*04c0*/  SHF.R.S32.HI R18, RZ, 0x2, R23 ;  /* 0x00000002ff127819 */ /* 0x000fc40000011417 */
[----:B------:R-:W-:Y:S01]  /*04d0*/  SHF.R.S32.HI R15, RZ, 0x3, R5 ;  /* 0x00000003ff0f7819 */ /* 0x000fe20000011405 */
[----:B------:R-:W-:Y:S01]  /*04e0*/  IMAD.IADD R138, R84, 0x1, -R7 ;  /* 0x00000001548a7824 */ /* 0x000fe200078e0a07 */
[----:B------:R-:W-:Y:S01]  /*04f0*/  ISETP.NE.AND P1, PT, R17, -0x1, PT ;  /* 0xffffffff1100780c */ /* 0x000fe20003f25270 */
[----:B------:R-:W-:Y:S01]  /*0500*/  VIADD R9, R18, 0x20 ;  /* 0x0000002012097836 */ /* 0x000fe20000000000 */
[----:B------:R-:W-:Y:S01]  /*0510*/  LOP3.LUT R5, R5, 0xfffffff8, RZ, 0xc0, !PT ;  /* 0xfffffff805057812 */ /* 0x000fe200078ec0ff */
[----:B------:R-:W-:Y:S01]  /*0520*/  IMAD.SHL.U32 R7, R15, 0x40, RZ ;  /* 0x000000400f077824 */ /* 0x000fe200078e00ff */
[----:B------:R-:W-:Y:S02]  /*0530*/  SHF.L.U32 R138, R138, 0x3, RZ ;  /* 0x000000038a8a7819 */ /* 0x000fe400000006ff */
[----:B------:R-:W-:Y:S01]  /*0540*/  LEA.HI R23, R23, R18, RZ, 0x1 ;  /* 0x0000001217177211 */ /* 0x000fe200078f08ff */
        /* <DEDUP_REMOVED lines=10> */
[----:B------:R-:W-:-:S02]  /*05f0*/  SHF.R.S32.HI R89, RZ, 0x5, R86 ;  /* 0x00000005ff597819 */ /* 0x000fc40000011456 */
[----:B------:R-:W-:Y:S01]  /*0600*/  IMAD.IADD R24, R18, 0x1, -R23 ;  /* 0x0000000112187824 */ /* 0x000fe200078e0a17 */
[----:B------:R-:W-:Y:S02]  /*0610*/  LOP3.LUT R22, R27, R22, RZ, 0x3c, !PT ;  /* 0x000000161b167212 */ /* 0x000fe400078e3cff */
[----:B------:R-:W-:Y:S01]  /*0620*/  SHF.R.S32.HI R19, RZ, 0x1f, R18 ;  /* 0x0000001fff137819 */ /* 0x000fe20000011412 */
[----:B------:R-:W-:Y:S01]  /*0630*/  IMAD R129, R89, 0x8, R24 ;  /* 0x0000000859817824 */ /* 0x000fe200078e0218 */
[----:B--2---:R-:W2:Y:S01]  /*0640*/  MUFU.RCP R2, R4 ;  /* 0x0000000400027308 */ /* 0x004ea20000001000 */
[----:B------:R-:W-:Y:S01]  /*0650*/  SHF.R.S32.HI R139, RZ, 0x1f, R138 ;  /* 0x0000001fff8b7819 */ /* 0x000fe2000001148a */
[----:B------:R-:W-:Y:S02]  /*0660*/  IMAD.WIDE R140, R141, 0x40, R18 ;  /* 0x000000408d8c7825 */ /* 0x000fe400078e0212 */
[----:B------:R-:W-:Y:S02]  /*0670*/  LEA R129, R129, R22, 0x5 ;  /* 0x0000001681817211 */ /* 0x000fe400078e28ff */
[----:B---3--:R-:W-:-:S04]  /*0680*/  @P4 IMAD.WIDE.U32 R22, R128, R6, RZ ;  /* 0x0000000680164225 */ /* 0x008fc800078e00ff */
[----:B--2---:R-:W-:Y:S02]  /*0690*/  VIADD R2, R2, 0xffffffe ;  /* 0x0ffffffe02027836 */ /* 0x004fe40000000000 */
[----:B------:R-:W-:Y:S02]  /*06a0*/  IMAD.IADD R4, R132, 0x1, -R91 ;  /* 0x0000000184047824 */ /* 0x000fe400078e0a5b */
[----:B------:R-:W2:Y:S01]  /*06b0*/  F2I.FTZ.U32.TRUNC.NTZ R3, R2 ;  /* 0x0000000200037305 */ /* 0x000ea2000021f000 */
[----:B------:R-:W-:Y:S01]  /*06c0*/  @P4 IMAD.MOV.U32 R6, RZ, RZ, R22 ;  /* 0x000000ffff064224 */ /* 0x000fe200078e0016 */
[----:B------:R-:W-:Y:S01]  /*06d0*/  @P1 IADD3 R22, R12, R17, RZ ;  /* 0x000000110c161210 */ /* 0x000fe20007ffe0ff */
[----:B------:R-:W-:Y:S01]  /*06e0*/  @P4 IMAD R7, R128, R7, R23 ;  /* 0x0000000780074224 */ /* 0x000fe200078e0217 */
        /* <DEDUP_REMOVED lines=8> */
[----:B------:R-:W-:Y:S02]  /*0770*/  LEA.HI R11, R20, R20, RZ, 0x1 ;  /* 0x00000014140b7211 */ /* 0x000fe400078f08ff */
        /* <DEDUP_REMOVED lines=14> */
[----:B------:R-:W-:Y:S02]  /*0860*/  LEA.HI R14, R21, R4, RZ, 0x3 ;  /* 0x00000004150e7211 */ /* 0x000fe400078f18ff */
[----:B------:R-:W-:Y:S01]  /*0870*/  @!P4 SHF.R.S32.HI R21, RZ, 0x1f, R10 ;  /* 0x0000001fff15c819 */ /* 0x000fe2000001140a */
[----:B------:R-:W-:Y:S02]  /*0880*/  IMAD.IADD R85, R4, 0x1, -R85 ;  /* 0x0000000104557824 */ /* 0x000fe400078e0a55 */
[----:B------:R-:W-:Y:S01]  /*0890*/  @!P3 IMAD.IADD R26, R26, 0x1, -R13 ;  /* 0x000000011a1ab824 */ /* 0x000fe200078e0a0d */
[----:B------:R-:W3:Y:S01]  /*08a0*/  @P1 LDC.64 R4, c[0x0][0x250] ;  /* 0x00009400ff041b82 */ /* 0x000ee20000000a00 */
[----:B------:R-:W-:Y:S01]  /*08b0*/  @!P3 VIADD R99, R99, 0x1 ;  /* 0x000000016363b836 */ /* 0x000fe20000000000 */
[----:B------:R-:W-:-:S02]  /*08c0*/  ISETP.NE.AND P3, PT, R8, RZ, PT ;  /* 0x000000ff0800720c */ /* 0x000fc40003f65270 */
[----:B------:R-:W-:Y:S02]  /*08d0*/  ISETP.GE.U32.AND P5, PT, R26, R13, PT ;  /* 0x0000000d1a00720c */ /* 0x000fe40003fa6070 */
[----:B------:R-:W-:-:S05]  /*08e0*/  LOP3.LUT R13, R11, 0x7fffffe, RZ, 0xc0, !PT ;  /* 0x07fffffe0b0d7812 */ /* 0x000fca00078ec0ff */
[----:B------:R-:W-:Y:S01]  /*08f0*/  IMAD.IADD R13, R20, 0x1, -R13 ;  /* 0x00000001140d7824 */ /* 0x000fe200078e0a0d */
[----:B------:R-:W-:Y:S01]  /*0900*/  LOP3.LUT R20, R25, R8, RZ, 0x3c, !PT ;  /* 0x0000000819147212 */ /* 0x000fe200078e3cff */
[----:B--2---:R-:W-:-:S03]  /*0910*/  @!P4 IMAD R21, R21, R2, RZ ;  /* 0x000000021515c224 */ /* 0x004fc600078e02ff */
[----:B------:R-:W-:Y:S01]  /*0920*/  ISETP.GE.AND P2, PT, R20, RZ, PT ;  /* 0x000000ff1400720c */ /* 0x000fe20003f46270 */
[C---:B------:R-:W-:Y:S02]  /*0930*/  @!P4 IMAD R3, R10.reuse, R3, R21 ;  /* 0x000000030a03c224 */ /* 0x040fe400078e0215 */
[----:B------:R-:W-:-:S04]  /*0940*/  @!P4 IMAD.WIDE.U32 R20, R10, R2, RZ ;  /* 0x000000020a14c225 */ /* 0x000fc800078e00ff */
[----:B------:R-:W-:Y:S02]  /*0950*/  @P1 IMAD.IADD R2, R12, 0x1, R17 ;  /* 0x000000010c021824 */ /* 0x000fe400078e0211 */
[----:B------:R-:W-:Y:S02]  /*0960*/  @P5 VIADD R99, R99, 0x1 ;  /* 0x0000000163635836 */ /* 0x000fe40000000000 */
[----:B------:R-:W-:Y:S02]  /*0970*/  @!P4 IMAD.IADD R7, R21, 0x1, R3 ;  /* 0x000000011507c824 */ /* 0x000fe400078e0203 */
[----:B---3--:R-:W-:Y:S02]  /*0980*/  @P1 IMAD R17, R2, R5, RZ ;  /* 0x0000000502111224 */ /* 0x008fe400078e02ff */
[----:B-1----:R-:W-:Y:S02]  /*0990*/  @P1 IMAD R21, R22, R93, RZ ;  /* 0x0000005d16151224 */ /* 0x002fe400078e02ff */
        /* <DEDUP_REMOVED lines=22> */
.L_x_1016:
        /* <DEDUP_REMOVED lines=14> */
.L_x_1017:
        /* <DEDUP_REMOVED lines=21> */
[C---:B------:R-:W-:Y:S01]  /*0d30*/  IADD3 R131, R138.reuse, 0x20, RZ ;  /* 0x000000208a837810 */ /* 0x040fe20007ffe0ff */
        /* <DEDUP_REMOVED lines=12> */
[----:B------:R-:W-:-:S02]  /*0e00*/  SHF.R.S32.HI R3, RZ, 0x1f, R0 ;  /* 0x0000001fff037819 */ /* 0x000fc40000011400 */
[----:B------:R-:W-:Y:S01]  /*0e10*/  LEA R129, R129, UR4, 0x1 ;  /* 0x0000000481817c11 */ /* 0x000fe2000f8e08ff */
[----:B------:R-:W-:Y:S01]  /*0e20*/  IMAD R99, R99, UR7, R2 ;  /* 0x0000000763637c24 */ /* 0x000fe2000f8e0202 */
[----:B------:R-:W-:Y:S02]  /*0e30*/  LEA.HI R12, R3, R10, RZ, 0x2 ;  /* 0x0000000a030c7211 */ /* 0x000fe400078f10ff */
        /* <DEDUP_REMOVED lines=39> */
.L_x_1019:
[----:B------:R-:W-:Y:S05]  /*10b0*/  BSYNC B0 ;  /* 0x0000000000007941 */ /* 0x000fea0003800000 */
.L_x_1018:
        /* <DEDUP_REMOVED lines=9> */
[----:B------:R-:W-:Y:S01]  /*1150*/  IMAD R17, R12, R81, R17 ;  /* 0x000000510c117224 */ /* 0x000fe200078e0211 */
        /* <DEDUP_REMOVED lines=40> */
.L_x_1021:
[----:B------:R-:W-:Y:S05]  /*13e0*/  BSYNC B0 ;  /* 0x0000000000007941 */ /* 0x000fea0003800000 */
.L_x_1020:
        /* <DEDUP_REMOVED lines=35> */
.L_x_1023:
[----:B------:R-:W-:Y:S05]  /*1620*/  BSYNC B0 ;  /* 0x0000000000007941 */ /* 0x000fea0003800000 */
.L_x_1022:
        /* <DEDUP_REMOVED lines=35> */
.L_x_1025:
[----:B------:R-:W-:Y:S05]  /*1860*/  BSYNC B0 ;  /* 0x0000000000007941 */ /* 0x000fea0003800000 */
.L_x_1024:
        /* <DEDUP_REMOVED lines=69> */
.L_x_1027:
[----:B------:R-:W-:Y:S05]  /*1cc0*/  BSYNC B0 ;  /* 0x0000000000007941 */ /* 0x000fea0003800000 */
.L_x_1026:
        /* <DEDUP_REMOVED lines=40> */
.L_x_1029:
[----:B------:R-:W-:Y:S05]  /*1f50*/  BSYNC B0 ;  /* 0x0000000000007941 */ /* 0x000fea0003800000 */
.L_x_1028:
[----:B------:R-:W-:Y:S01]  /*1f60*/  LDSM.16.M88.4 R60, [R121] ;  /* 0x00000000793c783b */ /* 0x000fe20000000200 */
[----:B--23--:R-:W-:Y:S01]  /*1f70*/  IMAD.MOV.U32 R5, RZ, RZ, 0x10 ;  /* 0x00000010ff057424 */ /* 0x00cfe200078e00ff */
[----:B------:R-:W-:Y:S01]  /*1f80*/  LOP3.LUT P1, RZ, R10, 0x2, RZ, 0xc0, !PT ;  /* 0x000000020aff7812 */ /* 0x000fe2000782c0ff */
[----:B------:R-:W-:Y:S01]  /*1f90*/  ULDC UR5, c[0x0][0x39c] ;  /* 0x0000e70000057ab9 */ /* 0x000fe20000000800 */
[----:B------:R-:W2:Y:S01]  /*1fa0*/  LDSM.16.M88.4 R24, [R120+0x3000] ;  /* 0x003000007818783b */ /* 0x000ea20000000200 */
[----:B------:R-:W-:Y:S02]  /*1fb0*/  LOP3.LUT P0, RZ, R11, 0x2, RZ, 0xc0, !PT ;  /* 0x000000020bff7812 */ /* 0x000fe4000780c0ff */
[C---:B------:R-:W-:Y:S01]  /*1fc0*/  SEL R3, R5.reuse, 0xfffffff0, !P1 ;  /* 0xfffffff005037807 */ /* 0x040fe20004800000 */
[----:B------:R-:W3:Y:S01]  /*1fd0*/  LDSM.16.M88.4 R32, [R120+0x3400] ;  /* 0x003400007820783b */ /* 0x000ee20000000200 */
[----:B------:R-:W-:-:S03]  /*1fe0*/  SEL R5, R5, 0xfffffff0, !P0 ;  /* 0xfffffff005057807 */ /* 0x000fc60004000000 */
[----:B------:R-:W-:Y:S01]  /*1ff0*/  IMAD R119, R3, 0x2, R121 ;  /* 0x0000000203777824 */ /* 0x000fe200078e0279 */
[----:B------:R-:W-:Y:S01]  /*2000*/  LDSM.16.M88.4 R56, [R121+0x1000] ;  /* 0x001000007938783b */ /* 0x000fe20000000200 */
[----:B------:R-:W-:-:S03]  /*2010*/  IMAD R117, R5, 0x2, R120 ;  /* 0x0000000205757824 */ /* 0x000fc600078e0278 */
[----:B------:R-:W-:Y:S04]  /*2020*/  LDSM.16.M88.4 R72, [R119] ;  /* 0x000000007748783b */ /* 0x000fe80000000200 */
[----:B------:R-:W5:Y:S04]  /*2030*/  LDSM.16.M88.4 R4, [R117+0x3000] ;  /* 0x003000007504783b */ /* 0x000f680000000200 */
[----:B------:R-:W-:Y:S04]  /*2040*/  LDSM.16.M88.4 R8, [R120+0x4000] ;  /* 0x004000007808783b */ /* 0x000fe80000000200 */
[----:B------:R-:W1:Y:S04]  /*2050*/  LDSM.16.M88.4 R48, [R117+0x3400] ;  /* 0x003400007530783b */ /* 0x000e680000000200 */
[----:B------:R-:W-:Y:S04]  /*2060*/  LDSM.16.M88.4 R12, [R119+0x1000] ;  /* 0x00100000770c783b */ /* 0x000fe80000000200 */
[----:B------:R-:W4:Y:S04]  /*2070*/  LDSM.16.M88.4 R20, [R120+0x4400] ;  /* 0x004400007814783b */ /* 0x000f280000000200 */
[----:B------:R-:W-:Y:S01]  /*2080*/  LDSM.16.M88.4 R44, [R120+0x3800] ;  /* 0x00380000782c783b */ /* 0x000fe20000000200 */
[C---:B--2---:R-:W-:Y:S03]  /*2090*/  HMMA.16816.F32.BF16 R16, R60.reuse, R24, RZ ;  /* 0x000000183c10723c */ /* 0x044fe600000418ff */
[----:B------:R-:W-:Y:S04]  /*20a0*/  LDSM.16.M88.4 R76, [R120+0x5000] ;  /* 0x00500000784c783b */ /* 0x000fe80000000200 */
[----:B------:R-:W-:Y:S01]  /*20b0*/  LDSM.16.M88.4 R40, [R120+0x3c00] ;  /* 0x003c00007828783b */ /* 0x000fe20000000200 */
[C---:B------:R-:W-:Y:S03]  /*20c0*/  HMMA.16816.F32.BF16 R24, R60.reuse, R26, RZ ;  /* 0x0000001a3c18723c */ /* 0x040fe600000418ff */
[----:B------:R-:W-:Y:S03]  /*20d0*/  LDSM.16.M88.4 R28, [R117+0x3800] ;  /* 0x00380000751c783b */ /* 0x000fe60000000200 */
[C---:B---3--:R-:W-:Y:S01]  /*20e0*/  HMMA.16816.F32.BF16 R36, R60.reuse, R32, RZ ;  /* 0x000000203c24723c */ /* 0x048fe200000418ff */
[----:B------:R-:W-:Y:S04]  /*20f0*/  LDSM.16.M88.4 R68, [R117+0x3c00] ;  /* 0x003c00007544783b */ /* 0x000fe80000000200 */
[----:B------:R-:W-:Y:S01]  /*2100*/  LDSM.16.M88.4 R52, [R120+0x4800] ;  /* 0x004800007834783b */ /* 0x000fe20000000200 */
[----:B------:R-:W-:Y:S03]  /*2110*/  HMMA.16816.F32.BF16 R32, R60, R34, RZ ;  /* 0x000000223c20723c */ /* 0x000fe600000418ff */
[----:B------:R-:W0:Y:S03]  /*2120*/  LDGDEPBAR ;  /* 0x00000000000079af */ /* 0x000e260000000000 */
[C---:B-----5:R-:W-:Y:S06]  /*2130*/  HMMA.16816.F32.BF16 R16, R72.reuse, R4, R16 ;  /* 0x000000044810723c */ /* 0x060fec0000041810 */
[C---:B------:R-:W-:Y:S01]  /*2140*/  HMMA.16816.F32.BF16 R24, R72.reuse, R6, R24 ;  /* 0x000000064818723c */ /* 0x040fe20000041818 */
[----:B------:R-:W2:Y:S05]  /*2150*/  LDSM.16.M88.4 R4, [R117+0x4000] ;  /* 0x004000007504783b */ /* 0x000eaa0000000200 */
[C---:B-1----:R-:W-:Y:S06]  /*2160*/  HMMA.16816.F32.BF16 R36, R72.reuse, R48, R36 ;  /* 0x000000304824723c */ /* 0x042fec0000041824 */
[----:B------:R-:W-:Y:S06]  /*2170*/  HMMA.16816.F32.BF16 R32, R72, R50, R32 ;  /* 0x000000324820723c */ /* 0x000fec0000041820 */
[C---:B------:R-:W-:Y:S06]  /*2180*/  HMMA.16816.F32.BF16 R16, R56.reuse, R8, R16 ;  /* 0x000000083810723c */ /* 0x040fec0000041810 */
[C---:B------:R-:W-:Y:S01]  /*2190*/  HMMA.16816.F32.BF16 R24, R56.reuse, R10, R24 ;  /* 0x0000000a3818723c */ /* 0x040fe20000041818 */
[----:B------:R-:W1:Y:S05]  /*21a0*/  LDSM.16.M88.4 R8, [R121+0x2000] ;  /* 0x002000007908783b */ /* 0x000e6a0000000200 */
[C---:B----4-:R-:W-:Y:S06]  /*21b0*/  HMMA.16816.F32.BF16 R36, R56.reuse, R20, R36 ;  /* 0x000000143824723c */ /* 0x050fec0000041824 */
[----:B------:R-:W-:Y:S01]  /*21c0*/  HMMA.16816.F32.BF16 R32, R56, R22, R32 ;  /* 0x000000163820723c */ /* 0x000fe20000041820 */
[----:B------:R-:W-:Y:S05]  /*21d0*/  LDSM.16.M88.4 R20, [R117+0x5000] ;  /* 0x005000007514783b */ /* 0x000fea0000000200 */
[C---:B--2---:R-:W-:Y:S06]  /*21e0*/  HMMA.16816.F32.BF16 R16, R12.reuse, R4, R16 ;  /* 0x000000040c10723c */ /* 0x044fec0000041810 */
[----:B------:R-:W-:Y:S01]  /*21f0*/  HMMA.16816.F32.BF16 R24, R12, R6, R24 ;  /* 0x000000060c18723c */ /* 0x000fe20000041818 */
[----:B------:R-:W2:Y:S05]  /*2200*/  LDSM.16.M88.4 R4, [R119+0x2000] ;  /* 0x002000007704783b */ /* 0x000eaa0000000200 */
[C---:B------:R-:W-:Y:S06]  /*2210*/  HMMA.16816.F32.BF16 R48, R60.reuse, R44, RZ ;  /* 0x0000002c3c30723c */ /* 0x040fec00000418ff */
[----:B------:R-:W-:Y:S06]  /*2220*/  HMMA.16816.F32.BF16 R44, R60, R46, RZ ;  /* 0x0000002e3c2c723c */ /* 0x000fec00000418ff */
[----:B-1----:R-:W-:Y:S06]  /*2230*/  HMMA.16816.F32.BF16 R16, R8, R76, R16 ;  /* 0x0000004c0810723c */ /* 0x002fec0000041810 */
[C---:B------:R-:W-:Y:S06]  /*2240*/  HMMA.16816.F32.BF16 R64, R60.reuse, R40, RZ ;  /* 0x000000283c40723c */ /* 0x040fec00000418ff */
[----:B------:R-:W-:Y:S01]  /*2250*/  HMMA.16816.F32.BF16 R60, R60, R42, RZ ;  /* 0x0000002a3c3c723c */ /* 0x000fe200000418ff */
[----:B------:R-:W1:Y:S05]  /*2260*/  LDSM.16.M88.4 R40, [R117+0x4400] ;  /* 0x004400007528783b */ /* 0x000e6a0000000200 */
[----:B------:R-:W-:Y:S06]  /*2270*/  HMMA.16816.F32.BF16 R48, R72, R28, R48 ;  /* 0x0000001c4830723c */ /* 0x000fec0000041830 */
[----:B------:R-:W-:Y:S01]  /*2280*/  HMMA.16816.F32.BF16 R24, R8, R78, R24 ;  /* 0x0000004e0818723c */ /* 0x000fe20000041818 */
[----:B------:R-:W3:Y:S05]  /*2290*/  LDSM.16.M88.4 R76, [R117+0x4800] ;  /* 0x00480000754c783b */ /* 0x000eea0000000200 */
[----:B--2---:R-:W-:Y:S06]  /*22a0*/  HMMA.16816.F32.BF16 R16, R4, R20, R16 ;  /* 0x000000140410723c */ /* 0x004fec0000041810 */
[C---:B------:R-:W-:Y:S01]  /*22b0*/  HMMA.16816.F32.BF16 R44, R72.reuse, R30, R44 ;  /* 0x0000001e482c723c */ /* 0x040fe2000004182c */
[----:B------:R-:W2:Y:S05]  /*22c0*/  LDSM.16.M88.4 R28, [R120+0x5400] ;  /* 0x00540000781c783b */ /* 0x000eaa0000000200 */
[----:B------:R-:W-:Y:S06]  /*22d0*/  HMMA.16816.F32.BF16 R64, R72, R68, R64 ;  /* 0x000000444840723c */ /* 0x000fec0000041840 */
[----:B------:R-:W-:Y:S06]  /*22e0*/  HMMA.16816.F32.BF16 R48, R56, R52, R48 ;  /* 0x000000343830723c */ /* 0x000fec0000041830 */
[----:B-1----:R-:W-:Y:S01]  /*22f0*/  HMMA.16816.F32.BF16 R36, R12, R40, R36 ;  /* 0x000000280c24723c */ /* 0x002fe20000041824 */
[----:B------:R-:W-:Y:S01]  /*2300*/  FMUL.FTZ R52, R16, UR5 ;  /* 0x0000000510347c20 */ /* 0x000fe20008410000 */
[----:B------:R-:W-:Y:S01]  /*2310*/  FMUL.FTZ R68, R17, UR5 ;  /* 0x0000000511447c20 */ /* 0x000fe20008410000 */
[----:B------:R-:W-:Y:S01]  /*2320*/  FMUL.FTZ R53, R18, UR5 ;  /* 0x0000000512357c20 */ /* 0x000fe20008410000 */
[----:B------:R-:W-:-:S02]  /*2330*/  FMUL.FTZ R69, R19, UR5 ;  /* 0x0000000513457c20 */ /* 0x000fc40008410000 */
[----:B------:R-:W-:Y:S01]  /*2340*/  HMMA.16816.F32.BF16 R40, R12, R42, R32 ;  /* 0x0000002a0c28723c */ /* 0x000fe20000041820 */
[----:B------:R-:W1:Y:S01]  /*2350*/  LDSM.16.M88.4 R16, [R120+0x4c00] ;  /* 0x004c00007810783b */ /* 0x000e620000000200 */
[----:B------:R-:W4:Y:S03]  /*2360*/  MUFU.TANH R68, R68 ;  /* 0x0000004400447308 */ /* 0x000f260000002400 */
[----:B------:R-:W5:Y:S01]  /*2370*/  LDSM.16.M88.4 R32, [R117+0x5400] ;  /* 0x005400007520783b */ /* 0x000f620000000200 */
[----:B------:R-:W-:Y:S03]  /*2380*/  HMMA.16816.F32.BF16 R24, R4, R22, R24 ;  /* 0x000000160418723c */ /* 0x000fe60000041818 */
[----:B------:R-:W4:Y:S01]  /*2390*/  LDSM.16.M88.4 R20, [R120+0x5800] ;  /* 0x005800007814783b */ /* 0x000f220000000200 */
[----:B------:R-:W4:Y:S02]  /*23a0*/  MUFU.TANH R69, R69 ;  /* 0x0000004500457308 */ /* 0x000f240000002400 */
[----:B---3--:R-:W-:Y:S06]  /*23b0*/  HMMA.16816.F32.BF16 R48, R12, R76, R48 ;  /* 0x0000004c0c30723c */ /* 0x008fec0000041830 */
[----:B------:R-:W-:Y:S01]  /*23c0*/  HMMA.16816.F32.BF16 R44, R56, R54, R44 ;  /* 0x00000036382c723c */ /* 0x000fe2000004182c */
[----:B------:R-:W-:Y:S05]  /*23d0*/  MUFU.TANH R52, R52 ;  /* 0x0000003400347308 */ /* 0x000fea0000002400 */
[C---:B--2---:R-:W-:Y:S03]  /*23e0*/  HMMA.16816.F32.BF16 R36, R8.reuse, R28, R36 ;  /* 0x0000001c0824723c */ /* 0x044fe60000041824 */
[----:B------:R-:W-:Y:S03]  /*23f0*/  MUFU.TANH R53, R53 ;  /* 0x0000003500357308 */ /* 0x000fe60000002400 */
[----:B------:R-:W-:Y:S01]  /*2400*/  HMMA.16816.F32.BF16 R40, R8, R30, R40 ;  /* 0x0000001e0828723c */ /* 0x000fe20000041828 */
[----:B------:R-:W-:Y:S01]  /*2410*/  FMUL.FTZ R76, R24, UR5 ;  /* 0x00000005184c7c20 */ /* 0x000fe20008410000 */
[----:B------:R-:W-:Y:S01]  /*2420*/  FMUL.FTZ R54, R25, UR5 ;  /* 0x0000000519367c20 */ /* 0x000fe20008410000 */
[----:B------:R-:W-:Y:S01]  /*2430*/  FMUL.FTZ R55, R26, UR5 ;  /* 0x000000051a377c20 */ /* 0x000fe20008410000 */
[----:B------:R-:W-:Y:S01]  /*2440*/  FMUL.FTZ R77, R27, UR5 ;  /* 0x000000051b4d7c20 */ /* 0x000fe20008410000 */
[----:B------:R-:W-:Y:S01]  /*2450*/  LDSM.16.M88.4 R28, [R117+0x5800] ;  /* 0x00580000751c783b */ /* 0x000fe20000000200 */
[----:B------:R-:W-:Y:S01]  /*2460*/  HMMA.16816.F32.BF16 R60, R72, R70, R60 ;  /* 0x00000046483c723c */ /* 0x000fe2000004183c */
[----:B------:R-:W2:Y:S02]  /*2470*/  MUFU.TANH R76, R76 ;  /* 0x0000004c004c7308 */ /* 0x000ea40000002400 */
[----:B------:R-:W3:Y:S03]  /*2480*/  LDSM.16.M88.4 R24, [R117+0x4c00] ;  /* 0x004c00007518783b */ /* 0x000ee60000000200 */
[----:B-1----:R-:W-:Y:S03]  /*2490*/  HMMA.16816.F32.BF16 R64, R56, R16, R64 ;  /* 0x000000103840723c */ /* 0x002fe60000041840 */
[----:B------:R-:W1:Y:S03]  /*24a0*/  MUFU.TANH R55, R55 ;  /* 0x0000003700377308 */ /* 0x000e660000002400 */
[C---:B-----5:R-:W-:Y:S05]  /*24b0*/  HMMA.16816.F32.BF16 R36, R4.reuse, R32, R36 ;  /* 0x000000200424723c */ /* 0x060fea0000041824 */
[----:B------:R-:W-:Y:S01]  /*24c0*/  MUFU.TANH R54, R54 ;  /* 0x0000003600367308 */ /* 0x000fe20000002400 */
[----:B------:R-:W-:Y:S01]  /*24d0*/  HMMA.16816.F32.BF16 R40, R4, R34, R40 ;  /* 0x000000220428723c */ /* 0x000fe20000041828 */
[----:B------:R-:W5:Y:S05]  /*24e0*/  LDSM.16.M88.4 R32, [R120+0x5c00] ;  /* 0x005c00007820783b */ /* 0x000f6a0000000200 */
[----:B------:R-:W-:Y:S01]  /*24f0*/  HMMA.16816.F32.BF16 R44, R12, R78, R44 ;  /* 0x0000004e0c2c723c */ /* 0x000fe2000004182c */
[----:B------:R-:W-:Y:S05]  /*2500*/  MUFU.TANH R77, R77 ;  /* 0x0000004d004d7308 */ /* 0x000fea0000002400 */
[----:B------:R-:W-:Y:S06]  /*2510*/  HMMA.16816.F32.BF16 R60, R56, R18, R60 ;  /* 0x00000012383c723c */ /* 0x000fec000004183c */
[----:B----4-:R-:W-:Y:S01]  /*2520*/  HMMA.16816.F32.BF16 R48, R8, R20, R48 ;  /* 0x000000140830723c */ /* 0x010fe20000041830 */
[----:B------:R-:W-:Y:S01]  /*2530*/  FMUL.FTZ R16, R38, UR5 ;  /* 0x0000000526107c20 */ /* 0x000fe20008410000 */
[----:B------:R-:W-:Y:S01]  /*2540*/  FMUL.FTZ R37, R37, UR5 ;  /* 0x0000000525257c20 */ /* 0x000fe20008410000 */
[----:B------:R-:W-:Y:S01]  /*2550*/  FMUL.FTZ R17, R39, UR5 ;  /* 0x0000000527117c20 */ /* 0x000fe20008410000 */
[----:B------:R-:W-:-:S02]  /*2560*/  FMUL.FTZ R36, R36, UR5 ;  /* 0x0000000524247c20 */ /* 0x000fc40008410000 */
[----:B------:R-:W-:Y:S01]  /*2570*/  FMUL.FTZ R43, R43, UR5 ;  /* 0x000000052b2b7c20 */ /* 0x000fe20008410000 */
[----:B---3--:R-:W-:Y:S01]  /*2580*/  HMMA.16816.F32.BF16 R64, R12, R24, R64 ;  /* 0x000000180c40723c */ /* 0x008fe20000041840 */
[----:B------:R-:W-:Y:S05]  /*2590*/  MUFU.TANH R37, R37 ;  /* 0x0000002500257308 */ /* 0x000fea0000002400 */
[----:B------:R-:W-:Y:S01]  /*25a0*/  HMMA.16816.F32.BF16 R44, R8, R22, R44 ;  /* 0x00000016082c723c */ /* 0x000fe2000004182c */
[----:B------:R-:W3:Y:S01]  /*25b0*/  LDSM.16.M88.4 R20, [R117+0x5c00] ;  /* 0x005c00007514783b */ /* 0x000ee20000000200 */
[----:B------:R-:W-:Y:S01]  /*25c0*/  LOP3.LUT R25, R86, 0xffffffe0, RZ, 0xc0, !PT ;  /* 0xffffffe056197812 */ /* 0x000fe200078ec0ff */
[----:B------:R-:W4:Y:S01]  /*25d0*/  MUFU.TANH R16, R16 ;  /* 0x0000001000107308 */ /* 0x000f220000002400 */
[----:B------:R-:W-:Y:S01]  /*25e0*/  FMUL.FTZ R24, R42, UR5 ;  /* 0x000000052a187c20 */ /* 0x000fe20008410000 */
[----:B------:R-:W-:-:S04]  /*25f0*/  DEPBAR.LE SB0, 0x0 ;  /* 0x000080000000791a */ /* 0x000fc80000000000 */
[----:B------:R-:W-:Y:S01]  /*2600*/  HMMA.16816.F32.BF16 R60, R12, R26, R60 ;  /* 0x0000001a0c3c723c */ /* 0x000fe2000004183c */
[----:B------:R-:W-:Y:S01]  /*2610*/  IMAD.IADD R25, R84, 0x1, -R25 ;  /* 0x0000000154197824 */ /* 0x000fe200078e0a19 */
[----:B------:R-:W4:Y:S04]  /*2620*/  MUFU.TANH R17, R17 ;  /* 0x0000001100117308 */ /* 0x000f280000002400 */
[----:B------:R-:W-:Y:S01]  /*2630*/  SHF.R.S32.HI R38, RZ, 0x1f, R25 ;  /* 0x0000001fff267819 */ /* 0x000fe20000011419 */
[----:B------:R-:W-:Y:S01]  /*2640*/  HMMA.16816.F32.BF16 R48, R4, R28, R48 ;  /* 0x0000001c0430723c */ /* 0x000fe20000041830 */
[----:B------:R-:W-:Y:S02]  /*2650*/  IMAD R13, R85, 0x20, R80 ;  /* 0x00000020550d7824 */ /* 0x000fe400078e0250 */
[----:B------:R-:W-:Y:S01]  /*2660*/  LEA.HI R38, R38, R25, RZ, 0x2 ;  /* 0x0000001926267211 */ /* 0x000fe200078f10ff */
[----:B------:R-:W4:Y:S01]  /*2670*/  MUFU.TANH R36, R36 ;  /* 0x0000002400247308 */ /* 0x000f220000002400 */
[----:B------:R-:W-:Y:S01]  /*2680*/  IMAD.IADD R118, R2, 0x1, R13 ;  /* 0x0000000102767824 */ /* 0x000fe200078e020d */
[----:B-----5:R-:W-:Y:S01]  /*2690*/  HMMA.16816.F32.BF16 R64, R8, R32, R64 ;  /* 0x000000200840723c */ /* 0x020fe20000041840 */
[----:B------:R-:W-:Y:S01]  /*26a0*/  SHF.R.S32.HI R133, RZ, 0x2, R38 ;  /* 0x00000002ff857819 */ /* 0x000fe20000011426 */
[----:B------:R-:W-:Y:S01]  /*26b0*/  FMUL.FTZ R28, R40, UR5 ;  /* 0x00000005281c7c20 */ /* 0x000fe20008410000 */
[----:B------:R-:W-:-:S03]  /*26c0*/  FMUL.FTZ R29, R41, UR5 ;  /* 0x00000005291d7c20 */ /* 0x000fc60008410000 */
[----:B------:R-:W-:Y:S01]  /*26d0*/  HMMA.16816.F32.BF16 R44, R4, R30, R44 ;  /* 0x0000001e042c723c */ /* 0x000fe2000004182c */
[----:B------:R-:W-:Y:S01]  /*26e0*/  IMAD.SHL.U32 R32, R84, 0x2, RZ ;  /* 0x0000000254207824 */ /* 0x000fe200078e00ff */
[----:B------:R-:W-:Y:S04]  /*26f0*/  MUFU.TANH R28, R28 ;  /* 0x0000001c001c7308 */ /* 0x000fe80000002400 */
[----:B------:R-:W-:Y:S01]  /*2700*/  HMMA.16816.F32.BF16 R60, R8, R34, R60 ;  /* 0x00000022083c723c */ /* 0x000fe2000004183c */
[----:B------:R-:W-:Y:S01]  /*2710*/  IMAD R30, R89, 0x10, R91 ;  /* 0x00000010591e7824 */ /* 0x000fe200078e025b */
[----:B------:R-:W-:Y:S02]  /*2720*/  LOP3.LUT R32, R32, 0x6, RZ, 0xc0, !PT ;  /* 0x0000000620207812 */ /* 0x000fe400078ec0ff */
[----:B------:R-:W-:Y:S02]  /*2730*/  MUFU.TANH R29, R29 ;  /* 0x0000001d001d7308 */ /* 0x000fe40000002400 */
[----:B------:R-:W-:Y:S01]  /*2740*/  IADD3 R25, R30, 0x1, R133 ;  /* 0x000000011e197810 */ /* 0x000fe20007ffe085 */
[----:B------:R-:W-:-:S02]  /*2750*/  IMAD R12, R83, 0x40, R32 ;  /* 0x00000040530c7824 */ /* 0x000fc400078e0220 */
[----:B------:R-:W-:Y:S01]  /*2760*/  FMUL.FTZ R48, R48, UR5 ;  /* 0x0000000530307c20 */ /* 0x000fe20008410000 */
[----:B------:R-:W-:Y:S01]  /*2770*/  FMUL.FTZ R19, R49, UR5 ;  /* 0x0000000531137c20 */ /* 0x000fe20008410000 */
[----:B------:R-:W-:Y:S01]  /*2780*/  IADD3 R30, R82, R25, -R132 ;  /* 0x00000019521e7210 */ /* 0x000fe20007ffe884 */
[C---:B------:R-:W-:Y:S01]  /*2790*/  VIADD R14, R12.reuse, 0x1 ;  /* 0x000000010c0e7836 */ /* 0x040fe20000000000 */
[----:B---3--:R-:W-:Y:S01]  /*27a0*/  HMMA.16816.F32.BF16 R64, R4, R20, R64 ;  /* 0x000000140440723c */ /* 0x008fe20000041840 */
[----:B------:R-:W3:Y:S01]  /*27b0*/  MUFU.TANH R24, R24 ;  /* 0x0000001800187308 */ /* 0x000ee20000002400 */
[----:B------:R-:W-:Y:S02]  /*27c0*/  VIADD R8, R12, 0x11 ;  /* 0x000000110c087836 */ /* 0x000fe40000000000 */
[----:B------:R-:W-:Y:S01]  /*27d0*/  FMUL.FTZ R50, R50, UR5 ;  /* 0x0000000532327c20 */ /* 0x000fe20008410000 */
[----:B------:R-:W-:Y:S02]  /*27e0*/  IMAD.IADD R87, R30, 0x1, R87 ;  /* 0x000000011e577824 */ /* 0x000fe400078e0257 */
[----:B------:R-:W-:Y:S01]  /*27f0*/  FMUL.FTZ R51, R51, UR5 ;  /* 0x0000000533337c20 */ /* 0x000fe20008410000 */
[----:B------:R-:W-:Y:S01]  /*2800*/  FMUL.FTZ R44, R44, UR5 ;  /* 0x000000052c2c7c20 */ /* 0x000fe20008410000 */
[----:B------:R-:W-:-:S02]  /*2810*/  VIADD R15, R12, 0x9 ;  /* 0x000000090c0f7836 */ /* 0x000fc40000000000 */
[----:B------:R-:W-:Y:S01]  /*2820*/  FMUL.FTZ R45, R45, UR5 ;  /* 0x000000052d2d7c20 */ /* 0x000fe20008410000 */
[C---:B------:R-:W-:Y:S01]  /*2830*/  VIMNMX R100, R87.reuse, R82, PT ;  /* 0x0000005257647248 */ /* 0x040fe20003fe0100 */
[----:B------:R5:W3:Y:S01]  /*2840*/  MUFU.TANH R18, R43 ;  /* 0x0000002b00127308 */ /* 0x000ae20000002400 */
[----:B------:R-:W-:Y:S01]  /*2850*/  VIADDMNMX R95, R87, 0x8, R82, PT ;  /* 0x00000008575f7846 */ /* 0x000fe20003800152 */
[----:B------:R-:W-:Y:S01]  /*2860*/  HMMA.16816.F32.BF16 R60, R4, R22, R60 ;  /* 0x00000016043c723c */ /* 0x000fe2000004183c */
[-C--:B------:R-:W-:Y:S01]  /*2870*/  ISETP.GE.AND P6, PT, R14, R100.reuse, PT ;  /* 0x000000640e00720c */ /* 0x080fe20003fc6270 */
[----:B------:R-:W-:Y:S01]  /*2880*/  VIADD R9, R12, 0x18 ;  /* 0x000000180c097836 */ /* 0x000fe20000000000 */
[-C--:B------:R-:W-:Y:S01]  /*2890*/  ISETP.GE.AND P2, PT, R14, R95.reuse, PT ;  /* 0x0000005f0e00720c */ /* 0x080fe20003f46270 */
[----:B------:R-:W-:Y:S01]  /*28a0*/  VIADD R14, R12, 0x8 ;  /* 0x000000080c0e7836 */ /* 0x000fe20000000000 */
[----:B------:R-:W-:Y:S01]  /*28b0*/  FSEL R21, R68, -INF , !P6 ;  /* 0xff80000044157808 */ /* 0x000fe20007000000 */
[----:B------:R-:W3:Y:S01]  /*28c0*/  MUFU.TANH R111, R48 ;  /* 0x00000030006f7308 */ /* 0x000ee20000002400 */
[----:B------:R-:W-:Y:S01]  /*28d0*/  FSEL R69, R69, -INF , !P2 ;  /* 0xff80000045457808 */ /* 0x000fe20005000000 */
[----:B------:R-:W-:Y:S01]  /*28e0*/  VIADD R5, R12, 0x20 ;  /* 0x000000200c057836 */ /* 0x000fe20000000000 */
[----:B------:R-:W-:Y:S01]  /*28f0*/  ISETP.GE.AND P3, PT, R14, R100, PT ;  /* 0x000000640e00720c */ /* 0x000fe20003f66270 */
[----:B------:R-:W-:Y:S01]  /*2900*/  VIADD R4, R12, 0x21 ;  /* 0x000000210c047836 */ /* 0x000fe20000000000 */
[----:B------:R-:W-:Y:S01]  /*2910*/  ISETP.GE.AND P0, PT, R14, R95, PT ;  /* 0x0000005f0e00720c */ /* 0x000fe20003f06270 */
[----:B------:R-:W-:-:S02]  /*2920*/  VIADD R14, R12, 0x10 ;  /* 0x000000100c0e7836 */ /* 0x000fc40000000000 */
[----:B------:R-:W-:Y:S01]  /*2930*/  FMUL.FTZ R27, R67, UR5 ;  /* 0x00000005431b7c20 */ /* 0x000fe20008410000 */
[----:B------:R-:W3:Y:S01]  /*2940*/  MUFU.TANH R109, R44 ;  /* 0x0000002c006d7308 */ /* 0x000ee20000002400 */
[----:B--2---:R-:W-:Y:S01]  /*2950*/  FSEL R25, R76, -INF , !P3 ;  /* 0xff8000004c197808 */ /* 0x004fe20005800000 */
[----:B------:R-:W-:Y:S01]  /*2960*/  FMUL.FTZ R46, R46, UR5 ;  /* 0x000000052e2e7c20 */ /* 0x000fe20008410000 */
[-C--:B------:R-:W-:Y:S01]  /*2970*/  ISETP.GE.AND P6, PT, R14, R95.reuse, PT ;  /* 0x0000005f0e00720c */ /* 0x080fe20003fc6270 */
[----:B------:R-:W-:Y:S01]  /*2980*/  FMUL.FTZ R33, R47, UR5 ;  /* 0x000000052f217c20 */ /* 0x000fe20008410000 */
[-C--:B------:R-:W-:Y:S01]  /*2990*/  ISETP.GE.AND P2, PT, R8, R100.reuse, PT ;  /* 0x000000640800720c */ /* 0x080fe20003f46270 */
[----:B------:R-:W-:Y:S01]  /*29a0*/  FMUL.FTZ R26, R66, UR5 ;  /* 0x00000005421a7c20 */ /* 0x000fe20008410000 */
[-C--:B------:R-:W-:Y:S01]  /*29b0*/  ISETP.GE.AND P3, PT, R8, R95.reuse, PT ;  /* 0x0000005f0800720c */ /* 0x080fe20003f66270 */
[----:B------:R-:W-:Y:S01]  /*29c0*/  VIADD R8, R12, 0x19 ;  /* 0x000000190c087836 */ /* 0x000fe20000000000 */
[CC--:B------:R-:W-:Y:S01]  /*29d0*/  ISETP.GE.AND P5, PT, R15.reuse, R100.reuse, PT ;  /* 0x000000640f00720c */ /* 0x0c0fe20003fa6270 */
[----:B------:R-:W-:Y:S01]  /*29e0*/  MUFU.TANH R19, R19 ;  /* 0x0000001300137308 */ /* 0x000fe20000002400 */
[----:B------:R-:W-:Y:S01]  /*29f0*/  ISETP.GE.AND P4, PT, R15, R95, PT ;  /* 0x0000005f0f00720c */ /* 0x000fe20003f86270 */
[----:B------:R-:W-:Y:S01]  /*2a00*/  FMUL.FTZ R64, R64, UR5 ;  /* 0x0000000540407c20 */ /* 0x000fe20008410000 */
[----:B-1----:R-:W-:Y:S01]  /*2a10*/  FSEL R55, R55, -INF , !P0 ;  /* 0xff80000037377808 */ /* 0x002fe20004000000 */
[----:B------:R-:W-:Y:S01]  /*2a20*/  FMUL.FTZ R65, R65, UR5 ;  /* 0x0000000541417c20 */ /* 0x000fe20008410000 */
[-C--:B------:R-:W-:Y:S01]  /*2a30*/  ISETP.GE.AND P0, PT, R9, R100.reuse, PT ;  /* 0x000000640900720c */ /* 0x080fe20003f06270 */
[----:B------:R-:W-:Y:S01]  /*2a40*/  FMUL.FTZ R60, R60, UR5 ;  /* 0x000000053c3c7c20 */ /* 0x000fe20008410000 */
[----:B----4-:R-:W-:Y:S01]  /*2a50*/  FSEL R39, R16, -INF , !P6 ;  /* 0xff80000010277808 */ /* 0x010fe20007000000 */
[----:B------:R-:W1:Y:S01]  /*2a60*/  MUFU.TANH R107, R50 ;  /* 0x00000032006b7308 */ /* 0x000e620000002400 */
[----:B------:R-:W-:Y:S01]  /*2a70*/  FSEL R23, R37, -INF , !P2 ;  /* 0xff80000025177808 */ /* 0x000fe20005000000 */
[----:B------:R-:W-:Y:S01]  /*2a80*/  FMUL.FTZ R61, R61, UR5 ;  /* 0x000000053d3d7c20 */ /* 0x000fe20008410000 */
[----:B------:R-:W-:Y:S01]  /*2a90*/  ISETP.GE.AND P1, PT, R14, R100, PT ;  /* 0x000000640e00720c */ /* 0x000fe20003f26270 */
[----:B------:R-:W-:Y:S01]  /*2aa0*/  IMAD.MOV.U32 R20, RZ, RZ, R83 ;  /* 0x000000ffff147224 */ /* 0x000fe200078e0053 */
[----:B------:R-:W-:-:S02]  /*2ab0*/  FSEL R31, R54, -INF , !P5 ;  /* 0xff800000361f7808 */ /* 0x000fc40006800000 */
[----:B------:R-:W-:Y:S01]  /*2ac0*/  FSEL R15, R77, -INF , !P4 ;  /* 0xff8000004d0f7808 */ /* 0x000fe20006000000 */
[----:B------:R-:W2:Y:S01]  /*2ad0*/  MUFU.TANH R27, R27 ;  /* 0x0000001b001b7308 */ /* 0x000ea20000002400 */
[CC--:B------:R-:W-:Y:S02]  /*2ae0*/  ISETP.GE.AND P6, PT, R5.reuse, R100.reuse, PT ;  /* 0x000000640500720c */ /* 0x0c0fe40003fc6270 */
[-C--:B------:R-:W-:Y:S01]  /*2af0*/  ISETP.GE.AND P2, PT, R5, R95.reuse, PT ;  /* 0x0000005f0500720c */ /* 0x080fe20003f46270 */
[----:B------:R-:W-:Y:S01]  /*2b00*/  VIADD R5, R12, 0x28 ;  /* 0x000000280c057836 */ /* 0x000fe20000000000 */
[----:B------:R-:W-:Y:S02]  /*2b10*/  ISETP.GE.AND P5, PT, R9, R95, PT ;  /* 0x0000005f0900720c */ /* 0x000fe40003fa6270 */
[----:B------:R-:W-:Y:S01]  /*2b20*/  ISETP.GE.AND P4, PT, R8, R100, PT ;  /* 0x000000640800720c */ /* 0x000fe20003f86270 */
[----:B------:R4:W-:Y:S01]  /*2b30*/  MUFU.TANH R35, R45 ;  /* 0x0000002d00237308 */ /* 0x0009e20000002400 */
[----:B------:R-:W-:-:S02]  /*2b40*/  FSEL R41, R17, -INF , !P3 ;  /* 0xff80000011297808 */ /* 0x000fc40005800000 */
[----:B-----5:R-:W-:Y:S02]  /*2b50*/  FSEL R43, R36, -INF , !P1 ;  /* 0xff800000242b7808 */ /* 0x020fe40004800000 */
[-C--:B------:R-:W-:Y:S02]  /*2b60*/  ISETP.GE.AND P3, PT, R4, R100.reuse, PT ;  /* 0x000000640400720c */ /* 0x080fe40003f66270 */
[----:B------:R-:W-:Y:S01]  /*2b70*/  ISETP.GE.AND P1, PT, R8, R95, PT ;  /* 0x0000005f0800720c */ /* 0x000fe20003f26270 */
[----:B------:R-:W5:Y:S01]  /*2b80*/  MUFU.TANH R85, R46 ;  /* 0x0000002e00557308 */ /* 0x000f620000002400 */
[----:B---3--:R-:W-:Y:S02]  /*2b90*/  FSEL R37, R24, -INF , !P5 ;  /* 0xff80000018257808 */ /* 0x008fe40006800000 */
[----:B------:R-:W-:Y:S01]  /*2ba0*/  FSEL R47, R29, -INF , !P4 ;  /* 0xff8000001d2f7808 */ /* 0x000fe20006000000 */
[----:B------:R-:W-:Y:S01]  /*2bb0*/  FMUL.FTZ R29, R62, UR5 ;  /* 0x000000053e1d7c20 */ /* 0x000fe20008410000 */
[----:B------:R-:W-:-:S02]  /*2bc0*/  ISETP.GE.AND P5, PT, R5, R100, PT ;  /* 0x000000640500720c */ /* 0x000fc40003fa6270 */
[-C--:B------:R-:W-:Y:S01]  /*2bd0*/  ISETP.GE.AND P4, PT, R5, R95.reuse, PT ;  /* 0x0000005f0500720c */ /* 0x080fe20003f86270 */
[----:B------:R-:W3:Y:S01]  /*2be0*/  MUFU.TANH R105, R51 ;  /* 0x0000003300697308 */ /* 0x000ee20000002400 */
[----:B----4-:R-:W-:Y:S01]  /*2bf0*/  FSEL R45, R28, -INF , !P0 ;  /* 0xff8000001c2d7808 */ /* 0x010fe20004000000 */
[----:B------:R-:W-:Y:S01]  /*2c00*/  VIADD R5, R12, 0x31 ;  /* 0x000000310c057836 */ /* 0x000fe20000000000 */
[----:B------:R-:W-:Y:S01]  /*2c10*/  ISETP.GE.AND P0, PT, R4, R95, PT ;  /* 0x0000005f0400720c */ /* 0x000fe20003f06270 */
[----:B------:R-:W-:Y:S01]  /*2c20*/  VIADD R4, R12, 0x29 ;  /* 0x000000290c047836 */ /* 0x000fe20000000000 */
[----:B------:R-:W-:Y:S01]  /*2c30*/  FSEL R17, R18, -INF , !P1 ;  /* 0xff80000012117808 */ /* 0x000fe20004800000 */
[----:B------:R-:W-:Y:S01]  /*2c40*/  FMUL.FTZ R28, R63, UR5 ;  /* 0x000000053f1c7c20 */ /* 0x000fe20008410000 */
[----:B------:R-:W-:Y:S01]  /*2c50*/  FSEL R111, R111, -INF , !P6 ;  /* 0xff8000006f6f7808 */ /* 0x000fe20007000000 */
[----:B------:R-:W4:Y:S01]  /*2c60*/  MUFU.TANH R33, R33 ;  /* 0x0000002100217308 */ /* 0x000f220000002400 */
[----:B------:R-:W-:-:S02]  /*2c70*/  ISETP.GE.AND P1, PT, R4, R100, PT ;  /* 0x000000640400720c */ /* 0x000fc40003f26270 */
[-C--:B------:R-:W-:Y:S01]  /*2c80*/  ISETP.GE.AND P6, PT, R4, R95.reuse, PT ;  /* 0x0000005f0400720c */ /* 0x080fe20003fc6270 */
[----:B------:R-:W-:Y:S01]  /*2c90*/  VIADD R4, R12, 0x30 ;  /* 0x000000300c047836 */ /* 0x000fe20000000000 */
[----:B------:R-:W-:Y:S02]  /*2ca0*/  FSEL R109, R109, -INF , !P5 ;  /* 0xff8000006d6d7808 */ /* 0x000fe40006800000 */
[----:B------:R-:W-:Y:S01]  /*2cb0*/  ISETP.GE.AND P5, PT, R5, R95, PT ;  /* 0x0000005f0500720c */ /* 0x000fe20003fa6270 */
[----:B------:R-:W4:Y:S01]  /*2cc0*/  MUFU.TANH R91, R64 ;  /* 0x00000040005b7308 */ /* 0x000f220000002400 */
[----:B-1----:R-:W-:Y:S02]  /*2cd0*/  FSEL R107, R107, -INF , !P2 ;  /* 0xff8000006b6b7808 */ /* 0x002fe40005000000 */
[----:B------:R-:W-:Y:S02]  /*2ce0*/  FSEL R87, R19, -INF , !P3 ;  /* 0xff80000013577808 */ /* 0x000fe40005800000 */
[----:B------:R-:W-:-:S02]  /*2cf0*/  ISETP.GE.AND P2, PT, R4, R100, PT ;  /* 0x000000640400720c */ /* 0x000fc40003f46270 */
[----:B------:R-:W-:Y:S01]  /*2d00*/  ISETP.GE.AND P3, PT, R4, R95, PT ;  /* 0x0000005f0400720c */ /* 0x000fe20003f66270 */
[----:B------:R-:W1:Y:S01]  /*2d10*/  MUFU.TANH R89, R65 ;  /* 0x0000004100597308 */ /* 0x000e620000002400 */
[----:B--2---:R-:W-:Y:S01]  /*2d20*/  FSEL R27, R27, -INF , !P5 ;  /* 0xff8000001b1b7808 */ /* 0x004fe20006800000 */
[----:B------:R-:W-:Y:S01]  /*2d30*/  VIADD R4, R12, 0x38 ;  /* 0x000000380c047836 */ /* 0x000fe20000000000 */
[----:B------:R-:W-:Y:S02]  /*2d40*/  ISETP.GE.AND P5, PT, R94, 0x2, PT ;  /* 0x000000025e00780c */ /* 0x000fe40003fa6270 */
[----:B-----5:R-:W-:Y:S02]  /*2d50*/  FSEL R85, R85, -INF , !P4 ;  /* 0xff80000055557808 */ /* 0x020fe40006000000 */
[----:B------:R-:W-:Y:S01]  /*2d60*/  FSEL R35, R35, -INF , !P1 ;  /* 0xff80000023237808 */ /* 0x000fe20004800000 */
[----:B------:R-:W2:Y:S01]  /*2d70*/  MUFU.TANH R26, R26 ;  /* 0x0000001a001a7308 */ /* 0x000ea20000002400 */
[----:B---3--:R-:W-:-:S02]  /*2d80*/  FSEL R105, R105, -INF , !P0 ;  /* 0xff80000069697808 */ /* 0x008fc40004000000 */
[CC--:B------:R-:W-:Y:S02]  /*2d90*/  ISETP.GE.AND P4, PT, R4.reuse, R100.reuse, PT ;  /* 0x000000640400720c */ /* 0x0c0fe40003f86270 */
[----:B------:R-:W-:Y:S01]  /*2da0*/  ISETP.GE.AND P1, PT, R4, R95, PT ;  /* 0x0000005f0400720c */ /* 0x000fe20003f26270 */
[----:B------:R-:W-:Y:S01]  /*2db0*/  VIADD R4, R12, 0x39 ;  /* 0x000000390c047836 */ /* 0x000fe20000000000 */
[----:B------:R-:W-:Y:S01]  /*2dc0*/  ISETP.GE.AND P0, PT, R5, R100, PT ;  /* 0x000000640500720c */ /* 0x000fe20003f06270 */
[----:B------:R-:W3:Y:S01]  /*2dd0*/  MUFU.TANH R102, R60 ;  /* 0x0000003c00667308 */ /* 0x000ee20000002400 */
[----:B----4-:R-:W-:Y:S02]  /*2de0*/  FSEL R33, R33, -INF , !P6 ;  /* 0xff80000021217808 */ /* 0x010fe40007000000 */
[----:B------:R-:W-:Y:S02]  /*2df0*/  FSEL R91, R91, -INF , !P2 ;  /* 0xff8000005b5b7808 */ /* 0x000fe40005000000 */
[----:B-1----:R-:W-:-:S02]  /*2e00*/  FSEL R89, R89, -INF , !P0 ;  /* 0xff80000059597808 */ /* 0x002fc40004000000 */
[-C--:B------:R-:W-:Y:S01]  /*2e10*/  ISETP.GE.AND P6, PT, R12, R100.reuse, PT ;  /* 0x000000640c00720c */ /* 0x080fe20003fc6270 */
[----:B------:R-:W1:Y:S01]  /*2e20*/  MUFU.TANH R101, R61 ;  /* 0x0000003d00657308 */ /* 0x000e620000002400 */
[----:B--2---:R-:W-:Y:S01]  /*2e30*/  FSEL R26, R26, -INF , !P3 ;  /* 0xff8000001a1a7808 */ /* 0x004fe20005800000 */
[----:B------:R-:W-:Y:S01]  /*2e40*/  BAR.SYNC.DEFER_BLOCKING 0x0 ;  /* 0x0000000000007b1d */ /* 0x000fe20000010000 */
[-C--:B------:R-:W-:Y:S02]  /*2e50*/  ISETP.GE.AND P2, PT, R12, R95.reuse, PT ;  /* 0x0000005f0c00720c */ /* 0x080fe40003f46270 */
[C---:B------:R-:W-:Y:S02]  /*2e60*/  ISETP.GE.AND P3, PT, R4.reuse, R100, PT ;  /* 0x000000640400720c */ /* 0x040fe40003f66270 */
[----:B------:R-:W-:Y:S01]  /*2e70*/  ISETP.GE.AND P0, PT, R4, R95, PT ;  /* 0x0000005f0400720c */ /* 0x000fe20003f06270 */
[----:B------:R-:W2:Y:S01]  /*2e80*/  MUFU.TANH R29, R29 ;  /* 0x0000001d001d7308 */ /* 0x000ea20000002400 */
[----:B---3--:R-:W-:-:S02]  /*2e90*/  FSEL R102, R102, -INF , !P4 ;  /* 0xff80000066667808 */ /* 0x008fc40006000000 */
[----:B------:R-:W-:Y:S02]  /*2ea0*/  FSEL R19, R52, -INF , !P6 ;  /* 0xff80000034137808 */ /* 0x000fe40007000000 */
[----:B------:R-:W-:-:S03]  /*2eb0*/  FSEL R53, R53, -INF , !P2 ;  /* 0xff80000035357808 */ /* 0x000fc60005000000 */
[----:B------:R-:W3:Y:S01]  /*2ec0*/  MUFU.TANH R28, R28 ;  /* 0x0000001c001c7308 */ /* 0x000ee20000002400 */
[----:B-1----:R-:W-:Y:S02]  /*2ed0*/  FSEL R101, R101, -INF , !P3 ;  /* 0xff80000065657808 */ /* 0x002fe40005800000 */
[----:B--2---:R-:W-:Y:S02]  /*2ee0*/  FSEL R29, R29, -INF , !P1 ;  /* 0xff8000001d1d7808 */ /* 0x004fe40004800000 */
[----:B---3--:R-:W-:Y:S01]  /*2ef0*/  FSEL R28, R28, -INF , !P0 ;  /* 0xff8000001c1c7808 */ /* 0x008fe20004000000 */
        /* <DEDUP_REMOVED lines=65> */
.L_x_1032:
[----:B------:R-:W-:Y:S05]  /*3310*/  BSYNC B0 ;  /* 0x0000000000007941 */ /* 0x000fea0003800000 */
.L_x_1031:
[----:B------:R-:W0:Y:S02]  /*3320*/  LDGDEPBAR ;  /* 0x00000000000079af */ /* 0x000e240000000000 */
.L_x_1030:
[----:B------:R-:W-:Y:S01]  /*3330*/  FMNMX.FTZ R2, R19, R21, !PT ;  /* 0x0000001513027209 */ /* 0x000fe20007810000 */
        /* <DEDUP_REMOVED lines=21> */
[----:B--2---:R-:W-:Y:S02]  /*3490*/  FMNMX.FTZ R7, R33, R0, !PT ;  /* 0x0000000021077209 */ /* 0x004fe40007810000 */
[----:B------:R-:W-:Y:S02]  /*34a0*/  FMNMX.FTZ R2, R91, R2, !PT ;  /* 0x000000025b027209 */ /* 0x000fe40007810000 */
[----:B------:R-:W-:-:S02]  /*34b0*/  FMNMX.FTZ R0, R26, R7, !PT ;  /* 0x000000071a007209 */ /* 0x000fc40007810000 */
[----:B-1----:R-:W-:Y:S02]  /*34c0*/  FMNMX.FTZ R5, R89, R2, !PT ;  /* 0x0000000259057209 */ /* 0x002fe40007810000 */
        /* <DEDUP_REMOVED lines=10> */
[----:B------:R-:W-:Y:S01]  /*3570*/  LDSM.16.MT88.4 R60, [R118+0x7000] ;  /* 0x00700000763c783b */ /* 0x000fe20000004200 */
[----:B-1----:R-:W-:-:S03]  /*3580*/  FMNMX.FTZ R5, R4, R5, !PT ;  /* 0x0000000504057209 */ /* 0x002fc60007810000 */
        /* <DEDUP_REMOVED lines=19> */
[----:B-1----:R-:W-:Y:S01]  /*36c0*/  FMNMX.FTZ R0, R4, R5, !PT ;  /* 0x0000000504007209 */ /* 0x002fe20007810000 */
[--C-:B------:R-:W-:Y:S01]  /*36d0*/  FFMA.FTZ R86, R109, UR6, -R106.reuse ;  /* 0x000000066d567c23 */ /* 0x100fe2000801086a */
[--C-:B------:R-:W-:Y:S01]  /*36e0*/  FFMA.FTZ R35, R35, UR6, -R106.reuse ;  /* 0x0000000623237c23 */ /* 0x100fe2000801086a */
[----:B------:R-:W-:Y:S01]  /*36f0*/  MUFU.EX2 R115, R115 ;  /* 0x0000007300737308 */ /* 0x000fe20000000800 */
[C---:B------:R-:W-:Y:S01]  /*3700*/  FSETP.NEU.FTZ.AND P0, PT, R0.reuse, -INF , PT ;  /* 0xff8000000000780b */ /* 0x040fe20003f1d000 */
[----:B------:R-:W-:Y:S01]  /*3710*/  FMUL.FTZ R30, R0, UR6 ;  /* 0x00000006001e7c20 */ /* 0x000fe20008410000 */
[--C-:B------:R-:W-:Y:S01]  /*3720*/  FFMA.FTZ R91, R91, UR6, -R106.reuse ;  /* 0x000000065b5b7c23 */ /* 0x100fe2000801086a */
[--C-:B------:R-:W-:Y:S01]  /*3730*/  FFMA.FTZ R102, R102, UR6, -R106.reuse ;  /* 0x0000000666667c23 */ /* 0x100fe2000801086a */
[--C-:B------:R-:W-:Y:S01]  /*3740*/  FFMA.FTZ R101, R101, UR6, -R106.reuse ;  /* 0x0000000665657c23 */ /* 0x100fe2000801086a */
[----:B------:R-:W-:Y:S01]  /*3750*/  FFMA.FTZ R89, R89, UR6, -R106 ;  /* 0x0000000659597c23 */ /* 0x000fe2000801086a */
[----:B------:R-:W-:Y:S01]  /*3760*/  FSEL R30, R30, RZ, P0 ;  /* 0x000000ff1e1e7208 */ /* 0x000fe20000000000 */
[----:B------:R-:W1:Y:S04]  /*3770*/  MUFU.EX2 R88, R88 ;  /* 0x0000005800587308 */ /* 0x000e680000000800 */
        /* <DEDUP_REMOVED lines=9> */
[----:B------:R-:W3:Y:S01]  /*3810*/  LDSM.16.MT88.4 R52, [R116+0x7000] ;  /* 0x007000007434783b */ /* 0x000ee20000004200 */
[--C-:B------:R-:W-:Y:S01]  /*3820*/  FFMA.FTZ R33, R33, UR6, -R30.reuse ;  /* 0x0000000621217c23 */ /* 0x100fe2000801081e */
[--C-:B------:R-:W-:Y:S01]  /*3830*/  FFMA.FTZ R107, R107, UR6, -R30.reuse ;  /* 0x000000066b6b7c23 */ /* 0x100fe2000801081e */
[----:B------:R-:W-:Y:S01]  /*3840*/  MUFU.EX2 R84, R84 ;  /* 0x0000005400547308 */ /* 0x000fe20000000800 */
[----:B-1----:R-:W-:Y:S01]  /*3850*/  F2FP.BF16.F32.PACK_AB R48, R88, R115 ;  /* 0x000000735830723e */ /* 0x002fe200000010ff */
[----:B------:R-:W1:Y:S01]  /*3860*/  LDSM.16.MT88.4 R40, [R118+0x8000] ;  /* 0x008000007628783b */ /* 0x000e620000004200 */
[----:B------:R-:W-:Y:S01]  /*3870*/  FFMA.FTZ R105, R105, UR6, -R30 ;  /* 0x0000000669697c23 */ /* 0x000fe2000801081e */
[----:B------:R-:W-:Y:S01]  /*3880*/  FADD.FTZ R115, R115, R88 ;  /* 0x0000005873737221 */ /* 0x000fe20000010000 */
[--C-:B------:R-:W-:Y:S01]  /*3890*/  FFMA.FTZ R26, R26, UR6, -R30.reuse ;  /* 0x000000061a1a7c23 */ /* 0x100fe2000801081e */
[----:B------:R-:W4:Y:S01]  /*38a0*/  LDSM.16.MT88.4 R68, [R116+0x6000] ;  /* 0x006000007444783b */ /* 0x000f220000004200 */
[--C-:B------:R-:W-:Y:S01]  /*38b0*/  FFMA.FTZ R27, R27, UR6, -R30.reuse ;  /* 0x000000061b1b7c23 */ /* 0x100fe2000801081e */
[----:B------:R-:W5:Y:S01]  /*38c0*/  MUFU.EX2 R113, R113 ;  /* 0x0000007100717308 */ /* 0x000f620000000800 */
[----:B--2---:R-:W-:Y:S01]  /*38d0*/  F2FP.BF16.F32.PACK_AB R50, R103, R104 ;  /* 0x000000686732723e */ /* 0x004fe200000010ff */
[----:B------:R-:W2:Y:S01]  /*38e0*/  LDSM.16.MT88.4 R16, [R116+0x6400] ;  /* 0x006400007410783b */ /* 0x000ea20000004200 */
[----:B------:R-:W-:Y:S01]  /*38f0*/  FADD.FTZ R104, R104, R115 ;  /* 0x0000007368687221 */ /* 0x000fe20000010000 */
[--C-:B------:R-:W-:Y:S01]  /*3900*/  FFMA.FTZ R29, R29, UR6, -R30.reuse ;  /* 0x000000061d1d7c23 */ /* 0x100fe2000801081e */
[----:B------:R-:W-:Y:S01]  /*3910*/  FFMA.FTZ R146, R28, UR6, -R30 ;  /* 0x000000061c927c23 */ /* 0x000fe2000801081e */
[----:B------:R-:W2:Y:S01]  /*3920*/  LDSM.16.MT88.4 R12, [R118+0x7400] ;  /* 0x00740000760c783b */ /* 0x000ea20000004200 */
[----:B------:R-:W-:Y:S01]  /*3930*/  FADD.FTZ R103, R103, R104 ;  /* 0x0000006867677221 */ /* 0x000fe20000010000 */
[----:B------:R-:W-:Y:S08]  /*3940*/  MUFU.EX2 R108, R108 ;  /* 0x0000006c006c7308 */ /* 0x000ff00000000800 */
[----:B------:R-:W3:Y:S01]  /*3950*/  MUFU.EX2 R31, R31 ;  /* 0x0000001f001f7308 */ /* 0x000ee20000000800 */
[----:B-----5:R-:W-:Y:S01]  /*3960*/  F2FP.BF16.F32.PACK_AB R49, R113, R84 ;  /* 0x000000547131723e */ /* 0x020fe200000010ff */
[----:B------:R-:W-:Y:S01]  /*3970*/  FADD.FTZ R113, R84, R113 ;  /* 0x0000007154717221 */ /* 0x000fe20000010000 */
[----:B------:R-:W-:-:S05]  /*3980*/  FFMA.FTZ R84, R85, UR6, -R30 ;  /* 0x0000000655547c23 */ /* 0x000fca000801081e */
[----:B------:R-:W-:Y:S08]  /*3990*/  MUFU.EX2 R32, R32 ;  /* 0x0000002000207308 */ /* 0x000ff00000000800 */
[----:B------:R-:W5:Y:S01]  /*39a0*/  MUFU.EX2 R23, R23 ;  /* 0x0000001700177308 */ /* 0x000f620000000800 */
[----:B---3--:R-:W-:Y:S01]  /*39b0*/  F2FP.BF16.F32.PACK_AB R51, R31, R108 ;  /* 0x0000006c1f33723e */ /* 0x008fe200000010ff */
[----:B------:R-:W-:-:S04]  /*39c0*/  FADD.FTZ R108, R108, R113 ;  /* 0x000000716c6c7221 */ /* 0x000fc80000010000 */
[----:B------:R-:W-:Y:S02]  /*39d0*/  FADD.FTZ R31, R31, R108 ;  /* 0x0000006c1f1f7221 */ /* 0x000fe40000010000 */
[C---:B------:R-:W-:Y:S01]  /*39e0*/  HMMA.16816.F32.BF16 R80, R48.reuse, R76, RZ ;  /* 0x0000004c3050723c */ /* 0x040fe200000418ff */
[----:B------:R-:W-:Y:S05]  /*39f0*/  MUFU.EX2 R22, R22 ;  /* 0x0000001600167308 */ /* 0x000fea0000000800 */
[C---:B------:R-:W-:Y:S03]  /*3a00*/  HMMA.16816.F32.BF16 R76, R48.reuse, R78, RZ ;  /* 0x0000004e304c723c */ /* 0x040fe600000418ff */
[----:B------:R-:W3:Y:S01]  /*3a10*/  MUFU.EX2 R21, R21 ;  /* 0x0000001500157308 */ /* 0x000ee20000000800 */
[C---:B-----5:R-:W-:Y:S01]  /*3a20*/  F2FP.BF16.F32.PACK_AB R4, R23.reuse, R32 ;  /* 0x000000201704723e */ /* 0x060fe200000010ff */
[----:B------:R-:W-:Y:S01]  /*3a30*/  FADD.FTZ R32, R32, R103 ;  /* 0x0000006720207221 */ /* 0x000fe20000010000 */
[----:B------:R-:W-:Y:S03]  /*3a40*/  HMMA.16816.F32.BF16 R56, R48, R52, RZ ;  /* 0x000000343038723c */ /* 0x000fe600000418ff */
[----:B------:R-:W-:-:S02]  /*3a50*/  FADD.FTZ R23, R23, R32 ;  /* 0x0000002017177221 */ /* 0x000fc40000010000 */
[----:B------:R-:W-:Y:S01]  /*3a60*/  MUFU.EX2 R34, R34 ;  /* 0x0000002200227308 */ /* 0x000fe20000000800 */
[C---:B------:R-:W-:Y:S06]  /*3a70*/  HMMA.16816.F32.BF16 R52, R48.reuse, R54, RZ ;  /* 0x000000363034723c */ /* 0x040fec00000418ff */
[----:B-1----:R-:W-:Y:S01]  /*3a80*/  HMMA.16816.F32.BF16 R36, R48, R40, RZ ;  /* 0x000000283024723c */ /* 0x002fe200000418ff */
[----:B------:R-:W1:Y:S01]  /*3a90*/  MUFU.EX2 R25, R25 ;  /* 0x0000001900197308 */ /* 0x000e620000000800 */
[----:B---3--:R-:W-:Y:S01]  /*3aa0*/  F2FP.BF16.F32.PACK_AB R6, R21, R22 ;  /* 0x000000161506723e */ /* 0x008fe200000010ff */
[----:B------:R-:W-:-:S03]  /*3ab0*/  FADD.FTZ R22, R22, R23 ;  /* 0x0000001716167221 */ /* 0x000fc60000010000 */
[C---:B------:R-:W-:Y:S01]  /*3ac0*/  HMMA.16816.F32.BF16 R40, R48.reuse, R42, RZ ;  /* 0x0000002a3028723c */ /* 0x040fe200000418ff */
[----:B------:R-:W-:Y:S02]  /*3ad0*/  FADD.FTZ R21, R21, R22 ;  /* 0x0000001615157221 */ /* 0x000fe40000010000 */
[----:B------:R-:W-:Y:S03]  /*3ae0*/  MUFU.EX2 R24, R24 ;  /* 0x0000001800187308 */ /* 0x000fe60000000800 */
[C---:B----4-:R-:W-:Y:S05]  /*3af0*/  HMMA.16816.F32.BF16 R72, R48.reuse, R68, RZ ;  /* 0x000000443048723c */ /* 0x050fea00000418ff */
[----:B------:R-:W3:Y:S01]  /*3b00*/  MUFU.EX2 R3, R3 ;  /* 0x0000000300037308 */ /* 0x000ee20000000800 */
[----:B-1----:R-:W-:Y:S01]  /*3b10*/  F2FP.BF16.F32.PACK_AB R5, R25, R34 ;  /* 0x000000221905723e */ /* 0x002fe200000010ff */
[----:B------:R-:W-:Y:S01]  /*3b20*/  HMMA.16816.F32.BF16 R64, R48, R60, RZ ;  /* 0x0000003c3040723c */ /* 0x000fe200000418ff */
[----:B------:R-:W-:-:S04]  /*3b30*/  FADD.FTZ R34, R34, R31 ;  /* 0x0000001f22227221 */ /* 0x000fc80000010000 */
[----:B------:R-:W-:Y:S01]  /*3b40*/  FADD.FTZ R25, R25, R34 ;  /* 0x0000002219197221 */ /* 0x000fe20000010000 */
[C---:B------:R-:W-:Y:S01]  /*3b50*/  HMMA.16816.F32.BF16 R68, R48.reuse, R70, RZ ;  /* 0x000000463044723c */ /* 0x040fe200000418ff */
[----:B------:R-:W-:Y:S05]  /*3b60*/  MUFU.EX2 R90, R90 ;  /* 0x0000005a005a7308 */ /* 0x000fea0000000800 */
[----:B------:R-:W-:Y:S01]  /*3b70*/  HMMA.16816.F32.BF16 R60, R48, R62, RZ ;  /* 0x0000003e303c723c */ /* 0x000fe200000418ff */
[----:B---3--:R-:W-:Y:S02]  /*3b80*/  F2FP.BF16.F32.PACK_AB R7, R3, R24 ;  /* 0x000000180307723e */ /* 0x008fe400000010ff */
[----:B------:R-:W1:Y:S01]  /*3b90*/  MUFU.EX2 R87, R87 ;  /* 0x0000005700577308 */ /* 0x000e620000000800 */
[----:B------:R-:W-:-:S04]  /*3ba0*/  FADD.FTZ R24, R24, R25 ;  /* 0x0000001918187221 */ /* 0x000fc80000010000 */
[----:B------:R-:W-:Y:S01]  /*3bb0*/  FADD.FTZ R3, R3, R24 ;  /* 0x0000001803037221 */ /* 0x000fe20000010000 */
[C---:B------:R-:W-:Y:S02]  /*3bc0*/  HMMA.16816.F32.BF16 R80, R4.reuse, R8, R80 ;  /* 0x000000080450723c */ /* 0x040fe40000041850 */
[----:B------:R-:W-:Y:S04]  /*3bd0*/  MUFU.EX2 R86, R86 ;  /* 0x0000005600567308 */ /* 0x000fe80000000800 */
[C---:B------:R-:W-:Y:S01]  /*3be0*/  HMMA.16816.F32.BF16 R76, R4.reuse, R10, R76 ;  /* 0x0000000a044c723c */ /* 0x040fe2000004184c */
[----:B------:R-:W3:Y:S03]  /*3bf0*/  LDSM.16.MT88.4 R8, [R116+0x7400] ;  /* 0x007400007408783b */ /* 0x000ee60000004200 */
[----:B------:R-:W-:Y:S02]  /*3c00*/  MUFU.EX2 R35, R35 ;  /* 0x0000002300237308 */ /* 0x000fe40000000800 */
[C---:B--2---:R-:W-:Y:S06]  /*3c10*/  HMMA.16816.F32.BF16 R72, R4.reuse, R16, R72 ;  /* 0x000000100448723c */ /* 0x044fec0000041848 */
[----:B------:R-:W-:Y:S01]  /*3c20*/  MUFU.EX2 R88, R107 ;  /* 0x0000006b00587308 */ /* 0x000fe20000000800 */
[C---:B------:R-:W-:Y:S01]  /*3c30*/  HMMA.16816.F32.BF16 R68, R4.reuse, R18, R68 ;  /* 0x000000120444723c */ /* 0x040fe20000041844 */
[----:B------:R-:W-:Y:S05]  /*3c40*/  LDSM.16.MT88.4 R16, [R118+0x6c00] ;  /* 0x006c00007610783b */ /* 0x000fea0000004200 */
[C---:B------:R-:W-:Y:S01]  /*3c50*/  HMMA.16816.F32.BF16 R64, R4.reuse, R12, R64 ;  /* 0x0000000c0440723c */ /* 0x040fe20000041840 */
[----:B------:R-:W2:Y:S05]  /*3c60*/  MUFU.EX2 R85, R105 ;  /* 0x0000006900557308 */ /* 0x000eaa0000000800 */
[C---:B------:R-:W-:Y:S01]  /*3c70*/  HMMA.16816.F32.BF16 R60, R4.reuse, R14, R60 ;  /* 0x0000000e043c723c */ /* 0x040fe2000004183c */
[----:B------:R-:W-:Y:S02]  /*3c80*/  LDSM.16.MT88.4 R12, [R116+0x6c00] ;  /* 0x006c0000740c783b */ /* 0x000fe40000004200 */
[----:B------:R-:W-:Y:S08]  /*3c90*/  MUFU.EX2 R84, R84 ;  /* 0x0000005400547308 */ /* 0x000ff00000000800 */
[----:B------:R-:W4:Y:S01]  /*3ca0*/  MUFU.EX2 R33, R33 ;  /* 0x0000002100217308 */ /* 0x000f220000000800 */
[C---:B---3--:R-:W-:Y:S07]  /*3cb0*/  HMMA.16816.F32.BF16 R56, R4.reuse, R8, R56 ;  /* 0x000000080438723c */ /* 0x048fee0000041838 */
[----:B------:R-:W-:Y:S01]  /*3cc0*/  MUFU.EX2 R91, R91 ;  /* 0x0000005b005b7308 */ /* 0x000fe20000000800 */
[C---:B------:R-:W-:Y:S01]  /*3cd0*/  HMMA.16816.F32.BF16 R52, R4.reuse, R10, R52 ;  /* 0x0000000a0434723c */ /* 0x040fe20000041834 */
[----:B------:R-:W3:Y:S06]  /*3ce0*/  LDSM.16.MT88.4 R8, [R118+0x8400] ;  /* 0x008400007608783b */ /* 0x000eec0000004200 */
        /* <DEDUP_REMOVED lines=17> */
[----:B-1----:R-:W-:Y:S01]  /*3e00*/  F2FP.BF16.F32.PACK_AB R4, R87, R90 ;  /* 0x0000005a5704723e */ /* 0x002fe200000010ff */
[----:B------:R-:W-:Y:S01]  /*3e10*/  FADD.FTZ R90, R90, R21 ;  /* 0x000000155a5a7221 */ /* 0x000fe20000010000 */
[----:B--2---:R-:W-:Y:S01]  /*3e20*/  F2FP.BF16.F32.PACK_AB R5, R85, R88 ;  /* 0x000000585505723e */ /* 0x004fe200000010ff */
        /* <DEDUP_REMOVED lines=63> */
[----:B------:R-:W-:Y:S02]  /*4220*/  ISETP.GE.AND P2, PT, R130, UR4, PT ;  /* 0x0000000482007c0c */ /* 0x000fe4000bf46270 */
[----:B------:R-:W-:Y:S01]  /*4230*/  SHF.R.S32.HI R3, RZ, 0x1f, R19 ;  /* 0x0000001fff037819 */ /* 0x000fe20000011413 */
[-C--:B------:R-:W-:Y:S02]  /*4240*/  IMAD.WIDE.U32 R18, R19, R125.reuse, R98 ;  /* 0x0000007d13127225 */ /* 0x080fe400078e0062 */
[----:B------:R-:W1:Y:S02]  /*4250*/  @!P4 LDC.64 R14, c[0x0][0x220] ;  /* 0x00008800ff0ecb82 */ /* 0x000e640000000a00 */
[----:B------:R-:W-:Y:S01]  /*4260*/  IMAD R16, R3, R125, R16 ;  /* 0x0000007d03107224 */ /* 0x000fe200078e0210 */
[----:B------:R-:W-:-:S03]  /*4270*/  IADD3 R3, P6, R127, R18, RZ ;  /* 0x000000127f037210 */ /* 0x000fc60007fde0ff */
[----:B------:R-:W-:Y:S02]  /*4280*/  IMAD.IADD R16, R19, 0x1, R16 ;  /* 0x0000000113107824 */ /* 0x000fe400078e0210 */
[----:B------:R-:W2:Y:S08]  /*4290*/  @!P3 LDC.64 R12, c[0x0][0x220] ;  /* 0x00008800ff0cbb82 */ /* 0x000eb00000000a00 */
        /* <DEDUP_REMOVED lines=35> */
[----:B------:R1:W-:Y:S01]  /*44d0*/  @!P4 LDGSTS.E.BYPASS.LTC128B.128 [R129+0x6800], desc[UR8][R18.64] ;  /* 0x068000001281cfae */ /* 0x0003e2000b901d48 */
        /* <DEDUP_REMOVED lines=14> */
[----:B------:R-:W4:Y:S04]  /*45c0*/  LDSM.16.M88.4 R28, [R120+0x3000] ;  /* 0x00300000781c783b */ /* 0x000f280000000200 */
[----:B---3--:R-:W3:Y:S04]  /*45d0*/  LDSM.16.M88.4 R20, [R120+0x3400] ;  /* 0x003400007814783b */ /* 0x008ee80000000200 */
[----:B------:R-:W-:Y:S04]  /*45e0*/  LDSM.16.M88.4 R84, [R119] ;  /* 0x000000007754783b */ /* 0x000fe80000000200 */
[----:B------:R-:W5:Y:S04]  /*45f0*/  LDSM.16.M88.4 R8, [R117+0x3000] ;  /* 0x003000007508783b */ /* 0x000f680000000200 */
[----:B-1----:R-:W1:Y:S04]  /*4600*/  LDSM.16.M88.4 R16, [R117+0x3400] ;  /* 0x003400007510783b */ /* 0x002e680000000200 */
[----:B------:R-:W1:Y:S04]  /*4610*/  LDSM.16.M88.4 R12, [R120+0x3800] ;  /* 0x00380000780c783b */ /* 0x000e680000000200 */
[----:B--2---:R-:W-:Y:S01]  /*4620*/  LDSM.16.M88.4 R88, [R120+0x3c00] ;  /* 0x003c00007858783b */ /* 0x004fe20000000200 */
[----:B------:R-:W2:Y:S03]  /*4630*/  S2R R3, SR_TID.X ;  /* 0x0000000000037919 */ /* 0x000ea60000002100 */
[----:B------:R-:W0:Y:S01]  /*4640*/  LDGDEPBAR ;  /* 0x00000000000079af */ /* 0x000e220000000000 */
[C---:B----4-:R-:W-:Y:S06]  /*4650*/  HMMA.16816.F32.BF16 R32, R4.reuse, R28, RZ ;  /* 0x0000001c0420723c */ /* 0x050fec00000418ff */
[C---:B------:R-:W-:Y:S06]  /*4660*/  HMMA.16816.F32.BF16 R28, R4.reuse, R30, RZ ;  /* 0x0000001e041c723c */ /* 0x040fec00000418ff */
[C---:B---3--:R-:W-:Y:S06]  /*4670*/  HMMA.16816.F32.BF16 R24, R4.reuse, R20, RZ ;  /* 0x000000140418723c */ /* 0x048fec00000418ff */
[----:B------:R-:W-:Y:S01]  /*4680*/  HMMA.16816.F32.BF16 R20, R4, R22, RZ ;  /* 0x000000160414723c */ /* 0x000fe200000418ff */
[----:B--2---:R-:W-:-:S05]  /*4690*/  IMAD.SHL.U32 R3, R3, 0x2, RZ ;  /* 0x0000000203037824 */ /* 0x004fca00078e00ff */
[C---:B-----5:R-:W-:Y:S06]  /*46a0*/  HMMA.16816.F32.BF16 R32, R84.reuse, R8, R32 ;  /* 0x000000085420723c */ /* 0x060fec0000041820 */
[C---:B------:R-:W-:Y:S01]  /*46b0*/  HMMA.16816.F32.BF16 R28, R84.reuse, R10, R28 ;  /* 0x0000000a541c723c */ /* 0x040fe2000004181c */
[----:B------:R-:W2:Y:S05]  /*46c0*/  LDSM.16.M88.4 R8, [R117+0x3800] ;  /* 0x003800007508783b */ /* 0x000eaa0000000200 */
[C---:B-1----:R-:W-:Y:S06]  /*46d0*/  HMMA.16816.F32.BF16 R24, R84.reuse, R16, R24 ;  /* 0x000000105418723c */ /* 0x042fec0000041818 */
[----:B------:R-:W-:Y:S06]  /*46e0*/  HMMA.16816.F32.BF16 R20, R84, R18, R20 ;  /* 0x000000125414723c */ /* 0x000fec0000041814 */
[C---:B------:R-:W-:Y:S06]  /*46f0*/  HMMA.16816.F32.BF16 R16, R4.reuse, R12, RZ ;  /* 0x0000000c0410723c */ /* 0x040fec00000418ff */
        /* <DEDUP_REMOVED lines=55> */
[----:B------:R-:W-:Y:S01]  /*4a70*/  FMUL.FTZ R33, R33, UR5 ;  /* 0x0000000521217c20 */ /* 0x000fe20008410000 */
[----:B------:R-:W-:Y:S01]  /*4a80*/  FMUL.FTZ R35, R35, UR5 ;  /* 0x0000000523237c20 */ /* 0x000fe20008410000 */
[----:B------:R-:W-:-:S03]  /*4a90*/  FMUL.FTZ R32, R32, UR5 ;  /* 0x0000000520207c20 */ /* 0x000fc60008410000 */
[----:B------:R-:W-:Y:S08]  /*4aa0*/  MUFU.TANH R108, R35 ;  /* 0x00000023006c7308 */ /* 0x000ff00000002400 */
[----:B------:R-:W2:Y:S08]  /*4ab0*/  MUFU.TANH R33, R33 ;  /* 0x0000002100217308 */ /* 0x000eb00000002400 */
[----:B------:R-:W-:Y:S01]  /*4ac0*/  MUFU.TANH R32, R32 ;  /* 0x0000002000207308 */ /* 0x000fe20000002400 */
[C---:B-1----:R-:W-:Y:S06]  /*4ad0*/  HMMA.16816.F32.BF16 R24, R88.reuse, R84, R24 ;  /* 0x000000545818723c */ /* 0x042fec0000041818 */
[----:B------:R-:W-:Y:S01]  /*4ae0*/  HMMA.16816.F32.BF16 R20, R88, R86, R20 ;  /* 0x000000565814723c */ /* 0x000fe20000041814 */
[----:B------:R-:W1:-:S15]  /*4af0*/  LDSM.16.M88.4 R84, [R117+0x5800] ;  /* 0x005800007554783b */ /* 0x000e5e0000000200 */
[----:B------:R-:W-:-:S02]  /*4b00*/  NOP ;  /* 0x0000000000007918 */ /* 0x000fc40000000000 */
[----:B------:R-:W-:Y:S01]  /*4b10*/  FMUL.FTZ R24, R24, UR5 ;  /* 0x0000000518187c20 */ /* 0x000fe20008410000 */
[----:B------:R-:W-:Y:S01]  /*4b20*/  FMUL.FTZ R26, R26, UR5 ;  /* 0x000000051a1a7c20 */ /* 0x000fe20008410000 */
[----:B------:R-:W-:-:S03]  /*4b30*/  FMUL.FTZ R25, R25, UR5 ;  /* 0x0000000519197c20 */ /* 0x000fc60008410000 */
[----:B------:R-:W-:Y:S01]  /*4b40*/  MUFU.TANH R104, R26 ;  /* 0x0000001a00687308 */ /* 0x000fe20000002400 */
[----:B------:R-:W-:Y:S01]  /*4b50*/  FMUL.FTZ R102, R23, UR5 ;  /* 0x0000000517667c20 */ /* 0x000fe20008410000 */
[----:B------:R-:W-:Y:S01]  /*4b60*/  FMUL.FTZ R21, R21, UR5 ;  /* 0x0000000515157c20 */ /* 0x000fe20008410000 */
[----:B------:R-:W-:-:S05]  /*4b70*/  FMUL.FTZ R22, R22, UR5 ;  /* 0x0000000516167c20 */ /* 0x000fca0008410000 */
[----:B------:R-:W-:Y:S08]  /*4b80*/  MUFU.TANH R106, R22 ;  /* 0x00000016006a7308 */ /* 0x000ff00000002400 */
[----:B------:R-:W-:Y:S01]  /*4b90*/  MUFU.TANH R102, R102 ;  /* 0x0000006600667308 */ /* 0x000fe20000002400 */
[C---:B-1----:R-:W-:Y:S06]  /*4ba0*/  HMMA.16816.F32.BF16 R16, R88.reuse, R84, R16 ;  /* 0x000000545810723c */ /* 0x042fec0000041810 */
[----:B------:R-:W-:Y:S01]  /*4bb0*/  HMMA.16816.F32.BF16 R12, R88, R86, R12 ;  /* 0x00000056580c723c */ /* 0x000fe2000004180c */
[----:B------:R-:W1:Y:S01]  /*4bc0*/  LDSM.16.M88.4 R84, [R117+0x5c00] ;  /* 0x005c00007554783b */ /* 0x000e620000000200 */
[----:B------:R-:W-:-:S15]  /*4bd0*/  DEPBAR.LE SB0, 0x0 ;  /* 0x000080000000791a */ /* 0x000fde0000000000 */
[----:B------:R-:W-:-:S01]  /*4be0*/  NOP ;  /* 0x0000000000007918 */ /* 0x000fc20000000000 */
[----:B------:R-:W-:-:S06]  /*4bf0*/  FMUL.FTZ R18, R18, UR5 ;  /* 0x0000000512127c20 */ /* 0x000fcc0008410000 */
[----:B------:R-:W-:Y:S01]  /*4c00*/  MUFU.TANH R18, R18 ;  /* 0x0000001200127308 */ /* 0x000fe20000002400 */
[----:B------:R-:W-:Y:S01]  /*4c10*/  FMUL.FTZ R14, R14, UR5 ;  /* 0x000000050e0e7c20 */ /* 0x000fe20008410000 */
[----:B------:R-:W-:Y:S01]  /*4c20*/  FMUL.FTZ R13, R13, UR5 ;  /* 0x000000050d0d7c20 */ /* 0x000fe20008410000 */
[----:B------:R-:W-:-:S05]  /*4c30*/  FMUL.FTZ R15, R15, UR5 ;  /* 0x000000050f0f7c20 */ /* 0x000fca0008410000 */
[----:B------:R-:W-:Y:S01]  /*4c40*/  MUFU.TANH R22, R15 ;  /* 0x0000000f00167308 */ /* 0x000fe20000002400 */
[C---:B-1----:R-:W-:Y:S06]  /*4c50*/  HMMA.16816.F32.BF16 R8, R88.reuse, R84, R8 ;  /* 0x000000545808723c */ /* 0x042fec0000041808 */
[----:B------:R-:W-:Y:S01]  /*4c60*/  HMMA.16816.F32.BF16 R4, R88, R86, R4 ;  /* 0x000000565804723c */ /* 0x000fe20000041804 */
[----:B------:R-:W-:Y:S01]  /*4c70*/  FMUL.FTZ R84, R34, UR5 ;  /* 0x0000000522547c20 */ /* 0x000fe20008410000 */
[----:B------:R-:W-:Y:S01]  /*4c80*/  FMUL.FTZ R34, R28, UR5 ;  /* 0x000000051c227c20 */ /* 0x000fe20008410000 */
[----:B------:R-:W-:Y:S01]  /*4c90*/  FMUL.FTZ R28, R29, UR5 ;  /* 0x000000051d1c7c20 */ /* 0x000fe20008410000 */
[----:B------:R-:W-:Y:S01]  /*4ca0*/  FMUL.FTZ R29, R20, UR5 ;  /* 0x00000005141d7c20 */ /* 0x000fe20008410000 */
[----:B------:R-:W-:Y:S01]  /*4cb0*/  LOP3.LUT R20, R3, 0x6, RZ, 0xc0, !PT ;  /* 0x0000000603147812 */ /* 0x000fe200078ec0ff */
[----:B------:R-:W-:-:S02]  /*4cc0*/  VIADD R3, R94, 0xfffffffe ;  /* 0xfffffffe5e037836 */ /* 0x000fc40000000000 */
[----:B------:R-:W-:Y:S01]  /*4cd0*/  FMUL.FTZ R90, R30, UR5 ;  /* 0x000000051e5a7c20 */ /* 0x000fe20008410000 */
[----:B------:R-:W-:Y:S01]  /*4ce0*/  MUFU.TANH R34, R34 ;  /* 0x0000002200227308 */ /* 0x000fe20000002400 */
[----:B------:R-:W-:Y:S01]  /*4cf0*/  FMUL.FTZ R30, R31, UR5 ;  /* 0x000000051f1e7c20 */ /* 0x000fe20008410000 */
[----:B------:R-:W-:Y:S02]  /*4d00*/  IMAD R23, R3, 0x40, R20 ;  /* 0x0000004003177824 */ /* 0x000fe400078e0214 */
[----:B------:R-:W-:Y:S01]  /*4d10*/  FMUL.FTZ R20, R16, UR5 ;  /* 0x0000000510147c20 */ /* 0x000fe20008410000 */
[----:B------:R-:W-:Y:S01]  /*4d20*/  FMUL.FTZ R88, R27, UR5 ;  /* 0x000000051b587c20 */ /* 0x000fe20008410000 */
[----:B------:R-:W-:Y:S02]  /*4d30*/  VIADD R16, R23, 0x1 ;  /* 0x0000000117107836 */ /* 0x000fe40000000000 */
[----:B------:R-:W1:Y:S01]  /*4d40*/  MUFU.TANH R90, R90 ;  /* 0x0000005a005a7308 */ /* 0x000e620000002400 */
[----:B------:R-:W-:-:S02]  /*4d50*/  FMUL.FTZ R8, R8, UR5 ;  /* 0x0000000508087c20 */ /* 0x000fc40008410000 */
[CC--:B------:R-:W-:Y:S02]  /*4d60*/  ISETP.GE.AND P0, PT, R16.reuse, R100.reuse, PT ;  /* 0x000000641000720c */ /* 0x0c0fe40003f06270 */
[----:B------:R-:W-:Y:S01]  /*4d70*/  ISETP.GE.AND P5, PT, R16, R95, PT ;  /* 0x0000005f1000720c */ /* 0x000fe20003fa6270 */
[----:B------:R-:W-:Y:S01]  /*4d80*/  FMUL.FTZ R16, R17, UR5 ;  /* 0x0000000511107c20 */ /* 0x000fe20008410000 */
[----:B------:R-:W-:Y:S01]  /*4d90*/  VIADD R17, R23, 0x8 ;  /* 0x0000000817117836 */ /* 0x000fe20000000000 */
[----:B------:R-:W-:Y:S01]  /*4da0*/  MUFU.TANH R28, R28 ;  /* 0x0000001c001c7308 */ /* 0x000fe20000002400 */
[----:B--2---:R-:W-:Y:S01]  /*4db0*/  FSEL R35, R33, -INF , !P0 ;  /* 0xff80000021237808 */ /* 0x004fe20004000000 */
[----:B------:R-:W-:Y:S01]  /*4dc0*/  FMUL.FTZ R6, R6, UR5 ;  /* 0x0000000506067c20 */ /* 0x000fe20008410000 */
[----:B------:R-:W-:Y:S01]  /*4dd0*/  FSEL R108, R108, -INF , !P5 ;  /* 0xff8000006c6c7808 */ /* 0x000fe20006800000 */
[----:B------:R-:W-:Y:S01]  /*4de0*/  FMUL.FTZ R7, R7, UR5 ;  /* 0x0000000507077c20 */ /* 0x000fe20008410000 */
[----:B------:R-:W-:-:S02]  /*4df0*/  ISETP.GE.AND P6, PT, R17, R100, PT ;  /* 0x000000641100720c */ /* 0x000fc40003fc6270 */
[----:B------:R-:W-:Y:S01]  /*4e00*/  ISETP.GE.AND P1, PT, R17, R95, PT ;  /* 0x0000005f1100720c */ /* 0x000fe20003f26270 */
[----:B------:R-:W2:Y:S01]  /*4e10*/  MUFU.TANH R30, R30 ;  /* 0x0000001e001e7308 */ /* 0x000ea20000002400 */
[----:B------:R-:W-:Y:S02]  /*4e20*/  VIADD R17, R23, 0x9 ;  /* 0x0000000917117836 */ /* 0x000fe40000000000 */
[----:B-1----:R-:W-:-:S03]  /*4e30*/  FSEL R90, R90, -INF , !P1 ;  /* 0xff8000005a5a7808 */ /* 0x002fc60004800000 */
[C---:B------:R-:W-:Y:S02]  /*4e40*/  ISETP.GE.AND P0, PT, R17.reuse, R100, PT ;  /* 0x000000641100720c */ /* 0x040fe40003f06270 */
[----:B------:R-:W1:Y:S01]  /*4e50*/  MUFU.TANH R91, R24 ;  /* 0x00000018005b7308 */ /* 0x000e620000002400 */
[----:B------:R-:W-:Y:S02]  /*4e60*/  ISETP.GE.AND P5, PT, R17, R95, PT ;  /* 0x0000005f1100720c */ /* 0x000fe40003fa6270 */
[----:B------:R-:W-:Y:S01]  /*4e70*/  FSEL R17, R34, -INF , !P6 ;  /* 0xff80000022117808 */ /* 0x000fe20007000000 */
[----:B------:R-:W-:Y:S01]  /*4e80*/  FMUL.FTZ R34, R12, UR5 ;  /* 0x000000050c227c20 */ /* 0x000fe20008410000 */
[----:B------:R-:W-:-:S03]  /*4e90*/  VIADD R12, R23, 0x11 ;  /* 0x00000011170c7836 */ /* 0x000fc60000000000 */
[----:B------:R3:W-:Y:S01]  /*4ea0*/  MUFU.TANH R27, R21 ;  /* 0x00000015001b7308 */ /* 0x0007e20000002400 */
[----:B--2---:R-:W-:Y:S02]  /*4eb0*/  FSEL R26, R30, -INF , !P5 ;  /* 0xff8000001e1a7808 */ /* 0x004fe40006800000 */
[----:B------:R-:W-:-:S05]  /*4ec0*/  ISETP.GE.AND P5, PT, R12, R95, PT ;  /* 0x0000005f0c00720c */ /* 0x000fca0003fa6270 */
[----:B------:R-:W2:Y:S08]  /*4ed0*/  MUFU.TANH R89, R25 ;  /* 0x0000001900597308 */ /* 0x000eb00000002400 */
[----:B------:R-:W4:Y:S01]  /*4ee0*/  MUFU.TANH R88, R88 ;  /* 0x0000005800587308 */ /* 0x000f220000002400 */
[----:B---3--:R-:W-:Y:S01]  /*4ef0*/  FMUL.FTZ R21, R19, UR5 ;  /* 0x0000000513157c20 */ /* 0x008fe20008410000 */
[----:B------:R-:W-:-:S05]  /*4f00*/  VIADD R19, R23, 0x10 ;  /* 0x0000001017137836 */ /* 0x000fca0000000000 */
[CC--:B------:R-:W-:Y:S01]  /*4f10*/  ISETP.GE.AND P6, PT, R19.reuse, R100.reuse, PT ;  /* 0x000000641300720c */ /* 0x0c0fe20003fc6270 */
[----:B------:R-:W3:Y:S01]  /*4f20*/  MUFU.TANH R29, R29 ;  /* 0x0000001d001d7308 */ /* 0x000ee20000002400 */
[----:B------:R-:W-:Y:S02]  /*4f30*/  ISETP.GE.AND P1, PT, R19, R95, PT ;  /* 0x0000005f1300720c */ /* 0x000fe40003f26270 */
[----:B------:R-:W-:Y:S01]  /*4f40*/  FSEL R19, R28, -INF , !P0 ;  /* 0xff8000001c137808 */ /* 0x000fe20004000000 */
[----:B------:R-:W-:Y:S01]  /*4f50*/  FMUL.FTZ R28, R9, UR5 ;  /* 0x00000005091c7c20 */ /* 0x000fe20008410000 */
[-C--:B------:R-:W-:Y:S01]  /*4f60*/  ISETP.GE.AND P0, PT, R12, R100.reuse, PT ;  /* 0x000000640c00720c */ /* 0x080fe20003f06270 */
[----:B------:R-:W-:Y:S01]  /*4f70*/  VIADD R12, R23, 0x18 ;  /* 0x00000018170c7836 */ /* 0x000fe20000000000 */
[----:B-1----:R-:W-:Y:S01]  /*4f80*/  FSEL R91, R91, -INF , !P6 ;  /* 0xff8000005b5b7808 */ /* 0x002fe20007000000 */
[----:B------:R-:W-:Y:S01]  /*4f90*/  MUFU.TANH R20, R20 ;  /* 0x0000001400147308 */ /* 0x000fe20000002400 */
[----:B------:R-:W-:Y:S01]  /*4fa0*/  FSEL R104, R104, -INF , !P1 ;  /* 0xff80000068687808 */ /* 0x000fe20004800000 */
[----:B------:R-:W-:Y:S01]  /*4fb0*/  VIADD R9, R23, 0x28 ;  /* 0x0000002817097836 */ /* 0x000fe20000000000 */
[----:B------:R-:W-:-:S02]  /*4fc0*/  ISETP.GE.AND P6, PT, R12, R100, PT ;  /* 0x000000640c00720c */ /* 0x000fc40003fc6270 */
[-C--:B------:R-:W-:Y:S01]  /*4fd0*/  ISETP.GE.AND P1, PT, R12, R95.reuse, PT ;  /* 0x0000005f0c00720c */ /* 0x080fe20003f26270 */
[----:B------:R-:W-:Y:S01]  /*4fe0*/  VIADD R12, R23, 0x19 ;  /* 0x00000019170c7836 */ /* 0x000fe20000000000 */
[----:B--2---:R-:W-:Y:S01]  /*4ff0*/  FSEL R89, R89, -INF , !P0 ;  /* 0xff80000059597808 */ /* 0x004fe20004000000 */
[----:B------:R-:W-:Y:S01]  /*5000*/  MUFU.TANH R34, R34 ;  /* 0x0000002200227308 */ /* 0x000fe20000002400 */
[----:B----4-:R-:W-:Y:S02]  /*5010*/  FSEL R88, R88, -INF , !P5 ;  /* 0xff80000058587808 */ /* 0x010fe40006800000 */
[C---:B------:R-:W-:Y:S02]  /*5020*/  ISETP.GE.AND P0, PT, R12.reuse, R100, PT ;  /* 0x000000640c00720c */ /* 0x040fe40003f06270 */
[----:B------:R-:W-:Y:S01]  /*5030*/  ISETP.GE.AND P5, PT, R12, R95, PT ;  /* 0x0000005f0c00720c */ /* 0x000fe20003fa6270 */
[----:B------:R-:W-:Y:S01]  /*5040*/  VIADD R12, R23, 0x20 ;  /* 0x00000020170c7836 */ /* 0x000fe20000000000 */
[----:B---3--:R-:W-:Y:S01]  /*5050*/  FSEL R29, R29, -INF , !P6 ;  /* 0xff8000001d1d7808 */ /* 0x008fe20007000000 */
[----:B------:R-:W1:Y:S01]  /*5060*/  MUFU.TANH R33, R14 ;  /* 0x0000000e00217308 */ /* 0x000e620000002400 */
[----:B------:R-:W-:-:S02]  /*5070*/  FSEL R106, R106, -INF , !P1 ;  /* 0xff8000006a6a7808 */ /* 0x000fc40004800000 */
[CC--:B------:R-:W-:Y:S02]  /*5080*/  ISETP.GE.AND P6, PT, R12.reuse, R100.reuse, PT ;  /* 0x000000640c00720c */ /* 0x0c0fe40003fc6270 */
[-C--:B------:R-:W-:Y:S01]  /*5090*/  ISETP.GE.AND P1, PT, R12, R95.reuse, PT ;  /* 0x0000005f0c00720c */ /* 0x080fe20003f26270 */
[----:B------:R-:W-:Y:S01]  /*50a0*/  VIADD R12, R23, 0x21 ;  /* 0x00000021170c7836 */ /* 0x000fe20000000000 */
[----:B------:R-:W-:Y:S01]  /*50b0*/  FSEL R27, R27, -INF , !P0 ;  /* 0xff8000001b1b7808 */ /* 0x000fe20004000000 */
[----:B------:R-:W2:Y:S01]  /*50c0*/  MUFU.TANH R16, R16 ;  /* 0x0000001000107308 */ /* 0x000ea20000002400 */
[----:B------:R-:W-:Y:S02]  /*50d0*/  FSEL R102, R102, -INF , !P5 ;  /* 0xff80000066667808 */ /* 0x000fe40006800000 */
[C---:B------:R-:W-:Y:S02]  /*50e0*/  ISETP.GE.AND P0, PT, R12.reuse, R100, PT ;  /* 0x000000640c00720c */ /* 0x040fe40003f06270 */
[----:B------:R-:W-:-:S02]  /*50f0*/  ISETP.GE.AND P5, PT, R12, R95, PT ;  /* 0x0000005f0c00720c */ /* 0x000fc40003fa6270 */
[----:B------:R-:W-:Y:S01]  /*5100*/  FSEL R12, R18, -INF , !P1 ;  /* 0xff800000120c7808 */ /* 0x000fe20004800000 */
[----:B------:R-:W3:Y:S01]  /*5110*/  MUFU.TANH R21, R21 ;  /* 0x0000001500157308 */ /* 0x000ee20000002400 */
[----:B------:R-:W-:-:S04]  /*5120*/  ISETP.GE.AND P1, PT, R9, R95, PT ;  /* 0x0000005f0900720c */ /* 0x000fc80003f26270 */
[----:B-1----:R-:W-:-:S03]  /*5130*/  FSEL R33, R33, -INF , !P1 ;  /* 0xff80000021217808 */ /* 0x002fc60004800000 */
[----:B------:R1:W4:Y:S01]  /*5140*/  MUFU.TANH R87, R13 ;  /* 0x0000000d00577308 */ /* 0x0003220000002400 */
[----:B--2---:R-:W-:-:S07]  /*5150*/  FSEL R15, R16, -INF , !P0 ;  /* 0xff800000100f7808 */ /* 0x004fce0004000000 */
[----:B------:R-:W2:Y:S01]  /*5160*/  MUFU.TANH R28, R28 ;  /* 0x0000001c001c7308 */ /* 0x000ea20000002400 */
[----:B---3--:R-:W-:-:S07]  /*5170*/  FSEL R14, R21, -INF , !P5 ;  /* 0xff800000150e7808 */ /* 0x008fce0006800000 */
[----:B------:R-:W3:Y:S01]  /*5180*/  MUFU.TANH R8, R8 ;  /* 0x0000000800087308 */ /* 0x000ee20000002400 */
[----:B-1----:R-:W-:Y:S01]  /*5190*/  FSEL R13, R20, -INF , !P6 ;  /* 0xff800000140d7808 */ /* 0x002fe20007000000 */
[----:B------:R-:W-:Y:S01]  /*51a0*/  FMUL.FTZ R20, R10, UR5 ;  /* 0x000000050a147c20 */ /* 0x000fe20008410000 */
[----:B------:R-:W-:Y:S01]  /*51b0*/  BAR.SYNC.DEFER_BLOCKING 0x0 ;  /* 0x0000000000007b1d */ /* 0x000fe20000010000 */
[-C--:B------:R-:W-:Y:S01]  /*51c0*/  ISETP.GE.AND P6, PT, R9, R100.reuse, PT ;  /* 0x000000640900720c */ /* 0x080fe20003fc6270 */
[C---:B------:R-:W-:Y:S02]  /*51d0*/  VIADD R10, R23.reuse, 0x30 ;  /* 0x00000030170a7836 */ /* 0x040fe40000000000 */
[----:B------:R-:W-:Y:S01]  /*51e0*/  VIADD R9, R23, 0x29 ;  /* 0x0000002917097836 */ /* 0x000fe20000000000 */
[----:B------:R-:W-:Y:S01]  /*51f0*/  FSEL R34, R34, -INF , !P6 ;  /* 0xff80000022227808 */ /* 0x000fe20007000000 */
[----:B------:R-:W1:Y:S01]  /*5200*/  MUFU.TANH R20, R20 ;  /* 0x0000001400147308 */ /* 0x000e620000002400 */
[----:B------:R-:W-:-:S02]  /*5210*/  ISETP.GE.AND P6, PT, R10, R100, PT ;  /* 0x000000640a00720c */ /* 0x000fc40003fc6270 */
[-C--:B------:R-:W-:Y:S01]  /*5220*/  ISETP.GE.AND P1, PT, R10, R95.reuse, PT ;  /* 0x0000005f0a00720c */ /* 0x080fe20003f26270 */
[----:B------:R-:W-:Y:S01]  /*5230*/  FMUL.FTZ R10, R4, UR5 ;  /* 0x00000005040a7c20 */ /* 0x000fe20008410000 */
[-C--:B------:R-:W-:Y:S01]  /*5240*/  ISETP.GE.AND P0, PT, R9, R100.reuse, PT ;  /* 0x000000640900720c */ /* 0x080fe20003f06270 */
[----:B------:R-:W-:Y:S01]  /*5250*/  VIADD R4, R23, 0x31 ;  /* 0x0000003117047836 */ /* 0x000fe20000000000 */
[----:B------:R-:W-:Y:S01]  /*5260*/  ISETP.GE.AND P5, PT, R9, R95, PT ;  /* 0x0000005f0900720c */ /* 0x000fe20003fa6270 */
[----:B------:R-:W-:Y:S01]  /*5270*/  FMUL.FTZ R9, R11, UR5 ;  /* 0x000000050b097c20 */ /* 0x000fe20008410000 */
[----:B----4-:R-:W-:Y:S01]  /*5280*/  FSEL R87, R87, -INF , !P0 ;  /* 0xff80000057577808 */ /* 0x010fe20004000000 */
[----:B------:R-:W-:Y:S01]  /*5290*/  MUFU.TANH R10, R10 ;  /* 0x0000000a000a7308 */ /* 0x000fe20000002400 */
[----:B------:R-:W-:Y:S01]  /*52a0*/  ISETP.GE.AND P0, PT, R4, R100, PT ;  /* 0x000000640400720c */ /* 0x000fe20003f06270 */
[----:B------:R-:W-:Y:S01]  /*52b0*/  FMUL.FTZ R11, R5, UR5 ;  /* 0x00000005050b7c20 */ /* 0x000fe20008410000 */
[----:B------:R-:W-:Y:S01]  /*52c0*/  FSEL R18, R22, -INF , !P5 ;  /* 0xff80000016127808 */ /* 0x000fe20006800000 */
[----:B------:R-:W-:Y:S01]  /*52d0*/  VIADD R5, R23, 0x38 ;  /* 0x0000003817057836 */ /* 0x000fe20000000000 */
[----:B--2---:R-:W-:-:S02]  /*52e0*/  FSEL R28, R28, -INF , !P0 ;  /* 0xff8000001c1c7808 */ /* 0x004fc40004000000 */
[-C--:B------:R-:W-:Y:S01]  /*52f0*/  ISETP.GE.AND P0, PT, R23, R100.reuse, PT ;  /* 0x000000641700720c */ /* 0x080fe20003f06270 */
[----:B------:R-:W2:Y:S01]  /*5300*/  MUFU.TANH R9, R9 ;  /* 0x0000000900097308 */ /* 0x000ea20000002400 */
[-C--:B------:R-:W-:Y:S02]  /*5310*/  ISETP.GE.AND P5, PT, R4, R95.reuse, PT ;  /* 0x0000005f0400720c */ /* 0x080fe40003fa6270 */
[----:B---3--:R-:W-:Y:S02]  /*5320*/  FSEL R21, R8, -INF , !P6 ;  /* 0xff80000008157808 */ /* 0x008fe40007000000 */
[----:B-1----:R-:W-:Y:S02]  /*5330*/  FSEL R20, R20, -INF , !P1 ;  /* 0xff80000014147808 */ /* 0x002fe40004800000 */
[C---:B------:R-:W-:Y:S01]  /*5340*/  ISETP.GE.AND P6, PT, R5.reuse, R100, PT ;  /* 0x000000640500720c */ /* 0x040fe20003fc6270 */
[----:B------:R-:W1:Y:S01]  /*5350*/  MUFU.TANH R30, R6 ;  /* 0x00000006001e7308 */ /* 0x000e620000002400 */
[----:B------:R-:W-:Y:S01]  /*5360*/  ISETP.GE.AND P1, PT, R5, R95, PT ;  /* 0x0000005f0500720c */ /* 0x000fe20003f26270 */
[----:B------:R-:W-:-:S06]  /*5370*/  VIADD R5, R23, 0x39 ;  /* 0x0000003917057836 */ /* 0x000fcc0000000000 */
[----:B------:R-:W3:Y:S01]  /*5380*/  MUFU.TANH R84, R84 ;  /* 0x0000005400547308 */ /* 0x000ee20000002400 */
[----:B--2---:R-:W-:Y:S02]  /*5390*/  FSEL R22, R9, -INF , !P5 ;  /* 0xff80000009167808 */ /* 0x004fe40006800000 */
[-C--:B------:R-:W-:Y:S02]  /*53a0*/  ISETP.GE.AND P5, PT, R23, R95.reuse, PT ;  /* 0x0000005f1700720c */ /* 0x080fe40003fa6270 */
[----:B------:R-:W-:Y:S02]  /*53b0*/  FSEL R23, R10, -INF , !P6 ;  /* 0xff8000000a177808 */ /* 0x000fe40007000000 */
[C---:B------:R-:W-:Y:S01]  /*53c0*/  ISETP.GE.AND P6, PT, R5.reuse, R100, PT ;  /* 0x000000640500720c */ /* 0x040fe20003fc6270 */
[----:B------:R2:W4:Y:S01]  /*53d0*/  MUFU.TANH R4, R11 ;  /* 0x0000000b00047308 */ /* 0x0005220000002400 */
[----:B-1----:R-:W-:Y:S02]  /*53e0*/  FSEL R30, R30, -INF , !P1 ;  /* 0xff8000001e1e7808 */ /* 0x002fe40004800000 */
[----:B------:R-:W-:-:S05]  /*53f0*/  ISETP.GE.AND P1, PT, R5, R95, PT ;  /* 0x0000005f0500720c */ /* 0x000fca0003f26270 */
[----:B------:R-:W1:Y:S01]  /*5400*/  MUFU.TANH R31, R7 ;  /* 0x00000007001f7308 */ /* 0x000e620000002400 */
[----:B---3--:R-:W-:Y:S02]  /*5410*/  FSEL R10, R84, -INF , !P5 ;  /* 0xff800000540a7808 */ /* 0x008fe40006800000 */
[----:B--2---:R-:W-:Y:S02]  /*5420*/  FSEL R11, R32, -INF , !P0 ;  /* 0xff800000200b7808 */ /* 0x004fe40004000000 */
[----:B------:R-:W-:Y:S02]  /*5430*/  ISETP.GE.AND P0, PT, R94, 0x3, PT ;  /* 0x000000035e00780c */ /* 0x000fe40003f06270 */
[----:B----4-:R-:W-:Y:S02]  /*5440*/  FSEL R32, R4, -INF , !P6 ;  /* 0xff80000004207808 */ /* 0x010fe40007000000 */
[----:B-1----:R-:W-:-:S09]  /*5450*/  FSEL R31, R31, -INF , !P1 ;  /* 0xff8000001f1f7808 */ /* 0x002fd20004800000 */
[----:B------:R-:W-:Y:S05]  /*5460*/  @!P0 BRA `(.L_x_1034) ;  /* 0x0000000400008947 */ /* 0x000fea0003800000 */
[----:B------:R-:W-:Y:S01]  /*5470*/  VIADD R6, R94, 0xfffffffd ;  /* 0xfffffffd5e067836 */ /* 0x000fe20000000000 */
[----:B------:R-:W1:Y:S01]  /*5480*/  @!P4 LDC.64 R4, c[0x0][0x218] ;  /* 0x00008600ff04cb82 */ /* 0x000e620000000a00 */
[----:B------:R2:W-:Y:S01]  /*5490*/  @P4 STS [R129+0x3000], RZ ;  /* 0x003000ff81004388 */ /* 0x0005e20000000800 */
[----:B------:R-:W-:Y:S01]  /*54a0*/  BSSY B0, `(.L_x_1035) ;  /* 0x000003b000007945 */ /* 0x000fe20003800000 */
[----:B------:R-:W-:Y:S01]  /*54b0*/  IMAD.WIDE.U32 R8, R6, R92, RZ ;  /* 0x0000005c06087225 */ /* 0x000fe200078e00ff */
[----:B------:R-:W-:Y:S01]  /*54c0*/  SHF.R.S32.HI R7, RZ, 0x1f, R6 ;  /* 0x0000001fff077819 */ /* 0x000fe20000011406 */
[----:B------:R2:W-:Y:S01]  /*54d0*/  @P4 STS [R129+0x3004], RZ ;  /* 0x003004ff81004388 */ /* 0x0005e20000000800 */
[----:B------:R-:W-:-:S03]  /*54e0*/  LEA R25, P1, R8, R134, 0x6 ;  /* 0x0000008608197211 */ /* 0x000fc600078230ff */
[----:B------:R-:W-:Y:S01]  /*54f0*/  IMAD R7, R7, R92, RZ ;  /* 0x0000005c07077224 */ /* 0x000fe200078e02ff */
[----:B------:R2:W-:Y:S03]  /*5500*/  @P4 STS.64 [R129+0x3008], RZ ;  /* 0x003008ff81004388 */ /* 0x0005e60000000a00 */
[----:B------:R-:W-:Y:S02]  /*5510*/  IMAD R93, R6, R93, R7 ;  /* 0x0000005d065d7224 */ /* 0x000fe400078e0207 */
[----:B------:R-:W3:Y:S02]  /*5520*/  @!P3 LDC.64 R6, c[0x0][0x218] ;  /* 0x00008600ff06bb82 */ /* 0x000ee40000000a00 */
[----:B------:R-:W-:-:S05]  /*5530*/  IMAD.IADD R93, R9, 0x1, R93 ;  /* 0x00000001095d7824 */ /* 0x000fca00078e025d */
[----:B------:R-:W-:Y:S02]  /*5540*/  LEA.HI.X R16, R8, R137, R93, 0x6, P1 ;  /* 0x0000008908107211 */ /* 0x000fe400008f345d */
[----:B------:R-:W4:Y:S01]  /*5550*/  @!P2 LDC.64 R8, c[0x0][0x218] ;  /* 0x00008600ff08ab82 */ /* 0x000f220000000a00 */
[----:B-1----:R-:W-:-:S04]  /*5560*/  @!P4 LEA R84, P1, R25, R4, 0x1 ;  /* 0x000000041954c211 */ /* 0x002fc800078208ff */
[----:B------:R-:W-:-:S03]  /*5570*/  @!P4 LEA.HI.X R85, R25, R5, R16, 0x1, P1 ;  /* 0x000000051955c211 */ /* 0x000fc600008f0c10 */
[----:B------:R-:W1:Y:S02]  /*5580*/  @!P4 LDC.64 R4, c[0x0][0x218] ;  /* 0x00008600ff04cb82 */ /* 0x000e640000000a00 */
[----:B------:R-:W-:Y:S01]  /*5590*/  @!PT LDS RZ, [RZ] ;  /* 0x00000000fffff984 */ /* 0x000fe20000000800 */
[----:B------:R-:W-:Y:S01]  /*55a0*/  @!PT LDS RZ, [RZ] ;  /* 0x00000000fffff984 */ /* 0x000fe20000000800 */
[----:B------:R-:W-:Y:S01]  /*55b0*/  @!PT LDS RZ, [RZ] ;  /* 0x00000000fffff984 */ /* 0x000fe20000000800 */
[----:B------:R2:W-:Y:S04]  /*55c0*/  @!P4 LDGSTS.E.BYPASS.LTC128B.128 [R129+0x3000], desc[UR8][R84.64] ;  /* 0x030000005481cfae */ /* 0x0005e8000b901d48 */
[----:B------:R2:W-:Y:S01]  /*55d0*/  @P3 STS.128 [R129+0x4000], RZ ;  /* 0x004000ff81003388 */ /* 0x0005e20000000c00 */
[----:B---3--:R-:W-:-:S04]  /*55e0*/  @!P3 LEA R92, P1, R25, R6, 0x1 ;  /* 0x00000006195cb211 */ /* 0x008fc800078208ff */
[C-C-:B------:R-:W-:Y:S02]  /*55f0*/  @!P3 LEA.HI.X R93, R25.reuse, R7, R16.reuse, 0x1, P1 ;  /* 0x00000007195db211 */ /* 0x140fe400008f0c10 */
[----:B------:R-:W3:Y:S01]  /*5600*/  @!P3 LDC.64 R6, c[0x0][0x218] ;  /* 0x00008600ff06bb82 */ /* 0x000ee20000000a00 */
[C---:B----4-:R-:W-:Y:S02]  /*5610*/  @!P2 LEA R8, P1, R25.reuse, R8, 0x1 ;  /* 0x000000081908a211 */ /* 0x050fe400078208ff */
[----:B------:R-:W-:Y:S01]  /*5620*/  @!PT LDS RZ, [RZ] ;  /* 0x00000000fffff984 */ /* 0x000fe20000000800 */
[----:B------:R-:W-:Y:S01]  /*5630*/  @!PT LDS RZ, [RZ] ;  /* 0x00000000fffff984 */ /* 0x000fe20000000800 */
[----:B------:R-:W-:Y:S01]  /*5640*/  @!PT LDS RZ, [RZ] ;  /* 0x00000000fffff984 */ /* 0x000fe20000000800 */
[----:B------:R2:W-:Y:S02]  /*5650*/  @!P3 LDGSTS.E.BYPASS.LTC128B.128 [R129+0x4000], desc[UR8][R92.64+0x40] ;  /* 0x040000405c81bfae */ /* 0x0005e4000b901d48 */
[----:B------:R-:W-:Y:S02]  /*5660*/  @!P2 LEA.HI.X R9, R25, R9, R16, 0x1, P1 ;  /* 0x000000091909a211 */ /* 0x000fe400008f0c10 */
[----:B------:R2:W-:Y:S01]  /*5670*/  @P2 STS.128 [R129+0x5000], RZ ;  /* 0x005000ff81002388 */ /* 0x0005e20000000c00 */
[----:B------:R-:W-:-:S03]  /*5680*/  IADD3 R25, P5, R123, R25, RZ ;  /* 0x000000197b197210 */ /* 0x000fc60007fbe0ff */
[----:B------:R-:W-:Y:S01]  /*5690*/  @!PT LDS RZ, [RZ] ;  /* 0x00000000fffff984 */ /* 0x000fe20000000800 */
[----:B------:R-:W-:Y:S01]  /*56a0*/  @!PT LDS RZ, [RZ] ;  /* 0x00000000fffff984 */ /* 0x000fe20000000800 */
[----:B------:R-:W-:Y:S01]  /*56b0*/  @!PT LDS RZ, [RZ] ;  /* 0x00000000fffff984 */ /* 0x000fe20000000800 */
[----:B------:R2:W-:Y:S01]  /*56c0*/  @!P2 LDGSTS.E.BYPASS.LTC128B.128 [R129+0x5000], desc[UR8][R8.64+0x80] ;  /* 0x050000800881afae */ /* 0x0005e2000b901d48 */
[C---:B-1----:R-:W-:Y:S01]  /*56d0*/  @!P4 LEA R4, P1, R25.reuse, R4, 0x1 ;  /* 0x000000041904c211 */ /* 0x042fe200078208ff */
[----:B------:R-:W-:Y:S02]  /*56e0*/  IMAD.X R16, R122, 0x1, R16, P5 ;  /* 0x000000017a107824 */ /* 0x000fe400028e0610 */
[----:B------:R2:W-:Y:S03]  /*56f0*/  @P4 STS.128 [R129+0x3800], RZ ;  /* 0x003800ff81004388 */ /* 0x0005e60000000c00 */
        /* <DEDUP_REMOVED lines=21> */
.L_x_1036:
[----:B------:R-:W-:Y:S05]  /*5850*/  BSYNC B0 ;  /* 0x0000000000007941 */ /* 0x000fea0003800000 */
.L_x_1035:
[----:B------:R-:W0:Y:S02]  /*5860*/  LDGDEPBAR ;  /* 0x00000000000079af */ /* 0x000e240000000000 */
.L_x_1034:
[----:B-12---:R-:W-:Y:S02]  /*5870*/  FMNMX.FTZ R4, R2, R11, !PT ;  /* 0x0000000b02047209 */ /* 0x006fe40007810000 */
        /* <DEDUP_REMOVED lines=18> */
[----:B------:R-:W-:Y:S02]  /*59a0*/  @P0 IADD3 R142, R94, -0x3, RZ ;  /* 0xfffffffd5e8e0810 */ /* 0x000fe40007ffe0ff */
        /* <DEDUP_REMOVED lines=23> */
[----:B--2---:R-:W-:-:S03]  /*5b20*/  FMNMX.FTZ R24, R5, R24, !PT ;  /* 0x0000001805187209 */ /* 0x004fc60007810000 */
[--C-:B------:R-:W-:Y:S01]  /*5b30*/  FFMA.FTZ R92, R11, UR6, -R86.reuse ;  /* 0x000000060b5c7c23 */ /* 0x100fe20008010856 */
[----:B------:R-:W-:Y:S01]  /*5b40*/  FSEL R5, R25, RZ, P2 ;  /* 0x000000ff19057208 */ /* 0x000fe20001000000 */
[--C-:B------:R-:W-:Y:S01]  /*5b50*/  FFMA.FTZ R84, R35, UR6, -R86.reuse ;  /* 0x0000000623547c23 */ /* 0x100fe20008010856 */
[C---:B------:R-:W-:Y:S01]  /*5b60*/  FSETP.NEU.FTZ.AND P1, PT, R24.reuse, -INF , PT ;  /* 0xff8000001800780b */ /* 0x040fe20003f3d000 */
[----:B------:R-:W-:Y:S01]  /*5b70*/  FMUL.FTZ R85, R24, UR6 ;  /* 0x0000000618557c20 */ /* 0x000fe20008410000 */
[--C-:B------:R-:W-:Y:S01]  /*5b80*/  FFMA.FTZ R16, R19, UR6, -R86.reuse ;  /* 0x0000000613107c23 */ /* 0x100fe20008010856 */
[----:B------:R-:W-:Y:S01]  /*5b90*/  FADD.FTZ R4, R2, -R5 ;  /* 0x8000000502047221 */ /* 0x000fe20000010000 */
[----:B------:R-:W-:Y:S01]  /*5ba0*/  FSEL R5, R24, RZ, P1 ;  /* 0x000000ff18057208 */ /* 0x000fe20000800000 */
[--C-:B------:R-:W-:Y:S01]  /*5bb0*/  FFMA.FTZ R17, R17, UR6, -R86.reuse ;  /* 0x0000000611117c23 */ /* 0x100fe20008010856 */
[----:B------:R-:W-:Y:S01]  /*5bc0*/  FSEL R85, R85, RZ, P1 ;  /* 0x000000ff55557208 */ /* 0x000fe20000800000 */
[----:B------:R-:W-:Y:S01]  /*5bd0*/  FMUL.FTZ R100, R4, UR6 ;  /* 0x0000000604647c20 */ /* 0x000fe20008410000 */
[----:B------:R-:W-:Y:S01]  /*5be0*/  MUFU.EX2 R92, R92 ;  /* 0x0000005c005c7308 */ /* 0x000fe20000000800 */
[----:B------:R-:W-:Y:S01]  /*5bf0*/  FADD.FTZ R5, R0, -R5 ;  /* 0x8000000500057221 */ /* 0x000fe20000010000 */
[--C-:B------:R-:W-:Y:S01]  /*5c00*/  FFMA.FTZ R91, R91, UR6, -R86.reuse ;  /* 0x000000065b5b7c23 */ /* 0x100fe20008010856 */
[--C-:B------:R-:W-:Y:S01]  /*5c10*/  FFMA.FTZ R93, R10, UR6, -R85.reuse ;  /* 0x000000060a5d7c23 */ /* 0x100fe20008010855 */
[--C-:B------:R-:W-:Y:S01]  /*5c20*/  FFMA.FTZ R35, R108, UR6, -R85.reuse ;  /* 0x000000066c237c23 */ /* 0x100fe20008010855 */
[----:B------:R-:W1:Y:S01]  /*5c30*/  LDSM.16.MT88.4 R8, [R118+0x6000] ;  /* 0x006000007608783b */ /* 0x000e620000004200 */
[--C-:B------:R-:W-:Y:S01]  /*5c40*/  FFMA.FTZ R2, R90, UR6, -R85.reuse ;  /* 0x000000065a027c23 */ /* 0x100fe20008010855 */
[----:B------:R-:W-:Y:S01]  /*5c50*/  FMUL.FTZ R95, R5, UR6 ;  /* 0x00000006055f7c20 */ /* 0x000fe20008410000 */
        /* <DEDUP_REMOVED lines=18> */
[----:B--2---:R-:W-:Y:S01]  /*5d80*/  F2FP.BF16.F32.PACK_AB R4, R84, R92 ;  /* 0x0000005c5404723e */ /* 0x004fe200000010ff */
[----:B------:R-:W-:-:S06]  /*5d90*/  FFMA.FTZ R20, R20, UR6, -R85 ;  /* 0x0000000614147c23 */ /* 0x000fcc0008010855 */
[----:B------:R-:W-:Y:S08]  /*5da0*/  MUFU.EX2 R93, R93 ;  /* 0x0000005d005d7308 */ /* 0x000ff00000000800 */
        /* <DEDUP_REMOVED lines=65> */
[--C-:B------:R-:W-:Y:S01]  /*61c0*/  FFMA.FTZ R100, R18, UR6, -R85.reuse ;  /* 0x0000000612647c23 */ /* 0x100fe20008010855 */
[----:B------:R-:W-:Y:S01]  /*61d0*/  LDSM.16.MT88.4 R12, [R118+0x6800] ;  /* 0x00680000760c783b */ /* 0x000fe20000004200 */
[----:B------:R-:W2:Y:S01]  /*61e0*/  MUFU.EX2 R90, R90 ;  /* 0x0000005a005a7308 */ /* 0x000ea20000000800 */
[----:B------:R-:W-:Y:S01]  /*61f0*/  FFMA.FTZ R86, R32, UR6, -R86 ;  /* 0x0000000620567c23 */ /* 0x000fe20008010856 */
[--C-:B------:R-:W-:Y:S01]  /*6200*/  FFMA.FTZ R32, R22, UR6, -R85.reuse ;  /* 0x0000000616207c23 */ /* 0x100fe20008010855 */
[--C-:B------:R-:W-:Y:S01]  /*6210*/  FFMA.FTZ R18, R30, UR6, -R85.reuse ;  /* 0x000000061e127c23 */ /* 0x100fe20008010855 */
[----:B------:R-:W-:Y:S01]  /*6220*/  FFMA.FTZ R85, R31, UR6, -R85 ;  /* 0x000000061f557c23 */ /* 0x000fe20008010855 */
[----:B------:R-:W-:Y:S01]  /*6230*/  FADD.FTZ R84, R84, R143 ;  /* 0x0000008f54547221 */ /* 0x000fe20000010000 */
[----:B------:R-:W-:-:S02]  /*6240*/  FADD.FTZ R21, R35, R146 ;  /* 0x0000009223157221 */ /* 0x000fc40000010000 */
[----:B------:R-:W-:Y:S01]  /*6250*/  MUFU.EX2 R29, R29 ;  /* 0x0000001d001d7308 */ /* 0x000fe20000000800 */
[----:B------:R-:W-:Y:S01]  /*6260*/  FADD.FTZ R17, R17, R84 ;  /* 0x0000005411117221 */ /* 0x000fe20000010000 */
[C---:B-1----:R-:W-:Y:S01]  /*6270*/  HMMA.16816.F32.BF16 R72, R4.reuse, R8, R72 ;  /* 0x000000080448723c */ /* 0x042fe20000041848 */
[----:B------:R-:W-:Y:S02]  /*6280*/  FADD.FTZ R2, R2, R21 ;  /* 0x0000001502027221 */ /* 0x000fe40000010000 */
[----:B------:R-:W-:Y:S02]  /*6290*/  FADD.FTZ R16, R16, R17 ;  /* 0x0000001110107221 */ /* 0x000fe40000010000 */
[----:B------:R-:W-:Y:S01]  /*62a0*/  FADD.FTZ R2, R19, R2 ;  /* 0x0000000213027221 */ /* 0x000fe20000010000 */
        /* <DEDUP_REMOVED lines=46> */
[----:B------:R-:W-:Y:S01]  /*6590*/  @P0 MOV R2, R25 ;  /* 0x0000001900020202 */ /* 0x000fe20000000f00 */
[----:B------:R-:W-:-:S04]  /*65a0*/  FADD.FTZ R27, R27, R88 ;  /* 0x000000581b1b7221 */ /* 0x000fc80000010000 */
        /* <DEDUP_REMOVED lines=20> */
[----:B------:R-:W-:Y:S01]  /*66f0*/  F2FP.BF16.F32.PACK_AB R5, R102, R95 ;  /* 0x0000005f6605723e */ /* 0x000fe200000010ff */
[----:B------:R-:W-:Y:S01]  /*6700*/  FADD.FTZ R95, R95, R0 ;  /* 0x000000005f5f7221 */ /* 0x000fe20000010000 */
[----:B------:R-:W-:Y:S02]  /*6710*/  F2FP.BF16.F32.PACK_AB R6, R87, R34 ;  /* 0x000000225706723e */ /* 0x000fe400000010ff */
[----:B------:R-:W-:Y:S01]  /*6720*/  F2FP.BF16.F32.PACK_AB R7, R100, R33 ;  /* 0x000000216407723e */ /* 0x000fe200000010ff */
[----:B------:R-:W-:Y:S01]  /*6730*/  FADD.FTZ R102, R102, R95 ;  /* 0x0000005f66667221 */ /* 0x000fe20000010000 */
[-C--:B------:R-:W-:Y:S02]  /*6740*/  MOV R0, R24.reuse ;  /* 0x0000001800007202 */ /* 0x080fe40000000f00 */
        /* <DEDUP_REMOVED lines=41> */
[----:B------:R-:W-:Y:S01]  /*69e0*/  HMMA.16816.F32.BF16 R40, R4, R14, R40 ;  /* 0x0000000e0428723c */ /* 0x000fe20000041828 */
[----:B------:R-:W-:-:S04]  /*69f0*/  FADD.FTZ R13, R29, R90 ;  /* 0x0000005a1d0d7221 */ /* 0x000fc80000010000 */
[----:B------:R-:W-:-:S04]  /*6a00*/  FADD.FTZ R13, R26, R13 ;  /* 0x0000000d1a0d7221 */ /* 0x000fc80000010000 */
[----:B------:R-:W-:-:S04]  /*6a10*/  FADD.FTZ R92, R92, R13 ;  /* 0x0000000d5c5c7221 */ /* 0x000fc80000010000 */
        /* <DEDUP_REMOVED lines=8> */
[----:B------:R-:W-:Y:S01]  /*6aa0*/  FADD.FTZ R143, R143, R30 ;  /* 0x0000001e8f8f7221 */ /* 0x000fe20000010000 */
[----:B------:R-:W-:Y:S10]  /*6ab0*/  @P0 BRA `(.L_x_1037) ;  /* 0x0000000000040947 */ /* 0x000ff40003800000 */
.L_x_1033:
[----:B------:R-:W-:-:S07]  /*6ac0*/  IADD3 R142, R20, -0x1, RZ ;  /* 0xffffffff148e7810 */ /* 0x000fce0007ffe0ff */
.L_x_1037:
        /* <DEDUP_REMOVED lines=10> */
[----:B------:R-:W-:Y:S01]  /*6b70*/  ULDC UR4, c[0x0][0x2ec] ;  /* 0x0000bb0000047ab9 */ /* 0x000fe20000000800 */
[----:B------:R-:W-:Y:S01]  /*6b80*/  ULDC.64 UR6, c[0x0][0x248] ;  /* 0x0000920000067ab9 */ /* 0x000fe20000000a00 */
[----:B------:R-:W-:Y:S09]  /*6b90*/  BRA `(.L_x_1039) ;  /* 0x0000000000fc7947 */ /* 0x000ff20003800000 */
.L_x_1041:
[----:B------:R-:W-:Y:S01]  /*6ba0*/  ISETP.GE.AND P4, PT, R138, UR10, PT ;  /* 0x0000000a8a007c0c */ /* 0x000fe2000bf86270 */
[----:B-1----:R-:W-:Y:S01]  /*6bb0*/  VIADD R0, R142, 0xffffffff ;  /* 0xffffffff8e007836 */ /* 0x002fe20000000000 */
        /* <DEDUP_REMOVED lines=61> */
.L_x_1039:
        /* <DEDUP_REMOVED lines=10> */
[----:B------:R-:W-:Y:S04]  /*7030*/  IADD3 R2, P6, R127, R158, RZ ;  /* 0x0000009e7f027210 */ /* 0x000fe80007fde0ff */
[----:B------:R-:W-:Y:S02]  /*7040*/  IADD3 R0, R159, R0, RZ ;  /* 0x000000009f007210 */ /* 0x000fe40007ffe0ff */
[----:B--2---:R-:W-:Y:S01]  /*7050*/  @!P4 LEA R150, P5, R2, R150, 0x1 ;  /* 0x000000960296c211 */ /* 0x004fe200078a08ff */
        /* <DEDUP_REMOVED lines=21> */
[----:B------:R-:W-:Y:S04]  /*71b0*/  @!P2 LEA.HI.X R153, R158, R153, R0, 0x1, P0 ;  /* 0x000000999e99a211 */ /* 0x000fe800000f0c00 */
[----:B------:R-:W-:Y:S01]  /*71c0*/  @P2 STS.128 [R129+0x8000], RZ ;  /* 0x008000ff81002388 */ /* 0x000fe20000000c00 */
[----:B------:R-:W-:Y:S02]  /*71d0*/  IADD3.X R0, R126, R0, RZ, P6, !PT ;  /* 0x000000007e007210 */ /* 0x000fe400037fe4ff */
[C---:B---3--:R-:W-:Y:S02]  /*71e0*/  @!P3 LEA R148, P1, R2.reuse, R148, 0x1 ;  /* 0x000000940294b211 */ /* 0x048fe400078208ff */
[----:B------:R-:W-:Y:S01]  /*71f0*/  @!PT LDS RZ, [RZ] ;  /* 0x00000000fffff984 */ /* 0x000fe20000000800 */
[----:B------:R-:W-:Y:S01]  /*7200*/  @!PT LDS RZ, [RZ] ;  /* 0x00000000fffff984 */ /* 0x000fe20000000800 */
[----:B------:R-:W-:Y:S01]  /*7210*/  @!PT LDS RZ, [RZ] ;  /* 0x00000000fffff984 */ /* 0x000fe20000000800 */
[----:B------:R-:W-:Y:S01]  /*7220*/  @!P2 LDGSTS.E.BYPASS.LTC128B.128 [R129+0x8000], desc[UR8][R152.64+0x80] ;  /* 0x080000809881afae */ /* 0x000fe2000b901d48 */
[C-C-:B------:R-:W-:Y:S02]  /*7230*/  @!P4 LEA.HI.X R151, R2.reuse, R151, R0.reuse, 0x1, P5 ;  /* 0x000000970297c211 */ /* 0x140fe400028f0c00 */
[--C-:B------:R-:W-:Y:S02]  /*7240*/  @!P3 LEA.HI.X R149, R2, R149, R0.reuse, 0x1, P1 ;  /* 0x000000950295b211 */ /* 0x100fe400008f0c00 */
[----:B------:R-:W-:Y:S01]  /*7250*/  @P4 STS.128 [R129+0x6800], RZ ;  /* 0x006800ff81004388 */ /* 0x000fe20000000c00 */
[----:B------:R-:W-:Y:S04]  /*7260*/  ISETP.GT.AND P5, PT, R142, RZ, PT ;  /* 0x000000ff8e00720c */ /* 0x000fe80003fa4270 */
[----:B------:R-:W-:Y:S01]  /*7270*/  @!PT LDS RZ, [RZ] ;  /* 0x00000000fffff984 */ /* 0x000fe20000000800 */
[----:B------:R-:W-:Y:S01]  /*7280*/  @!PT LDS RZ, [RZ] ;  /* 0x00000000fffff984 */ /* 0x000fe20000000800 */
[----:B------:R-:W-:Y:S01]  /*7290*/  @!PT LDS RZ, [RZ] ;  /* 0x00000000fffff984 */ /* 0x000fe20000000800 */
[----:B------:R-:W-:Y:S01]  /*72a0*/  @!P4 LDGSTS.E.BYPASS.LTC128B.128 [R129+0x6800], desc[UR8][R150.64] ;  /* 0x068000009681cfae */ /* 0x000fe2000b901d48 */
        /* <DEDUP_REMOVED lines=13> */
[----:B------:R-:W2:Y:S05]  /*7380*/  LDSM.16.M88.4 R92, [R120+0x3000] ;  /* 0x00300000785c783b */ /* 0x000eaa0000000200 */
[----:B------:R-:W3:Y:S05]  /*7390*/  LDSM.16.M88.4 R96, [R120+0x3400] ;  /* 0x003400007860783b */ /* 0x000eea0000000200 */
[----:B------:R-:W4:Y:S05]  /*73a0*/  LDSM.16.M88.4 R100, [R120+0x3800] ;  /* 0x003800007864783b */ /* 0x000f2a0000000200 */
[----:B------:R-:W5:Y:S05]  /*73b0*/  LDSM.16.M88.4 R104, [R120+0x3c00] ;  /* 0x003c00007868783b */ /* 0x000f6a0000000200 */
[----:B------:R-:W0:Y:S05]  /*73c0*/  LDGDEPBAR ;  /* 0x00000000000079af */ /* 0x000e2a0000000000 */
[----:B------:R-:W-:Y:S05]  /*73d0*/  LDSM.16.M88.4 R108, [R119] ;  /* 0x00000000776c783b */ /* 0x000fea0000000200 */
        /* <DEDUP_REMOVED lines=34> */
[----:B------:R-:W1:Y:S05]  /*7600*/  LDSM.16.M88.4 R92, [R117+0x4000] ;  /* 0x00400000755c783b */ /* 0x000e6a0000000200 */
        /* <DEDUP_REMOVED lines=35> */
[----:B------:R-:W-:Y:S01]  /*7840*/  FMUL.FTZ R2, R4, UR5 ;  /* 0x0000000504027c20 */ /* 0x000fe20008410000 */
[----:B------:R-:W-:Y:S03]  /*7850*/  FMUL.FTZ R0, R5, UR5 ;  /* 0x0000000505007c20 */ /* 0x000fe60008410000 */
[----:B------:R-:W-:Y:S01]  /*7860*/  FMUL.FTZ R164, R6, UR5 ;  /* 0x0000000506a47c20 */ /* 0x000fe20008410000 */
[----:B------:R3:W4:Y:S01]  /*7870*/  MUFU.TANH R101, R2 ;  /* 0x0000000200657308 */ /* 0x0007220000002400 */
[----:B------:R-:W-:Y:S01]  /*7880*/  FMUL.FTZ R165, R7, UR5 ;  /* 0x0000000507a57c20 */ /* 0x000fe20008410000 */
[----:B------:R-:W-:Y:S01]  /*7890*/  FMUL.FTZ R86, R8, UR5 ;  /* 0x0000000508567c20 */ /* 0x000fe20008410000 */
[----:B------:R-:W-:Y:S03]  /*78a0*/  FMUL.FTZ R84, R9, UR5 ;  /* 0x0000000509547c20 */ /* 0x000fe60008410000 */
[----:B------:R-:W-:Y:S01]  /*78b0*/  FMUL.FTZ R157, R12, UR5 ;  /* 0x000000050c9d7c20 */ /* 0x000fe20008410000 */
[----:B------:R-:W-:Y:S03]  /*78c0*/  FMUL.FTZ R156, R13, UR5 ;  /* 0x000000050d9c7c20 */ /* 0x000fe60008410000 */
[----:B------:R5:W2:Y:S01]  /*78d0*/  MUFU.TANH R114, R0 ;  /* 0x0000000000727308 */ /* 0x000aa20000002400 */
[----:B------:R-:W-:Y:S01]  /*78e0*/  FMUL.FTZ R155, R14, UR5 ;  /* 0x000000050e9b7c20 */ /* 0x000fe20008410000 */
[----:B------:R-:W-:Y:S01]  /*78f0*/  FMUL.FTZ R158, R15, UR5 ;  /* 0x000000050f9e7c20 */ /* 0x000fe20008410000 */
[----:B------:R-:W-:Y:S01]  /*7900*/  FMUL.FTZ R153, R16, UR5 ;  /* 0x0000000510997c20 */ /* 0x000fe20008410000 */
[----:B------:R-:W-:Y:S01]  /*7910*/  FMUL.FTZ R149, R17, UR5 ;  /* 0x0000000511957c20 */ /* 0x000fe20008410000 */
[----:B------:R-:W-:Y:S01]  /*7920*/  FMUL.FTZ R148, R18, UR5 ;  /* 0x0000000512947c20 */ /* 0x000fe20008410000 */
[----:B------:R-:W-:Y:S04]  /*7930*/  FMUL.FTZ R147, R19, UR5 ;  /* 0x0000000513937c20 */ /* 0x000fe80008410000 */
[----:B------:R-:W4:Y:S01]  /*7940*/  MUFU.TANH R164, R164 ;  /* 0x000000a400a47308 */ /* 0x000f220000002400 */
[C---:B-1----:R-:W-:Y:S05]  /*7950*/  HMMA.16816.F32.BF16 R20, R88.reuse, R92, R20 ;  /* 0x0000005c5814723c */ /* 0x042fea0000041814 */
[----:B---3--:R-:W-:Y:S01]  /*7960*/  FMUL.FTZ R2, R10, UR5 ;  /* 0x000000050a027c20 */ /* 0x008fe20008410000 */
[C---:B------:R-:W-:Y:S03]  /*7970*/  HMMA.16816.F32.BF16 R24, R88.reuse, R94, R24 ;  /* 0x0000005e5818723c */ /* 0x040fe60000041818 */
[----:B------:R-:W1:Y:S02]  /*7980*/  MUFU.TANH R165, R165 ;  /* 0x000000a500a57308 */ /* 0x000e640000002400 */
[----:B-----5:R-:W-:Y:S01]  /*7990*/  FMUL.FTZ R0, R11, UR5 ;  /* 0x000000050b007c20 */ /* 0x020fe20008410000 */
[C---:B--2---:R-:W-:Y:S07]  /*79a0*/  HMMA.16816.F32.BF16 R28, R88.reuse, R96, R28 ;  /* 0x00000060581c723c */ /* 0x044fee000004181c */
[----:B------:R-:W2:Y:S01]  /*79b0*/  MUFU.TANH R110, R86 ;  /* 0x00000056006e7308 */ /* 0x000ea20000002400 */
[----:B------:R-:W-:Y:S09]  /*79c0*/  HMMA.16816.F32.BF16 R32, R88, R98, R32 ;  /* 0x000000625820723c */ /* 0x000ff20000041820 */
[----:B------:R-:W3:Y:S02]  /*79d0*/  MUFU.TANH R112, R84 ;  /* 0x0000005400707308 */ /* 0x000ee40000002400 */
[----:B------:R-:W-:Y:S01]  /*79e0*/  FMUL.FTZ R150, R20, UR5 ;  /* 0x0000000514967c20 */ /* 0x000fe20008410000 */
[----:B------:R-:W-:Y:S01]  /*79f0*/  FMUL.FTZ R152, R21, UR5 ;  /* 0x0000000515987c20 */ /* 0x000fe20008410000 */
[----:B------:R-:W-:Y:S01]  /*7a00*/  FMUL.FTZ R151, R22, UR5 ;  /* 0x0000000516977c20 */ /* 0x000fe20008410000 */
[----:B------:R-:W-:Y:S01]  /*7a10*/  FMUL.FTZ R154, R23, UR5 ;  /* 0x00000005179a7c20 */ /* 0x000fe20008410000 */
[----:B------:R-:W-:Y:S04]  /*7a20*/  FMUL.FTZ R160, R24, UR5 ;  /* 0x0000000518a07c20 */ /* 0x000fe80008410000 */
[----:B------:R5:W1:Y:S01]  /*7a30*/  MUFU.TANH R115, R2 ;  /* 0x0000000200737308 */ /* 0x000a620000002400 */
[----:B------:R-:W-:Y:S01]  /*7a40*/  FMUL.FTZ R159, R25, UR5 ;  /* 0x00000005199f7c20 */ /* 0x000fe20008410000 */
[----:B------:R-:W-:Y:S01]  /*7a50*/  FMUL.FTZ R161, R26, UR5 ;  /* 0x000000051aa17c20 */ /* 0x000fe20008410000 */
[----:B------:R-:W-:Y:S01]  /*7a60*/  FMUL.FTZ R162, R27, UR5 ;  /* 0x000000051ba27c20 */ /* 0x000fe20008410000 */
[----:B------:R-:W-:Y:S06]  /*7a70*/  FMUL.FTZ R163, R28, UR5 ;  /* 0x000000051ca37c20 */ /* 0x000fec0008410000 */
[----:B------:R1:W1:Y:S10]  /*7a80*/  MUFU.TANH R113, R0 ;  /* 0x0000000000717308 */ /* 0x0002740000002400 */
[----:B------:R-:W1:Y:S01]  /*7a90*/  MUFU.TANH R157, R157 ;  /* 0x0000009d009d7308 */ /* 0x000e620000002400 */
[----:B-----5:R-:W-:Y:S09]  /*7aa0*/  FMUL.FTZ R2, R29, UR5 ;  /* 0x000000051d027c20 */ /* 0x020ff20008410000 */
[----:B------:R-:W1:Y:S10]  /*7ab0*/  MUFU.TANH R156, R156 ;  /* 0x0000009c009c7308 */ /* 0x000e740000002400 */
        /* <DEDUP_REMOVED lines=14> */
[----:B------:R-:W1:Y:S01]  /*7ba0*/  MUFU.TANH R163, R163 ;  /* 0x000000a300a37308 */ /* 0x000e620000002400 */
[----:B--234-:R-:W-:Y:S05]  /*7bb0*/  @P5 BRA `(.L_x_1041) ;  /* 0xffffffec00f85947 */ /* 0x01cfea000383ffff */
.L_x_1040:
[----:B------:R2:W4:Y:S01]  /*7bc0*/  MUFU.TANH R102, R2 ;  /* 0x0000000200667308 */ /* 0x0005220000002400 */
[----:B---3--:R-:W-:Y:S01]  /*7bd0*/  FMNMX.FTZ R5, R101, R85, !PT ;  /* 0x0000005565057209 */ /* 0x008fe20007810000 */
[----:B------:R-:W-:Y:S01]  /*7be0*/  FMUL.FTZ R30, R30, UR5 ;  /* 0x000000051e1e7c20 */ /* 0x000fe20008410000 */
[----:B-1----:R-:W-:Y:S01]  /*7bf0*/  FMNMX.FTZ R0, R164, R3, !PT ;  /* 0x00000003a4007209 */ /* 0x002fe20007810000 */
[----:B------:R-:W-:Y:S01]  /*7c00*/  FMUL.FTZ R32, R32, UR5 ;  /* 0x0000000520207c20 */ /* 0x000fe20008410000 */
[----:B------:R-:W-:Y:S01]  /*7c10*/  FMNMX.FTZ R5, R114, R5, !PT ;  /* 0x0000000572057209 */ /* 0x000fe20007810000 */
[----:B------:R-:W-:Y:S01]  /*7c20*/  LDSM.16.MT88.4 R20, [R116+0x6000] ;  /* 0x006000007414783b */ /* 0x000fe20000004200 */
[----:B------:R-:W-:Y:S03]  /*7c30*/  FMNMX.FTZ R0, R165, R0, !PT ;  /* 0x00000000a5007209 */ /* 0x000fe60007810000 */
[----:B------:R-:W1:Y:S01]  /*7c40*/  MUFU.TANH R103, R30 ;  /* 0x0000001e00677308 */ /* 0x000e620000002400 */
[----:B------:R-:W-:Y:S01]  /*7c50*/  FMNMX.FTZ R5, R110, R5, !PT ;  /* 0x000000056e057209 */ /* 0x000fe20007810000 */
[----:B------:R-:W-:Y:S01]  /*7c60*/  FMUL.FTZ R31, R31, UR5 ;  /* 0x000000051f1f7c20 */ /* 0x000fe20008410000 */
[----:B------:R-:W-:Y:S01]  /*7c70*/  FMNMX.FTZ R0, R115, R0, !PT ;  /* 0x0000000073007209 */ /* 0x000fe20007810000 */
[----:B------:R-:W-:Y:S01]  /*7c80*/  FMUL.FTZ R33, R33, UR5 ;  /* 0x0000000521217c20 */ /* 0x000fe20008410000 */
[----:B------:R-:W-:Y:S01]  /*7c90*/  FMNMX.FTZ R4, R112, R5, !PT ;  /* 0x0000000570047209 */ /* 0x000fe20007810000 */
[----:B------:R-:W-:Y:S01]  /*7ca0*/  FMUL.FTZ R34, R34, UR5 ;  /* 0x0000000522227c20 */ /* 0x000fe20008410000 */
[----:B------:R-:W-:Y:S03]  /*7cb0*/  FMUL.FTZ R35, R35, UR5 ;  /* 0x0000000523237c20 */ /* 0x000fe60008410000 */
[----:B------:R-:W3:Y:S01]  /*7cc0*/  MUFU.TANH R105, R32 ;  /* 0x0000002000697308 */ /* 0x000ee20000002400 */
[----:B------:R-:W-:Y:S02]  /*7cd0*/  FMNMX.FTZ R5, R157, R4, !PT ;  /* 0x000000049d057209 */ /* 0x000fe40007810000 */
[----:B--2---:R-:W-:Y:S02]  /*7ce0*/  FMNMX.FTZ R2, R113, R0, !PT ;  /* 0x0000000071027209 */ /* 0x004fe40007810000 */
[----:B------:R-:W-:Y:S02]  /*7cf0*/  FMNMX.FTZ R0, R156, R5, !PT ;  /* 0x000000059c007209 */ /* 0x000fe40007810000 */
[----:B------:R-:W-:Y:S03]  /*7d00*/  FMNMX.FTZ R5, R155, R2, !PT ;  /* 0x000000029b057209 */ /* 0x000fe60007810000 */
[----:B------:R2:W5:Y:S01]  /*7d10*/  MUFU.TANH R104, R31 ;  /* 0x0000001f00687308 */ /* 0x0005620000002400 */
[----:B------:R-:W-:Y:S02]  /*7d20*/  FMNMX.FTZ R0, R153, R0, !PT ;  /* 0x0000000099007209 */ /* 0x000fe40007810000 */
[----:B------:R-:W-:Y:S02]  /*7d30*/  FMNMX.FTZ R5, R158, R5, !PT ;  /* 0x000000059e057209 */ /* 0x000fe40007810000 */
[----:B------:R-:W-:Y:S02]  /*7d40*/  FMNMX.FTZ R7, R149, R0, !PT ;  /* 0x0000000095077209 */ /* 0x000fe40007810000 */
[----:B------:R-:W-:Y:S03]  /*7d50*/  FMNMX.FTZ R0, R148, R5, !PT ;  /* 0x0000000594007209 */ /* 0x000fe60007810000 */
[----:B------:R-:W5:Y:S01]  /*7d60*/  MUFU.TANH R106, R33 ;  /* 0x00000021006a7308 */ /* 0x000f620000002400 */
[----:B------:R-:W-:Y:S02]  /*7d70*/  FMNMX.FTZ R7, R150, R7, !PT ;  /* 0x0000000796077209 */ /* 0x000fe40007810000 */
[----:B------:R-:W-:Y:S02]  /*7d80*/  FMNMX.FTZ R0, R147, R0, !PT ;  /* 0x0000000093007209 */ /* 0x000fe40007810000 */
[----:B------:R-:W-:Y:S02]  /*7d90*/  FMNMX.FTZ R7, R152, R7, !PT ;  /* 0x0000000798077209 */ /* 0x000fe40007810000 */
[----:B------:R-:W-:Y:S03]  /*7da0*/  FMNMX.FTZ R5, R151, R0, !PT ;  /* 0x0000000097057209 */ /* 0x000fe60007810000 */
[----:B------:R-:W5:Y:S01]  /*7db0*/  MUFU.TANH R87, R34 ;  /* 0x0000002200577308 */ /* 0x000f620000002400 */
[----:B------:R-:W-:Y:S01]  /*7dc0*/  FMNMX.FTZ R0, R160, R7, !PT ;  /* 0x00000007a0007209 */ /* 0x000fe20007810000 */
[----:B--2---:R-:W-:Y:S01]  /*7dd0*/  LDSM.16.MT88.4 R28, [R118+0x7000] ;  /* 0x00700000761c783b */ /* 0x004fe20000004200 */
[----:B------:R-:W-:Y:S02]  /*7de0*/  FMNMX.FTZ R2, R154, R5, !PT ;  /* 0x000000059a027209 */ /* 0x000fe40007810000 */
[----:B------:R-:W-:Y:S02]  /*7df0*/  FMNMX.FTZ R0, R159, R0, !PT ;  /* 0x000000009f007209 */ /* 0x000fe40007810000 */
[----:B------:R-:W-:Y:S03]  /*7e00*/  FMNMX.FTZ R5, R161, R2, !PT ;  /* 0x00000002a1057209 */ /* 0x000fe60007810000 */
[----:B------:R-:W2:Y:S01]  /*7e10*/  MUFU.TANH R86, R35 ;  /* 0x0000002300567308 */ /* 0x000ea20000002400 */
[----:B------:R-:W-:Y:S02]  /*7e20*/  FMNMX.FTZ R7, R163, R0, !PT ;  /* 0x00000000a3077209 */ /* 0x000fe40007810000 */
[----:B------:R-:W-:Y:S02]  /*7e30*/  FMNMX.FTZ R0, R162, R5, !PT ;  /* 0x00000005a2007209 */ /* 0x000fe40007810000 */
[----:B------:R-:W-:Y:S02]  /*7e40*/  IADD3 R142, R142, -0x1, RZ ;  /* 0xffffffff8e8e7810 */ /* 0x000fe40007ffe0ff */
[----:B----4-:R-:W-:Y:S02]  /*7e50*/  FMNMX.FTZ R2, R102, R7, !PT ;  /* 0x0000000766027209 */ /* 0x010fe40007810000 */
[----:B-1----:R-:W-:Y:S02]  /*7e60*/  FMNMX.FTZ R5, R103, R0, !PT ;  /* 0x0000000067057209 */ /* 0x002fe40007810000 */
[----:B---3--:R-:W-:Y:S02]  /*7e70*/  FMNMX.FTZ R9, R105, R2, !PT ;  /* 0x0000000269097209 */ /* 0x008fe40007810000 */
[----:B-----5:R-:W-:Y:S02]  /*7e80*/  FMNMX.FTZ R0, R104, R5, !PT ;  /* 0x0000000568007209 */ /* 0x020fe40007810000 */
[----:B------:R-:W-:Y:S02]  /*7e90*/  FMNMX.FTZ R6, R106, R9, !PT ;  /* 0x000000096a067209 */ /* 0x000fe40007810000 */
[----:B------:R-:W-:Y:S03]  /*7ea0*/  FMNMX.FTZ R9, R87, R0, !PT ;  /* 0x0000000057097209 */ /* 0x000fe60007810000 */
[----:B------:R-:W1:Y:S01]  /*7eb0*/  SHFL.BFLY PT, R13, R6, 0x2, 0x1f ;  /* 0x0c401f00060d7f89 */ /* 0x000e6200000e0000 */
[----:B--2---:R-:W-:Y:S07]  /*7ec0*/  FMNMX.FTZ R7, R86, R9, !PT ;  /* 0x0000000956077209 */ /* 0x004fee0007810000 */
[----:B------:R-:W2:Y:S01]  /*7ed0*/  SHFL.BFLY PT, R0, R7, 0x2, 0x1f ;  /* 0x0c401f0007007f89 */ /* 0x000ea200000e0000 */
[----:B-1----:R-:W-:Y:S07]  /*7ee0*/  FMNMX.FTZ R11, R6, R13, !PT ;  /* 0x0000000d060b7209 */ /* 0x002fee0007810000 */
[----:B------:R-:W-:Y:S01]  /*7ef0*/  LDSM.16.MT88.4 R12, [R118+0x6000] ;  /* 0x00600000760c783b */ /* 0x000fe20000004200 */
[----:B--2---:R-:W-:Y:S07]  /*7f00*/  FMNMX.FTZ R5, R7, R0, !PT ;  /* 0x0000000007057209 */ /* 0x004fee0007810000 */
[----:B------:R-:W1:Y:S08]  /*7f10*/  SHFL.BFLY PT, R2, R11, 0x1, 0x1f ;  /* 0x0c201f000b027f89 */ /* 0x000e7000000e0000 */
[----:B------:R-:W2:Y:S01]  /*7f20*/  SHFL.BFLY PT, R0, R5, 0x1, 0x1f ;  /* 0x0c201f0005007f89 */ /* 0x000ea200000e0000 */
[----:B-1----:R-:W-:Y:S02]  /*7f30*/  FMNMX.FTZ R2, R11, R2, !PT ;  /* 0x000000020b027209 */ /* 0x002fe40007810000 */
[----:B--2---:R-:W-:Y:S03]  /*7f40*/  FMNMX.FTZ R0, R5, R0, !PT ;  /* 0x0000000005007209 */ /* 0x004fe60007810000 */
[C---:B------:R-:W-:Y:S01]  /*7f50*/  FMUL.FTZ R107, R2.reuse, UR4 ;  /* 0x00000004026b7c20 */ /* 0x040fe20008410000 */
[C---:B------:R-:W-:Y:S01]  /*7f60*/  FSETP.NEU.FTZ.AND P0, PT, R2.reuse, -INF , PT ;  /* 0xff8000000200780b */ /* 0x040fe20003f1d000 */
[----:B------:R-:W-:Y:S01]  /*7f70*/  FADD.FTZ R4, -R2, R85 ;  /* 0x0000005502047221 */ /* 0x000fe20000010100 */
[----:B------:R-:W-:Y:S01]  /*7f80*/  MOV R85, R2 ;  /* 0x0000000200557202 */ /* 0x000fe20000000f00 */
[C---:B------:R-:W-:Y:S01]  /*7f90*/  FMUL.FTZ R108, R0.reuse, UR4 ;  /* 0x00000004006c7c20 */ /* 0x040fe20008410000 */
[----:B------:R-:W-:Y:S01]  /*7fa0*/  FSEL R107, R107, RZ, P0 ;  /* 0x000000ff6b6b7208 */ /* 0x000fe20000000000 */
[C---:B------:R-:W-:Y:S01]  /*7fb0*/  FADD.FTZ R3, -R0.reuse, R3 ;  /* 0x0000000300037221 */ /* 0x040fe20000010100 */
[----:B------:R-:W-:Y:S01]  /*7fc0*/  FSETP.NEU.FTZ.AND P0, PT, R0, -INF , PT ;  /* 0xff8000000000780b */ /* 0x000fe20003f1d000 */
[----:B------:R-:W-:Y:S02]  /*7fd0*/  FMUL.FTZ R84, R4, UR4 ;  /* 0x0000000404547c20 */ /* 0x000fe40008410000 */
[--C-:B------:R-:W-:Y:S01]  /*7fe0*/  FFMA.FTZ R101, R101, UR4, -R107.reuse ;  /* 0x0000000465657c23 */ /* 0x100fe2000801086b */
[----:B------:R-:W-:Y:S01]  /*7ff0*/  FSEL R108, R108, RZ, P0 ;  /* 0x000000ff6c6c7208 */ /* 0x000fe20000000000 */
[--C-:B------:R-:W-:Y:S01]  /*8000*/  FFMA.FTZ R93, R114, UR4, -R107.reuse ;  /* 0x00000004725d7c23 */ /* 0x100fe2000801086b */
[--C-:B------:R-:W-:Y:S01]  /*8010*/  FFMA.FTZ R90, R110, UR4, -R107.reuse ;  /* 0x000000046e5a7c23 */ /* 0x100fe2000801086b */
[--C-:B------:R-:W-:Y:S01]  /*8020*/  FFMA.FTZ R89, R112, UR4, -R107.reuse ;  /* 0x0000000470597c23 */ /* 0x100fe2000801086b */
[----:B------:R-:W-:Y:S01]  /*8030*/  FMUL.FTZ R6, R3, UR4 ;  /* 0x0000000403067c20 */ /* 0x000fe20008410000 */
[--C-:B------:R-:W-:Y:S01]  /*8040*/  FFMA.FTZ R100, R164, UR4, -R108.reuse ;  /* 0x00000004a4647c23 */ /* 0x100fe2000801086c */
[--C-:B------:R-:W-:Y:S01]  /*8050*/  FFMA.FTZ R92, R165, UR4, -R108.reuse ;  /* 0x00000004a55c7c23 */ /* 0x100fe2000801086c */
        /* <DEDUP_REMOVED lines=14> */
[----:B------:R-:W-:Y:S01]  /*8140*/  FFMA.FTZ R159, R159, UR4, -R107 ;  /* 0x000000049f9f7c23 */ /* 0x000fe2000801086b */
        /* <DEDUP_REMOVED lines=22> */
[----:B------:R-:W2:Y:S01]  /*82b0*/  LDSM.16.MT88.4 R60, [R116+0x7000] ;  /* 0x00700000743c783b */ /* 0x000ea20000004200 */
[C---:B------:R-:W-:Y:S01]  /*82c0*/  FMUL.FTZ R32, R84.reuse, R52 ;  /* 0x0000003454207220 */ /* 0x040fe20000410000 */
[C---:B------:R-:W-:Y:S01]  /*82d0*/  FMUL.FTZ R33, R84.reuse, R53 ;  /* 0x0000003554217220 */ /* 0x040fe20000410000 */
[C---:B------:R-:W-:Y:S01]  /*82e0*/  FMUL.FTZ R34, R3.reuse, R54 ;  /* 0x0000003603227220 */ /* 0x040fe20000410000 */
[----:B------:R-:W-:Y:S03]  /*82f0*/  FMUL.FTZ R35, R3, R55 ;  /* 0x0000003703237220 */ /* 0x000fe60000410000 */
[----:B------:R-:W3:Y:S01]  /*8300*/  MUFU.EX2 R92, R92 ;  /* 0x0000005c005c7308 */ /* 0x000ee20000000800 */
[----:B-1----:R-:W-:Y:S01]  /*8310*/  F2FP.BF16.F32.PACK_AB R80, R93, R101 ;  /* 0x000000655d50723e */ /* 0x002fe200000010ff */
[C---:B------:R-:W-:Y:S01]  /*8320*/  FMUL.FTZ R36, R84.reuse, R36 ;  /* 0x0000002454247220 */ /* 0x040fe20000410000 */
[----:B------:R-:W1:Y:S01]  /*8330*/  LDSM.16.MT88.4 R52, [R118+0x8000] ;  /* 0x008000007634783b */ /* 0x000e620000004200 */
        /* <DEDUP_REMOVED lines=13> */
[----:B---3--:R-:W-:Y:S01]  /*8410*/  F2FP.BF16.F32.PACK_AB R81, R92, R100 ;  /* 0x000000645c51723e */ /* 0x008fe200000010ff */
[C---:B------:R-:W-:Y:S01]  /*8420*/  FMUL.FTZ R48, R84.reuse, R48 ;  /* 0x0000003054307220 */ /* 0x040fe20000410000 */
[----:B------:R-:W-:Y:S01]  /*8430*/  FMUL.FTZ R49, R84, R49 ;  /* 0x0000003154317220 */ /* 0x000fe20000410000 */
[C---:B------:R-:W-:Y:S01]  /*8440*/  FMUL.FTZ R50, R3.reuse, R50 ;  /* 0x0000003203327220 */ /* 0x040fe20000410000 */
[----:B------:R-:W-:Y:S01]  /*8450*/  FMUL.FTZ R51, R3, R51 ;  /* 0x0000003303337220 */ /* 0x000fe20000410000 */
[----:B------:R-:W-:Y:S01]  /*8460*/  LDSM.16.MT88.4 R76, [R118+0x6c00] ;  /* 0x006c0000764c783b */ /* 0x000fe20000004200 */
[----:B------:R-:W-:Y:S03]  /*8470*/  FFMA.FTZ R68, R104, UR4, -R108 ;  /* 0x0000000468447c23 */ /* 0x000fe6000801086c */
[----:B------:R-:W-:Y:S01]  /*8480*/  MUFU.EX2 R91, R91 ;  /* 0x0000005b005b7308 */ /* 0x000fe20000000800 */
[----:B------:R-:W-:Y:S01]  /*8490*/  FFMA.FTZ R101, R84, R143, R101 ;  /* 0x0000008f54657223 */ /* 0x000fe20000010065 */
[--C-:B------:R-:W-:Y:S01]  /*84a0*/  FFMA.FTZ R163, R163, UR4, -R107.reuse ;  /* 0x00000004a3a37c23 */ /* 0x100fe2000801086b */
[--C-:B------:R-:W-:Y:S01]  /*84b0*/  FFMA.FTZ R102, R102, UR4, -R107.reuse ;  /* 0x0000000466667c23 */ /* 0x100fe2000801086b */
[----:B------:R-:W-:Y:S01]  /*84c0*/  FFMA.FTZ R105, R105, UR4, -R107 ;  /* 0x0000000469697c23 */ /* 0x000fe2000801086b */
[----:B------:R-:W-:Y:S01]  /*84d0*/  FFMA.FTZ R100, R3, R146, R100 ;  /* 0x0000009203647223 */ /* 0x000fe20000010064 */
[----:B------:R-:W-:Y:S04]  /*84e0*/  FADD.FTZ R101, R93, R101 ;  /* 0x000000655d657221 */ /* 0x000fe80000010000 */
[----:B------:R-:W3:Y:S01]  /*84f0*/  MUFU.EX2 R88, R88 ;  /* 0x0000005800587308 */ /* 0x000ee20000000800 */
[C---:B----4-:R-:W-:Y:S01]  /*8500*/  F2FP.BF16.F32.PACK_AB R82, R89.reuse, R90 ;  /* 0x0000005a5952723e */ /* 0x050fe200000010ff */
[----:B------:R-:W-:Y:S01]  /*8510*/  FADD.FTZ R100, R92, R100 ;  /* 0x000000645c647221 */ /* 0x000fe20000010000 */
[----:B------:R-:W-:Y:S04]  /*8520*/  FADD.FTZ R90, R90, R101 ;  /* 0x000000655a5a7221 */ /* 0x000fe80000010000 */
[----:B------:R-:W-:Y:S03]  /*8530*/  FADD.FTZ R90, R89, R90 ;  /* 0x0000005a595a7221 */ /* 0x000fe60000010000 */
[----:B------:R-:W-:Y:S10]  /*8540*/  MUFU.EX2 R94, R94 ;  /* 0x0000005e005e7308 */ /* 0x000ff40000000800 */
[----:B------:R-:W-:Y:S01]  /*8550*/  MUFU.EX2 R95, R95 ;  /* 0x0000005f005f7308 */ /* 0x000fe20000000800 */
        /* <DEDUP_REMOVED lines=21> */
[--C-:B------:R-:W-:Y:S01]  /*86b0*/  FFMA.FTZ R66, R87, UR4, -R108.reuse ;  /* 0x0000000457427c23 */ /* 0x100fe2000801086c */
[--C-:B------:R-:W-:Y:S01]  /*86c0*/  FFMA.FTZ R65, R157, UR4, -R107.reuse ;  /* 0x000000049d417c23 */ /* 0x100fe2000801086b */
[----:B------:R-:W-:Y:S01]  /*86d0*/  FFMA.FTZ R107, R106, UR4, -R107 ;  /* 0x000000046a6b7c23 */ /* 0x000fe2000801086b */
[C---:B------:R-:W-:Y:S04]  /*86e0*/  HMMA.16816.F32.BF16 R20, R80.reuse, R28, R20 ;  /* 0x0000001c5014723c */ /* 0x040fe80000041814 */
[----:B------:R-:W-:Y:S01]  /*86f0*/  MUFU.EX2 R106, R160 ;  /* 0x000000a0006a7308 */ /* 0x000fe20000000800 */
[--C-:B------:R-:W-:Y:S01]  /*8700*/  FFMA.FTZ R64, R155, UR4, -R108.reuse ;  /* 0x000000049b407c23 */ /* 0x100fe2000801086c */
[----:B------:R-:W-:Y:S01]  /*8710*/  FFMA.FTZ R108, R86, UR4, -R108 ;  /* 0x00000004566c7c23 */ /* 0x000fe2000801086c */
[C---:B------:R-:W-:Y:S07]  /*8720*/  HMMA.16816.F32.BF16 R24, R80.reuse, R30, R24 ;  /* 0x0000001e5018723c */ /* 0x040fee0000041818 */
[----:B------:R-:W3:Y:S01]  /*8730*/  MUFU.EX2 R65, R65 ;  /* 0x0000004100417308 */ /* 0x000ee20000000800 */
[C---:B------:R-:W-:Y:S03]  /*8740*/  FMUL.FTZ R28, R84.reuse, R56 ;  /* 0x00000038541c7220 */ /* 0x040fe60000410000 */
[----:B------:R-:W-:Y:S01]  /*8750*/  FMUL.FTZ R29, R84, R57 ;  /* 0x00000039541d7220 */ /* 0x000fe20000410000 */
[C---:B------:R-:W-:Y:S01]  /*8760*/  FMUL.FTZ R30, R3.reuse, R58 ;  /* 0x0000003a031e7220 */ /* 0x040fe20000410000 */
[----:B------:R-:W-:Y:S02]  /*8770*/  FMUL.FTZ R31, R3, R59 ;  /* 0x0000003b031f7220 */ /* 0x000fe40000410000 */
[----:B------:R-:W-:Y:S02]  /*8780*/  LDSM.16.MT88.4 R56, [R118+0x6400] ;  /* 0x006400007638783b */ /* 0x000fe40000004200 */
[----:B------:R4:W-:Y:S03]  /*8790*/  MUFU.EX2 R84, R68 ;  /* 0x0000004400547308 */ /* 0x0009e60000000800 */
[C---:B--2---:R-:W-:Y:S07]  /*87a0*/  HMMA.16816.F32.BF16 R28, R80.reuse, R60, R28 ;  /* 0x0000003c501c723c */ /* 0x044fee000004181c */
[----:B------:R-:W-:Y:S01]  /*87b0*/  MUFU.EX2 R87, R159 ;  /* 0x0000009f00577308 */ /* 0x000fe20000000800 */
[C---:B------:R-:W-:Y:S01]  /*87c0*/  HMMA.16816.F32.BF16 R32, R80.reuse, R62, R32 ;  /* 0x0000003e5020723c */ /* 0x040fe20000041820 */
[----:B------:R-:W-:Y:S02]  /*87d0*/  LDSM.16.MT88.4 R60, [R116+0x6800] ;  /* 0x00680000743c783b */ /* 0x000fe40000004200 */
[----:B---3--:R-:W-:Y:S03]  /*87e0*/  FADD.FTZ R101, R65, R90 ;  /* 0x0000005a41657221 */ /* 0x008fe60000010000 */
[C---:B-1----:R-:W-:Y:S03]  /*87f0*/  HMMA.16816.F32.BF16 R36, R80.reuse, R52, R36 ;  /* 0x000000345024723c */ /* 0x042fe60000041824 */
[----:B------:R-:W-:Y:S01]  /*8800*/  MUFU.EX2 R103, R161 ;  /* 0x000000a100677308 */ /* 0x000fe20000000800 */
[----:B----4-:R-:W-:Y:S01]  /*8810*/  LDSM.16.MT88.4 R68, [R116+0x6c00] ;  /* 0x006c00007444783b */ /* 0x010fe20000004200 */
[----:B------:R-:W-:Y:S01]  /*8820*/  FADD.FTZ R101, R94, R101 ;  /* 0x000000655e657221 */ /* 0x000fe20000010000 */
[C---:B------:R-:W-:Y:S07]  /*8830*/  HMMA.16816.F32.BF16 R40, R80.reuse, R54, R40 ;  /* 0x000000365028723c */ /* 0x040fee0000041828 */
[----:B------:R-:W1:Y:S01]  /*8840*/  MUFU.EX2 R64, R64 ;  /* 0x0000004000407308 */ /* 0x000e620000000800 */
[----:B------:R-:W2:Y:S09]  /*8850*/  LDSM.16.MT88.4 R52, [R116+0x8000] ;  /* 0x008000007434783b */ /* 0x000eb20000004200 */
[----:B------:R-:W3:Y:S10]  /*8860*/  MUFU.EX2 R99, R99 ;  /* 0x0000006300637308 */ /* 0x000ef40000000800 */
[----:B------:R-:W-:Y:S01]  /*8870*/  MUFU.EX2 R98, R98 ;  /* 0x0000006200627308 */ /* 0x000fe20000000800 */
[----:B-1----:R-:W-:Y:S09]  /*8880*/  FADD.FTZ R100, R64, R91 ;  /* 0x0000005b40647221 */ /* 0x002ff20000010000 */
[----:B------:R-:W1:Y:S10]  /*8890*/  MUFU.EX2 R97, R97 ;  /* 0x0000006100617308 */ /* 0x000e740000000800 */
[----:B------:R-:W-:Y:S10]  /*88a0*/  MUFU.EX2 R86, R162 ;  /* 0x000000a200567308 */ /* 0x000ff40000000800 */
[----:B------:R-:W-:Y:S01]  /*88b0*/  MUFU.EX2 R163, R163 ;  /* 0x000000a300a37308 */ /* 0x000fe20000000800 */
[C---:B--2---:R-:W-:Y:S06]  /*88c0*/  HMMA.16816.F32.BF16 R44, R80.reuse, R52, R44 ;  /* 0x00000034502c723c */ /* 0x044fec000004182c */
[----:B------:R-:W-:Y:S03]  /*88d0*/  HMMA.16816.F32.BF16 R48, R80, R54, R48 ;  /* 0x000000365030723c */ /* 0x000fe60000041830 */
[----:B------:R-:W2:Y:S02]  /*88e0*/  MUFU.EX2 R102, R102 ;  /* 0x0000006600667308 */ /* 0x000ea40000000800 */
[----:B------:R-:W-:Y:S02]  /*88f0*/  F2FP.BF16.F32.PACK_AB R52, R94, R65 ;  /* 0x000000415e34723e */ /* 0x000fe400000010ff */
[C---:B------:R-:W-:Y:S01]  /*8900*/  F2FP.BF16.F32.PACK_AB R53, R95.reuse, R64 ;  /* 0x000000405f35723e */ /* 0x040fe200000010ff */
[----:B------:R-:W-:Y:S05]  /*8910*/  FADD.FTZ R95, R95, R100 ;  /* 0x000000645f5f7221 */ /* 0x000fea0000010000 */
[----:B------:R-:W4:Y:S01]  /*8920*/  MUFU.EX2 R3, R67 ;  /* 0x0000004300037308 */ /* 0x000f220000000800 */
[----:B---3--:R-:W-:Y:S01]  /*8930*/  F2FP.BF16.F32.PACK_AB R54, R99, R96 ;  /* 0x000000606336723e */ /* 0x008fe200000010ff */
[----:B------:R-:W-:Y:S01]  /*8940*/  FADD.FTZ R96, R96, R101 ;  /* 0x0000006560607221 */ /* 0x000fe20000010000 */
[----:B-1----:R-:W-:Y:S03]  /*8950*/  F2FP.BF16.F32.PACK_AB R55, R97, R98 ;  /* 0x000000626137723e */ /* 0x002fe600000010ff */
[----:B------:R-:W-:Y:S04]  /*8960*/  FADD.FTZ R96, R99, R96 ;  /* 0x0000006063607221 */ /* 0x000fe80000010000 */
[----:B------:R-:W-:Y:S01]  /*8970*/  MUFU.EX2 R105, R105 ;  /* 0x0000006900697308 */ /* 0x000fe20000000800 */
[----:B--2---:R-:W-:Y:S01]  /*8980*/  F2FP.BF16.F32.PACK_AB R88, R102, R163 ;  /* 0x000000a36658723e */ /* 0x004fe200000010ff */
[C---:B------:R-:W-:Y:S08]  /*8990*/  HMMA.16816.F32.BF16 R4, R52.reuse, R56, R4 ;  /* 0x000000383404723c */ /* 0x040ff00000041804 */
[----:B------:R-:W1:Y:S01]  /*89a0*/  MUFU.EX2 R92, R107 ;  /* 0x0000006b005c7308 */ /* 0x000e620000000800 */
[C---:B------:R-:W-:Y:S01]  /*89b0*/  HMMA.16816.F32.BF16 R8, R52.reuse, R58, R8 ;  /* 0x0000003a3408723c */ /* 0x040fe20000041808 */
[----:B------:R-:W2:Y:S02]  /*89c0*/  LDSM.16.MT88.4 R56, [R116+0x6400] ;  /* 0x006400007438783b */ /* 0x000ea40000004200 */
[----:B----4-:R-:W-:Y:S06]  /*89d0*/  F2FP.BF16.F32.PACK_AB R89, R84, R3 ;  /* 0x000000035459723e */ /* 0x010fec00000010ff */
[----:B------:R-:W-:Y:S10]  /*89e0*/  MUFU.EX2 R93, R66 ;  /* 0x00000042005d7308 */ /* 0x000ff40000000800 */
[----:B------:R-:W3:Y:S01]  /*89f0*/  MUFU.EX2 R108, R108 ;  /* 0x0000006c006c7308 */ /* 0x000ee20000000800 */
[----:B-1----:R-:W-:Y:S02]  /*8a00*/  F2FP.BF16.F32.PACK_AB R90, R92, R105 ;  /* 0x000000695c5a723e */ /* 0x002fe400000010ff */
[----:B---3--:R-:W-:Y:S01]  /*8a10*/  F2FP.BF16.F32.PACK_AB R91, R108, R93 ;  /* 0x0000005d6c5b723e */ /* 0x008fe200000010ff */
        /* <DEDUP_REMOVED lines=16> */
[----:B------:R-:W-:Y:S02]  /*8b20*/  F2FP.BF16.F32.PACK_AB R53, R104, R109 ;  /* 0x0000006d6835723e */ /* 0x000fe400000010ff */
[----:B------:R-:W-:Y:S02]  /*8b30*/  F2FP.BF16.F32.PACK_AB R54, R87, R106 ;  /* 0x0000006a5736723e */ /* 0x000fe400000010ff */
[----:B------:R-:W-:Y:S07]  /*8b40*/  F2FP.BF16.F32.PACK_AB R55, R86, R103 ;  /* 0x000000675637723e */ /* 0x000fee00000010ff */
        /* <DEDUP_REMOVED lines=23> */
[----:B------:R-:W4:Y:S04]  /*8cc0*/  LDSM.16.MT88.4 R8, [R116+0x8c00] ;  /* 0x008c00007408783b */ /* 0x000f280000004200 */
[----:B------:R-:W-:Y:S06]  /*8cd0*/  FADD.FTZ R12, R98, R95 ;  /* 0x0000005f620c7221 */ /* 0x000fec0000010000 */
[----:B------:R-:W-:Y:S04]  /*8ce0*/  FADD.FTZ R12, R97, R12 ;  /* 0x0000000c610c7221 */ /* 0x000fe80000010000 */
[----:B------:R-:W-:Y:S01]  /*8cf0*/  FADD.FTZ R109, R109, R12 ;  /* 0x0000000c6d6d7221 */ /* 0x000fe20000010000 */
[C---:B-1----:R-:W-:Y:S03]  /*8d00*/  HMMA.16816.F32.BF16 R64, R88.reuse, R60, R20 ;  /* 0x0000003c5840723c */ /* 0x042fe60000041814 */
[----:B------:R-:W-:Y:S03]  /*8d10*/  FADD.FTZ R104, R104, R109 ;  /* 0x0000006d68687221 */ /* 0x000fe60000010000 */
[C---:B------:R-:W-:Y:S05]  /*8d20*/  HMMA.16816.F32.BF16 R60, R88.reuse, R62, R24 ;  /* 0x0000003e583c723c */ /* 0x040fea0000041818 */
[----:B------:R-:W-:Y:S01]  /*8d30*/  FADD.FTZ R103, R103, R104 ;  /* 0x0000006867677221 */ /* 0x000fe20000010000 */
[C---:B--2---:R-:W-:Y:S05]  /*8d40*/  HMMA.16816.F32.BF16 R56, R88.reuse, R52, R28 ;  /* 0x000000345838723c */ /* 0x044fea000004181c */
        /* <DEDUP_REMOVED lines=8> */
[----:B------:R-:W-:Y:S01]  /*8dd0*/  MOV R3, R0 ;  /* 0x0000000000037202 */ /* 0x000fe20000000f00 */
[----:B------:R-:W-:Y:S01]  /*8de0*/  FADD.FTZ R5, R110, R5 ;  /* 0x000000056e057221 */ /* 0x000fe20000010000 */
[----:B------:R-:W-:Y:S04]  /*8df0*/  HMMA.16816.F32.BF16 R48, R88, R10, R48 ;  /* 0x0000000a5830723c */ /* 0x000fe80000041830 */
[----:B------:R-:W-:Y:S01]  /*8e00*/  FADD.FTZ R106, R106, R5 ;  /* 0x000000056a6a7221 */ /* 0x000fe20000010000 */
[----:B------:R-:W-:Y:S03]  /*8e10*/  FADD.FTZ R93, R93, R84 ;  /* 0x000000545d5d7221 */ /* 0x000fe60000010000 */
[----:B------:R-:W-:Y:S03]  /*8e20*/  FADD.FTZ R106, R87, R106 ;  /* 0x0000006a576a7221 */ /* 0x000fe60000010000 */
[----:B------:R-:W-:Y:S01]  /*8e30*/  FADD.FTZ R146, R108, R93 ;  /* 0x0000005d6c927221 */ /* 0x000fe20000010000 */
[----:B------:R-:W-:Y:S04]  /*8e40*/  FADD.FTZ R163, R163, R106 ;  /* 0x0000006aa3a37221 */ /* 0x000fe80000010000 */
[----:B------:R-:W-:Y:S04]  /*8e50*/  FADD.FTZ R102, R102, R163 ;  /* 0x000000a366667221 */ /* 0x000fe80000010000 */
[----:B------:R-:W-:Y:S04]  /*8e60*/  FADD.FTZ R105, R105, R102 ;  /* 0x0000006669697221 */ /* 0x000fe80000010000 */
[----:B------:R-:W-:Y:S01]  /*8e70*/  FADD.FTZ R143, R92, R105 ;  /* 0x000000695c8f7221 */ /* 0x000fe20000010000 */
[----:B------:R-:W-:Y:S06]  /*8e80*/  @P5 BRA `(.L_x_1039) ;  /* 0xffffffe000405947 */ /* 0x000fec000383ffff */
.L_x_1038:
        /* <DEDUP_REMOVED lines=105> */
.L_x_1042:
        /* <DEDUP_REMOVED lines=23> */
.L_x_1043:
        /* <DEDUP_REMOVED lines=109> */
.L_x_1045:
[----:B------:R-:W-:Y:S05]  /*9d60*/  BSYNC B0 ;  /* 0x0000000000007941 */ /* 0x000fea0003800000 */
.L_x_1044:
        /* <DEDUP_REMOVED lines=34> */
.L_x_1047:
[----:B------:R-:W-:Y:S05]  /*9f90*/  BSYNC B0 ;  /* 0x0000000000007941 */ /* 0x000fea0003800000 */
.L_x_1046:
        /* <DEDUP_REMOVED lines=23> */
.L_x_1015:
[----:B------:R-:W1:Y:S01]  /*a110*/  LDC.U8 R0, c[0x0][0x3d9] ;  /* 0x0000f640ff007b82 */ /* 0x000e620000000000 */
[----:B------:R-:W-:Y:S01]  /*a120*/  ISETP.NE.AND P3, PT, R128, -0x1, PT ;  /* 0xffffffff8000780c */ /* 0x000fe20003f65270 */
[----:B------:R-:W-:Y:S01]  /*a130*/  IMAD.IADD R132, R132, 0x1, -R91 ;  /* 0x0000000184847824 */ /* 0x000fe200078e0a5b */
[----:B------:R-:W-:Y:S01]  /*a140*/  SHF.R.S32.HI R11, RZ, 0x1f, R84 ;  /* 0x0000001fff0b7819 */ /* 0x000fe20000011454 */
[----:B------:R-:W-:Y:S01]  /*a150*/  ULDC.64 UR4, c[0x0][0x2a0] ;  /* 0x0000a80000047ab9 */ /* 0x000fe20000000a00 */
[----:B------:R-:W-:Y:S01]  /*a160*/  BSSY B0, `(.L_x_1048) ;  /* 0x000004b000007945 */ /* 0x000fe20003800000 */
[----:B------:R-:W-:Y:S02]  /*a170*/  CS2R R20, SRZ ;  /* 0x0000000000147805 */ /* 0x000fe4000001ff00 */
[----:B------:R-:W-:Y:S01]  /*a180*/  LEA.HI R8, R11, R84, RZ, 0x2 ;  /* 0x000000540b087211 */ /* 0x000fe200078f10ff */
[----:B------:R-:W2:Y:S03]  /*a190*/  LDC.U8 R6, c[0x0][0x3d8] ;  /* 0x0000f600ff067b82 */ /* 0x000ea60000000000 */
[----:B------:R-:W-:-:S02]  /*a1a0*/  LOP3.LUT R11, R8, 0xfffffffc, RZ, 0xc0, !PT ;  /* 0xfffffffc080b7812 */ /* 0x000fc400078ec0ff */
[----:B------:R-:W-:Y:S02]  /*a1b0*/  SHF.R.S32.HI R14, RZ, 0x2, R8 ;  /* 0x00000002ff0e7819 */ /* 0x000fe40000011408 */
[----:B------:R-:W-:Y:S01]  /*a1c0*/  @!P3 SHF.R.S32.HI R13, RZ, 0x1f, R10 ;  /* 0x0000001fff0db819 */ /* 0x000fe2000001140a */
[----:B------:R-:W3:Y:S01]  /*a1d0*/  @!P3 LDC.64 R2, c[0x0][0x290] ;  /* 0x0000a400ff02bb82 */ /* 0x000ee20000000a00 */
[----:B------:R-:W-:Y:S01]  /*a1e0*/  IMAD.IADD R11, R84, 0x1, -R11 ;  /* 0x00000001540b7824 */ /* 0x000fe200078e0a0b */
[-C--:B------:R-:W-:Y:S02]  /*a1f0*/  ISETP.GE.AND P4, PT, R14, R132.reuse, PT ;  /* 0x000000840e00720c */ /* 0x080fe40003f86270 */
[--C-:B------:R-:W-:Y:S02]  /*a200*/  SHF.R.S32.HI R15, RZ, 0x1f, R14.reuse ;  /* 0x0000001fff0f7819 */ /* 0x100fe4000001140e */
[C---:B------:R-:W-:Y:S02]  /*a210*/  ISETP.NE.AND P5, PT, R11.reuse, RZ, PT ;  /* 0x000000ff0b00720c */ /* 0x040fe40003fa5270 */
[----:B-1----:R-:W-:Y:S01]  /*a220*/  ISETP.NE.AND P1, PT, R0, RZ, PT ;  /* 0x000000ff0000720c */ /* 0x002fe20003f25270 */
[----:B------:R-:W1:Y:S01]  /*a230*/  @P3 LDC.64 R4, c[0x0][0x298] ;  /* 0x0000a600ff043b82 */ /* 0x000e620000000a00 */
[----:B------:R-:W-:Y:S01]  /*a240*/  SHF.L.U32 R11, R11, 0x3, RZ ;  /* 0x000000030b0b7819 */ /* 0x000fe200000006ff */
[----:B------:R-:W-:Y:S01]  /*a250*/  IMAD.WIDE R18, R141, 0x40, R14 ;  /* 0x000000408d127825 */ /* 0x000fe200078e020e */
[----:B------:R-:W-:-:S02]  /*a260*/  ISETP.GE.OR P6, PT, R14, R132, P5 ;  /* 0x000000840e00720c */ /* 0x000fc40002fc6670 */
[C---:B--2---:R-:W-:Y:S02]  /*a270*/  ISETP.NE.AND P0, PT, R6.reuse, RZ, !P1 ;  /* 0x000000ff0600720c */ /* 0x044fe40004f05270 */
[----:B------:R-:W-:-:S05]  /*a280*/  ISETP.NE.AND P2, PT, R6, RZ, PT ;  /* 0x000000ff0600720c */ /* 0x000fca0003f45270 */
[----:B------:R-:W2:Y:S01]  /*a290*/  @!P1 LDC R7, c[0x0][0x2c4] ;  /* 0x0000b100ff079b82 */ /* 0x000ea20000000800 */
[----:B------:R-:W-:Y:S01]  /*a2a0*/  ISETP.NE.OR P2, PT, R0, RZ, !P2 ;  /* 0x000000ff0000720c */ /* 0x000fe20005745670 */
[-C--:B---3--:R-:W-:Y:S02]  /*a2b0*/  @!P3 IMAD R6, R13, R2.reuse, RZ ;  /* 0x000000020d06b224 */ /* 0x088fe400078e02ff */
[----:B------:R-:W-:-:S04]  /*a2c0*/  @!P3 IMAD.WIDE.U32 R12, R10, R2, RZ ;  /* 0x000000020a0cb225 */ /* 0x000fc800078e00ff */
[----:B------:R-:W3:Y:S01]  /*a2d0*/  @!P1 LDC R0, c[0x0][0x270] ;  /* 0x00009c00ff009b82 */ /* 0x000ee20000000800 */
[----:B------:R-:W-:Y:S02]  /*a2e0*/  @!P3 IMAD R6, R10, R3, R6 ;  /* 0x000000030a06b224 */ /* 0x000fe400078e0206 */
[----:B-1----:R-:W-:-:S05]  /*a2f0*/  @P3 IMAD.WIDE.U32 R16, R128, R4, RZ ;  /* 0x0000000480103225 */ /* 0x002fca00078e00ff */
[----:B------:R-:W1:Y:S01]  /*a300*/  @P1 LDC.64 R2, c[0x0][0x2c0] ;  /* 0x0000b000ff021b82 */ /* 0x000e620000000a00 */
[----:B------:R-:W-:Y:S02]  /*a310*/  @!P3 IMAD.MOV.U32 R16, RZ, RZ, R12 ;  /* 0x000000ffff10b224 */ /* 0x000fe400078e000c */
[C---:B------:R-:W-:Y:S02]  /*a320*/  @P3 IMAD R5, R128.reuse, R5, R17 ;  /* 0x0000000580053224 */ /* 0x040fe400078e0211 */
[----:B------:R-:W-:Y:S01]  /*a330*/  @!P3 IMAD.IADD R5, R13, 0x1, R6 ;  /* 0x000000010d05b824 */ /* 0x000fe200078e0206 */
[----:B------:R-:W-:Y:S02]  /*a340*/  @P1 MOV R13, 0x1 ;  /* 0x00000001000d1802 */ /* 0x000fe40000000f00 */
[----:B--2---:R-:W3:Y:S01]  /*a350*/  @P0 LDC R7, c[0x0][0x2e4] ;  /* 0x0000b900ff070b82 */ /* 0x004ee20000000800 */
[----:B------:R-:W-:Y:S02]  /*a360*/  ISETP.NE.OR P0, PT, R128, -0x1, P2 ;  /* 0xffffffff8000780c */ /* 0x000fe40001705670 */
[----:B------:R-:W-:-:S04]  /*a370*/  IADD3 R16, P3, R11, R16, RZ ;  /* 0x000000100b107210 */ /* 0x000fc80007f7e0ff */
[----:B------:R-:W-:Y:S01]  /*a380*/  LEA.HI.X.SX32 R17, R11, R5, 0x1, P3 ;  /* 0x000000050b117211 */ /* 0x000fe200018f0eff */
[----:B------:R-:W2:Y:S08]  /*a390*/  @!P2 LDC R9, c[0x0][0x2c4] ;  /* 0x0000b100ff09ab82 */ /* 0x000eb00000000800 */
[----:B------:R-:W4:Y:S01]  /*a3a0*/  @P1 LDC R4, c[0x0][0x2c0] ;  /* 0x0000b000ff041b82 */ /* 0x000f220000000800 */
[----:B-1----:R-:W-:-:S02]  /*a3b0*/  @P1 IMAD R2, R3, R2, RZ ;  /* 0x0000000203021224 */ /* 0x002fc400078e02ff */
[----:B------:R-:W-:Y:S02]  /*a3c0*/  VIADD R3, R11, 0x20 ;  /* 0x000000200b037836 */ /* 0x000fe40000000000 */
[----:B---3--:R-:W-:Y:S01]  /*a3d0*/  @!P1 IMAD R13, R7, R0, RZ ;  /* 0x00000000070d9224 */ /* 0x008fe200078e02ff */
[----:B------:R-:W-:Y:S01]  /*a3e0*/  SHF.R.S32.HI R0, RZ, 0x1f, R25 ;  /* 0x0000001fff007819 */ /* 0x000fe20000011419 */
[----:B------:R-:W-:Y:S02]  /*a3f0*/  @!P1 IMAD.MOV.U32 R2, RZ, RZ, R7 ;  /* 0x000000ffff029224 */ /* 0x000fe400078e0007 */
[----:B------:R-:W-:Y:S02]  /*a400*/  IMAD R13, R10, R13, RZ ;  /* 0x0000000d0a0d7224 */ /* 0x000fe400078e02ff */
[----:B------:R-:W-:Y:S02]  /*a410*/  IMAD R0, R0, UR4, RZ ;  /* 0x0000000400007c24 */ /* 0x000fe4000f8e02ff */
[----:B--2---:R-:W-:Y:S01]  /*a420*/  @!P0 IMAD R128, R10, R9, RZ ;  /* 0x000000090a808224 */ /* 0x004fe200078e02ff */
[----:B------:R-:W-:Y:S01]  /*a430*/  SEL R13, R13, RZ, P2 ;  /* 0x000000ff0d0d7207 */ /* 0x000fe20001000000 */
[----:B------:R-:W-:-:S02]  /*a440*/  VIADD R9, R14, 0x20 ;  /* 0x000000200e097836 */ /* 0x000fc40000000000 */
[C---:B------:R-:W-:Y:S01]  /*a450*/  IMAD R0, R25.reuse, UR5, R0 ;  /* 0x0000000519007c24 */ /* 0x040fe2000f8e0200 */
[----:B------:R-:W-:Y:S01]  /*a460*/  @!P2 SHF.R.S32.HI R21, RZ, 0x1f, R128 ;  /* 0x0000001fff15a819 */ /* 0x000fe20000011480 */
[----:B------:R-:W-:Y:S01]  /*a470*/  IMAD.WIDE.U32 R6, R25, UR4, R16 ;  /* 0x0000000419067c25 */ /* 0x000fe2000f8e0010 */
[----:B------:R-:W-:Y:S02]  /*a480*/  ISETP.GE.AND P0, PT, R9, R132, PT ;  /* 0x000000840900720c */ /* 0x000fe40003f06270 */
[----:B------:R-:W-:Y:S01]  /*a490*/  @!P1 MOV R4, 0x1 ;  /* 0x0000000100049802 */ /* 0x000fe20000000f00 */
[----:B------:R-:W-:Y:S01]  /*a4a0*/  IMAD R25, R25, R2, R13 ;  /* 0x0000000219197224 */ /* 0x000fe200078e020d */
[----:B------:R-:W-:Y:S01]  /*a4b0*/  ISETP.GE.OR P5, PT, R9, R132, P5 ;  /* 0x000000840900720c */ /* 0x000fe20002fa6670 */
[----:B------:R-:W-:Y:S01]  /*a4c0*/  @!P2 IMAD.MOV.U32 R20, RZ, RZ, R128 ;  /* 0x000000ffff14a224 */ /* 0x000fe200078e0080 */
[----:B------:R-:W-:Y:S01]  /*a4d0*/  IADD3 R13, R0, R7, RZ ;  /* 0x00000007000d7210 */ /* 0x000fe20007ffe0ff */
[----:B----4-:R-:W-:-:S02]  /*a4e0*/  IMAD R5, R91, R4, RZ ;  /* 0x000000045b057224 */ /* 0x010fc400078e02ff */
        /* <DEDUP_REMOVED lines=18> */
.L_x_1049:
[----:B------:R-:W-:Y:S05]  /*a610*/  BSYNC B0 ;  /* 0x0000000000007941 */ /* 0x000fea0003800000 */
.L_x_1048:
        /* <DEDUP_REMOVED lines=23> */
.L_x_1051:
[----:B------:R-:W-:Y:S05]  /*a790*/  BSYNC B0 ;  /* 0x0000000000007941 */ /* 0x000fea0003800000 */
.L_x_1050:
        /* <DEDUP_REMOVED lines=11> */
.L_x_1053:
[----:B------:R-:W-:Y:S05]  /*a850*/  BSYNC B0 ;  /* 0x0000000000007941 */ /* 0x000fea0003800000 */
.L_x_1052:
        /* <DEDUP_REMOVED lines=10> */
.L_x_1054:
        /* <DEDUP_REMOVED lines=16> */
.L_x_1166:


//--------------------- .text._ZN5flash16flash_fwd_kernelI23Flash_fwd_kernel_traitsILi96ELi64ELi64ELi4ELb0ELb0EN7cutlass10bfloat16_tE19Flash_kernel_traitsILi96ELi64ELi64ELi4ES3_EELb1ELb1ELb0ELb1ELb0ELb0ELb0ELb1EEEvNS_16Flash_fwd_paramsE --------------------------
	.section	.text._ZN5flash16flash_fwd_kernelI23Flash_fwd_kernel_traitsILi96ELi64ELi64ELi4ELb0ELb0EN7cutlass10bfloat16_tE19Flash_kernel_traitsILi96ELi64ELi64ELi4ES3_EELb1ELb1ELb0ELb1ELb0ELb0ELb0ELb1EEEvNS_16Flash_fwd_paramsE,"ax",@progbits
	.align	128
        .global         _ZN5flash16flash_fwd_kernelI23Flash_fwd_kernel_traitsILi96ELi64ELi64ELi4ELb0ELb0EN7cutlass10bfloat16_tE19Flash_kernel_traitsILi96ELi64ELi64ELi4ES3_EELb1ELb1ELb0ELb1ELb0ELb0ELb0ELb1EEEvNS_16Flash_fwd_paramsE
        .type           _ZN5flash16flash_fwd_kernelI23Flash_fwd_kernel_traitsILi96ELi64ELi64ELi4ELb0ELb0EN7cutlass10bfloat16_tE19Flash_kernel_traitsILi96ELi64ELi64ELi4ES3_EELb1ELb1ELb0ELb1ELb0ELb0ELb0ELb1EEEvNS_16Flash_fwd_paramsE,@function
        .size           _ZN5flash16flash_fwd_kernelI23Flash_fwd_kernel_traitsILi96ELi64ELi64ELi4ELb0ELb0EN7cutlass10bfloat16_tE19Flash_kernel_traitsILi96ELi64ELi64ELi4ES3_EELb1ELb1ELb0ELb1ELb0ELb0ELb0ELb1EEEvNS_16Flash_fwd_paramsE,(.L_x_1167 - _ZN5flash16flash_fwd_kernelI23Flash_fwd_kernel_traitsILi96ELi64ELi64ELi4ELb0ELb0EN7cutlass10bfloat16_tE19Flash_kernel_traitsILi96ELi64ELi64ELi4ES3_EELb1ELb1ELb0ELb1ELb0ELb0ELb0ELb1EEEvNS_16Flash_fwd_paramsE)
        .other          _ZN5flash16flash_fwd_kernelI23Flash_fwd_kernel_traitsILi96ELi64ELi64ELi4ELb0ELb0EN7cutlass10bfloat16_tE19Flash_kernel_traitsILi96ELi64ELi64ELi4ES3_EELb1ELb1ELb0ELb1ELb0ELb0ELb0ELb1EEEvNS_16Flash_fwd_paramsE,@"STO_CUDA_ENTRY STV_DEFAULT"
_ZN5flash16flash_fwd_kernelI23Flash_fwd_kernel_traitsILi96ELi64ELi64ELi4ELb0ELb0EN7cutlass10bfloat16_tE19Flash_kernel_traitsILi96ELi64ELi64ELi4ES3_EELb1ELb1ELb0ELb1ELb0ELb0ELb0ELb1EEEvNS_16Flash_fwd_paramsE:
.text._ZN5flash16flash_fwd_kernelI23Flash_fwd_kernel_traitsILi96ELi64ELi64ELi4ELb0ELb0EN7cutlass10bfloat16_tE19Flash_kernel_traitsILi96ELi64ELi64ELi4ES3_EELb1ELb1ELb0ELb1ELb0ELb0ELb0ELb1EEEvNS_16Flash_fwd_paramsE:
        /* <DEDUP_REMOVED lines=10> */
[----:B------:R-:W-:-:S06]  /*00a0*/  ULDC.64 UR8, c[0x0][0x2f0] ;  /* 0x0000bc0000087ab9 */ /* 0x000fcc0000000a00 */
[----:B------:R-:W-:Y:S01]  /*00b0*/  S2UR UR7, SR_CTAID.X ;  /* 0x00000000000779c3 */ /* 0x000fe20000002500 */
[----:B------:R-:W4:Y:S07]  /*00c0*/  @P2 LDG.E.64 R6, desc[UR22][R6.64] ;  /* 0x0000001606062981 */ /* 0x000f2e000c1e1b00 */
[----:B------:R-:W5:Y:S01]  /*00d0*/  S2UR UR20, SR_CTAID.Y ;  /* 0x00000000001479c3 */ /* 0x000f620000002600 */
[----:B-1----:R-:W-:-:S07]  /*00e0*/  @P2 IMAD.MOV.U32 R12, RZ, RZ, R130 ;  /* 0x000000ffff0c2224 */ /* 0x002fce00078e0082 */
[----:B------:R-:W1:Y:S01]  /*00f0*/  S2UR UR18, SR_CTAID.Z ;  /* 0x00000000001279c3 */ /* 0x000e620000002700 */
[----:B--2---:R-:W2:Y:S01]  /*0100*/  @P2 LDG.E.64 R4, desc[UR22][R12.64] ;  /* 0x000000160c042981 */ /* 0x004ea2000c1e1b00 */
[----:B------:R-:W-:Y:S01]  /*0110*/  UISETP.NE.U32.AND UP2, UPT, UR8, URZ, UPT ;  /* 0x0000003f0800728c */ /* 0x000fe2000bf45070 */
[----:B------:R-:W-:Y:S01]  /*0120*/  ULDC.U8 UR6, c[0x0][0x3c2] ;  /* 0x0000f08000067ab9 */ /* 0x000fe20000000000 */
[----:B------:R-:W-:Y:S02]  /*0130*/  UMOV UR13, 0xffffffff ;  /* 0xffffffff000d7882 */ /* 0x000fe40000000000 */
[----:B------:R-:W-:Y:S02]  /*0140*/  UISETP.NE.AND.EX UP2, UPT, UR9, URZ, UPT, UP2 ;  /* 0x0000003f0900728c */ /* 0x000fe4000bf45320 */
[----:B------:R-:W2:Y:S01]  /*0150*/  @P2 LDC R0, c[0x0][0x3b0] ;  /* 0x0000ec00ff002b82 */ /* 0x000ea20000000800 */
[----:B------:R-:W-:Y:S01]  /*0160*/  ULDC.64 UR8, c[0x0][0x2f0] ;  /* 0x0000bc0000087ab9 */ /* 0x000fe20000000a00 */
[----:B------:R-:W-:-:S02]  /*0170*/  UISETP.NE.AND UP3, UPT, UR6, URZ, UPT ;  /* 0x0000003f0600728c */ /* 0x000fc4000bf65270 */
[----:B------:R-:W-:Y:S01]  /*0180*/  PLOP3.LUT P0, PT, PT, PT, UP2, 0x80, 0x0 ;  /* 0x000000000000781c */ /* 0x000fe20003f0f028 */
[----:B------:R-:W-:Y:S01]  /*0190*/  ULDC.U8 UR12, c[0x0][0x388] ;  /* 0x0000e200000c7ab9 */ /* 0x000fe20000000000 */
[----:B-----5:R-:W-:-:S06]  /*01a0*/  UIMAD.WIDE UR8, UR20, 0x4, UR8 ;  /* 0x00000004140878a5 */ /* 0x020fcc000f8e0208 */
[----:B------:R-:W-:Y:S01]  /*01b0*/  IMAD.U32 R10, RZ, RZ, UR8 ;  /* 0x00000008ff0a7e24 */ /* 0x000fe2000f8e00ff */
[----:B-1----:R-:W-:Y:S01]  /*01c0*/  ULOP3.LUT UR4, UR18, UR7, UR20, 0xfe, !UPT ;  /* 0x0000000712047292 */ /* 0x002fe2000f8efe14 */
[----:B------:R-:W-:Y:S01]  /*01d0*/  IMAD.U32 R11, RZ, RZ, UR9 ;  /* 0x00000009ff0b7e24 */ /* 0x000fe2000f8e00ff */
[----:B------:R-:W-:-:S04]  /*01e0*/  ULDC.64 UR8, c[0x0][0x2f8] ;  /* 0x0000be0000087ab9 */ /* 0x000fc80000000a00 */
        /* <DEDUP_REMOVED lines=18> */
[----:B------:R-:W-:Y:S01]  /*0310*/  PLOP3.LUT P1, PT, PT, PT, UP1, 0x80, 0x0 ;  /* 0x000000000000781c */ /* 0x000fe20003f2f018 */
[----:B------:R-:W-:-:S05]  /*0320*/  @!P3 IMAD.MOV.U32 R12, RZ, RZ, R130 ;  /* 0x000000ffff0cb224 */ /* 0x000fca00078e0082 */
[----:B------:R2:W-:Y:S04]  /*0330*/  @!P3 STG.E.64 desc[UR22][R2.64+0x8], R12 ;  /* 0x0000080c0200b986 */ /* 0x0005e8000c101b16 */
[----:B------:R-:W3:Y:S04]  /*0340*/  @P0 LDG.E R6, desc[UR22][R10.64] ;  /* 0x000000160a060981 */ /* 0x000ee8000c1e1900 */
[----:B------:R-:W4:Y:S01]  /*0350*/  @P0 LDG.E R0, desc[UR22][R10.64+0x4] ;  /* 0x000004160a000981 */ /* 0x000f22000c1e1900 */
[----:B------:R-:W-:Y:S01]  /*0360*/  PLOP3.LUT P2, PT, PT, PT, UP0, 0x80, 0x0 ;  /* 0x000000000000781c */ /* 0x000fe20003f4f008 */
[----:B------:R-:W-:-:S02]  /*0370*/  IMAD.U32 R4, RZ, RZ, UR8 ;  /* 0x00000008ff047e24 */ /* 0x000fc4000f8e00ff */
[----:B------:R-:W-:Y:S02]  /*0380*/  IMAD.U32 R5, RZ, RZ, UR9 ;  /* 0x00000009ff057e24 */ /* 0x000fe4000f8e00ff */
[----:B-1----:R-:W-:Y:S02]  /*0390*/  IMAD.U32 R8, RZ, RZ, UR10 ;  /* 0x0000000aff087e24 */ /* 0x002fe4000f8e00ff */
[----:B------:R-:W-:-:S05]  /*03a0*/  IMAD.U32 R9, RZ, RZ, UR11 ;  /* 0x0000000bff097e24 */ /* 0x000fca000f8e00ff */
[----:B--2---:R-:W2:Y:S04]  /*03b0*/  @P1 LDG.E R2, desc[UR22][R8.64] ;  /* 0x0000001608021981 */ /* 0x004ea8000c1e1900 */
[----:B------:R-:W5:Y:S01]  /*03c0*/  @!P2 LDG.E R3, desc[UR22][R4.64] ;  /* 0x000000160403a981 */ /* 0x000f62000c1e1900 */
[----:B------:R-:W-:Y:S01]  /*03d0*/  UMOV UR11, URZ ;  /* 0x0000003f000b7c82 */ /* 0x000fe20008000000 */
[----:B------:R-:W-:Y:S01]  /*03e0*/  UMOV UR6, 0xffffffff ;  /* 0xffffffff00067882 */ /* 0x000fe20000000000 */
[----:B------:R-:W-:Y:S02]  /*03f0*/  SHF.R.S32.HI R14, RZ, 0x1f, R85 ;  /* 0x0000001fff0e7819 */ /* 0x000fe40000011455 */
[----:B---3--:R-:W-:Y:S02]  /*0400*/  @P0 R2UR UR13, R6 ;  /* 0x00000000060d02ca */ /* 0x008fe400000e0000 */
[----:B----4-:R-:W-:-:S02]  /*0410*/  @P0 R2UR UR14, R0 ;  /* 0x00000000000e02ca */ /* 0x010fc400000e0000 */
[----:B------:R-:W-:-:S04]  /*0420*/  ISETP.NE.U32.AND P0, PT, RZ, UR4, PT ;  /* 0x00000004ff007c0c */ /* 0x000fc8000bf05070 */
[----:B------:R-:W-:-:S07]  /*0430*/  ISETP.NE.AND.EX P0, PT, RZ, UR5, PT, P0 ;  /* 0x00000005ff007c0c */ /* 0x000fce000bf05300 */
[----:B------:R-:W-:-:S07]  /*0440*/  @UP2 UIADD3 UR14, UR14, -UR13, URZ ;  /* 0x8000000d0e0e2290 */ /* 0x000fce000fffe03f */
[----:B------:R-:W-:Y:S01]  /*0450*/  @!UP2 ULDC UR14, c[0x0][0x2c4] ;  /* 0x0000b100000eaab9 */ /* 0x000fe20000000800 */
[----:B--2---:R-:W-:Y:S02]  /*0460*/  @P1 R2UR UR11, R2 ;  /* 0x00000000020b12ca */ /* 0x004fe400000e0000 */
[----:B-----5:R-:W-:Y:S02]  /*0470*/  @!P2 R2UR UR6, R3 ;  /* 0x000000000306a2ca */ /* 0x020fe400000e0000 */
[----:B------:R-:W-:Y:S01]  /*0480*/  LEA.HI R3, R14, R85, RZ, 0x5 ;  /* 0x000000550e037211 */ /* 0x000fe200078f28ff */
[----:B------:R-:W-:-:S12]  /*0490*/  @!P0 BRA `(.L_x_1055) ;  /* 0x00000000001c8947 */ /* 0x000fd80003800000 */
[----:B------:R-:W-:-:S13]  /*04a0*/  PLOP3.LUT P0, PT, PT, PT, UP3, 0x80, 0x0 ;  /* 0x000000000000781c */ /* 0x000fda0003f0f038 */
[----:B------:R-:W2:Y:S04]  /*04b0*/  @P0 LDG.E R0, desc[UR22][R4.64+0x4] ;  /* 0x0000041604000981 */ /* 0x000ea8000c1e1900 */
[----:B------:R-:W3:Y:S01]  /*04c0*/  @!P0 LDG.E R2, desc[UR22][R4.64] ;  /* 0x0000001604028981 */ /* 0x000ee2000c1e1900 */
[----:B--2---:R-:W-:-:S13]  /*04d0*/  @P0 R2UR UR8, R0 ;  /* 0x00000000000802ca */ /* 0x004fda00000e0000 */
[----:B------:R-:W-:-:S07]  /*04e0*/  @UP3 UIADD3 UR8, UR8, -UR6, URZ ;  /* 0x8000000608083290 */ /* 0x000fce000fffe03f */
[----:B---3--:R-:W-:Y:S01]  /*04f0*/  @!P0 R2UR UR8, R2 ;  /* 0x00000000020882ca */ /* 0x008fe200000e0000 */
[----:B------:R-:W-:-:S14]  /*0500*/  BRA `(.L_x_1056) ;  /* 0x0000000000047947 */ /* 0x000fdc0003800000 */
.L_x_1055:
[----:B------:R-:W-:-:S05]  /*0510*/  ULDC UR8, c[0x0][0x2c8] ;  /* 0x0000b20000087ab9 */ /* 0x000fca0000000800 */
.L_x_1056:
        /* <DEDUP_REMOVED lines=39> */
[----:B------:R-:W-:Y:S01]  /*0790*/  LOP3.LUT R22, R3, 0xffffffe0, RZ, 0xc0, !PT ;  /* 0xffffffe003167812 */ /* 0x000fe200078ec0ff */
[----:B------:R-:W-:Y:S01]  /*07a0*/  ULDC UR7, c[0x0][0x270] ;  /* 0x00009c0000077ab9 */ /* 0x000fe20000000800 */
[----:B------:R-:W-:Y:S01]  /*07b0*/  LEA.HI R12, R14, R85, RZ, 0x3 ;  /* 0x000000550e0c7211 */ /* 0x000fe200078f18ff */
[----:B------:R-:W-:Y:S01]  /*07c0*/  UIMAD UR7, UR20, UR7, UR18 ;  /* 0x00000007140772a4 */ /* 0x000fe2000f8e0212 */
[----:B------:R-:W-:Y:S01]  /*07d0*/  SHF.R.S32.HI R86, RZ, 0x5, R3 ;  /* 0x00000005ff567819 */ /* 0x000fe20000011403 */
[----:B------:R-:W-:Y:S01]  /*07e0*/  IMAD.IADD R22, R85, 0x1, -R22 ;  /* 0x0000000155167824 */ /* 0x000fe200078e0a16 */
[----:B------:R-:W-:Y:S01]  /*07f0*/  SHF.R.S32.HI R9, RZ, 0x3, R12 ;  /* 0x00000003ff097819 */ /* 0x000fe2000001140c */
[----:B------:R-:W-:-:S02]  /*0800*/  USHF.L.U32 UR8, UR7, 0x5, URZ ;  /* 0x0000000507087899 */ /* 0x000fc4000800063f */
[----:B------:R-:W-:Y:S01]  /*0810*/  UISETP.NE.AND UP0, UPT, UR6, -0x1, UPT ;  /* 0xffffffff0600788c */ /* 0x000fe2000bf05270 */
[----:B------:R-:W-:Y:S01]  /*0820*/  @UP1 ULDC.64 UR4, c[0x0][0x240] ;  /* 0x0000900000041ab9 */ /* 0x000fe20000000a00 */
[----:B------:R-:W-:Y:S01]  /*0830*/  ULDC UR16, c[0x0][0x2d8] ;  /* 0x0000b60000107ab9 */ /* 0x000fe20000000800 */
[----:B------:R-:W-:Y:S01]  /*0840*/  @UP1 UIMAD.WIDE.U32 UR30, UR13, UR4, URZ ;  /* 0x000000040d1e12a5 */ /* 0x000fe2000f8e003f */
[----:B------:R-:W-:Y:S01]  /*0850*/  IADD3 R130, P1, P0, R130, UR8, R22 ;  /* 0x0000000882827c10 */ /* 0x000fe2000f83e016 */
[----:B------:R-:W-:Y:S02]  /*0860*/  USHF.R.S32.HI UR4, URZ, 0x1f, UR8 ;  /* 0x0000001f3f047899 */ /* 0x000fe40008011408 */
[----:B------:R-:W-:Y:S02]  /*0870*/  @!UP1 USHF.R.S32.HI UR8, URZ, 0x1f, UR20 ;  /* 0x0000001f3f089899 */ /* 0x000fe40008011414 */
[----:B------:R-:W-:Y:S01]  /*0880*/  @UP1 UIMAD UR10, UR13, UR5, UR31 ;  /* 0x000000050d0a12a4 */ /* 0x000fe2000f8e021f */
[----:B-1----:R-:W-:Y:S01]  /*0890*/  IABS R4, R2 ;  /* 0x0000000200047213 */ /* 0x002fe20000000000 */
[----:B------:R-:W-:Y:S01]  /*08a0*/  @UP0 UIADD3 UR25, UR11, UR6, URZ ;  /* 0x000000060b190290 */ /* 0x000fe2000fffe03f */
[----:B------:R-:W-:-:S02]  /*08b0*/  ISETP.NE.AND P3, PT, R2, RZ, PT ;  /* 0x000000ff0200720c */ /* 0x000fc40003f65270 */
[----:B------:R-:W1:Y:S01]  /*08c0*/  I2F.RP R8, R4 ;  /* 0x0000000400087306 */ /* 0x000e620000209400 */
[----:B--2---:R-:W-:-:S07]  /*08d0*/  IABS R0, R0 ;  /* 0x0000000000007213 */ /* 0x004fce0000000000 */
[----:B-1----:R-:W1:Y:S02]  /*08e0*/  MUFU.RCP R6, R8 ;  /* 0x0000000800067308 */ /* 0x002e640000001000 */
[----:B-1----:R-:W-:-:S06]  /*08f0*/  VIADD R6, R6, 0xffffffe ;  /* 0x0ffffffe06067836 */ /* 0x002fcc0000000000 */
[----:B------:R-:W1:Y:S02]  /*0900*/  F2I.FTZ.U32.TRUNC.NTZ R7, R6 ;  /* 0x0000000600077305 */ /* 0x000e64000021f000 */
[----:B-1----:R-:W-:Y:S02]  /*0910*/  IMAD.MOV R5, RZ, RZ, -R7 ;  /* 0x000000ffff057224 */ /* 0x002fe400078e0a07 */
[----:B------:R-:W-:Y:S02]  /*0920*/  IMAD.MOV.U32 R6, RZ, RZ, RZ ;  /* 0x000000ffff067224 */ /* 0x000fe400078e00ff */
[----:B------:R-:W-:-:S04]  /*0930*/  IMAD R5, R5, R4, RZ ;  /* 0x0000000405057224 */ /* 0x000fc800078e02ff */
[----:B------:R-:W-:Y:S01]  /*0940*/  IMAD.HI.U32 R5, R7, R5, R6 ;  /* 0x0000000507057227 */ /* 0x000fe200078e0006 */
[----:B------:R-:W-:-:S04]  /*0950*/  LEA.HI R7, R14, R85, RZ, 0x2 ;  /* 0x000000550e077211 */ /* 0x000fc800078f10ff */
[----:B------:R-:W-:Y:S01]  /*0960*/  LOP3.LUT R170, R7, 0xfffffffc, RZ, 0xc0, !PT ;  /* 0xfffffffc07aa7812 */ /* 0x000fe200078ec0ff */
[----:B------:R-:W-:Y:S01]  /*0970*/  IMAD.HI.U32 R135, R5, R0, RZ ;  /* 0x0000000005877227 */ /* 0x000fe200078e00ff */
[----:B------:R-:W-:-:S03]  /*0980*/  SHF.R.S32.HI R16, RZ, 0x2, R7 ;  /* 0x00000002ff107819 */ /* 0x000fc60000011407 */
[----:B------:R-:W-:Y:S01]  /*0990*/  IMAD.MOV R11, RZ, RZ, -R135 ;  /* 0x000000ffff0b7224 */ /* 0x000fe200078e0a87 */
[----:B------:R-:W-:Y:S01]  /*09a0*/  LEA.HI R7, R7, R16, RZ, 0x1 ;  /* 0x0000001007077211 */ /* 0x000fe200078f08ff */
[----:B------:R-:W-:Y:S02]  /*09b0*/  IMAD.IADD R170, R85, 0x1, -R170 ;  /* 0x0000000155aa7824 */ /* 0x000fe400078e0aaa */
[----:B------:R-:W-:Y:S01]  /*09c0*/  IMAD R11, R4, R11, R0 ;  /* 0x0000000b040b7224 */ /* 0x000fe200078e0200 */
[----:B------:R-:W-:Y:S01]  /*09d0*/  SHF.R.S32.HI R0, RZ, 0x1f, R22 ;  /* 0x0000001fff007819 */ /* 0x000fe20000011416 */
[----:B------:R-:W-:Y:S01]  /*09e0*/  IMAD.SHL.U32 R5, R9, 0x40, RZ ;  /* 0x0000004009057824 */ /* 0x000fe200078e00ff */
[----:B------:R-:W-:Y:S01]  /*09f0*/  LOP3.LUT R7, R7, 0x7fffffe, RZ, 0xc0, !PT ;  /* 0x07fffffe07077812 */ /* 0x000fe200078ec0ff */
[----:B------:R-:W-:Y:S01]  /*0a00*/  IMAD.SHL.U32 R170, R170, 0x8, RZ ;  /* 0x00000008aaaa7824 */ /* 0x000fe200078e00ff */
[----:B------:R-:W-:Y:S02]  /*0a10*/  ISETP.GT.U32.AND P2, PT, R4, R11, PT ;  /* 0x0000000b0400720c */ /* 0x000fe40003f44070 */
[----:B------:R-:W-:Y:S01]  /*0a20*/  IADD3.X R0, R13, UR4, R0, P1, P0 ;  /* 0x000000040d007c10 */ /* 0x000fe20008fe0400 */
[----:B------:R-:W-:Y:S01]  /*0a30*/  @!UP1 ULDC.64 UR4, c[0x0][0x228] ;  /* 0x00008a0000049ab9 */ /* 0x000fe20000000a00 */
[----:B------:R-:W-:Y:S01]  /*0a40*/  PLOP3.LUT P0, PT, PT, PT, UP0, 0x80, 0x0 ;  /* 0x000000000000781c */ /* 0x000fe20003f0f008 */
[----:B------:R-:W-:Y:S01]  /*0a50*/  @!UP1 UIMAD UR8, UR8, UR4, URZ ;  /* 0x00000004080892a4 */ /* 0x000fe2000f8e023f */
[----:B------:R-:W-:Y:S01]  /*0a60*/  LOP3.LUT R5, R5, 0xc0, RZ, 0xc0, !PT ;  /* 0x000000c005057812 */ /* 0x000fe200078ec0ff */
[----:B------:R-:W-:Y:S01]  /*0a70*/  @!UP1 UIMAD.WIDE.U32 UR34, UR20, UR4, URZ ;  /* 0x00000004142292a5 */ /* 0x000fe2000f8e003f */
[----:B------:R-:W-:Y:S01]  /*0a80*/  IMAD.IADD R7, R16, 0x1, -R7 ;  /* 0x0000000110077824 */ /* 0x000fe200078e0a07 */
[----:B------:R-:W-:Y:S01]  /*0a90*/  @!UP1 UIMAD UR5, UR20, UR5, UR8 ;  /* 0x00000005140592a4 */ /* 0x000fe2000f8e0208 */
[----:B------:R-:W-:Y:S01]  /*0aa0*/  LOP3.LUT R6, R5, 0x18, R170, 0xf8, !PT ;  /* 0x0000001805067812 */ /* 0x000fe200078ef8aa */
[----:B------:R-:W-:Y:S01]  /*0ab0*/  ULDC UR4, c[0x0][0x2d4] ;  /* 0x0000b50000047ab9 */ /* 0x000fe20000000800 */
[----:B------:R-:W-:Y:S01]  /*0ac0*/  @UP0 ULDC.64 UR8, c[0x0][0x248] ;  /* 0x0000920000080ab9 */ /* 0x000fe20000000a00 */
[----:B------:R-:W-:Y:S01]  /*0ad0*/  @!P2 IMAD.IADD R11, R11, 0x1, -R4 ;  /* 0x000000010b0ba824 */ /* 0x000fe200078e0a04 */
[----:B------:R-:W-:Y:S01]  /*0ae0*/  SHF.R.U32.HI R5, RZ, 0x3, R5 ;  /* 0x00000003ff057819 */ /* 0x000fe20000011605 */
[----:B------:R-:W-:Y:S01]  /*0af0*/  @UP0 UIMAD.WIDE.U32 UR32, UR25, UR8, URZ ;  /* 0x00000008192002a5 */ /* 0x000fe2000f8e003f */
[----:B------:R-:W-:Y:S01]  /*0b00*/  @!P2 VIADD R135, R135, 0x1 ;  /* 0x000000018787a836 */ /* 0x000fe20000000000 */
[----:B------:R-:W-:Y:S01]  /*0b10*/  UIMAD UR4, UR7, UR4, UR21 ;  /* 0x00000004070472a4 */ /* 0x000fe2000f8e0215 */
[----:B------:R-:W-:Y:S01]  /*0b20*/  ISETP.GE.U32.AND P4, PT, R11, R4, PT ;  /* 0x000000040b00720c */ /* 0x000fe20003f86070 */
[----:B------:R-:W-:Y:S01]  /*0b30*/  @UP0 UIMAD UR25, UR25, UR9, URZ ;  /* 0x00000009191902a4 */ /* 0x000fe2000f8e023f */
[----:B------:R-:W-:Y:S01]  /*0b40*/  SHF.R.S32.HI R11, RZ, 0x1f, R22 ;  /* 0x0000001fff0b7819 */ /* 0x000fe20000011416 */
[----:B------:R-:W-:Y:S01]  /*0b50*/  UIMAD UR28, UR4, UR16, URZ ;  /* 0x00000010041c72a4 */ /* 0x000fe2000f8e023f */
[----:B------:R-:W-:Y:S01]  /*0b60*/  LOP3.LUT R5, R6, R5, RZ, 0x3c, !PT ;  /* 0x0000000506057212 */ /* 0x000fe200078e3cff */
[----:B------:R-:W-:Y:S01]  /*0b70*/  @UP0 UIADD3 UR25, UR33, UR25, URZ ;  /* 0x0000001921190290 */ /* 0x000fe2000fffe03f */
[----:B------:R-:W-:Y:S01]  /*0b80*/  LEA.HI R8, R11, R22, RZ, 0x2 ;  /* 0x000000160b087211 */ /* 0x000fe200078f10ff */
[----:B------:R-:W-:Y:S01]  /*0b90*/  @!UP1 UIADD3 UR10, UR35, UR5, URZ ;  /* 0x00000005230a9290 */ /* 0x000fe2000fffe03f */
[----:B------:R-:W-:Y:S01]  /*0ba0*/  LOP3.LUT R6, R2, UR18, RZ, 0x3c, !PT ;  /* 0x0000001202067c12 */ /* 0x000fe2000f8e3cff */
[----:B------:R-:W-:Y:S01]  /*0bb0*/  @!UP1 UMOV UR30, UR34 ;  /* 0x00000022001e9c82 */ /* 0x000fe20008000000 */
[----:B------:R-:W-:Y:S01]  /*0bc0*/  LOP3.LUT R11, R8, 0x7ffffffc, RZ, 0xc0, !PT ;  /* 0x7ffffffc080b7812 */ /* 0x000fe200078ec0ff */
[----:B------:R-:W-:Y:S01]  /*0bd0*/  IMAD R162, R86, 0x8, R7 ;  /* 0x0000000856a27824 */ /* 0x000fe200078e0207 */
[----:B------:R-:W-:Y:S01]  /*0be0*/  ISETP.GE.AND P1, PT, R6, RZ, PT ;  /* 0x000000ff0600720c */ /* 0x000fe20003f26270 */
[----:B------:R-:W-:-:S02]  /*0bf0*/  @P4 VIADD R135, R135, 0x1 ;  /* 0x0000000187874836 */ /* 0x000fc40000000000 */
[----:B------:R-:W-:Y:S01]  /*0c00*/  IMAD.IADD R22, R22, 0x1, -R11 ;  /* 0x0000000116167824 */ /* 0x000fe200078e0a0b */
[----:B------:R-:W-:Y:S09]  /*0c10*/  @P0 BRA `(.L_x_1058) ;  /* 0x0000000000300947 */ /* 0x000ff20003800000 */
        /* <DEDUP_REMOVED lines=12> */
.L_x_1058:
[----:B------:R-:W-:Y:S01]  /*0ce0*/  @UP0 UIADD3 UR29, UR11, UR6, URZ ;  /* 0x000000060b1d0290 */ /* 0x000fe2000fffe03f */
[----:B------:R-:W-:Y:S01]  /*0cf0*/  @!P1 IMAD.MOV R135, RZ, RZ, -R135 ;  /* 0x000000ffff879224 */ /* 0x000fe200078e0a87 */
[----:B------:R-:W-:Y:S01]  /*0d00*/  USHF.R.S32.HI UR19, URZ, 0x1f, UR18 ;  /* 0x0000001f3f137899 */ /* 0x000fe20008011412 */
[----:B------:R-:W-:Y:S01]  /*0d10*/  IMAD.U32 R162, R162, 0x20, R5 ;  /* 0x00000020a2a27824 */ /* 0x000fe200078e0005 */
[----:B------:R-:W-:Y:S01]  /*0d20*/  @UP0 ULDC.64 UR6, c[0x0][0x250] ;  /* 0x0000940000060ab9 */ /* 0x000fe20000000a00 */
[----:B------:R-:W-:Y:S01]  /*0d30*/  SHF.R.S32.HI R171, RZ, 0x1f, R170 ;  /* 0x0000001fffab7819 */ /* 0x000fe200000114aa */
[----:B------:R-:W-:Y:S01]  /*0d40*/  @UP0 UIMAD.WIDE.U32 UR34, UR29, UR6, URZ ;  /* 0x000000061d2202a5 */ /* 0x000fe2000f8e003f */
[----:B------:R-:W-:Y:S01]  /*0d50*/  @!P3 LOP3.LUT R135, RZ, R2, RZ, 0x33, !PT ;  /* 0x00000002ff87b212 */ /* 0x000fe200078e33ff */
[----:B------:R-:W-:Y:S01]  /*0d60*/  @UP0 UIMAD UR29, UR29, UR7, URZ ;  /* 0x000000071d1d02a4 */ /* 0x000fe2000f8e023f */
[----:B------:R-:W-:-:S03]  /*0d70*/  SHF.R.S32.HI R17, RZ, 0x1f, R16 ;  /* 0x0000001fff117819 */ /* 0x000fc60000011410 */
        /* <DEDUP_REMOVED lines=14> */
.L_x_1059:
[--C-:B------:R-:W-:Y:S01]  /*0e60*/  IMAD.WIDE.U32 R18, R16, UR8, R170.reuse ;  /* 0x0000000810127c25 */ /* 0x100fe2000f8e00aa */
[----:B------:R-:W1:Y:S01]  /*0e70*/  S2R R83, SR_CTAID.X ;  /* 0x0000000000537919 */ /* 0x000e620000002500 */
[----:B------:R-:W-:Y:S01]  /*0e80*/  IADD3 R6, P0, R170, UR30, RZ ;  /* 0x0000001eaa067c10 */ /* 0x000fe2000ff1e0ff */
[----:B------:R-:W2:Y:S01]  /*0e90*/  S2UR UR30, SR_CgaCtaId ;  /* 0x00000000001e79c3 */ /* 0x000ea20000008800 */
[C---:B------:R-:W-:Y:S01]  /*0ea0*/  IMAD R7, R17.reuse, UR8, RZ ;  /* 0x0000000811077c24 */ /* 0x040fe2000f8e02ff */
[----:B------:R-:W-:Y:S01]  /*0eb0*/  IADD3 R166, P1, R18, UR32, RZ ;  /* 0x0000002012a67c10 */ /* 0x000fe2000ff3e0ff */
[C---:B------:R-:W-:Y:S01]  /*0ec0*/  IMAD.WIDE.U32 R10, R16.reuse, UR6, R170 ;  /* 0x00000006100a7c25 */ /* 0x040fe2000f8e00aa */
[----:B------:R-:W-:Y:S01]  /*0ed0*/  ULDC.64 UR4, c[0x0][0x258] ;  /* 0x0000960000047ab9 */ /* 0x000fe20000000a00 */
[----:B------:R-:W-:Y:S01]  /*0ee0*/  SHF.R.S32.HI R3, RZ, 0x1f, R3 ;  /* 0x0000001fff037819 */ /* 0x000fe20000011403 */
[----:B------:R-:W-:Y:S01]  /*0ef0*/  BSSY B0, `(.L_x_1060) ;  /* 0x000004d000007945 */ /* 0x000fe20003800000 */
[----:B------:R-:W-:Y:S01]  /*0f00*/  IMAD R5, R17, UR6, RZ ;  /* 0x0000000611057c24 */ /* 0x000fe2000f8e02ff */
[----:B------:R-:W-:Y:S01]  /*0f10*/  MOV R20, UR4 ;  /* 0x0000000400147c02 */ /* 0x000fe20008000f00 */
[C---:B------:R-:W-:Y:S01]  /*0f20*/  IMAD R4, R16.reuse, UR9, R7 ;  /* 0x0000000910047c24 */ /* 0x040fe2000f8e0207 */
[----:B------:R-:W-:Y:S01]  /*0f30*/  IADD3.X R7, R171, UR10, RZ, P0, !PT ;  /* 0x0000000aab077c10 */ /* 0x000fe200087fe4ff */
[----:B------:R-:W-:Y:S01]  /*0f40*/  IMAD R2, R16, UR7, R5 ;  /* 0x0000000710027c24 */ /* 0x000fe2000f8e0205 */
[----:B------:R-:W-:Y:S01]  /*0f50*/  IADD3 R132, P0, R10, UR34, RZ ;  /* 0x000000220a847c10 */ /* 0x000fe2000ff1e0ff */
[----:B------:R-:W-:Y:S01]  /*0f60*/  ULDC.64 UR10, c[0x0][0x260] ;  /* 0x00009800000a7ab9 */ /* 0x000fe20000000a00 */
[----:B------:R-:W-:Y:S01]  /*0f70*/  IADD3.X R167, R19, UR25, R4, P1, !PT ;  /* 0x0000001913a77c10 */ /* 0x000fe20008ffe404 */
[----:B------:R-:W-:Y:S01]  /*0f80*/  UIMAD UR4, UR19, UR4, URZ ;  /* 0x00000004130472a4 */ /* 0x000fe2000f8e023f */
[----:B------:R-:W-:Y:S01]  /*0f90*/  SHF.R.S32.HI R4, RZ, 0x1f, R135 ;  /* 0x0000001fff047819 */ /* 0x000fe20000011487 */
[----:B------:R-:W-:Y:S01]  /*0fa0*/  IMAD.WIDE.U32 R20, R20, UR18, R6 ;  /* 0x0000001214147c25 */ /* 0x000fe2000f8e0006 */
[----:B------:R-:W-:Y:S01]  /*0fb0*/  IADD3.X R133, R11, UR29, R2, P0, !PT ;  /* 0x0000001d0b857c10 */ /* 0x000fe200087fe402 */
[----:B------:R-:W-:Y:S01]  /*0fc0*/  UIADD3 UR29, -UR21, UR14, URZ ;  /* 0x0000000e151d7290 */ /* 0x000fe2000fffe13f */
[----:B------:R-:W-:Y:S01]  /*0fd0*/  SHF.R.S32.HI R8, RZ, 0x2, R8 ;  /* 0x00000002ff087819 */ /* 0x000fe20000011408 */
[----:B------:R-:W-:Y:S01]  /*0fe0*/  IMAD R2, R4, UR10, RZ ;  /* 0x0000000a04027c24 */ /* 0x000fe2000f8e02ff */
[----:B------:R-:W-:Y:S01]  /*0ff0*/  UIADD3 UR25, UR15, -0x1, URZ ;  /* 0xffffffff0f197890 */ /* 0x000fe2000fffe03f */
[----:B------:R-:W-:Y:S01]  /*1000*/  IMAD.WIDE.U32 R166, R135, UR10, R166 ;  /* 0x0000000a87a67c25 */ /* 0x000fe2000f8e00a6 */
[----:B------:R-:W-:-:S02]  /*1010*/  IADD3 R163, R170, 0x40, RZ ;  /* 0x00000040aaa37810 */ /* 0x000fc40007ffe0ff */
[C---:B------:R-:W-:Y:S01]  /*1020*/  ISETP.GE.AND P0, PT, R16.reuse, UR29, PT ;  /* 0x0000001d10007c0c */ /* 0x040fe2000bf06270 */
[----:B------:R-:W-:Y:S01]  /*1030*/  IMAD R169, R135, UR11, R2 ;  /* 0x0000000b87a97c24 */ /* 0x000fe2000f8e0202 */
[----:B------:R-:W-:Y:S01]  /*1040*/  LEA.HI R2, R3, R86, RZ, 0x2 ;  /* 0x0000005603027211 */ /* 0x000fe200078f10ff */
[----:B------:R-:W-:Y:S01]  /*1050*/  ULDC.64 UR10, c[0x0][0x268] ;  /* 0x00009a00000a7ab9 */ /* 0x000fe20000000a00 */
[----:B------:R-:W-:Y:S01]  /*1060*/  VIADD R10, R16, 0x20 ;  /* 0x00000020100a7836 */ /* 0x000fe20000000000 */
[----:B------:R-:W-:Y:S01]  /*1070*/  SHF.L.U32 R22, R22, 0x1, RZ ;  /* 0x0000000116167819 */ /* 0x000fe200000006ff */
[----:B------:R-:W-:Y:S01]  /*1080*/  IMAD R4, R4, UR10, RZ ;  /* 0x0000000a04047c24 */ /* 0x000fe2000f8e02ff */
[----:B------:R-:W-:Y:S01]  /*1090*/  LOP3.LUT R165, R2, 0xffffffc, RZ, 0xc0, !PT ;  /* 0x0ffffffc02a57812 */ /* 0x000fe200078ec0ff */
[C---:B------:R-:W-:Y:S01]  /*10a0*/  IMAD.WIDE.U32 R132, R135.reuse, UR10, R132 ;  /* 0x0000000a87847c25 */ /* 0x040fe2000f8e0084 */
[----:B------:R-:W-:Y:S02]  /*10b0*/  UIMAD UR10, UR18, UR5, UR4 ;  /* 0x00000005120a72a4 */ /* 0x000fe4000f8e0204 */
[----:B------:R-:W-:Y:S01]  /*10c0*/  IADD3 R165, R86, -R165, RZ ;  /* 0x800000a556a57210 */ /* 0x000fe20007ffe0ff */
[----:B------:R-:W-:Y:S01]  /*10d0*/  UMOV UR4, 0x400 ;  /* 0x0000040000047882 */ /* 0x000fe20000000000 */
[----:B------:R-:W-:Y:S01]  /*10e0*/  IMAD R135, R135, UR11, R4 ;  /* 0x0000000b87877c24 */ /* 0x000fe2000f8e0204 */
[----:B--2---:R-:W-:Y:S01]  /*10f0*/  ULEA UR4, UR30, UR4, 0x18 ;  /* 0x000000041e047291 */ /* 0x004fe2000f8ec03f */
[----:B------:R-:W-:Y:S01]  /*1100*/  IADD3 R19, R21, UR10, RZ ;  /* 0x0000000a15137c10 */ /* 0x000fe2000fffe0ff */
[----:B------:R-:W-:Y:S01]  /*1110*/  USHF.R.S32.HI UR5, URZ, 0x1f, UR25 ;  /* 0x0000001f3f057899 */ /* 0x000fe20008011419 */
[----:B-1----:R-:W-:-:S03]  /*1120*/  IMAD.WIDE R174, R83, 0x40, R16 ;  /* 0x0000004053ae7825 */ /* 0x002fc600078e0210 */
[----:B------:R-:W-:Y:S01]  /*1130*/  LEA R162, R162, UR4, 0x1 ;  /* 0x00000004a2a27c11 */ /* 0x000fe2000f8e08ff */
        /* <DEDUP_REMOVED lines=40> */
.L_x_1061:
[----:B------:R-:W-:Y:S05]  /*13c0*/  BSYNC B0 ;  /* 0x0000000000007941 */ /* 0x000fea0003800000 */
.L_x_1060:
[----:B------:R-:W-:Y:S01]  /*13d0*/  ISETP.GE.AND P0, PT, R10, UR29, PT ;  /* 0x0000001d0a007c0c */ /* 0x000fe2000bf06270 */
[----:B------:R-:W-:Y:S01]  /*13e0*/  ULEA UR10, UR15, UR28, 0x6 ;  /* 0x0000001c0f0a7291 */ /* 0x000fe2000f8e303f */
[----:B------:R-:W-:Y:S01]  /*13f0*/  IMAD R81, R165, UR16, R22 ;  /* 0x00000010a5517c24 */ /* 0x000fe2000f8e0216 */
[----:B------:R-:W-:Y:S01]  /*1400*/  UIMAD UR28, UR25, -0x40, UR24 ;  /* 0xffffffc0191c78a4 */ /* 0x000fe2000f8e0218 */
[----:B------:R-:W-:Y:S01]  /*1410*/  BSSY B0, `(.L_x_1062) ;  /* 0x000002a000007945 */ /* 0x000fe20003800000 */
[----:B------:R-:W-:-:S06]  /*1420*/  UIADD3 UR10, UR10, -0x40, URZ ;  /* 0xffffffc00a0a7890 */ /* 0x000fcc000fffe03f */
[----:B------:R-:W-:Y:S02]  /*1430*/  IADD3 R84, P5, R81, UR10, RZ ;  /* 0x0000000a51547c10 */ /* 0x000fe4000ffbe0ff */
[----:B-12---:R-:W-:Y:S01]  /*1440*/  MOV R2, UR10 ;  /* 0x0000000a00027c02 */ /* 0x006fe20008000f00 */
[----:B------:R-:W-:Y:S10]  /*1450*/  @P0 BRA `(.L_x_1063) ;  /* 0x0000000000940947 */ /* 0x000ff40003800000 */
        /* <DEDUP_REMOVED lines=12> */
[----:B------:R2:W-:Y:S06]  /*1520*/  @P3 STS.128 [R162+0x800], RZ ;  /* 0x000800ffa2003388 */ /* 0x0005ec0000000c00 */
[----:B------:R-:W3:Y:S01]  /*1530*/  @!P2 LDC.64 R4, c[0x0][0x210] ;  /* 0x00008400ff04ab82 */ /* 0x000ee20000000a00 */
[----:B-1----:R-:W-:Y:S01]  /*1540*/  @!P3 LEA R18, P4, R20, R6, 0x1 ;  /* 0x000000061412b211 */ /* 0x002fe200078808ff */
[----:B------:R-:W-:-:S05]  /*1550*/  IMAD.IADD R6, R21, 0x1, R3 ;  /* 0x0000000115067824 */ /* 0x000fca00078e0203 */
        /* <DEDUP_REMOVED lines=21> */
.L_x_1063:
[----:B------:R-:W-:Y:S05]  /*16b0*/  BSYNC B0 ;  /* 0x0000000000007941 */ /* 0x000fea0003800000 */
.L_x_1062:
        /* <DEDUP_REMOVED lines=11> */
[----:B--2---:R-:W-:Y:S01]  /*1770*/  IADD3 R18, R21, UR10, RZ ;  /* 0x0000000a15127c10 */ /* 0x004fe2000fffe0ff */
        /* <DEDUP_REMOVED lines=32> */
.L_x_1065:
[----:B------:R-:W-:Y:S05]  /*1980*/  BSYNC B0 ;  /* 0x0000000000007941 */ /* 0x000fea0003800000 */
.L_x_1064:
        /* <DEDUP_REMOVED lines=12> */
[----:B-12---:R-:W1:Y:S01]  /*1a50*/  @!P2 LDC.64 R4, c[0x0][0x218] ;  /* 0x00008600ff04ab82 */ /* 0x006e620000000a00 */
        /* <DEDUP_REMOVED lines=22> */
.L_x_1067:
[----:B------:R-:W-:Y:S05]  /*1bc0*/  BSYNC B0 ;  /* 0x0000000000007941 */ /* 0x000fea0003800000 */
.L_x_1066:
        /* <DEDUP_REMOVED lines=10> */
[----:B------:R-:W-:Y:S01]  /*1c70*/  LEA.HI R14, R14, R85, RZ, 0x4 ;  /* 0x000000550e0e7211 */ /* 0x000fe200078f20ff */
[----:B------:R-:W-:Y:S01]  /*1c80*/  @UP1 ULEA UR10, UP0, UR18, UR10, 0x2 ;  /* 0x0000000a120a1291 */ /* 0x000fe2000f80103f */
[----:B------:R-:W-:Y:S01]  /*1c90*/  ISETP.GE.AND P1, PT, R16, UR28, PT ;  /* 0x0000001c10007c0c */ /* 0x000fe2000bf26270 */
[----:B------:R-:W-:Y:S01]  /*1ca0*/  @UP1 UIADD3 UR9, UR19, UR9, URZ ;  /* 0x0000000913091290 */ /* 0x000fe2000fffe03f */
[----:B------:R-:W-:Y:S01]  /*1cb0*/  LOP3.LUT R12, R12, 0xfffffff8, RZ, 0xc0, !PT ;  /* 0xfffffff80c0c7812 */ /* 0x000fe200078ec0ff */
[----:B------:R-:W-:-:S04]  /*1cc0*/  DEPBAR.LE SB0, 0x0 ;  /* 0x000080000000791a */ /* 0x000fc80000000000 */
[----:B------:R-:W-:Y:S01]  /*1cd0*/  @UP1 ULEA.HI.X UR11, UR18, UR11, UR9, 0x2, UP0 ;  /* 0x0000000b120b1291 */ /* 0x000fe200080f1409 */
[----:B-1234-:R-:W-:Y:S01]  /*1ce0*/  IMAD.U32 R4, RZ, RZ, UR10 ;  /* 0x0000000aff047e24 */ /* 0x01efe2000f8e00ff */
[----:B------:R-:W-:Y:S01]  /*1cf0*/  LEA R15, R86, UR21, 0x4 ;  /* 0x00000015560f7c11 */ /* 0x000fe2000f8e20ff */
[----:B------:R-:W-:-:S03]  /*1d00*/  @UP1 ULDC UR8, c[0x0][0x2e8] ;  /* 0x0000ba0000081ab9 */ /* 0x000fc60000000800 */
[----:B------:R-:W-:-:S05]  /*1d10*/  IMAD.U32 R5, RZ, RZ, UR11 ;  /* 0x0000000bff057e24 */ /* 0x000fca000f8e00ff */
[----:B------:R1:W2:Y:S01]  /*1d20*/  @P0 LDG.E R4, desc[UR22][R4.64] ;  /* 0x0000001604040981 */ /* 0x0002a2000c1e1900 */
[----:B------:R-:W-:Y:S01]  /*1d30*/  LOP3.LUT R88, R14, 0xfffffff0, RZ, 0xc0, !PT ;  /* 0xfffffff00e587812 */ /* 0x000fe200078ec0ff */
[C---:B------:R-:W-:Y:S01]  /*1d40*/  IMAD.IADD R7, R85.reuse, 0x1, -R12 ;  /* 0x0000000155077824 */ /* 0x040fe200078e0a0c */
[----:B------:R-:W-:Y:S01]  /*1d50*/  SHF.R.S32.HI R3, RZ, 0x4, R14 ;  /* 0x00000004ff037819 */ /* 0x000fe2000001140e */
[----:B------:R-:W-:Y:S01]  /*1d60*/  BAR.SYNC.DEFER_BLOCKING 0x0 ;  /* 0x0000000000007b1d */ /* 0x000fe20000010000 */
[----:B------:R-:W-:Y:S01]  /*1d70*/  ISETP.GE.AND P6, PT, R10, UR28, PT ;  /* 0x0000001c0a007c0c */ /* 0x000fe2000bfc6270 */
[----:B------:R-:W-:Y:S01]  /*1d80*/  IMAD.IADD R88, R85, 0x1, -R88 ;  /* 0x0000000155587824 */ /* 0x000fe200078e0a58 */
[----:B------:R-:W-:Y:S01]  /*1d90*/  LEA.HI R14, R14, R3, RZ, 0x1 ;  /* 0x000000030e0e7211 */ /* 0x000fe200078f08ff */
[----:B------:R-:W-:Y:S01]  /*1da0*/  IMAD.SHL.U32 R9, R9, 0x8, RZ ;  /* 0x0000000809097824 */ /* 0x000fe200078e00ff */
[----:B------:R-:W-:Y:S01]  /*1db0*/  IADD3 R80, R15, 0x1, R8 ;  /* 0x000000010f507810 */ /* 0x000fe20007ffe008 */
[----:B------:R-:W-:Y:S01]  /*1dc0*/  USHF.L.U64.HI UR10, UR6, 0x6, UR7 ;  /* 0x00000006060a7899 */ /* 0x000fe20008010207 */
[-C--:B------:R-:W-:Y:S01]  /*1dd0*/  LEA.HI R16, R88, R88.reuse, RZ, 0x1 ;  /* 0x0000005858107211 */ /* 0x080fe200078f08ff */
[----:B------:R-:W-:Y:S01]  /*1de0*/  USHF.L.U32 UR11, UR6, 0x6, URZ ;  /* 0x00000006060b7899 */ /* 0x000fe2000800063f */
[----:B------:R-:W-:Y:S01]  /*1df0*/  SHF.R.S32.HI R13, RZ, 0x1f, R88 ;  /* 0x0000001fff0d7819 */ /* 0x000fe20000011458 */
[----:B------:R-:W-:Y:S01]  /*1e00*/  UIMAD UR9, UR10, UR25, URZ ;  /* 0x000000190a0972a4 */ /* 0x000fe2000f8e023f */
[----:B------:R-:W-:Y:S01]  /*1e10*/  LOP3.LUT R10, R14, 0xfffffffe, RZ, 0xc0, !PT ;  /* 0xfffffffe0e0a7812 */ /* 0x000fe200078ec0ff */
[----:B------:R-:W-:Y:S01]  /*1e20*/  IMAD.IADD R135, R133, 0x1, R135 ;  /* 0x0000000185877824 */ /* 0x000fe200078e0287 */
[----:B------:R-:W-:Y:S01]  /*1e30*/  LEA.HI R6, R13, R88, RZ, 0x3 ;  /* 0x000000580d067211 */ /* 0x000fe200078f18ff */
[----:B------:R-:W-:Y:S01]  /*1e40*/  IMAD.MOV.U32 R134, RZ, RZ, R132 ;  /* 0x000000ffff867224 */ /* 0x000fe200078e0084 */
[----:B------:R-:W-:Y:S01]  /*1e50*/  LEA.HI R12, R7, R7, RZ, 0x1 ;  /* 0x00000007070c7211 */ /* 0x000fe200078f08ff */
[----:B------:R-:W-:Y:S01]  /*1e60*/  IMAD.IADD R10, R3, 0x1, -R10 ;  /* 0x00000001030a7824 */ /* 0x000fe200078e0a0a */
[----:B------:R-:W-:Y:S01]  /*1e70*/  UIMAD UR9, UR5, UR11, UR9 ;  /* 0x0000000b050972a4 */ /* 0x000fe2000f8e0209 */
[----:B------:R-:W-:Y:S01]  /*1e80*/  IMAD.SHL.U32 R6, R6, 0x20, RZ ;  /* 0x0000002006067824 */ /* 0x000fe200078e00ff */
[----:B------:R-:W-:Y:S01]  /*1e90*/  SHF.R.S32.HI R3, RZ, 0x1, R12 ;  /* 0x00000001ff037819 */ /* 0x000fe2000001140c */
[----:B------:R-:W-:Y:S01]  /*1ea0*/  BSSY B0, `(.L_x_1068) ;  /* 0x000004a000007945 */ /* 0x000fe20003800000 */
[----:B-1----:R-:W-:-:S02]  /*1eb0*/  LOP3.LUT R5, R16, 0x7fffffe, RZ, 0xc0, !PT ;  /* 0x07fffffe10057812 */ /* 0x002fc400078ec0ff */
[----:B------:R-:W-:Y:S01]  /*1ec0*/  LOP3.LUT R12, R12, 0x7fffffe, RZ, 0xc0, !PT ;  /* 0x07fffffe0c0c7812 */ /* 0x000fe200078ec0ff */
[----:B------:R-:W-:Y:S01]  /*1ed0*/  IMAD.SHL.U32 R14, R3, 0x40, RZ ;  /* 0x00000040030e7824 */ /* 0x000fe200078e00ff */
[----:B------:R1:W-:Y:S01]  /*1ee0*/  @P1 STS [R162+0x6000], RZ ;  /* 0x006000ffa2001388 */ /* 0x0003e20000000800 */
[----:B------:R-:W-:Y:S01]  /*1ef0*/  IMAD.IADD R88, R88, 0x1, -R5 ;  /* 0x0000000158587824 */ /* 0x000fe200078e0a05 */
[----:B------:R-:W-:Y:S01]  /*1f00*/  SHF.R.S32.HI R5, RZ, 0x1, R16 ;  /* 0x00000001ff057819 */ /* 0x000fe20000011410 */
[----:B------:R-:W-:Y:S01]  /*1f10*/  IMAD.IADD R15, R7, 0x1, -R12 ;  /* 0x00000001070f7824 */ /* 0x000fe200078e0a0c */
[----:B------:R-:W-:Y:S01]  /*1f20*/  SHF.R.S32.HI R16, RZ, 0x1f, R16 ;  /* 0x0000001fff107819 */ /* 0x000fe20000011410 */
[----:B------:R1:W-:Y:S01]  /*1f30*/  @P1 STS [R162+0x6004], RZ ;  /* 0x006004ffa2001388 */ /* 0x0003e20000000800 */
[----:B------:R-:W-:Y:S01]  /*1f40*/  LOP3.LUT R14, R14, 0xc0, RZ, 0xc0, !PT ;  /* 0x000000c00e0e7812 */ /* 0x000fe200078ec0ff */
[----:B------:R-:W-:Y:S01]  /*1f50*/  IMAD R128, R10, 0x8, R15 ;  /* 0x000000080a807824 */ /* 0x000fe200078e020f */
[----:B------:R-:W-:Y:S01]  /*1f60*/  LEA.HI R13, R16, R5, RZ, 0x2 ;  /* 0x00000005100d7211 */ /* 0x000fe200078f10ff */
[----:B------:R1:W-:Y:S01]  /*1f70*/  @P1 STS.64 [R162+0x6008], RZ ;  /* 0x006008ffa2001388 */ /* 0x0003e20000000a00 */
[----:B------:R-:W-:Y:S01]  /*1f80*/  LOP3.LUT R9, R14, 0x8, R9, 0xf8, !PT ;  /* 0x000000080e097812 */ /* 0x000fe200078ef809 */
[----:B------:R-:W-:Y:S01]  /*1f90*/  IMAD.SHL.U32 R10, R10, 0x8, RZ ;  /* 0x000000080a0a7824 */ /* 0x000fe200078e00ff */
[----:B------:R-:W-:Y:S01]  /*1fa0*/  LOP3.LUT R8, R13, 0xfffffffc, RZ, 0xc0, !PT ;  /* 0xfffffffc0d087812 */ /* 0x000fe200078ec0ff */
[----:B------:R1:W-:Y:S01]  /*1fb0*/  @P1 STS.128 [R162+0x7000], RZ ;  /* 0x007000ffa2001388 */ /* 0x0003e20000000c00 */
[----:B------:R-:W-:Y:S01]  /*1fc0*/  SHF.R.U32.HI R14, RZ, 0x3, R14 ;  /* 0x00000003ff0e7819 */ /* 0x000fe2000001160e */
[----:B------:R-:W-:Y:S01]  /*1fd0*/  IMAD.U32 R13, RZ, RZ, UR24 ;  /* 0x00000018ff0d7e24 */ /* 0x000fe2000f8e00ff */
[----:B------:R-:W-:Y:S01]  /*1fe0*/  LOP3.LUT R87, R6, 0xffffff00, RZ, 0xc0, !PT ;  /* 0xffffff0006577812 */ /* 0x000fe200078ec0ff */
[----:B------:R-:W-:Y:S01]  /*1ff0*/  IMAD.IADD R8, R5, 0x1, -R8 ;  /* 0x0000000105087824 */ /* 0x000fe200078e0a08 */
[----:B------:R-:W-:Y:S01]  /*2000*/  LOP3.LUT R7, R9, R14, RZ, 0x3c, !PT ;  /* 0x0000000e09077212 */ /* 0x000fe200078e3cff */
[----:B------:R-:W2:Y:S01]  /*2010*/  @P0 MUFU.RCP R5, UR8 ;  /* 0x0000000800050d08 */ /* 0x000ea20008001000 */
[----:B------:R1:W-:Y:S01]  /*2020*/  @P1 STS.128 [R162+0x8000], RZ ;  /* 0x008000ffa2001388 */ /* 0x0003e20000000c00 */
[----:B------:R-:W-:Y:S01]  /*2030*/  IMAD.SHL.U32 R9, R8, 0x40, RZ ;  /* 0x0000004008097824 */ /* 0x000fe200078e00ff */
[----:B------:R-:W-:Y:S01]  /*2040*/  IADD3 R80, R13, -UR14, R80 ;  /* 0x8000000e0d507c10 */ /* 0x000fe2000fffe050 */
[----:B------:R-:W-:-:S02]  /*2050*/  IMAD R129, R86, 0x200, R87 ;  /* 0x0000020056817824 */ /* 0x000fc400078e0257 */
[----:B------:R-:W-:Y:S01]  /*2060*/  IMAD.WIDE.U32 R12, R11, UR11, R134 ;  /* 0x0000000b0b0c7c25 */ /* 0x000fe2000f8e0086 */
[----:B------:R-:W-:-:S03]  /*2070*/  LOP3.LUT R9, R9, 0xc0, RZ, 0xc0, !PT ;  /* 0x000000c009097812 */ /* 0x000fc600078ec0ff */
[----:B------:R-:W-:Y:S01]  /*2080*/  VIADD R80, R80, UR17 ;  /* 0x0000001150507c36 */ /* 0x000fe20008000000 */
[----:B------:R-:W-:Y:S01]  /*2090*/  LOP3.LUT R10, R9, 0x8, R10, 0xf8, !PT ;  /* 0x00000008090a7812 */ /* 0x000fe200078ef80a */
[----:B------:R-:W-:Y:S01]  /*20a0*/  IMAD R129, R88, 0x20, R129 ;  /* 0x0000002058817824 */ /* 0x000fe200078e0281 */
[----:B------:R-:W-:Y:S01]  /*20b0*/  SHF.R.U32.HI R9, RZ, 0x3, R9 ;  /* 0x00000003ff097819 */ /* 0x000fe20000011609 */
[----:B------:R-:W-:Y:S01]  /*20c0*/  UMOV UR17, URZ ;  /* 0x0000003f00117c82 */ /* 0x000fe20008000000 */
[----:B------:R-:W-:Y:S02]  /*20d0*/  IMAD.U32 R128, R128, 0x20, R7 ;  /* 0x0000002080807824 */ /* 0x000fe400078e0007 */
[----:B------:R-:W-:Y:S01]  /*20e0*/  LOP3.LUT R82, R10, R9, RZ, 0x3c, !PT ;  /* 0x000000090a527212 */ /* 0x000fe200078e3cff */
[----:B------:R-:W-:-:S04]  /*20f0*/  VIADD R10, R13, UR9 ;  /* 0x000000090d0a7c36 */ /* 0x000fc80008000000 */
[----:B------:R-:W-:Y:S02]  /*2100*/  IMAD.IADD R129, R82, 0x1, R129 ;  /* 0x0000000152817824 */ /* 0x000fe400078e0281 */
[----:B--2---:R-:W-:-:S05]  /*2110*/  @P0 FMUL.FTZ R4, R4, R5 ;  /* 0x0000000504040220 */ /* 0x004fca0000410000 */
[----:B------:R-:W-:-:S13]  /*2120*/  @P0 R2UR UR8, R4 ;  /* 0x00000000040802ca */ /* 0x000fda00000e0000 */
        /* <DEDUP_REMOVED lines=33> */
.L_x_1069:
[----:B------:R-:W-:Y:S05]  /*2340*/  BSYNC B0 ;  /* 0x0000000000007941 */ /* 0x000fea0003800000 */
.L_x_1068:
        /* <DEDUP_REMOVED lines=40> */
.L_x_1071:
[----:B------:R-:W-:Y:S05]  /*25d0*/  BSYNC B0 ;  /* 0x0000000000007941 */ /* 0x000fea0003800000 */
.L_x_1070:
[----:B------:R-:W-:Y:S01]  /*25e0*/  LDSM.16.M88.4 R64, [R129] ;  /* 0x000000008140783b */ /* 0x000fe20000000200 */
[----:B-12-4-:R-:W-:Y:S01]  /*25f0*/  IMAD.MOV.U32 R5, RZ, RZ, 0x10 ;  /* 0x00000010ff057424 */ /* 0x016fe200078e00ff */
[----:B------:R-:W-:Y:S01]  /*2600*/  LOP3.LUT P1, RZ, R8, 0x2, RZ, 0xc0, !PT ;  /* 0x0000000208ff7812 */ /* 0x000fe2000782c0ff */
[----:B------:R-:W-:Y:S01]  /*2610*/  IMAD.SHL.U32 R172, R85, 0x2, RZ ;  /* 0x0000000255ac7824 */ /* 0x000fe200078e00ff */
[----:B------:R-:W1:Y:S01]  /*2620*/  LDSM.16.M88.4 R36, [R128+0x3000] ;  /* 0x003000008024783b */ /* 0x000e620000000200 */
[----:B------:R-:W-:Y:S01]  /*2630*/  LOP3.LUT P0, RZ, R3, 0x2, RZ, 0xc0, !PT ;  /* 0x0000000203ff7812 */ /* 0x000fe2000780c0ff */
[----:B------:R-:W-:Y:S01]  /*2640*/  IMAD.U32 R137, RZ, RZ, UR24 ;  /* 0x00000018ff897e24 */ /* 0x000fe2000f8e00ff */
[C---:B------:R-:W-:Y:S01]  /*2650*/  SEL R3, R5.reuse, 0xfffffff0, !P1 ;  /* 0xfffffff005037807 */ /* 0x040fe20004800000 */
[----:B------:R-:W2:Y:S01]  /*2660*/  LDSM.16.M88.4 R20, [R128+0x3800] ;  /* 0x003800008014783b */ /* 0x000ea20000000200 */
[----:B------:R-:W-:Y:S01]  /*2670*/  SEL R5, R5, 0xfffffff0, !P0 ;  /* 0xfffffff005057807 */ /* 0x000fe20004000000 */
[----:B------:R-:W-:Y:S01]  /*2680*/  UISETP.GE.AND UP0, UPT, UR15, 0x2, UPT ;  /* 0x000000020f00788c */ /* 0x000fe2000bf06270 */
[----:B------:R-:W-:Y:S01]  /*2690*/  LOP3.LUT R172, R172, 0x6, RZ, 0xc0, !PT ;  /* 0x00000006acac7812 */ /* 0x000fe200078ec0ff */
[----:B------:R-:W4:Y:S01]  /*26a0*/  LDSM.16.M88.4 R28, [R128+0x3400] ;  /* 0x00340000801c783b */ /* 0x000f220000000200 */
[----:B------:R-:W-:Y:S01]  /*26b0*/  IMAD R127, R3, 0x2, R129 ;  /* 0x00000002037f7824 */ /* 0x000fe200078e0281 */
[----:B------:R-:W-:Y:S01]  /*26c0*/  SHF.R.S32.HI R97, RZ, 0x1f, R81 ;  /* 0x0000001fff617819 */ /* 0x000fe20000011451 */
[----:B------:R-:W-:Y:S01]  /*26d0*/  IMAD R125, R5, 0x2, R128 ;  /* 0x00000002057d7824 */ /* 0x000fe200078e0280 */
[----:B------:R-:W5:Y:S01]  /*26e0*/  LDSM.16.M88.4 R44, [R128+0x3c00] ;  /* 0x003c0000802c783b */ /* 0x000f620000000200 */
[----:B------:R-:W-:Y:S01]  /*26f0*/  VIADDMNMX R137, R80, 0x8, R137, PT ;  /* 0x0000000850897846 */ /* 0x000fe20003800189 */
[----:B------:R-:W-:Y:S01]  /*2700*/  IMAD R87, R88, 0x20, R87 ;  /* 0x0000002058577824 */ /* 0x000fe200078e0257 */
[----:B------:R-:W-:Y:S01]  /*2710*/  VIMNMX R142, R80, UR24, PT ;  /* 0x00000018508e7c48 */ /* 0x000fe2000bfe0100 */
[----:B------:R-:W-:Y:S01]  /*2720*/  LDSM.16.M88.4 R60, [R127] ;  /* 0x000000007f3c783b */ /* 0x000fe20000000200 */
[----:B------:R-:W-:Y:S01]  /*2730*/  LEA.HI.X.SX32 R97, R2, R97, 0x1, P5 ;  /* 0x0000006102617211 */ /* 0x000fe200028f0eff */
[----:B------:R-:W-:Y:S01]  /*2740*/  UIADD3 UR19, UR27, 0x646e171e, URZ ;  /* 0x646e171e1b137890 */ /* 0x000fe2000fffe03f */
[----:B------:R-:W-:Y:S01]  /*2750*/  IMAD R136, R83, 0x4, R86 ;  /* 0x0000000453887824 */ /* 0x000fe200078e0256 */
[----:B------:R-:W3:Y:S01]  /*2760*/  LDSM.16.M88.4 R12, [R125+0x3000] ;  /* 0x003000007d0c783b */ /* 0x000ee20000000200 */
[----:B------:R-:W-:Y:S01]  /*2770*/  UIADD3 UR18, UR26, -0x4ab325aa, URZ ;  /* 0xb54cda561a127890 */ /* 0x000fe2000fffe03f */
[----:B------:R-:W-:-:S02]  /*2780*/  UMOV UR38, UR25 ;  /* 0x0000001900267c82 */ /* 0x000fc40008000000 */
[----:B------:R-:W3:Y:S04]  /*2790*/  LDSM.16.M88.4 R4, [R125+0x3800] ;  /* 0x003800007d04783b */ /* 0x000ee80000000200 */
[----:B------:R-:W3:Y:S04]  /*27a0*/  LDSM.16.M88.4 R8, [R125+0x3400] ;  /* 0x003400007d08783b */ /* 0x000ee80000000200 */
[----:B------:R-:W3:Y:S04]  /*27b0*/  LDSM.16.M88.4 R72, [R125+0x3c00] ;  /* 0x003c00007d48783b */ /* 0x000ee80000000200 */
[----:B------:R-:W-:Y:S01]  /*27c0*/  LDSM.16.M88.4 R16, [R129+0x1000] ;  /* 0x001000008110783b */ /* 0x000fe20000000200 */
[C---:B-1----:R-:W-:Y:S03]  /*27d0*/  HMMA.16816.F32.BF16 R40, R64.reuse, R36, RZ ;  /* 0x000000244028723c */ /* 0x042fe600000418ff */
[----:B------:R-:W1:Y:S04]  /*27e0*/  LDSM.16.M88.4 R56, [R128+0x4000] ;  /* 0x004000008038783b */ /* 0x000e680000000200 */
[----:B------:R-:W1:Y:S01]  /*27f0*/  LDSM.16.M88.4 R48, [R128+0x4800] ;  /* 0x004800008030783b */ /* 0x000e620000000200 */
[C---:B------:R-:W-:Y:S03]  /*2800*/  HMMA.16816.F32.BF16 R36, R64.reuse, R38, RZ ;  /* 0x000000264024723c */ /* 0x040fe600000418ff */
[----:B------:R-:W1:Y:S03]  /*2810*/  LDSM.16.M88.4 R52, [R128+0x4400] ;  /* 0x004400008034783b */ /* 0x000e660000000200 */
[C---:B--2---:R-:W-:Y:S01]  /*2820*/  HMMA.16816.F32.BF16 R24, R64.reuse, R20, RZ ;  /* 0x000000144018723c */ /* 0x044fe200000418ff */
[----:B------:R-:W-:Y:S04]  /*2830*/  LDSM.16.M88.4 R76, [R127+0x1000] ;  /* 0x001000007f4c783b */ /* 0x000fe80000000200 */
[----:B------:R-:W0:Y:S01]  /*2840*/  LDGDEPBAR ;  /* 0x00000000000079af */ /* 0x000e220000000000 */
[C---:B----4-:R-:W-:Y:S06]  /*2850*/  HMMA.16816.F32.BF16 R32, R64.reuse, R28, RZ ;  /* 0x0000001c4020723c */ /* 0x050fec00000418ff */
[C---:B------:R-:W-:Y:S06]  /*2860*/  HMMA.16816.F32.BF16 R28, R64.reuse, R30, RZ ;  /* 0x0000001e401c723c */ /* 0x040fec00000418ff */
[C---:B------:R-:W-:Y:S06]  /*2870*/  HMMA.16816.F32.BF16 R20, R64.reuse, R22, RZ ;  /* 0x000000164014723c */ /* 0x040fec00000418ff */
[C---:B-----5:R-:W-:Y:S06]  /*2880*/  HMMA.16816.F32.BF16 R68, R64.reuse, R44, RZ ;  /* 0x0000002c4044723c */ /* 0x060fec00000418ff */
[----:B------:R-:W-:Y:S01]  /*2890*/  HMMA.16816.F32.BF16 R64, R64, R46, RZ ;  /* 0x0000002e4040723c */ /* 0x000fe200000418ff */
[----:B------:R-:W2:Y:S05]  /*28a0*/  LDSM.16.M88.4 R44, [R128+0x4c00] ;  /* 0x004c0000802c783b */ /* 0x000eaa0000000200 */
[C---:B---3--:R-:W-:Y:S06]  /*28b0*/  HMMA.16816.F32.BF16 R40, R60.reuse, R12, R40 ;  /* 0x0000000c3c28723c */ /* 0x048fec0000041828 */
[C---:B------:R-:W-:Y:S01]  /*28c0*/  HMMA.16816.F32.BF16 R36, R60.reuse, R14, R36 ;  /* 0x0000000e3c24723c */ /* 0x040fe20000041824 */
        /* <DEDUP_REMOVED lines=15> */
[C---:B------:R-:W-:Y:S06]  /*29c0*/  HMMA.16816.F32.BF16 R32, R16.reuse, R52, R32 ;  /* 0x000000341020723c */ /* 0x040fec0000041820 */
[C---:B------:R-:W-:Y:S01]  /*29d0*/  HMMA.16816.F32.BF16 R28, R16.reuse, R54, R28 ;  /* 0x00000036101c723c */ /* 0x040fe2000004181c */
[----:B------:R-:W-:Y:S05]  /*29e0*/  LDSM.16.M88.4 R52, [R128+0x5400] ;  /* 0x005400008034783b */ /* 0x000fea0000000200 */
[C---:B------:R-:W-:Y:S01]  /*29f0*/  HMMA.16816.F32.BF16 R20, R16.reuse, R50, R20 ;  /* 0x000000321014723c */ /* 0x040fe20000041814 */
[----:B------:R-:W1:Y:S05]  /*2a00*/  LDSM.16.M88.4 R48, [R128+0x5800] ;  /* 0x005800008030783b */ /* 0x000e6a0000000200 */
[C---:B--2---:R-:W-:Y:S06]  /*2a10*/  HMMA.16816.F32.BF16 R68, R16.reuse, R44, R68 ;  /* 0x0000002c1044723c */ /* 0x044fec0000041844 */
[----:B------:R-:W-:Y:S01]  /*2a20*/  HMMA.16816.F32.BF16 R64, R16, R46, R64 ;  /* 0x0000002e1040723c */ /* 0x000fe20000041840 */
[----:B------:R-:W2:Y:S04]  /*2a30*/  LDSM.16.M88.4 R44, [R128+0x5c00] ;  /* 0x005c0000802c783b */ /* 0x000ea80000000200 */
[----:B------:R-:W-:Y:S01]  /*2a40*/  LDSM.16.M88.4 R16, [R125+0x5000] ;  /* 0x005000007d10783b */ /* 0x000fe20000000200 */
[C---:B---3--:R-:W-:Y:S06]  /*2a50*/  HMMA.16816.F32.BF16 R40, R76.reuse, R12, R40 ;  /* 0x0000000c4c28723c */ /* 0x048fec0000041828 */
[C---:B------:R-:W-:Y:S01]  /*2a60*/  HMMA.16816.F32.BF16 R36, R76.reuse, R14, R36 ;  /* 0x0000000e4c24723c */ /* 0x040fe20000041824 */
[----:B------:R-:W-:Y:S05]  /*2a70*/  LDSM.16.M88.4 R12, [R125+0x5400] ;  /* 0x005400007d0c783b */ /* 0x000fea0000000200 */
[C---:B----4-:R-:W-:Y:S06]  /*2a80*/  HMMA.16816.F32.BF16 R24, R76.reuse, R4, R24 ;  /* 0x000000044c18723c */ /* 0x050fec0000041818 */
[C---:B------:R-:W-:Y:S06]  /*2a90*/  HMMA.16816.F32.BF16 R32, R76.reuse, R8, R32 ;  /* 0x000000084c20723c */ /* 0x040fec0000041820 */
[C---:B------:R-:W-:Y:S01]  /*2aa0*/  HMMA.16816.F32.BF16 R28, R76.reuse, R10, R28 ;  /* 0x0000000a4c1c723c */ /* 0x040fe2000004181c */
[----:B------:R-:W3:Y:S05]  /*2ab0*/  LDSM.16.M88.4 R8, [R127+0x2000] ;  /* 0x002000007f08783b */ /* 0x000eea0000000200 */
[C---:B------:R-:W-:Y:S01]  /*2ac0*/  HMMA.16816.F32.BF16 R20, R76.reuse, R6, R20 ;  /* 0x000000064c14723c */ /* 0x040fe20000041814 */
[----:B------:R-:W4:Y:S05]  /*2ad0*/  LDSM.16.M88.4 R4, [R125+0x5800] ;  /* 0x005800007d04783b */ /* 0x000f2a0000000200 */
[C---:B-----5:R-:W-:Y:S06]  /*2ae0*/  HMMA.16816.F32.BF16 R68, R76.reuse, R72, R68 ;  /* 0x000000484c44723c */ /* 0x060fec0000041844 */
[----:B------:R-:W-:Y:S06]  /*2af0*/  HMMA.16816.F32.BF16 R64, R76, R74, R64 ;  /* 0x0000004a4c40723c */ /* 0x000fec0000041840 */
[C---:B-1----:R-:W-:Y:S06]  /*2b00*/  HMMA.16816.F32.BF16 R40, R60.reuse, R56, R40 ;  /* 0x000000383c28723c */ /* 0x042fec0000041828 */
[C---:B------:R-:W-:Y:S06]  /*2b10*/  HMMA.16816.F32.BF16 R36, R60.reuse, R58, R36 ;  /* 0x0000003a3c24723c */ /* 0x040fec0000041824 */
[C---:B------:R-:W-:Y:S06]  /*2b20*/  HMMA.16816.F32.BF16 R24, R60.reuse, R48, R24 ;  /* 0x000000303c18723c */ /* 0x040fec0000041818 */
[C---:B------:R-:W-:Y:S06]  /*2b30*/  HMMA.16816.F32.BF16 R32, R60.reuse, R52, R32 ;  /* 0x000000343c20723c */ /* 0x040fec0000041820 */
[----:B------:R-:W-:Y:S01]  /*2b40*/  HMMA.16816.F32.BF16 R52, R60, R54, R28 ;  /* 0x000000363c34723c */ /* 0x000fe2000004181c */
[----:B------:R-:W1:Y:S01]  /*2b50*/  LDSM.16.M88.4 R28, [R125+0x5c00] ;  /* 0x005c00007d1c783b */ /* 0x000e620000000200 */
[----:B------:R-:W-:-:S04]  /*2b60*/  DEPBAR.LE SB0, 0x0 ;  /* 0x000080000000791a */ /* 0x000fc80000000000 */
[C---:B------:R-:W-:Y:S06]  /*2b70*/  HMMA.16816.F32.BF16 R20, R60.reuse, R50, R20 ;  /* 0x000000323c14723c */ /* 0x040fec0000041814 */
[C---:B--2---:R-:W-:Y:S06]  /*2b80*/  HMMA.16816.F32.BF16 R68, R60.reuse, R44, R68 ;  /* 0x0000002c3c44723c */ /* 0x044fec0000041844 */
[----:B------:R-:W-:Y:S06]  /*2b90*/  HMMA.16816.F32.BF16 R64, R60, R46, R64 ;  /* 0x0000002e3c40723c */ /* 0x000fec0000041840 */
[C---:B---3--:R-:W-:Y:S06]  /*2ba0*/  HMMA.16816.F32.BF16 R40, R8.reuse, R16, R40 ;  /* 0x000000100828723c */ /* 0x048fec0000041828 */
[C---:B------:R-:W-:Y:S06]  /*2bb0*/  HMMA.16816.F32.BF16 R36, R8.reuse, R18, R36 ;  /* 0x000000120824723c */ /* 0x040fec0000041824 */
[C---:B----4-:R-:W-:Y:S06]  /*2bc0*/  HMMA.16816.F32.BF16 R24, R8.reuse, R4, R24 ;  /* 0x000000040818723c */ /* 0x050fec0000041818 */
[----:B------:R-:W-:Y:S01]  /*2bd0*/  HMMA.16816.F32.BF16 R32, R8, R12, R32 ;  /* 0x0000000c0820723c */ /* 0x000fe20000041820 */
[----:B------:R-:W-:-:S02]  /*2be0*/  IMAD.U32 R5, RZ, RZ, UR25 ;  /* 0x00000019ff057e24 */ /* 0x000fc4000f8e00ff */
[----:B------:R-:W-:-:S03]  /*2bf0*/  IMAD.IADD R4, R82, 0x1, R87 ;  /* 0x0000000152047824 */ /* 0x000fc600078e0257 */
[----:B------:R-:W-:Y:S01]  /*2c00*/  HMMA.16816.F32.BF16 R20, R8, R6, R20 ;  /* 0x000000060814723c */ /* 0x000fe20000041814 */
[----:B------:R-:W-:-:S04]  /*2c10*/  IMAD R12, R5, 0x40, R172 ;  /* 0x00000040050c7824 */ /* 0x000fc800078e02ac */
[C---:B------:R-:W-:Y:S01]  /*2c20*/  VIADD R5, R12.reuse, 0x1 ;  /* 0x000000010c057836 */ /* 0x040fe20000000000 */
[C---:B-1----:R-:W-:Y:S01]  /*2c30*/  HMMA.16816.F32.BF16 R68, R8.reuse, R28, R68 ;  /* 0x0000001c0844723c */ /* 0x042fe20000041844 */
[C---:B------:R-:W-:Y:S02]  /*2c40*/  VIADD R6, R12.reuse, 0x8 ;  /* 0x000000080c067836 */ /* 0x040fe40000000000 */
[C---:B------:R-:W-:Y:S01]  /*2c50*/  VIADD R18, R12.reuse, 0x9 ;  /* 0x000000090c127836 */ /* 0x040fe20000000000 */
[C---:B------:R-:W-:Y:S02]  /*2c60*/  ISETP.GE.AND P6, PT, R5.reuse, R142, PT ;  /* 0x0000008e0500720c */ /* 0x040fe40003fc6270 */
[----:B------:R-:W-:Y:S01]  /*2c70*/  ISETP.GE.AND P3, PT, R5, R137, PT ;  /* 0x000000890500720c */ /* 0x000fe20003f66270 */
[----:B------:R-:W-:Y:S01]  /*2c80*/  HMMA.16816.F32.BF16 R64, R8, R30, R64 ;  /* 0x0000001e0840723c */ /* 0x000fe20000041840 */
[----:B------:R-:W-:Y:S01]  /*2c90*/  I2FP.F32.S32 R2, R5 ;  /* 0x0000000500027245 */ /* 0x000fe20000201400 */
[----:B------:R-:W-:Y:S01]  /*2ca0*/  VIADD R28, R12, 0x19 ;  /* 0x000000190c1c7836 */ /* 0x000fe20000000000 */
[----:B------:R-:W-:-:S02]  /*2cb0*/  I2FP.F32.S32 R5, R6 ;  /* 0x0000000600057245 */ /* 0x000fc40000201400 */
[-C--:B------:R-:W-:Y:S01]  /*2cc0*/  ISETP.GE.AND P4, PT, R6, R142.reuse, PT ;  /* 0x0000008e0600720c */ /* 0x080fe20003f86270 */
[----:B------:R-:W-:Y:S01]  /*2cd0*/  HMMA.16816.F32.BF16 R52, R8, R14, R52 ;  /* 0x0000000e0834723c */ /* 0x000fe20000041834 */
[----:B------:R-:W-:Y:S01]  /*2ce0*/  FFMA.FTZ R29, R2, UR17, R41 ;  /* 0x00000011021d7c23 */ /* 0x000fe20008010029 */
[C---:B------:R-:W-:Y:S01]  /*2cf0*/  FFMA.FTZ R7, R5.reuse, UR17, R36 ;  /* 0x0000001105077c23 */ /* 0x040fe20008010024 */
[----:B------:R-:W-:Y:S01]  /*2d00*/  FFMA.FTZ R30, R5, UR17, R38 ;  /* 0x00000011051e7c23 */ /* 0x000fe20008010026 */
[-C--:B------:R-:W-:Y:S01]  /*2d10*/  ISETP.GE.AND P1, PT, R6, R137.reuse, PT ;  /* 0x000000890600720c */ /* 0x080fe20003f26270 */
[----:B------:R-:W-:Y:S01]  /*2d20*/  FFMA.FTZ R2, R2, UR17, R43 ;  /* 0x0000001102027c23 */ /* 0x000fe2000801002b */
[C---:B------:R-:W-:Y:S01]  /*2d30*/  VIADD R5, R12.reuse, 0x10 ;  /* 0x000000100c057836 */ /* 0x040fe20000000000 */
[----:B------:R-:W-:Y:S01]  /*2d40*/  FSEL R29, R29, -INF , !P6 ;  /* 0xff8000001d1d7808 */ /* 0x000fe20007000000 */
[----:B------:R-:W-:Y:S01]  /*2d50*/  VIADD R6, R12, 0x11 ;  /* 0x000000110c067836 */ /* 0x000fe20000000000 */
[-C--:B------:R-:W-:Y:S01]  /*2d60*/  ISETP.GE.AND P0, PT, R18, R142.reuse, PT ;  /* 0x0000008e1200720c */ /* 0x080fe20003f06270 */
[----:B------:R-:W-:Y:S01]  /*2d70*/  VIADD R9, R12, 0x20 ;  /* 0x000000200c097836 */ /* 0x000fe20000000000 */
[-C--:B------:R-:W-:Y:S01]  /*2d80*/  ISETP.GE.AND P5, PT, R18, R137.reuse, PT ;  /* 0x000000891200720c */ /* 0x080fe20003fa6270 */
[C---:B------:R-:W-:Y:S01]  /*2d90*/  VIADD R10, R12.reuse, 0x21 ;  /* 0x000000210c0a7836 */ /* 0x040fe20000000000 */
[C---:B------:R-:W-:Y:S01]  /*2da0*/  ISETP.GE.AND P2, PT, R5.reuse, R142, PT ;  /* 0x0000008e0500720c */ /* 0x040fe20003f46270 */
[C---:B------:R-:W-:Y:S01]  /*2db0*/  VIADD R8, R12.reuse, 0x29 ;  /* 0x000000290c087836 */ /* 0x040fe20000000000 */
[----:B------:R-:W-:Y:S01]  /*2dc0*/  BAR.SYNC.DEFER_BLOCKING 0x0 ;  /* 0x0000000000007b1d */ /* 0x000fe20000010000 */
[----:B------:R-:W-:Y:S01]  /*2dd0*/  ISETP.GE.AND P6, PT, R5, R137, PT ;  /* 0x000000890500720c */ /* 0x000fe20003fc6270 */
[----:B------:R-:W-:Y:S01]  /*2de0*/  VIADD R11, R12, 0x30 ;  /* 0x000000300c0b7836 */ /* 0x000fe20000000000 */
        /* <DEDUP_REMOVED lines=11> */
[----:B------:R-:W-:Y:S01]  /*2ea0*/  VIADD R5, R12, 0x18 ;  /* 0x000000180c057836 */ /* 0x000fe20000000000 */
[----:B------:R-:W-:Y:S01]  /*2eb0*/  FSEL R30, R30, -INF , !P1 ;  /* 0xff8000001e1e7808 */ /* 0x000fe20004800000 */
[C---:B------:R-:W-:Y:S01]  /*2ec0*/  FFMA.FTZ R19, R6.reuse, UR17, R33 ;  /* 0x0000001106137c23 */ /* 0x040fe20008010021 */
[----:B------:R-:W-:Y:S01]  /*2ed0*/  FSEL R101, R37, -INF , !P0 ;  /* 0xff80000025657808 */ /* 0x000fe20004000000 */
[----:B------:R-:W-:Y:S01]  /*2ee0*/  FFMA.FTZ R6, R6, UR17, R35 ;  /* 0x0000001106067c23 */ /* 0x000fe20008010023 */
[----:B------:R-:W-:-:S02]  /*2ef0*/  ISETP.GE.AND P1, PT, R5, R142, PT ;  /* 0x0000008e0500720c */ /* 0x000fc40003f26270 */
[----:B------:R-:W-:Y:S02]  /*2f00*/  ISETP.GE.AND P0, PT, R5, R137, PT ;  /* 0x000000890500720c */ /* 0x000fe40003f06270 */
[----:B------:R-:W-:Y:S02]  /*2f10*/  FSEL R18, R18, -INF , !P5 ;  /* 0xff80000012127808 */ /* 0x000fe40006800000 */
[----:B------:R-:W-:Y:S02]  /*2f20*/  FSEL R99, R32, -INF , !P2 ;  /* 0xff80000020637808 */ /* 0x000fe40005000000 */
[----:B------:R-:W-:Y:S02]  /*2f30*/  FSEL R98, R34, -INF , !P6 ;  /* 0xff80000022627808 */ /* 0x000fe40007000000 */
[----:B------:R-:W-:Y:S02]  /*2f40*/  FSEL R19, R19, -INF , !P3 ;  /* 0xff80000013137808 */ /* 0x000fe40005800000 */
[----:B------:R-:W-:-:S02]  /*2f50*/  I2FP.F32.S32 R5, R5 ;  /* 0x0000000500057245 */ /* 0x000fc40000201400 */
[CC--:B------:R-:W-:Y:S02]  /*2f60*/  ISETP.GE.AND P5, PT, R28.reuse, R142.reuse, PT ;  /* 0x0000008e1c00720c */ /* 0x0c0fe40003fa6270 */
[-C--:B------:R-:W-:Y:S01]  /*2f70*/  ISETP.GE.AND P2, PT, R28, R137.reuse, PT ;  /* 0x000000891c00720c */ /* 0x080fe20003f46270 */
[----:B------:R-:W-:Y:S01]  /*2f80*/  FFMA.FTZ R52, R5, UR17, R52 ;  /* 0x0000001105347c23 */ /* 0x000fe20008010034 */
[----:B------:R-:W-:Y:S01]  /*2f90*/  ISETP.GE.AND P6, PT, R9, R142, PT ;  /* 0x0000008e0900720c */ /* 0x000fe20003fc6270 */
[----:B------:R-:W-:Y:S01]  /*2fa0*/  FFMA.FTZ R54, R5, UR17, R54 ;  /* 0x0000001105367c23 */ /* 0x000fe20008010036 */
[----:B------:R-:W-:Y:S02]  /*2fb0*/  ISETP.GE.AND P3, PT, R9, R137, PT ;  /* 0x000000890900720c */ /* 0x000fe40003f66270 */
[----:B------:R-:W-:Y:S02]  /*2fc0*/  I2FP.F32.S32 R28, R28 ;  /* 0x0000001c001c7245 */ /* 0x000fe40000201400 */
[----:B------:R-:W-:-:S02]  /*2fd0*/  I2FP.F32.S32 R9, R9 ;  /* 0x0000000900097245 */ /* 0x000fc40000201400 */
[----:B------:R-:W-:Y:S01]  /*2fe0*/  FSEL R94, R54, -INF , !P0 ;  /* 0xff800000365e7808 */ /* 0x000fe20004000000 */
[----:B------:R-:W-:Y:S01]  /*2ff0*/  FFMA.FTZ R5, R28, UR17, R53 ;  /* 0x000000111c057c23 */ /* 0x000fe20008010035 */
[----:B------:R-:W-:Y:S01]  /*3000*/  FSEL R6, R6, -INF , !P4 ;  /* 0xff80000006067808 */ /* 0x000fe20006000000 */
[C---:B------:R-:W-:Y:S01]  /*3010*/  FFMA.FTZ R24, R9.reuse, UR17, R24 ;  /* 0x0000001109187c23 */ /* 0x040fe20008010018 */
[----:B------:R-:W-:Y:S01]  /*3020*/  FFMA.FTZ R26, R9, UR17, R26 ;  /* 0x00000011091a7c23 */ /* 0x000fe2000801001a */
[----:B------:R-:W-:Y:S01]  /*3030*/  VIADD R9, R12, 0x28 ;  /* 0x000000280c097836 */ /* 0x000fe20000000000 */
[----:B------:R-:W-:Y:S01]  /*3040*/  FSEL R5, R5, -INF , !P5 ;  /* 0xff80000005057808 */ /* 0x000fe20006800000 */
[----:B------:R-:W-:Y:S01]  /*3050*/  FFMA.FTZ R28, R28, UR17, R55 ;  /* 0x000000111c1c7c23 */ /* 0x000fe20008010037 */
[----:B------:R-:W-:Y:S02]  /*3060*/  FSEL R93, R52, -INF , !P1 ;  /* 0xff800000345d7808 */ /* 0x000fe40004800000 */
[----:B------:R-:W-:-:S02]  /*3070*/  ISETP.GE.AND P0, PT, R9, R142, PT ;  /* 0x0000008e0900720c */ /* 0x000fc40003f06270 */
[----:B------:R-:W-:Y:S02]  /*3080*/  ISETP.GE.AND P5, PT, R9, R137, PT ;  /* 0x000000890900720c */ /* 0x000fe40003fa6270 */
[----:B------:R-:W-:Y:S02]  /*3090*/  I2FP.F32.S32 R9, R9 ;  /* 0x0000000900097245 */ /* 0x000fe40000201400 */
[C---:B------:R-:W-:Y:S02]  /*30a0*/  ISETP.GE.AND P4, PT, R10.reuse, R142, PT ;  /* 0x0000008e0a00720c */ /* 0x040fe40003f86270 */
[----:B------:R-:W-:Y:S01]  /*30b0*/  ISETP.GE.AND P1, PT, R10, R137, PT ;  /* 0x000000890a00720c */ /* 0x000fe20003f26270 */
[C---:B------:R-:W-:Y:S01]  /*30c0*/  FFMA.FTZ R20, R9.reuse, UR17, R20 ;  /* 0x0000001109147c23 */ /* 0x040fe20008010014 */
[----:B------:R-:W-:Y:S01]  /*30d0*/  I2FP.F32.S32 R10, R10 ;  /* 0x0000000a000a7245 */ /* 0x000fe20000201400 */
[----:B------:R-:W-:Y:S01]  /*30e0*/  FFMA.FTZ R22, R9, UR17, R22 ;  /* 0x0000001109167c23 */ /* 0x000fe20008010016 */
[----:B------:R-:W-:Y:S01]  /*30f0*/  VIADD R9, R12, 0x31 ;  /* 0x000000310c097836 */ /* 0x000fe20000000000 */
[----:B------:R-:W-:-:S02]  /*3100*/  FSEL R28, R28, -INF , !P2 ;  /* 0xff8000001c1c7808 */ /* 0x000fc40005000000 */
[----:B------:R-:W-:Y:S01]  /*3110*/  FSEL R43, R24, -INF , !P6 ;  /* 0xff800000182b7808 */ /* 0x000fe20007000000 */
[----:B------:R-:W-:Y:S01]  /*3120*/  FFMA.FTZ R25, R10, UR17, R25 ;  /* 0x000000110a197c23 */ /* 0x000fe20008010019 */
[----:B------:R-:W-:Y:S01]  /*3130*/  ISETP.GE.AND P2, PT, R8, R142, PT ;  /* 0x0000008e0800720c */ /* 0x000fe20003f46270 */
[----:B------:R-:W-:Y:S01]  /*3140*/  FFMA.FTZ R27, R10, UR17, R27 ;  /* 0x000000110a1b7c23 */ /* 0x000fe2000801001b */
[----:B------:R-:W-:Y:S02]  /*3150*/  ISETP.GE.AND P6, PT, R8, R137, PT ;  /* 0x000000890800720c */ /* 0x000fe40003fc6270 */
[----:B------:R-:W-:Y:S02]  /*3160*/  I2FP.F32.S32 R8, R8 ;  /* 0x0000000800087245 */ /* 0x000fe40000201400 */
[----:B------:R-:W-:Y:S02]  /*3170*/  I2FP.F32.S32 R10, R9 ;  /* 0x00000009000a7245 */ /* 0x000fe40000201400 */
[----:B------:R-:W-:Y:S01]  /*3180*/  FSEL R76, R26, -INF , !P3 ;  /* 0xff8000001a4c7808 */ /* 0x000fe20005800000 */
[C---:B------:R-:W-:Y:S01]  /*3190*/  FFMA.FTZ R21, R8.reuse, UR17, R21 ;  /* 0x0000001108157c23 */ /* 0x040fe20008010015 */
[----:B------:R-:W-:Y:S01]  /*31a0*/  FSEL R45, R25, -INF , !P4 ;  /* 0xff800000192d7808 */ /* 0x000fe20006000000 */
[----:B------:R-:W-:Y:S01]  /*31b0*/  FFMA.FTZ R23, R8, UR17, R23 ;  /* 0x0000001108177c23 */ /* 0x000fe20008010017 */
[C---:B------:R-:W-:Y:S01]  /*31c0*/  ISETP.GE.AND P3, PT, R11.reuse, R142, PT ;  /* 0x0000008e0b00720c */ /* 0x040fe20003f66270 */
[----:B------:R-:W-:Y:S01]  /*31d0*/  VIADD R8, R12, 0x38 ;  /* 0x000000380c087836 */ /* 0x000fe20000000000 */
[----:B------:R-:W-:Y:S01]  /*31e0*/  ISETP.GE.AND P4, PT, R11, R137, PT ;  /* 0x000000890b00720c */ /* 0x000fe20003f86270 */
[C---:B------:R-:W-:Y:S01]  /*31f0*/  FFMA.FTZ R36, R10.reuse, UR17, R71 ;  /* 0x000000110a247c23 */ /* 0x040fe20008010047 */
[----:B------:R-:W-:Y:S01]  /*3200*/  I2FP.F32.S32 R11, R11 ;  /* 0x0000000b000b7245 */ /* 0x000fe20000201400 */
[----:B------:R-:W-:Y:S01]  /*3210*/  FFMA.FTZ R25, R10, UR17, R69 ;  /* 0x000000110a197c23 */ /* 0x000fe20008010045 */
[----:B------:R-:W-:-:S02]  /*3220*/  FSEL R41, R20, -INF , !P0 ;  /* 0xff80000014297808 */ /* 0x000fc40004000000 */
[----:B------:R-:W-:Y:S01]  /*3230*/  ISETP.GE.AND P0, PT, R9, R137, PT ;  /* 0x000000890900720c */ /* 0x000fe20003f06270 */
[----:B------:R-:W-:Y:S01]  /*3240*/  FFMA.FTZ R24, R11, UR17, R70 ;  /* 0x000000110b187c23 */ /* 0x000fe20008010046 */
[----:B------:R-:W-:Y:S01]  /*3250*/  FSEL R46, R27, -INF , !P1 ;  /* 0xff8000001b2e7808 */ /* 0x000fe20004800000 */
[----:B------:R-:W-:Y:S01]  /*3260*/  FFMA.FTZ R37, R11, UR17, R68 ;  /* 0x000000110b257c23 */ /* 0x000fe20008010044 */
[-C--:B------:R-:W-:Y:S02]  /*3270*/  ISETP.GE.AND P1, PT, R9, R142.reuse, PT ;  /* 0x0000008e0900720c */ /* 0x080fe40003f26270 */
[----:B------:R-:W-:Y:S02]  /*3280*/  FSEL R38, R22, -INF , !P5 ;  /* 0xff80000016267808 */ /* 0x000fe40006800000 */
[----:B------:R-:W-:Y:S02]  /*3290*/  FSEL R39, R21, -INF , !P2 ;  /* 0xff80000015277808 */ /* 0x000fe40005000000 */
[----:B------:R-:W-:-:S02]  /*32a0*/  ISETP.GE.AND P5, PT, R8, R142, PT ;  /* 0x0000008e0800720c */ /* 0x000fc40003fa6270 */
[----:B------:R-:W-:Y:S02]  /*32b0*/  ISETP.GE.AND P2, PT, R8, R137, PT ;  /* 0x000000890800720c */ /* 0x000fe40003f46270 */
[----:B------:R-:W-:Y:S01]  /*32c0*/  I2FP.F32.S32 R9, R8 ;  /* 0x0000000800097245 */ /* 0x000fe20000201400 */
[----:B------:R-:W-:Y:S01]  /*32d0*/  VIADD R8, R12, 0x39 ;  /* 0x000000390c087836 */ /* 0x000fe20000000000 */
[----:B------:R-:W-:Y:S02]  /*32e0*/  FSEL R36, R36, -INF , !P0 ;  /* 0xff80000024247808 */ /* 0x000fe40004000000 */
[----:B------:R-:W-:Y:S01]  /*32f0*/  PLOP3.LUT P0, PT, PT, PT, UP0, 0x80, 0x0 ;  /* 0x000000000000781c */ /* 0x000fe20003f0f008 */
[C---:B------:R-:W-:Y:S01]  /*3300*/  FFMA.FTZ R64, R9.reuse, UR17, R64 ;  /* 0x0000001109407c23 */ /* 0x040fe20008010040 */
[----:B------:R-:W-:Y:S01]  /*3310*/  FSEL R24, R24, -INF , !P4 ;  /* 0xff80000018187808 */ /* 0x000fe20006000000 */
[----:B------:R-:W-:Y:S01]  /*3320*/  FFMA.FTZ R22, R9, UR17, R66 ;  /* 0x0000001109167c23 */ /* 0x000fe20008010042 */
[----:B------:R-:W-:-:S02]  /*3330*/  FSEL R25, R25, -INF , !P1 ;  /* 0xff80000019197808 */ /* 0x000fc40004800000 */
        /* <DEDUP_REMOVED lines=84> */
.L_x_1074:
[----:B------:R-:W-:Y:S05]  /*3880*/  BSYNC B0 ;  /* 0x0000000000007941 */ /* 0x000fea0003800000 */
.L_x_1073:
[----:B------:R-:W0:Y:S02]  /*3890*/  LDGDEPBAR ;  /* 0x00000000000079af */ /* 0x000e240000000000 */
.L_x_1072:
[----:B-12---:R-:W-:Y:S01]  /*38a0*/  FMNMX.FTZ R9, R146, R2, !PT ;  /* 0x0000000292097209 */ /* 0x006fe20007810000 */
[----:B------:R-:W-:Y:S01]  /*38b0*/  IMAD.WIDE.U32 R116, R136, -0x326172a9, RZ ;  /* 0xcd9e8d5788747825 */ /* 0x000fe200078e00ff */
[----:B------:R-:W-:Y:S01]  /*38c0*/  FMNMX.FTZ R8, R149, R29, !PT ;  /* 0x0000001d95087209 */ /* 0x000fe20007810000 */
[----:B------:R-:W-:Y:S01]  /*38d0*/  ULDC UR6, c[0x0][0x2ec] ;  /* 0x0000bb0000067ab9 */ /* 0x000fe20000000800 */
[----:B------:R-:W-:Y:S01]  /*38e0*/  FMNMX.FTZ R9, R30, R9, !PT ;  /* 0x000000091e097209 */ /* 0x000fe20007810000 */
[----:B------:R-:W-:Y:S01]  /*38f0*/  USHF.L.U32 UR5, UR38, 0x1, URZ ;  /* 0x0000000126057899 */ /* 0x000fe2000800063f */
[----:B------:R-:W-:Y:S01]  /*3900*/  FMNMX.FTZ R8, R7, R8, !PT ;  /* 0x0000000807087209 */ /* 0x000fe20007810000 */
[----:B------:R-:W-:Y:S01]  /*3910*/  UIADD3 UR36, UR27, -0x4498517b, URZ ;  /* 0xbb67ae851b247890 */ /* 0x000fe2000fffe03f */
[----:B------:R-:W-:Y:S01]  /*3920*/  FMNMX.FTZ R9, R18, R9, !PT ;  /* 0x0000000912097209 */ /* 0x000fe20007810000 */
[----:B------:R-:W-:Y:S01]  /*3930*/  ULOP3.LUT UR7, UR5, UR27, URZ, 0x3c, !UPT ;  /* 0x0000001b05077292 */ /* 0x000fe2000f8e3c3f */
[----:B------:R-:W-:Y:S01]  /*3940*/  FMNMX.FTZ R8, R101, R8, !PT ;  /* 0x0000000865087209 */ /* 0x000fe20007810000 */
[----:B------:R-:W-:Y:S01]  /*3950*/  IMAD.WIDE.U32 R68, R130, -0x2daee0ad, RZ ;  /* 0xd2511f5382447825 */ /* 0x000fe200078e00ff */
        /* <DEDUP_REMOVED lines=17> */
[----:B------:R-:W-:Y:S01]  /*3a70*/  IMAD.U32 R147, RZ, RZ, UR12 ;  /* 0x0000000cff937e24 */ /* 0x000fe2000f8e00ff */
[----:B------:R-:W-:Y:S01]  /*3a80*/  FMNMX.FTZ R8, R43, R8, !PT ;  /* 0x000000082b087209 */ /* 0x000fe20007810000 */
[----:B------:R-:W-:Y:S01]  /*3a90*/  UIADD3 UR21, UR26, 0x1715609d, URZ ;  /* 0x1715609d1a157890 */ /* 0x000fe2000fffe03f */
        /* <DEDUP_REMOVED lines=12> */
[----:B------:R-:W-:Y:S02]  /*3b60*/  LOP3.LUT R131, R0, UR26, RZ, 0x3c, !PT ;  /* 0x0000001a00837c12 */ /* 0x000fe4000f8e3cff */
[----:B------:R-:W-:Y:S02]  /*3b70*/  FMNMX.FTZ R10, R20, R9, !PT ;  /* 0x00000009140a7209 */ /* 0x000fe40007810000 */
[----:B------:R-:W-:-:S02]  /*3b80*/  LOP3.LUT R114, R117, R131, RZ, 0x3c, !PT ;  /* 0x0000008375727212 */ /* 0x000fc400078e3cff */
[----:B------:R-:W-:Y:S01]  /*3b90*/  LEA R126, R4, UR4, 0x1 ;  /* 0x00000004047e7c11 */ /* 0x000fe2000f8e08ff */
[----:B------:R-:W1:Y:S01]  /*3ba0*/  SHFL.BFLY PT, R11, R10, 0x2, 0x1f ;  /* 0x0c401f000a0b7f89 */ /* 0x000e6200000e0000 */
[----:B------:R-:W-:Y:S01]  /*3bb0*/  LEA R147, R147, UR12, 0x10 ;  /* 0x0000000c93937c11 */ /* 0x000fe2000f8e80ff */
[----:B------:R-:W-:Y:S01]  /*3bc0*/  IMAD.WIDE.U32 R114, R114, -0x2daee0ad, RZ ;  /* 0xd2511f5372727825 */ /* 0x000fe200078e00ff */
[----:B------:R-:W-:Y:S01]  /*3bd0*/  UIADD3 UR4, UR5, 0x1, URZ ;  /* 0x0000000105047890 */ /* 0x000fe2000fffe03f */
[----:B------:R-:W-:Y:S02]  /*3be0*/  LDSM.16.MT88.4 R56, [R126+0x6000] ;  /* 0x006000007e38783b */ /* 0x000fe40000004200 */
[----:B------:R-:W-:Y:S01]  /*3bf0*/  IMAD R124, R3, 0x2, R126 ;  /* 0x00000002037c7824 */ /* 0x000fe200078e027e */
[----:B------:R-:W-:Y:S01]  /*3c00*/  LOP3.LUT R138, R115, UR36, R68, 0x96, !PT ;  /* 0x00000024738a7c12 */ /* 0x000fe2000f8e9644 */
[----:B------:R-:W-:Y:S01]  /*3c10*/  LDSM.16.MT88.4 R72, [R126+0x7000] ;  /* 0x007000007e48783b */ /* 0x000fe20000004200 */
[----:B------:R-:W-:-:S03]  /*3c20*/  ULOP3.LUT UR4, UR4, UR27, URZ, 0x3c, !UPT ;  /* 0x0000001b04047292 */ /* 0x000fc6000f8e3c3f */
[----:B------:R-:W-:Y:S01]  /*3c30*/  IMAD.WIDE.U32 R138, R138, -0x326172a9, RZ ;  /* 0xcd9e8d578a8a7825 */ /* 0x000fe200078e00ff */
[----:B------:R-:W-:Y:S02]  /*3c40*/  LDSM.16.MT88.4 R64, [R124+0x6000] ;  /* 0x006000007c40783b */ /* 0x000fe40000004200 */
[----:B------:R-:W-:Y:S01]  /*3c50*/  LOP3.LUT R68, R69, UR4, RZ, 0x3c, !PT ;  /* 0x0000000445447c12 */ /* 0x000fe2000f8e3cff */
[----:B------:R-:W-:Y:S01]  /*3c60*/  ULDC.64 UR4, c[0x0][0x2a8] ;  /* 0x0000aa0000047ab9 */ /* 0x000fe20000000a00 */
[----:B-1----:R-:W-:Y:S02]  /*3c70*/  FMNMX.FTZ R11, R10, R11, !PT ;  /* 0x0000000b0a0b7209 */ /* 0x002fe40007810000 */
[----:B------:R-:W-:-:S03]  /*3c80*/  FMNMX.FTZ R10, R23, R12, !PT ;  /* 0x0000000c170a7209 */ /* 0x000fc60007810000 */
[----:B------:R-:W1:Y:S01]  /*3c90*/  SHFL.BFLY PT, R8, R11, 0x1, 0x1f ;  /* 0x0c201f000b087f89 */ /* 0x000e6200000e0000 */
[----:B------:R-:W-:-:S05]  /*3ca0*/  FMNMX.FTZ R9, R21, R10, !PT ;  /* 0x0000000a15097209 */ /* 0x000fca0007810000 */
[----:B------:R-:W2:Y:S01]  /*3cb0*/  SHFL.BFLY PT, R10, R9, 0x2, 0x1f ;  /* 0x0c401f00090a7f89 */ /* 0x000ea200000e0000 */
[----:B-1----:R-:W-:Y:S02]  /*3cc0*/  FMNMX.FTZ R0, R11, R8, !PT ;  /* 0x000000080b007209 */ /* 0x002fe40007810000 */
[----:B------:R-:W-:Y:S02]  /*3cd0*/  LOP3.LUT R8, R69, UR7, RZ, 0x3c, !PT ;  /* 0x0000000745087c12 */ /* 0x000fe4000f8e3cff */
[C---:B------:R-:W-:Y:S01]  /*3ce0*/  FSETP.NEU.FTZ.AND P1, PT, R0.reuse, -INF , PT ;  /* 0xff8000000000780b */ /* 0x040fe20003f3d000 */
[----:B------:R-:W-:Y:S01]  /*3cf0*/  FMUL.FTZ R151, R0, UR6 ;  /* 0x0000000600977c20 */ /* 0x000fe20008410000 */
[----:B--2---:R-:W-:Y:S01]  /*3d00*/  FMNMX.FTZ R9, R9, R10, !PT ;  /* 0x0000000a09097209 */ /* 0x004fe20007810000 */
[----:B------:R-:W-:-:S03]  /*3d10*/  IMAD.WIDE.U32 R112, R8, -0x326172a9, RZ ;  /* 0xcd9e8d5708707825 */ /* 0x000fc600078e00ff */
[----:B------:R-:W-:Y:S02]  /*3d20*/  FSEL R151, R151, RZ, P1 ;  /* 0x000000ff97977208 */ /* 0x000fe40000800000 */
[----:B------:R-:W-:Y:S02]  /*3d30*/  LOP3.LUT R8, R113, UR37, R116, 0x96, !PT ;  /* 0x0000002571087c12 */ /* 0x000fe4000f8e9674 */
[----:B------:R-:W-:Y:S01]  /*3d40*/  LOP3.LUT R112, R139, UR35, R112, 0x96, !PT ;  /* 0x000000238b707c12 */ /* 0x000fe2000f8e9670 */
[--C-:B------:R-:W-:Y:S01]  /*3d50*/  FFMA.FTZ R145, R2, UR6, -R151.reuse ;  /* 0x0000000602917c23 */ /* 0x100fe20008010897 */
[----:B------:R-:W-:Y:S01]  /*3d60*/  FFMA.FTZ R146, R146, UR6, -R151 ;  /* 0x0000000692927c23 */ /* 0x000fe20008010897 */
[----:B------:R-:W1:Y:S01]  /*3d70*/  SHFL.BFLY PT, R2, R9, 0x1, 0x1f ;  /* 0x0c201f0009027f89 */ /* 0x000e6200000e0000 */
[----:B------:R-:W-:-:S04]  /*3d80*/  IMAD.WIDE.U32 R154, R8, -0x2daee0ad, RZ ;  /* 0xd2511f53089a7825 */ /* 0x000fc800078e00ff */
[--C-:B------:R-:W-:Y:S01]  /*3d90*/  FFMA.FTZ R141, R30, UR6, -R151.reuse ;  /* 0x000000061e8d7c23 */ /* 0x100fe20008010897 */
[----:B------:R-:W-:Y:S01]  /*3da0*/  FFMA.FTZ R100, R18, UR6, -R151 ;  /* 0x0000000612647c23 */ /* 0x000fe20008010897 */
[----:B------:R-:W-:Y:S01]  /*3db0*/  MUFU.EX2 R145, R145 ;  /* 0x0000009100917308 */ /* 0x000fe20000000800 */
[----:B------:R-:W-:Y:S01]  /*3dc0*/  IMAD.WIDE.U32 R112, R112, -0x2daee0ad, RZ ;  /* 0xd2511f5370707825 */ /* 0x000fe200078e00ff */
[----:B------:R-:W-:-:S03]  /*3dd0*/  LOP3.LUT R8, R155, UR34, R114, 0x96, !PT ;  /* 0x000000229b087c12 */ /* 0x000fc6000f8e9672 */
[--C-:B------:R-:W-:Y:S01]  /*3de0*/  FFMA.FTZ R98, R98, UR6, -R151.reuse ;  /* 0x0000000662627c23 */ /* 0x100fe20008010897 */
[--C-:B------:R-:W-:Y:S01]  /*3df0*/  FFMA.FTZ R95, R6, UR6, -R151.reuse ;  /* 0x00000006065f7c23 */ /* 0x100fe20008010897 */
[--C-:B------:R-:W-:Y:S01]  /*3e00*/  FFMA.FTZ R94, R94, UR6, -R151.reuse ;  /* 0x000000065e5e7c23 */ /* 0x100fe20008010897 */
[----:B------:R-:W-:Y:S01]  /*3e10*/  LOP3.LUT R154, R113, UR28, R154, 0x96, !PT ;  /* 0x0000001c719a7c12 */ /* 0x000fe2000f8e969a */
[----:B------:R-:W-:Y:S01]  /*3e20*/  IMAD.WIDE.U32 R108, R8, -0x326172a9, RZ ;  /* 0xcd9e8d57086c7825 */ /* 0x000fe200078e00ff */
[----:B------:R-:W2:Y:S03]  /*3e30*/  MUFU.EX2 R146, R146 ;  /* 0x0000009200927308 */ /* 0x000ea60000000800 */
[--C-:B------:R-:W-:Y:S01]  /*3e40*/  FFMA.FTZ R89, R28, UR6, -R151.reuse ;  /* 0x000000061c597c23 */ /* 0x100fe20008010897 */
[----:B------:R-:W-:Y:S01]  /*3e50*/  FFMA.FTZ R119, R76, UR6, -R151 ;  /* 0x000000064c777c23 */ /* 0x000fe20008010897 */
[----:B------:R-:W-:Y:S01]  /*3e60*/  IMAD.WIDE.U32 R154, R154, -0x326172a9, RZ ;  /* 0xcd9e8d579a9a7825 */ /* 0x000fe200078e00ff */
[----:B------:R-:W-:-:S03]  /*3e70*/  LOP3.LUT R8, R109, UR33, R138, 0x96, !PT ;  /* 0x000000216d087c12 */ /* 0x000fc6000f8e968a */
[--C-:B------:R-:W-:Y:S01]  /*3e80*/  FFMA.FTZ R118, R46, UR6, -R151.reuse ;  /* 0x000000062e767c23 */ /* 0x100fe20008010897 */
[----:B------:R-:W-:Y:S01]  /*3e90*/  FFMA.FTZ R184, R20, UR6, -R151 ;  /* 0x0000000614b87c23 */ /* 0x000fe20008010897 */
[----:B------:R-:W-:Y:S01]  /*3ea0*/  LOP3.LUT R108, R155, UR25, R108, 0x96, !PT ;  /* 0x000000199b6c7c12 */ /* 0x000fe2000f8e966c */
[----:B------:R-:W-:Y:S01]  /*3eb0*/  IMAD.WIDE.U32 R10, R8, -0x2daee0ad, RZ ;  /* 0xd2511f53080a7825 */ /* 0x000fe200078e00ff */
[----:B------:R-:W-:Y:S01]  /*3ec0*/  MUFU.EX2 R141, R141 ;  /* 0x0000008d008d7308 */ /* 0x000fe20000000800 */
[----:B-1----:R-:W-:Y:S02]  /*3ed0*/  FMNMX.FTZ R2, R9, R2, !PT ;  /* 0x0000000209027209 */ /* 0x002fe40007810000 */
[----:B------:R-:W-:Y:S01]  /*3ee0*/  IMAD.WIDE.U32 R108, R108, -0x2daee0ad, RZ ;  /* 0xd2511f536c6c7825 */ /* 0x000fe200078e00ff */
[----:B------:R-:W-:Y:S02]  /*3ef0*/  LOP3.LUT R112, R11, UR24, R112, 0x96, !PT ;  /* 0x000000180b707c12 */ /* 0x000fe4000f8e9670 */
[C---:B------:R-:W-:Y:S01]  /*3f00*/  FSETP.NEU.FTZ.AND P1, PT, R2.reuse, -INF , PT ;  /* 0xff8000000200780b */ /* 0x040fe20003f3d000 */
[----:B------:R-:W-:Y:S01]  /*3f10*/  FMUL.FTZ R150, R2, UR6 ;  /* 0x0000000602967c20 */ /* 0x000fe20008410000 */
[----:B------:R-:W-:Y:S01]  /*3f20*/  LOP3.LUT R110, R109, UR20, R10, 0x96, !PT ;  /* 0x000000146d6e7c12 */ /* 0x000fe2000f8e960a */
[----:B------:R-:W-:Y:S01]  /*3f30*/  IMAD.WIDE.U32 R112, R112, -0x326172a9, RZ ;  /* 0xcd9e8d5770707825 */ /* 0x000fe200078e00ff */
[----:B------:R-:W-:Y:S01]  /*3f40*/  MUFU.EX2 R100, R100 ;  /* 0x0000006400647308 */ /* 0x000fe20000000800 */
[----:B--2---:R-:W-:-:S02]  /*3f50*/  F2FP.BF16.F32.PACK_AB R90, R145, R146 ;  /* 0x00000092915a723e */ /* 0x004fc400000010ff */
[----:B------:R-:W-:Y:S01]  /*3f60*/  FSEL R150, R150, RZ, P1 ;  /* 0x000000ff96967208 */ /* 0x000fe20000800000 */
[----:B------:R-:W-:Y:S01]  /*3f70*/  IMAD.WIDE.U32 R110, R110, -0x326172a9, RZ ;  /* 0xcd9e8d576e6e7825 */ /* 0x000fe200078e00ff */
[----:B------:R-:W-:Y:S02]  /*3f80*/  LOP3.LUT R154, R113, UR21, R154, 0x96, !PT ;  /* 0x00000015719a7c12 */ /* 0x000fe4000f8e969a */
[----:B------:R-:W-:Y:S01]  /*3f90*/  PRMT R87, R90, 0x7632, R87 ;  /* 0x000076325a577816 */ /* 0x000fe20000000057 */
[--C-:B------:R-:W-:Y:S01]  /*3fa0*/  FFMA.FTZ R149, R149, UR6, -R150.reuse ;  /* 0x0000000695957c23 */ /* 0x100fe20008010896 */
[--C-:B------:R-:W-:Y:S01]  /*3fb0*/  FFMA.FTZ R148, R29, UR6, -R150.reuse ;  /* 0x000000061d947c23 */ /* 0x100fe20008010896 */
[--C-:B------:R-:W-:Y:S01]  /*3fc0*/  FFMA.FTZ R152, R7, UR6, -R150.reuse ;  /* 0x0000000607987c23 */ /* 0x100fe20008010896 */
[----:B------:R-:W-:Y:S01]  /*3fd0*/  FFMA.FTZ R101, R101, UR6, -R150 ;  /* 0x0000000665657c23 */ /* 0x000fe20008010896 */
[----:B------:R-:W-:Y:S01]  /*3fe0*/  LOP3.LUT R11, R111, UR18, R112, 0x96, !PT ;  /* 0x000000126f0b7c12 */ /* 0x000fe2000f8e9670 */
[--C-:B------:R-:W-:Y:S01]  /*3ff0*/  FFMA.FTZ R99, R99, UR6, -R150.reuse ;  /* 0x0000000663637c23 */ /* 0x100fe20008010896 */
[----:B------:R-:W-:Y:S01]  /*4000*/  MUFU.EX2 R149, R149 ;  /* 0x0000009500957308 */ /* 0x000fe20000000800 */
[----:B------:R-:W-:Y:S01]  /*4010*/  LOP3.LUT R9, R110, 0xffff, RZ, 0xc0, !PT ;  /* 0x0000ffff6e097812 */ /* 0x000fe200078ec0ff */
[--C-:B------:R-:W-:Y:S01]  /*4020*/  FFMA.FTZ R96, R19, UR6, -R150.reuse ;  /* 0x0000000613607c23 */ /* 0x100fe20008010896 */
[----:B------:R-:W-:Y:S01]  /*4030*/  LOP3.LUT R13, R11, 0xffff, RZ, 0xc0, !PT ;  /* 0x0000ffff0b0d7812 */ /* 0x000fe200078ec0ff */
[--C-:B------:R-:W-:Y:S01]  /*4040*/  FFMA.FTZ R88, R5, UR6, -R150.reuse ;  /* 0x0000000605587c23 */ /* 0x100fe20008010896 */
[----:B------:R-:W-:Y:S01]  /*4050*/  LOP3.LUT R18, R11, 0xff, RZ, 0xc0, !PT ;  /* 0x000000ff0b127812 */ /* 0x000fe200078ec0ff */
[----:B------:R-:W-:Y:S01]  /*4060*/  IMAD.WIDE.U32 R154, R154, -0x2daee0ad, RZ ;  /* 0xd2511f539a9a7825 */ /* 0x000fe200078e00ff */
[----:B------:R-:W-:Y:S01]  /*4070*/  SHF.R.U32.HI R13, RZ, 0x8, R13 ;  /* 0x00000008ff0d7819 */ /* 0x000fe2000001160d */
[----:B------:R-:W1:Y:S01]  /*4080*/  MUFU.EX2 R148, R148 ;  /* 0x0000009400947308 */ /* 0x000e620000000800 */
[----:B------:R-:W-:Y:S01]  /*4090*/  SHF.R.U32.HI R16, RZ, 0x10, R11 ;  /* 0x00000010ff107819 */ /* 0x000fe2000001160b */
[--C-:B------:R-:W-:Y:S01]  /*40a0*/  FFMA.FTZ R93, R93, UR6, -R150.reuse ;  /* 0x000000065d5d7c23 */ /* 0x100fe20008010896 */
[----:B------:R-:W-:Y:S01]  /*40b0*/  PRMT R18, R18, 0x5410, R13 ;  /* 0x0000541012127816 */ /* 0x000fe2000000000d */
[--C-:B------:R-:W-:Y:S01]  /*40c0*/  FFMA.FTZ R144, R43, UR6, -R150.reuse ;  /* 0x000000062b907c23 */ /* 0x100fe20008010896 */
[----:B------:R-:W-:Y:S01]  /*40d0*/  SHF.R.U32.HI R11, RZ, 0x18, R11 ;  /* 0x00000018ff0b7819 */ /* 0x000fe2000001160b */
[----:B------:R-:W-:Y:S01]  /*40e0*/  FFMA.FTZ R143, R45, UR6, -R150 ;  /* 0x000000062d8f7c23 */ /* 0x000fe20008010896 */
[----:B------:R-:W-:Y:S01]  /*40f0*/  LOP3.LUT R16, R16, 0xff, RZ, 0xc0, !PT ;  /* 0x000000ff10107812 */ /* 0x000fe200078ec0ff */
[----:B------:R-:W-:Y:S01]  /*4100*/  MUFU.EX2 R152, R152 ;  /* 0x0000009800987308 */ /* 0x000fe20000000800 */
[----:B------:R-:W-:Y:S01]  /*4110*/  SHF.R.U32.HI R12, RZ, 0x10, R110 ;  /* 0x00000010ff0c7819 */ /* 0x000fe2000001166e */
[--C-:B------:R-:W-:Y:S01]  /*4120*/  FFMA.FTZ R123, R41, UR6, -R150.reuse ;  /* 0x00000006297b7c23 */ /* 0x100fe20008010896 */
[----:B------:R-:W-:Y:S01]  /*4130*/  PRMT R16, R16, 0x5410, R11 ;  /* 0x0000541010107816 */ /* 0x000fe2000000000b */
[--C-:B------:R-:W-:Y:S01]  /*4140*/  FFMA.FTZ R122, R39, UR6, -R150.reuse ;  /* 0x00000006277a7c23 */ /* 0x100fe20008010896 */
[----:B------:R-:W-:Y:S01]  /*4150*/  HSET2.LE.AND R18, R18, R147, PT ;  /* 0x0000009312127233 */ /* 0x000fe20003803000 */
[--C-:B------:R-:W-:Y:S01]  /*4160*/  FFMA.FTZ R121, R37, UR6, -R150.reuse ;  /* 0x0000000625797c23 */ /* 0x100fe20008010896 */
[----:B------:R-:W-:Y:S01]  /*4170*/  LOP3.LUT R14, R110, 0xff, RZ, 0xc0, !PT ;  /* 0x000000ff6e0e7812 */ /* 0x000fe200078ec0ff */
[----:B------:R-:W2:Y:S01]  /*4180*/  MUFU.EX2 R101, R101 ;  /* 0x0000006500657308 */ /* 0x000ea20000000800 */
[----:B-1----:R-:W-:Y:S01]  /*4190*/  F2FP.BF16.F32.PACK_AB R92, R148, R149 ;  /* 0x00000095945c723e */ /* 0x002fe200000010ff */
[--C-:B------:R-:W-:Y:S01]  /*41a0*/  FFMA.FTZ R120, R25, UR6, -R150.reuse ;  /* 0x0000000619787c23 */ /* 0x100fe20008010896 */
[----:B------:R-:W-:Y:S01]  /*41b0*/  SHF.R.U32.HI R9, RZ, 0x8, R9 ;  /* 0x00000008ff097819 */ /* 0x000fe20000011609 */
[----:B------:R-:W-:Y:S01]  /*41c0*/  FFMA.FTZ R185, R21, UR6, -R150 ;  /* 0x0000000615b97c23 */ /* 0x000fe20008010896 */
[----:B------:R-:W-:Y:S01]  /*41d0*/  PRMT R91, R92, 0x7632, R91 ;  /* 0x000076325c5b7816 */ /* 0x000fe2000000005b */
[----:B------:R-:W-:Y:S01]  /*41e0*/  FADD.FTZ R149, R149, R148 ;  /* 0x0000009495957221 */ /* 0x000fe20000010000 */
[----:B------:R-:W-:Y:S01]  /*41f0*/  SHF.R.U32.HI R15, RZ, 0x18, R110 ;  /* 0x00000018ff0f7819 */ /* 0x000fe2000001166e */
[----:B------:R-:W-:Y:S01]  /*4200*/  MUFU.EX2 R99, R99 ;  /* 0x0000006300637308 */ /* 0x000fe20000000800 */
[----:B------:R-:W-:-:S02]  /*4210*/  LOP3.LUT R12, R12, 0xff, RZ, 0xc0, !PT ;  /* 0x000000ff0c0c7812 */ /* 0x000fc400078ec0ff */
[----:B------:R-:W-:Y:S02]  /*4220*/  PRMT R5, R92, 0x5410, R91 ;  /* 0x000054105c057816 */ /* 0x000fe4000000005b */
[----:B------:R-:W-:Y:S02]  /*4230*/  F2FP.BF16.F32.PACK_AB R35, R100, R141 ;  /* 0x0000008d6423723e */ /* 0x000fe400000010ff */
[----:B------:R-:W-:Y:S01]  /*4240*/  PRMT R14, R14, 0x5410, R9 ;  /* 0x000054100e0e7816 */ /* 0x000fe20000000009 */
[----:B------:R-:W1:Y:S01]  /*4250*/  MUFU.EX2 R96, R96 ;  /* 0x0000006000607308 */ /* 0x000e620000000800 */
[C---:B--2---:R-:W-:Y:S01]  /*4260*/  F2FP.BF16.F32.PACK_AB R86, R101.reuse, R152 ;  /* 0x000000986556723e */ /* 0x044fe200000010ff */
[----:B------:R-:W-:Y:S01]  /*4270*/  FADD.FTZ R152, R152, R149 ;  /* 0x0000009598987221 */ /* 0x000fe20000010000 */
[----:B------:R-:W-:Y:S02]  /*4280*/  PRMT R12, R12, 0x5410, R15 ;  /* 0x000054100c0c7816 */ /* 0x000fe4000000000f */
[----:B------:R-:W-:Y:S01]  /*4290*/  HSET2.LE.AND R49, R16, R147, PT ;  /* 0x0000009310317233 */ /* 0x000fe20003803000 */
[----:B------:R-:W-:Y:S01]  /*42a0*/  FADD.FTZ R152, R101, R152 ;  /* 0x0000009865987221 */ /* 0x000fe20000010000 */
[----:B------:R-:W-:Y:S01]  /*42b0*/  LOP3.LUT R48, R18, R5, RZ, 0xc0, !PT ;  /* 0x0000000512307212 */ /* 0x000fe200078ec0ff */
[----:B------:R-:W-:Y:S01]  /*42c0*/  MUFU.EX2 R98, R98 ;  /* 0x0000006200627308 */ /* 0x000fe20000000800 */
[----:B------:R-:W2:Y:S01]  /*42d0*/  LDSM.16.MT88.4 R16, [R126+0x6400] ;  /* 0x006400007e10783b */ /* 0x000ea20000004200 */
[----:B------:R-:W-:-:S02]  /*42e0*/  LOP3.LUT R9, R154, 0xffff, RZ, 0xc0, !PT ;  /* 0x0000ffff9a097812 */ /* 0x000fc400078ec0ff */
[----:B------:R-:W-:Y:S02]  /*42f0*/  PRMT R85, R86, 0x7632, R85 ;  /* 0x0000763256557816 */ /* 0x000fe40000000055 */
[----:B------:R-:W-:Y:S02]  /*4300*/  PRMT R34, R35, 0x7632, R34 ;  /* 0x0000763223227816 */ /* 0x000fe40000000022 */
[----:B------:R-:W3:Y:S01]  /*4310*/  MUFU.EX2 R95, R95 ;  /* 0x0000005f005f7308 */ /* 0x000ee20000000800 */
[--C-:B------:R-:W-:Y:S02]  /*4320*/  HSET2.LE.AND R14, R14, R147.reuse, PT ;  /* 0x000000930e0e7233 */ /* 0x100fe40003803000 */
[----:B------:R-:W-:Y:S02]  /*4330*/  HSET2.LE.AND R12, R12, R147, PT ;  /* 0x000000930c0c7233 */ /* 0x000fe40003803000 */
[----:B------:R-:W-:Y:S02]  /*4340*/  LOP3.LUT R10, R154, 0xff, RZ, 0xc0, !PT ;  /* 0x000000ff9a0a7812 */ /* 0x000fe400078ec0ff */
[----:B------:R-:W-:Y:S01]  /*4350*/  SHF.R.U32.HI R9, RZ, 0x8, R9 ;  /* 0x00000008ff097819 */ /* 0x000fe20000011609 */
[----:B------:R-:W-:Y:S01]  /*4360*/  MUFU.EX2 R94, R94 ;  /* 0x0000005e005e7308 */ /* 0x000fe20000000800 */
[----:B------:R-:W-:-:S02]  /*4370*/  PRMT R4, R90, 0x5410, R87 ;  /* 0x000054105a047816 */ /* 0x000fc40000000057 */
[----:B------:R-:W-:Y:S02]  /*4380*/  PRMT R5, R86, 0x5410, R85 ;  /* 0x0000541056057816 */ /* 0x000fe40000000055 */
[----:B------:R-:W-:Y:S02]  /*4390*/  PRMT R51, R35, 0x5410, R34 ;  /* 0x0000541023337816 */ /* 0x000fe40000000022 */
[----:B------:R-:W-:Y:S01]  /*43a0*/  LOP3.LUT R7, R155, UR19, R108, 0x96, !PT ;  /* 0x000000139b077c12 */ /* 0x000fe2000f8e966c */
[----:B------:R-:W-:Y:S01]  /*43b0*/  MUFU.EX2 R93, R93 ;  /* 0x0000005d005d7308 */ /* 0x000fe20000000800 */
[----:B------:R-:W-:Y:S02]  /*43c0*/  PRMT R10, R10, 0x5410, R9 ;  /* 0x000054100a0a7816 */ /* 0x000fe40000000009 */
[----:B------:R-:W-:Y:S02]  /*43d0*/  LOP3.LUT R49, R49, R4, RZ, 0xc0, !PT ;  /* 0x0000000431317212 */ /* 0x000fe400078ec0ff */
[----:B------:R-:W-:-:S02]  /*43e0*/  LOP3.LUT R50, R14, R5, RZ, 0xc0, !PT ;  /* 0x000000050e327212 */ /* 0x000fc400078ec0ff */
[----:B------:R-:W-:Y:S01]  /*43f0*/  LOP3.LUT R51, R12, R51, RZ, 0xc0, !PT ;  /* 0x000000330c337212 */ /* 0x000fe200078ec0ff */
[----:B------:R-:W4:Y:S01]  /*4400*/  MUFU.EX2 R88, R88 ;  /* 0x0000005800587308 */ /* 0x000f220000000800 */
[C---:B------:R-:W-:Y:S01]  /*4410*/  LOP3.LUT R9, R7.reuse, 0xffff, RZ, 0xc0, !PT ;  /* 0x0000ffff07097812 */ /* 0x040fe200078ec0ff */
[----:B------:R-:W5:Y:S01]  /*4420*/  LDSM.16.MT88.4 R12, [R124+0x6400] ;  /* 0x006400007c0c783b */ /* 0x000f620000004200 */
[----:B------:R-:W-:Y:S02]  /*4430*/  LOP3.LUT R8, R7, 0xff, RZ, 0xc0, !PT ;  /* 0x000000ff07087812 */ /* 0x000fe400078ec0ff */
[----:B------:R-:W-:Y:S01]  /*4440*/  SHF.R.U32.HI R9, RZ, 0x8, R9 ;  /* 0x00000008ff097819 */ /* 0x000fe20000011609 */
[----:B------:R-:W-:Y:S01]  /*4450*/  HMMA.16816.F32.BF16 R52, R48, R56, RZ ;  /* 0x000000383034723c */ /* 0x000fe200000418ff */
[----:B------:R-:W-:Y:S01]  /*4460*/  SHF.R.U32.HI R6, RZ, 0x10, R154 ;  /* 0x00000010ff067819 */ /* 0x000fe2000001169a */
[----:B------:R-:W2:Y:S01]  /*4470*/  MUFU.EX2 R89, R89 ;  /* 0x0000005900597308 */ /* 0x000ea20000000800 */
[----:B------:R-:W-:-:S02]  /*4480*/  SHF.R.U32.HI R60, RZ, 0x10, R7 ;  /* 0x00000010ff3c7819 */ /* 0x000fc40000011607 */
[----:B-1----:R-:W-:Y:S01]  /*4490*/  F2FP.BF16.F32.PACK_AB R26, R96, R99 ;  /* 0x00000063601a723e */ /* 0x002fe200000010ff */
[----:B------:R-:W-:Y:S01]  /*44a0*/  HMMA.16816.F32.BF16 R56, R48, R58, RZ ;  /* 0x0000003a3038723c */ /* 0x000fe200000418ff */
[----:B------:R-:W-:Y:S01]  /*44b0*/  PRMT R8, R8, 0x5410, R9 ;  /* 0x0000541008087816 */ /* 0x000fe20000000009 */
[----:B------:R-:W-:Y:S01]  /*44c0*/  FADD.FTZ R99, R99, R152 ;  /* 0x0000009863637221 */ /* 0x000fe20000010000 */
[----:B------:R-:W-:Y:S01]  /*44d0*/  SHF.R.U32.HI R11, RZ, 0x18, R154 ;  /* 0x00000018ff0b7819 */ /* 0x000fe2000001169a */
[----:B------:R-:W-:Y:S01]  /*44e0*/  MUFU.EX2 R144, R144 ;  /* 0x0000009000907308 */ /* 0x000fe20000000800 */
[----:B------:R-:W-:Y:S01]  /*44f0*/  LOP3.LUT R6, R6, 0xff, RZ, 0xc0, !PT ;  /* 0x000000ff06067812 */ /* 0x000fe200078ec0ff */
[----:B------:R-:W-:Y:S01]  /*4500*/  FADD.FTZ R96, R96, R99 ;  /* 0x0000006360607221 */ /* 0x000fe20000010000 */
[----:B------:R-:W-:Y:S02]  /*4510*/  SHF.R.U32.HI R7, RZ, 0x18, R7 ;  /* 0x00000018ff077819 */ /* 0x000fe40000011607 */
[----:B------:R-:W-:-:S02]  /*4520*/  LOP3.LUT R60, R60, 0xff, RZ, 0xc0, !PT ;  /* 0x000000ff3c3c7812 */ /* 0x000fc400078ec0ff */
[----:B------:R-:W-:Y:S01]  /*4530*/  PRMT R27, R26, 0x7632, R27 ;  /* 0x000076321a1b7816 */ /* 0x000fe2000000001b */
[----:B------:R-:W1:Y:S01]  /*4540*/  MUFU.EX2 R143, R143 ;  /* 0x0000008f008f7308 */ /* 0x000e620000000800 */
[----:B---3--:R-:W-:Y:S02]  /*4550*/  F2FP.BF16.F32.PACK_AB R33, R95, R98 ;  /* 0x000000625f21723e */ /* 0x008fe400000010ff */
[----:B----4-:R-:W-:Y:S01]  /*4560*/  F2FP.BF16.F32.PACK_AB R28, R88, R93 ;  /* 0x0000005d581c723e */ /* 0x010fe200000010ff */
[----:B------:R-:W-:Y:S01]  /*4570*/  FADD.FTZ R93, R93, R96 ;  /* 0x000000605d5d7221 */ /* 0x000fe20000010000 */
[----:B--2---:R-:W-:Y:S02]  /*4580*/  F2FP.BF16.F32.PACK_AB R31, R89, R94 ;  /* 0x0000005e591f723e */ /* 0x004fe400000010ff */
[----:B------:R-:W-:Y:S01]  /*4590*/  PRMT R6, R6, 0x5410, R11 ;  /* 0x0000541006067816 */ /* 0x000fe2000000000b */
[----:B------:R-:W-:Y:S01]  /*45a0*/  MUFU.EX2 R119, R119 ;  /* 0x0000007700777308 */ /* 0x000fe20000000800 */
[----:B------:R-:W-:Y:S01]  /*45b0*/  PRMT R60, R60, 0x5410, R7 ;  /* 0x000054103c3c7816 */ /* 0x000fe20000000007 */
[----:B------:R-:W-:Y:S01]  /*45c0*/  FADD.FTZ R93, R88, R93 ;  /* 0x0000005d585d7221 */ /* 0x000fe20000010000 */
[----:B------:R-:W-:-:S02]  /*45d0*/  HSET2.LE.AND R8, R8, R147, PT ;  /* 0x0000009308087233 */ /* 0x000fc40003803000 */
[----:B------:R-:W-:Y:S02]  /*45e0*/  PRMT R5, R26, 0x5410, R27 ;  /* 0x000054101a057816 */ /* 0x000fe4000000001b */
[----:B------:R-:W-:Y:S01]  /*45f0*/  PRMT R32, R33, 0x7632, R32 ;  /* 0x0000763221207816 */ /* 0x000fe20000000020 */
[----:B------:R-:W2:Y:S01]  /*4600*/  MUFU.EX2 R118, R118 ;  /* 0x0000007600767308 */ /* 0x000ea20000000800 */
[----:B------:R-:W-:Y:S02]  /*4610*/  PRMT R29, R28, 0x7632, R29 ;  /* 0x000076321c1d7816 */ /* 0x000fe4000000001d */
[----:B------:R-:W-:Y:S02]  /*4620*/  PRMT R30, R31, 0x7632, R30 ;  /* 0x000076321f1e7816 */ /* 0x000fe4000000001e */
[----:B------:R-:W-:Y:S02]  /*4630*/  LOP3.LUT R8, R8, R5, RZ, 0xc0, !PT ;  /* 0x0000000508087212 */ /* 0x000fe400078ec0ff */
[--C-:B------:R-:W-:Y:S01]  /*4640*/  HSET2.LE.AND R9, R60, R147.reuse, PT ;  /* 0x000000933c097233 */ /* 0x100fe20003803000 */
[----:B------:R-:W-:Y:S01]  /*4650*/  MUFU.EX2 R123, R123 ;  /* 0x0000007b007b7308 */ /* 0x000fe20000000800 */
[--C-:B------:R-:W-:Y:S01]  /*4660*/  HSET2.LE.AND R10, R10, R147.reuse, PT ;  /* 0x000000930a0a7233 */ /* 0x100fe20003803000 */
[----:B------:R-:W-:Y:S01]  /*4670*/  HMMA.16816.F32.BF16 R60, R48, R64, RZ ;  /* 0x00000040303c723c */ /* 0x000fe200000418ff */
[----:B------:R-:W-:-:S02]  /*4680*/  HSET2.LE.AND R6, R6, R147, PT ;  /* 0x0000009306067233 */ /* 0x000fc40003803000 */
[----:B------:R-:W-:Y:S02]  /*4690*/  PRMT R4, R33, 0x5410, R32 ;  /* 0x0000541021047816 */ /* 0x000fe40000000020 */
[----:B------:R-:W-:Y:S01]  /*46a0*/  PRMT R5, R28, 0x5410, R29 ;  /* 0x000054101c057816 */ /* 0x000fe2000000001d */
[----:B------:R-:W-:Y:S01]  /*46b0*/  HMMA.16816.F32.BF16 R64, R48, R66, RZ ;  /* 0x000000423040723c */ /* 0x000fe200000418ff */
[----:B------:R-:W-:Y:S01]  /*46c0*/  PRMT R11, R31, 0x5410, R30 ;  /* 0x000054101f0b7816 */ /* 0x000fe2000000001e */
[----:B------:R-:W-:Y:S01]  /*46d0*/  MUFU.EX2 R122, R122 ;  /* 0x0000007a007a7308 */ /* 0x000fe20000000800 */
[----:B------:R-:W-:Y:S02]  /*46e0*/  LOP3.LUT R9, R9, R4, RZ, 0xc0, !PT ;  /* 0x0000000409097212 */ /* 0x000fe400078ec0ff */
[----:B------:R-:W-:Y:S02]  /*46f0*/  LOP3.LUT R10, R10, R5, RZ, 0xc0, !PT ;  /* 0x000000050a0a7212 */ /* 0x000fe400078ec0ff */
[----:B------:R-:W-:-:S02]  /*4700*/  LOP3.LUT R11, R6, R11, RZ, 0xc0, !PT ;  /* 0x0000000b060b7212 */ /* 0x000fc400078ec0ff */
[----:B------:R-:W3:Y:S01]  /*4710*/  LDSM.16.MT88.4 R4, [R126+0x7400] ;  /* 0x007400007e04783b */ /* 0x000ee20000004200 */
[----:B------:R-:W-:Y:S01]  /*4720*/  SHF.R.U32.HI R153, RZ, 0x10, R110 ;  /* 0x00000010ff997819 */ /* 0x000fe2000001166e */
[----:B------:R-:W-:Y:S03]  /*4730*/  MUFU.EX2 R121, R121 ;  /* 0x0000007900797308 */ /* 0x000fe60000000800 */
[----:B------:R-:W-:Y:S01]  /*4740*/  HMMA.16816.F32.BF16 R52, R8, R16, R52 ;  /* 0x000000100834723c */ /* 0x000fe20000041834 */
[----:B------:R-:W-:-:S04]  /*4750*/  LOP3.LUT R153, R153, 0xff, RZ, 0xc0, !PT ;  /* 0x000000ff99997812 */ /* 0x000fc800078ec0ff */
[----:B------:R-:W-:Y:S01]  /*4760*/  MUFU.EX2 R120, R120 ;  /* 0x0000007800787308 */ /* 0x000fe20000000800 */
[----:B------:R-:W-:Y:S01]  /*4770*/  HMMA.16816.F32.BF16 R56, R8, R18, R56 ;  /* 0x000000120838723c */ /* 0x000fe20000041838 */
[----:B------:R-:W-:-:S05]  /*4780*/  IMAD.WIDE.U32 R16, R68, -0x326172a9, RZ ;  /* 0xcd9e8d5744107825 */ /* 0x000fca00078e00ff */
[----:B------:R-:W-:Y:S01]  /*4790*/  LOP3.LUT R116, R17, UR37, R116, 0x96, !PT ;  /* 0x0000002511747c12 */ /* 0x000fe2000f8e9674 */
[----:B------:R-:W-:Y:S01]  /*47a0*/  HMMA.16816.F32.BF16 R68, R48, R72, RZ ;  /* 0x000000483044723c */ /* 0x000fe200000418ff */
[----:B------:R-:W-:Y:S01]  /*47b0*/  LOP3.LUT R16, R139, UR35, R16, 0x96, !PT ;  /* 0x000000238b107c12 */ /* 0x000fe2000f8e9610 */
[----:B------:R-:W-:Y:S02]  /*47c0*/  MUFU.EX2 R185, R185 ;  /* 0x000000b900b97308 */ /* 0x000fe40000000800 */
[----:B------:R-:W-:Y:S02]  /*47d0*/  IMAD.WIDE.U32 R116, R116, -0x2daee0ad, RZ ;  /* 0xd2511f5374747825 */ /* 0x000fe400078e00ff */
[----:B-----5:R-:W-:Y:S02]  /*47e0*/  HMMA.16816.F32.BF16 R60, R8, R12, R60 ;  /* 0x0000000c083c723c */ /* 0x020fe4000004183c */
[----:B------:R-:W-:Y:S01]  /*47f0*/  IMAD.WIDE.U32 R16, R16, -0x2daee0ad, RZ ;  /* 0xd2511f5310107825 */ /* 0x000fe200078e00ff */
[----:B------:R-:W-:-:S03]  /*4800*/  LOP3.LUT R114, R117, UR34, R114, 0x96, !PT ;  /* 0x0000002275727c12 */ /* 0x000fc6000f8e9672 */
[----:B------:R-:W-:Y:S01]  /*4810*/  FFMA.FTZ R117, R38, UR6, -R151 ;  /* 0x0000000626757c23 */ /* 0x000fe20008010897 */
[----:B------:R-:W-:Y:S01]  /*4820*/  MUFU.EX2 R184, R184 ;  /* 0x000000b800b87308 */ /* 0x000fe20000000800 */
[----:B------:R-:W-:Y:S01]  /*4830*/  HMMA.16816.F32.BF16 R64, R8, R14, R64 ;  /* 0x0000000e0840723c */ /* 0x000fe20000041840 */
[----:B------:R-:W-:Y:S01]  /*4840*/  LOP3.LUT R18, R17, UR28, R116, 0x96, !PT ;  /* 0x0000001c11127c12 */ /* 0x000fe2000f8e9674 */
[----:B------:R-:W-:-:S04]  /*4850*/  IMAD.WIDE.U32 R114, R114, -0x326172a9, RZ ;  /* 0xcd9e8d5772727825 */ /* 0x000fc800078e00ff */
[----:B------:R-:W-:Y:S01]  /*4860*/  FFMA.FTZ R116, R44, UR6, -R151 ;  /* 0x000000062c747c23 */ /* 0x000fe20008010897 */
[----:B------:R-:W-:Y:S01]  /*4870*/  IMAD.WIDE.U32 R18, R18, -0x326172a9, RZ ;  /* 0xcd9e8d5712127825 */ /* 0x000fe200078e00ff */
[C-C-:B------:R-:W-:Y:S01]  /*4880*/  LOP3.LUT R12, R115.reuse, UR33, R138.reuse, 0x96, !PT ;  /* 0x00000021730c7c12 */ /* 0x140fe2000f8e968a */
[----:B------:R-:W-:Y:S01]  /*4890*/  HMMA.16816.F32.BF16 R72, R48, R74, RZ ;  /* 0x0000004a3048723c */ /* 0x000fe200000418ff */
[----:B------:R-:W-:Y:S01]  /*48a0*/  LOP3.LUT R13, R115, UR33, R138, 0x96, !PT ;  /* 0x00000021730d7c12 */ /* 0x000fe2000f8e968a */
[----:B------:R-:W-:Y:S01]  /*48b0*/  MUFU.EX2 R117, R117 ;  /* 0x0000007500757308 */ /* 0x000fe20000000800 */
[C-C-:B------:R-:W-:Y:S02]  /*48c0*/  LOP3.LUT R14, R19.reuse, UR25, R114.reuse, 0x96, !PT ;  /* 0x00000019130e7c12 */ /* 0x140fe4000f8e9672 */
[----:B------:R-:W-:Y:S01]  /*48d0*/  LOP3.LUT R158, R19, UR25, R114, 0x96, !PT ;  /* 0x00000019139e7c12 */ /* 0x000fe2000f8e9672 */
[----:B------:R-:W-:Y:S01]  /*48e0*/  IMAD.WIDE.U32 R114, R12, -0x2daee0ad, RZ ;  /* 0xd2511f530c727825 */ /* 0x000fe200078e00ff */
[----:B---3--:R-:W-:Y:S03]  /*48f0*/  HMMA.16816.F32.BF16 R68, R8, R4, R68 ;  /* 0x000000040844723c */ /* 0x008fe60000041844 */
[----:B------:R-:W-:Y:S01]  /*4900*/  IMAD.WIDE.U32 R14, R14, -0x2daee0ad, RZ ;  /* 0xd2511f530e0e7825 */ /* 0x000fe200078e00ff */
[----:B------:R-:W3:Y:S03]  /*4910*/  MUFU.EX2 R116, R116 ;  /* 0x0000007400747308 */ /* 0x000ee60000000800 */
[----:B------:R-:W-:Y:S01]  /*4920*/  LOP3.LUT R4, R115, UR24, R16, 0x96, !PT ;  /* 0x0000001873047c12 */ /* 0x000fe2000f8e9610 */
[----:B------:R-:W-:Y:S01]  /*4930*/  IMAD R13, R13, -0x2daee0ad, RZ ;  /* 0xd2511f530d0d7824 */ /* 0x000fe200078e02ff */
[----:B------:R-:W-:Y:S01]  /*4940*/  LOP3.LUT R12, R15, UR20, R114, 0x96, !PT ;  /* 0x000000140f0c7c12 */ /* 0x000fe2000f8e9672 */
[----:B------:R-:W-:Y:S01]  /*4950*/  IMAD.WIDE.U32 R158, R158, -0x2daee0ad, RZ ;  /* 0xd2511f539e9e7825 */ /* 0x000fe200078e00ff */
[----:B------:R-:W-:-:S03]  /*4960*/  LOP3.LUT R5, R111, UR18, R112, 0x96, !PT ;  /* 0x000000126f057c12 */ /* 0x000fc6000f8e9670 */
[----:B------:R-:W-:Y:S01]  /*4970*/  IMAD.WIDE.U32 R114, R12, -0x326172a9, RZ ;  /* 0xcd9e8d570c727825 */ /* 0x000fe200078e00ff */
[----:B------:R-:W-:Y:S02]  /*4980*/  LOP3.LUT R12, R110, 0xff, RZ, 0xc0, !PT ;  /* 0x000000ff6e0c7812 */ /* 0x000fe400078ec0ff */
[----:B------:R-:W-:Y:S01]  /*4990*/  HMMA.16816.F32.BF16 R72, R8, R6, R72 ;  /* 0x000000060848723c */ /* 0x000fe20000041848 */
[----:B------:R-:W-:Y:S01]  /*49a0*/  IMAD.WIDE.U32 R112, R4, -0x326172a9, RZ ;  /* 0xcd9e8d5704707825 */ /* 0x000fe200078e00ff */
[----:B------:R-:W-:Y:S02]  /*49b0*/  ISETP.LE.U32.AND P6, PT, R12, UR12, PT ;  /* 0x0000000c0c007c0c */ /* 0x000fe4000bfc3070 */
[----:B------:R-:W-:Y:S02]  /*49c0*/  LOP3.LUT R107, R114, 0xff, RZ, 0xc0, !PT ;  /* 0x000000ff726b7812 */ /* 0x000fe400078ec0ff */
[----:B------:R-:W-:Y:S02]  /*49d0*/  LOP3.LUT R16, R115, UR18, R112, 0x96, !PT ;  /* 0x0000001273107c12 */ /* 0x000fe4000f8e9670 */
[----:B------:R-:W-:-:S02]  /*49e0*/  ISETP.LE.U32.AND P3, PT, R107, UR12, PT ;  /* 0x0000000c6b007c0c */ /* 0x000fc4000bf63070 */
[C---:B------:R-:W-:Y:S02]  /*49f0*/  LOP3.LUT R12, R16.reuse, 0xffff, RZ, 0xc0, !PT ;  /* 0x0000ffff100c7812 */ /* 0x040fe400078ec0ff */
[----:B------:R-:W-:Y:S02]  /*4a00*/  LOP3.LUT R107, R16, 0xff, RZ, 0xc0, !PT ;  /* 0x000000ff106b7812 */ /* 0x000fe400078ec0ff */
[----:B------:R-:W-:Y:S01]  /*4a10*/  SHF.R.U32.HI R12, RZ, 0x8, R12 ;  /* 0x00000008ff0c7819 */ /* 0x000fe2000001160c */
[----:B------:R-:W-:Y:S01]  /*4a20*/  @!P6 HFMA2.BF16_V2 R40, -RZ.H0_H0, RZ.H0_H0, -R86.H0_H0 ;  /* 0x200000ffff28e231 */ /* 0x000fe20000340956 */
[----:B------:R-:W-:Y:S02]  /*4a30*/  LOP3.LUT R7, R110, 0xffff, RZ, 0xc0, !PT ;  /* 0x0000ffff6e077812 */ /* 0x000fe400078ec0ff */
[----:B------:R-:W-:Y:S02]  /*4a40*/  LOP3.LUT R12, R12, 0xffff, RZ, 0xc0, !PT ;  /* 0x0000ffff0c0c7812 */ /* 0x000fe400078ec0ff */
[----:B------:R-:W-:-:S02]  /*4a50*/  SHF.R.U32.HI R110, RZ, 0x18, R110 ;  /* 0x00000018ff6e7819 */ /* 0x000fc4000001166e */
[----:B------:R-:W-:Y:S02]  /*4a60*/  ISETP.LE.U32.AND P4, PT, R107, UR12, PT ;  /* 0x0000000c6b007c0c */ /* 0x000fe4000bf83070 */
[----:B------:R-:W-:Y:S02]  /*4a70*/  ISETP.LE.U32.AND P5, PT, R12, UR12, PT ;  /* 0x0000000c0c007c0c */ /* 0x000fe4000bfa3070 */
[----:B------:R-:W-:Y:S02]  /*4a80*/  ISETP.LE.U32.AND P2, PT, R110, UR12, PT ;  /* 0x0000000c6e007c0c */ /* 0x000fe4000bf43070 */
[C---:B-1----:R-:W-:Y:S01]  /*4a90*/  F2FP.BF16.F32.PACK_AB R110, R143.reuse, R144 ;  /* 0x000000908f6e723e */ /* 0x042fe200000010ff */
[----:B------:R-:W-:Y:S01]  /*4aa0*/  FADD.FTZ R144, R144, R93 ;  /* 0x0000005d90907221 */ /* 0x000fe20000010000 */
[----:B------:R-:W-:Y:S02]  /*4ab0*/  SHF.R.U32.HI R107, RZ, 0x18, R16 ;  /* 0x00000018ff6b7819 */ /* 0x000fe40000011610 */
[----:B------:R-:W-:Y:S01]  /*4ac0*/  PRMT R111, R110, 0x7632, R111 ;  /* 0x000076326e6f7816 */ /* 0x000fe2000000006f */
[----:B------:R-:W-:Y:S01]  /*4ad0*/  FADD.FTZ R144, R143, R144 ;  /* 0x000000908f907221 */ /* 0x000fe20000010000 */
[----:B------:R-:W-:Y:S01]  /*4ae0*/  SHF.R.U32.HI R16, RZ, 0x10, R16 ;  /* 0x00000010ff107819 */ /* 0x000fe20000011610 */
[----:B------:R-:W-:Y:S01]  /*4af0*/  @!P4 HFMA2.BF16_V2 R106, -RZ.H0_H0, RZ.H0_H0, -R110.H0_H0 ;  /* 0x200000ffff6ac231 */ /* 0x000fe2000034096e */
[----:B------:R-:W-:Y:S01]  /*4b00*/  LOP3.LUT R6, R159, UR20, R13, 0x96, !PT ;  /* 0x000000149f067c12 */ /* 0x000fe2000f8e960d */
[----:B------:R-:W-:Y:S01]  /*4b10*/  @!P5 HFMA2.BF16_V2 R105, -RZ.H0_H0, RZ.H0_H0, -R111.H0_H0 ;  /* 0x200000ffff69d231 */ /* 0x000fe2000034096f */
[----:B------:R-:W-:Y:S01]  /*4b20*/  LOP3.LUT R16, R16, 0xff, RZ, 0xc0, !PT ;  /* 0x000000ff10107812 */ /* 0x000fe200078ec0ff */
[----:B------:R-:W-:Y:S01]  /*4b30*/  @!P2 HFMA2.BF16_V2 R37, -RZ.H0_H0, RZ.H0_H0, -R34.H0_H0 ;  /* 0x200000ffff25a231 */ /* 0x000fe20000340922 */
[----:B------:R-:W-:Y:S01]  /*4b40*/  PRMT R12, R110, 0x5410, R111 ;  /* 0x000054106e0c7816 */ /* 0x000fe2000000006f */
[----:B------:R-:W-:Y:S01]  /*4b50*/  IMAD.WIDE.U32 R156, R6, -0x326172a9, RZ ;  /* 0xcd9e8d57069c7825 */ /* 0x000fe200078e00ff */
[----:B------:R-:W-:-:S02]  /*4b60*/  @!P4 PRMT R110, R106, 0x5410, RZ ;  /* 0x000054106a6ec816 */ /* 0x000fc400000000ff */
[----:B------:R-:W-:Y:S02]  /*4b70*/  ISETP.LE.U32.AND P4, PT, R107, UR12, PT ;  /* 0x0000000c6b007c0c */ /* 0x000fe4000bf83070 */
[----:B------:R-:W-:Y:S02]  /*4b80*/  @!P5 PRMT R111, R105, 0x5410, RZ ;  /* 0x00005410696fd816 */ /* 0x000fe400000000ff */
[----:B------:R-:W-:Y:S02]  /*4b90*/  ISETP.LE.U32.AND P5, PT, R16, UR12, PT ;  /* 0x0000000c10007c0c */ /* 0x000fe4000bfa3070 */
[C-C-:B------:R-:W-:Y:S02]  /*4ba0*/  LOP3.LUT R160, R113.reuse, UR21, R18.reuse, 0x96, !PT ;  /* 0x0000001571a07c12 */ /* 0x140fe4000f8e9612 */
[----:B------:R-:W-:Y:S02]  /*4bb0*/  LOP3.LUT R4, R113, UR21, R18, 0x96, !PT ;  /* 0x0000001571047c12 */ /* 0x000fe4000f8e9612 */
[----:B--2---:R-:W-:Y:S01]  /*4bc0*/  F2FP.BF16.F32.PACK_AB R113, R118, R119 ;  /* 0x000000777671723e */ /* 0x004fe200000010ff */
[----:B------:R-:W-:Y:S01]  /*4bd0*/  IMAD.WIDE.U32 R160, R160, -0x2daee0ad, RZ ;  /* 0xd2511f53a0a07825 */ /* 0x000fe200078e00ff */
[----:B------:R-:W-:-:S02]  /*4be0*/  LOP3.LUT R18, R157, UR18, R112, 0x96, !PT ;  /* 0x000000129d127c12 */ /* 0x000fc4000f8e9670 */
[----:B------:R-:W-:Y:S01]  /*4bf0*/  LOP3.LUT R15, R114, 0xffff, RZ, 0xc0, !PT ;  /* 0x0000ffff720f7812 */ /* 0x000fe200078ec0ff */
[----:B------:R-:W-:Y:S01]  /*4c00*/  FFMA.FTZ R115, R24, UR6, -R151 ;  /* 0x0000000618737c23 */ /* 0x000fe20008010897 */
[----:B------:R-:W-:Y:S01]  /*4c10*/  PRMT R112, R113, 0x7632, R112 ;  /* 0x0000763271707816 */ /* 0x000fe20000000070 */
[----:B------:R-:W-:Y:S01]  /*4c20*/  @!P5 HFMA2.BF16_V2 R103, -RZ.H0_H0, RZ.H0_H0, -R113.H0_H0 ;  /* 0x200000ffff67d231 */ /* 0x000fe20000340971 */
[--C-:B------:R-:W-:Y:S02]  /*4c30*/  SHF.R.U32.HI R13, RZ, 0x10, R114.reuse ;  /* 0x00000010ff0d7819 */ /* 0x100fe40000011672 */
[----:B------:R-:W-:Y:S01]  /*4c40*/  SHF.R.U32.HI R17, RZ, 0x18, R114 ;  /* 0x00000018ff117819 */ /* 0x000fe20000011672 */
[----:B------:R-:W-:Y:S01]  /*4c50*/  @!P4 HFMA2.BF16_V2 R104, -RZ.H0_H0, RZ.H0_H0, -R112.H0_H0 ;  /* 0x200000ffff68c231 */ /* 0x000fe20000340970 */
[----:B------:R-:W-:Y:S01]  /*4c60*/  SHF.R.U32.HI R15, RZ, 0x8, R15 ;  /* 0x00000008ff0f7819 */ /* 0x000fe2000001160f */
[----:B------:R-:W-:Y:S01]  /*4c70*/  FFMA.FTZ R114, R36, UR6, -R151 ;  /* 0x0000000624727c23 */ /* 0x000fe20008010897 */
[----:B------:R-:W-:Y:S01]  /*4c80*/  LOP3.LUT R16, R13, 0xff, RZ, 0xc0, !PT ;  /* 0x000000ff0d107812 */ /* 0x000fe200078ec0ff */
[----:B------:R-:W-:Y:S01]  /*4c90*/  MUFU.EX2 R115, R115 ;  /* 0x0000007300737308 */ /* 0x000fe20000000800 */
[----:B------:R-:W-:-:S02]  /*4ca0*/  ISETP.LE.U32.AND P1, PT, R17, UR12, PT ;  /* 0x0000000c11007c0c */ /* 0x000fc4000bf23070 */
[----:B------:R-:W-:Y:S02]  /*4cb0*/  LOP3.LUT R15, R15, 0xffff, RZ, 0xc0, !PT ;  /* 0x0000ffff0f0f7812 */ /* 0x000fe400078ec0ff */
[----:B------:R-:W-:Y:S02]  /*4cc0*/  PRMT R13, R113, 0x5410, R112 ;  /* 0x00005410710d7816 */ /* 0x000fe40000000070 */
[----:B------:R-:W-:Y:S01]  /*4cd0*/  @!P4 PRMT R112, R104, 0x5410, RZ ;  /* 0x000054106870c816 */ /* 0x000fe200000000ff */
[----:B------:R-:W1:Y:S01]  /*4ce0*/  MUFU.EX2 R114, R114 ;  /* 0x0000007200727308 */ /* 0x000e620000000800 */
[----:B------:R-:W-:Y:S02]  /*4cf0*/  ISETP.LE.U32.AND P4, PT, R16, UR12, PT ;  /* 0x0000000c10007c0c */ /* 0x000fe4000bf83070 */
[----:B------:R-:W-:Y:S02]  /*4d00*/  @!P5 PRMT R113, R103, 0x5410, RZ ;  /* 0x000054106771d816 */ /* 0x000fe400000000ff */
[----:B------:R-:W-:-:S02]  /*4d10*/  ISETP.LE.U32.AND P5, PT, R15, UR12, PT ;  /* 0x0000000c0f007c0c */ /* 0x000fc4000bfa3070 */
[----:B------:R-:W-:Y:S02]  /*4d20*/  LOP3.LUT R16, R161, UR19, R14, 0x96, !PT ;  /* 0x00000013a1107c12 */ /* 0x000fe4000f8e960e */
[----:B---3--:R-:W-:Y:S02]  /*4d30*/  F2FP.BF16.F32.PACK_AB R109, R116, R117 ;  /* 0x00000075746d723e */ /* 0x008fe400000010ff */
[C---:B------:R-:W-:Y:S01]  /*4d40*/  F2FP.BF16.F32.PACK_AB R106, R122.reuse, R123 ;  /* 0x0000007b7a6a723e */ /* 0x040fe200000010ff */
[----:B------:R-:W-:Y:S01]  /*4d50*/  FADD.FTZ R123, R123, R144 ;  /* 0x000000907b7b7221 */ /* 0x000fe20000010000 */
[----:B------:R-:W-:Y:S01]  /*4d60*/  LOP3.LUT R17, R155, UR19, R108, 0x96, !PT ;  /* 0x000000139b117c12 */ /* 0x000fe2000f8e966c */
[----:B------:R-:W-:Y:S01]  /*4d70*/  @!P4 HFMA2.BF16_V2 R82, -RZ.H0_H0, RZ.H0_H0, -R109.H0_H0 ;  /* 0x200000ffff52c231 */ /* 0x000fe2000034096d */
[----:B------:R-:W-:Y:S01]  /*4d80*/  SHF.R.U32.HI R15, RZ, 0x10, R16 ;  /* 0x00000010ff0f7819 */ /* 0x000fe20000011610 */
[----:B------:R-:W-:Y:S01]  /*4d90*/  @!P3 HFMA2.BF16_V2 R102, -RZ.H0_H0, RZ.H0_H0, -R106.H0_H0 ;  /* 0x200000ffff66b231 */ /* 0x000fe2000034096a */
[----:B------:R-:W-:Y:S01]  /*4da0*/  PRMT R108, R109, 0x7632, R108 ;  /* 0x000076326d6c7816 */ /* 0x000fe2000000006c */
[----:B------:R-:W-:Y:S01]  /*4db0*/  FADD.FTZ R122, R122, R123 ;  /* 0x0000007b7a7a7221 */ /* 0x000fe20000010000 */
[----:B------:R-:W-:-:S02]  /*4dc0*/  PRMT R107, R106, 0x7632, R107 ;  /* 0x000076326a6b7816 */ /* 0x000fc4000000006b */
[----:B------:R-:W-:Y:S01]  /*4dd0*/  LOP3.LUT R15, R15, 0xff, RZ, 0xc0, !PT ;  /* 0x000000ff0f0f7812 */ /* 0x000fe200078ec0ff */
[----:B------:R-:W-:Y:S01]  /*4de0*/  @!P1 HFMA2.BF16_V2 R81, -RZ.H0_H0, RZ.H0_H0, -R108.H0_H0 ;  /* 0x200000ffff519231 */ /* 0x000fe2000034096c */
[----:B------:R-:W-:Y:S01]  /*4df0*/  PRMT R14, R106, 0x5410, R107 ;  /* 0x000054106a0e7816 */ /* 0x000fe2000000006b */
[----:B------:R-:W-:Y:S01]  /*4e00*/  @!P5 HFMA2.BF16_V2 R83, -RZ.H0_H0, RZ.H0_H0, -R107.H0_H0 ;  /* 0x200000ffff53d231 */ /* 0x000fe2000034096b */
[----:B------:R-:W-:Y:S02]  /*4e10*/  @!P3 PRMT R106, R102, 0x5410, RZ ;  /* 0x00005410666ab816 */ /* 0x000fe400000000ff */
[----:B------:R-:W-:Y:S02]  /*4e20*/  ISETP.LE.U32.AND P3, PT, R15, UR12, PT ;  /* 0x0000000c0f007c0c */ /* 0x000fe4000bf63070 */
[----:B------:R-:W-:Y:S02]  /*4e30*/  PRMT R15, R109, 0x5410, R108 ;  /* 0x000054106d0f7816 */ /* 0x000fe4000000006c */
[----:B------:R-:W-:-:S02]  /*4e40*/  @!P1 PRMT R108, R81, 0x5410, RZ ;  /* 0x00005410516c9816 */ /* 0x000fc400000000ff */
[C---:B------:R-:W-:Y:S02]  /*4e50*/  LOP3.LUT R81, R16.reuse, 0xff, RZ, 0xc0, !PT ;  /* 0x000000ff10517812 */ /* 0x040fe400078ec0ff */
[----:B------:R-:W-:Y:S02]  /*4e60*/  @!P5 PRMT R107, R83, 0x5410, RZ ;  /* 0x00005410536bd816 */ /* 0x000fe400000000ff */
[----:B------:R-:W-:Y:S02]  /*4e70*/  ISETP.LE.U32.AND P5, PT, R81, UR12, PT ;  /* 0x0000000c51007c0c */ /* 0x000fe4000bfa3070 */
[----:B------:R-:W-:Y:S02]  /*4e80*/  SHF.R.U32.HI R81, RZ, 0x18, R16 ;  /* 0x00000018ff517819 */ /* 0x000fe40000011610 */
[----:B------:R-:W-:Y:S02]  /*4e90*/  LOP3.LUT R16, R16, 0xffff, RZ, 0xc0, !PT ;  /* 0x0000ffff10107812 */ /* 0x000fe400078ec0ff */
[----:B------:R-:W-:-:S02]  /*4ea0*/  @!P4 PRMT R109, R82, 0x5410, RZ ;  /* 0x00005410526dc816 */ /* 0x000fc400000000ff */
[----:B------:R-:W-:Y:S02]  /*4eb0*/  SHF.R.U32.HI R16, RZ, 0x8, R16 ;  /* 0x00000008ff107819 */ /* 0x000fe40000011610 */
[----:B------:R-:W-:Y:S01]  /*4ec0*/  F2FP.BF16.F32.PACK_AB R102, R120, R121 ;  /* 0x000000797866723e */ /* 0x000fe200000010ff */
[----:B------:R-:W-:Y:S01]  /*4ed0*/  FADD.FTZ R121, R121, R122 ;  /* 0x0000007a79797221 */ /* 0x000fe20000010000 */
[----:B------:R-:W-:Y:S02]  /*4ee0*/  LOP3.LUT R16, R16, 0xffff, RZ, 0xc0, !PT ;  /* 0x0000ffff10107812 */ /* 0x000fe400078ec0ff */
[----:B------:R-:W-:Y:S01]  /*4ef0*/  PRMT R103, R102, 0x7632, R103 ;  /* 0x0000763266677816 */ /* 0x000fe20000000067 */
[----:B------:R-:W-:Y:S01]  /*4f00*/  @!P5 HFMA2.BF16_V2 R80, -RZ.H0_H0, RZ.H0_H0, -R102.H0_H0 ;  /* 0x200000ffff50d231 */ /* 0x000fe20000340966 */
[----:B------:R-:W-:Y:S01]  /*4f10*/  ISETP.LE.U32.AND P4, PT, R16, UR12, PT ;  /* 0x0000000c10007c0c */ /* 0x000fe2000bf83070 */
[----:B------:R-:W-:Y:S01]  /*4f20*/  FADD.FTZ R121, R120, R121 ;  /* 0x0000007978797221 */ /* 0x000fe20000010000 */
[----:B------:R-:W-:-:S02]  /*4f30*/  PRMT R16, R102, 0x5410, R103 ;  /* 0x0000541066107816 */ /* 0x000fc40000000067 */
[----:B------:R-:W-:Y:S02]  /*4f40*/  @!P5 PRMT R102, R80, 0x5410, RZ ;  /* 0x000054105066d816 */ /* 0x000fe400000000ff */
[----:B------:R-:W-:Y:S02]  /*4f50*/  SHF.R.U32.HI R80, RZ, 0x18, R17 ;  /* 0x00000018ff507819 */ /* 0x000fe40000011611 */
[----:B------:R-:W-:Y:S02]  /*4f60*/  ISETP.LE.U32.AND P1, PT, R81, UR12, PT ;  /* 0x0000000c51007c0c */ /* 0x000fe4000bf23070 */
[----:B------:R-:W-:Y:S02]  /*4f70*/  LOP3.LUT R81, R17, 0xff, RZ, 0xc0, !PT ;  /* 0x000000ff11517812 */ /* 0x000fe400078ec0ff */
[----:B-1----:R-:W-:Y:S01]  /*4f80*/  F2FP.BF16.F32.PACK_AB R105, R114, R115 ;  /* 0x000000737269723e */ /* 0x002fe200000010ff */
[----:B------:R-:W-:Y:S01]  /*4f90*/  @!P4 HFMA2.BF16_V2 R79, -RZ.H0_H0, RZ.H0_H0, -R103.H0_H0 ;  /* 0x200000ffff4fc231 */ /* 0x000fe20000340967 */
[----:B------:R-:W-:-:S02]  /*4fa0*/  ISETP.LE.U32.AND P5, PT, R81, UR12, PT ;  /* 0x0000000c51007c0c */ /* 0x000fc4000bfa3070 */
[----:B------:R-:W-:Y:S01]  /*4fb0*/  PRMT R104, R105, 0x7632, R104 ;  /* 0x0000763269687816 */ /* 0x000fe20000000068 */
[----:B------:R-:W-:Y:S01]  /*4fc0*/  @!P3 HFMA2.BF16_V2 R47, -RZ.H0_H0, RZ.H0_H0, -R105.H0_H0 ;  /* 0x200000ffff2fb231 */ /* 0x000fe20000340969 */
[----:B------:R-:W-:Y:S02]  /*4fd0*/  @!P4 PRMT R103, R79, 0x5410, RZ ;  /* 0x000054104f67c816 */ /* 0x000fe400000000ff */
[----:B------:R-:W-:Y:S01]  /*4fe0*/  ISETP.LE.U32.AND P4, PT, R80, UR12, PT ;  /* 0x0000000c50007c0c */ /* 0x000fe2000bf83070 */
[----:B------:R-:W-:Y:S01]  /*4ff0*/  @!P1 HFMA2.BF16_V2 R78, -RZ.H0_H0, RZ.H0_H0, -R104.H0_H0 ;  /* 0x200000ffff4e9231 */ /* 0x000fe20000340968 */
[----:B------:R-:W-:Y:S02]  /*5000*/  LOP3.LUT R80, R17, 0xffff, RZ, 0xc0, !PT ;  /* 0x0000ffff11507812 */ /* 0x000fe400078ec0ff */
[----:B------:R-:W-:Y:S02]  /*5010*/  SHF.R.U32.HI R79, RZ, 0x10, R17 ;  /* 0x00000010ff4f7819 */ /* 0x000fe40000011611 */
[----:B------:R-:W-:Y:S01]  /*5020*/  SHF.R.U32.HI R80, RZ, 0x8, R80 ;  /* 0x00000008ff507819 */ /* 0x000fe20000011650 */
[----:B------:R-:W-:Y:S01]  /*5030*/  @!P5 HFMA2.BF16_V2 R77, -RZ.H0_H0, RZ.H0_H0, -R26.H0_H0 ;  /* 0x200000ffff4dd231 */ /* 0x000fe2000034091a */
[----:B------:R-:W-:-:S02]  /*5040*/  PRMT R17, R105, 0x5410, R104 ;  /* 0x0000541069117816 */ /* 0x000fc40000000068 */
[----:B------:R-:W-:Y:S02]  /*5050*/  LOP3.LUT R80, R80, 0xffff, RZ, 0xc0, !PT ;  /* 0x0000ffff50507812 */ /* 0x000fe400078ec0ff */
[----:B------:R-:W-:Y:S01]  /*5060*/  @!P3 PRMT R105, R47, 0x5410, RZ ;  /* 0x000054102f69b816 */ /* 0x000fe200000000ff */
[----:B------:R-:W-:Y:S01]  /*5070*/  @!P4 HFMA2.BF16_V2 R76, -RZ.H0_H0, RZ.H0_H0, -R32.H0_H0 ;  /* 0x200000ffff4cc231 */ /* 0x000fe20000340920 */
[----:B------:R-:W-:Y:S02]  /*5080*/  LOP3.LUT R79, R79, 0xff, RZ, 0xc0, !PT ;  /* 0x000000ff4f4f7812 */ /* 0x000fe400078ec0ff */
[----:B------:R-:W-:Y:S02]  /*5090*/  ISETP.LE.U32.AND P3, PT, R80, UR12, PT ;  /* 0x0000000c50007c0c */ /* 0x000fe4000bf63070 */
[----:B------:R-:W-:Y:S01]  /*50a0*/  SHF.R.U32.HI R47, RZ, 0x10, R5 ;  /* 0x00000010ff2f7819 */ /* 0x000fe20000011605 */
[----:B------:R-:W1:Y:S01]  /*50b0*/  LDSM.16.MT88.4 R80, [R124+0x7000] ;  /* 0x007000007c50783b */ /* 0x000e620000004200 */
[----:B------:R-:W-:-:S02]  /*50c0*/  @!P1 PRMT R104, R78, 0x5410, RZ ;  /* 0x000054104e689816 */ /* 0x000fc400000000ff */
[----:B------:R-:W-:Y:S02]  /*50d0*/  ISETP.LE.U32.AND P1, PT, R79, UR12, PT ;  /* 0x0000000c4f007c0c */ /* 0x000fe4000bf23070 */
[----:B------:R-:W-:Y:S02]  /*50e0*/  LOP3.LUT R47, R47, 0xff, RZ, 0xc0, !PT ;  /* 0x000000ff2f2f7812 */ /* 0x000fe400078ec0ff */
[----:B------:R-:W-:Y:S02]  /*50f0*/  @!P5 PRMT R26, R77, 0x5410, RZ ;  /* 0x000054104d1ad816 */ /* 0x000fe400000000ff */
[----:B------:R-:W-:Y:S01]  /*5100*/  ISETP.LE.U32.AND P5, PT, R47, UR12, PT ;  /* 0x0000000c2f007c0c */ /* 0x000fe2000bfa3070 */
[----:B------:R-:W-:Y:S01]  /*5110*/  @!P3 HFMA2.BF16_V2 R46, -RZ.H0_H0, RZ.H0_H0, -R27.H0_H0 ;  /* 0x200000ffff2eb231 */ /* 0x000fe2000034091b */
[----:B------:R-:W-:Y:S02]  /*5120*/  LOP3.LUT R47, R5, 0xffff, RZ, 0xc0, !PT ;  /* 0x0000ffff052f7812 */ /* 0x000fe400078ec0ff */
[----:B------:R-:W-:-:S02]  /*5130*/  @!P4 PRMT R32, R76, 0x5410, RZ ;  /* 0x000054104c20c816 */ /* 0x000fc400000000ff */
[----:B------:R-:W-:Y:S01]  /*5140*/  SHF.R.U32.HI R47, RZ, 0x8, R47 ;  /* 0x00000008ff2f7819 */ /* 0x000fe2000001162f */
[----:B------:R-:W-:Y:S01]  /*5150*/  @!P1 HFMA2.BF16_V2 R45, -RZ.H0_H0, RZ.H0_H0, -R33.H0_H0 ;  /* 0x200000ffff2d9231 */ /* 0x000fe20000340921 */
[----:B------:R-:W-:Y:S02]  /*5160*/  @!P3 PRMT R27, R46, 0x5410, RZ ;  /* 0x000054102e1bb816 */ /* 0x000fe400000000ff */
[----:B------:R-:W-:Y:S02]  /*5170*/  LOP3.LUT R47, R47, 0xffff, RZ, 0xc0, !PT ;  /* 0x0000ffff2f2f7812 */ /* 0x000fe400078ec0ff */
[----:B------:R-:W-:Y:S01]  /*5180*/  LOP3.LUT R46, R5, 0xff, RZ, 0xc0, !PT ;  /* 0x000000ff052e7812 */ /* 0x000fe200078ec0ff */
[----:B------:R-:W-:Y:S01]  /*5190*/  @!P5 HFMA2.BF16_V2 R42, -RZ.H0_H0, RZ.H0_H0, -R90.H0_H0 ;  /* 0x200000ffff2ad231 */ /* 0x000fe2000034095a */
[----:B------:R-:W-:Y:S02]  /*51a0*/  SHF.R.U32.HI R5, RZ, 0x18, R5 ;  /* 0x00000018ff057819 */ /* 0x000fe40000011605 */
[----:B------:R-:W-:-:S02]  /*51b0*/  @!P1 PRMT R33, R45, 0x5410, RZ ;  /* 0x000054102d219816 */ /* 0x000fc400000000ff */
[----:B------:R-:W-:Y:S02]  /*51c0*/  ISETP.LE.U32.AND P3, PT, R47, UR12, PT ;  /* 0x0000000c2f007c0c */ /* 0x000fe4000bf63070 */
[----:B------:R-:W-:Y:S02]  /*51d0*/  ISETP.LE.U32.AND P1, PT, R46, UR12, PT ;  /* 0x0000000c2e007c0c */ /* 0x000fe4000bf23070 */
[----:B------:R-:W-:Y:S02]  /*51e0*/  ISETP.LE.U32.AND P4, PT, R5, UR12, PT ;  /* 0x0000000c05007c0c */ /* 0x000fe4000bf83070 */
[----:B------:R-:W-:Y:S02]  /*51f0*/  SHF.R.U32.HI R6, RZ, 0x10, R156 ;  /* 0x00000010ff067819 */ /* 0x000fe4000001169c */
[C---:B------:R-:W-:Y:S02]  /*5200*/  LOP3.LUT R140, R156.reuse, 0xffff, RZ, 0xc0, !PT ;  /* 0x0000ffff9c8c7812 */ /* 0x040fe400078ec0ff */
[----:B------:R-:W-:-:S02]  /*5210*/  LOP3.LUT R19, R156, 0xff, RZ, 0xc0, !PT ;  /* 0x000000ff9c137812 */ /* 0x000fc400078ec0ff */
[C---:B------:R-:W-:Y:S01]  /*5220*/  LOP3.LUT R47, R154.reuse, 0xff, RZ, 0xc0, !PT ;  /* 0x000000ff9a2f7812 */ /* 0x040fe200078ec0ff */
[----:B------:R-:W-:Y:S01]  /*5230*/  @!P3 HFMA2.BF16_V2 R43, -RZ.H0_H0, RZ.H0_H0, -R91.H0_H0 ;  /* 0x200000ffff2bb231 */ /* 0x000fe2000034095b */
[----:B------:R-:W-:Y:S01]  /*5240*/  LOP3.LUT R45, R154, 0xffff, RZ, 0xc0, !PT ;  /* 0x0000ffff9a2d7812 */ /* 0x000fe200078ec0ff */
[----:B------:R-:W-:Y:S01]  /*5250*/  @!P1 HFMA2.BF16_V2 R44, -RZ.H0_H0, RZ.H0_H0, -R92.H0_H0 ;  /* 0x200000ffff2c9231 */ /* 0x000fe2000034095c */
[----:B------:R-:W-:Y:S01]  /*5260*/  SHF.R.U32.HI R46, RZ, 0x10, R154 ;  /* 0x00000010ff2e7819 */ /* 0x000fe2000001169a */
[----:B------:R-:W-:Y:S01]  /*5270*/  @!P4 HFMA2.BF16_V2 R41, -RZ.H0_H0, RZ.H0_H0, -R87.H0_H0 ;  /* 0x200000ffff29c231 */ /* 0x000fe20000340957 */
[----:B------:R-:W-:Y:S01]  /*5280*/  SHF.R.U32.HI R156, RZ, 0x18, R156 ;  /* 0x00000018ff9c7819 */ /* 0x000fe2000001169c */
[----:B-1----:R-:W-:Y:S01]  /*5290*/  HMMA.16816.F32.BF16 R76, R48, R80, RZ ;  /* 0x00000050304c723c */ /* 0x002fe200000418ff */
[----:B------:R-:W-:Y:S02]  /*52a0*/  SHF.R.U32.HI R154, RZ, 0x18, R154 ;  /* 0x00000018ff9a7819 */ /* 0x000fe4000001169a */
[----:B------:R-:W-:-:S02]  /*52b0*/  LOP3.LUT R5, R6, 0xff, RZ, 0xc0, !PT ;  /* 0x000000ff06057812 */ /* 0x000fc400078ec0ff */
[----:B------:R-:W-:Y:S01]  /*52c0*/  SHF.R.U32.HI R7, RZ, 0x8, R7 ;  /* 0x00000008ff077819 */ /* 0x000fe20000011607 */
[----:B------:R-:W-:Y:S01]  /*52d0*/  HMMA.16816.F32.BF16 R80, R48, R82, RZ ;  /* 0x000000523050723c */ /* 0x000fe200000418ff */
[----:B------:R-:W-:Y:S02]  /*52e0*/  @!P5 PRMT R90, R42, 0x5410, RZ ;  /* 0x000054102a5ad816 */ /* 0x000fe400000000ff */
[----:B------:R-:W-:Y:S02]  /*52f0*/  ISETP.LE.U32.AND P5, PT, R154, UR12, PT ;  /* 0x0000000c9a007c0c */ /* 0x000fe4000bfa3070 */
[----:B------:R-:W-:Y:S01]  /*5300*/  PRMT R156, R5, 0x5410, R156 ;  /* 0x00005410059c7816 */ /* 0x000fe2000000009c */
[----:B------:R-:W-:Y:S01]  /*5310*/  IMAD.WIDE.U32 R4, R4, -0x2daee0ad, RZ ;  /* 0xd2511f5304047825 */ /* 0x000fe200078e00ff */
[----:B------:R-:W-:Y:S02]  /*5320*/  SHF.R.U32.HI R154, RZ, 0x8, R140 ;  /* 0x00000008ff9a7819 */ /* 0x000fe4000001168c */
[----:B------:R-:W-:-:S02]  /*5330*/  LOP3.LUT R7, R7, 0xffff, RZ, 0xc0, !PT ;  /* 0x0000ffff07077812 */ /* 0x000fc400078ec0ff */
[----:B------:R-:W-:Y:S02]  /*5340*/  @!P1 PRMT R92, R44, 0x5410, RZ ;  /* 0x000054102c5c9816 */ /* 0x000fe400000000ff */
[----:B------:R-:W-:Y:S02]  /*5350*/  @!P3 PRMT R91, R43, 0x5410, RZ ;  /* 0x000054102b5bb816 */ /* 0x000fe400000000ff */
[C---:B------:R-:W-:Y:S02]  /*5360*/  LOP3.LUT R43, R160.reuse, 0xff, RZ, 0xc0, !PT ;  /* 0x000000ffa02b7812 */ /* 0x040fe400078ec0ff */
[----:B------:R-:W-:Y:S02]  /*5370*/  LOP3.LUT R44, R160, 0xffff, RZ, 0xc0, !PT ;  /* 0x0000ffffa02c7812 */ /* 0x000fe400078ec0ff */
[--C-:B------:R-:W-:Y:S02]  /*5380*/  SHF.R.U32.HI R42, RZ, 0x10, R160.reuse ;  /* 0x00000010ff2a7819 */ /* 0x100fe400000116a0 */
[----:B------:R-:W-:-:S02]  /*5390*/  SHF.R.U32.HI R140, RZ, 0x18, R160 ;  /* 0x00000018ff8c7819 */ /* 0x000fc400000116a0 */
[----:B------:R-:W-:Y:S02]  /*53a0*/  PRMT R154, R19, 0x5410, R154 ;  /* 0x00005410139a7816 */ /* 0x000fe4000000009a */
[----:B------:R-:W-:Y:S02]  /*53b0*/  @!P4 PRMT R87, R41, 0x5410, RZ ;  /* 0x000054102957c816 */ /* 0x000fe400000000ff */
[----:B------:R-:W-:Y:S02]  /*53c0*/  ISETP.LE.U32.AND P4, PT, R7, UR12, PT ;  /* 0x0000000c07007c0c */ /* 0x000fe4000bf83070 */
[----:B------:R-:W-:Y:S02]  /*53d0*/  LOP3.LUT R159, R5, UR19, R158, 0x96, !PT ;  /* 0x00000013059f7c12 */ /* 0x000fe4000f8e969e */
[C---:B------:R-:W-:Y:S02]  /*53e0*/  LOP3.LUT R19, R4.reuse, 0xffff, RZ, 0xc0, !PT ;  /* 0x0000ffff04137812 */ /* 0x040fe400078ec0ff */
[----:B------:R-:W-:-:S02]  /*53f0*/  LOP3.LUT R176, R4, 0xff, RZ, 0xc0, !PT ;  /* 0x000000ff04b07812 */ /* 0x000fc400078ec0ff */
[--C-:B------:R-:W-:Y:S02]  /*5400*/  SHF.R.U32.HI R41, RZ, 0x10, R4.reuse ;  /* 0x00000010ff297819 */ /* 0x100fe40000011604 */
[----:B------:R-:W-:Y:S02]  /*5410*/  SHF.R.U32.HI R160, RZ, 0x18, R4 ;  /* 0x00000018ffa07819 */ /* 0x000fe40000011604 */
[----:B------:R-:W1:Y:S01]  /*5420*/  LDSM.16.MT88.4 R4, [R124+0x7400] ;  /* 0x007400007c04783b */ /* 0x000e620000004200 */
[----:B------:R-:W-:Y:S01]  /*5430*/  @!P4 HFMA2.BF16_V2 R39, -RZ.H0_H0, RZ.H0_H0, -R85.H0_H0 ;  /* 0x200000ffff27c231 */ /* 0x000fe20000340955 */
[----:B------:R-:W-:Y:S02]  /*5440*/  LOP3.LUT R42, R42, 0xff, RZ, 0xc0, !PT ;  /* 0x000000ff2a2a7812 */ /* 0x000fe400078ec0ff */
[----:B------:R-:W-:Y:S02]  /*5450*/  LOP3.LUT R41, R41, 0xff, RZ, 0xc0, !PT ;  /* 0x000000ff29297812 */ /* 0x000fe400078ec0ff */
[----:B------:R-:W-:-:S02]  /*5460*/  @!P4 PRMT R85, R39, 0x5410, RZ ;  /* 0x000054102755c816 */ /* 0x000fc400000000ff */
[----:B------:R-:W-:Y:S02]  /*5470*/  @!P2 PRMT R34, R37, 0x5410, RZ ;  /* 0x000054102522a816 */ /* 0x000fe400000000ff */
[----:B------:R-:W-:Y:S02]  /*5480*/  @!P6 PRMT R86, R40, 0x5410, RZ ;  /* 0x000054102856e816 */ /* 0x000fe400000000ff */
[----:B------:R-:W-:Y:S02]  /*5490*/  ISETP.LE.U32.AND P4, PT, R43, UR12, PT ;  /* 0x0000000c2b007c0c */ /* 0x000fe4000bf83070 */
[----:B------:R-:W-:Y:S02]  /*54a0*/  ISETP.LE.U32.AND P2, PT, R42, UR12, PT ;  /* 0x0000000c2a007c0c */ /* 0x000fe4000bf43070 */
[----:B------:R-:W-:Y:S02]  /*54b0*/  PRMT R160, R41, 0x5410, R160 ;  /* 0x0000541029a07816 */ /* 0x000fe400000000a0 */
[----:B------:R-:W2:Y:S01]  /*54c0*/  LDSM.16.MT88.4 R40, [R126+0x8000] ;  /* 0x008000007e28783b */ /* 0x000ea20000004200 */
[----:B------:R-:W-:-:S02]  /*54d0*/  ISETP.LE.U32.AND P3, PT, R47, UR12, PT ;  /* 0x0000000c2f007c0c */ /* 0x000fc4000bf63070 */
[----:B------:R-:W-:Y:S02]  /*54e0*/  LOP3.LUT R158, R18, 0xff, RZ, 0xc0, !PT ;  /* 0x000000ff129e7812 */ /* 0x000fe400078ec0ff */
[----:B------:R-:W-:Y:S02]  /*54f0*/  LOP3.LUT R180, R159, 0xff, RZ, 0xc0, !PT ;  /* 0x000000ff9fb47812 */ /* 0x000fe400078ec0ff */
[----:B------:R-:W-:Y:S02]  /*5500*/  SHF.R.U32.HI R178, RZ, 0x18, R159 ;  /* 0x00000018ffb27819 */ /* 0x000fe4000001169f */
[----:B------:R-:W-:Y:S02]  /*5510*/  ISETP.LE.U32.AND P1, PT, R153, UR12, PT ;  /* 0x0000000c99007c0c */ /* 0x000fe4000bf23070 */
[----:B------:R-:W-:Y:S02]  /*5520*/  SHF.R.U32.HI R19, RZ, 0x8, R19 ;  /* 0x00000008ff137819 */ /* 0x000fe40000011613 */
[----:B------:R-:W-:Y:S01]  /*5530*/  SHF.R.U32.HI R45, RZ, 0x8, R45 ;  /* 0x00000008ff2d7819 */ /* 0x000fe2000001162d */
[----:B------:R-:W-:Y:S01]  /*5540*/  @!P3 HFMA2.BF16_V2 R36, -RZ.H0_H0, RZ.H0_H0, -R28.H0_H0 ;  /* 0x200000ffff24b231 */ /* 0x000fe2000034091c */
[----:B------:R-:W-:Y:S01]  /*5550*/  PRMT R176, R176, 0x5410, R19 ;  /* 0x00005410b0b07816 */ /* 0x000fe20000000013 */
[----:B------:R-:W-:Y:S01]  /*5560*/  FFMA.FTZ R19, R22, UR6, -R151 ;  /* 0x0000000616137c23 */ /* 0x000fe20008010897 */
[----:B------:R-:W-:-:S02]  /*5570*/  LOP3.LUT R46, R46, 0xff, RZ, 0xc0, !PT ;  /* 0x000000ff2e2e7812 */ /* 0x000fc400078ec0ff */
[----:B------:R-:W-:Y:S02]  /*5580*/  @!P3 PRMT R28, R36, 0x5410, RZ ;  /* 0x00005410241cb816 */ /* 0x000fe400000000ff */
[----:B------:R-:W-:Y:S01]  /*5590*/  LOP3.LUT R45, R45, 0xffff, RZ, 0xc0, !PT ;  /* 0x0000ffff2d2d7812 */ /* 0x000fe200078ec0ff */
[C---:B-1----:R-:W-:Y:S01]  /*55a0*/  HMMA.16816.F32.BF16 R76, R8.reuse, R4, R76 ;  /* 0x00000004084c723c */ /* 0x042fe2000004184c */
[----:B------:R-:W-:Y:S01]  /*55b0*/  @!P1 HFMA2.BF16_V2 R38, -RZ.H0_H0, RZ.H0_H0, -R35.H0_H0 ;  /* 0x200000ffff269231 */ /* 0x000fe20000340923 */
[----:B------:R-:W-:Y:S02]  /*55c0*/  ISETP.LE.U32.AND P6, PT, R46, UR12, PT ;  /* 0x0000000c2e007c0c */ /* 0x000fe4000bfc3070 */
[----:B------:R-:W-:Y:S02]  /*55d0*/  HSET2.LE.AND R156, R156, R147, PT ;  /* 0x000000939c9c7233 */ /* 0x000fe40003803000 */
[----:B------:R-:W-:Y:S01]  /*55e0*/  HMMA.16816.F32.BF16 R80, R8, R6, R80 ;  /* 0x000000060850723c */ /* 0x000fe20000041850 */
[----:B------:R-:W-:-:S02]  /*55f0*/  SHF.R.U32.HI R5, RZ, 0x10, R18 ;  /* 0x00000010ff057819 */ /* 0x000fc40000011612 */
[----:B------:R-:W-:Y:S02]  /*5600*/  LOP3.LUT R4, R18, 0xffff, RZ, 0xc0, !PT ;  /* 0x0000ffff12047812 */ /* 0x000fe400078ec0ff */
[----:B------:R-:W-:Y:S02]  /*5610*/  SHF.R.U32.HI R18, RZ, 0x18, R18 ;  /* 0x00000018ff127819 */ /* 0x000fe40000011612 */
[----:B------:R-:W-:Y:S02]  /*5620*/  LOP3.LUT R5, R5, 0xff, RZ, 0xc0, !PT ;  /* 0x000000ff05057812 */ /* 0x000fe400078ec0ff */
[----:B------:R-:W-:Y:S01]  /*5630*/  SHF.R.U32.HI R7, RZ, 0x8, R4 ;  /* 0x00000008ff077819 */ /* 0x000fe20000011604 */
[----:B------:R-:W-:Y:S01]  /*5640*/  @!P6 HFMA2.BF16_V2 R24, -RZ.H0_H0, RZ.H0_H0, -R31.H0_H0 ;  /* 0x200000ffff18e231 */ /* 0x000fe2000034091f */
[----:B------:R-:W-:Y:S02]  /*5650*/  PRMT R18, R5, 0x5410, R18 ;  /* 0x0000541005127816 */ /* 0x000fe40000000012 */
[----:B------:R-:W-:-:S02]  /*5660*/  SHF.R.U32.HI R6, RZ, 0x8, R44 ;  /* 0x00000008ff067819 */ /* 0x000fc4000001162c */
[----:B------:R-:W-:Y:S02]  /*5670*/  LOP3.LUT R4, R159, 0xffff, RZ, 0xc0, !PT ;  /* 0x0000ffff9f047812 */ /* 0x000fe400078ec0ff */
[----:B------:R-:W-:Y:S02]  /*5680*/  SHF.R.U32.HI R5, RZ, 0x10, R159 ;  /* 0x00000010ff057819 */ /* 0x000fe4000001169f */
[----:B------:R-:W-:Y:S02]  /*5690*/  PRMT R158, R158, 0x5410, R7 ;  /* 0x000054109e9e7816 */ /* 0x000fe40000000007 */
[----:B------:R-:W-:Y:S02]  /*56a0*/  LOP3.LUT R6, R6, 0xffff, RZ, 0xc0, !PT ;  /* 0x0000ffff06067812 */ /* 0x000fe400078ec0ff */
[----:B------:R-:W-:Y:S02]  /*56b0*/  SHF.R.U32.HI R7, RZ, 0x8, R4 ;  /* 0x00000008ff077819 */ /* 0x000fe40000011604 */
[----:B------:R-:W-:-:S02]  /*56c0*/  LOP3.LUT R5, R5, 0xff, RZ, 0xc0, !PT ;  /* 0x000000ff05057812 */ /* 0x000fc400078ec0ff */
[----:B------:R-:W-:Y:S02]  /*56d0*/  ISETP.LE.U32.AND P3, PT, R6, UR12, PT ;  /* 0x0000000c06007c0c */ /* 0x000fe4000bf63070 */
[----:B------:R-:W-:Y:S02]  /*56e0*/  PRMT R180, R180, 0x5410, R7 ;  /* 0x00005410b4b47816 */ /* 0x000fe40000000007 */
[----:B------:R-:W-:Y:S02]  /*56f0*/  PRMT R178, R5, 0x5410, R178 ;  /* 0x0000541005b27816 */ /* 0x000fe400000000b2 */
[----:B------:R-:W1:Y:S01]  /*5700*/  LDSM.16.MT88.4 R4, [R126+0x8400] ;  /* 0x008400007e04783b */ /* 0x000e620000004200 */
[----:B------:R-:W-:Y:S02]  /*5710*/  @!P1 PRMT R35, R38, 0x5410, RZ ;  /* 0x0000541026239816 */ /* 0x000fe400000000ff */
[----:B--2---:R-:W-:Y:S01]  /*5720*/  HMMA.16816.F32.BF16 R36, R48, R40, RZ ;  /* 0x000000283024723c */ /* 0x004fe200000418ff */
[----:B------:R-:W-:-:S02]  /*5730*/  HSET2.LE.AND R149, R158, R147, PT ;  /* 0x000000939e957233 */ /* 0x000fc40003803000 */
[----:B------:R-:W-:Y:S02]  /*5740*/  ISETP.LE.U32.AND P1, PT, R45, UR12, PT ;  /* 0x0000000c2d007c0c */ /* 0x000fe4000bf23070 */
[--C-:B------:R-:W-:Y:S01]  /*5750*/  HSET2.LE.AND R178, R178, R147.reuse, PT ;  /* 0x00000093b2b27233 */ /* 0x100fe20003803000 */
[----:B------:R-:W-:Y:S01]  /*5760*/  HMMA.16816.F32.BF16 R40, R48, R42, RZ ;  /* 0x0000002a3028723c */ /* 0x000fe200000418ff */
[----:B------:R-:W-:Y:S02]  /*5770*/  HSET2.LE.AND R18, R18, R147, PT ;  /* 0x0000009312127233 */ /* 0x000fe40003803000 */
[----:B------:R-:W-:Y:S02]  /*5780*/  LOP3.LUT R12, R149, R12, RZ, 0xc0, !PT ;  /* 0x0000000c950c7212 */ /* 0x000fe400078ec0ff */
[----:B------:R-:W-:Y:S02]  /*5790*/  LOP3.LUT R15, R156, R15, RZ, 0xc0, !PT ;  /* 0x0000000f9c0f7212 */ /* 0x000fe400078ec0ff */
[----:B------:R-:W-:-:S02]  /*57a0*/  LOP3.LUT R13, R18, R13, RZ, 0xc0, !PT ;  /* 0x0000000d120d7212 */ /* 0x000fc400078ec0ff */
[----:B------:R-:W-:Y:S01]  /*57b0*/  @!P6 PRMT R31, R24, 0x5410, RZ ;  /* 0x00005410181fe816 */ /* 0x000fe200000000ff */
[----:B------:R-:W-:-:S05]  /*57c0*/  @!P1 HFMA2.BF16_V2 R25, -RZ.H0_H0, RZ.H0_H0, -R29.H0_H0 ;  /* 0x200000ffff199231 */ /* 0x000fca000034091d */
[----:B------:R-:W-:Y:S02]  /*57d0*/  @!P1 PRMT R29, R25, 0x5410, RZ ;  /* 0x00005410191d9816 */ /* 0x000fe400000000ff */
[----:B------:R-:W-:Y:S01]  /*57e0*/  ISETP.LE.U32.AND P1, PT, R140, UR12, PT ;  /* 0x0000000c8c007c0c */ /* 0x000fe2000bf23070 */
[C---:B-1----:R-:W-:Y:S06]  /*57f0*/  HMMA.16816.F32.BF16 R36, R8.reuse, R4, R36 ;  /* 0x000000040824723c */ /* 0x042fec0000041824 */
[----:B------:R-:W-:Y:S01]  /*5800*/  HMMA.16816.F32.BF16 R40, R8, R6, R40 ;  /* 0x000000060828723c */ /* 0x000fe20000041828 */
[----:B------:R-:W-:Y:S01]  /*5810*/  FADD.FTZ R4, R146, R145 ;  /* 0x0000009192047221 */ /* 0x000fe20000010000 */
[----:B------:R-:W-:Y:S01]  /*5820*/  FFMA.FTZ R146, R23, UR6, -R150 ;  /* 0x0000000617927c23 */ /* 0x000fe20008010896 */
[----:B------:R-:W1:Y:S01]  /*5830*/  MUFU.EX2 R145, R19 ;  /* 0x0000001300917308 */ /* 0x000e620000000800 */
[----:B------:R-:W-:-:S02]  /*5840*/  @!P5 HFMA2.BF16_V2 R23, -RZ.H0_H0, RZ.H0_H0, -R30.H0_H0 ;  /* 0x200000ffff17d231 */ /* 0x000fc4000034091e */
[----:B------:R-:W-:Y:S02]  /*5850*/  FADD.FTZ R141, R141, R4 ;  /* 0x000000048d8d7221 */ /* 0x000fe40000010000 */
[----:B------:R-:W2:Y:S02]  /*5860*/  LDSM.16.MT88.4 R4, [R124+0x8000] ;  /* 0x008000007c04783b */ /* 0x000ea40000004200 */
[----:B------:R-:W-:Y:S01]  /*5870*/  FADD.FTZ R141, R100, R141 ;  /* 0x0000008d648d7221 */ /* 0x000fe20000010000 */
[----:B------:R-:W-:Y:S01]  /*5880*/  @!P5 PRMT R30, R23, 0x5410, RZ ;  /* 0x00005410171ed816 */ /* 0x000fe200000000ff */
[----:B------:R-:W3:Y:S01]  /*5890*/  MUFU.EX2 R146, R146 ;  /* 0x0000009200927308 */ /* 0x000ee20000000800 */
[----:B------:R-:W-:Y:S01]  /*58a0*/  LEA R140, P5, R84, UR4, 0x1 ;  /* 0x00000004548c7c11 */ /* 0x000fe2000f8a08ff */
[----:B------:R-:W-:-:S03]  /*58b0*/  FADD.FTZ R98, R98, R141 ;  /* 0x0000008d62627221 */ /* 0x000fc60000010000 */
[----:B------:R-:W-:Y:S01]  /*58c0*/  LEA.HI.X R141, R84, UR5, R97, 0x1, P5 ;  /* 0x00000005548d7c11 */ /* 0x000fe2000a8f0c61 */
[----:B------:R-:W-:Y:S01]  /*58d0*/  FADD.FTZ R95, R95, R98 ;  /* 0x000000625f5f7221 */ /* 0x000fe20000010000 */
[----:B-1----:R-:W-:-:S03]  /*58e0*/  F2FP.BF16.F32.PACK_AB R150, R184, R145 ;  /* 0x00000091b896723e */ /* 0x002fc600000010ff */
[----:B------:R-:W-:Y:S01]  /*58f0*/  FADD.FTZ R94, R94, R95 ;  /* 0x0000005f5e5e7221 */ /* 0x000fe20000010000 */
[----:B------:R-:W-:Y:S01]  /*5900*/  HSET2.LE.AND R19, R180, R147, PT ;  /* 0x00000093b4137233 */ /* 0x000fe20003803000 */
[----:B------:R-:W-:Y:S01]  /*5910*/  STG.E.U16 desc[UR22][R140.64], R92 ;  /* 0x0000005c8c007986 */ /* 0x000fe2000c101516 */
[----:B------:R-:W-:Y:S01]  /*5920*/  PRMT R149, R150, 0x7632, R149 ;  /* 0x0000763296957816 */ /* 0x000fe20000000095 */
[----:B------:R-:W-:Y:S01]  /*5930*/  FADD.FTZ R94, R89, R94 ;  /* 0x0000005e595e7221 */ /* 0x000fe20000010000 */
[----:B------:R-:W-:Y:S01]  /*5940*/  @!P2 HFMA2.BF16_V2 R20, -RZ.H0_H0, RZ.H0_H0, -R150.H0_H0 ;  /* 0x200000ffff14a231 */ /* 0x000fe20000340996 */
[----:B------:R-:W-:Y:S01]  /*5950*/  STG.E.U16 desc[UR22][R140.64+0x2], R91 ;  /* 0x0000025b8c007986 */ /* 0x000fe2000c101516 */
[----:B---3--:R-:W-:Y:S01]  /*5960*/  F2FP.BF16.F32.PACK_AB R148, R185, R146 ;  /* 0x00000092b994723e */ /* 0x008fe200000010ff */
[----:B------:R-:W-:Y:S02]  /*5970*/  @!P1 HFMA2.BF16_V2 R3, -RZ.H0_H0, RZ.H0_H0, -R149.H0_H0 ;  /* 0x200000ffff039231 */ /* 0x000fe40000340995 */
[----:B------:R-:W-:Y:S01]  /*5980*/  FADD.FTZ R119, R119, R94 ;  /* 0x0000005e77777221 */ /* 0x000fe20000010000 */
[----:B------:R-:W-:Y:S01]  /*5990*/  FADD.FTZ R146, R146, R121 ;  /* 0x0000007992927221 */ /* 0x000fe20000010000 */
[----:B------:R-:W-:-:S02]  /*59a0*/  @!P4 HFMA2.BF16_V2 R22, -RZ.H0_H0, RZ.H0_H0, -R148.H0_H0 ;  /* 0x200000ffff16c231 */ /* 0x000fc40000340994 */
[----:B------:R-:W-:Y:S01]  /*59b0*/  FADD.FTZ R118, R118, R119 ;  /* 0x0000007776767221 */ /* 0x000fe20000010000 */
[----:B------:R-:W-:-:S03]  /*59c0*/  FADD.FTZ R185, R185, R146 ;  /* 0x00000092b9b97221 */ /* 0x000fc60000010000 */
[----:B------:R-:W-:-:S04]  /*59d0*/  FADD.FTZ R117, R117, R118 ;  /* 0x0000007675757221 */ /* 0x000fc80000010000 */
[----:B------:R-:W-:-:S04]  /*59e0*/  FADD.FTZ R116, R116, R117 ;  /* 0x0000007574747221 */ /* 0x000fc80000010000 */
[----:B------:R-:W-:Y:S01]  /*59f0*/  FADD.FTZ R115, R115, R116 ;  /* 0x0000007473737221 */ /* 0x000fe20000010000 */
[----:B--2---:R-:W-:Y:S03]  /*5a00*/  HMMA.16816.F32.BF16 R44, R48, R4, RZ ;  /* 0x00000004302c723c */ /* 0x004fe600000418ff */
[----:B------:R-:W-:-:S03]  /*5a10*/  FADD.FTZ R114, R114, R115 ;  /* 0x0000007372727221 */ /* 0x000fc60000010000 */
[----:B------:R-:W-:Y:S01]  /*5a20*/  HMMA.16816.F32.BF16 R48, R48, R6, RZ ;  /* 0x000000063030723c */ /* 0x000fe200000418ff */
[--C-:B------:R-:W-:Y:S01]  /*5a30*/  HSET2.LE.AND R5, R154, R147.reuse, PT ;  /* 0x000000939a057233 */ /* 0x100fe20003803000 */
[----:B------:R-:W-:Y:S01]  /*5a40*/  FADD.FTZ R145, R145, R114 ;  /* 0x0000007291917221 */ /* 0x000fe20000010000 */
[----:B------:R-:W-:Y:S02]  /*5a50*/  LOP3.LUT R4, R19, R16, RZ, 0xc0, !PT ;  /* 0x0000001013047212 */ /* 0x000fe400078ec0ff */
[----:B------:R-:W-:Y:S01]  /*5a60*/  PRMT R16, R150, 0x5410, R149 ;  /* 0x0000541096107816 */ /* 0x000fe20000000095 */
[----:B------:R-:W-:Y:S01]  /*5a70*/  FADD.FTZ R184, R184, R145 ;  /* 0x00000091b8b87221 */ /* 0x000fe20000010000 */
[--C-:B------:R-:W-:Y:S02]  /*5a80*/  HSET2.LE.AND R6, R176, R147.reuse, PT ;  /* 0x00000093b0067233 */ /* 0x100fe40003803000 */
[----:B------:R-:W-:Y:S02]  /*5a90*/  HSET2.LE.AND R7, R160, R147, PT ;  /* 0x00000093a0077233 */ /* 0x000fe40003803000 */
[----:B------:R-:W-:-:S02]  /*5aa0*/  PRMT R147, R148, 0x7632, R147 ;  /* 0x0000763294937816 */ /* 0x000fc40000000093 */
[----:B------:R-:W-:Y:S02]  /*5ab0*/  LOP3.LUT R14, R5, R14, RZ, 0xc0, !PT ;  /* 0x0000000e050e7212 */ /* 0x000fe400078ec0ff */
[----:B------:R-:W-:Y:S01]  /*5ac0*/  LOP3.LUT R5, R178, R17, RZ, 0xc0, !PT ;  /* 0x00000011b2057212 */ /* 0x000fe200078ec0ff */
[----:B------:R-:W-:Y:S01]  /*5ad0*/  @!P3 HFMA2.BF16_V2 R21, -RZ.H0_H0, RZ.H0_H0, -R147.H0_H0 ;  /* 0x200000ffff15b231 */ /* 0x000fe20000340993 */
[----:B------:R-:W-:Y:S02]  /*5ae0*/  PRMT R17, R148, 0x5410, R147 ;  /* 0x0000541094117816 */ /* 0x000fe40000000093 */
[----:B------:R-:W-:Y:S02]  /*5af0*/  LOP3.LUT R7, R7, R16, RZ, 0xc0, !PT ;  /* 0x0000001007077212 */ /* 0x000fe400078ec0ff */
[----:B------:R-:W-:Y:S02]  /*5b00*/  LOP3.LUT R6, R6, R17, RZ, 0xc0, !PT ;  /* 0x0000001106067212 */ /* 0x000fe400078ec0ff */
[----:B------:R-:W1:Y:S01]  /*5b10*/  LDSM.16.MT88.4 R16, [R124+0x8400] ;  /* 0x008400007c10783b */ /* 0x000e620000004200 */
[----:B------:R-:W-:Y:S01]  /*5b20*/  @!P1 PRMT R149, R3, 0x5410, RZ ;  /* 0x0000541003959816 */ /* 0x000fe200000000ff */
[----:B------:R-:W-:Y:S01]  /*5b30*/  IMAD.U32 R3, RZ, RZ, UR16 ;  /* 0x00000010ff037e24 */ /* 0x000fe2000f8e00ff */
[----:B------:R-:W-:-:S02]  /*5b40*/  @!P4 PRMT R148, R22, 0x5410, RZ ;  /* 0x000054101694c816 */ /* 0x000fc400000000ff */
[----:B------:R-:W-:Y:S02]  /*5b50*/  @!P3 PRMT R147, R21, 0x5410, RZ ;  /* 0x000054101593b816 */ /* 0x000fe400000000ff */
[----:B------:R-:W-:Y:S02]  /*5b60*/  @!P2 PRMT R150, R20, 0x5410, RZ ;  /* 0x000054101496a816 */ /* 0x000fe400000000ff */
[----:B------:R-:W-:Y:S01]  /*5b70*/  IADD3 R84, P1, R140, -0x80, RZ ;  /* 0xffffff808c547810 */ /* 0x000fe20007f3e0ff */
        /* <DEDUP_REMOVED lines=30> */
[C---:B------:R-:W-:Y:S06]  /*5d60*/  HMMA.16816.F32.BF16 R64, R4.reuse, R18, R64 ;  /* 0x000000120440723c */ /* 0x040fec0000041840 */
[C---:B-1----:R-:W-:Y:S06]  /*5d70*/  HMMA.16816.F32.BF16 R76, R4.reuse, R8, R76 ;  /* 0x00000008044c723c */ /* 0x042fec000004184c */
[C---:B------:R-:W-:Y:S01]  /*5d80*/  HMMA.16816.F32.BF16 R80, R4.reuse, R10, R80 ;  /* 0x0000000a0450723c */ /* 0x040fe20000041850 */
[----:B------:R-:W1:Y:S05]  /*5d90*/  LDSM.16.MT88.4 R8, [R124+0x8c00] ;  /* 0x008c00007c08783b */ /* 0x000e6a0000004200 */
[C---:B--2---:R-:W-:Y:S06]  /*5da0*/  HMMA.16816.F32.BF16 R36, R4.reuse, R12, R36 ;  /* 0x0000000c0424723c */ /* 0x044fec0000041824 */
[----:B------:R-:W-:Y:S01]  /*5db0*/  HMMA.16816.F32.BF16 R40, R4, R14, R40 ;  /* 0x0000000e0428723c */ /* 0x000fe20000041828 */
[----:B------:R-:W-:-:S05]  /*5dc0*/  IMAD.WIDE R12, R3, 0x2, R140 ;  /* 0x00000002030c7825 */ /* 0x000fca00078e028c */
[----:B------:R-:W-:Y:S04]  /*5dd0*/  STG.E.U16 desc[UR22][R12.64], R90 ;  /* 0x0000005a0c007986 */ /* 0x000fe8000c101516 */
[----:B------:R2:W-:Y:S04]  /*5de0*/  STG.E.U16 desc[UR22][R12.64+0x2], R87 ;  /* 0x000002570c007986 */ /* 0x0005e8000c101516 */
[----:B------:R3:W-:Y:S04]  /*5df0*/  STG.E.U16 desc[UR22][R140.64+0x10], R86 ;  /* 0x000010568c007986 */ /* 0x0007e8000c101516 */
[----:B------:R3:W-:Y:S04]  /*5e00*/  STG.E.U16 desc[UR22][R140.64+0x12], R85 ;  /* 0x000012558c007986 */ /* 0x0007e8000c101516 */
[----:B------:R3:W-:Y:S04]  /*5e10*/  STG.E.U16 desc[UR22][R12.64+0x10], R35 ;  /* 0x000010230c007986 */ /* 0x0007e8000c101516 */
[----:B------:R3:W-:Y:S01]  /*5e20*/  STG.E.U16 desc[UR22][R12.64+0x12], R34 ;  /* 0x000012220c007986 */ /* 0x0007e2000c101516 */
[C---:B-1----:R-:W-:Y:S03]  /*5e30*/  HMMA.16816.F32.BF16 R44, R4.reuse, R8, R44 ;  /* 0x00000008042c723c */ /* 0x042fe6000004182c */
[----:B------:R3:W-:Y:S04]  /*5e40*/  STG.E.U16 desc[UR22][R140.64+0x20], R26 ;  /* 0x0000201a8c007986 */ /* 0x0007e8000c101516 */
[----:B------:R3:W-:Y:S01]  /*5e50*/  STG.E.U16 desc[UR22][R140.64+0x22], R27 ;  /* 0x0000221b8c007986 */ /* 0x0007e2000c101516 */
[----:B------:R-:W-:Y:S01]  /*5e60*/  HMMA.16816.F32.BF16 R48, R4, R10, R48 ;  /* 0x0000000a0430723c */ /* 0x000fe20000041830 */
[----:B--2---:R-:W-:-:S02]  /*5e70*/  IADD3.X R87, R141, -0x1, RZ, P1, !PT ;  /* 0xffffffff8d577810 */ /* 0x004fc40000ffe4ff */
        /* <DEDUP_REMOVED lines=24> */
[----:B------:R-:W-:-:S04]  /*6000*/  DEPBAR.LE SB0, 0x0 ;  /* 0x000080000000791a */ /* 0x000fc80000000000 */
[----:B------:R-:W-:Y:S01]  /*6010*/  BAR.SYNC.DEFER_BLOCKING 0x0 ;  /* 0x0000000000007b1d */ /* 0x000fe20000010000 */
[----:B------:R-:W-:Y:S01]  /*6020*/  ISETP.GE.AND P5, PT, R170, UR4, PT ;  /* 0x00000004aa007c0c */ /* 0x000fe2000bfa6270 */
[----:B------:R-:W-:Y:S01]  /*6030*/  IMAD.MOV.U32 R18, RZ, RZ, R132 ;  /* 0x000000ffff127224 */ /* 0x000fe200078e0084 */
[----:B------:R-:W-:Y:S01]  /*6040*/  ISETP.GE.AND P4, PT, R164, UR4, PT ;  /* 0x00000004a4007c0c */ /* 0x000fe2000bf86270 */
[----:B------:R-:W-:Y:S01]  /*6050*/  IMAD.MOV.U32 R19, RZ, RZ, R135 ;  /* 0x000000ffff137224 */ /* 0x000fe200078e0087 */
[----:B------:R-:W-:Y:S01]  /*6060*/  ISETP.GE.AND P3, PT, R163, UR4, PT ;  /* 0x00000004a3007c0c */ /* 0x000fe2000bf66270 */
[----:B------:R-:W-:Y:S02]  /*6070*/  UIADD3 UR4, UR15, -0x2, URZ ;  /* 0xfffffffe0f047890 */ /* 0x000fe4000fffe03f */
[----:B------:R-:W-:Y:S02]  /*6080*/  UISETP.GE.AND UP0, UPT, UR15, 0x3, UPT ;  /* 0x000000030f00788c */ /* 0x000fe4000bf06270 */
[----:B------:R-:W-:-:S02]  /*6090*/  USHF.R.S32.HI UR7, URZ, 0x1f, UR4 ;  /* 0x0000001f3f077899 */ /* 0x000fc40008011404 */
[----:B------:R-:W-:Y:S01]  /*60a0*/  UIMAD UR5, UR10, UR4, URZ ;  /* 0x000000040a0572a4 */ /* 0x000fe2000f8e023f */
[----:B------:R-:W-:Y:S01]  /*60b0*/  IMAD.U32 R3, RZ, RZ, UR4 ;  /* 0x00000004ff037e24 */ /* 0x000fe2000f8e00ff */
[----:B------:R-:W1:Y:S02]  /*60c0*/  @!P5 LDC.64 R14, c[0x0][0x220] ;  /* 0x00008800ff0edb82 */ /* 0x000e640000000a00 */
[----:B------:R-:W-:Y:S01]  /*60d0*/  UIMAD UR5, UR7, UR11, UR5 ;  /* 0x0000000b070572a4 */ /* 0x000fe2000f8e0205 */
[----:B------:R-:W-:-:S05]  /*60e0*/  IMAD.WIDE.U32 R18, R3, UR11, R18 ;  /* 0x0000000b03127c25 */ /* 0x000fca000f8e0012 */
[----:B---3--:R-:W2:Y:S01]  /*60f0*/  @!P4 LDC.64 R12, c[0x0][0x220] ;  /* 0x00008800ff0ccb82 */ /* 0x008ea20000000a00 */
        /* <DEDUP_REMOVED lines=58> */
[----:B---3--:R-:W-:Y:S04]  /*64a0*/  LDSM.16.M88.4 R12, [R127] ;  /* 0x000000007f0c783b */ /* 0x008fe80000000200 */
[----:B------:R-:W3:Y:S04]  /*64b0*/  LDSM.16.M88.4 R112, [R125+0x3000] ;  /* 0x003000007d70783b */ /* 0x000ee80000000200 */
        /* <DEDUP_REMOVED lines=8> */
[----:B------:R-:W-:Y:S03]  /*6540*/  LDSM.16.M88.4 R120, [R128+0x5000] ;  /* 0x005000008078783b */ /* 0x000fe60000000200 */
[C---:B----4-:R-:W-:Y:S01]  /*6550*/  HMMA.16816.F32.BF16 R28, R108.reuse, R24, RZ ;  /* 0x000000186c1c723c */ /* 0x050fe200000418ff */
[----:B------:R-:W0:Y:S05]  /*6560*/  LDGDEPBAR ;  /* 0x00000000000079af */ /* 0x000e2a0000000000 */
[C---:B------:R-:W-:Y:S06]  /*6570*/  HMMA.16816.F32.BF16 R88, R108.reuse, R90, RZ ;  /* 0x0000005a6c58723c */ /* 0x040fec00000418ff */
[C---:B------:R-:W-:Y:S06]  /*6580*/  HMMA.16816.F32.BF16 R32, R108.reuse, R34, RZ ;  /* 0x000000226c20723c */ /* 0x040fec00000418ff */
[C---:B------:R-:W-:Y:S06]  /*6590*/  HMMA.16816.F32.BF16 R24, R108.reuse, R26, RZ ;  /* 0x0000001a6c18723c */ /* 0x040fec00000418ff */
[C---:B-----5:R-:W-:Y:S06]  /*65a0*/  HMMA.16816.F32.BF16 R20, R108.reuse, R100, RZ ;  /* 0x000000646c14723c */ /* 0x060fec00000418ff */
[----:B------:R-:W-:Y:S01]  /*65b0*/  HMMA.16816.F32.BF16 R108, R108, R102, RZ ;  /* 0x000000666c6c723c */ /* 0x000fe200000418ff */
[----:B------:R-:W-:Y:S05]  /*65c0*/  LDSM.16.M88.4 R100, [R128+0x4800] ;  /* 0x004800008064783b */ /* 0x000fea0000000200 */
[C---:B---3--:R-:W-:Y:S06]  /*65d0*/  HMMA.16816.F32.BF16 R4, R12.reuse, R112, R4 ;  /* 0x000000700c04723c */ /* 0x048fec0000041804 */
        /* <DEDUP_REMOVED lines=11> */
[----:B------:R-:W-:Y:S01]  /*6690*/  LDSM.16.M88.4 R116, [R125+0x4c00] ;  /* 0x004c00007d74783b */ /* 0x000fe20000000200 */
[C---:B-1----:R-:W-:Y:S06]  /*66a0*/  HMMA.16816.F32.BF16 R4, R92.reuse, R8, R4 ;  /* 0x000000085c04723c */ /* 0x042fec0000041804 */
[C---:B------:R-:W-:Y:S01]  /*66b0*/  HMMA.16816.F32.BF16 R88, R92.reuse, R10, R88 ;  /* 0x0000000a5c58723c */ /* 0x040fe20000041858 */
[----:B------:R-:W-:Y:S05]  /*66c0*/  LDSM.16.M88.4 R8, [R125+0x4800] ;  /* 0x004800007d08783b */ /* 0x000fea0000000200 */
[C---:B------:R-:W-:Y:S06]  /*66d0*/  HMMA.16816.F32.BF16 R84, R92.reuse, R104, R84 ;  /* 0x000000685c54723c */ /* 0x040fec0000041854 */
[----:B------:R-:W-:Y:S01]  /*66e0*/  HMMA.16816.F32.BF16 R32, R92, R106, R32 ;  /* 0x0000006a5c20723c */ /* 0x000fe20000041820 */
[----:B------:R-:W1:Y:S05]  /*66f0*/  LDSM.16.M88.4 R104, [R129+0x2000] ;  /* 0x002000008168783b */ /* 0x000e6a0000000200 */
[----:B--2---:R-:W-:Y:S06]  /*6700*/  HMMA.16816.F32.BF16 R4, R112, R16, R4 ;  /* 0x000000107004723c */ /* 0x004fec0000041804 */
[C---:B------:R-:W-:Y:S06]  /*6710*/  HMMA.16816.F32.BF16 R28, R92.reuse, R100, R28 ;  /* 0x000000645c1c723c */ /* 0x040fec000004181c */
[----:B------:R-:W-:Y:S01]  /*6720*/  HMMA.16816.F32.BF16 R24, R92, R102, R24 ;  /* 0x000000665c18723c */ /* 0x000fe20000041818 */
[----:B------:R-:W2:Y:S05]  /*6730*/  LDSM.16.M88.4 R100, [R128+0x5400] ;  /* 0x005400008064783b */ /* 0x000eaa0000000200 */
[C---:B------:R-:W-:Y:S01]  /*6740*/  HMMA.16816.F32.BF16 R88, R112.reuse, R18, R88 ;  /* 0x000000127058723c */ /* 0x040fe20000041858 */
[----:B------:R-:W-:Y:S05]  /*6750*/  LDSM.16.M88.4 R16, [R127+0x2000] ;  /* 0x002000007f10783b */ /* 0x000fea0000000200 */
[C---:B---3--:R-:W-:Y:S06]  /*6760*/  HMMA.16816.F32.BF16 R84, R112.reuse, R12, R84 ;  /* 0x0000000c7054723c */ /* 0x048fec0000041854 */
[----:B------:R-:W-:Y:S01]  /*6770*/  HMMA.16816.F32.BF16 R32, R112, R14, R32 ;  /* 0x0000000e7020723c */ /* 0x000fe20000041820 */
[----:B------:R-:W3:Y:S05]  /*6780*/  LDSM.16.M88.4 R12, [R125+0x5000] ;  /* 0x005000007d0c783b */ /* 0x000eea0000000200 */
[C---:B------:R-:W-:Y:S06]  /*6790*/  HMMA.16816.F32.BF16 R20, R92.reuse, R96, R20 ;  /* 0x000000605c14723c */ /* 0x040fec0000041814 */
[----:B------:R-:W-:Y:S01]  /*67a0*/  HMMA.16816.F32.BF16 R108, R92, R98, R108 ;  /* 0x000000625c6c723c */ /* 0x000fe2000004186c */
[----:B------:R-:W4:Y:S04]  /*67b0*/  LDSM.16.M88.4 R92, [R128+0x5c00] ;  /* 0x005c0000805c783b */ /* 0x000f280000000200 */
[----:B------:R-:W5:Y:S01]  /*67c0*/  LDSM.16.M88.4 R96, [R128+0x5800] ;  /* 0x005800008060783b */ /* 0x000f620000000200 */
[----:B-1----:R-:W-:Y:S06]  /*67d0*/  HMMA.16816.F32.BF16 R4, R104, R120, R4 ;  /* 0x000000786804723c */ /* 0x002fec0000041804 */
[C---:B------:R-:W-:Y:S06]  /*67e0*/  HMMA.16816.F32.BF16 R28, R112.reuse, R8, R28 ;  /* 0x00000008701c723c */ /* 0x040fec000004181c */
[----:B------:R-:W-:Y:S01]  /*67f0*/  HMMA.16816.F32.BF16 R24, R112, R10, R24 ;  /* 0x0000000a7018723c */ /* 0x000fe20000041818 */
[----:B------:R-:W1:Y:S05]  /*6800*/  LDSM.16.M88.4 R8, [R125+0x5400] ;  /* 0x005400007d08783b */ /* 0x000e6a0000000200 */
[----:B------:R-:W-:Y:S06]  /*6810*/  HMMA.16816.F32.BF16 R88, R104, R122, R88 ;  /* 0x0000007a6858723c */ /* 0x000fec0000041858 */
[C---:B------:R-:W-:Y:S06]  /*6820*/  HMMA.16816.F32.BF16 R20, R112.reuse, R116, R20 ;  /* 0x000000747014723c */ /* 0x040fec0000041814 */
[----:B------:R-:W-:Y:S06]  /*6830*/  HMMA.16816.F32.BF16 R108, R112, R118, R108 ;  /* 0x00000076706c723c */ /* 0x000fec000004186c */
[----:B--2---:R-:W-:Y:S06]  /*6840*/  HMMA.16816.F32.BF16 R84, R104, R100, R84 ;  /* 0x000000646854723c */ /* 0x004fec0000041854 */
[----:B---3--:R-:W-:Y:S06]  /*6850*/  HMMA.16816.F32.BF16 R4, R16, R12, R4 ;  /* 0x0000000c1004723c */ /* 0x008fec0000041804 */
[----:B------:R-:W-:Y:S06]  /*6860*/  HMMA.16816.F32.BF16 R32, R104, R102, R32 ;  /* 0x000000666820723c */ /* 0x000fec0000041820 */
[----:B------:R-:W-:Y:S01]  /*6870*/  HMMA.16816.F32.BF16 R88, R16, R14, R88 ;  /* 0x0000000e1058723c */ /* 0x000fe20000041858 */
[----:B------:R-:W2:Y:S05]  /*6880*/  LDSM.16.M88.4 R12, [R125+0x5800] ;  /* 0x005800007d0c783b */ /* 0x000eaa0000000200 */
[C---:B----4-:R-:W-:Y:S06]  /*6890*/  HMMA.16816.F32.BF16 R20, R104.reuse, R92, R20 ;  /* 0x0000005c6814723c */ /* 0x050fec0000041814 */
[----:B------:R-:W-:Y:S01]  /*68a0*/  HMMA.16816.F32.BF16 R108, R104, R94, R108 ;  /* 0x0000005e686c723c */ /* 0x000fe2000004186c */
[----:B------:R-:W-:-:S05]  /*68b0*/  VIADD R92, R3, 0x1 ;  /* 0x00000001035c7836 */ /* 0x000fca0000000000 */
[----:B-----5:R-:W-:Y:S01]  /*68c0*/  HMMA.16816.F32.BF16 R28, R104, R96, R28 ;  /* 0x00000060681c723c */ /* 0x020fe2000004181c */
[----:B------:R-:W-:Y:S02]  /*68d0*/  I2FP.F32.S32 R94, R92 ;  /* 0x0000005c005e7245 */ /* 0x000fe40000201400 */
[C---:B------:R-:W-:Y:S02]  /*68e0*/  ISETP.GE.AND P0, PT, R92.reuse, R142, PT ;  /* 0x0000008e5c00720c */ /* 0x040fe40003f06270 */
[----:B------:R-:W-:Y:S01]  /*68f0*/  ISETP.GE.AND P2, PT, R92, R137, PT ;  /* 0x000000895c00720c */ /* 0x000fe20003f46270 */
[----:B-1----:R-:W-:Y:S01]  /*6900*/  HMMA.16816.F32.BF16 R84, R16, R8, R84 ;  /* 0x000000081054723c */ /* 0x002fe20000041854 */
[C---:B------:R-:W-:Y:S01]  /*6910*/  FFMA.FTZ R96, R94.reuse, UR17, R5 ;  /* 0x000000115e607c23 */ /* 0x040fe20008010005 */
[----:B------:R-:W-:-:S04]  /*6920*/  FFMA.FTZ R7, R94, UR17, R7 ;  /* 0x000000115e077c23 */ /* 0x000fc80008010007 */
[----:B------:R-:W-:Y:S01]  /*6930*/  FSEL R96, R96, -INF , !P0 ;  /* 0xff80000060607808 */ /* 0x000fe20004000000 */
[----:B------:R-:W-:Y:S01]  /*6940*/  VIADD R8, R3, 0x9 ;  /* 0x0000000903087836 */ /* 0x000fe20000000000 */
[----:B------:R-:W-:Y:S01]  /*6950*/  FSEL R95, R7, -INF , !P2 ;  /* 0xff800000075f7808 */ /* 0x000fe20005000000 */
[C---:B------:R-:W-:Y:S01]  /*6960*/  VIADD R9, R3.reuse, 0x8 ;  /* 0x0000000803097836 */ /* 0x040fe20000000000 */
[----:B------:R-:W-:Y:S01]  /*6970*/  HMMA.16816.F32.BF16 R32, R16, R10, R32 ;  /* 0x0000000a1020723c */ /* 0x000fe20000041820 */
[----:B------:R-:W-:Y:S01]  /*6980*/  VIADD R7, R3, 0x19 ;  /* 0x0000001903077836 */ /* 0x000fe20000000000 */
[C---:B------:R-:W-:Y:S02]  /*6990*/  ISETP.GE.AND P0, PT, R8.reuse, R142, PT ;  /* 0x0000008e0800720c */ /* 0x040fe40003f06270 */
[----:B------:R-:W-:Y:S02]  /*69a0*/  ISETP.GE.AND P2, PT, R8, R137, PT ;  /* 0x000000890800720c */ /* 0x000fe40003f46270 */
[----:B------:R-:W-:Y:S01]  /*69b0*/  I2FP.F32.S32 R8, R8 ;  /* 0x0000000800087245 */ /* 0x000fe20000201400 */
[----:B------:R-:W-:Y:S01]  /*69c0*/  HMMA.16816.F32.BF16 R24, R104, R98, R24 ;  /* 0x000000626818723c */ /* 0x000fe20000041818 */
[----:B------:R-:W-:-:S02]  /*69d0*/  ISETP.GE.AND P6, PT, R9, R142, PT ;  /* 0x0000008e0900720c */ /* 0x000fc40003fc6270 */
[----:B------:R-:W-:Y:S01]  /*69e0*/  ISETP.GE.AND P1, PT, R9, R137, PT ;  /* 0x000000890900720c */ /* 0x000fe20003f26270 */
[C---:B------:R-:W-:Y:S01]  /*69f0*/  FFMA.FTZ R89, R8.reuse, UR17, R89 ;  /* 0x0000001108597c23 */ /* 0x040fe20008010059 */
[----:B------:R-:W-:Y:S01]  /*6a00*/  I2FP.F32.S32 R5, R9 ;  /* 0x0000000900057245 */ /* 0x000fe20000201400 */
[----:B------:R-:W-:Y:S01]  /*6a10*/  FFMA.FTZ R91, R8, UR17, R91 ;  /* 0x00000011085b7c23 */ /* 0x000fe2000801005b */
[----:B--2---:R-:W-:Y:S01]  /*6a20*/  HMMA.16816.F32.BF16 R28, R16, R12, R28 ;  /* 0x0000000c101c723c */ /* 0x004fe2000004181c */
[----:B------:R-:W1:Y:S01]  /*6a30*/  LDSM.16.M88.4 R8, [R125+0x5c00] ;  /* 0x005c00007d08783b */ /* 0x000e620000000200 */
[----:B------:R-:W-:-:S04]  /*6a40*/  DEPBAR.LE SB0, 0x0 ;  /* 0x000080000000791a */ /* 0x000fc80000000000 */
[C---:B------:R-:W-:Y:S01]  /*6a50*/  FFMA.FTZ R94, R5.reuse, UR17, R88 ;  /* 0x00000011055e7c23 */ /* 0x040fe20008010058 */
[----:B------:R-:W-:Y:S01]  /*6a60*/  FFMA.FTZ R90, R5, UR17, R90 ;  /* 0x00000011055a7c23 */ /* 0x000fe2000801005a */
[----:B------:R-:W-:Y:S01]  /*6a70*/  VIADD R5, R3, 0x10 ;  /* 0x0000001003057836 */ /* 0x000fe20000000000 */
[----:B------:R-:W-:Y:S01]  /*6a80*/  FSEL R91, R91, -INF , !P2 ;  /* 0xff8000005b5b7808 */ /* 0x000fe20005000000 */
[----:B------:R-:W-:Y:S01]  /*6a90*/  VIADD R88, R3, 0x11 ;  /* 0x0000001103587836 */ /* 0x000fe20000000000 */
[----:B------:R-:W-:Y:S02]  /*6aa0*/  FSEL R94, R94, -INF , !P6 ;  /* 0xff8000005e5e7808 */ /* 0x000fe40007000000 */
[----:B------:R-:W-:Y:S02]  /*6ab0*/  FSEL R93, R90, -INF , !P1 ;  /* 0xff8000005a5d7808 */ /* 0x000fe40004800000 */
[C---:B------:R-:W-:Y:S01]  /*6ac0*/  ISETP.GE.AND P6, PT, R5.reuse, R142, PT ;  /* 0x0000008e0500720c */ /* 0x040fe20003fc6270 */
[----:B------:R-:W-:Y:S01]  /*6ad0*/  BAR.SYNC.DEFER_BLOCKING 0x0 ;  /* 0x0000000000007b1d */ /* 0x000fe20000010000 */
[----:B------:R-:W-:Y:S01]  /*6ae0*/  ISETP.GE.AND P1, PT, R5, R137, PT ;  /* 0x000000890500720c */ /* 0x000fe20003f26270 */
[----:B------:R-:W-:Y:S01]  /*6af0*/  HMMA.16816.F32.BF16 R24, R16, R14, R24 ;  /* 0x0000000e1018723c */ /* 0x000fe20000041818 */
[----:B------:R-:W-:-:S02]  /*6b00*/  I2FP.F32.S32 R5, R5 ;  /* 0x0000000500057245 */ /* 0x000fc40000201400 */
[----:B------:R-:W-:Y:S02]  /*6b10*/  FSEL R90, R89, -INF , !P0 ;  /* 0xff800000595a7808 */ /* 0x000fe40004000000 */
[C---:B------:R-:W-:Y:S01]  /*6b20*/  ISETP.GE.AND P0, PT, R88.reuse, R142, PT ;  /* 0x0000008e5800720c */ /* 0x040fe20003f06270 */
[C---:B------:R-:W-:Y:S01]  /*6b30*/  FFMA.FTZ R84, R5.reuse, UR17, R84 ;  /* 0x0000001105547c23 */ /* 0x040fe20008010054 */
[----:B------:R-:W-:Y:S01]  /*6b40*/  ISETP.GE.AND P2, PT, R88, R137, PT ;  /* 0x000000895800720c */ /* 0x000fe20003f46270 */
[----:B------:R-:W-:Y:S01]  /*6b50*/  FFMA.FTZ R86, R5, UR17, R86 ;  /* 0x0000001105567c23 */ /* 0x000fe20008010056 */
[----:B------:R-:W-:Y:S01]  /*6b60*/  I2FP.F32.S32 R88, R88 ;  /* 0x0000005800587245 */ /* 0x000fe20000201400 */
[C---:B------:R-:W-:Y:S01]  /*6b70*/  VIADD R5, R3.reuse, 0x18 ;  /* 0x0000001803057836 */ /* 0x040fe20000000000 */
[----:B------:R-:W-:Y:S01]  /*6b80*/  I2FP.F32.S32 R12, R7 ;  /* 0x00000007000c7245 */ /* 0x000fe20000201400 */
[----:B------:R-:W-:Y:S01]  /*6b90*/  VIADD R15, R3, 0x20 ;  /* 0x00000020030f7836 */ /* 0x000fe20000000000 */
[----:B------:R-:W-:Y:S01]  /*6ba0*/  FSEL R89, R86, -INF , !P1 ;  /* 0xff80000056597808 */ /* 0x000fe20004800000 */
[C---:B------:R-:W-:Y:S01]  /*6bb0*/  FFMA.FTZ R85, R88.reuse, UR17, R85 ;  /* 0x0000001158557c23 */ /* 0x040fe20008010055 */
[----:B------:R-:W-:Y:S01]  /*6bc0*/  FFMA.FTZ R13, R88, UR17, R87 ;  /* 0x00000011580d7c23 */ /* 0x000fe20008010057 */
[----:B------:R-:W-:Y:S01]  /*6bd0*/  FSEL R88, R84, -INF , !P6 ;  /* 0xff80000054587808 */ /* 0x000fe20007000000 */
[----:B------:R-:W-:Y:S01]  /*6be0*/  FFMA.FTZ R33, R12, UR17, R33 ;  /* 0x000000110c217c23 */ /* 0x000fe20008010021 */
[----:B------:R-:W-:-:S02]  /*6bf0*/  ISETP.GE.AND P6, PT, R5, R142, PT ;  /* 0x0000008e0500720c */ /* 0x000fc40003fc6270 */
[----:B------:R-:W-:Y:S02]  /*6c00*/  ISETP.GE.AND P1, PT, R5, R137, PT ;  /* 0x000000890500720c */ /* 0x000fe40003f26270 */
[----:B------:R-:W-:Y:S01]  /*6c10*/  I2FP.F32.S32 R5, R5 ;  /* 0x0000000500057245 */ /* 0x000fe20000201400 */
[C---:B-1----:R-:W-:Y:S01]  /*6c20*/  HMMA.16816.F32.BF16 R20, R16.reuse, R8, R20 ;  /* 0x000000081014723c */ /* 0x042fe20000041814 */
[----:B------:R-:W-:Y:S02]  /*6c30*/  FSEL R86, R85, -INF , !P0 ;  /* 0xff80000055567808 */ /* 0x000fe40004000000 */
[----:B------:R-:W-:Y:S01]  /*6c40*/  FSEL R13, R13, -INF , !P2 ;  /* 0xff8000000d0d7808 */ /* 0x000fe20005000000 */
[----:B------:R-:W-:Y:S01]  /*6c50*/  FFMA.FTZ R14, R5, UR17, R32 ;  /* 0x00000011050e7c23 */ /* 0x000fe20008010020 */
[-C--:B------:R-:W-:Y:S01]  /*6c60*/  ISETP.GE.AND P0, PT, R7, R142.reuse, PT ;  /* 0x0000008e0700720c */ /* 0x080fe20003f06270 */
[----:B------:R-:W-:Y:S01]  /*6c70*/  VIADD R32, R3, 0x21 ;  /* 0x0000002103207836 */ /* 0x000fe20000000000 */
[----:B------:R-:W-:Y:S01]  /*6c80*/  ISETP.GE.AND P2, PT, R7, R137, PT ;  /* 0x000000890700720c */ /* 0x000fe20003f46270 */
[----:B------:R-:W-:Y:S01]  /*6c90*/  FFMA.FTZ R7, R5, UR17, R34 ;  /* 0x0000001105077c23 */ /* 0x000fe20008010022 */
[----:B------:R-:W-:Y:S01]  /*6ca0*/  FSEL R14, R14, -INF , !P6 ;  /* 0xff8000000e0e7808 */ /* 0x000fe20007000000 */
[----:B------:R-:W-:Y:S01]  /*6cb0*/  FFMA.FTZ R5, R12, UR17, R35 ;  /* 0x000000110c057c23 */ /* 0x000fe20008010023 */
[----:B------:R-:W-:Y:S01]  /*6cc0*/  ISETP.GE.AND P6, PT, R15, R142, PT ;  /* 0x0000008e0f00720c */ /* 0x000fe20003fc6270 */
[----:B------:R-:W-:Y:S01]  /*6cd0*/  HMMA.16816.F32.BF16 R108, R16, R10, R108 ;  /* 0x0000000a106c723c */ /* 0x000fe2000004186c */
[----:B------:R-:W-:-:S02]  /*6ce0*/  FSEL R7, R7, -INF , !P1 ;  /* 0xff80000007077808 */ /* 0x000fc40004800000 */
[----:B------:R-:W-:Y:S02]  /*6cf0*/  ISETP.GE.AND P1, PT, R15, R137, PT ;  /* 0x000000890f00720c */ /* 0x000fe40003f26270 */
[----:B------:R-:W-:Y:S02]  /*6d00*/  I2FP.F32.S32 R15, R15 ;  /* 0x0000000f000f7245 */ /* 0x000fe40000201400 */
[----:B------:R-:W-:Y:S01]  /*6d10*/  FSEL R12, R33, -INF , !P0 ;  /* 0xff800000210c7808 */ /* 0x000fe20004000000 */
[----:B------:R-:W-:Y:S01]  /*6d20*/  VIADD R10, R3, 0x30 ;  /* 0x00000030030a7836 */ /* 0x000fe20000000000 */
[----:B------:R-:W-:Y:S01]  /*6d30*/  FSEL R5, R5, -INF , !P2 ;  /* 0xff80000005057808 */ /* 0x000fe20005000000 */
[C---:B------:R-:W-:Y:S01]  /*6d40*/  FFMA.FTZ R8, R15.reuse, UR17, R28 ;  /* 0x000000110f087c23 */ /* 0x040fe2000801001c */
[C---:B------:R-:W-:Y:S01]  /*6d50*/  ISETP.GE.AND P0, PT, R32.reuse, R142, PT ;  /* 0x0000008e2000720c */ /* 0x040fe20003f06270 */
[----:B------:R-:W-:Y:S01]  /*6d60*/  FFMA.FTZ R9, R15, UR17, R30 ;  /* 0x000000110f097c23 */ /* 0x000fe2000801001e */
[----:B------:R-:W-:Y:S01]  /*6d70*/  ISETP.GE.AND P2, PT, R32, R137, PT ;  /* 0x000000892000720c */ /* 0x000fe20003f46270 */
[C---:B------:R-:W-:Y:S01]  /*6d80*/  VIADD R15, R3.reuse, 0x28 ;  /* 0x00000028030f7836 */ /* 0x040fe20000000000 */
[----:B------:R-:W-:Y:S01]  /*6d90*/  I2FP.F32.S32 R32, R32 ;  /* 0x0000002000207245 */ /* 0x000fe20000201400 */
[C---:B------:R-:W-:Y:S01]  /*6da0*/  VIADD R28, R3.reuse, 0x29 ;  /* 0x00000029031c7836 */ /* 0x040fe20000000000 */
[----:B------:R-:W-:Y:S01]  /*6db0*/  FSEL R8, R8, -INF , !P6 ;  /* 0xff80000008087808 */ /* 0x000fe20007000000 */
[----:B------:R-:W-:Y:S01]  /*6dc0*/  VIADD R11, R3, 0x31 ;  /* 0x00000031030b7836 */ /* 0x000fe20000000000 */
[----:B------:R-:W-:Y:S01]  /*6dd0*/  FSEL R9, R9, -INF , !P1 ;  /* 0xff80000009097808 */ /* 0x000fe20004800000 */
[C---:B------:R-:W-:Y:S01]  /*6de0*/  FFMA.FTZ R29, R32.reuse, UR17, R29 ;  /* 0x00000011201d7c23 */ /* 0x040fe2000801001d */
[----:B------:R-:W-:Y:S01]  /*6df0*/  FFMA.FTZ R31, R32, UR17, R31 ;  /* 0x00000011201f7c23 */ /* 0x000fe2000801001f */
[----:B------:R-:W-:-:S02]  /*6e00*/  ISETP.GE.AND P6, PT, R15, R142, PT ;  /* 0x0000008e0f00720c */ /* 0x000fc40003fc6270 */
[----:B------:R-:W-:Y:S02]  /*6e10*/  ISETP.GE.AND P1, PT, R15, R137, PT ;  /* 0x000000890f00720c */ /* 0x000fe40003f26270 */
[----:B------:R-:W-:Y:S02]  /*6e20*/  I2FP.F32.S32 R15, R15 ;  /* 0x0000000f000f7245 */ /* 0x000fe40000201400 */
[----:B------:R-:W-:Y:S02]  /*6e30*/  FSEL R123, R29, -INF , !P0 ;  /* 0xff8000001d7b7808 */ /* 0x000fe40004000000 */
[----:B------:R-:W-:Y:S01]  /*6e40*/  FSEL R117, R31, -INF , !P2 ;  /* 0xff8000001f757808 */ /* 0x000fe20005000000 */
[C---:B------:R-:W-:Y:S01]  /*6e50*/  FFMA.FTZ R24, R15.reuse, UR17, R24 ;  /* 0x000000110f187c23 */ /* 0x040fe20008010018 */
[C---:B------:R-:W-:Y:S01]  /*6e60*/  ISETP.GE.AND P0, PT, R28.reuse, R142, PT ;  /* 0x0000008e1c00720c */ /* 0x040fe20003f06270 */
[----:B------:R-:W-:Y:S01]  /*6e70*/  FFMA.FTZ R15, R15, UR17, R26 ;  /* 0x000000110f0f7c23 */ /* 0x000fe2000801001a */
[----:B------:R-:W-:-:S02]  /*6e80*/  ISETP.GE.AND P2, PT, R28, R137, PT ;  /* 0x000000891c00720c */ /* 0x000fc40003f46270 */
[----:B------:R-:W-:Y:S02]  /*6e90*/  I2FP.F32.S32 R28, R28 ;  /* 0x0000001c001c7245 */ /* 0x000fe40000201400 */
[----:B------:R-:W-:Y:S02]  /*6ea0*/  FSEL R144, R24, -INF , !P6 ;  /* 0xff80000018907808 */ /* 0x000fe40007000000 */
[----:B------:R-:W-:Y:S01]  /*6eb0*/  FSEL R15, R15, -INF , !P1 ;  /* 0xff8000000f0f7808 */ /* 0x000fe20004800000 */
[C---:B------:R-:W-:Y:S01]  /*6ec0*/  FFMA.FTZ R25, R28.reuse, UR17, R25 ;  /* 0x000000111c197c23 */ /* 0x040fe20008010019 */
[----:B------:R-:W-:Y:S01]  /*6ed0*/  FFMA.FTZ R27, R28, UR17, R27 ;  /* 0x000000111c1b7c23 */ /* 0x000fe2000801001b */
[C---:B------:R-:W-:Y:S02]  /*6ee0*/  ISETP.GE.AND P6, PT, R10.reuse, R142, PT ;  /* 0x0000008e0a00720c */ /* 0x040fe40003fc6270 */
[----:B------:R-:W-:Y:S02]  /*6ef0*/  ISETP.GE.AND P1, PT, R10, R137, PT ;  /* 0x000000890a00720c */ /* 0x000fe40003f26270 */
[----:B------:R-:W-:Y:S01]  /*6f00*/  I2FP.F32.S32 R17, R10 ;  /* 0x0000000a00117245 */ /* 0x000fe20000201400 */
        /* <DEDUP_REMOVED lines=11> */
[----:B------:R-:W-:Y:S01]  /*6fc0*/  FFMA.FTZ R23, R16, UR17, R23 ;  /* 0x0000001110177c23 */ /* 0x000fe20008010017 */
[C---:B------:R-:W-:Y:S01]  /*6fd0*/  FFMA.FTZ R108, R11.reuse, UR17, R108 ;  /* 0x000000110b6c7c23 */ /* 0x040fe2000801006c */
[----:B------:R-:W-:Y:S01]  /*6fe0*/  FFMA.FTZ R27, R11, UR17, R110 ;  /* 0x000000110b1b7c23 */ /* 0x000fe2000801006e */
[----:B------:R-:W-:-:S02]  /*6ff0*/  I2FP.F32.S32 R11, R3 ;  /* 0x00000003000b7245 */ /* 0x000fc40000201400 */
[----:B------:R-:W-:Y:S02]  /*7000*/  FSEL R106, R21, -INF , !P0 ;  /* 0xff800000156a7808 */ /* 0x000fe40004000000 */
[----:B------:R-:W-:Y:S01]  /*7010*/  ISETP.GE.AND P0, PT, R3, R142, PT ;  /* 0x0000008e0300720c */ /* 0x000fe20003f06270 */
[----:B------:R-:W-:Y:S01]  /*7020*/  FFMA.FTZ R92, R11, UR17, R4 ;  /* 0x000000110b5c7c23 */ /* 0x000fe20008010004 */
[----:B------:R-:W-:Y:S01]  /*7030*/  FSEL R113, R23, -INF , !P2 ;  /* 0xff80000017717808 */ /* 0x000fe20005000000 */
[----:B------:R-:W-:Y:S01]  /*7040*/  FFMA.FTZ R6, R11, UR17, R6 ;  /* 0x000000110b067c23 */ /* 0x000fe20008010006 */
[C---:B------:R-:W-:Y:S01]  /*7050*/  ISETP.GE.AND P2, PT, R3.reuse, R137, PT ;  /* 0x000000890300720c */ /* 0x040fe20003f46270 */
[----:B------:R-:W-:Y:S01]  /*7060*/  VIADD R3, R3, 0x39 ;  /* 0x0000003903037836 */ /* 0x000fe20000000000 */
[----:B------:R-:W-:Y:S02]  /*7070*/  FSEL R92, R92, -INF , !P0 ;  /* 0xff8000005c5c7808 */ /* 0x000fe40004000000 */
[----:B------:R-:W-:-:S02]  /*7080*/  PLOP3.LUT P0, PT, PT, PT, UP0, 0x80, 0x0 ;  /* 0x000000000000781c */ /* 0x000fc40003f0f008 */
[----:B------:R-:W-:Y:S02]  /*7090*/  FSEL R25, R22, -INF , !P1 ;  /* 0xff80000016197808 */ /* 0x000fe40004800000 */
[----:B------:R-:W-:Y:S02]  /*70a0*/  I2FP.F32.S32 R4, R3 ;  /* 0x0000000300047245 */ /* 0x000fe40000201400 */
[C---:B------:R-:W-:Y:S02]  /*70b0*/  ISETP.GE.AND P6, PT, R10.reuse, R142, PT ;  /* 0x0000008e0a00720c */ /* 0x040fe40003fc6270 */
[----:B------:R-:W-:Y:S01]  /*70c0*/  ISETP.GE.AND P1, PT, R10, R137, PT ;  /* 0x000000890a00720c */ /* 0x000fe20003f26270 */
[----:B------:R-:W-:Y:S01]  /*70d0*/  FFMA.FTZ R109, R4, UR17, R109 ;  /* 0x00000011046d7c23 */ /* 0x000fe2000801006d */
[----:B------:R-:W-:Y:S01]  /*70e0*/  FSEL R122, R108, -INF , !P6 ;  /* 0xff8000006c7a7808 */ /* 0x000fe20007000000 */
[----:B------:R-:W-:Y:S01]  /*70f0*/  FFMA.FTZ R29, R4, UR17, R111 ;  /* 0x00000011041d7c23 */ /* 0x000fe2000801006f */
        /* <DEDUP_REMOVED lines=70> */
.L_x_1078:
[----:B------:R-:W-:Y:S05]  /*7560*/  BSYNC B0 ;  /* 0x0000000000007941 */ /* 0x000fea0003800000 */
.L_x_1077:
[----:B------:R-:W0:Y:S02]  /*7570*/  LDGDEPBAR ;  /* 0x00000000000079af */ /* 0x000e240000000000 */
.L_x_1076:
[----:B------:R-:W-:Y:S01]  /*7580*/  FMNMX.FTZ R3, R2, R92, !PT ;  /* 0x0000005c02037209 */ /* 0x000fe20007810000 */
[----:B------:R-:W-:Y:S01]  /*7590*/  UIADD3 UR38, UR15, -0x2, URZ ;  /* 0xfffffffe0f267890 */ /* 0x000fe2000fffe03f */
[----:B--2---:R-:W-:Y:S01]  /*75a0*/  FMNMX.FTZ R22, R0, R107, !PT ;  /* 0x0000006b00167209 */ /* 0x004fe20007810000 */
[----:B------:R-:W-:Y:S01]  /*75b0*/  IMAD.WIDE.U32 R104, R130, -0x2daee0ad, RZ ;  /* 0xd2511f5382687825 */ /* 0x000fe200078e00ff */
[----:B------:R-:W-:Y:S01]  /*75c0*/  FMNMX.FTZ R3, R96, R3, !PT ;  /* 0x0000000360037209 */ /* 0x000fe20007810000 */
[----:B------:R-:W-:Y:S01]  /*75d0*/  USHF.L.U32 UR4, UR38, 0x1, URZ ;  /* 0x0000000126047899 */ /* 0x000fe2000800063f */
[----:B------:R-:W-:Y:S01]  /*75e0*/  FMNMX.FTZ R22, R95, R22, !PT ;  /* 0x000000165f167209 */ /* 0x000fe20007810000 */
[----:B------:R-:W-:Y:S01]  /*75f0*/  @UP0 UIADD3 UR15, UR15, -0x3, URZ ;  /* 0xfffffffd0f0f0890 */ /* 0x000fe2000fffe03f */
        /* <DEDUP_REMOVED lines=27> */
[----:B------:R-:W-:Y:S01]  /*77b0*/  IMAD.U32 R3, RZ, RZ, UR27 ;  /* 0x0000001bff037e24 */ /* 0x000fe2000f8e00ff */
[----:B------:R-:W-:Y:S01]  /*77c0*/  FMNMX.FTZ R97, R29, R22, !PT ;  /* 0x000000161d617209 */ /* 0x000fe20007810000 */
[----:B------:R-:W-:Y:S02]  /*77d0*/  IMAD.WIDE.U32 R22, R136, -0x326172a9, RZ ;  /* 0xcd9e8d5788167825 */ /* 0x000fe400078e00ff */
[----:B------:R-:W2:Y:S01]  /*77e0*/  SHFL.BFLY PT, R87, R20, 0x2, 0x1f ;  /* 0x0c401f0014577f89 */ /* 0x000ea200000e0000 */
[----:B------:R-:W-:Y:S01]  /*77f0*/  LOP3.LUT R3, R105, UR4, R3, 0x96, !PT ;  /* 0x0000000469037c12 */ /* 0x000fe2000f8e9603 */
[----:B------:R-:W-:Y:S02]  /*7800*/  ULEA UR4, UR38, 0x1, 0x1 ;  /* 0x0000000126047891 */ /* 0x000fe4000f8e083f */
[----:B------:R-:W3:Y:S02]  /*7810*/  SHFL.BFLY PT, R98, R97, 0x2, 0x1f ;  /* 0x0c401f0061627f89 */ /* 0x000ee400000e0000 */
[----:B------:R-:W-:Y:S01]  /*7820*/  IMAD.WIDE.U32 R156, R3, -0x326172a9, RZ ;  /* 0xcd9e8d57039c7825 */ /* 0x000fe200078e00ff */
[----:B------:R-:W-:-:S04]  /*7830*/  ULOP3.LUT UR4, UR4, UR27, URZ, 0x3c, !UPT ;  /* 0x0000001b04047292 */ /* 0x000fc8000f8e3c3f */
[----:B------:R-:W-:Y:S02]  /*7840*/  LOP3.LUT R102, R157, UR37, R22, 0x96, !PT ;  /* 0x000000259d667c12 */ /* 0x000fe4000f8e9616 */
[----:B------:R-:W-:Y:S02]  /*7850*/  LOP3.LUT R156, R139, UR35, R156, 0x96, !PT ;  /* 0x000000238b9c7c12 */ /* 0x000fe4000f8e969c */
[----:B------:R-:W-:Y:S01]  /*7860*/  LOP3.LUT R104, R105, UR4, RZ, 0x3c, !PT ;  /* 0x0000000469687c12 */ /* 0x000fe2000f8e3cff */
[----:B------:R-:W-:-:S04]  /*7870*/  IMAD.WIDE.U32 R102, R102, -0x2daee0ad, RZ ;  /* 0xd2511f5366667825 */ /* 0x000fc800078e00ff */
[----:B------:R-:W-:Y:S01]  /*7880*/  IMAD.WIDE.U32 R156, R156, -0x2daee0ad, RZ ;  /* 0xd2511f539c9c7825 */ /* 0x000fe200078e00ff */
[----:B--2---:R-:W-:Y:S02]  /*7890*/  FMNMX.FTZ R87, R20, R87, !PT ;  /* 0x0000005714577209 */ /* 0x004fe40007810000 */
[----:B------:R-:W-:Y:S02]  /*78a0*/  LOP3.LUT R20, R23, R131, RZ, 0x3c, !PT ;  /* 0x0000008317147212 */ /* 0x000fe400078e3cff */
[--C-:B------:R-:W-:Y:S01]  /*78b0*/  LOP3.LUT R3, R157, UR28, R102.reuse, 0x96, !PT ;  /* 0x0000001c9d037c12 */ /* 0x100fe2000f8e9666 */
[----:B------:R-:W2:Y:S01]  /*78c0*/  SHFL.BFLY PT, R32, R87, 0x1, 0x1f ;  /* 0x0c201f0057207f89 */ /* 0x000ea200000e0000 */
[----:B---3--:R-:W-:Y:S01]  /*78d0*/  FMNMX.FTZ R98, R97, R98, !PT ;  /* 0x0000006261627209 */ /* 0x008fe20007810000 */
[----:B------:R-:W-:Y:S01]  /*78e0*/  IMAD R20, R20, -0x2daee0ad, RZ ;  /* 0xd2511f5314147824 */ /* 0x000fe200078e02ff */
[----:B------:R-:W-:Y:S01]  /*78f0*/  LOP3.LUT R155, R157, UR28, R102, 0x96, !PT ;  /* 0x0000001c9d9b7c12 */ /* 0x000fe2000f8e9666 */
[----:B------:R-:W-:-:S02]  /*7900*/  IMAD.WIDE.U32 R110, R3, -0x326172a9, RZ ;  /* 0xcd9e8d57036e7825 */ /* 0x000fc400078e00ff */
[----:B------:R-:W3:Y:S01]  /*7910*/  SHFL.BFLY PT, R3, R98, 0x1, 0x1f ;  /* 0x0c201f0062037f89 */ /* 0x000ee200000e0000 */
[----:B------:R-:W-:-:S05]  /*7920*/  LOP3.LUT R23, R103, UR34, R20, 0x96, !PT ;  /* 0x0000002267177c12 */ /* 0x000fca000f8e9614 */
[----:B------:R-:W-:-:S05]  /*7930*/  IMAD.WIDE.U32 R108, R23, -0x326172a9, RZ ;  /* 0xcd9e8d57176c7825 */ /* 0x000fca00078e00ff */
[----:B------:R-:W-:Y:S02]  /*7940*/  LOP3.LUT R23, R109, UR33, R138, 0x96, !PT ;  /* 0x000000216d177c12 */ /* 0x000fe4000f8e968a */
[----:B------:R-:W-:-:S03]  /*7950*/  LOP3.LUT R108, R111, UR25, R108, 0x96, !PT ;  /* 0x000000196f6c7c12 */ /* 0x000fc6000f8e966c */
[----:B------:R-:W-:Y:S01]  /*7960*/  IMAD.WIDE.U32 R100, R23, -0x2daee0ad, RZ ;  /* 0xd2511f5317647825 */ /* 0x000fe200078e00ff */
[----:B--2---:R-:W-:-:S03]  /*7970*/  FMNMX.FTZ R32, R87, R32, !PT ;  /* 0x0000002057207209 */ /* 0x004fc60007810000 */
[----:B------:R-:W-:Y:S01]  /*7980*/  IMAD.WIDE.U32 R108, R108, -0x2daee0ad, RZ ;  /* 0xd2511f536c6c7825 */ /* 0x000fe200078e00ff */
[----:B------:R-:W-:-:S03]  /*7990*/  LOP3.LUT R87, R101, UR24, R156, 0x96, !PT ;  /* 0x0000001865577c12 */ /* 0x000fc6000f8e969c */
[C---:B------:R-:W-:Y:S01]  /*79a0*/  FMUL.FTZ R143, R32.reuse, UR6 ;  /* 0x00000006208f7c20 */ /* 0x040fe20008410000 */
[----:B------:R-:W-:Y:S02]  /*79b0*/  FSETP.NEU.FTZ.AND P4, PT, R32, -INF , PT ;  /* 0xff8000002000780b */ /* 0x000fe40003f9d000 */
[----:B------:R-:W-:Y:S01]  /*79c0*/  LOP3.LUT R23, R109, UR20, R100, 0x96, !PT ;  /* 0x000000146d177c12 */ /* 0x000fe2000f8e9664 */
[----:B------:R-:W-:Y:S01]  /*79d0*/  IMAD.WIDE.U32 R120, R87, -0x326172a9, RZ ;  /* 0xcd9e8d5757787825 */ /* 0x000fe200078e00ff */
[----:B------:R-:W-:Y:S02]  /*79e0*/  FSEL R143, R143, RZ, P4 ;  /* 0x000000ff8f8f7208 */ /* 0x000fe40002000000 */
[----:B---3--:R-:W-:Y:S01]  /*79f0*/  FMNMX.FTZ R3, R98, R3, !PT ;  /* 0x0000000362037209 */ /* 0x008fe20007810000 */
[----:B------:R-:W-:Y:S01]  /*7a00*/  IMAD.WIDE.U32 R118, R23, -0x326172a9, RZ ;  /* 0xcd9e8d5717767825 */ /* 0x000fe200078e00ff */
[----:B------:R-:W-:-:S03]  /*7a10*/  LOP3.LUT R110, R121, UR21, R110, 0x96, !PT ;  /* 0x00000015796e7c12 */ /* 0x000fc6000f8e966e */
[--C-:B------:R-:W-:Y:S01]  /*7a20*/  FFMA.FTZ R92, R92, UR6, -R143.reuse ;  /* 0x000000065c5c7c23 */ /* 0x100fe2000801088f */
[--C-:B------:R-:W-:Y:S01]  /*7a30*/  FFMA.FTZ R100, R96, UR6, -R143.reuse ;  /* 0x0000000660647c23 */ /* 0x100fe2000801088f */
[----:B------:R-:W-:Y:S01]  /*7a40*/  FMUL.FTZ R98, R3, UR6 ;  /* 0x0000000603627c20 */ /* 0x000fe20008410000 */
[----:B------:R-:W-:Y:S01]  /*7a50*/  SHF.R.U32.HI R23, RZ, 0x18, R118 ;  /* 0x00000018ff177819 */ /* 0x000fe20000011676 */
[----:B------:R-:W-:Y:S01]  /*7a60*/  FFMA.FTZ R94, R94, UR6, -R143 ;  /* 0x000000065e5e7c23 */ /* 0x000fe2000801088f */
[----:B------:R-:W-:Y:S01]  /*7a70*/  LOP3.LUT R96, R119, UR18, R120, 0x96, !PT ;  /* 0x0000001277607c12 */ /* 0x000fe2000f8e9678 */
[----:B------:R-:W-:Y:S01]  /*7a80*/  MUFU.EX2 R92, R92 ;  /* 0x0000005c005c7308 */ /* 0x000fe20000000800 */
[----:B------:R-:W-:Y:S01]  /*7a90*/  FSETP.NEU.FTZ.AND P6, PT, R3, -INF , PT ;  /* 0xff8000000300780b */ /* 0x000fe20003fdd000 */
[----:B------:R-:W-:Y:S01]  /*7aa0*/  IMAD.WIDE.U32 R110, R110, -0x2daee0ad, RZ ;  /* 0xd2511f536e6e7825 */ /* 0x000fe200078e00ff */
[----:B------:R-:W-:-:S03]  /*7ab0*/  SHF.R.U32.HI R87, RZ, 0x10, R118 ;  /* 0x00000010ff577819 */ /* 0x000fc60000011676 */
[--C-:B------:R-:W-:Y:S01]  /*7ac0*/  FFMA.FTZ R137, R88, UR6, -R143.reuse ;  /* 0x0000000658897c23 */ /* 0x100fe2000801088f */
[----:B------:R-:W-:Y:S01]  /*7ad0*/  ISETP.LE.U32.AND P3, PT, R23, UR12, PT ;  /* 0x0000000c17007c0c */ /* 0x000fe2000bf63070 */
[--C-:B------:R-:W-:Y:S01]  /*7ae0*/  FFMA.FTZ R114, R86, UR6, -R143.reuse ;  /* 0x0000000656727c23 */ /* 0x100fe2000801088f */
[----:B------:R-:W-:Y:S01]  /*7af0*/  LOP3.LUT R99, R96, 0xff, RZ, 0xc0, !PT ;  /* 0x000000ff60637812 */ /* 0x000fe200078ec0ff */
[----:B------:R-:W2:Y:S01]  /*7b00*/  MUFU.EX2 R100, R100 ;  /* 0x0000006400647308 */ /* 0x000ea20000000800 */
[----:B------:R-:W-:Y:S01]  /*7b10*/  FSEL R98, R98, RZ, P6 ;  /* 0x000000ff62627208 */ /* 0x000fe20003000000 */
[--C-:B------:R-:W-:Y:S01]  /*7b20*/  FFMA.FTZ R88, R12, UR6, -R143.reuse ;  /* 0x000000060c587c23 */ /* 0x100fe2000801088f */
[----:B------:R-:W-:Y:S01]  /*7b30*/  LOP3.LUT R23, R87, 0xff, RZ, 0xc0, !PT ;  /* 0x000000ff57177812 */ /* 0x000fe200078ec0ff */
[----:B------:R-:W-:Y:S01]  /*7b40*/  FFMA.FTZ R121, R24, UR6, -R143 ;  /* 0x0000000618797c23 */ /* 0x000fe2000801088f */
[----:B------:R-:W-:Y:S01]  /*7b50*/  LOP3.LUT R87, R96, 0xffff, RZ, 0xc0, !PT ;  /* 0x0000ffff60577812 */ /* 0x000fe200078ec0ff */
[--C-:B------:R-:W-:Y:S01]  /*7b60*/  FFMA.FTZ R107, R107, UR6, -R98.reuse ;  /* 0x000000066b6b7c23 */ /* 0x100fe20008010862 */
[----:B------:R-:W-:Y:S01]  /*7b70*/  ISETP.LE.U32.AND P2, PT, R99, UR12, PT ;  /* 0x0000000c63007c0c */ /* 0x000fe2000bf43070 */
[----:B------:R-:W-:Y:S01]  /*7b80*/  MUFU.EX2 R137, R137 ;  /* 0x0000008900897308 */ /* 0x000fe20000000800 */
[----:B------:R-:W-:Y:S01]  /*7b90*/  ISETP.LE.U32.AND P5, PT, R23, UR12, PT ;  /* 0x0000000c17007c0c */ /* 0x000fe2000bfa3070 */
[--C-:B------:R-:W-:Y:S01]  /*7ba0*/  FFMA.FTZ R23, R95, UR6, -R98.reuse ;  /* 0x000000065f177c23 */ /* 0x100fe20008010862 */
[----:B------:R-:W-:Y:S01]  /*7bb0*/  SHF.R.U32.HI R87, RZ, 0x8, R87 ;  /* 0x00000008ff577819 */ /* 0x000fe20000011657 */
[--C-:B------:R-:W-:Y:S01]  /*7bc0*/  FFMA.FTZ R152, R13, UR6, -R98.reuse ;  /* 0x000000060d987c23 */ /* 0x100fe20008010862 */
[----:B------:R-:W-:Y:S01]  /*7bd0*/  FSEL R95, R32, RZ, P4 ;  /* 0x000000ff205f7208 */ /* 0x000fe20002000000 */
[----:B------:R-:W-:Y:S01]  /*7be0*/  FFMA.FTZ R116, R25, UR6, -R98 ;  /* 0x0000000619747c23 */ /* 0x000fe20008010862 */
[----:B------:R-:W-:Y:S01]  /*7bf0*/  LOP3.LUT R87, R87, 0xffff, RZ, 0xc0, !PT ;  /* 0x0000ffff57577812 */ /* 0x000fe200078ec0ff */
[----:B------:R-:W-:Y:S01]  /*7c00*/  MUFU.EX2 R107, R107 ;  /* 0x0000006b006b7308 */ /* 0x000fe20000000800 */
[----:B--2---:R-:W-:Y:S01]  /*7c10*/  F2FP.BF16.F32.PACK_AB R154, R100, R92 ;  /* 0x0000005c649a723e */ /* 0x004fe200000010ff */
[----:B------:R-:W-:Y:S01]  /*7c20*/  FADD.FTZ R95, R2, -R95 ;  /* 0x8000005f025f7221 */ /* 0x000fe20000010000 */
[----:B------:R-:W-:Y:S01]  /*7c30*/  ISETP.LE.U32.AND P4, PT, R87, UR12, PT ;  /* 0x0000000c57007c0c */ /* 0x000fe2000bf83070 */
[----:B------:R-:W-:Y:S01]  /*7c40*/  FFMA.FTZ R146, R8, UR6, -R143 ;  /* 0x0000000608927c23 */ /* 0x000fe2000801088f */
[C---:B------:R-:W-:Y:S01]  /*7c50*/  PRMT R153, R154.reuse, 0x7632, R153 ;  /* 0x000076329a997816 */ /* 0x040fe20000000099 */
[----:B------:R-:W-:Y:S01]  /*7c60*/  @!P2 HFMA2.BF16_V2 R85, -RZ.H0_H0, RZ.H0_H0, -R154.H0_H0 ;  /* 0x200000ffff55a231 */ /* 0x000fe2000034099a */
[--C-:B------:R-:W-:Y:S01]  /*7c70*/  SHF.R.U32.HI R99, RZ, 0x18, R96.reuse ;  /* 0x00000018ff637819 */ /* 0x100fe20000011660 */
[----:B------:R-:W2:Y:S01]  /*7c80*/  MUFU.EX2 R23, R23 ;  /* 0x0000001700177308 */ /* 0x000ea20000000800 */
[----:B------:R-:W-:Y:S01]  /*7c90*/  PRMT R150, R154, 0x5410, R153 ;  /* 0x000054109a967816 */ /* 0x000fe20000000099 */
[--C-:B------:R-:W-:Y:S01]  /*7ca0*/  FFMA.FTZ R123, R123, UR6, -R143.reuse ;  /* 0x000000067b7b7c23 */ /* 0x100fe2000801088f */
[----:B------:R-:W-:Y:S01]  /*7cb0*/  @!P2 PRMT R154, R85, 0x5410, RZ ;  /* 0x00005410559aa816 */ /* 0x000fe200000000ff */
[--C-:B------:R-:W-:Y:S01]  /*7cc0*/  FFMA.FTZ R144, R144, UR6, -R143.reuse ;  /* 0x0000000690907c23 */ /* 0x100fe2000801088f */
[----:B------:R-:W-:Y:S01]  /*7cd0*/  SHF.R.U32.HI R85, RZ, 0x10, R96 ;  /* 0x00000010ff557819 */ /* 0x000fe20000011660 */
[--C-:B------:R-:W-:Y:S01]  /*7ce0*/  FFMA.FTZ R96, R90, UR6, -R143.reuse ;  /* 0x000000065a607c23 */ /* 0x100fe2000801088f */
[----:B------:R-:W-:Y:S01]  /*7cf0*/  ISETP.LE.U32.AND P2, PT, R99, UR12, PT ;  /* 0x0000000c63007c0c */ /* 0x000fe2000bf43070 */
[----:B------:R-:W-:Y:S01]  /*7d00*/  @!P4 HFMA2.BF16_V2 R31, -RZ.H0_H0, RZ.H0_H0, -R153.H0_H0 ;  /* 0x200000ffff1fc231 */ /* 0x000fe20000340999 */
[----:B------:R3:W-:Y:S01]  /*7d10*/  MUFU.EX2 R99, R94 ;  /* 0x0000005e00637308 */ /* 0x0007e20000000800 */
[----:B------:R-:W-:Y:S01]  /*7d20*/  LOP3.LUT R85, R85, 0xff, RZ, 0xc0, !PT ;  /* 0x000000ff55557812 */ /* 0x000fe200078ec0ff */
[--C-:B------:R-:W-:Y:S01]  /*7d30*/  FFMA.FTZ R120, R9, UR6, -R98.reuse ;  /* 0x0000000609787c23 */ /* 0x100fe20008010862 */
[----:B------:R-:W-:Y:S01]  /*7d40*/  LOP3.LUT R101, R118, 0xffff, RZ, 0xc0, !PT ;  /* 0x0000ffff76657812 */ /* 0x000fe200078ec0ff */
[--C-:B------:R-:W-:Y:S01]  /*7d50*/  FFMA.FTZ R119, R106, UR6, -R143.reuse ;  /* 0x000000066a777c23 */ /* 0x100fe2000801088f */
[----:B------:R-:W-:Y:S01]  /*7d60*/  @!P4 PRMT R153, R31, 0x5410, RZ ;  /* 0x000054101f99c816 */ /* 0x000fe200000000ff */
[--C-:B------:R-:W-:Y:S01]  /*7d70*/  FFMA.FTZ R117, R117, UR6, -R98.reuse ;  /* 0x0000000675757c23 */ /* 0x100fe20008010862 */
[----:B------:R-:W-:Y:S01]  /*7d80*/  ISETP.LE.U32.AND P4, PT, R85, UR12, PT ;  /* 0x0000000c55007c0c */ /* 0x000fe2000bf83070 */
[----:B------:R-:W4:Y:S01]  /*7d90*/  MUFU.EX2 R96, R96 ;  /* 0x0000006000607308 */ /* 0x000f220000000800 */
[----:B--2---:R-:W-:Y:S01]  /*7da0*/  F2FP.BF16.F32.PACK_AB R112, R23, R107 ;  /* 0x0000006b1770723e */ /* 0x004fe200000010ff */
[----:B------:R-:W-:Y:S01]  /*7db0*/  FFMA.FTZ R142, R26, UR6, -R143 ;  /* 0x000000061a8e7c23 */ /* 0x000fe2000801088f */
[----:B------:R-:W-:Y:S01]  /*7dc0*/  SHF.R.U32.HI R85, RZ, 0x8, R101 ;  /* 0x00000008ff557819 */ /* 0x000fe20000011665 */
[--C-:B------:R-:W-:Y:S01]  /*7dd0*/  FFMA.FTZ R101, R93, UR6, -R98.reuse ;  /* 0x000000065d657c23 */ /* 0x100fe20008010862 */
[C---:B------:R-:W-:Y:S01]  /*7de0*/  PRMT R147, R112.reuse, 0x7632, R147 ;  /* 0x0000763270937816 */ /* 0x040fe20000000093 */
[--C-:B------:R-:W-:Y:S01]  /*7df0*/  FFMA.FTZ R115, R115, UR6, -R98.reuse ;  /* 0x0000000673737c23 */ /* 0x100fe20008010862 */
[----:B------:R-:W-:Y:S01]  /*7e00*/  LOP3.LUT R85, R85, 0xffff, RZ, 0xc0, !PT ;  /* 0x0000ffff55557812 */ /* 0x000fe200078ec0ff */
[----:B------:R-:W-:Y:S01]  /*7e10*/  MUFU.EX2 R114, R114 ;  /* 0x0000007200727308 */ /* 0x000fe20000000800 */
[--C-:B---3--:R-:W-:Y:S01]  /*7e20*/  FFMA.FTZ R94, R91, UR6, -R98.reuse ;  /* 0x000000065b5e7c23 */ /* 0x108fe20008010862 */
[----:B------:R-:W-:Y:S01]  /*7e30*/  @!P2 HFMA2.BF16_V2 R84, -RZ.H0_H0, RZ.H0_H0, -R147.H0_H0 ;  /* 0x200000ffff54a231 */ /* 0x000fe20000340993 */
[----:B------:R-:W-:Y:S01]  /*7e40*/  PRMT R31, R112, 0x5410, R147 ;  /* 0x00005410701f7816 */ /* 0x000fe20000000093 */
[----:B------:R-:W-:Y:S01]  /*7e50*/  @!P4 HFMA2.BF16_V2 R30, -RZ.H0_H0, RZ.H0_H0, -R112.H0_H0 ;  /* 0x200000ffff1ec231 */ /* 0x000fe20000340970 */
[----:B------:R-:W-:Y:S01]  /*7e60*/  LOP3.LUT R97, R118, 0xff, RZ, 0xc0, !PT ;  /* 0x000000ff76617812 */ /* 0x000fe200078ec0ff */
[--C-:B------:R-:W-:Y:S01]  /*7e70*/  FFMA.FTZ R118, R15, UR6, -R98.reuse ;  /* 0x000000060f767c23 */ /* 0x100fe20008010862 */
[----:B------:R-:W-:Y:S01]  /*7e80*/  @!P2 PRMT R147, R84, 0x5410, RZ ;  /* 0x000054105493a816 */ /* 0x000fe200000000ff */
[----:B------:R-:W-:Y:S01]  /*7e90*/  MUFU.EX2 R101, R101 ;  /* 0x0000006500657308 */ /* 0x000fe20000000800 */
[----:B------:R-:W-:Y:S01]  /*7ea0*/  ISETP.LE.U32.AND P2, PT, R85, UR12, PT ;  /* 0x0000000c55007c0c */ /* 0x000fe2000bf43070 */
[----:B------:R-:W-:Y:S01]  /*7eb0*/  FFMA.FTZ R113, R113, UR6, -R98 ;  /* 0x0000000671717c23 */ /* 0x000fe20008010862 */
[----:B----4-:R-:W-:Y:S01]  /*7ec0*/  F2FP.BF16.F32.PACK_AB R151, R96, R99 ;  /* 0x000000636097723e */ /* 0x010fe200000010ff */
[----:B------:R-:W-:Y:S01]  /*7ed0*/  FFMA.FTZ R122, R122, UR6, -R143 ;  /* 0x000000067a7a7c23 */ /* 0x000fe2000801088f */
[----:B------:R-:W-:Y:S01]  /*7ee0*/  SHF.R.U32.HI R87, RZ, 0x10, R110 ;  /* 0x00000010ff577819 */ /* 0x000fe2000001166e */
[----:B------:R-:W-:Y:S01]  /*7ef0*/  STG.E.U16 desc[UR22][R140.64+-0x80], R154 ;  /* 0xffff809a8c007986 */ /* 0x000fe2000c101516 */
[----:B------:R-:W-:Y:S01]  /*7f00*/  PRMT R85, R151, 0x7632, R85 ;  /* 0x0000763297557816 */ /* 0x000fe20000000055 */
[----:B------:R-:W2:Y:S01]  /*7f10*/  MUFU.EX2 R94, R94 ;  /* 0x0000005e005e7308 */ /* 0x000ea20000000800 */
[----:B------:R-:W-:Y:S01]  /*7f20*/  ISETP.LE.U32.AND P1, PT, R97, UR12, PT ;  /* 0x0000000c61007c0c */ /* 0x000fe2000bf23070 */
[----:B------:R-:W-:Y:S01]  /*7f30*/  STG.E.U16 desc[UR22][R140.64+-0x7e], R153 ;  /* 0xffff82998c007986 */ /* 0x000fe2000c101516 */
[----:B------:R-:W-:-:S02]  /*7f40*/  LOP3.LUT R87, R87, 0xff, RZ, 0xc0, !PT ;  /* 0x000000ff57577812 */ /* 0x000fc400078ec0ff */
[----:B------:R-:W-:Y:S01]  /*7f50*/  @!P4 PRMT R112, R30, 0x5410, RZ ;  /* 0x000054101e70c816 */ /* 0x000fe200000000ff */
[----:B------:R-:W-:Y:S01]  /*7f60*/  @!P2 HFMA2.BF16_V2 R28, -RZ.H0_H0, RZ.H0_H0, -R85.H0_H0 ;  /* 0x200000ffff1ca231 */ /* 0x000fe20000340955 */
[----:B------:R-:W-:Y:S01]  /*7f70*/  PRMT R30, R151, 0x5410, R85 ;  /* 0x00005410971e7816 */ /* 0x000fe20000000055 */
[----:B------:R-:W-:Y:S01]  /*7f80*/  MUFU.EX2 R152, R152 ;  /* 0x0000009800987308 */ /* 0x000fe20000000800 */
[----:B------:R-:W-:Y:S02]  /*7f90*/  LOP3.LUT R108, R111, UR19, R108, 0x96, !PT ;  /* 0x000000136f6c7c12 */ /* 0x000fe4000f8e966c */
[----:B------:R-:W-:Y:S02]  /*7fa0*/  @!P2 PRMT R85, R28, 0x5410, RZ ;  /* 0x000054101c55a816 */ /* 0x000fe400000000ff */
[----:B------:R-:W-:Y:S01]  /*7fb0*/  ISETP.LE.U32.AND P2, PT, R87, UR12, PT ;  /* 0x0000000c57007c0c */ /* 0x000fe2000bf43070 */
[----:B------:R-:W-:Y:S01]  /*7fc0*/  @!P1 HFMA2.BF16_V2 R34, -RZ.H0_H0, RZ.H0_H0, -R151.H0_H0 ;  /* 0x200000ffff229231 */ /* 0x000fe20000340997 */
[----:B------:R-:W-:Y:S01]  /*7fd0*/  LOP3.LUT R28, R108, 0xffff, RZ, 0xc0, !PT ;  /* 0x0000ffff6c1c7812 */ /* 0x000fe200078ec0ff */
[----:B------:R-:W-:Y:S01]  /*7fe0*/  MUFU.EX2 R88, R88 ;  /* 0x0000005800587308 */ /* 0x000fe20000000800 */
[----:B--2---:R-:W-:-:S02]  /*7ff0*/  F2FP.BF16.F32.PACK_AB R87, R94, R101 ;  /* 0x000000655e57723e */ /* 0x004fc400000010ff */
[----:B------:R-:W-:Y:S02]  /*8000*/  SHF.R.U32.HI R28, RZ, 0x8, R28 ;  /* 0x00000008ff1c7819 */ /* 0x000fe4000001161c */
[----:B------:R-:W-:Y:S01]  /*8010*/  PRMT R86, R87, 0x7632, R86 ;  /* 0x0000763257567816 */ /* 0x000fe20000000056 */
[----:B------:R-:W-:Y:S01]  /*8020*/  @!P5 HFMA2.BF16_V2 R33, -RZ.H0_H0, RZ.H0_H0, -R87.H0_H0 ;  /* 0x200000ffff21d231 */ /* 0x000fe20000340957 */
[----:B------:R-:W-:Y:S01]  /*8030*/  SHF.R.U32.HI R97, RZ, 0x18, R110 ;  /* 0x00000018ff617819 */ /* 0x000fe2000001166e */
[----:B------:R-:W-:Y:S01]  /*8040*/  MUFU.EX2 R146, R146 ;  /* 0x0000009200927308 */ /* 0x000fe20000000800 */
[----:B------:R-:W-:Y:S01]  /*8050*/  @!P1 PRMT R151, R34, 0x5410, RZ ;  /* 0x0000541022979816 */ /* 0x000fe200000000ff */
[----:B------:R-:W-:Y:S01]  /*8060*/  @!P3 HFMA2.BF16_V2 R19, -RZ.H0_H0, RZ.H0_H0, -R86.H0_H0 ;  /* 0x200000ffff13b231 */ /* 0x000fe20000340956 */
[----:B------:R-:W-:Y:S02]  /*8070*/  LOP3.LUT R84, R108, 0xff, RZ, 0xc0, !PT ;  /* 0x000000ff6c547812 */ /* 0x000fe400078ec0ff */
[----:B------:R-:W-:-:S02]  /*8080*/  LOP3.LUT R34, R28, 0xffff, RZ, 0xc0, !PT ;  /* 0x0000ffff1c227812 */ /* 0x000fc400078ec0ff */
[----:B------:R-:W-:Y:S01]  /*8090*/  PRMT R28, R87, 0x5410, R86 ;  /* 0x00005410571c7816 */ /* 0x000fe20000000056 */
[----:B------:R-:W-:Y:S01]  /*80a0*/  MUFU.EX2 R123, R123 ;  /* 0x0000007b007b7308 */ /* 0x000fe20000000800 */
[----:B------:R-:W-:Y:S01]  /*80b0*/  ISETP.LE.U32.AND P1, PT, R97, UR12, PT ;  /* 0x0000000c61007c0c */ /* 0x000fe2000bf23070 */
[----:B------:R-:W-:Y:S01]  /*80c0*/  FFMA.FTZ R97, R89, UR6, -R98 ;  /* 0x0000000659617c23 */ /* 0x000fe20008010862 */
[----:B------:R-:W-:Y:S01]  /*80d0*/  @!P3 PRMT R86, R19, 0x5410, RZ ;  /* 0x000054101356b816 */ /* 0x000fe200000000ff */
[--C-:B------:R-:W-:Y:S01]  /*80e0*/  FFMA.FTZ R89, R14, UR6, -R143.reuse ;  /* 0x000000060e597c23 */ /* 0x100fe2000801088f */
[----:B------:R-:W-:Y:S01]  /*80f0*/  ISETP.LE.U32.AND P3, PT, R84, UR12, PT ;  /* 0x0000000c54007c0c */ /* 0x000fe2000bf63070 */
[----:B------:R-:W-:Y:S01]  /*8100*/  FFMA.FTZ R143, R4, UR6, -R143 ;  /* 0x00000006048f7c23 */ /* 0x000fe2000801088f */
[----:B------:R-:W-:Y:S01]  /*8110*/  @!P5 PRMT R87, R33, 0x5410, RZ ;  /* 0x000054102157d816 */ /* 0x000fe200000000ff */
[----:B------:R-:W2:Y:S01]  /*8120*/  MUFU.EX2 R97, R97 ;  /* 0x0000006100617308 */ /* 0x000ea20000000800 */
[----:B------:R-:W-:-:S02]  /*8130*/  ISETP.LE.U32.AND P5, PT, R34, UR12, PT ;  /* 0x0000000c22007c0c */ /* 0x000fc4000bfa3070 */
[----:B------:R-:W-:Y:S02]  /*8140*/  F2FP.BF16.F32.PACK_AB R34, R114, R137 ;  /* 0x000000897222723e */ /* 0x000fe400000010ff */
[----:B------:R-:W-:Y:S02]  /*8150*/  SHF.R.U32.HI R84, RZ, 0x18, R108 ;  /* 0x00000018ff547819 */ /* 0x000fe4000001166c */
[----:B------:R-:W-:Y:S01]  /*8160*/  PRMT R33, R34, 0x7632, R33 ;  /* 0x0000763222217816 */ /* 0x000fe20000000021 */
[----:B------:R-:W3:Y:S01]  /*8170*/  MUFU.EX2 R89, R89 ;  /* 0x0000005900597308 */ /* 0x000ee20000000800 */
[----:B------:R-:W-:Y:S01]  /*8180*/  LOP3.LUT R105, R110, 0xffff, RZ, 0xc0, !PT ;  /* 0x0000ffff6e697812 */ /* 0x000fe200078ec0ff */
[----:B------:R-:W-:Y:S01]  /*8190*/  @!P3 HFMA2.BF16_V2 R35, -RZ.H0_H0, RZ.H0_H0, -R34.H0_H0 ;  /* 0x200000ffff23b231 */ /* 0x000fe20000340922 */
[----:B------:R-:W-:Y:S01]  /*81a0*/  PRMT R19, R34, 0x5410, R33 ;  /* 0x0000541022137816 */ /* 0x000fe20000000021 */
[----:B------:R-:W-:Y:S01]  /*81b0*/  FFMA.FTZ R111, R27, UR6, -R98 ;  /* 0x000000061b6f7c23 */ /* 0x000fe20008010862 */
[----:B------:R-:W-:Y:S01]  /*81c0*/  SHF.R.U32.HI R91, RZ, 0x8, R105 ;  /* 0x00000008ff5b7819 */ /* 0x000fe20000011669 */
[----:B------:R-:W-:Y:S01]  /*81d0*/  @!P5 HFMA2.BF16_V2 R17, -RZ.H0_H0, RZ.H0_H0, -R33.H0_H0 ;  /* 0x200000ffff11d231 */ /* 0x000fe20000340921 */
[----:B------:R-:W-:Y:S01]  /*81e0*/  @!P3 PRMT R34, R35, 0x5410, RZ ;  /* 0x000054102322b816 */ /* 0x000fe200000000ff */
[----:B------:R-:W-:Y:S01]  /*81f0*/  MUFU.EX2 R144, R144 ;  /* 0x0000009000907308 */ /* 0x000fe20000000800 */
[----:B------:R-:W-:-:S02]  /*8200*/  ISETP.LE.U32.AND P3, PT, R84, UR12, PT ;  /* 0x0000000c54007c0c */ /* 0x000fc4000bf63070 */
[----:B--2---:R-:W-:Y:S02]  /*8210*/  F2FP.BF16.F32.PACK_AB R84, R152, R97 ;  /* 0x000000619854723e */ /* 0x004fe400000010ff */
[----:B------:R-:W-:Y:S02]  /*8220*/  SHF.R.U32.HI R108, RZ, 0x10, R108 ;  /* 0x00000010ff6c7819 */ /* 0x000fe4000001166c */
[C---:B------:R-:W-:Y:S01]  /*8230*/  PRMT R35, R84.reuse, 0x7632, R35 ;  /* 0x0000763254237816 */ /* 0x040fe20000000023 */
[----:B------:R-:W-:Y:S01]  /*8240*/  MUFU.EX2 R121, R121 ;  /* 0x0000007900797308 */ /* 0x000fe20000000800 */
[----:B------:R-:W-:Y:S02]  /*8250*/  LOP3.LUT R91, R91, 0xffff, RZ, 0xc0, !PT ;  /* 0x0000ffff5b5b7812 */ /* 0x000fe400078ec0ff */
[----:B------:R-:W-:Y:S02]  /*8260*/  @!P5 PRMT R33, R17, 0x5410, RZ ;  /* 0x000054101121d816 */ /* 0x000fe400000000ff */
[----:B------:R-:W-:Y:S01]  /*8270*/  PRMT R17, R84, 0x5410, R35 ;  /* 0x0000541054117816 */ /* 0x000fe20000000023 */
[----:B------:R-:W-:Y:S01]  /*8280*/  @!P3 HFMA2.BF16_V2 R90, -RZ.H0_H0, RZ.H0_H0, -R35.H0_H0 ;  /* 0x200000ffff5ab231 */ /* 0x000fe20000340923 */
[----:B------:R-:W-:Y:S01]  /*8290*/  LOP3.LUT R108, R108, 0xff, RZ, 0xc0, !PT ;  /* 0x000000ff6c6c7812 */ /* 0x000fe200078ec0ff */
[----:B------:R-:W-:Y:S01]  /*82a0*/  MUFU.EX2 R120, R120 ;  /* 0x0000007800787308 */ /* 0x000fe20000000800 */
[----:B---3--:R-:W-:-:S02]  /*82b0*/  F2FP.BF16.F32.PACK_AB R2, R88, R89 ;  /* 0x000000595802723e */ /* 0x008fc400000010ff */
[----:B------:R-:W-:Y:S01]  /*82c0*/  @!P3 PRMT R35, R90, 0x5410, RZ ;  /* 0x000054105a23b816 */ /* 0x000fe200000000ff */
[--C-:B------:R-:W-:Y:S01]  /*82d0*/  FFMA.FTZ R90, R5, UR6, -R98.reuse ;  /* 0x00000006055a7c23 */ /* 0x100fe20008010862 */
[----:B------:R-:W-:Y:S01]  /*82e0*/  ISETP.LE.U32.AND P3, PT, R91, UR12, PT ;  /* 0x0000000c5b007c0c */ /* 0x000fe2000bf63070 */
[--C-:B------:R-:W-:Y:S01]  /*82f0*/  FFMA.FTZ R91, R7, UR6, -R98.reuse ;  /* 0x00000006075b7c23 */ /* 0x100fe20008010862 */
[----:B------:R-:W-:Y:S01]  /*8300*/  ISETP.LE.U32.AND P5, PT, R108, UR12, PT ;  /* 0x0000000c6c007c0c */ /* 0x000fe2000bfa3070 */
[----:B------:R-:W-:Y:S01]  /*8310*/  FMUL.FTZ R108, R95, UR6 ;  /* 0x000000065f6c7c20 */ /* 0x000fe20008410000 */
[----:B------:R-:W-:Y:S01]  /*8320*/  LOP3.LUT R109, R110, 0xff, RZ, 0xc0, !PT ;  /* 0x000000ff6e6d7812 */ /* 0x000fe200078ec0ff */
[----:B------:R-:W-:Y:S01]  /*8330*/  MUFU.EX2 R90, R90 ;  /* 0x0000005a005a7308 */ /* 0x000fe20000000800 */
[----:B------:R-:W-:Y:S01]  /*8340*/  PRMT R93, R2, 0x7632, R93 ;  /* 0x00007632025d7816 */ /* 0x000fe2000000005d */
[----:B------:R-:W-:Y:S01]  /*8350*/  FFMA.FTZ R98, R29, UR6, -R98 ;  /* 0x000000061d627c23 */ /* 0x000fe20008010862 */
[----:B------:R-:W-:-:S05]  /*8360*/  ISETP.LE.U32.AND P4, PT, R109, UR12, PT ;  /* 0x0000000c6d007c0c */ /* 0x000fca000bf83070 */
[----:B------:R-:W2:Y:S01]  /*8370*/  MUFU.EX2 R91, R91 ;  /* 0x0000005b005b7308 */ /* 0x000ea20000000800 */
[----:B------:R-:W-:Y:S02]  /*8380*/  @!P3 HFMA2.BF16_V2 R16, -RZ.H0_H0, RZ.H0_H0, -R93.H0_H0 ;  /* 0x200000ffff10b231 */ /* 0x000fe4000034095d */
[----:B------:R-:W-:-:S05]  /*8390*/  @!P5 HFMA2.BF16_V2 R18, -RZ.H0_H0, RZ.H0_H0, -R84.H0_H0 ;  /* 0x200000ffff12d231 */ /* 0x000fca0000340954 */
[----:B------:R-:W3:Y:S01]  /*83a0*/  MUFU.EX2 R108, R108 ;  /* 0x0000006c006c7308 */ /* 0x000ee20000000800 */
[----:B------:R-:W-:Y:S01]  /*83b0*/  @!P5 PRMT R84, R18, 0x5410, RZ ;  /* 0x000054101254d816 */ /* 0x000fe200000000ff */
[----:B------:R-:W-:Y:S01]  /*83c0*/  @!P4 HFMA2.BF16_V2 R27, -RZ.H0_H0, RZ.H0_H0, -R2.H0_H0 ;  /* 0x200000ffff1bc231 */ /* 0x000fe20000340902 */
[----:B------:R-:W-:Y:S02]  /*83d0*/  PRMT R18, R2, 0x5410, R93 ;  /* 0x0000541002127816 */ /* 0x000fe4000000005d */
[----:B------:R-:W-:Y:S02]  /*83e0*/  @!P3 PRMT R93, R16, 0x5410, RZ ;  /* 0x00005410105db816 */ /* 0x000fe400000000ff */
[----:B------:R-:W-:Y:S01]  /*83f0*/  @!P4 PRMT R2, R27, 0x5410, RZ ;  /* 0x000054101b02c816 */ /* 0x000fe200000000ff */
[----:B------:R-:W4:Y:S01]  /*8400*/  MUFU.EX2 R117, R117 ;  /* 0x0000007500757308 */ /* 0x000f220000000800 */
[----:B--2---:R-:W-:-:S05]  /*8410*/  F2FP.BF16.F32.PACK_AB R95, R90, R91 ;  /* 0x0000005b5a5f723e */ /* 0x004fca00000010ff */
[----:B------:R-:W-:Y:S02]  /*8420*/  @!P2 HFMA2.BF16_V2 R25, -RZ.H0_H0, RZ.H0_H0, -R95.H0_H0 ;  /* 0x200000ffff19a231 */ /* 0x000fe4000034095f */
[----:B------:R-:W-:Y:S01]  /*8430*/  MUFU.EX2 R118, R118 ;  /* 0x0000007600767308 */ /* 0x000fe20000000800 */
[-CC-:B---3--:R-:W-:Y:S01]  /*8440*/  FFMA.FTZ R185, R185, R108.reuse, R92.reuse ;  /* 0x0000006cb9b97223 */ /* 0x188fe2000001005c */
[----:B------:R-:W-:Y:S01]  /*8450*/  PRMT R92, R95, 0x7632, R92 ;  /* 0x000076325f5c7816 */ /* 0x000fe2000000005c */
[-C--:B------:R-:W-:Y:S01]  /*8460*/  FMUL.FTZ R52, R52, R108.reuse ;  /* 0x0000006c34347220 */ /* 0x080fe20000410000 */
[-C--:B------:R-:W-:Y:S01]  /*8470*/  FMUL.FTZ R53, R53, R108.reuse ;  /* 0x0000006c35357220 */ /* 0x080fe20000410000 */
[-C--:B------:R-:W-:Y:S01]  /*8480*/  FMUL.FTZ R56, R56, R108.reuse ;  /* 0x0000006c38387220 */ /* 0x080fe20000410000 */
[----:B------:R-:W-:Y:S01]  /*8490*/  PRMT R16, R95, 0x5410, R92 ;  /* 0x000054105f107816 */ /* 0x000fe2000000005c */
[----:B------:R-:W-:Y:S01]  /*84a0*/  @!P1 HFMA2.BF16_V2 R24, -RZ.H0_H0, RZ.H0_H0, -R92.H0_H0 ;  /* 0x200000ffff189231 */ /* 0x000fe2000034095c */
[----:B------:R-:W-:Y:S01]  /*84b0*/  @!P2 PRMT R95, R25, 0x5410, RZ ;  /* 0x00005410195fa816 */ /* 0x000fe200000000ff */
[-C--:B------:R-:W-:Y:S01]  /*84c0*/  FMUL.FTZ R57, R57, R108.reuse ;  /* 0x0000006c39397220 */ /* 0x080fe20000410000 */
[-C--:B------:R-:W-:Y:S01]  /*84d0*/  FMUL.FTZ R60, R60, R108.reuse ;  /* 0x0000006c3c3c7220 */ /* 0x080fe20000410000 */
[----:B------:R-:W-:Y:S01]  /*84e0*/  FMUL.FTZ R61, R61, R108 ;  /* 0x0000006c3d3d7220 */ /* 0x000fe20000410000 */
[----:B------:R-:W-:Y:S01]  /*84f0*/  @!P1 PRMT R92, R24, 0x5410, RZ ;  /* 0x00005410185c9816 */ /* 0x000fe200000000ff */
[----:B------:R-:W-:-:S04]  /*8500*/  IMAD.WIDE.U32 R24, R104, -0x326172a9, RZ ;  /* 0xcd9e8d5768187825 */ /* 0x000fc800078e00ff */
[-C--:B------:R-:W-:Y:S01]  /*8510*/  FMUL.FTZ R64, R64, R108.reuse ;  /* 0x0000006c40407220 */ /* 0x080fe20000410000 */
[-C--:B------:R-:W-:Y:S01]  /*8520*/  FMUL.FTZ R65, R65, R108.reuse ;  /* 0x0000006c41417220 */ /* 0x080fe20000410000 */
[-C--:B------:R-:W-:Y:S01]  /*8530*/  FMUL.FTZ R68, R68, R108.reuse ;  /* 0x0000006c44447220 */ /* 0x080fe20000410000 */
[-C--:B------:R-:W-:Y:S01]  /*8540*/  FMUL.FTZ R69, R69, R108.reuse ;  /* 0x0000006c45457220 */ /* 0x080fe20000410000 */
[----:B------:R-:W-:Y:S01]  /*8550*/  LOP3.LUT R104, R25, UR37, R22, 0x96, !PT ;  /* 0x0000002519687c12 */ /* 0x000fe2000f8e9616 */
[-C--:B------:R-:W-:Y:S01]  /*8560*/  FMUL.FTZ R72, R72, R108.reuse ;  /* 0x0000006c48487220 */ /* 0x080fe20000410000 */
[----:B------:R-:W-:Y:S01]  /*8570*/  LOP3.LUT R27, R139, UR35, R24, 0x96, !PT ;  /* 0x000000238b1b7c12 */ /* 0x000fe2000f8e9618 */
[-C--:B------:R-:W-:Y:S01]  /*8580*/  FMUL.FTZ R73, R73, R108.reuse ;  /* 0x0000006c49497220 */ /* 0x080fe20000410000 */
[----:B------:R-:W-:Y:S01]  /*8590*/  FMUL.FTZ R76, R76, R108 ;  /* 0x0000006c4c4c7220 */ /* 0x000fe20000410000 */
[----:B------:R-:W-:-:S04]  /*85a0*/  IMAD.WIDE.U32 R104, R104, -0x2daee0ad, RZ ;  /* 0xd2511f5368687825 */ /* 0x000fc800078e00ff */
[-C--:B------:R-:W-:Y:S01]  /*85b0*/  FMUL.FTZ R77, R77, R108.reuse ;  /* 0x0000006c4d4d7220 */ /* 0x080fe20000410000 */
[-C--:B------:R-:W-:Y:S01]  /*85c0*/  FMUL.FTZ R80, R80, R108.reuse ;  /* 0x0000006c50507220 */ /* 0x080fe20000410000 */
[----:B------:R-:W-:Y:S01]  /*85d0*/  FMUL.FTZ R81, R81, R108 ;  /* 0x0000006c51517220 */ /* 0x000fe20000410000 */
[----:B------:R-:W-:Y:S01]  /*85e0*/  IMAD.WIDE.U32 R158, R27, -0x2daee0ad, RZ ;  /* 0xd2511f531b9e7825 */ /* 0x000fe200078e00ff */
[----:B------:R-:W-:-:S03]  /*85f0*/  LOP3.LUT R27, R105, UR34, R20, 0x96, !PT ;  /* 0x00000022691b7c12 */ /* 0x000fc6000f8e9614 */
[-C--:B------:R-:W-:Y:S01]  /*8600*/  FMUL.FTZ R36, R36, R108.reuse ;  /* 0x0000006c24247220 */ /* 0x080fe20000410000 */
[----:B------:R-:W-:Y:S01]  /*8610*/  FSEL R105, R3, RZ, P6 ;  /* 0x000000ff03697208 */ /* 0x000fe20003000000 */
[----:B------:R-:W-:Y:S01]  /*8620*/  FMUL.FTZ R37, R37, R108 ;  /* 0x0000006c25257220 */ /* 0x000fe20000410000 */
[----:B------:R-:W-:Y:S01]  /*8630*/  LOP3.LUT R104, R159, UR28, R104, 0x96, !PT ;  /* 0x0000001c9f687c12 */ /* 0x000fe2000f8e9668 */
[----:B------:R-:W-:-:S04]  /*8640*/  IMAD.WIDE.U32 R148, R27, -0x326172a9, RZ ;  /* 0xcd9e8d571b947825 */ /* 0x000fc800078e00ff */
[-C--:B------:R-:W-:Y:S01]  /*8650*/  FMUL.FTZ R40, R40, R108.reuse ;  /* 0x0000006c28287220 */ /* 0x080fe20000410000 */
[----:B------:R-:W-:Y:S01]  /*8660*/  FADD.FTZ R106, R0, -R105 ;  /* 0x80000069006a7221 */ /* 0x000fe20000010000 */
[----:B------:R-:W-:Y:S01]  /*8670*/  FMUL.FTZ R41, R41, R108 ;  /* 0x0000006c29297220 */ /* 0x000fe20000410000 */
[----:B------:R-:W-:Y:S01]  /*8680*/  IMAD.WIDE.U32 R104, R104, -0x326172a9, RZ ;  /* 0xcd9e8d5768687825 */ /* 0x000fe200078e00ff */
[----:B------:R-:W-:-:S03]  /*8690*/  LOP3.LUT R27, R149, UR33, R138, 0x96, !PT ;  /* 0x00000021951b7c12 */ /* 0x000fc6000f8e968a */
[----:B------:R-:W-:Y:S01]  /*86a0*/  FMUL.FTZ R106, R106, UR6 ;  /* 0x000000066a6a7c20 */ /* 0x000fe20008410000 */
[-C--:B------:R-:W-:Y:S01]  /*86b0*/  FMUL.FTZ R44, R44, R108.reuse ;  /* 0x0000006c2c2c7220 */ /* 0x080fe20000410000 */
[----:B------:R-:W-:Y:S01]  /*86c0*/  FMUL.FTZ R45, R45, R108 ;  /* 0x0000006c2d2d7220 */ /* 0x000fe20000410000 */
[----:B------:R-:W-:Y:S01]  /*86d0*/  LOP3.LUT R148, R105, UR25, R148, 0x96, !PT ;  /* 0x0000001969947c12 */ /* 0x000fe2000f8e9694 */
[----:B------:R-:W-:-:S04]  /*86e0*/  IMAD.WIDE.U32 R160, R27, -0x2daee0ad, RZ ;  /* 0xd2511f531ba07825 */ /* 0x000fc800078e00ff */
[-C--:B------:R-:W-:Y:S01]  /*86f0*/  FMUL.FTZ R48, R48, R108.reuse ;  /* 0x0000006c30307220 */ /* 0x080fe20000410000 */
[----:B------:R-:W2:Y:S01]  /*8700*/  MUFU.EX2 R106, R106 ;  /* 0x0000006a006a7308 */ /* 0x000ea20000000800 */
[----:B------:R-:W-:Y:S01]  /*8710*/  FMUL.FTZ R49, R49, R108 ;  /* 0x0000006c31317220 */ /* 0x000fe20000410000 */
[----:B------:R-:W-:Y:S01]  /*8720*/  IMAD.WIDE.U32 R148, R148, -0x2daee0ad, RZ ;  /* 0xd2511f5394947825 */ /* 0x000fe200078e00ff */
[----:B------:R-:W-:-:S03]  /*8730*/  LOP3.LUT R27, R161, UR24, R158, 0x96, !PT ;  /* 0x00000018a11b7c12 */ /* 0x000fc6000f8e969e */
[----:B------:R-:W-:Y:S01]  /*8740*/  FADD.FTZ R100, R100, R185 ;  /* 0x000000b964647221 */ /* 0x000fe20000010000 */
[----:B------:R-:W-:Y:S02]  /*8750*/  F2FP.BF16.F32.PACK_AB R108, R123, R146 ;  /* 0x000000927b6c723e */ /* 0x000fe400000010ff */
[----:B------:R-:W-:Y:S01]  /*8760*/  LOP3.LUT R158, R149, UR20, R160, 0x96, !PT ;  /* 0x00000014959e7c12 */ /* 0x000fe2000f8e96a0 */
[----:B------:R-:W-:Y:S01]  /*8770*/  IMAD.WIDE.U32 R160, R27, -0x326172a9, RZ ;  /* 0xcd9e8d571ba07825 */ /* 0x000fe200078e00ff */
[----:B------:R-:W3:Y:S01]  /*8780*/  MUFU.EX2 R115, R115 ;  /* 0x0000007300737308 */ /* 0x000ee20000000800 */
[----:B----4-:R-:W-:Y:S02]  /*8790*/  F2FP.BF16.F32.PACK_AB R110, R117, R120 ;  /* 0x00000078756e723e */ /* 0x010fe400000010ff */
[----:B------:R-:W-:Y:S01]  /*87a0*/  FADD.FTZ R99, R99, R100 ;  /* 0x0000006463637221 */ /* 0x000fe20000010000 */
[----:B------:R-:W-:Y:S01]  /*87b0*/  IMAD.WIDE.U32 R158, R158, -0x326172a9, RZ ;  /* 0xcd9e8d579e9e7825 */ /* 0x000fe200078e00ff */
[----:B------:R-:W-:-:S03]  /*87c0*/  LOP3.LUT R105, R161, UR21, R104, 0x96, !PT ;  /* 0x00000015a1697c12 */ /* 0x000fc6000f8e9668 */
[----:B------:R-:W-:Y:S01]  /*87d0*/  FADD.FTZ R96, R96, R99 ;  /* 0x0000006360607221 */ /* 0x000fe20000010000 */
[----:B------:R-:W-:Y:S01]  /*87e0*/  LOP3.LUT R22, R25, UR37, R22, 0x96, !PT ;  /* 0x0000002519167c12 */ /* 0x000fe2000f8e9616 */
[-CC-:B--2---:R-:W-:Y:S01]  /*87f0*/  FFMA.FTZ R184, R184, R106.reuse, R107.reuse ;  /* 0x0000006ab8b87223 */ /* 0x184fe2000001006b */
[----:B------:R-:W-:Y:S01]  /*8800*/  LOP3.LUT R27, R159, UR18, R160, 0x96, !PT ;  /* 0x000000129f1b7c12 */ /* 0x000fe2000f8e96a0 */
[-C--:B------:R-:W-:Y:S01]  /*8810*/  FMUL.FTZ R54, R54, R106.reuse ;  /* 0x0000006a36367220 */ /* 0x080fe20000410000 */
[----:B------:R-:W-:Y:S01]  /*8820*/  PRMT R107, R108, 0x7632, R107 ;  /* 0x000076326c6b7816 */ /* 0x000fe2000000006b */
[-C--:B------:R-:W-:Y:S01]  /*8830*/  FMUL.FTZ R55, R55, R106.reuse ;  /* 0x0000006a37377220 */ /* 0x080fe20000410000 */
[----:B------:R-:W-:Y:S01]  /*8840*/  LOP3.LUT R104, R27, 0xff, RZ, 0xc0, !PT ;  /* 0x000000ff1b687812 */ /* 0x000fe200078ec0ff */
[-C--:B------:R-:W-:Y:S01]  /*8850*/  FMUL.FTZ R58, R58, R106.reuse ;  /* 0x0000006a3a3a7220 */ /* 0x080fe20000410000 */
[-C--:B------:R-:W-:Y:S01]  /*8860*/  FMUL.FTZ R59, R59, R106.reuse ;  /* 0x0000006a3b3b7220 */ /* 0x080fe20000410000 */
[-C--:B------:R-:W-:Y:S01]  /*8870*/  FMUL.FTZ R62, R62, R106.reuse ;  /* 0x0000006a3e3e7220 */ /* 0x080fe20000410000 */
[----:B------:R-:W-:Y:S01]  /*8880*/  ISETP.LE.U32.AND P3, PT, R104, UR12, PT ;  /* 0x0000000c68007c0c */ /* 0x000fe2000bf63070 */
[-C--:B------:R-:W-:Y:S01]  /*8890*/  FMUL.FTZ R63, R63, R106.reuse ;  /* 0x0000006a3f3f7220 */ /* 0x080fe20000410000 */
[----:B------:R-:W-:Y:S01]  /*88a0*/  LOP3.LUT R104, R27, 0xffff, RZ, 0xc0, !PT ;  /* 0x0000ffff1b687812 */ /* 0x000fe200078ec0ff */
[-C--:B------:R-:W-:Y:S01]  /*88b0*/  FMUL.FTZ R66, R66, R106.reuse ;  /* 0x0000006a42427220 */ /* 0x080fe20000410000 */
[-C--:B------:R-:W-:Y:S01]  /*88c0*/  FMUL.FTZ R67, R67, R106.reuse ;  /* 0x0000006a43437220 */ /* 0x080fe20000410000 */
[-C--:B------:R-:W-:Y:S01]  /*88d0*/  FMUL.FTZ R70, R70, R106.reuse ;  /* 0x0000006a46467220 */ /* 0x080fe20000410000 */
[----:B------:R-:W-:Y:S01]  /*88e0*/  SHF.R.U32.HI R104, RZ, 0x8, R104 ;  /* 0x00000008ff687819 */ /* 0x000fe20000011668 */
[-C--:B------:R-:W-:Y:S01]  /*88f0*/  FMUL.FTZ R71, R71, R106.reuse ;  /* 0x0000006a47477220 */ /* 0x080fe20000410000 */
[-C--:B------:R-:W-:Y:S01]  /*8900*/  FMUL.FTZ R74, R74, R106.reuse ;  /* 0x0000006a4a4a7220 */ /* 0x080fe20000410000 */
[-C--:B------:R-:W-:Y:S01]  /*8910*/  FMUL.FTZ R75, R75, R106.reuse ;  /* 0x0000006a4b4b7220 */ /* 0x080fe20000410000 */
[----:B------:R-:W-:Y:S01]  /*8920*/  LOP3.LUT R104, R104, 0xffff, RZ, 0xc0, !PT ;  /* 0x0000ffff68687812 */ /* 0x000fe200078ec0ff */
[-C--:B------:R-:W-:Y:S01]  /*8930*/  FMUL.FTZ R78, R78, R106.reuse ;  /* 0x0000006a4e4e7220 */ /* 0x080fe20000410000 */
[-C--:B------:R-:W-:Y:S01]  /*8940*/  FMUL.FTZ R79, R79, R106.reuse ;  /* 0x0000006a4f4f7220 */ /* 0x080fe20000410000 */
[-C--:B------:R-:W-:Y:S01]  /*8950*/  FMUL.FTZ R82, R82, R106.reuse ;  /* 0x0000006a52527220 */ /* 0x080fe20000410000 */
[----:B------:R-:W-:Y:S01]  /*8960*/  ISETP.LE.U32.AND P1, PT, R104, UR12, PT ;  /* 0x0000000c68007c0c */ /* 0x000fe2000bf23070 */
[-C--:B------:R-:W-:Y:S01]  /*8970*/  FMUL.FTZ R83, R83, R106.reuse ;  /* 0x0000006a53537220 */ /* 0x080fe20000410000 */
[--C-:B------:R-:W-:Y:S01]  /*8980*/  SHF.R.U32.HI R104, RZ, 0x10, R27.reuse ;  /* 0x00000010ff687819 */ /* 0x100fe2000001161b */
[-C--:B------:R-:W-:Y:S01]  /*8990*/  FMUL.FTZ R38, R38, R106.reuse ;  /* 0x0000006a26267220 */ /* 0x080fe20000410000 */
[----:B------:R-:W-:Y:S01]  /*89a0*/  SHF.R.U32.HI R27, RZ, 0x18, R27 ;  /* 0x00000018ff1b7819 */ /* 0x000fe2000001161b */
[-C--:B------:R-:W-:Y:S01]  /*89b0*/  FMUL.FTZ R39, R39, R106.reuse ;  /* 0x0000006a27277220 */ /* 0x080fe20000410000 */
[----:B------:R-:W-:Y:S01]  /*89c0*/  LOP3.LUT R104, R104, 0xff, RZ, 0xc0, !PT ;  /* 0x000000ff68687812 */ /* 0x000fe200078ec0ff */
[-C--:B------:R-:W-:Y:S01]  /*89d0*/  FMUL.FTZ R42, R42, R106.reuse ;  /* 0x0000006a2a2a7220 */ /* 0x080fe20000410000 */
[----:B------:R-:W-:Y:S01]  /*89e0*/  ISETP.LE.U32.AND P4, PT, R27, UR12, PT ;  /* 0x0000000c1b007c0c */ /* 0x000fe2000bf83070 */
[-C--:B------:R-:W-:Y:S01]  /*89f0*/  FMUL.FTZ R43, R43, R106.reuse ;  /* 0x0000006a2b2b7220 */ /* 0x080fe20000410000 */
[----:B------:R-:W-:Y:S01]  /*8a00*/  ISETP.LE.U32.AND P6, PT, R104, UR12, PT ;  /* 0x0000000c68007c0c */ /* 0x000fe2000bfc3070 */
[-C--:B------:R-:W-:Y:S01]  /*8a10*/  FMUL.FTZ R46, R46, R106.reuse ;  /* 0x0000006a2e2e7220 */ /* 0x080fe20000410000 */
[C---:B------:R-:W-:Y:S01]  /*8a20*/  LOP3.LUT R27, R158.reuse, 0xff, RZ, 0xc0, !PT ;  /* 0x000000ff9e1b7812 */ /* 0x040fe200078ec0ff */
[----:B------:R-:W-:Y:S01]  /*8a30*/  @!P1 HFMA2.BF16_V2 R26, -RZ.H0_H0, RZ.H0_H0, -R107.H0_H0 ;  /* 0x200000ffff1a9231 */ /* 0x000fe2000034096b */
[----:B------:R-:W-:Y:S01]  /*8a40*/  LOP3.LUT R104, R158, 0xffff, RZ, 0xc0, !PT ;  /* 0x0000ffff9e687812 */ /* 0x000fe200078ec0ff */
[-C--:B------:R-:W-:Y:S01]  /*8a50*/  FMUL.FTZ R47, R47, R106.reuse ;  /* 0x0000006a2f2f7220 */ /* 0x080fe20000410000 */
[----:B------:R-:W-:Y:S01]  /*8a60*/  ISETP.LE.U32.AND P5, PT, R27, UR12, PT ;  /* 0x0000000c1b007c0c */ /* 0x000fe2000bfa3070 */
[-C--:B------:R-:W-:Y:S01]  /*8a70*/  FMUL.FTZ R50, R50, R106.reuse ;  /* 0x0000006a32327220 */ /* 0x080fe20000410000 */
[----:B------:R-:W-:Y:S01]  /*8a80*/  SHF.R.U32.HI R104, RZ, 0x8, R104 ;  /* 0x00000008ff687819 */ /* 0x000fe20000011668 */
[----:B------:R-:W-:Y:S01]  /*8a90*/  FMUL.FTZ R51, R51, R106 ;  /* 0x0000006a33337220 */ /* 0x000fe20000410000 */
[----:B------:R-:W-:Y:S01]  /*8aa0*/  SHF.R.U32.HI R27, RZ, 0x10, R158 ;  /* 0x00000010ff1b7819 */ /* 0x000fe2000001169e */
[----:B------:R-:W-:Y:S01]  /*8ab0*/  @!P3 HFMA2.BF16_V2 R29, -RZ.H0_H0, RZ.H0_H0, -R108.H0_H0 ;  /* 0x200000ffff1db231 */ /* 0x000fe2000034096c */
[----:B------:R-:W-:Y:S01]  /*8ac0*/  LOP3.LUT R104, R104, 0xffff, RZ, 0xc0, !PT ;  /* 0x0000ffff68687812 */ /* 0x000fe200078ec0ff */
[----:B------:R-:W-:Y:S01]  /*8ad0*/  FADD.FTZ R184, R23, R184 ;  /* 0x000000b817b87221 */ /* 0x000fe20000010000 */
[----:B------:R-:W-:Y:S01]  /*8ae0*/  LOP3.LUT R106, R27, 0xff, RZ, 0xc0, !PT ;  /* 0x000000ff1b6a7812 */ /* 0x000fe200078ec0ff */
[----:B------:R-:W-:Y:S01]  /*8af0*/  MUFU.EX2 R142, R142 ;  /* 0x0000008e008e7308 */ /* 0x000fe20000000800 */
[----:B------:R-:W-:Y:S01]  /*8b00*/  PRMT R27, R108, 0x5410, R107 ;  /* 0x000054106c1b7816 */ /* 0x000fe2000000006b */
[----:B------:R-:W-:Y:S01]  /*8b10*/  @!P6 HFMA2.BF16_V2 R15, -RZ.H0_H0, RZ.H0_H0, -R110.H0_H0 ;  /* 0x200000ffff0fe231 */ /* 0x000fe2000034096e */
[----:B------:R-:W-:Y:S01]  /*8b20*/  @!P1 PRMT R107, R26, 0x5410, RZ ;  /* 0x000054101a6b9816 */ /* 0x000fe200000000ff */
[----:B------:R-:W-:Y:S01]  /*8b30*/  FADD.FTZ R101, R101, R184 ;  /* 0x000000b865657221 */ /* 0x000fe20000010000 */
[----:B------:R-:W-:Y:S01]  /*8b40*/  ISETP.LE.U32.AND P1, PT, R104, UR12, PT ;  /* 0x0000000c68007c0c */ /* 0x000fe2000bf23070 */
[----:B------:R-:W-:Y:S01]  /*8b50*/  FADD.FTZ R137, R137, R96 ;  /* 0x0000006089897221 */ /* 0x000fe20000010000 */
[----:B------:R-:W-:Y:S01]  /*8b60*/  F2FP.BF16.F32.PACK_AB R104, R121, R144 ;  /* 0x000000907968723e */ /* 0x000fe200000010ff */
[----:B------:R-:W2:Y:S01]  /*8b70*/  MUFU.EX2 R119, R119 ;  /* 0x0000007700777308 */ /* 0x000ea20000000800 */
[----:B------:R-:W-:Y:S01]  /*8b80*/  @!P3 PRMT R108, R29, 0x5410, RZ ;  /* 0x000054101d6cb816 */ /* 0x000fe200000000ff */
[----:B------:R-:W-:Y:S01]  /*8b90*/  FADD.FTZ R94, R94, R101 ;  /* 0x000000655e5e7221 */ /* 0x000fe20000010000 */
[----:B------:R-:W-:Y:S01]  /*8ba0*/  LOP3.LUT R29, R103, UR34, R20, 0x96, !PT ;  /* 0x00000022671d7c12 */ /* 0x000fe2000f8e9614 */
[----:B------:R-:W-:Y:S01]  /*8bb0*/  @!P5 HFMA2.BF16_V2 R14, -RZ.H0_H0, RZ.H0_H0, -R104.H0_H0 ;  /* 0x200000ffff0ed231 */ /* 0x000fe20000340968 */
[----:B------:R-:W-:Y:S01]  /*8bc0*/  PRMT R103, R104, 0x7632, R103 ;  /* 0x0000763268677816 */ /* 0x000fe20000000067 */
[----:B------:R-:W-:Y:S01]  /*8bd0*/  FADD.FTZ R114, R114, R137 ;  /* 0x0000008972727221 */ /* 0x000fe20000010000 */
[----:B------:R-:W-:Y:S01]  /*8be0*/  SHF.R.U32.HI R109, RZ, 0x18, R158 ;  /* 0x00000018ff6d7819 */ /* 0x000fe2000001169e */
[----:B------:R-:W-:Y:S01]  /*8bf0*/  IMAD.WIDE.U32 R158, R105, -0x2daee0ad, RZ ;  /* 0xd2511f53699e7825 */ /* 0x000fe200078e00ff */
[----:B------:R-:W-:-:S03]  /*8c00*/  PRMT R23, R104, 0x5410, R103 ;  /* 0x0000541068177816 */ /* 0x000fc60000000067 */
[----:B------:R-:W-:Y:S01]  /*8c10*/  @!P1 HFMA2.BF16_V2 R13, -RZ.H0_H0, RZ.H0_H0, -R103.H0_H0 ;  /* 0x200000ffff0d9231 */ /* 0x000fe20000340967 */
[----:B------:R-:W-:Y:S01]  /*8c20*/  ISETP.LE.U32.AND P2, PT, R109, UR12, PT ;  /* 0x0000000c6d007c0c */ /* 0x000fe2000bf43070 */
[----:B------:R-:W-:Y:S01]  /*8c30*/  MUFU.EX2 R122, R122 ;  /* 0x0000007a007a7308 */ /* 0x000fe20000000800 */
[----:B------:R-:W-:Y:S01]  /*8c40*/  LOP3.LUT R145, R159, UR19, R148, 0x96, !PT ;  /* 0x000000139f917c12 */ /* 0x000fe2000f8e9694 */
[----:B------:R-:W-:Y:S01]  /*8c50*/  FADD.FTZ R89, R89, R114 ;  /* 0x0000007259597221 */ /* 0x000fe20000010000 */
[----:B------:R-:W-:Y:S02]  /*8c60*/  PRMT R109, R110, 0x7632, R109 ;  /* 0x000076326e6d7816 */ /* 0x000fe4000000006d */
[----:B------:R-:W-:Y:S01]  /*8c70*/  @!P1 PRMT R103, R13, 0x5410, RZ ;  /* 0x000054100d679816 */ /* 0x000fe200000000ff */
[----:B------:R-:W-:Y:S01]  /*8c80*/  FADD.FTZ R89, R88, R89 ;  /* 0x0000005958597221 */ /* 0x000fe20000010000 */
[----:B------:R-:W-:Y:S01]  /*8c90*/  LOP3.LUT R13, R145, 0xff, RZ, 0xc0, !PT ;  /* 0x000000ff910d7812 */ /* 0x000fe200078ec0ff */
[----:B------:R-:W-:Y:S01]  /*8ca0*/  @!P4 HFMA2.BF16_V2 R21, -RZ.H0_H0, RZ.H0_H0, -R109.H0_H0 ;  /* 0x200000ffff15c231 */ /* 0x000fe2000034096d */
[----:B------:R-:W-:Y:S01]  /*8cb0*/  ISETP.LE.U32.AND P3, PT, R106, UR12, PT ;  /* 0x0000000c6a007c0c */ /* 0x000fe2000bf63070 */
[----:B------:R-:W4:Y:S01]  /*8cc0*/  MUFU.EX2 R185, R143 ;  /* 0x0000008f00b97308 */ /* 0x000f220000000800 */
[----:B------:R-:W-:Y:S01]  /*8cd0*/  ISETP.LE.U32.AND P1, PT, R13, UR12, PT ;  /* 0x0000000c0d007c0c */ /* 0x000fe2000bf23070 */
[----:B------:R-:W-:Y:S01]  /*8ce0*/  FADD.FTZ R146, R146, R89 ;  /* 0x0000005992927221 */ /* 0x000fe20000010000 */
[----:B------:R-:W-:-:S02]  /*8cf0*/  SHF.R.U32.HI R13, RZ, 0x18, R145 ;  /* 0x00000018ff0d7819 */ /* 0x000fc40000011691 */
[----:B------:R-:W-:Y:S01]  /*8d00*/  LOP3.LUT R105, R158, 0xff, RZ, 0xc0, !PT ;  /* 0x000000ff9e697812 */ /* 0x000fe200078ec0ff */
[----:B------:R-:W-:Y:S01]  /*8d10*/  FADD.FTZ R123, R123, R146 ;  /* 0x000000927b7b7221 */ /* 0x000fe20000010000 */
[----:B---3--:R-:W-:Y:S01]  /*8d20*/  F2FP.BF16.F32.PACK_AB R106, R115, R118 ;  /* 0x00000076736a723e */ /* 0x008fe200000010ff */
[----:B------:R-:W-:Y:S01]  /*8d30*/  MUFU.EX2 R116, R116 ;  /* 0x0000007400747308 */ /* 0x000fe20000000800 */
[----:B------:R-:W-:Y:S01]  /*8d40*/  PRMT R26, R110, 0x5410, R109 ;  /* 0x000054106e1a7816 */ /* 0x000fe2000000006d */
[----:B------:R-:W-:Y:S01]  /*8d50*/  FADD.FTZ R144, R144, R123 ;  /* 0x0000007b90907221 */ /* 0x000fe20000010000 */
[----:B------:R-:W-:Y:S01]  /*8d60*/  @!P5 PRMT R104, R14, 0x5410, RZ ;  /* 0x000054100e68d816 */ /* 0x000fe200000000ff */
[----:B-1----:R-:W-:Y:S01]  /*8d70*/  @!P3 HFMA2.BF16_V2 R11, -RZ.H0_H0, RZ.H0_H0, -R106.H0_H0 ;  /* 0x200000ffff0bb231 */ /* 0x002fe2000034096a */
[----:B------:R-:W-:Y:S01]  /*8d80*/  @!P4 PRMT R109, R21, 0x5410, RZ ;  /* 0x00005410156dc816 */ /* 0x000fe200000000ff */
[----:B------:R-:W-:Y:S01]  /*8d90*/  FADD.FTZ R121, R121, R144 ;  /* 0x0000009079797221 */ /* 0x000fe20000010000 */
[----:B------:R-:W-:Y:S01]  /*8da0*/  ISETP.LE.U32.AND P5, PT, R13, UR12, PT ;  /* 0x0000000c0d007c0c */ /* 0x000fe2000bfa3070 */
[----:B------:R-:W1:Y:S01]  /*8db0*/  MUFU.EX2 R113, R113 ;  /* 0x0000007100717308 */ /* 0x000e620000000800 */
[----:B------:R-:W-:-:S02]  /*8dc0*/  ISETP.LE.U32.AND P4, PT, R105, UR12, PT ;  /* 0x0000000c69007c0c */ /* 0x000fc4000bf83070 */
[----:B------:R-:W-:Y:S02]  /*8dd0*/  LOP3.LUT R13, R145, 0xffff, RZ, 0xc0, !PT ;  /* 0x0000ffff910d7812 */ /* 0x000fe400078ec0ff */
[----:B------:R-:W-:Y:S02]  /*8de0*/  SHF.R.U32.HI R21, RZ, 0x10, R145 ;  /* 0x00000010ff157819 */ /* 0x000fe40000011691 */
[----:B------:R-:W-:Y:S01]  /*8df0*/  PRMT R105, R106, 0x7632, R105 ;  /* 0x000076326a697816 */ /* 0x000fe20000000069 */
[----:B------:R4:W-:Y:S01]  /*8e00*/  MUFU.EX2 R184, R98 ;  /* 0x0000006200b87308 */ /* 0x0009e20000000800 */
[----:B------:R-:W-:Y:S02]  /*8e10*/  SHF.R.U32.HI R13, RZ, 0x8, R13 ;  /* 0x00000008ff0d7819 */ /* 0x000fe4000001160d */
[----:B------:R-:W-:Y:S01]  /*8e20*/  LOP3.LUT R21, R21, 0xff, RZ, 0xc0, !PT ;  /* 0x000000ff15157812 */ /* 0x000fe200078ec0ff */
[----:B------:R-:W-:Y:S01]  /*8e30*/  @!P2 HFMA2.BF16_V2 R12, -RZ.H0_H0, RZ.H0_H0, -R105.H0_H0 ;  /* 0x200000ffff0ca231 */ /* 0x000fe20000340969 */
[----:B------:R-:W-:Y:S01]  /*8e40*/  @!P6 PRMT R110, R15, 0x5410, RZ ;  /* 0x000054100f6ee816 */ /* 0x000fe200000000ff */
[----:B------:R-:W-:Y:S01]  /*8e50*/  IMAD.WIDE.U32 R14, R29, -0x326172a9, RZ ;  /* 0xcd9e8d571d0e7825 */ /* 0x000fe200078e00ff */
[----:B------:R-:W-:Y:S01]  /*8e60*/  LOP3.LUT R13, R13, 0xffff, RZ, 0xc0, !PT ;  /* 0x0000ffff0d0d7812 */ /* 0x000fe200078ec0ff */
[----:B------:R-:W3:Y:S01]  /*8e70*/  MUFU.EX2 R111, R111 ;  /* 0x0000006f006f7308 */ /* 0x000ee20000000800 */
[----:B------:R-:W-:-:S02]  /*8e80*/  ISETP.LE.U32.AND P6, PT, R21, UR12, PT ;  /* 0x0000000c15007c0c */ /* 0x000fc4000bfc3070 */
[----:B------:R-:W-:Y:S02]  /*8e90*/  PRMT R21, R106, 0x5410, R105 ;  /* 0x000054106a157816 */ /* 0x000fe40000000069 */
[----:B------:R-:W-:Y:S02]  /*8ea0*/  @!P2 PRMT R105, R12, 0x5410, RZ ;  /* 0x000054100c69a816 */ /* 0x000fe400000000ff */
[----:B------:R-:W-:Y:S02]  /*8eb0*/  LOP3.LUT R149, R158, 0xffff, RZ, 0xc0, !PT ;  /* 0x0000ffff9e957812 */ /* 0x000fe400078ec0ff */
[----:B------:R-:W-:Y:S01]  /*8ec0*/  ISETP.LE.U32.AND P2, PT, R13, UR12, PT ;  /* 0x0000000c0d007c0c */ /* 0x000fe2000bf43070 */
[----:B------:R-:W-:Y:S01]  /*8ed0*/  IMAD.WIDE.U32 R12, R155, -0x326172a9, RZ ;  /* 0xcd9e8d579b0c7825 */ /* 0x000fe200078e00ff */
[----:B--2---:R-:W-:-:S03]  /*8ee0*/  F2FP.BF16.F32.PACK_AB R100, R119, R142 ;  /* 0x0000008e7764723e */ /* 0x004fc600000010ff */
[----:B------:R-:W-:Y:S01]  /*8ef0*/  FADD.FTZ R142, R142, R121 ;  /* 0x000000798e8e7221 */ /* 0x000fe20000010000 */
[----:B------:R-:W-:Y:S02]  /*8f00*/  SHF.R.U32.HI R149, RZ, 0x8, R149 ;  /* 0x00000008ff957819 */ /* 0x000fe40000011695 */
[C---:B------:R-:W-:Y:S01]  /*8f10*/  PRMT R99, R100.reuse, 0x7632, R99 ;  /* 0x0000763264637816 */ /* 0x040fe20000000063 */
[----:B------:R-:W-:Y:S01]  /*8f20*/  @!P1 HFMA2.BF16_V2 R10, -RZ.H0_H0, RZ.H0_H0, -R100.H0_H0 ;  /* 0x200000ffff0a9231 */ /* 0x000fe20000340964 */
[----:B------:R-:W-:Y:S01]  /*8f30*/  LOP3.LUT R149, R149, 0xffff, RZ, 0xc0, !PT ;  /* 0x0000ffff95957812 */ /* 0x000fe200078ec0ff */
[----:B------:R-:W-:Y:S01]  /*8f40*/  FADD.FTZ R119, R119, R142 ;  /* 0x0000008e77777221 */ /* 0x000fe20000010000 */
[----:B------:R-:W-:Y:S02]  /*8f50*/  @!P3 PRMT R106, R11, 0x5410, RZ ;  /* 0x000054100b6ab816 */ /* 0x000fe400000000ff */
[----:B------:R-:W-:Y:S01]  /*8f60*/  ISETP.LE.U32.AND P3, PT, R149, UR12, PT ;  /* 0x0000000c95007c0c */ /* 0x000fe2000bf63070 */
[----:B------:R-:W-:Y:S01]  /*8f70*/  @!P2 HFMA2.BF16_V2 R9, -RZ.H0_H0, RZ.H0_H0, -R99.H0_H0 ;  /* 0x200000ffff09a231 */ /* 0x000fe20000340963 */
[----:B----4-:R-:W-:Y:S01]  /*8f80*/  F2FP.BF16.F32.PACK_AB R98, R185, R122 ;  /* 0x0000007ab962723e */ /* 0x010fe200000010ff */
[----:B------:R-:W-:Y:S01]  /*8f90*/  IMAD.U32 R149, RZ, RZ, UR16 ;  /* 0x00000010ff957e24 */ /* 0x000fe2000f8e00ff */
[----:B------:R-:W-:Y:S01]  /*8fa0*/  PRMT R145, R100, 0x5410, R99 ;  /* 0x0000541064917816 */ /* 0x000fe20000000063 */
[----:B------:R-:W-:Y:S01]  /*8fb0*/  FADD.FTZ R122, R122, R119 ;  /* 0x000000777a7a7221 */ /* 0x000fe20000010000 */
[----:B------:R-:W-:Y:S01]  /*8fc0*/  @!P2 PRMT R99, R9, 0x5410, RZ ;  /* 0x000054100963a816 */ /* 0x000fe200000000ff */
[----:B------:R-:W-:Y:S01]  /*8fd0*/  FADD.FTZ R9, R97, R94 ;  /* 0x0000005e61097221 */ /* 0x000fe20000010000 */
[C---:B------:R-:W-:Y:S01]  /*8fe0*/  PRMT R97, R98.reuse, 0x7632, R97 ;  /* 0x0000763262617816 */ /* 0x040fe20000000061 */
[----:B------:R-:W-:Y:S01]  /*8ff0*/  @!P4 HFMA2.BF16_V2 R5, -RZ.H0_H0, RZ.H0_H0, -R98.H0_H0 ;  /* 0x200000ffff05c231 */ /* 0x000fe20000340962 */
[----:B-1----:R-:W-:Y:S01]  /*9000*/  F2FP.BF16.F32.PACK_AB R102, R113, R116 ;  /* 0x000000747166723e */ /* 0x002fe200000010ff */
[----:B------:R-:W-:Y:S01]  /*9010*/  FADD.FTZ R185, R185, R122 ;  /* 0x0000007ab9b97221 */ /* 0x000fe20000010000 */
[----:B------:R-:W-:Y:S01]  /*9020*/  PRMT R137, R98, 0x5410, R97 ;  /* 0x0000541062897816 */ /* 0x000fe20000000061 */
[----:B------:R-:W-:Y:S01]  /*9030*/  @!P3 HFMA2.BF16_V2 R4, -RZ.H0_H0, RZ.H0_H0, -R97.H0_H0 ;  /* 0x200000ffff04b231 */ /* 0x000fe20000340961 */
[----:B------:R-:W-:Y:S01]  /*9040*/  SHF.R.U32.HI R148, RZ, 0x10, R158 ;  /* 0x00000010ff947819 */ /* 0x000fe2000001169e */
[----:B------:R-:W-:Y:S01]  /*9050*/  @!P6 HFMA2.BF16_V2 R8, -RZ.H0_H0, RZ.H0_H0, -R102.H0_H0 ;  /* 0x200000ffff08e231 */ /* 0x000fe20000340966 */
[----:B------:R-:W-:-:S02]  /*9060*/  LOP3.LUT R14, R13, UR25, R14, 0x96, !PT ;  /* 0x000000190d0e7c12 */ /* 0x000fc4000f8e960e */
[----:B------:R-:W-:Y:S02]  /*9070*/  @!P3 PRMT R97, R4, 0x5410, RZ ;  /* 0x000054100461b816 */ /* 0x000fe400000000ff */
[----:B------:R-:W-:Y:S01]  /*9080*/  LOP3.LUT R4, R15, UR33, R138, 0x96, !PT ;  /* 0x000000210f047c12 */ /* 0x000fe2000f8e968a */
[----:B------:R-:W-:Y:S01]  /*9090*/  IMAD.WIDE.U32 R14, R14, -0x2daee0ad, RZ ;  /* 0xd2511f530e0e7825 */ /* 0x000fe200078e00ff */
[----:B------:R-:W-:Y:S02]  /*90a0*/  SHF.R.U32.HI R158, RZ, 0x18, R158 ;  /* 0x00000018ff9e7819 */ /* 0x000fe4000001169e */
[----:B------:R-:W-:Y:S02]  /*90b0*/  PRMT R101, R102, 0x7632, R101 ;  /* 0x0000763266657816 */ /* 0x000fe40000000065 */
[----:B------:R-:W-:Y:S02]  /*90c0*/  LOP3.LUT R148, R148, 0xff, RZ, 0xc0, !PT ;  /* 0x000000ff94947812 */ /* 0x000fe400078ec0ff */
[----:B------:R-:W-:Y:S01]  /*90d0*/  @!P1 PRMT R100, R10, 0x5410, RZ ;  /* 0x000054100a649816 */ /* 0x000fe200000000ff */
[----:B------:R-:W-:Y:S01]  /*90e0*/  @!P5 HFMA2.BF16_V2 R0, -RZ.H0_H0, RZ.H0_H0, -R101.H0_H0 ;  /* 0x200000ffff00d231 */ /* 0x000fe20000340965 */
[----:B------:R-:W-:Y:S01]  /*90f0*/  @!P4 PRMT R98, R5, 0x5410, RZ ;  /* 0x000054100562c816 */ /* 0x000fe200000000ff */
[----:B------:R-:W-:Y:S01]  /*9100*/  IMAD.WIDE.U32 R4, R4, -0x2daee0ad, RZ ;  /* 0xd2511f5304047825 */ /* 0x000fe200078e00ff */
[----:B------:R-:W-:-:S02]  /*9110*/  ISETP.LE.U32.AND P1, PT, R158, UR12, PT ;  /* 0x0000000c9e007c0c */ /* 0x000fc4000bf23070 */
[----:B------:R-:W-:Y:S01]  /*9120*/  ISETP.LE.U32.AND P2, PT, R148, UR12, PT ;  /* 0x0000000c94007c0c */ /* 0x000fe2000bf43070 */
[----:B------:R-:W-:Y:S01]  /*9130*/  IMAD.WIDE R148, R149, 0x2, R140 ;  /* 0x0000000295947825 */ /* 0x000fe200078e028c */
[----:B------:R-:W-:Y:S02]  /*9140*/  LOP3.LUT R156, R5, UR24, R156, 0x96, !PT ;  /* 0x00000018059c7c12 */ /* 0x000fe4000f8e969c */
[----:B------:R-:W-:Y:S02]  /*9150*/  LOP3.LUT R10, R15, UR20, R4, 0x96, !PT ;  /* 0x000000140f0a7c12 */ /* 0x000fe4000f8e9604 */
[----:B------:R-:W-:Y:S01]  /*9160*/  PRMT R143, R102, 0x5410, R101 ;  /* 0x00005410668f7816 */ /* 0x000fe20000000065 */
[----:B------:R-:W-:Y:S01]  /*9170*/  IMAD.WIDE.U32 R156, R156, -0x326172a9, RZ ;  /* 0xcd9e8d579c9c7825 */ /* 0x000fe200078e00ff */
[----:B------:R-:W-:Y:S01]  /*9180*/  @!P5 PRMT R101, R0, 0x5410, RZ ;  /* 0x000054100065d816 */ /* 0x000fe200000000ff */
[----:B------:R1:W-:Y:S01]  /*9190*/  STG.E.U16 desc[UR22][R148.64+-0x7e], R147 ;  /* 0xffff829394007986 */ /* 0x0003e2000c101516 */
[----:B---3--:R-:W-:Y:S01]  /*91a0*/  F2FP.BF16.F32.PACK_AB R0, R184, R111 ;  /* 0x0000006fb800723e */ /* 0x008fe200000010ff */
[----:B------:R-:W-:Y:S01]  /*91b0*/  IMAD.WIDE.U32 R10, R10, -0x326172a9, RZ ;  /* 0xcd9e8d570a0a7825 */ /* 0x000fe200078e00ff */
[----:B------:R-:W-:Y:S01]  /*91c0*/  @!P6 PRMT R102, R8, 0x5410, RZ ;  /* 0x000054100866e816 */ /* 0x000fe200000000ff */
[----:B------:R2:W-:Y:S01]  /*91d0*/  STG.E.U16 desc[UR22][R148.64+-0x80], R112 ;  /* 0xffff807094007986 */ /* 0x0005e2000c101516 */
[C---:B------:R-:W-:Y:S01]  /*91e0*/  @P1 PRMT R94, R0.reuse, 0x7632, R94 ;  /* 0x00007632005e1816 */ /* 0x040fe2000000005e */
[--C-:B------:R-:W-:Y:S01]  /*91f0*/  @!P1 HFMA2.BF16_V2 R6, -RZ.H0_H0, RZ.H0_H0, -R0.reuse.H1_H1 ;  /* 0x200000ffff069231 */ /* 0x100fe20000360900 */
[----:B------:R-:W-:Y:S01]  /*9200*/  LOP3.LUT R5, R11, UR18, R156, 0x96, !PT ;  /* 0x000000120b057c12 */ /* 0x000fe2000f8e969c */
[----:B------:R-:W-:Y:S01]  /*9210*/  @!P2 HFMA2.BF16_V2 R7, -RZ.H0_H0, RZ.H0_H0, -R0.H0_H0 ;  /* 0x200000ffff07a231 */ /* 0x000fe20000340900 */
[----:B------:R-:W-:Y:S01]  /*9220*/  @P2 PRMT R96, R0, 0x7610, R96 ;  /* 0x0000761000602816 */ /* 0x000fe20000000060 */
[----:B------:R-:W-:Y:S01]  /*9230*/  IMAD.U32 R8, RZ, RZ, UR12 ;  /* 0x0000000cff087e24 */ /* 0x000fe2000f8e00ff */
[----:B------:R-:W-:Y:S01]  /*9240*/  @!P1 PRMT R94, R6, 0x5410, RZ ;  /* 0x00005410065e9816 */ /* 0x000fe200000000ff */
[----:B------:R-:W-:Y:S01]  /*9250*/  STG.E.U16 desc[UR22][R140.64+-0x70], R151 ;  /* 0xffff90978c007986 */ /* 0x000fe2000c101516 */
[----:B------:R-:W-:-:S02]  /*9260*/  SHF.R.U32.HI R6, RZ, 0x10, R5 ;  /* 0x00000010ff067819 */ /* 0x000fc40000011605 */
[----:B------:R-:W-:Y:S01]  /*9270*/  @!P2 PRMT R96, R7, 0x5410, RZ ;  /* 0x000054100760a816 */ /* 0x000fe200000000ff */
[----:B------:R-:W-:Y:S01]  /*9280*/  STG.E.U16 desc[UR22][R140.64+-0x6e], R85 ;  /* 0xffff92558c007986 */ /* 0x000fe2000c101516 */
[C---:B------:R-:W-:Y:S02]  /*9290*/  LOP3.LUT R7, R5.reuse, 0xffff, RZ, 0xc0, !PT ;  /* 0x0000ffff05077812 */ /* 0x040fe400078ec0ff */
[----:B------:R-:W-:Y:S01]  /*92a0*/  LOP3.LUT R4, R5, 0xff, RZ, 0xc0, !PT ;  /* 0x000000ff05047812 */ /* 0x000fe200078ec0ff */
[----:B------:R-:W-:Y:S01]  /*92b0*/  STG.E.U16 desc[UR22][R148.64+-0x70], R87 ;  /* 0xffff905794007986 */ /* 0x000fe2000c101516 */
[----:B------:R-:W-:Y:S02]  /*92c0*/  SHF.R.U32.HI R5, RZ, 0x18, R5 ;  /* 0x00000018ff057819 */ /* 0x000fe40000011605 */
[----:B------:R-:W-:Y:S01]  /*92d0*/  LOP3.LUT R6, R6, 0xff, RZ, 0xc0, !PT ;  /* 0x000000ff06067812 */ /* 0x000fe200078ec0ff */
[----:B------:R-:W-:Y:S01]  /*92e0*/  STG.E.U16 desc[UR22][R148.64+-0x6e], R86 ;  /* 0xffff925694007986 */ /* 0x000fe2000c101516 */
[----:B------:R-:W-:Y:S01]  /*92f0*/  SHF.R.U32.HI R7, RZ, 0x8, R7 ;  /* 0x00000008ff077819 */ /* 0x000fe20000011607 */
[----:B-1----:R-:W-:Y:S01]  /*9300*/  IMAD.MOV.U32 R147, RZ, RZ, 0x7054 ;  /* 0x00007054ff937424 */ /* 0x002fe200078e00ff */
[----:B------:R-:W-:Y:S01]  /*9310*/  PRMT R6, R6, 0x5410, R5 ;  /* 0x0000541006067816 */ /* 0x000fe20000000005 */
[----:B------:R-:W-:Y:S01]  /*9320*/  STG.E.U16 desc[UR22][R140.64+-0x60], R34 ;  /* 0xffffa0228c007986 */ /* 0x000fe2000c101516 */
[----:B------:R-:W-:Y:S01]  /*9330*/  LOP3.LUT R5, R10, 0xffff, RZ, 0xc0, !PT ;  /* 0x0000ffff0a057812 */ /* 0x000fe200078ec0ff */
[----:B--2---:R-:W-:Y:S01]  /*9340*/  FADD.FTZ R112, R152, R9 ;  /* 0x0000000998707221 */ /* 0x004fe20000010000 */
[----:B------:R-:W-:Y:S01]  /*9350*/  PRMT R4, R4, 0x5410, R7 ;  /* 0x0000541004047816 */ /* 0x000fe20000000007 */
[----:B------:R-:W-:Y:S01]  /*9360*/  STG.E.U16 desc[UR22][R140.64+-0x5e], R33 ;  /* 0xffffa2218c007986 */ /* 0x000fe2000c101516 */
[----:B------:R-:W-:Y:S01]  /*9370*/  PRMT R147, R8, R147, UR12 ;  /* 0x0000000c08937e16 */ /* 0x000fe20008000093 */
[----:B------:R-:W-:Y:S01]  /*9380*/  FADD.FTZ R91, R91, R112 ;  /* 0x000000705b5b7221 */ /* 0x000fe20000010000 */
[----:B------:R-:W-:Y:S01]  /*9390*/  SHF.R.U32.HI R5, RZ, 0x8, R5 ;  /* 0x00000008ff057819 */ /* 0x000fe20000011605 */
[----:B------:R1:W-:Y:S01]  /*93a0*/  STG.E.U16 desc[UR22][R148.64+-0x60], R84 ;  /* 0xffffa05494007986 */ /* 0x0003e2000c101516 */
[----:B------:R-:W-:Y:S01]  /*93b0*/  LOP3.LUT R8, R10, 0xff, RZ, 0xc0, !PT ;  /* 0x000000ff0a087812 */ /* 0x000fe200078ec0ff */
[----:B------:R-:W-:Y:S01]  /*93c0*/  FADD.FTZ R91, R90, R91 ;  /* 0x0000005b5a5b7221 */ /* 0x000fe20000010000 */
[--C-:B------:R-:W-:Y:S01]  /*93d0*/  HSET2.LE.AND R9, R4, R147.reuse, PT ;  /* 0x0000009304097233 */ /* 0x100fe20003803000 */
[----:B------:R-:W-:Y:S01]  /*93e0*/  STG.E.U16 desc[UR22][R148.64+-0x5e], R35 ;  /* 0xffffa22394007986 */ /* 0x000fe2000c101516 */
[----:B------:R-:W-:Y:S01]  /*93f0*/  PRMT R8, R8, 0x5410, R5 ;  /* 0x0000541008087816 */ /* 0x000fe20000000005 */
[----:B------:R-:W-:Y:S01]  /*9400*/  FADD.FTZ R120, R120, R91 ;  /* 0x0000005b78787221 */ /* 0x000fe20000010000 */
[----:B------:R-:W-:Y:S01]  /*9410*/  SHF.R.U32.HI R7, RZ, 0x10, R10 ;  /* 0x00000010ff077819 */ /* 0x000fe2000001160a */
[----:B------:R2:W-:Y:S01]  /*9420*/  STG.E.U16 desc[UR22][R140.64+-0x50], R2 ;  /* 0xffffb0028c007986 */ /* 0x0005e2000c101516 */
[----:B------:R-:W-:Y:S01]  /*9430*/  LOP3.LUT R4, R9, R150, RZ, 0xc0, !PT ;  /* 0x0000009609047212 */ /* 0x000fe200078ec0ff */
[----:B------:R-:W-:Y:S01]  /*9440*/  FADD.FTZ R117, R117, R120 ;  /* 0x0000007875757221 */ /* 0x000fe20000010000 */
[----:B------:R-:W-:Y:S01]  /*9450*/  LOP3.LUT R150, R7, 0xff, RZ, 0xc0, !PT ;  /* 0x000000ff07967812 */ /* 0x000fe200078ec0ff */
[----:B------:R-:W-:Y:S01]  /*9460*/  STG.E.U16 desc[UR22][R140.64+-0x4e], R93 ;  /* 0xffffb25d8c007986 */ /* 0x000fe2000c101516 */
[----:B------:R-:W-:Y:S01]  /*9470*/  SHF.R.U32.HI R5, RZ, 0x18, R10 ;  /* 0x00000018ff057819 */ /* 0x000fe2000001160a */
[----:B------:R-:W-:Y:S01]  /*9480*/  FADD.FTZ R118, R118, R117 ;  /* 0x0000007576767221 */ /* 0x000fe20000010000 */
[--C-:B------:R-:W-:Y:S01]  /*9490*/  HSET2.LE.AND R7, R8, R147.reuse, PT ;  /* 0x0000009308077233 */ /* 0x100fe20003803000 */
[----:B------:R-:W-:Y:S01]  /*94a0*/  STG.E.U16 desc[UR22][R148.64+-0x50], R95 ;  /* 0xffffb05f94007986 */ /* 0x000fe2000c101516 */
[--C-:B------:R-:W-:Y:S01]  /*94b0*/  HSET2.LE.AND R6, R6, R147.reuse, PT ;  /* 0x0000009306067233 */ /* 0x100fe20003803000 */
[----:B------:R-:W-:Y:S01]  /*94c0*/  FADD.FTZ R115, R115, R118 ;  /* 0x0000007673737221 */ /* 0x000fe20000010000 */
[----:B------:R-:W-:Y:S01]  /*94d0*/  PRMT R150, R150, 0x5410, R5 ;  /* 0x0000541096967816 */ /* 0x000fe20000000005 */
[----:B------:R-:W3:Y:S01]  /*94e0*/  LDSM.16.MT88.4 R8, [R126+0x6000] ;  /* 0x006000007e08783b */ /* 0x000ee20000004200 */
[----:B------:R-:W-:Y:S01]  /*94f0*/  LOP3.LUT R12, R157, UR21, R12, 0x96, !PT ;  /* 0x000000159d0c7c12 */ /* 0x000fe2000f8e960c */
[----:B------:R-:W-:Y:S01]  /*9500*/  FADD.FTZ R116, R116, R115 ;  /* 0x0000007374747221 */ /* 0x000fe20000010000 */
[----:B------:R-:W-:Y:S01]  /*9510*/  LOP3.LUT R5, R6, R31, RZ, 0xc0, !PT ;  /* 0x0000001f06057212 */ /* 0x000fe200078ec0ff */
[----:B------:R-:W-:Y:S01]  /*9520*/  STG.E.U16 desc[UR22][R148.64+-0x4e], R92 ;  /* 0xffffb25c94007986 */ /* 0x000fe2000c101516 */
[----:B------:R-:W-:Y:S01]  /*9530*/  LOP3.LUT R6, R7, R30, RZ, 0xc0, !PT ;  /* 0x0000001e07067212 */ /* 0x000fe200078ec0ff */
[----:B------:R-:W-:Y:S01]  /*9540*/  IMAD.WIDE.U32 R12, R12, -0x2daee0ad, RZ ;  /* 0xd2511f530c0c7825 */ /* 0x000fe200078e00ff */
[----:B------:R-:W-:Y:S01]  /*9550*/  HSET2.LE.AND R7, R150, R147, PT ;  /* 0x0000009396077233 */ /* 0x000fe20003803000 */
[----:B------:R-:W-:Y:S01]  /*9560*/  STG.E.U16 desc[UR22][R140.64+-0x40], R108 ;  /* 0xffffc06c8c007986 */ /* 0x000fe2000c101516 */
[----:B------:R-:W-:Y:S01]  /*9570*/  LOP3.LUT R24, R139, UR35, R24, 0x96, !PT ;  /* 0x000000238b187c12 */ /* 0x000fe2000f8e9618 */
[----:B------:R-:W-:Y:S01]  /*9580*/  FADD.FTZ R116, R113, R116 ;  /* 0x0000007471747221 */ /* 0x000fe20000010000 */
[----:B-1----:R-:W-:Y:S01]  /*9590*/  IADD3 R84, P1, R140, -0x100, RZ ;  /* 0xffffff008c547810 */ /* 0x002fe20007f3e0ff */
[----:B------:R-:W-:Y:S01]  /*95a0*/  STG.E.U16 desc[UR22][R140.64+-0x3e], R107 ;  /* 0xffffc26b8c007986 */ /* 0x000fe2000c101516 */
[----:B------:R-:W-:Y:S01]  /*95b0*/  LOP3.LUT R7, R7, R28, RZ, 0xc0, !PT ;  /* 0x0000001c07077212 */ /* 0x000fe200078ec0ff */
[----:B------:R-:W-:-:S04]  /*95c0*/  IMAD.WIDE.U32 R28, R22, -0x2daee0ad, RZ ;  /* 0xd2511f53161c7825 */ /* 0x000fc800078e00ff */
[----:B------:R-:W-:Y:S01]  /*95d0*/  FADD.FTZ R111, R111, R116 ;  /* 0x000000746f6f7221 */ /* 0x000fe20000010000 */
[----:B------:R-:W-:Y:S01]  /*95e0*/  STG.E.U16 desc[UR22][R148.64+-0x40], R110 ;  /* 0xffffc06e94007986 */ /* 0x000fe2000c101516 */
[----:B------:R-:W-:Y:S01]  /*95f0*/  IADD3.X R87, R141, -0x1, RZ, P1, !PT ;  /* 0xffffffff8d577810 */ /* 0x000fe20000ffe4ff */
[----:B--2---:R-:W-:Y:S01]  /*9600*/  IMAD.MOV.U32 R2, RZ, RZ, R32 ;  /* 0x000000ffff027224 */ /* 0x004fe200078e0020 */
[----:B------:R-:W-:Y:S01]  /*9610*/  LOP3.LUT R20, R29, UR34, R20, 0x96, !PT ;  /* 0x000000221d147c12 */ /* 0x000fe2000f8e9614 */
[----:B------:R-:W-:Y:S01]  /*9620*/  STG.E.U16 desc[UR22][R148.64+-0x3e], R109 ;  /* 0xffffc26d94007986 */ /* 0x000fe2000c101516 */
[----:B------:R-:W-:Y:S02]  /*9630*/  @P0 IMAD.MOV.U32 R2, RZ, RZ, R32 ;  /* 0x000000ffff020224 */ /* 0x000fe400078e0020 */
[----:B------:R-:W-:Y:S01]  /*9640*/  FADD.FTZ R184, R184, R111 ;  /* 0x0000006fb8b87221 */ /* 0x000fe20000010000 */
[----:B------:R-:W-:Y:S04]  /*9650*/  STG.E.U16 desc[UR22][R140.64+-0x30], R104 ;  /* 0xffffd0688c007986 */ /* 0x000fe8000c101516 */
[----:B------:R-:W-:Y:S04]  /*9660*/  STG.E.U16 desc[UR22][R140.64+-0x2e], R103 ;  /* 0xffffd2678c007986 */ /* 0x000fe8000c101516 */
[----:B------:R-:W-:Y:S04]  /*9670*/  STG.E.U16 desc[UR22][R148.64+-0x30], R106 ;  /* 0xffffd06a94007986 */ /* 0x000fe8000c101516 */
[----:B------:R-:W-:Y:S01]  /*9680*/  STG.E.U16 desc[UR22][R148.64+-0x2e], R105 ;  /* 0xffffd26994007986 */ /* 0x000fe2000c101516 */
[C---:B---3--:R-:W-:Y:S03]  /*9690*/  HMMA.16816.F32.BF16 R52, R4.reuse, R8, R52 ;  /* 0x000000080434723c */ /* 0x048fe60000041834 */
[----:B------:R-:W-:Y:S04]  /*96a0*/  STG.E.U16 desc[UR22][R140.64+-0x20], R100 ;  /* 0xffffe0648c007986 */ /* 0x000fe8000c101516 */
[----:B------:R-:W-:Y:S01]  /*96b0*/  STG.E.U16 desc[UR22][R140.64+-0x1e], R99 ;  /* 0xffffe2638c007986 */ /* 0x000fe2000c101516 */
[C---:B------:R-:W-:Y:S03]  /*96c0*/  HMMA.16816.F32.BF16 R56, R4.reuse, R10, R56 ;  /* 0x0000000a0438723c */ /* 0x040fe60000041838 */
[----:B------:R-:W1:Y:S04]  /*96d0*/  LDSM.16.MT88.4 R8, [R124+0x6000] ;  /* 0x006000007c08783b */ /* 0x000e680000004200 */
[----:B------:R-:W-:Y:S04]  /*96e0*/  STG.E.U16 desc[UR22][R148.64+-0x20], R102 ;  /* 0xffffe06694007986 */ /* 0x000fe8000c101516 */
[----:B------:R-:W-:Y:S04]  /*96f0*/  STG.E.U16 desc[UR22][R148.64+-0x1e], R101 ;  /* 0xffffe26594007986 */ /* 0x000fe8000c101516 */
[----:B------:R-:W-:Y:S04]  /*9700*/  STG.E.U16 desc[UR22][R140.64+-0x10], R98 ;  /* 0xfffff0628c007986 */ /* 0x000fe8000c101516 */
[----:B------:R-:W-:Y:S04]  /*9710*/  STG.E.U16 desc[UR22][R140.64+-0xe], R97 ;  /* 0xfffff2618c007986 */ /* 0x000fe8000c101516 */
[----:B------:R-:W-:Y:S04]  /*9720*/  STG.E.U16 desc[UR22][R148.64+-0x10], R96 ;  /* 0xfffff06094007986 */ /* 0x000fe8000c101516 */
[----:B------:R-:W-:Y:S01]  /*9730*/  STG.E.U16 desc[UR22][R148.64+-0xe], R94 ;  /* 0xfffff25e94007986 */ /* 0x000fe2000c101516 */
        /* <DEDUP_REMOVED lines=15> */
[----:B------:R-:W-:Y:S02]  /*9830*/  LOP3.LUT R5, R12, 0xffff, RZ, 0xc0, !PT ;  /* 0x0000ffff0c057812 */ /* 0x000fe400078ec0ff */
[----:B------:R-:W-:Y:S02]  /*9840*/  LOP3.LUT R10, R13, UR19, R14, 0x96, !PT ;  /* 0x000000130d0a7c12 */ /* 0x000fe4000f8e960e */
[----:B------:R-:W-:Y:S02]  /*9850*/  SHF.R.U32.HI R5, RZ, 0x8, R5 ;  /* 0x00000008ff057819 */ /* 0x000fe40000011605 */
[----:B------:R-:W-:Y:S02]  /*9860*/  LOP3.LUT R4, R10, 0xff, RZ, 0xc0, !PT ;  /* 0x000000ff0a047812 */ /* 0x000fe400078ec0ff */
[----:B------:R-:W-:Y:S02]  /*9870*/  PRMT R8, R8, 0x5410, R5 ;  /* 0x0000541008087816 */ /* 0x000fe40000000005 */
[----:B------:R-:W-:-:S02]  /*9880*/  LOP3.LUT R5, R10, 0xffff, RZ, 0xc0, !PT ;  /* 0x0000ffff0a057812 */ /* 0x000fc400078ec0ff */
[--C-:B------:R-:W-:Y:S02]  /*9890*/  SHF.R.U32.HI R6, RZ, 0x10, R12.reuse ;  /* 0x00000010ff067819 */ /* 0x100fe4000001160c */
[----:B------:R-:W-:Y:S02]  /*98a0*/  SHF.R.U32.HI R5, RZ, 0x8, R5 ;  /* 0x00000008ff057819 */ /* 0x000fe40000011605 */
[----:B------:R-:W-:Y:S02]  /*98b0*/  SHF.R.U32.HI R7, RZ, 0x18, R12 ;  /* 0x00000018ff077819 */ /* 0x000fe4000001160c */
[----:B------:R-:W-:Y:S01]  /*98c0*/  PRMT R4, R4, 0x5410, R5 ;  /* 0x0000541004047816 */ /* 0x000fe20000000005 */
[----:B------:R-:W1:Y:S01]  /*98d0*/  LDSM.16.MT88.4 R12, [R126+0x6400] ;  /* 0x006400007e0c783b */ /* 0x000e620000004200 */
[--C-:B------:R-:W-:Y:S02]  /*98e0*/  SHF.R.U32.HI R5, RZ, 0x10, R10.reuse ;  /* 0x00000010ff057819 */ /* 0x100fe4000001160a */
[----:B------:R-:W-:-:S02]  /*98f0*/  SHF.R.U32.HI R10, RZ, 0x18, R10 ;  /* 0x00000018ff0a7819 */ /* 0x000fc4000001160a */
[----:B------:R-:W-:Y:S02]  /*9900*/  LOP3.LUT R5, R5, 0xff, RZ, 0xc0, !PT ;  /* 0x000000ff05057812 */ /* 0x000fe400078ec0ff */
[----:B------:R-:W-:Y:S02]  /*9910*/  LOP3.LUT R6, R6, 0xff, RZ, 0xc0, !PT ;  /* 0x000000ff06067812 */ /* 0x000fe400078ec0ff */
[----:B------:R-:W-:Y:S02]  /*9920*/  PRMT R10, R5, 0x5410, R10 ;  /* 0x00005410050a7816 */ /* 0x000fe4000000000a */
[----:B------:R-:W-:Y:S02]  /*9930*/  PRMT R6, R6, 0x5410, R7 ;  /* 0x0000541006067816 */ /* 0x000fe40000000007 */
[--C-:B------:R-:W-:Y:S02]  /*9940*/  HSET2.LE.AND R9, R8, R147.reuse, PT ;  /* 0x0000009308097233 */ /* 0x100fe40003803000 */
[----:B------:R-:W-:-:S02]  /*9950*/  HSET2.LE.AND R10, R10, R147, PT ;  /* 0x000000930a0a7233 */ /* 0x000fc40003803000 */
[--C-:B------:R-:W-:Y:S02]  /*9960*/  HSET2.LE.AND R7, R6, R147.reuse, PT ;  /* 0x0000009306077233 */ /* 0x100fe40003803000 */
[----:B------:R-:W-:Y:S02]  /*9970*/  LOP3.LUT R6, R9, R18, RZ, 0xc0, !PT ;  /* 0x0000001209067212 */ /* 0x000fe400078ec0ff */
[----:B------:R-:W-:Y:S02]  /*9980*/  LOP3.LUT R5, R10, R17, RZ, 0xc0, !PT ;  /* 0x000000110a057212 */ /* 0x000fe400078ec0ff */
[----:B------:R-:W2:Y:S01]  /*9990*/  LDSM.16.MT88.4 R8, [R124+0x6400] ;  /* 0x006400007c08783b */ /* 0x000ea20000004200 */
[----:B------:R-:W-:Y:S02]  /*99a0*/  HSET2.LE.AND R4, R4, R147, PT ;  /* 0x0000009304047233 */ /* 0x000fe40003803000 */
[----:B------:R-:W-:-:S03]  /*99b0*/  LOP3.LUT R7, R7, R16, RZ, 0xc0, !PT ;  /* 0x0000001007077212 */ /* 0x000fc600078ec0ff */
        /* <DEDUP_REMOVED lines=16> */
[----:B------:R-:W-:-:S04]  /*9ac0*/  IMAD.WIDE.U32 R8, R24, -0x2daee0ad, RZ ;  /* 0xd2511f5318087825 */ /* 0x000fc800078e00ff */
[----:B------:R-:W-:Y:S01]  /*9ad0*/  IMAD.WIDE.U32 R24, R20, -0x326172a9, RZ ;  /* 0xcd9e8d5714187825 */ /* 0x000fe200078e00ff */
[----:B------:R-:W-:Y:S01]  /*9ae0*/  LOP3.LUT R28, R9, UR28, R28, 0x96, !PT ;  /* 0x0000001c091c7c12 */ /* 0x000fe2000f8e961c */
[C---:B---3--:R-:W-:Y:S03]  /*9af0*/  HMMA.16816.F32.BF16 R44, R4.reuse, R16, R44 ;  /* 0x00000010042c723c */ /* 0x048fe6000004182c */
[----:B------:R-:W-:Y:S01]  /*9b00*/  LOP3.LUT R138, R25, UR33, R138, 0x96, !PT ;  /* 0x00000021198a7c12 */ /* 0x000fe2000f8e968a */
[----:B------:R-:W-:Y:S02]  /*9b10*/  IMAD.WIDE.U32 R28, R28, -0x326172a9, RZ ;  /* 0xcd9e8d571c1c7825 */ /* 0x000fe400078e00ff */
[----:B------:R-:W-:Y:S02]  /*9b20*/  HMMA.16816.F32.BF16 R48, R4, R18, R48 ;  /* 0x000000120430723c */ /* 0x000fe40000041830 */
        /* <DEDUP_REMOVED lines=9> */
[C---:B------:R-:W-:Y:S02]  /*9bc0*/  LOP3.LUT R9, R4.reuse, 0xffff, RZ, 0xc0, !PT ;  /* 0x0000ffff04097812 */ /* 0x040fe400078ec0ff */
[----:B------:R-:W-:Y:S02]  /*9bd0*/  LOP3.LUT R16, R4, 0xff, RZ, 0xc0, !PT ;  /* 0x000000ff04107812 */ /* 0x000fe400078ec0ff */
[----:B------:R-:W-:Y:S02]  /*9be0*/  SHF.R.U32.HI R9, RZ, 0x8, R9 ;  /* 0x00000008ff097819 */ /* 0x000fe40000011609 */
[----:B------:R-:W-:Y:S02]  /*9bf0*/  LOP3.LUT R18, R5, UR18, R30, 0x96, !PT ;  /* 0x0000001205127c12 */ /* 0x000fe4000f8e961e */
[----:B------:R-:W-:Y:S02]  /*9c00*/  PRMT R16, R16, 0x5410, R9 ;  /* 0x0000541010107816 */ /* 0x000fe40000000009 */
[----:B------:R-:W2:Y:S01]  /*9c10*/  LDSM.16.MT88.4 R8, [R124+0x6800] ;  /* 0x006800007c08783b */ /* 0x000ea20000004200 */
[----:B------:R-:W-:-:S02]  /*9c20*/  LOP3.LUT R5, R18, 0xffff, RZ, 0xc0, !PT ;  /* 0x0000ffff12057812 */ /* 0x000fc400078ec0ff */
[--C-:B------:R-:W-:Y:S02]  /*9c30*/  SHF.R.U32.HI R6, RZ, 0x10, R4.reuse ;  /* 0x00000010ff067819 */ /* 0x100fe40000011604 */
[----:B------:R-:W-:Y:S02]  /*9c40*/  SHF.R.U32.HI R7, RZ, 0x18, R4 ;  /* 0x00000018ff077819 */ /* 0x000fe40000011604 */
[----:B------:R-:W-:Y:S02]  /*9c50*/  SHF.R.U32.HI R5, RZ, 0x8, R5 ;  /* 0x00000008ff057819 */ /* 0x000fe40000011605 */
[----:B------:R-:W-:Y:S02]  /*9c60*/  LOP3.LUT R4, R18, 0xff, RZ, 0xc0, !PT ;  /* 0x000000ff12047812 */ /* 0x000fe400078ec0ff */
[----:B------:R-:W-:Y:S02]  /*9c70*/  LOP3.LUT R6, R6, 0xff, RZ, 0xc0, !PT ;  /* 0x000000ff06067812 */ /* 0x000fe400078ec0ff */
[----:B------:R-:W-:-:S02]  /*9c80*/  PRMT R4, R4, 0x5410, R5 ;  /* 0x0000541004047816 */ /* 0x000fc40000000005 */
[--C-:B------:R-:W-:Y:S02]  /*9c90*/  SHF.R.U32.HI R5, RZ, 0x10, R18.reuse ;  /* 0x00000010ff057819 */ /* 0x100fe40000011612 */
[----:B------:R-:W-:Y:S02]  /*9ca0*/  SHF.R.U32.HI R18, RZ, 0x18, R18 ;  /* 0x00000018ff127819 */ /* 0x000fe40000011612 */
[----:B------:R-:W-:Y:S02]  /*9cb0*/  LOP3.LUT R5, R5, 0xff, RZ, 0xc0, !PT ;  /* 0x000000ff05057812 */ /* 0x000fe400078ec0ff */
[----:B------:R-:W-:Y:S02]  /*9cc0*/  PRMT R6, R6, 0x5410, R7 ;  /* 0x0000541006067816 */ /* 0x000fe40000000007 */
[----:B------:R-:W-:Y:S02]  /*9cd0*/  PRMT R18, R5, 0x5410, R18 ;  /* 0x0000541005127816 */ /* 0x000fe40000000012 */
[----:B------:R-:W-:-:S02]  /*9ce0*/  HSET2.LE.AND R4, R4, R147, PT ;  /* 0x0000009304047233 */ /* 0x000fc40003803000 */
[----:B------:R-:W-:Y:S02]  /*9cf0*/  LOP3.LUT R24, R29, UR19, R24, 0x96, !PT ;  /* 0x000000131d187c12 */ /* 0x000fe4000f8e9618 */
[--C-:B------:R-:W-:Y:S02]  /*9d00*/  HSET2.LE.AND R5, R18, R147.reuse, PT ;  /* 0x0000009312057233 */ /* 0x100fe40003803000 */
[--C-:B------:R-:W-:Y:S02]  /*9d10*/  HSET2.LE.AND R18, R16, R147.reuse, PT ;  /* 0x0000009310127233 */ /* 0x100fe40003803000 */
[----:B------:R-:W-:Y:S02]  /*9d20*/  HSET2.LE.AND R16, R6, R147, PT ;  /* 0x0000009306107233 */ /* 0x000fe40003803000 */
[----:B------:R-:W-:Y:S02]  /*9d30*/  LOP3.LUT R4, R4, R27, RZ, 0xc0, !PT ;  /* 0x0000001b04047212 */ /* 0x000fe400078ec0ff */
[----:B------:R-:W-:-:S02]  /*9d40*/  LOP3.LUT R5, R5, R26, RZ, 0xc0, !PT ;  /* 0x0000001a05057212 */ /* 0x000fc400078ec0ff */
[----:B------:R-:W-:Y:S02]  /*9d50*/  LOP3.LUT R6, R18, R23, RZ, 0xc0, !PT ;  /* 0x0000001712067212 */ /* 0x000fe400078ec0ff */
[----:B------:R-:W-:Y:S02]  /*9d60*/  LOP3.LUT R7, R16, R21, RZ, 0xc0, !PT ;  /* 0x0000001510077212 */ /* 0x000fe400078ec0ff */
[----:B------:R-:W3:Y:S01]  /*9d70*/  LDSM.16.MT88.4 R16, [R124+0x7800] ;  /* 0x007800007c10783b */ /* 0x000ee20000004200 */
[----:B------:R-:W-:-:S03]  /*9d80*/  SHF.R.U32.HI R138, RZ, 0x18, R24 ;  /* 0x00000018ff8a7819 */ /* 0x000fc60000011618 */
[----:B------:R-:W-:Y:S01]  /*9d90*/  LDSM.16.MT88.4 R20, [R126+0x7800] ;  /* 0x007800007e14783b */ /* 0x000fe20000004200 */
        /* <DEDUP_REMOVED lines=8> */
[----:B-1----:R-:W-:Y:S01]  /*9e20*/  HMMA.16816.F32.BF16 R36, R4, R12, R36 ;  /* 0x0000000c0424723c */ /* 0x002fe20000041824 */
[----:B------:R-:W-:-:S05]  /*9e30*/  SHF.R.U32.HI R16, RZ, 0x10, R24 ;  /* 0x00000010ff107819 */ /* 0x000fca0000011618 */
[C---:B------:R-:W-:Y:S01]  /*9e40*/  HMMA.16816.F32.BF16 R40, R4.reuse, R14, R40 ;  /* 0x0000000e0428723c */ /* 0x040fe20000041828 */
[C---:B------:R-:W-:Y:S02]  /*9e50*/  LOP3.LUT R13, R28.reuse, 0xffff, RZ, 0xc0, !PT ;  /* 0x0000ffff1c0d7812 */ /* 0x040fe400078ec0ff */
[--C-:B------:R-:W-:Y:S02]  /*9e60*/  SHF.R.U32.HI R12, RZ, 0x18, R28.reuse ;  /* 0x00000018ff0c7819 */ /* 0x100fe4000001161c */
[----:B------:R-:W-:Y:S01]  /*9e70*/  SHF.R.U32.HI R18, RZ, 0x8, R13 ;  /* 0x00000008ff127819 */ /* 0x000fe2000001160d */
[C---:B--2---:R-:W-:Y:S01]  /*9e80*/  HMMA.16816.F32.BF16 R44, R4.reuse, R8, R44 ;  /* 0x00000008042c723c */ /* 0x044fe2000004182c */
[----:B------:R-:W-:Y:S02]  /*9e90*/  SHF.R.U32.HI R14, RZ, 0x10, R28 ;  /* 0x00000010ff0e7819 */ /* 0x000fe4000001161c */
[----:B------:R-:W-:Y:S02]  /*9ea0*/  LOP3.LUT R15, R28, 0xff, RZ, 0xc0, !PT ;  /* 0x000000ff1c0f7812 */ /* 0x000fe400078ec0ff */
[----:B------:R-:W-:Y:S01]  /*9eb0*/  LOP3.LUT R13, R14, 0xff, RZ, 0xc0, !PT ;  /* 0x000000ff0e0d7812 */ /* 0x000fe200078ec0ff */
[----:B------:R-:W-:Y:S01]  /*9ec0*/  HMMA.16816.F32.BF16 R68, R4, R20, R68 ;  /* 0x000000140444723c */ /* 0x000fe20000041844 */
[C---:B------:R-:W-:Y:S01]  /*9ed0*/  LOP3.LUT R9, R24.reuse, 0xffff, RZ, 0xc0, !PT ;  /* 0x0000ffff18097812 */ /* 0x040fe200078ec0ff */
[----:B------:R-:W1:Y:S01]  /*9ee0*/  LDSM.16.MT88.4 R28, [R126+0x6c00] ;  /* 0x006c00007e1c783b */ /* 0x000e620000004200 */
[----:B------:R-:W-:-:S02]  /*9ef0*/  LOP3.LUT R8, R24, 0xff, RZ, 0xc0, !PT ;  /* 0x000000ff18087812 */ /* 0x000fc400078ec0ff */
[----:B------:R-:W-:Y:S01]  /*9f00*/  SHF.R.U32.HI R17, RZ, 0x8, R9 ;  /* 0x00000008ff117819 */ /* 0x000fe20000011609 */
[C---:B------:R-:W-:Y:S01]  /*9f10*/  HMMA.16816.F32.BF16 R72, R4.reuse, R22, R72 ;  /* 0x000000160448723c */ /* 0x040fe20000041848 */
[----:B------:R-:W-:Y:S01]  /*9f20*/  LOP3.LUT R9, R16, 0xff, RZ, 0xc0, !PT ;  /* 0x000000ff10097812 */ /* 0x000fe200078ec0ff */
[----:B------:R-:W2:Y:S01]  /*9f30*/  LDSM.16.MT88.4 R24, [R124+0x6c00] ;  /* 0x006c00007c18783b */ /* 0x000ea20000004200 */
[----:B------:R-:W-:Y:S02]  /*9f40*/  PRMT R14, R15, 0x5410, R18 ;  /* 0x000054100f0e7816 */ /* 0x000fe40000000012 */
[----:B------:R-:W-:Y:S01]  /*9f50*/  PRMT R12, R13, 0x5410, R12 ;  /* 0x000054100d0c7816 */ /* 0x000fe2000000000c */
[----:B------:R-:W-:Y:S01]  /*9f60*/  HMMA.16816.F32.BF16 R48, R4, R10, R48 ;  /* 0x0000000a0430723c */ /* 0x000fe20000041830 */
[----:B------:R-:W-:Y:S01]  /*9f70*/  PRMT R8, R8, 0x5410, R17 ;  /* 0x0000541008087816 */ /* 0x000fe20000000011 */
[----:B------:R-:W3:Y:S01]  /*9f80*/  LDSM.16.MT88.4 R20, [R126+0x7c00] ;  /* 0x007c00007e14783b */ /* 0x000ee20000004200 */
[----:B------:R-:W-:-:S03]  /*9f90*/  PRMT R138, R9, 0x5410, R138 ;  /* 0x00005410098a7816 */ /* 0x000fc6000000008a */
[----:B------:R-:W4:Y:S01]  /*9fa0*/  LDSM.16.MT88.4 R16, [R124+0x7c00] ;  /* 0x007c00007c10783b */ /* 0x000f220000004200 */
[--C-:B------:R-:W-:Y:S02]  /*9fb0*/  HSET2.LE.AND R6, R14, R147.reuse, PT ;  /* 0x000000930e067233 */ /* 0x100fe40003803000 */
[--C-:B------:R-:W-:Y:S02]  /*9fc0*/  HSET2.LE.AND R7, R12, R147.reuse, PT ;  /* 0x000000930c077233 */ /* 0x100fe40003803000 */
[--C-:B------:R-:W-:Y:S01]  /*9fd0*/  HSET2.LE.AND R4, R8, R147.reuse, PT ;  /* 0x0000009308047233 */ /* 0x100fe20003803000 */
[----:B------:R-:W5:Y:S01]  /*9fe0*/  LDSM.16.MT88.4 R12, [R126+0x8c00] ;  /* 0x008c00007e0c783b */ /* 0x000f620000004200 */
[----:B------:R-:W-:Y:S02]  /*9ff0*/  HSET2.LE.AND R138, R138, R147, PT ;  /* 0x000000938a8a7233 */ /* 0x000fe40003803000 */
[----:B------:R-:W-:Y:S01]  /*a000*/  LOP3.LUT R7, R7, R0, RZ, 0xc0, !PT ;  /* 0x0000000007077212 */ /* 0x000fe200078ec0ff */
[----:B------:R-:W5:Y:S01]  /*a010*/  LDSM.16.MT88.4 R8, [R124+0x8c00] ;  /* 0x008c00007c08783b */ /* 0x000f620000004200 */
[----:B------:R-:W-:Y:S01]  /*a020*/  LOP3.LUT R4, R4, R145, RZ, 0xc0, !PT ;  /* 0x0000009104047212 */ /* 0x000fe200078ec0ff */
[--C-:B------:R-:W-:Y:S01]  /*a030*/  IMAD.MOV.U32 R0, RZ, RZ, R3.reuse ;  /* 0x000000ffff007224 */ /* 0x100fe200078e0003 */
[----:B------:R-:W-:Y:S01]  /*a040*/  LOP3.LUT R5, R138, R143, RZ, 0xc0, !PT ;  /* 0x0000008f8a057212 */ /* 0x000fe200078ec0ff */
[----:B------:R-:W-:Y:S01]  /*a050*/  @P0 IMAD.MOV.U32 R0, RZ, RZ, R3 ;  /* 0x000000ffff000224 */ /* 0x000fe200078e0003 */
[----:B------:R-:W-:-:S07]  /*a060*/  LOP3.LUT R6, R6, R137, RZ, 0xc0, !PT ;  /* 0x0000008906067212 */ /* 0x000fce00078ec0ff */
[C---:B-1----:R-:W-:Y:S06]  /*a070*/  HMMA.16816.F32.BF16 R52, R4.reuse, R28, R52 ;  /* 0x0000001c0434723c */ /* 0x042fec0000041834 */
[C---:B------:R-:W-:Y:S06]  /*a080*/  HMMA.16816.F32.BF16 R56, R4.reuse, R30, R56 ;  /* 0x0000001e0438723c */ /* 0x040fec0000041838 */
[C---:B--2---:R-:W-:Y:S06]  /*a090*/  HMMA.16816.F32.BF16 R60, R4.reuse, R24, R60 ;  /* 0x00000018043c723c */ /* 0x044fec000004183c */
        /* <DEDUP_REMOVED lines=8> */
[----:B------:R-:W-:Y:S01]  /*a120*/  HMMA.16816.F32.BF16 R48, R4, R10, R48 ;  /* 0x0000000a0430723c */ /* 0x000fe20000041830 */
[----:B------:R-:W-:-:S08]  /*a130*/  NOP ;  /* 0x0000000000007918 */ /* 0x000fd00000000000 */
[----:B------:R-:W-:-:S15]  /*a140*/  @P0 BRA `(.L_x_1079) ;  /* 0x0000000000040947 */ /* 0x000fde0003800000 */
.L_x_1075:
[----:B------:R-:W-:-:S12]  /*a150*/  UIADD3 UR15, UR38, -0x1, URZ ;  /* 0xffffffff260f7890 */ /* 0x000fd8000fffe03f */
.L_x_1079:
[----:B------:R-:W-:-:S13]  /*a160*/  ISETP.LE.AND P0, PT, RZ, UR15, PT ;  /* 0x0000000fff007c0c */ /* 0x000fda000bf03270 */
[----:B------:R-:W-:Y:S05]  /*a170*/  @!P0 BRA `(.L_x_1080) ;  /* 0x0000003800fc8947 */ /* 0x000fea0003800000 */
[----:B------:R-:W-:Y:S01]  /*a180*/  IMAD.WIDE.U32 R178, R136, -0x326172a9, RZ ;  /* 0xcd9e8d5788b27825 */ /* 0x000fe200078e00ff */
[----:B------:R-:W-:Y:S01]  /*a190*/  USHF.R.S32.HI UR29, URZ, 0x1f, UR16 ;  /* 0x0000001f3f1d7899 */ /* 0x000fe20008011410 */
[----:B------:R-:W-:Y:S01]  /*a1a0*/  MOV R3, R0 ;  /* 0x0000000000037202 */ /* 0x000fe20000000f00 */
[----:B------:R-:W-:Y:S01]  /*a1b0*/  ULDC UR4, c[0x0][0x2d0] ;  /* 0x0000b40000047ab9 */ /* 0x000fe20000000800 */
[----:B------:R-:W-:Y:S01]  /*a1c0*/  IMAD.U32 R4, RZ, RZ, UR12 ;  /* 0x0000000cff047e24 */ /* 0x000fe2000f8e00ff */
[----:B------:R-:W-:Y:S01]  /*a1d0*/  LOP3.LUT R176, R179, R131, RZ, 0x3c, !PT ;  /* 0x00000083b3b07212 */ /* 0x000fe200078e3cff */
[----:B------:R-:W-:Y:S01]  /*a1e0*/  IMAD.MOV.U32 R173, RZ, RZ, 0x7054 ;  /* 0x00007054ffad7424 */ /* 0x000fe200078e00ff */
[----:B------:R-:W-:Y:S01]  /*a1f0*/  MOV R182, R132 ;  /* 0x0000008400b67202 */ /* 0x000fe20000000f00 */
[----:B---3--:R-:W-:Y:S01]  /*a200*/  IMAD.MOV.U32 R85, RZ, RZ, R2 ;  /* 0x000000ffff557224 */ /* 0x008fe200078e0002 */
[----:B------:R-:W-:Y:S01]  /*a210*/  MOV R183, R135 ;  /* 0x0000008700b77202 */ /* 0x000fe20000000f00 */
[----:B------:R-:W-:Y:S01]  /*a220*/  IMAD.WIDE.U32 R180, R130, -0x2daee0ad, RZ ;  /* 0xd2511f5382b47825 */ /* 0x000fe200078e00ff */
[----:B------:R-:W-:Y:S01]  /*a230*/  PRMT R173, R4, R173, UR12 ;  /* 0x0000000c04ad7e16 */ /* 0x000fe200080000ad */
[----:B------:R-:W-:Y:S01]  /*a240*/  USHF.L.U32 UR30, UR16, 0x1, URZ ;  /* 0x00000001101e7899 */ /* 0x000fe2000800063f */
[----:B------:R-:W-:Y:S01]  /*a250*/  ISETP.GE.AND P4, PT, R170, UR4, PT ;  /* 0x00000004aa007c0c */ /* 0x000fe2000bf86270 */
[----:B------:R-:W-:Y:S01]  /*a260*/  IMAD.WIDE.U32 R176, R176, -0x2daee0ad, RZ ;  /* 0xd2511f53b0b07825 */ /* 0x000fe200078e00ff */
[----:B------:R-:W-:Y:S01]  /*a270*/  USHF.L.U64.HI UR29, UR16, 0x1, UR29 ;  /* 0x00000001101d7899 */ /* 0x000fe2000801021d */
[----:B------:R-:W-:Y:S01]  /*a280*/  ULDC UR5, c[0x0][0x2d0] ;  /* 0x0000b40000057ab9 */ /* 0x000fe20000000800 */
[----:B------:R-:W-:Y:S01]  /*a290*/  ULDC UR4, c[0x0][0x2ec] ;  /* 0x0000bb0000047ab9 */ /* 0x000fe20000000800 */
[----:B------:R-:W-:Y:S01]  /*a2a0*/  ULDC.64 UR6, c[0x0][0x248] ;  /* 0x0000920000067ab9 */ /* 0x000fe20000000a00 */
[----:B------:R-:W-:Y:S08]  /*a2b0*/  BRA `(.L_x_1081) ;  /* 0x0000000400087947 */ /* 0x000ff00003800000 */
.L_x_1083:
        /* <DEDUP_REMOVED lines=19> */
[C---:B------:R-:W-:Y:S02]  /*a3f0*/  IADD3 R101, P6, R102.reuse, UR32, RZ ;  /* 0x0000002066657c10 */ /* 0x040fe4000ffde0ff */
[----:B------:R-:W3:Y:S08]  /*a400*/  @!P3 LDC.64 R90, c[0x0][0x218] ;  /* 0x00008600ff5abb82 */ /* 0x000ef00000000a00 */
[----:B------:R-:W3:Y:S01]  /*a410*/  @!P2 LDC.64 R88, c[0x0][0x218] ;  /* 0x00008600ff58ab82 */ /* 0x000ee20000000a00 */
[C---:B----4-:R-:W-:Y:S02]  /*a420*/  @!P4 LEA R98, P0, R102.reuse, R98, 0x1 ;  /* 0x000000626662c211 */ /* 0x050fe400078008ff */
[C---:B-1----:R-:W-:Y:S02]  /*a430*/  @!P3 LEA R96, P1, R102.reuse, R96, 0x1 ;  /* 0x000000606660b211 */ /* 0x042fe400078208ff */
[C-C-:B------:R-:W-:Y:S02]  /*a440*/  @!P4 LEA.HI.X R99, R102.reuse, R99, R100.reuse, 0x1, P0 ;  /* 0x000000636663c211 */ /* 0x140fe400000f0c64 */
[C-C-:B------:R-:W-:Y:S02]  /*a450*/  @!P3 LEA.HI.X R97, R102.reuse, R97, R100.reuse, 0x1, P1 ;  /* 0x000000616661b211 */ /* 0x140fe400008f0c64 */
[C---:B--2---:R-:W-:Y:S01]  /*a460*/  @!P2 LEA R94, P0, R102.reuse, R94, 0x1 ;  /* 0x0000005e665ea211 */ /* 0x044fe200078008ff */
[----:B------:R-:W-:Y:S01]  /*a470*/  @!PT LDS RZ, [RZ] ;  /* 0x00000000fffff984 */ /* 0x000fe20000000800 */
[----:B------:R-:W-:Y:S01]  /*a480*/  @!PT LDS RZ, [RZ] ;  /* 0x00000000fffff984 */ /* 0x000fe20000000800 */
[----:B------:R-:W-:Y:S01]  /*a490*/  @!PT LDS RZ, [RZ] ;  /* 0x00000000fffff984 */ /* 0x000fe20000000800 */
[----:B------:R1:W-:Y:S01]  /*a4a0*/  @!P4 LDGSTS.E.BYPASS.LTC128B.128 [R162+0x3000], desc[UR22][R98.64] ;  /* 0x0300000062a2cfae */ /* 0x0003e2000b901d56 */
[C---:B-----5:R-:W-:Y:S02]  /*a4b0*/  @!P4 LEA R92, P5, R101.reuse, R92, 0x1 ;  /* 0x0000005c655cc211 */ /* 0x060fe400078a08ff */
        /* <DEDUP_REMOVED lines=34> */
.L_x_1081:
[----:B------:R-:W-:Y:S01]  /*a6e0*/  ISETP.GE.AND P3, PT, R164, UR5, PT ;  /* 0x00000005a4007c0c */ /* 0x000fe2000bf66270 */
[----:B------:R-:W1:Y:S01]  /*a6f0*/  @!P4 LDC.64 R196, c[0x0][0x220] ;  /* 0x00008800ffc4cb82 */ /* 0x000e620000000a00 */
[----:B------:R-:W-:Y:S01]  /*a700*/  ISETP.GE.AND P2, PT, R163, UR5, PT ;  /* 0x00000005a3007c0c */ /* 0x000fe2000bf46270 */
[----:B------:R-:W-:Y:S04]  /*a710*/  DEPBAR.LE SB0, 0x0 ;  /* 0x000080000000791a */ /* 0x000fe80000000000 */
[----:B------:R-:W-:Y:S01]  /*a720*/  USHF.R.S32.HI UR38, URZ, 0x1f, UR15 ;  /* 0x0000001f3f267899 */ /* 0x000fe2000801140f */
[----:B------:R-:W-:Y:S01]  /*a730*/  IMAD.U32 R199, RZ, RZ, UR15 ;  /* 0x0000000fffc77e24 */ /* 0x000fe2000f8e00ff */
[----:B------:R-:W-:Y:S01]  /*a740*/  UIMAD UR16, UR10, UR15, URZ ;  /* 0x0000000f0a1072a4 */ /* 0x000fe2000f8e023f */
[----:B--2---:R-:W2:Y:S08]  /*a750*/  @!P4 LDC.64 R190, c[0x0][0x220] ;  /* 0x00008800ffbecb82 */ /* 0x004eb00000000a00 */
[----:B------:R-:W-:Y:S01]  /*a760*/  BAR.SYNC.DEFER_BLOCKING 0x0 ;  /* 0x0000000000007b1d */ /* 0x000fe20000010000 */
[----:B------:R-:W-:Y:S01]  /*a770*/  IMAD.WIDE.U32 R198, R199, UR11, R182 ;  /* 0x0000000bc7c67c25 */ /* 0x000fe2000f8e00b6 */
[----:B------:R-:W-:Y:S02]  /*a780*/  UIMAD UR16, UR38, UR11, UR16 ;  /* 0x0000000b261072a4 */ /* 0x000fe4000f8e0210 */
[----:B------:R-:W-:Y:S01]  /*a790*/  UISETP.GE.AND UP0, UPT, UR15, 0x1, UPT ;  /* 0x000000010f00788c */ /* 0x000fe2000bf06270 */
[C---:B------:R-:W-:Y:S03]  /*a7a0*/  IADD3 R2, P5, R198.reuse, UR9, RZ ;  /* 0x00000009c6027c10 */ /* 0x040fe6000ffbe0ff */
[----:B------:R-:W-:Y:S01]  /*a7b0*/  VIADD R0, R199, UR16 ;  /* 0x00000010c7007c36 */ /* 0x000fe20008000000 */
[----:B------:R-:W-:Y:S01]  /*a7c0*/  @P4 STS [R162+0x6000], RZ ;  /* 0x006000ffa2004388 */ /* 0x000fe20000000800 */
[----:B------:R-:W3:Y:S04]  /*a7d0*/  @!P3 LDC.64 R194, c[0x0][0x220] ;  /* 0x00008800ffc2bb82 */ /* 0x000ee80000000a00 */
[----:B------:R-:W-:Y:S05]  /*a7e0*/  @P4 STS [R162+0x6004], RZ ;  /* 0x006004ffa2004388 */ /* 0x000fea0000000800 */
        /* <DEDUP_REMOVED lines=12> */
[----:B------:R-:W-:Y:S03]  /*a8b0*/  @!P4 LDGSTS.E.BYPASS.LTC128B.128 [R162+0x6000], desc[UR22][R196.64] ;  /* 0x06000000c4a2cfae */ /* 0x000fe6000b901d56 */
[----:B------:R-:W-:Y:S02]  /*a8c0*/  @!P2 LEA.HI.X R193, R198, R193, R0, 0x1, P0 ;  /* 0x000000c1c6c1a211 */ /* 0x000fe400000f0c00 */
[----:B------:R-:W-:Y:S01]  /*a8d0*/  @P3 STS.128 [R162+0x7000], RZ ;  /* 0x007000ffa2003388 */ /* 0x000fe20000000c00 */
[----:B------:R-:W-:Y:S02]  /*a8e0*/  IADD3.X R0, R0, UR8, RZ, P5, !PT ;  /* 0x0000000800007c10 */ /* 0x000fe4000affe4ff */
[C---:B--2---:R-:W-:Y:S02]  /*a8f0*/  @!P4 LEA R190, P5, R2.reuse, R190, 0x1 ;  /* 0x000000be02bec211 */ /* 0x044fe400078a08ff */
[----:B------:R-:W-:Y:S01]  /*a900*/  @!PT LDS RZ, [RZ] ;  /* 0x00000000fffff984 */ /* 0x000fe20000000800 */
[----:B------:R-:W-:Y:S01]  /*a910*/  @!PT LDS RZ, [RZ] ;  /* 0x00000000fffff984 */ /* 0x000fe20000000800 */
[----:B------:R-:W-:Y:S01]  /*a920*/  @!PT LDS RZ, [RZ] ;  /* 0x00000000fffff984 */ /* 0x000fe20000000800 */
[----:B------:R-:W-:Y:S01]  /*a930*/  @!P3 LDGSTS.E.BYPASS.LTC128B.128 [R162+0x7000], desc[UR22][R194.64+0x40] ;  /* 0x07000040c2a2bfae */ /* 0x000fe2000b901d56 */
[C---:B-----5:R-:W-:Y:S02]  /*a940*/  @!P3 LEA R188, P1, R2.reuse, R188, 0x1 ;  /* 0x000000bc02bcb211 */ /* 0x060fe400078208ff */
[C-C-:B------:R-:W-:Y:S02]  /*a950*/  @!P4 LEA.HI.X R191, R2.reuse, R191, R0.reuse, 0x1, P5 ;  /* 0x000000bf02bfc211 */ /* 0x140fe400028f0c00 */
[----:B------:R-:W-:Y:S01]  /*a960*/  @P2 STS.128 [R162+0x8000], RZ ;  /* 0x008000ffa2002388 */ /* 0x000fe20000000c00 */
[C-C-:B------:R-:W-:Y:S02]  /*a970*/  @!P3 LEA.HI.X R189, R2.reuse, R189, R0.reuse, 0x1, P1 ;  /* 0x000000bd02bdb211 */ /* 0x140fe400008f0c00 */
[C---:B------:R-:W-:Y:S02]  /*a980*/  @!P2 LEA R186, P0, R2.reuse, R186, 0x1 ;  /* 0x000000ba02baa211 */ /* 0x040fe400078008ff */
[----:B------:R-:W-:Y:S01]  /*a990*/  @!PT LDS RZ, [RZ] ;  /* 0x00000000fffff984 */ /* 0x000fe20000000800 */
[----:B------:R-:W-:Y:S01]  /*a9a0*/  @!PT LDS RZ, [RZ] ;  /* 0x00000000fffff984 */ /* 0x000fe20000000800 */
[----:B------:R-:W-:Y:S01]  /*a9b0*/  @!PT LDS RZ, [RZ] ;  /* 0x00000000fffff984 */ /* 0x000fe20000000800 */
[----:B------:R-:W-:Y:S02]  /*a9c0*/  @!P2 LDGSTS.E.BYPASS.LTC128B.128 [R162+0x8000], desc[UR22][R192.64+0x80] ;  /* 0x08000080c0a2afae */ /* 0x000fe4000b901d56 */
[----:B------:R-:W-:Y:S03]  /*a9d0*/  @!P2 LEA.HI.X R187, R2, R187, R0, 0x1, P0 ;  /* 0x000000bb02bba211 */ /* 0x000fe600000f0c00 */
[----:B------:R-:W-:Y:S01]  /*a9e0*/  @P4 STS.128 [R162+0x6800], RZ ;  /* 0x006800ffa2004388 */ /* 0x000fe20000000c00 */
[----:B------:R-:W-:Y:S04]  /*a9f0*/  PLOP3.LUT P0, PT, PT, PT, UP0, 0x80, 0x0 ;  /* 0x000000000000781c */ /* 0x000fe80003f0f008 */
        /* <DEDUP_REMOVED lines=18> */
[----:B------:R-:W5:Y:S01]  /*ab20*/  LDSM.16.M88.4 R104, [R128+0x3c00] ;  /* 0x003c00008068783b */ /* 0x000f620000000200 */
[----:B-1----:R-:W-:Y:S04]  /*ab30*/  IMAD.U32 R187, RZ, RZ, UR15 ;  /* 0x0000000fffbb7e24 */ /* 0x002fe8000f8e00ff */
[----:B------:R-:W0:Y:S01]  /*ab40*/  LDGDEPBAR ;  /* 0x00000000000079af */ /* 0x000e220000000000 */
[----:B------:R-:W-:Y:S04]  /*ab50*/  IMAD R0, R187, 0x40, R172 ;  /* 0x00000040bb007824 */ /* 0x000fe800078e02ac */
[----:B------:R-:W-:Y:S01]  /*ab60*/  LDSM.16.M88.4 R108, [R127] ;  /* 0x000000007f6c783b */ /* 0x000fe20000000200 */
[C---:B------:R-:W-:Y:S01]  /*ab70*/  VIADD R2, R0.reuse, 0x1 ;  /* 0x0000000100027836 */ /* 0x040fe20000000000 */
[----:B------:R-:W-:Y:S01]  /*ab80*/  I2FP.F32.S32 R187, R0 ;  /* 0x0000000000bb7245 */ /* 0x000fe20000201400 */
[C---:B------:R-:W-:Y:S02]  /*ab90*/  VIADD R86, R0.reuse, 0x8 ;  /* 0x0000000800567836 */ /* 0x040fe40000000000 */
[----:B------:R-:W1:Y:S01]  /*aba0*/  LDSM.16.M88.4 R112, [R125+0x3000] ;  /* 0x003000007d70783b */ /* 0x000e620000000200 */
[C---:B------:R-:W-:Y:S01]  /*abb0*/  VIADD R186, R0.reuse, 0x9 ;  /* 0x0000000900ba7836 */ /* 0x040fe20000000000 */
[----:B------:R-:W-:Y:S01]  /*abc0*/  I2FP.F32.S32 R2, R2 ;  /* 0x0000000200027245 */ /* 0x000fe20000201400 */
[----:B------:R-:W-:Y:S02]  /*abd0*/  VIADD R188, R0, 0x11 ;  /* 0x0000001100bc7836 */ /* 0x000fe40000000000 */
[----:B------:R-:W1:Y:S05]  /*abe0*/  LDSM.16.M88.4 R116, [R125+0x3400] ;  /* 0x003400007d74783b */ /* 0x000e6a0000000200 */
        /* <DEDUP_REMOVED lines=9> */
[----:B------:R-:W4:Y:S05]  /*ac80*/  LDSM.16.M88.4 R100, [R129+0x1000] ;  /* 0x001000008164783b */ /* 0x000f2a0000000200 */
[C---:B-----5:R-:W-:Y:S06]  /*ac90*/  HMMA.16816.F32.BF16 R28, R88.reuse, R104, RZ ;  /* 0x00000068581c723c */ /* 0x060fec00000418ff */
[----:B------:R-:W-:Y:S01]  /*aca0*/  HMMA.16816.F32.BF16 R32, R88, R106, RZ ;  /* 0x0000006a5820723c */ /* 0x000fe200000418ff */
[----:B------:R-:W5:Y:S05]  /*acb0*/  LDSM.16.M88.4 R88, [R128+0x4400] ;  /* 0x004400008058783b */ /* 0x000f6a0000000200 */
[C---:B-1----:R-:W-:Y:S01]  /*acc0*/  HMMA.16816.F32.BF16 R4, R108.reuse, R112, R4 ;  /* 0x000000706c04723c */ /* 0x042fe20000041804 */
[----:B------:R-:W1:Y:S05]  /*acd0*/  LDSM.16.M88.4 R104, [R128+0x4800] ;  /* 0x004800008068783b */ /* 0x000e6a0000000200 */
[C---:B------:R-:W-:Y:S01]  /*ace0*/  HMMA.16816.F32.BF16 R8, R108.reuse, R114, R8 ;  /* 0x000000726c08723c */ /* 0x040fe20000041808 */
[----:B------:R-:W1:Y:S05]  /*acf0*/  LDSM.16.M88.4 R112, [R128+0x4c00] ;  /* 0x004c00008070783b */ /* 0x000e6a0000000200 */
[C---:B------:R-:W-:Y:S06]  /*ad00*/  HMMA.16816.F32.BF16 R12, R108.reuse, R116, R12 ;  /* 0x000000746c0c723c */ /* 0x040fec000004180c */
[C---:B------:R-:W-:Y:S01]  /*ad10*/  HMMA.16816.F32.BF16 R16, R108.reuse, R118, R16 ;  /* 0x000000766c10723c */ /* 0x040fe20000041810 */
[----:B------:R-:W-:Y:S05]  /*ad20*/  LDSM.16.M88.4 R116, [R125+0x4800] ;  /* 0x004800007d74783b */ /* 0x000fea0000000200 */
[C---:B--2---:R-:W-:Y:S06]  /*ad30*/  HMMA.16816.F32.BF16 R20, R108.reuse, R92, R20 ;  /* 0x0000005c6c14723c */ /* 0x044fec0000041814 */
[C---:B------:R-:W-:Y:S01]  /*ad40*/  HMMA.16816.F32.BF16 R24, R108.reuse, R94, R24 ;  /* 0x0000005e6c18723c */ /* 0x040fe20000041818 */
[----:B------:R-:W-:Y:S05]  /*ad50*/  LDSM.16.M88.4 R92, [R127+0x1000] ;  /* 0x001000007f5c783b */ /* 0x000fea0000000200 */
[C---:B---3--:R-:W-:Y:S06]  /*ad60*/  HMMA.16816.F32.BF16 R28, R108.reuse, R96, R28 ;  /* 0x000000606c1c723c */ /* 0x048fec000004181c */
[----:B------:R-:W-:Y:S01]  /*ad70*/  HMMA.16816.F32.BF16 R32, R108, R98, R32 ;  /* 0x000000626c20723c */ /* 0x000fe20000041820 */
[----:B------:R-:W2:Y:S05]  /*ad80*/  LDSM.16.M88.4 R96, [R125+0x4000] ;  /* 0x004000007d60783b */ /* 0x000eaa0000000200 */
[C---:B----4-:R-:W-:Y:S01]  /*ad90*/  HMMA.16816.F32.BF16 R4, R100.reuse, R120, R4 ;  /* 0x000000786404723c */ /* 0x050fe20000041804 */
[----:B------:R-:W3:Y:S05]  /*ada0*/  LDSM.16.M88.4 R108, [R125+0x4400] ;  /* 0x004400007d6c783b */ /* 0x000eea0000000200 */
[C---:B------:R-:W-:Y:S06]  /*adb0*/  HMMA.16816.F32.BF16 R8, R100.reuse, R122, R8 ;  /* 0x0000007a6408723c */ /* 0x040fec0000041808 */
[C---:B-----5:R-:W-:Y:S06]  /*adc0*/  HMMA.16816.F32.BF16 R12, R100.reuse, R88, R12 ;  /* 0x00000058640c723c */ /* 0x060fec000004180c */
[C---:B------:R-:W-:Y:S01]  /*add0*/  HMMA.16816.F32.BF16 R16, R100.reuse, R90, R16 ;  /* 0x0000005a6410723c */ /* 0x040fe20000041810 */
[----:B------:R-:W4:Y:S05]  /*ade0*/  LDSM.16.M88.4 R88, [R125+0x4c00] ;  /* 0x004c00007d58783b */ /* 0x000f2a0000000200 */
[C---:B-1----:R-:W-:Y:S06]  /*adf0*/  HMMA.16816.F32.BF16 R20, R100.reuse, R104, R20 ;  /* 0x000000686414723c */ /* 0x042fec0000041814 */
[C---:B------:R-:W-:Y:S01]  /*ae00*/  HMMA.16816.F32.BF16 R24, R100.reuse, R106, R24 ;  /* 0x0000006a6418723c */ /* 0x040fe20000041818 */
[----:B------:R-:W-:Y:S05]  /*ae10*/  LDSM.16.M88.4 R104, [R128+0x5000] ;  /* 0x005000008068783b */ /* 0x000fea0000000200 */
[C---:B------:R-:W-:Y:S06]  /*ae20*/  HMMA.16816.F32.BF16 R28, R100.reuse, R112, R28 ;  /* 0x00000070641c723c */ /* 0x040fec000004181c */
[----:B------:R-:W-:Y:S01]  /*ae30*/  HMMA.16816.F32.BF16 R32, R100, R114, R32 ;  /* 0x000000726420723c */ /* 0x000fe20000041820 */
[----:B------:R-:W1:Y:S05]  /*ae40*/  LDSM.16.M88.4 R100, [R129+0x2000] ;  /* 0x002000008164783b */ /* 0x000e6a0000000200 */
[C---:B--2---:R-:W-:Y:S01]  /*ae50*/  HMMA.16816.F32.BF16 R4, R92.reuse, R96, R4 ;  /* 0x000000605c04723c */ /* 0x044fe20000041804 */
[----:B------:R-:W-:Y:S05]  /*ae60*/  LDSM.16.M88.4 R112, [R128+0x5c00] ;  /* 0x005c00008070783b */ /* 0x000fea0000000200 */
[C---:B------:R-:W-:Y:S01]  /*ae70*/  HMMA.16816.F32.BF16 R8, R92.reuse, R98, R8 ;  /* 0x000000625c08723c */ /* 0x040fe20000041808 */
[----:B------:R-:W2:Y:S05]  /*ae80*/  LDSM.16.M88.4 R96, [R128+0x5400] ;  /* 0x005400008060783b */ /* 0x000eaa0000000200 */
[C---:B---3--:R-:W-:Y:S06]  /*ae90*/  HMMA.16816.F32.BF16 R12, R92.reuse, R108, R12 ;  /* 0x0000006c5c0c723c */ /* 0x048fec000004180c */
[C---:B------:R-:W-:Y:S01]  /*aea0*/  HMMA.16816.F32.BF16 R16, R92.reuse, R110, R16 ;  /* 0x0000006e5c10723c */ /* 0x040fe20000041810 */
[----:B------:R-:W3:Y:S05]  /*aeb0*/  LDSM.16.M88.4 R108, [R128+0x5800] ;  /* 0x00580000806c783b */ /* 0x000eea0000000200 */
[C---:B------:R-:W-:Y:S06]  /*aec0*/  HMMA.16816.F32.BF16 R20, R92.reuse, R116, R20 ;  /* 0x000000745c14723c */ /* 0x040fec0000041814 */
[C---:B------:R-:W-:Y:S01]  /*aed0*/  HMMA.16816.F32.BF16 R24, R92.reuse, R118, R24 ;  /* 0x000000765c18723c */ /* 0x040fe20000041818 */
[----:B------:R-:W-:Y:S05]  /*aee0*/  LDSM.16.M88.4 R116, [R125+0x5400] ;  /* 0x005400007d74783b */ /* 0x000fea0000000200 */
[C---:B----4-:R-:W-:Y:S06]  /*aef0*/  HMMA.16816.F32.BF16 R28, R92.reuse, R88, R28 ;  /* 0x000000585c1c723c */ /* 0x050fec000004181c */
[----:B------:R-:W-:Y:S01]  /*af00*/  HMMA.16816.F32.BF16 R32, R92, R90, R32 ;  /* 0x0000005a5c20723c */ /* 0x000fe20000041820 */
[----:B------:R-:W-:Y:S05]  /*af10*/  LDSM.16.M88.4 R88, [R127+0x2000] ;  /* 0x002000007f58783b */ /* 0x000fea0000000200 */
[C---:B-1----:R-:W-:Y:S01]  /*af20*/  HMMA.16816.F32.BF16 R4, R100.reuse, R104, R4 ;  /* 0x000000686404723c */ /* 0x042fe20000041804 */
[----:B------:R-:W1:Y:S05]  /*af30*/  LDSM.16.M88.4 R92, [R125+0x5000] ;  /* 0x005000007d5c783b */ /* 0x000e6a0000000200 */
[C---:B------:R-:W-:Y:S06]  /*af40*/  HMMA.16816.F32.BF16 R8, R100.reuse, R106, R8 ;  /* 0x0000006a6408723c */ /* 0x040fec0000041808 */
[C---:B--2---:R-:W-:Y:S06]  /*af50*/  HMMA.16816.F32.BF16 R12, R100.reuse, R96, R12 ;  /* 0x00000060640c723c */ /* 0x044fec000004180c */
[C---:B------:R-:W-:Y:S01]  /*af60*/  HMMA.16816.F32.BF16 R16, R100.reuse, R98, R16 ;  /* 0x000000626410723c */ /* 0x040fe20000041810 */
[----:B------:R-:W2:Y:S05]  /*af70*/  LDSM.16.M88.4 R96, [R125+0x5800] ;  /* 0x005800007d60783b */ /* 0x000eaa0000000200 */
[C---:B---3--:R-:W-:Y:S06]  /*af80*/  HMMA.16816.F32.BF16 R20, R100.reuse, R108, R20 ;  /* 0x0000006c6414723c */ /* 0x048fec0000041814 */
[C---:B------:R-:W-:Y:S06]  /*af90*/  HMMA.16816.F32.BF16 R24, R100.reuse, R110, R24 ;  /* 0x0000006e6418723c */ /* 0x040fec0000041818 */
[C---:B------:R-:W-:Y:S06]  /*afa0*/  HMMA.16816.F32.BF16 R28, R100.reuse, R112, R28 ;  /* 0x00000070641c723c */ /* 0x040fec000004181c */
[----:B------:R-:W-:Y:S06]  /*afb0*/  HMMA.16816.F32.BF16 R32, R100, R114, R32 ;  /* 0x000000726420723c */ /* 0x000fec0000041820 */
[C---:B-1----:R-:W-:Y:S06]  /*afc0*/  HMMA.16816.F32.BF16 R4, R88.reuse, R92, R4 ;  /* 0x0000005c5804723c */ /* 0x042fec0000041804 */
[C---:B------:R-:W-:Y:S01]  /*afd0*/  HMMA.16816.F32.BF16 R8, R88.reuse, R94, R8 ;  /* 0x0000005e5808723c */ /* 0x040fe20000041808 */
[----:B------:R-:W1:Y:S01]  /*afe0*/  LDSM.16.M88.4 R92, [R125+0x5c00] ;  /* 0x005c00007d5c783b */ /* 0x000e620000000200 */
[----:B------:R-:W-:Y:S04]  /*aff0*/  DEPBAR.LE SB0, 0x0 ;  /* 0x000080000000791a */ /* 0x000fe80000000000 */
[C---:B------:R-:W-:Y:S01]  /*b000*/  HMMA.16816.F32.BF16 R12, R88.reuse, R116, R12 ;  /* 0x00000074580c723c */ /* 0x040fe2000004180c */
[----:B------:R-:W-:Y:S05]  /*b010*/  BAR.SYNC.DEFER_BLOCKING 0x0 ;  /* 0x0000000000007b1d */ /* 0x000fea0000010000 */
[C---:B------:R-:W-:Y:S06]  /*b020*/  HMMA.16816.F32.BF16 R16, R88.reuse, R118, R16 ;  /* 0x000000765810723c */ /* 0x040fec0000041810 */
[C---:B------:R-:W-:Y:S01]  /*b030*/  FFMA.FTZ R4, R187.reuse, UR17, R4 ;  /* 0x00000011bb047c23 */ /* 0x040fe20008010004 */
[----:B------:R-:W-:Y:S01]  /*b040*/  FFMA.FTZ R6, R187, UR17, R6 ;  /* 0x00000011bb067c23 */ /* 0x000fe20008010006 */
[----:B------:R-:W-:Y:S01]  /*b050*/  I2FP.F32.S32 R187, R86 ;  /* 0x0000005600bb7245 */ /* 0x000fe20000201400 */
[C---:B--2---:R-:W-:Y:S03]  /*b060*/  HMMA.16816.F32.BF16 R20, R88.reuse, R96, R20 ;  /* 0x000000605814723c */ /* 0x044fe60000041814 */
[C---:B------:R-:W-:Y:S01]  /*b070*/  FFMA.FTZ R5, R2.reuse, UR17, R5 ;  /* 0x0000001102057c23 */ /* 0x040fe20008010005 */
[----:B------:R-:W-:Y:S01]  /*b080*/  FFMA.FTZ R7, R2, UR17, R7 ;  /* 0x0000001102077c23 */ /* 0x000fe20008010007 */
[----:B------:R-:W-:Y:S01]  /*b090*/  I2FP.F32.S32 R2, R186 ;  /* 0x000000ba00027245 */ /* 0x000fe20000201400 */
[----:B------:R-:W-:Y:S02]  /*b0a0*/  VIADD R86, R0, 0x10 ;  /* 0x0000001000567836 */ /* 0x000fe40000000000 */
[C---:B------:R-:W-:Y:S03]  /*b0b0*/  FFMA.FTZ R8, R187.reuse, UR17, R8 ;  /* 0x00000011bb087c23 */ /* 0x040fe60008010008 */
[----:B------:R-:W-:Y:S01]  /*b0c0*/  FFMA.FTZ R10, R187, UR17, R10 ;  /* 0x00000011bb0a7c23 */ /* 0x000fe2000801000a */
[C---:B------:R-:W-:Y:S03]  /*b0d0*/  HMMA.16816.F32.BF16 R24, R88.reuse, R98, R24 ;  /* 0x000000625818723c */ /* 0x040fe60000041818 */
[----:B------:R-:W-:Y:S01]  /*b0e0*/  I2FP.F32.S32 R187, R86 ;  /* 0x0000005600bb7245 */ /* 0x000fe20000201400 */
[C---:B------:R-:W-:Y:S01]  /*b0f0*/  FFMA.FTZ R9, R2.reuse, UR17, R9 ;  /* 0x0000001102097c23 */ /* 0x040fe20008010009 */
[----:B------:R-:W-:Y:S01]  /*b100*/  I2FP.F32.S32 R86, R188 ;  /* 0x000000bc00567245 */ /* 0x000fe20000201400 */
[----:B------:R-:W-:Y:S01]  /*b110*/  FFMA.FTZ R11, R2, UR17, R11 ;  /* 0x00000011020b7c23 */ /* 0x000fe2000801000b */
[C---:B------:R-:W-:Y:S04]  /*b120*/  VIADD R186, R0.reuse, 0x18 ;  /* 0x0000001800ba7836 */ /* 0x040fe80000000000 */
[C---:B------:R-:W-:Y:S01]  /*b130*/  FFMA.FTZ R12, R187.reuse, UR17, R12 ;  /* 0x00000011bb0c7c23 */ /* 0x040fe2000801000c */
[----:B------:R-:W-:Y:S02]  /*b140*/  VIADD R2, R0, 0x19 ;  /* 0x0000001900027836 */ /* 0x000fe40000000000 */
[----:B------:R-:W-:Y:S01]  /*b150*/  FFMA.FTZ R14, R187, UR17, R14 ;  /* 0x00000011bb0e7c23 */ /* 0x000fe2000801000e */
[----:B------:R-:W-:Y:S01]  /*b160*/  I2FP.F32.S32 R187, R186 ;  /* 0x000000ba00bb7245 */ /* 0x000fe20000201400 */
[C---:B------:R-:W-:Y:S01]  /*b170*/  FFMA.FTZ R13, R86.reuse, UR17, R13 ;  /* 0x00000011560d7c23 */ /* 0x040fe2000801000d */
[----:B------:R-:W-:Y:S01]  /*b180*/  FFMA.FTZ R15, R86, UR17, R15 ;  /* 0x00000011560f7c23 */ /* 0x000fe2000801000f */
[----:B------:R-:W-:Y:S01]  /*b190*/  I2FP.F32.S32 R186, R2 ;  /* 0x0000000200ba7245 */ /* 0x000fe20000201400 */
[----:B------:R-:W-:Y:S01]  /*b1a0*/  VIADD R86, R0, 0x21 ;  /* 0x0000002100567836 */ /* 0x000fe20000000000 */
[----:B------:R-:W-:Y:S01]  /*b1b0*/  FMNMX.FTZ R2, R4, R85, !PT ;  /* 0x0000005504027209 */ /* 0x000fe20007810000 */
[C---:B-1----:R-:W-:Y:S03]  /*b1c0*/  HMMA.16816.F32.BF16 R28, R88.reuse, R92, R28 ;  /* 0x0000005c581c723c */ /* 0x042fe6000004181c */
[----:B------:R-:W-:Y:S01]  /*b1d0*/  FMNMX.FTZ R189, R5, R2, !PT ;  /* 0x0000000205bd7209 */ /* 0x000fe20007810000 */
[C---:B------:R-:W-:Y:S01]  /*b1e0*/  FFMA.FTZ R17, R186.reuse, UR17, R17 ;  /* 0x00000011ba117c23 */ /* 0x040fe20008010011 */
[----:B------:R-:W-:Y:S01]  /*b1f0*/  I2FP.F32.S32 R86, R86 ;  /* 0x0000005600567245 */ /* 0x000fe20000201400 */
[----:B------:R-:W-:Y:S01]  /*b200*/  FFMA.FTZ R19, R186, UR17, R19 ;  /* 0x00000011ba137c23 */ /* 0x000fe20008010013 */
[----:B------:R-:W-:Y:S01]  /*b210*/  FMNMX.FTZ R186, R8, R189, !PT ;  /* 0x000000bd08ba7209 */ /* 0x000fe20007810000 */
[C---:B------:R-:W-:Y:S01]  /*b220*/  VIADD R188, R0.reuse, 0x20 ;  /* 0x0000002000bc7836 */ /* 0x040fe20000000000 */
[----:B------:R-:W-:Y:S03]  /*b230*/  HMMA.16816.F32.BF16 R32, R88, R94, R32 ;  /* 0x0000005e5820723c */ /* 0x000fe60000041820 */
[----:B------:R-:W-:Y:S01]  /*b240*/  FMNMX.FTZ R191, R9, R186, !PT ;  /* 0x000000ba09bf7209 */ /* 0x000fe20007810000 */
[----:B------:R-:W-:Y:S02]  /*b250*/  VIADD R2, R0, 0x28 ;  /* 0x0000002800027836 */ /* 0x000fe40000000000 */
[C---:B------:R-:W-:Y:S01]  /*b260*/  FFMA.FTZ R16, R187.reuse, UR17, R16 ;  /* 0x00000011bb107c23 */ /* 0x040fe20008010010 */
[----:B------:R-:W-:Y:S01]  /*b270*/  FFMA.FTZ R18, R187, UR17, R18 ;  /* 0x00000011bb127c23 */ /* 0x000fe20008010012 */
[----:B------:R-:W-:Y:S03]  /*b280*/  I2FP.F32.S32 R187, R188 ;  /* 0x000000bc00bb7245 */ /* 0x000fe60000201400 */
        /* <DEDUP_REMOVED lines=10> */
[----:B------:R-:W-:Y:S02]  /*b330*/  VIADD R187, R0, 0x30 ;  /* 0x0000003000bb7836 */ /* 0x000fe40000000000 */
[C---:B------:R-:W-:Y:S01]  /*b340*/  FFMA.FTZ R24, R189.reuse, UR17, R24 ;  /* 0x00000011bd187c23 */ /* 0x040fe20008010018 */
[----:B------:R-:W-:Y:S01]  /*b350*/  FFMA.FTZ R26, R189, UR17, R26 ;  /* 0x00000011bd1a7c23 */ /* 0x000fe2000801001a */
[----:B------:R-:W-:Y:S01]  /*b360*/  FMNMX.FTZ R189, R7, R2, !PT ;  /* 0x0000000207bd7209 */ /* 0x000fe20007810000 */
[----:B------:R-:W-:Y:S01]  /*b370*/  FFMA.FTZ R25, R86, UR17, R25 ;  /* 0x0000001156197c23 */ /* 0x000fe20008010019 */
[----:B------:R-:W-:Y:S01]  /*b380*/  FMNMX.FTZ R2, R16, R191, !PT ;  /* 0x000000bf10027209 */ /* 0x000fe20007810000 */
[----:B------:R-:W-:Y:S01]  /*b390*/  FFMA.FTZ R27, R86, UR17, R27 ;  /* 0x00000011561b7c23 */ /* 0x000fe2000801001b */
[----:B------:R-:W-:Y:S02]  /*b3a0*/  I2FP.F32.S32 R187, R187 ;  /* 0x000000bb00bb7245 */ /* 0x000fe40000201400 */
[----:B------:R-:W-:Y:S02]  /*b3b0*/  FMNMX.FTZ R86, R10, R189, !PT ;  /* 0x000000bd0a567209 */ /* 0x000fe40007810000 */
[----:B------:R-:W-:Y:S01]  /*b3c0*/  FMNMX.FTZ R189, R17, R2, !PT ;  /* 0x0000000211bd7209 */ /* 0x000fe20007810000 */
[C---:B------:R-:W-:Y:S01]  /*b3d0*/  FFMA.FTZ R28, R187.reuse, UR17, R28 ;  /* 0x00000011bb1c7c23 */ /* 0x040fe2000801001c */
[----:B------:R-:W-:Y:S01]  /*b3e0*/  FFMA.FTZ R30, R187, UR17, R30 ;  /* 0x00000011bb1e7c23 */ /* 0x000fe2000801001e */
[----:B------:R-:W-:Y:S02]  /*b3f0*/  FMNMX.FTZ R187, R11, R86, !PT ;  /* 0x000000560bbb7209 */ /* 0x000fe40007810000 */
[----:B------:R-:W-:Y:S02]  /*b400*/  FMNMX.FTZ R2, R20, R189, !PT ;  /* 0x000000bd14027209 */ /* 0x000fe40007810000 */
[----:B------:R-:W-:Y:S01]  /*b410*/  FMNMX.FTZ R86, R14, R187, !PT ;  /* 0x000000bb0e567209 */ /* 0x000fe20007810000 */
[C---:B------:R-:W-:Y:S01]  /*b420*/  VIADD R187, R0.reuse, 0x38 ;  /* 0x0000003800bb7836 */ /* 0x040fe20000000000 */
[----:B------:R-:W-:Y:S01]  /*b430*/  FMNMX.FTZ R191, R21, R2, !PT ;  /* 0x0000000215bf7209 */ /* 0x000fe20007810000 */
[C---:B------:R-:W-:Y:S01]  /*b440*/  VIADD R2, R0.reuse, 0x31 ;  /* 0x0000003100027836 */ /* 0x040fe20000000000 */
[----:B------:R-:W-:Y:S01]  /*b450*/  FMNMX.FTZ R189, R15, R86, !PT ;  /* 0x000000560fbd7209 */ /* 0x000fe20007810000 */
[----:B------:R-:W-:Y:S01]  /*b460*/  VIADD R0, R0, 0x39 ;  /* 0x0000003900007836 */ /* 0x000fe20000000000 */
[----:B------:R-:W-:Y:S02]  /*b470*/  FMNMX.FTZ R186, R24, R191, !PT ;  /* 0x000000bf18ba7209 */ /* 0x000fe40007810000 */
[----:B------:R-:W-:Y:S02]  /*b480*/  I2FP.F32.S32 R2, R2 ;  /* 0x0000000200027245 */ /* 0x000fe40000201400 */
[----:B------:R-:W-:Y:S02]  /*b490*/  FMNMX.FTZ R86, R18, R189, !PT ;  /* 0x000000bd12567209 */ /* 0x000fe40007810000 */
[----:B------:R-:W-:Y:S01]  /*b4a0*/  FMNMX.FTZ R191, R25, R186, !PT ;  /* 0x000000ba19bf7209 */ /* 0x000fe20007810000 */
[----:B------:R-:W-:Y:S01]  /*b4b0*/  FFMA.FTZ R29, R2, UR17, R29 ;  /* 0x00000011021d7c23 */ /* 0x000fe2000801001d */
        /* <DEDUP_REMOVED lines=8> */
[----:B------:R-:W-:Y:S02]  /*b540*/  FMNMX.FTZ R191, R23, R86, !PT ;  /* 0x0000005617bf7209 */ /* 0x000fe40007810000 */
[----:B------:R-:W-:Y:S02]  /*b550*/  FMNMX.FTZ R86, R32, R189, !PT ;  /* 0x000000bd20567209 */ /* 0x000fe40007810000 */
[----:B------:R-:W-:Y:S02]  /*b560*/  FMNMX.FTZ R186, R26, R191, !PT ;  /* 0x000000bf1aba7209 */ /* 0x000fe40007810000 */
[----:B------:R-:W-:Y:S01]  /*b570*/  FMNMX.FTZ R86, R33, R86, !PT ;  /* 0x0000005621567209 */ /* 0x000fe20007810000 */
[----:B------:R-:W-:Y:S06]  /*b580*/  @P0 BRA `(.L_x_1083) ;  /* 0xffffffec004c0947 */ /* 0x000fec000383ffff */
.L_x_1082:
[----:B-1----:R-:W-:Y:S01]  /*b590*/  FMNMX.FTZ R89, R27, R186, !PT ;  /* 0x000000ba1b597209 */ /* 0x002fe20007810000 */
[----:B------:R-:W-:Y:S01]  /*b5a0*/  FFMA.FTZ R31, R2, UR17, R31 ;  /* 0x00000011021f7c23 */ /* 0x000fe2000801001f */
[----:B------:R-:W-:Y:S01]  /*b5b0*/  LOP3.LUT R122, R177, UR36, R180, 0x96, !PT ;  /* 0x00000024b17a7c12 */ /* 0x000fe2000f8e96b4 */
[----:B------:R-:W-:Y:S01]  /*b5c0*/  IMAD.MOV.U32 R112, RZ, RZ, R84 ;  /* 0x000000ffff707224 */ /* 0x000fe200078e0054 */
[----:B------:R-:W-:Y:S01]  /*b5d0*/  FMNMX.FTZ R2, R30, R89, !PT ;  /* 0x000000591e027209 */ /* 0x000fe20007810000 */
[----:B------:R-:W-:Y:S01]  /*b5e0*/  FFMA.FTZ R34, R187, UR17, R34 ;  /* 0x00000011bb227c23 */ /* 0x000fe20008010022 */
[----:B------:R-:W1:Y:S01]  /*b5f0*/  SHFL.BFLY PT, R91, R86, 0x2, 0x1f ;  /* 0x0c401f00565b7f89 */ /* 0x000e6200000e0000 */
[----:B------:R-:W-:Y:S01]  /*b600*/  IMAD.MOV.U32 R113, RZ, RZ, R87 ;  /* 0x000000ffff717224 */ /* 0x000fe200078e0057 */
[----:B------:R-:W-:Y:S01]  /*b610*/  FMNMX.FTZ R89, R31, R2, !PT ;  /* 0x000000021f597209 */ /* 0x000fe20007810000 */
[----:B------:R-:W-:Y:S01]  /*b620*/  FFMA.FTZ R35, R0, UR17, R35 ;  /* 0x0000001100237c23 */ /* 0x000fe20008010023 */
[----:B------:R-:W-:Y:S01]  /*b630*/  IMAD.WIDE.U32 R122, R122, -0x326172a9, RZ ;  /* 0xcd9e8d577a7a7825 */ /* 0x000fe200078e00ff */
[----:B------:R-:W-:Y:S02]  /*b640*/  USHF.L.U32 UR38, UR15, 0x1, URZ ;  /* 0x000000010f267899 */ /* 0x000fe4000800063f */
[----:B------:R-:W-:Y:S02]  /*b650*/  FMNMX.FTZ R2, R34, R89, !PT ;  /* 0x0000005922027209 */ /* 0x000fe40007810000 */
[----:B------:R-:W-:Y:S02]  /*b660*/  ULOP3.LUT UR16, UR38, UR27, URZ, 0x3c, !UPT ;  /* 0x0000001b26107292 */ /* 0x000fe4000f8e3c3f */
[----:B------:R-:W-:Y:S04]  /*b670*/  FMNMX.FTZ R0, R35, R2, !PT ;  /* 0x0000000223007209 */ /* 0x000fe80007810000 */
[----:B------:R-:W-:Y:S01]  /*b680*/  LOP3.LUT R2, R181, UR16, RZ, 0x3c, !PT ;  /* 0x00000010b5027c12 */ /* 0x000fe2000f8e3cff */
[----:B------:R-:W2:Y:S01]  /*b690*/  SHFL.BFLY PT, R89, R0, 0x2, 0x1f ;  /* 0x0c401f0000597f89 */ /* 0x000ea200000e0000 */
[----:B------:R-:W-:Y:S03]  /*b6a0*/  UIADD3 UR16, UR38, 0x1, URZ ;  /* 0x0000000126107890 */ /* 0x000fe6000fffe03f */
[----:B------:R-:W-:Y:S01]  /*b6b0*/  IMAD.WIDE.U32 R202, R2, -0x326172a9, RZ ;  /* 0xcd9e8d5702ca7825 */ /* 0x000fe200078e00ff */
[----:B------:R-:W-:Y:S02]  /*b6c0*/  ULOP3.LUT UR16, UR16, UR27, URZ, 0x3c, !UPT ;  /* 0x0000001b10107292 */ /* 0x000fe4000f8e3c3f */
[----:B-1----:R-:W-:Y:S02]  /*b6d0*/  FMNMX.FTZ R91, R86, R91, !PT ;  /* 0x0000005b565b7209 */ /* 0x002fe40007810000 */
[----:B------:R-:W-:Y:S02]  /*b6e0*/  LOP3.LUT R2, R203, UR37, R178, 0x96, !PT ;  /* 0x00000025cb027c12 */ /* 0x000fe4000f8e96b2 */
[----:B------:R-:W-:Y:S01]  /*b6f0*/  LOP3.LUT R202, R123, UR35, R202, 0x96, !PT ;  /* 0x000000237bca7c12 */ /* 0x000fe2000f8e96ca */
[----:B------:R-:W1:Y:S02]  /*b700*/  SHFL.BFLY PT, R86, R91, 0x1, 0x1f ;  /* 0x0c201f005b567f89 */ /* 0x000e6400000e0000 */
[----:B------:R-:W-:Y:S04]  /*b710*/  IMAD.WIDE.U32 R190, R2, -0x2daee0ad, RZ ;  /* 0xd2511f5302be7825 */ /* 0x000fe800078e00ff */
[----:B------:R-:W-:Y:S01]  /*b720*/  IMAD.WIDE.U32 R202, R202, -0x2daee0ad, RZ ;  /* 0xd2511f53caca7825 */ /* 0x000fe200078e00ff */
[----:B------:R-:W-:Y:S02]  /*b730*/  LOP3.LUT R2, R191, UR34, R176, 0x96, !PT ;  /* 0x00000022bf027c12 */ /* 0x000fe4000f8e96b0 */
[----:B--2---:R-:W-:Y:S03]  /*b740*/  FMNMX.FTZ R89, R0, R89, !PT ;  /* 0x0000005900597209 */ /* 0x004fe60007810000 */
[----:B------:R-:W-:Y:S01]  /*b750*/  IMAD.WIDE.U32 R192, R2, -0x326172a9, RZ ;  /* 0xcd9e8d5702c07825 */ /* 0x000fe200078e00ff */
[----:B------:R-:W-:Y:S01]  /*b760*/  LOP3.LUT R190, R203, UR28, R190, 0x96, !PT ;  /* 0x0000001ccbbe7c12 */ /* 0x000fe2000f8e96be */
[----:B------:R-:W2:Y:S04]  /*b770*/  SHFL.BFLY PT, R0, R89, 0x1, 0x1f ;  /* 0x0c201f0059007f89 */ /* 0x000ea800000e0000 */
[----:B------:R-:W-:Y:S05]  /*b780*/  IMAD.WIDE.U32 R190, R190, -0x326172a9, RZ ;  /* 0xcd9e8d57bebe7825 */ /* 0x000fea00078e00ff */
[----:B------:R-:W-:Y:S02]  /*b790*/  LOP3.LUT R192, R191, UR25, R192, 0x96, !PT ;  /* 0x00000019bfc07c12 */ /* 0x000fe4000f8e96c0 */
[----:B-1----:R-:W-:Y:S02]  /*b7a0*/  FMNMX.FTZ R2, R91, R86, !PT ;  /* 0x000000565b027209 */ /* 0x002fe40007810000 */
[----:B------:R-:W-:Y:S01]  /*b7b0*/  LOP3.LUT R86, R193, UR33, R122, 0x96, !PT ;  /* 0x00000021c1567c12 */ /* 0x000fe2000f8e967a */
[----:B------:R-:W-:Y:S01]  /*b7c0*/  IMAD.WIDE.U32 R192, R192, -0x2daee0ad, RZ ;  /* 0xd2511f53c0c07825 */ /* 0x000fe200078e00ff */
[C---:B------:R-:W-:Y:S03]  /*b7d0*/  FSETP.NEU.FTZ.AND P0, PT, R2.reuse, -INF , PT ;  /* 0xff8000000200780b */ /* 0x040fe60003f1d000 */
[----:B------:R-:W-:Y:S01]  /*b7e0*/  FMUL.FTZ R106, R2, UR4 ;  /* 0x00000004026a7c20 */ /* 0x000fe20008410000 */
[----:B------:R-:W-:Y:S04]  /*b7f0*/  IMAD.WIDE.U32 R90, R86, -0x2daee0ad, RZ ;  /* 0xd2511f53565a7825 */ /* 0x000fe800078e00ff */
[----:B------:R-:W-:Y:S02]  /*b800*/  FSEL R106, R106, RZ, P0 ;  /* 0x000000ff6a6a7208 */ /* 0x000fe40000000000 */
[----:B------:R-:W-:Y:S02]  /*b810*/  LOP3.LUT R198, R193, UR20, R90, 0x96, !PT ;  /* 0x00000014c1c67c12 */ /* 0x000fe4000f8e965a */
[----:B------:R-:W-:Y:S01]  /*b820*/  LOP3.LUT R202, R91, UR24, R202, 0x96, !PT ;  /* 0x000000185bca7c12 */ /* 0x000fe2000f8e96ca */
[--C-:B------:R-:W-:Y:S01]  /*b830*/  FFMA.FTZ R187, R20, UR4, -R106.reuse ;  /* 0x0000000414bb7c23 */ /* 0x100fe2000801086a */
[----:B--2---:R-:W-:Y:S01]  /*b840*/  FMNMX.FTZ R0, R89, R0, !PT ;  /* 0x0000000059007209 */ /* 0x004fe20007810000 */
[--C-:B------:R-:W-:Y:S01]  /*b850*/  FFMA.FTZ R201, R4, UR4, -R106.reuse ;  /* 0x0000000404c97c23 */ /* 0x100fe2000801086a */
[--C-:B------:R-:W-:Y:S01]  /*b860*/  FFMA.FTZ R88, R5, UR4, -R106.reuse ;  /* 0x0000000405587c23 */ /* 0x100fe2000801086a */
[----:B------:R-:W-:Y:S01]  /*b870*/  IMAD.WIDE.U32 R198, R198, -0x326172a9, RZ ;  /* 0xcd9e8d57c6c67825 */ /* 0x000fe200078e00ff */
[C---:B------:R-:W-:Y:S03]  /*b880*/  FSETP.NEU.FTZ.AND P0, PT, R0.reuse, -INF , PT ;  /* 0xff8000000000780b */ /* 0x040fe60003f1d000 */
[----:B------:R-:W-:Y:S01]  /*b890*/  FMUL.FTZ R107, R0, UR4 ;  /* 0x00000004006b7c20 */ /* 0x000fe20008410000 */
[----:B------:R-:W-:Y:S01]  /*b8a0*/  IMAD.WIDE.U32 R202, R202, -0x326172a9, RZ ;  /* 0xcd9e8d57caca7825 */ /* 0x000fe200078e00ff */
[----:B------:R-:W-:Y:S01]  /*b8b0*/  LOP3.LUT R5, R198, 0xff, RZ, 0xc0, !PT ;  /* 0x000000ffc6057812 */ /* 0x000fe200078ec0ff */
[----:B------:R-:W-:Y:S02]  /*b8c0*/  MUFU.EX2 R201, R201 ;  /* 0x000000c900c97308 */ /* 0x000fe40000000800 */
[--C-:B------:R-:W-:Y:S01]  /*b8d0*/  FFMA.FTZ R186, R21, UR4, -R106.reuse ;  /* 0x0000000415ba7c23 */ /* 0x100fe2000801086a */
[----:B------:R-:W-:Y:S01]  /*b8e0*/  FSEL R107, R107, RZ, P0 ;  /* 0x000000ff6b6b7208 */ /* 0x000fe20000000000 */
[----:B------:R-:W-:Y:S01]  /*b8f0*/  FFMA.FTZ R194, R8, UR4, -R106 ;  /* 0x0000000408c27c23 */ /* 0x000fe2000801086a */
[----:B------:R-:W-:Y:S01]  /*b900*/  LOP3.LUT R4, R199, UR18, R202, 0x96, !PT ;  /* 0x00000012c7047c12 */ /* 0x000fe2000f8e96ca */
[----:B------:R-:W-:Y:S01]  /*b910*/  FFMA.FTZ R93, R9, UR4, -R106 ;  /* 0x00000004095d7c23 */ /* 0x000fe2000801086a */
[----:B------:R-:W-:Y:S01]  /*b920*/  ISETP.LE.U32.AND P2, PT, R5, UR12, PT ;  /* 0x0000000c05007c0c */ /* 0x000fe2000bf43070 */
[--C-:B------:R-:W-:Y:S01]  /*b930*/  FFMA.FTZ R118, R26, UR4, -R107.reuse ;  /* 0x000000041a767c23 */ /* 0x100fe2000801086b */
[C---:B------:R-:W-:Y:S01]  /*b940*/  LOP3.LUT R86, R4.reuse, 0xff, RZ, 0xc0, !PT ;  /* 0x000000ff04567812 */ /* 0x040fe200078ec0ff */
[----:B------:R-:W1:Y:S01]  /*b950*/  MUFU.EX2 R88, R88 ;  /* 0x0000005800587308 */ /* 0x000e620000000800 */
[----:B------:R-:W-:Y:S01]  /*b960*/  LOP3.LUT R5, R4, 0xffff, RZ, 0xc0, !PT ;  /* 0x0000ffff04057812 */ /* 0x000fe200078ec0ff */
[--C-:B------:R-:W-:Y:S01]  /*b970*/  FFMA.FTZ R196, R6, UR4, -R107.reuse ;  /* 0x0000000406c47c23 */ /* 0x100fe2000801086b */
[----:B------:R-:W-:Y:S01]  /*b980*/  SHF.R.U32.HI R6, RZ, 0x18, R198 ;  /* 0x00000018ff067819 */ /* 0x000fe200000116c6 */
[--C-:B------:R-:W-:Y:S01]  /*b990*/  FFMA.FTZ R120, R23, UR4, -R107.reuse ;  /* 0x0000000417787c23 */ /* 0x100fe2000801086b */
[----:B------:R-:W-:Y:S01]  /*b9a0*/  ISETP.LE.U32.AND P6, PT, R86, UR12, PT ;  /* 0x0000000c56007c0c */ /* 0x000fe2000bfc3070 */
[----:B------:R-:W-:Y:S01]  /*b9b0*/  FFMA.FTZ R92, R11, UR4, -R107 ;  /* 0x000000040b5c7c23 */ /* 0x000fe2000801086b */
[----:B------:R-:W-:Y:S01]  /*b9c0*/  SHF.R.U32.HI R5, RZ, 0x8, R5 ;  /* 0x00000008ff057819 */ /* 0x000fe20000011605 */
[--C-:B------:R-:W-:Y:S01]  /*b9d0*/  FFMA.FTZ R94, R7, UR4, -R107.reuse ;  /* 0x00000004075e7c23 */ /* 0x100fe2000801086b */
[----:B------:R-:W-:Y:S01]  /*b9e0*/  ISETP.LE.U32.AND P1, PT, R6, UR12, PT ;  /* 0x0000000c06007c0c */ /* 0x000fe2000bf23070 */
[----:B------:R-:W-:Y:S01]  /*b9f0*/  MUFU.EX2 R196, R196 ;  /* 0x000000c400c47308 */ /* 0x000fe20000000800 */
[----:B------:R-:W-:Y:S01]  /*ba00*/  SHF.R.U32.HI R6, RZ, 0x18, R4 ;  /* 0x00000018ff067819 */ /* 0x000fe20000011604 */
[--C-:B------:R-:W-:Y:S01]  /*ba10*/  FFMA.FTZ R189, R12, UR4, -R106.reuse ;  /* 0x000000040cbd7c23 */ /* 0x100fe2000801086a */
[----:B------:R-:W-:Y:S01]  /*ba20*/  LOP3.LUT R5, R5, 0xffff, RZ, 0xc0, !PT ;  /* 0x0000ffff05057812 */ /* 0x000fe200078ec0ff */
[----:B------:R-:W-:Y:S01]  /*ba30*/  FFMA.FTZ R188, R13, UR4, -R106 ;  /* 0x000000040dbc7c23 */ /* 0x000fe2000801086a */
[----:B------:R-:W-:Y:S01]  /*ba40*/  SHF.R.U32.HI R4, RZ, 0x10, R4 ;  /* 0x00000010ff047819 */ /* 0x000fe20000011604 */
[--C-:B------:R-:W-:Y:S01]  /*ba50*/  FFMA.FTZ R197, R18, UR4, -R107.reuse ;  /* 0x0000000412c57c23 */ /* 0x100fe2000801086b */
[----:B-1----:R-:W-:Y:S03]  /*ba60*/  F2FP.BF16.F32.PACK_AB R105, R88, R201 ;  /* 0x000000c95869723e */ /* 0x002fe600000010ff */
[----:B------:R-:W1:Y:S01]  /*ba70*/  MUFU.EX2 R94, R94 ;  /* 0x0000005e005e7308 */ /* 0x000e620000000800 */
[----:B------:R-:W-:Y:S01]  /*ba80*/  ISETP.LE.U32.AND P5, PT, R5, UR12, PT ;  /* 0x0000000c05007c0c */ /* 0x000fe2000bfa3070 */
[----:B------:R-:W-:Y:S01]  /*ba90*/  FFMA.FTZ R195, R19, UR4, -R107 ;  /* 0x0000000413c37c23 */ /* 0x000fe2000801086b */
[----:B------:R-:W-:Y:S01]  /*baa0*/  LOP3.LUT R5, R4, 0xff, RZ, 0xc0, !PT ;  /* 0x000000ff04057812 */ /* 0x000fe200078ec0ff */
[----:B------:R-:W-:Y:S01]  /*bab0*/  @!P6 HFMA2.BF16_V2 R161, -RZ.H0_H0, RZ.H0_H0, -R105.H0_H0 ;  /* 0x200000ffffa1e231 */ /* 0x000fe20000340969 */
[----:B------:R-:W-:Y:S01]  /*bac0*/  SHF.R.U32.HI R4, RZ, 0x10, R198 ;  /* 0x00000010ff047819 */ /* 0x000fe200000116c6 */
[----:B------:R-:W-:Y:S01]  /*bad0*/  FFMA.FTZ R89, R16, UR4, -R106 ;  /* 0x0000000410597c23 */ /* 0x000fe2000801086a */
[----:B------:R-:W-:Y:S03]  /*bae0*/  PRMT R96, R105, 0x7632, R96 ;  /* 0x0000763269607816 */ /* 0x000fe60000000060 */
[----:B------:R-:W-:Y:S01]  /*baf0*/  MUFU.EX2 R194, R194 ;  /* 0x000000c200c27308 */ /* 0x000fe20000000800 */
[----:B------:R-:W-:Y:S01]  /*bb00*/  IADD3 R114, P0, R112, UR30, RZ ;  /* 0x0000001e70727c10 */ /* 0x000fe2000ff1e0ff */
[--C-:B------:R-:W-:Y:S01]  /*bb10*/  FFMA.FTZ R200, R17, UR4, -R106.reuse ;  /* 0x0000000411c87c23 */ /* 0x100fe2000801086a */
[----:B------:R-:W-:Y:S01]  /*bb20*/  LOP3.LUT R4, R4, 0xff, RZ, 0xc0, !PT ;  /* 0x000000ff04047812 */ /* 0x000fe200078ec0ff */
[----:B------:R-:W-:Y:S01]  /*bb30*/  FFMA.FTZ R119, R24, UR4, -R106 ;  /* 0x0000000418777c23 */ /* 0x000fe2000801086a */
[----:B------:R-:W-:Y:S01]  /*bb40*/  IADD3.X R115, R113, UR29, RZ, P0, !PT ;  /* 0x0000001d71737c10 */ /* 0x000fe200087fe4ff */
[----:B------:R-:W-:Y:S01]  /*bb50*/  @!P5 HFMA2.BF16_V2 R160, -RZ.H0_H0, RZ.H0_H0, -R96.H0_H0 ;  /* 0x200000ffffa0d231 */ /* 0x000fe20000340960 */
[----:B------:R-:W-:Y:S03]  /*bb60*/  PRMT R103, R105, 0x5410, R96 ;  /* 0x0000541069677816 */ /* 0x000fe60000000060 */
[----:B------:R-:W2:Y:S01]  /*bb70*/  MUFU.EX2 R93, R93 ;  /* 0x0000005d005d7308 */ /* 0x000ea20000000800 */
[----:B------:R-:W-:Y:S01]  /*bb80*/  ISETP.LE.U32.AND P0, PT, R5, UR12, PT ;  /* 0x0000000c05007c0c */ /* 0x000fe2000bf03070 */
[--C-:B------:R-:W-:Y:S01]  /*bb90*/  FFMA.FTZ R116, R25, UR4, -R106.reuse ;  /* 0x0000000419747c23 */ /* 0x100fe2000801086a */
[----:B------:R-:W-:Y:S01]  /*bba0*/  @!P6 PRMT R105, R161, 0x5410, RZ ;  /* 0x00005410a169e816 */ /* 0x000fe200000000ff */
[--C-:B------:R-:W-:Y:S01]  /*bbb0*/  FFMA.FTZ R111, R28, UR4, -R106.reuse ;  /* 0x000000041c6f7c23 */ /* 0x100fe2000801086a */
[----:B------:R-:W-:Y:S01]  /*bbc0*/  ISETP.LE.U32.AND P6, PT, R4, UR12, PT ;  /* 0x0000000c04007c0c */ /* 0x000fe2000bfc3070 */
[----:B------:R-:W-:Y:S01]  /*bbd0*/  FFMA.FTZ R110, R29, UR4, -R106 ;  /* 0x000000041d6e7c23 */ /* 0x000fe2000801086a */
[----:B------:R-:W-:Y:S01]  /*bbe0*/  LOP3.LUT R4, R198, 0xffff, RZ, 0xc0, !PT ;  /* 0x0000ffffc6047812 */ /* 0x000fe200078ec0ff */
[----:B------:R-:W-:Y:S01]  /*bbf0*/  STG.E.U16 desc[UR22][R112.64], R105 ;  /* 0x0000006970007986 */ /* 0x000fe2000c101516 */
[----:B------:R-:W-:Y:S01]  /*bc00*/  LOP3.LUT R190, R203, UR21, R190, 0x96, !PT ;  /* 0x00000015cbbe7c12 */ /* 0x000fe2000f8e96be */
[----:B------:R-:W-:Y:S01]  /*bc10*/  MUFU.EX2 R92, R92 ;  /* 0x0000005c005c7308 */ /* 0x000fe20000000800 */
[----:B------:R-:W-:Y:S01]  /*bc20*/  SHF.R.U32.HI R4, RZ, 0x8, R4 ;  /* 0x00000008ff047819 */ /* 0x000fe20000011604 */
[--C-:B------:R-:W-:Y:S01]  /*bc30*/  FFMA.FTZ R108, R32, UR4, -R106.reuse ;  /* 0x00000004206c7c23 */ /* 0x100fe2000801086a */
[----:B-1----:R-:W-:Y:S01]  /*bc40*/  F2FP.BF16.F32.PACK_AB R100, R94, R196 ;  /* 0x000000c45e64723e */ /* 0x002fe200000010ff */
[----:B------:R-:W-:Y:S01]  /*bc50*/  IMAD.WIDE.U32 R190, R190, -0x2daee0ad, RZ ;  /* 0xd2511f53bebe7825 */ /* 0x000fe200078e00ff */
[----:B------:R-:W-:Y:S02]  /*bc60*/  ISETP.LE.U32.AND P3, PT, R6, UR12, PT ;  /* 0x0000000c06007c0c */ /* 0x000fe4000bf63070 */
[----:B------:R-:W-:Y:S01]  /*bc70*/  LOP3.LUT R4, R4, 0xffff, RZ, 0xc0, !PT ;  /* 0x0000ffff04047812 */ /* 0x000fe200078ec0ff */
[----:B------:R-:W-:Y:S01]  /*bc80*/  @!P0 HFMA2.BF16_V2 R159, -RZ.H0_H0, RZ.H0_H0, -R100.H0_H0 ;  /* 0x200000ffff9f8231 */ /* 0x000fe20000340964 */
[----:B------:R-:W-:Y:S01]  /*bc90*/  PRMT R99, R100, 0x7632, R99 ;  /* 0x0000763264637816 */ /* 0x000fe20000000063 */
[----:B------:R-:W-:Y:S01]  /*bca0*/  MUFU.EX2 R189, R189 ;  /* 0x000000bd00bd7308 */ /* 0x000fe20000000800 */
[----:B------:R-:W-:Y:S01]  /*bcb0*/  @!P5 PRMT R96, R160, 0x5410, RZ ;  /* 0x00005410a060d816 */ /* 0x000fe200000000ff */
[----:B------:R-:W-:Y:S01]  /*bcc0*/  FFMA.FTZ R193, R10, UR4, -R107 ;  /* 0x000000040ac17c23 */ /* 0x000fe2000801086b */
[----:B------:R-:W-:Y:S01]  /*bcd0*/  ISETP.LE.U32.AND P5, PT, R4, UR12, PT ;  /* 0x0000000c04007c0c */ /* 0x000fe2000bfa3070 */
[----:B------:R-:W-:Y:S01]  /*bce0*/  FFMA.FTZ R106, R33, UR4, -R106 ;  /* 0x00000004216a7c23 */ /* 0x000fe2000801086a */
[----:B------:R-:W-:Y:S01]  /*bcf0*/  LOP3.LUT R4, R190, 0xff, RZ, 0xc0, !PT ;  /* 0x000000ffbe047812 */ /* 0x000fe200078ec0ff */
[----:B------:R-:W-:Y:S01]  /*bd00*/  STG.E.U16 desc[UR22][R112.64+0x2], R96 ;  /* 0x0000026070007986 */ /* 0x000fe2000c101516 */
[----:B------:R-:W-:Y:S01]  /*bd10*/  PRMT R102, R100, 0x5410, R99 ;  /* 0x0000541064667816 */ /* 0x000fe20000000063 */
[----:B------:R-:W-:Y:S01]  /*bd20*/  @!P3 HFMA2.BF16_V2 R158, -RZ.H0_H0, RZ.H0_H0, -R99.H0_H0 ;  /* 0x200000ffff9eb231 */ /* 0x000fe20000340963 */
[----:B------:R-:W-:Y:S01]  /*bd30*/  @!P0 PRMT R100, R159, 0x5410, RZ ;  /* 0x000054109f648816 */ /* 0x000fe200000000ff */
[----:B------:R-:W1:Y:S01]  /*bd40*/  MUFU.EX2 R193, R193 ;  /* 0x000000c100c17308 */ /* 0x000e620000000800 */
[----:B------:R-:W-:Y:S01]  /*bd50*/  ISETP.LE.U32.AND P0, PT, R4, UR12, PT ;  /* 0x0000000c04007c0c */ /* 0x000fe2000bf03070 */
[--C-:B------:R-:W-:Y:S01]  /*bd60*/  FFMA.FTZ R14, R14, UR4, -R107.reuse ;  /* 0x000000040e0e7c23 */ /* 0x100fe2000801086b */
[----:B------:R-:W-:Y:S01]  /*bd70*/  LOP3.LUT R4, R191, UR19, R192, 0x96, !PT ;  /* 0x00000013bf047c12 */ /* 0x000fe2000f8e96c0 */
[----:B------:R-:W-:Y:S01]  /*bd80*/  STG.E.U16 desc[UR22][R114.64], R100 ;  /* 0x0000006472007986 */ /* 0x000fe2000c101516 */
[----:B--2---:R-:W-:Y:S01]  /*bd90*/  F2FP.BF16.F32.PACK_AB R101, R93, R194 ;  /* 0x000000c25d65723e */ /* 0x004fe200000010ff */
[--C-:B------:R-:W-:Y:S01]  /*bda0*/  FFMA.FTZ R15, R15, UR4, -R107.reuse ;  /* 0x000000040f0f7c23 */ /* 0x100fe2000801086b */
[----:B------:R-:W-:Y:S03]  /*bdb0*/  LOP3.LUT R5, R4, 0xff, RZ, 0xc0, !PT ;  /* 0x000000ff04057812 */ /* 0x000fe600078ec0ff */
[----:B------:R-:W2:Y:S01]  /*bdc0*/  MUFU.EX2 R188, R188 ;  /* 0x000000bc00bc7308 */ /* 0x000ea20000000800 */
[----:B------:R-:W-:Y:S01]  /*bdd0*/  @!P3 PRMT R99, R158, 0x5410, RZ ;  /* 0x000054109e63b816 */ /* 0x000fe200000000ff */
[----:B------:R-:W-:Y:S01]  /*bde0*/  @!P2 HFMA2.BF16_V2 R157, -RZ.H0_H0, RZ.H0_H0, -R101.H0_H0 ;  /* 0x200000ffff9da231 */ /* 0x000fe20000340965 */
[----:B------:R-:W-:Y:S01]  /*bdf0*/  ISETP.LE.U32.AND P3, PT, R5, UR12, PT ;  /* 0x0000000c05007c0c */ /* 0x000fe2000bf63070 */
[--C-:B------:R-:W-:Y:S01]  /*be00*/  FFMA.FTZ R121, R22, UR4, -R107.reuse ;  /* 0x0000000416797c23 */ /* 0x100fe2000801086b */
[----:B------:R-:W-:Y:S01]  /*be10*/  LOP3.LUT R5, R4, 0xffff, RZ, 0xc0, !PT ;  /* 0x0000ffff04057812 */ /* 0x000fe200078ec0ff */
[----:B------:R-:W-:Y:S01]  /*be20*/  STG.E.U16 desc[UR22][R114.64+0x2], R99 ;  /* 0x0000026372007986 */ /* 0x000fe2000c101516 */
[----:B------:R-:W-:Y:S01]  /*be30*/  PRMT R90, R101, 0x7632, R90 ;  /* 0x00007632655a7816 */ /* 0x000fe2000000005a */
[----:B------:R-:W-:Y:S01]  /*be40*/  FFMA.FTZ R117, R27, UR4, -R107 ;  /* 0x000000041b757c23 */ /* 0x000fe2000801086b */
[----:B------:R-:W-:Y:S01]  /*be50*/  SHF.R.U32.HI R5, RZ, 0x8, R5 ;  /* 0x00000008ff057819 */ /* 0x000fe20000011605 */
[--C-:B------:R-:W-:Y:S01]  /*be60*/  FFMA.FTZ R109, R30, UR4, -R107.reuse ;  /* 0x000000041e6d7c23 */ /* 0x100fe2000801086b */
[----:B-1----:R-:W-:Y:S01]  /*be70*/  F2FP.BF16.F32.PACK_AB R91, R92, R193 ;  /* 0x000000c15c5b723e */ /* 0x002fe200000010ff */
[----:B------:R-:W-:Y:S01]  /*be80*/  @!P5 HFMA2.BF16_V2 R156, -RZ.H0_H0, RZ.H0_H0, -R90.H0_H0 ;  /* 0x200000ffff9cd231 */ /* 0x000fe2000034095a */
[----:B------:R-:W-:Y:S01]  /*be90*/  LOP3.LUT R5, R5, 0xffff, RZ, 0xc0, !PT ;  /* 0x0000ffff05057812 */ /* 0x000fe200078ec0ff */
[----:B------:R-:W-:Y:S01]  /*bea0*/  MUFU.EX2 R117, R117 ;  /* 0x0000007500757308 */ /* 0x000fe20000000800 */
[----:B------:R-:W-:Y:S01]  /*beb0*/  SHF.R.U32.HI R6, RZ, 0x18, R4 ;  /* 0x00000018ff067819 */ /* 0x000fe20000011604 */
[----:B------:R-:W-:Y:S01]  /*bec0*/  @!P6 HFMA2.BF16_V2 R155, -RZ.H0_H0, RZ.H0_H0, -R91.H0_H0 ;  /* 0x200000ffff9be231 */ /* 0x000fe2000034095b */
[----:B------:R-:W-:Y:S01]  /*bed0*/  PRMT R98, R101, 0x5410, R90 ;  /* 0x0000541065627816 */ /* 0x000fe2000000005a */
[----:B------:R-:W-:Y:S01]  /*bee0*/  FFMA.FTZ R104, R31, UR4, -R107 ;  /* 0x000000041f687c23 */ /* 0x000fe2000801086b */
[----:B------:R-:W-:Y:S02]  /*bef0*/  @!P5 PRMT R90, R156, 0x5410, RZ ;  /* 0x000054109c5ad816 */ /* 0x000fe400000000ff */
[----:B------:R-:W-:Y:S03]  /*bf00*/  PRMT R86, R91, 0x7632, R86 ;  /* 0x000076325b567816 */ /* 0x000fe60000000056 */
[----:B------:R-:W-:Y:S01]  /*bf10*/  MUFU.EX2 R119, R119 ;  /* 0x0000007700777308 */ /* 0x000fe20000000800 */
[----:B------:R-:W-:Y:S01]  /*bf20*/  @!P2 PRMT R101, R157, 0x5410, RZ ;  /* 0x000054109d65a816 */ /* 0x000fe200000000ff */
[----:B------:R1:W-:Y:S01]  /*bf30*/  STG.E.U16 desc[UR22][R112.64+0x12], R90 ;  /* 0x0000125a70007986 */ /* 0x0003e2000c101516 */
[----:B------:R-:W-:Y:S01]  /*bf40*/  ISETP.LE.U32.AND P5, PT, R5, UR12, PT ;  /* 0x0000000c05007c0c */ /* 0x000fe2000bfa3070 */
[----:B------:R-:W-:Y:S01]  /*bf50*/  @!P1 HFMA2.BF16_V2 R154, -RZ.H0_H0, RZ.H0_H0, -R86.H0_H0 ;  /* 0x200000ffff9a9231 */ /* 0x000fe20000340956 */
[----:B------:R-:W-:Y:S01]  /*bf60*/  ISETP.LE.U32.AND P2, PT, R6, UR12, PT ;  /* 0x0000000c06007c0c */ /* 0x000fe2000bf43070 */
[----:B------:R-:W-:Y:S01]  /*bf70*/  STG.E.U16 desc[UR22][R112.64+0x10], R101 ;  /* 0x0000106570007986 */ /* 0x000fe2000c101516 */
[----:B------:R-:W-:Y:S03]  /*bf80*/  SHF.R.U32.HI R5, RZ, 0x10, R190 ;  /* 0x00000010ff057819 */ /* 0x000fe600000116be */
[----:B------:R-:W3:Y:S01]  /*bf90*/  MUFU.EX2 R116, R116 ;  /* 0x0000007400747308 */ /* 0x000ee20000000800 */
[----:B------:R-:W-:Y:S02]  /*bfa0*/  SHF.R.U32.HI R6, RZ, 0x10, R4 ;  /* 0x00000010ff067819 */ /* 0x000fe40000011604 */
[----:B------:R-:W-:Y:S02]  /*bfb0*/  LOP3.LUT R4, R5, 0xff, RZ, 0xc0, !PT ;  /* 0x000000ff05047812 */ /* 0x000fe400078ec0ff */
[----:B--2---:R-:W-:Y:S02]  /*bfc0*/  F2FP.BF16.F32.PACK_AB R87, R188, R189 ;  /* 0x000000bdbc57723e */ /* 0x004fe400000010ff */
[----:B------:R-:W-:Y:S03]  /*bfd0*/  LOP3.LUT R5, R6, 0xff, RZ, 0xc0, !PT ;  /* 0x000000ff06057812 */ /* 0x000fe600078ec0ff */
[----:B------:R-:W-:Y:S01]  /*bfe0*/  MUFU.EX2 R111, R111 ;  /* 0x0000006f006f7308 */ /* 0x000fe20000000800 */
[----:B------:R-:W-:Y:S01]  /*bff0*/  PRMT R95, R91, 0x5410, R86 ;  /* 0x000054105b5f7816 */ /* 0x000fe20000000056 */
[----:B------:R-:W-:Y:S01]  /*c000*/  @!P3 HFMA2.BF16_V2 R153, -RZ.H0_H0, RZ.H0_H0, -R87.H0_H0 ;  /* 0x200000ffff99b231 */ /* 0x000fe20000340957 */
[----:B------:R-:W-:Y:S02]  /*c010*/  @!P1 PRMT R86, R154, 0x5410, RZ ;  /* 0x000054109a569816 */ /* 0x000fe400000000ff */
[----:B------:R-:W-:Y:S02]  /*c020*/  ISETP.LE.U32.AND P1, PT, R5, UR12, PT ;  /* 0x0000000c05007c0c */ /* 0x000fe4000bf23070 */
[----:B------:R-:W-:Y:S01]  /*c030*/  @!P6 PRMT R91, R155, 0x5410, RZ ;  /* 0x000054109b5be816 */ /* 0x000fe200000000ff */
[----:B------:R-:W-:Y:S01]  /*c040*/  STG.E.U16 desc[UR22][R114.64+0x12], R86 ;  /* 0x0000125672007986 */ /* 0x000fe2000c101516 */
[C---:B------:R-:W-:Y:S02]  /*c050*/  PRMT R84, R87.reuse, 0x7632, R84 ;  /* 0x0000763257547816 */ /* 0x040fe40000000054 */
[----:B------:R-:W-:Y:S01]  /*c060*/  LOP3.LUT R5, R190, 0xffff, RZ, 0xc0, !PT ;  /* 0x0000ffffbe057812 */ /* 0x000fe200078ec0ff */
[----:B------:R-:W-:Y:S01]  /*c070*/  STG.E.U16 desc[UR22][R114.64+0x10], R91 ;  /* 0x0000105b72007986 */ /* 0x000fe2000c101516 */
[----:B------:R-:W-:Y:S01]  /*c080*/  ISETP.LE.U32.AND P6, PT, R4, UR12, PT ;  /* 0x0000000c04007c0c */ /* 0x000fe2000bfc3070 */
[----:B-1----:R-:W-:Y:S01]  /*c090*/  MUFU.EX2 R90, R118 ;  /* 0x00000076005a7308 */ /* 0x002fe20000000800 */
[----:B------:R-:W-:Y:S01]  /*c0a0*/  SHF.R.U32.HI R4, RZ, 0x18, R190 ;  /* 0x00000018ff047819 */ /* 0x000fe200000116be */
[----:B------:R-:W-:Y:S01]  /*c0b0*/  @!P5 HFMA2.BF16_V2 R151, -RZ.H0_H0, RZ.H0_H0, -R84.H0_H0 ;  /* 0x200000ffff97d231 */ /* 0x000fe20000340954 */
[----:B------:R-:W-:Y:S02]  /*c0c0*/  PRMT R97, R87, 0x5410, R84 ;  /* 0x0000541057617816 */ /* 0x000fe40000000054 */
[----:B------:R-:W-:Y:S02]  /*c0d0*/  SHF.R.U32.HI R5, RZ, 0x8, R5 ;  /* 0x00000008ff057819 */ /* 0x000fe40000011605 */
[----:B------:R-:W-:Y:S03]  /*c0e0*/  @!P3 PRMT R87, R153, 0x5410, RZ ;  /* 0x000054109957b816 */ /* 0x000fe600000000ff */
[----:B------:R-:W-:Y:S01]  /*c0f0*/  MUFU.EX2 R118, R110 ;  /* 0x0000006e00767308 */ /* 0x000fe20000000800 */
[----:B------:R-:W-:Y:S01]  /*c100*/  ISETP.LE.U32.AND P3, PT, R4, UR12, PT ;  /* 0x0000000c04007c0c */ /* 0x000fe2000bf63070 */
[----:B------:R-:W-:Y:S01]  /*c110*/  FADD.FTZ R4, -R2, R85 ;  /* 0x0000005502047221 */ /* 0x000fe20000010100 */
[----:B------:R-:W-:Y:S01]  /*c120*/  LOP3.LUT R7, R181, UR16, RZ, 0x3c, !PT ;  /* 0x00000010b5077c12 */ /* 0x000fe2000f8e3cff */
[----:B------:R-:W-:Y:S01]  /*c130*/  STG.E.U16 desc[UR22][R112.64+0x20], R87 ;  /* 0x0000205770007986 */ /* 0x000fe2000c101516 */
[----:B------:R-:W-:Y:S01]  /*c140*/  LOP3.LUT R5, R5, 0xffff, RZ, 0xc0, !PT ;  /* 0x0000ffff05057812 */ /* 0x000fe200078ec0ff */
[--C-:B------:R-:W-:Y:S01]  /*c150*/  FFMA.FTZ R85, R34, UR4, -R107.reuse ;  /* 0x0000000422557c23 */ /* 0x100fe2000801086b */
[----:B------:R-:W-:Y:S01]  /*c160*/  @!P5 PRMT R84, R151, 0x5410, RZ ;  /* 0x000054109754d816 */ /* 0x000fe200000000ff */
[----:B------:R-:W-:Y:S01]  /*c170*/  FMUL.FTZ R6, R4, UR4 ;  /* 0x0000000404067c20 */ /* 0x000fe20008410000 */
[----:B------:R-:W-:Y:S01]  /*c180*/  ISETP.LE.U32.AND P5, PT, R5, UR12, PT ;  /* 0x0000000c05007c0c */ /* 0x000fe2000bfa3070 */
[----:B------:R-:W-:Y:S01]  /*c190*/  IMAD.WIDE.U32 R4, R7, -0x326172a9, RZ ;  /* 0xcd9e8d5707047825 */ /* 0x000fe200078e00ff */
[----:B------:R-:W-:Y:S01]  /*c1a0*/  LOP3.LUT R202, R199, UR18, R202, 0x96, !PT ;  /* 0x00000012c7ca7c12 */ /* 0x000fe2000f8e96ca */
[----:B------:R-:W-:Y:S01]  /*c1b0*/  STG.E.U16 desc[UR22][R112.64+0x22], R84 ;  /* 0x0000225470007986 */ /* 0x000fe2000c101516 */
[----:B---3--:R-:W-:Y:S01]  /*c1c0*/  F2FP.BF16.F32.PACK_AB R100, R116, R119 ;  /* 0x000000777464723e */ /* 0x008fe200000010ff */
[----:B------:R-:W1:Y:S01]  /*c1d0*/  MUFU.EX2 R6, R6 ;  /* 0x0000000600067308 */ /* 0x000e620000000800 */
[----:B------:R-:W-:Y:S01]  /*c1e0*/  LOP3.LUT R18, R5, UR37, R178, 0x96, !PT ;  /* 0x0000002505127c12 */ /* 0x000fe2000f8e96b2 */
[----:B------:R-:W-:Y:S01]  /*c1f0*/  FFMA.FTZ R107, R35, UR4, -R107 ;  /* 0x00000004236b7c23 */ /* 0x000fe2000801086b */
[----:B------:R-:W-:Y:S02]  /*c200*/  LOP3.LUT R7, R123, UR35, R4, 0x96, !PT ;  /* 0x000000237b077c12 */ /* 0x000fe4000f8e9604 */
[----:B------:R-:W-:Y:S01]  /*c210*/  PRMT R99, R100, 0x7632, R99 ;  /* 0x0000763264637816 */ /* 0x000fe20000000063 */
[----:B------:R-:W-:Y:S05]  /*c220*/  IMAD.WIDE.U32 R18, R18, -0x2daee0ad, RZ ;  /* 0xd2511f5312127825 */ /* 0x000fea00078e00ff */
[----:B------:R-:W-:Y:S05]  /*c230*/  LOP3.LUT R10, R19, UR34, R176, 0x96, !PT ;  /* 0x00000022130a7c12 */ /* 0x000fea000f8e96b0 */
[----:B------:R-:W-:Y:S04]  /*c240*/  IMAD.WIDE.U32 R10, R10, -0x326172a9, RZ ;  /* 0xcd9e8d570a0a7825 */ /* 0x000fe800078e00ff */
[C---:B-1----:R-:W-:Y:S01]  /*c250*/  FMUL.FTZ R8, R6.reuse, R56 ;  /* 0x0000003806087220 */ /* 0x042fe20000410000 */
[C---:B------:R-:W-:Y:S01]  /*c260*/  FMUL.FTZ R9, R6.reuse, R57 ;  /* 0x0000003906097220 */ /* 0x040fe20000410000 */
[----:B------:R-:W-:Y:S01]  /*c270*/  IMAD.WIDE.U32 R56, R7, -0x2daee0ad, RZ ;  /* 0xd2511f5307387825 */ /* 0x000fe200078e00ff */
[----:B------:R-:W-:Y:S03]  /*c280*/  LOP3.LUT R122, R11, UR33, R122, 0x96, !PT ;  /* 0x000000210b7a7c12 */ /* 0x000fe6000f8e967a */
[C---:B------:R-:W-:Y:S01]  /*c290*/  FMUL.FTZ R4, R6.reuse, R52 ;  /* 0x0000003406047220 */ /* 0x040fe20000410000 */
[----:B------:R-:W-:Y:S01]  /*c2a0*/  FMUL.FTZ R5, R6, R53 ;  /* 0x0000003506057220 */ /* 0x000fe20000410000 */
[----:B------:R-:W-:Y:S01]  /*c2b0*/  LOP3.LUT R18, R57, UR28, R18, 0x96, !PT ;  /* 0x0000001c39127c12 */ /* 0x000fe2000f8e9612 */
[----:B------:R-:W-:Y:S04]  /*c2c0*/  IMAD.WIDE.U32 R52, R122, -0x2daee0ad, RZ ;  /* 0xd2511f537a347825 */ /* 0x000fe800078e00ff */
[C---:B------:R-:W-:Y:S01]  /*c2d0*/  FMUL.FTZ R12, R6.reuse, R60 ;  /* 0x0000003c060c7220 */ /* 0x040fe20000410000 */
[C---:B------:R-:W-:Y:S01]  /*c2e0*/  FMUL.FTZ R13, R6.reuse, R61 ;  /* 0x0000003d060d7220 */ /* 0x040fe20000410000 */
[----:B------:R-:W-:Y:S01]  /*c2f0*/  LOP3.LUT R61, R191, UR19, R192, 0x96, !PT ;  /* 0x00000013bf3d7c12 */ /* 0x000fe2000f8e96c0 */
[C---:B------:R-:W-:Y:S01]  /*c300*/  FMUL.FTZ R16, R6.reuse, R64 ;  /* 0x0000004006107220 */ /* 0x040fe20000410000 */
[----:B------:R-:W-:Y:S01]  /*c310*/  LOP3.LUT R56, R53, UR24, R56, 0x96, !PT ;  /* 0x0000001835387c12 */ /* 0x000fe2000f8e9638 */
        /* <DEDUP_REMOVED lines=18> */
[----:B------:R-:W-:Y:S04]  /*c440*/  IMAD.WIDE.U32 R18, R18, -0x326172a9, RZ ;  /* 0xcd9e8d5712127825 */ /* 0x000fe800078e00ff */
[----:B------:R-:W-:Y:S01]  /*c450*/  FADD.FTZ R6, -R0, R3 ;  /* 0x0000000300067221 */ /* 0x000fe20000010100 */
[----:B------:R-:W-:Y:S01]  /*c460*/  MUFU.EX2 R60, R15 ;  /* 0x0000000f003c7308 */ /* 0x000fe20000000800 */
[----:B------:R-:W-:Y:S01]  /*c470*/  FADD.FTZ R185, R88, R185 ;  /* 0x000000b958b97221 */ /* 0x000fe20000010000 */
[----:B------:R-:W-:Y:S01]  /*c480*/  IMAD.WIDE.U32 R56, R56, -0x326172a9, RZ ;  /* 0xcd9e8d5738387825 */ /* 0x000fe200078e00ff */
[----:B------:R-:W-:Y:S03]  /*c490*/  LOP3.LUT R122, R19, UR25, R10, 0x96, !PT ;  /* 0x00000019137a7c12 */ /* 0x000fe6000f8e960a */
[----:B------:R-:W-:Y:S01]  /*c4a0*/  FMUL.FTZ R3, R6, UR4 ;  /* 0x0000000406037c20 */ /* 0x000fe20008410000 */
[----:B------:R-:W-:Y:S03]  /*c4b0*/  LOP3.LUT R81, R57, UR21, R18, 0x96, !PT ;  /* 0x0000001539517c12 */ /* 0x000fe6000f8e9612 */
[----:B------:R-:W-:Y:S01]  /*c4c0*/  MUFU.EX2 R73, R89 ;  /* 0x0000005900497308 */ /* 0x000fe20000000800 */
[----:B------:R-:W-:Y:S05]  /*c4d0*/  IMAD.WIDE.U32 R122, R122, -0x2daee0ad, RZ ;  /* 0xd2511f537a7a7825 */ /* 0x000fea00078e00ff */
[----:B------:R-:W-:Y:S04]  /*c4e0*/  LOP3.LUT R52, R123, UR20, R52, 0x96, !PT ;  /* 0x000000147b347c12 */ /* 0x000fe8000f8e9634 */
[----:B------:R-:W1:Y:S01]  /*c4f0*/  MUFU.EX2 R53, R14 ;  /* 0x0000000e00357308 */ /* 0x000e620000000800 */
[----:B------:R-:W-:Y:S05]  /*c500*/  IMAD.WIDE.U32 R68, R52, -0x326172a9, RZ ;  /* 0xcd9e8d5734447825 */ /* 0x000fea00078e00ff */
[----:B------:R-:W-:Y:S04]  /*c510*/  LOP3.LUT R52, R69, UR18, R56, 0x96, !PT ;  /* 0x0000001245347c12 */ /* 0x000fe8000f8e9638 */
[----:B------:R-:W2:Y:S01]  /*c520*/  MUFU.EX2 R3, R3 ;  /* 0x0000000300037308 */ /* 0x000ea20000000800 */
[----:B------:R-:W-:Y:S02]  /*c530*/  LOP3.LUT R77, R68, 0xffff, RZ, 0xc0, !PT ;  /* 0x0000ffff444d7812 */ /* 0x000fe400078ec0ff */
[----:B-1----:R-:W-:Y:S07]  /*c540*/  F2FP.BF16.F32.PACK_AB R89, R60, R53 ;  /* 0x000000353c59723e */ /* 0x002fee00000010ff */
[----:B------:R-:W1:Y:S01]  /*c550*/  MUFU.EX2 R80, R200 ;  /* 0x000000c800507308 */ /* 0x000e620000000800 */
[----:B------:R-:W-:Y:S01]  /*c560*/  PRMT R88, R89, 0x7632, R88 ;  /* 0x0000763259587816 */ /* 0x000fe20000000058 */
[----:B------:R-:W-:Y:S02]  /*c570*/  @!P1 HFMA2.BF16_V2 R152, -RZ.H0_H0, RZ.H0_H0, -R89.H0_H0 ;  /* 0x200000ffff989231 */ /* 0x000fe40000340959 */
[----:B--2---:R-:W-:Y:S01]  /*c580*/  FMUL.FTZ R26, R3, R74 ;  /* 0x0000004a031a7220 */ /* 0x004fe20000410000 */
[----:B------:R-:W-:Y:S01]  /*c590*/  LOP3.LUT R74, R69, UR18, R56, 0x96, !PT ;  /* 0x00000012454a7c12 */ /* 0x000fe2000f8e9638 */
[C---:B------:R-:W-:Y:S01]  /*c5a0*/  FMUL.FTZ R11, R3.reuse, R59 ;  /* 0x0000003b030b7220 */ /* 0x040fe20000410000 */
[----:B------:R-:W-:Y:S01]  /*c5b0*/  LOP3.LUT R56, R52, 0xff, RZ, 0xc0, !PT ;  /* 0x000000ff34387812 */ /* 0x000fe200078ec0ff */
[----:B------:R-:W-:Y:S01]  /*c5c0*/  FMUL.FTZ R18, R3, R66 ;  /* 0x0000004203127220 */ /* 0x000fe20000410000 */
[----:B------:R-:W-:Y:S01]  /*c5d0*/  PRMT R66, R89, 0x5410, R88 ;  /* 0x0000541059427816 */ /* 0x000fe20000000058 */
[C---:B------:R-:W-:Y:S01]  /*c5e0*/  FFMA.FTZ R196, R3.reuse, R184, R196 ;  /* 0x000000b803c47223 */ /* 0x040fe200000100c4 */
[----:B------:R-:W-:Y:S01]  /*c5f0*/  @!P1 PRMT R89, R152, 0x5410, RZ ;  /* 0x0000541098599816 */ /* 0x000fe200000000ff */
[C---:B------:R-:W-:Y:S01]  /*c600*/  FMUL.FTZ R7, R3.reuse, R55 ;  /* 0x0000003703077220 */ /* 0x040fe20000410000 */
[----:B------:R-:W-:Y:S01]  /*c610*/  ISETP.LE.U32.AND P1, PT, R56, UR12, PT ;  /* 0x0000000c38007c0c */ /* 0x000fe2000bf23070 */
[C---:B------:R-:W-:Y:S01]  /*c620*/  FMUL.FTZ R10, R3.reuse, R58 ;  /* 0x0000003a030a7220 */ /* 0x040fe20000410000 */
[----:B------:R-:W-:Y:S01]  /*c630*/  SHF.R.U32.HI R56, RZ, 0x10, R52 ;  /* 0x00000010ff387819 */ /* 0x000fe20000011634 */
[----:B------:R-:W-:Y:S01]  /*c640*/  STG.E.U16 desc[UR22][R114.64+0x20], R89 ;  /* 0x0000205972007986 */ /* 0x000fe2000c101516 */
[----:B------:R-:W-:Y:S01]  /*c650*/  LOP3.LUT R55, R198, 0xffff, RZ, 0xc0, !PT ;  /* 0x0000ffffc6377812 */ /* 0x000fe200078ec0ff */
[----:B------:R-:W-:Y:S01]  /*c660*/  FADD.FTZ R196, R94, R196 ;  /* 0x000000c45ec47221 */ /* 0x000fe20000010000 */
[----:B-1----:R-:W-:Y:S01]  /*c670*/  F2FP.BF16.F32.PACK_AB R94, R80, R73 ;  /* 0x00000049505e723e */ /* 0x002fe200000010ff */
[----:B------:R-:W-:Y:S01]  /*c680*/  @!P2 HFMA2.BF16_V2 R150, -RZ.H0_H0, RZ.H0_H0, -R88.H0_H0 ;  /* 0x200000ffff96a231 */ /* 0x000fe20000340958 */
[----:B------:R-:W-:Y:S01]  /*c690*/  LOP3.LUT R56, R56, 0xff, RZ, 0xc0, !PT ;  /* 0x000000ff38387812 */ /* 0x000fe200078ec0ff */
[----:B------:R-:W-:Y:S01]  /*c6a0*/  FADD.FTZ R58, R194, R185 ;  /* 0x000000b9c23a7221 */ /* 0x000fe20000010000 */
[----:B------:R-:W-:Y:S01]  /*c6b0*/  SHF.R.U32.HI R55, RZ, 0x8, R55 ;  /* 0x00000008ff377819 */ /* 0x000fe20000011637 */
[C---:B------:R-:W-:Y:S01]  /*c6c0*/  FMUL.FTZ R6, R3.reuse, R54 ;  /* 0x0000003603067220 */ /* 0x040fe20000410000 */
[----:B------:R-:W-:Y:S01]  /*c6d0*/  LOP3.LUT R54, R198, 0xff, RZ, 0xc0, !PT ;  /* 0x000000ffc6367812 */ /* 0x000fe200078ec0ff */
[C---:B------:R-:W-:Y:S01]  /*c6e0*/  FMUL.FTZ R14, R3.reuse, R62 ;  /* 0x0000003e030e7220 */ /* 0x040fe20000410000 */
[----:B------:R-:W-:Y:S01]  /*c6f0*/  @!P2 PRMT R88, R150, 0x5410, RZ ;  /* 0x000054109658a816 */ /* 0x000fe200000000ff */
[C---:B------:R-:W-:Y:S01]  /*c700*/  FMUL.FTZ R15, R3.reuse, R63 ;  /* 0x0000003f030f7220 */ /* 0x040fe20000410000 */
[----:B------:R-:W-:Y:S01]  /*c710*/  ISETP.LE.U32.AND P2, PT, R56, UR12, PT ;  /* 0x0000000c38007c0c */ /* 0x000fe2000bf43070 */
[C---:B------:R-:W-:Y:S01]  /*c720*/  FMUL.FTZ R19, R3.reuse, R67 ;  /* 0x0000004303137220 */ /* 0x040fe20000410000 */
[----:B------:R-:W-:Y:S01]  /*c730*/  PRMT R54, R54, 0x5410, R55 ;  /* 0x0000541036367816 */ /* 0x000fe20000000037 */
[C---:B------:R-:W-:Y:S01]  /*c740*/  FMUL.FTZ R22, R3.reuse, R70 ;  /* 0x0000004603167220 */ /* 0x040fe20000410000 */
[----:B------:R-:W-:Y:S01]  /*c750*/  SHF.R.U32.HI R56, RZ, 0x18, R52 ;  /* 0x00000018ff387819 */ /* 0x000fe20000011634 */
[C---:B------:R-:W-:Y:S01]  /*c760*/  FMUL.FTZ R23, R3.reuse, R71 ;  /* 0x0000004703177220 */ /* 0x040fe20000410000 */
[----:B------:R-:W-:Y:S01]  /*c770*/  SHF.R.U32.HI R70, RZ, 0x18, R202 ;  /* 0x00000018ff467819 */ /* 0x000fe200000116ca */
[C---:B------:R-:W-:Y:S01]  /*c780*/  FMUL.FTZ R27, R3.reuse, R75 ;  /* 0x0000004b031b7220 */ /* 0x040fe20000410000 */
[--C-:B------:R-:W-:Y:S01]  /*c790*/  SHF.R.U32.HI R67, RZ, 0x10, R190.reuse ;  /* 0x00000010ff437819 */ /* 0x100fe200000116be */
[C---:B------:R-:W-:Y:S01]  /*c7a0*/  FMUL.FTZ R30, R3.reuse, R78 ;  /* 0x0000004e031e7220 */ /* 0x040fe20000410000 */
[----:B------:R-:W-:Y:S01]  /*c7b0*/  SHF.R.U32.HI R63, RZ, 0x18, R190 ;  /* 0x00000018ff3f7819 */ /* 0x000fe200000116be */
[C---:B------:R-:W-:Y:S01]  /*c7c0*/  FMUL.FTZ R31, R3.reuse, R79 ;  /* 0x0000004f031f7220 */ /* 0x040fe20000410000 */
[----:B------:R-:W-:Y:S01]  /*c7d0*/  LOP3.LUT R69, R68, 0xffff, RZ, 0xc0, !PT ;  /* 0x0000ffff44457812 */ /* 0x000fe200078ec0ff */
[C---:B------:R-:W-:Y:S01]  /*c7e0*/  FMUL.FTZ R34, R3.reuse, R82 ;  /* 0x0000005203227220 */ /* 0x040fe20000410000 */
[----:B------:R-:W-:Y:S01]  /*c7f0*/  LOP3.LUT R82, R190, 0xff, RZ, 0xc0, !PT ;  /* 0x000000ffbe527812 */ /* 0x000fe200078ec0ff */
[C---:B------:R-:W-:Y:S01]  /*c800*/  FMUL.FTZ R35, R3.reuse, R83 ;  /* 0x0000005303237220 */ /* 0x040fe20000410000 */
[----:B------:R-:W-:Y:S01]  /*c810*/  LOP3.LUT R71, R68, 0xff, RZ, 0xc0, !PT ;  /* 0x000000ff44477812 */ /* 0x000fe200078ec0ff */
[C---:B------:R-:W-:Y:S01]  /*c820*/  FMUL.FTZ R38, R3.reuse, R38 ;  /* 0x0000002603267220 */ /* 0x040fe20000410000 */
[----:B------:R-:W-:Y:S01]  /*c830*/  SHF.R.U32.HI R69, RZ, 0x8, R69 ;  /* 0x00000008ff457819 */ /* 0x000fe20000011645 */
[C---:B------:R-:W-:Y:S01]  /*c840*/  FMUL.FTZ R39, R3.reuse, R39 ;  /* 0x0000002703277220 */ /* 0x040fe20000410000 */
[C---:B------:R-:W-:Y:S01]  /*c850*/  FMUL.FTZ R42, R3.reuse, R42 ;  /* 0x0000002a032a7220 */ /* 0x040fe20000410000 */
[C---:B------:R-:W-:Y:S01]  /*c860*/  FMUL.FTZ R43, R3.reuse, R43 ;  /* 0x0000002b032b7220 */ /* 0x040fe20000410000 */
[C---:B------:R-:W-:Y:S01]  /*c870*/  FMUL.FTZ R46, R3.reuse, R46 ;  /* 0x0000002e032e7220 */ /* 0x040fe20000410000 */
[C---:B------:R-:W-:Y:S01]  /*c880*/  FMUL.FTZ R47, R3.reuse, R47 ;  /* 0x0000002f032f7220 */ /* 0x040fe20000410000 */
[C---:B------:R-:W-:Y:S01]  /*c890*/  FMUL.FTZ R50, R3.reuse, R50 ;  /* 0x0000003203327220 */ /* 0x040fe20000410000 */
[----:B------:R-:W-:Y:S01]  /*c8a0*/  FMUL.FTZ R51, R3, R51 ;  /* 0x0000003303337220 */ /* 0x000fe20000410000 */
[----:B------:R-:W-:Y:S01]  /*c8b0*/  SHF.R.U32.HI R3, RZ, 0x10, R198 ;  /* 0x00000010ff037819 */ /* 0x000fe200000116c6 */
[----:B------:R-:W-:Y:S01]  /*c8c0*/  FADD.FTZ R58, R93, R58 ;  /* 0x0000003a5d3a7221 */ /* 0x000fe20000010000 */
[C---:B------:R-:W-:Y:S01]  /*c8d0*/  PRMT R93, R94.reuse, 0x7632, R93 ;  /* 0x000076325e5d7816 */ /* 0x040fe2000000005d */
[----:B------:R-:W-:Y:S01]  /*c8e0*/  @!P0 HFMA2.BF16_V2 R149, -RZ.H0_H0, RZ.H0_H0, -R94.H0_H0 ;  /* 0x200000ffff958231 */ /* 0x000fe2000034095e */
[----:B------:R-:W-:Y:S01]  /*c8f0*/  SHF.R.U32.HI R198, RZ, 0x18, R198 ;  /* 0x00000018ffc67819 */ /* 0x000fe200000116c6 */
[----:B------:R-:W-:Y:S01]  /*c900*/  MUFU.EX2 R79, R197 ;  /* 0x000000c5004f7308 */ /* 0x000fe20000000800 */
[----:B------:R-:W-:Y:S01]  /*c910*/  LOP3.LUT R55, R3, 0xff, RZ, 0xc0, !PT ;  /* 0x000000ff03377812 */ /* 0x000fe200078ec0ff */
[----:B------:R-:W-:Y:S01]  /*c920*/  STG.E.U16 desc[UR22][R114.64+0x22], R88 ;  /* 0x0000225872007986 */ /* 0x000fe2000c101516 */
[----:B------:R-:W-:Y:S01]  /*c930*/  PRMT R65, R94, 0x5410, R93 ;  /* 0x000054105e417816 */ /* 0x000fe2000000005d */
[----:B------:R-:W-:Y:S01]  /*c940*/  @!P5 HFMA2.BF16_V2 R148, -RZ.H0_H0, RZ.H0_H0, -R93.H0_H0 ;  /* 0x200000ffff94d231 */ /* 0x000fe2000034095d */
[----:B------:R-:W-:Y:S01]  /*c950*/  @!P0 PRMT R94, R149, 0x5410, RZ ;  /* 0x00005410955e8816 */ /* 0x000fe200000000ff */
[----:B------:R-:W-:Y:S01]  /*c960*/  FADD.FTZ R189, R189, R58 ;  /* 0x0000003abdbd7221 */ /* 0x000fe20000010000 */
[----:B------:R-:W-:Y:S03]  /*c970*/  ISETP.LE.U32.AND P0, PT, R56, UR12, PT ;  /* 0x0000000c38007c0c */ /* 0x000fe6000bf03070 */
[----:B------:R-:W1:Y:S01]  /*c980*/  MUFU.EX2 R76, R195 ;  /* 0x000000c3004c7308 */ /* 0x000e620000000800 */
[----:B------:R-:W-:Y:S01]  /*c990*/  LOP3.LUT R3, R68, 0xff, RZ, 0xc0, !PT ;  /* 0x000000ff44037812 */ /* 0x000fe200078ec0ff */
[----:B------:R-:W-:Y:S01]  /*c9a0*/  STG.E.U16 desc[UR22][R112.64+0x30], R94 ;  /* 0x0000305e70007986 */ /* 0x000fe2000c101516 */
[----:B------:R-:W-:Y:S01]  /*c9b0*/  PRMT R56, R55, 0x5410, R198 ;  /* 0x0000541037387816 */ /* 0x000fe200000000c6 */
[----:B------:R-:W-:Y:S01]  /*c9c0*/  FADD.FTZ R193, R193, R196 ;  /* 0x000000c4c1c17221 */ /* 0x000fe20000010000 */
[----:B------:R-:W-:Y:S01]  /*c9d0*/  LOP3.LUT R55, R202, 0xffff, RZ, 0xc0, !PT ;  /* 0x0000ffffca377812 */ /* 0x000fe200078ec0ff */
[----:B------:R-:W-:Y:S01]  /*c9e0*/  FADD.FTZ R188, R188, R189 ;  /* 0x000000bdbcbc7221 */ /* 0x000fe20000010000 */
[----:B------:R-:W-:Y:S03]  /*c9f0*/  @!P5 PRMT R93, R148, 0x5410, RZ ;  /* 0x00005410945dd816 */ /* 0x000fe600000000ff */
[----:B------:R-:W-:Y:S01]  /*ca00*/  MUFU.EX2 R75, R186 ;  /* 0x000000ba004b7308 */ /* 0x000fe20000000800 */
[----:B------:R-:W-:Y:S01]  /*ca10*/  ISETP.LE.U32.AND P5, PT, R3, UR12, PT ;  /* 0x0000000c03007c0c */ /* 0x000fe2000bfa3070 */
[----:B------:R-:W-:Y:S01]  /*ca20*/  FADD.FTZ R62, R92, R193 ;  /* 0x000000c15c3e7221 */ /* 0x000fe20000010000 */
[----:B------:R-:W-:Y:S01]  /*ca30*/  SHF.R.U32.HI R3, RZ, 0x10, R202 ;  /* 0x00000010ff037819 */ /* 0x000fe200000116ca */
[----:B------:R-:W-:Y:S01]  /*ca40*/  STG.E.U16 desc[UR22][R112.64+0x32], R93 ;  /* 0x0000325d70007986 */ /* 0x000fe2000c101516 */
[----:B------:R-:W-:Y:S01]  /*ca50*/  LOP3.LUT R58, R202, 0xff, RZ, 0xc0, !PT ;  /* 0x000000ffca3a7812 */ /* 0x000fe200078ec0ff */
[----:B------:R-:W-:Y:S01]  /*ca60*/  FADD.FTZ R83, R53, R62 ;  /* 0x0000003e35537221 */ /* 0x000fe20000010000 */
[----:B------:R-:W-:Y:S03]  /*ca70*/  SHF.R.U32.HI R55, RZ, 0x8, R55 ;  /* 0x00000008ff377819 */ /* 0x000fe60000011637 */
[----:B------:R-:W2:Y:S01]  /*ca80*/  MUFU.EX2 R78, R187 ;  /* 0x000000bb004e7308 */ /* 0x000ea20000000800 */
[----:B------:R-:W-:Y:S02]  /*ca90*/  LOP3.LUT R53, R3, 0xff, RZ, 0xc0, !PT ;  /* 0x000000ff03357812 */ /* 0x000fe400078ec0ff */
[----:B------:R-:W-:Y:S02]  /*caa0*/  PRMT R58, R58, 0x5410, R55 ;  /* 0x000054103a3a7816 */ /* 0x000fe40000000037 */
[----:B------:R-:W-:Y:S01]  /*cab0*/  SHF.R.U32.HI R55, RZ, 0x10, R68 ;  /* 0x00000010ff377819 */ /* 0x000fe20000011644 */
[----:B------:R-:W-:Y:S01]  /*cac0*/  @!P5 HFMA2.BF16_V2 R144, -RZ.H0_H0, RZ.H0_H0, -R100.H0_H0 ;  /* 0x200000ffff90d231 */ /* 0x000fe20000340964 */
[----:B-1----:R-:W-:Y:S03]  /*cad0*/  F2FP.BF16.F32.PACK_AB R92, R76, R79 ;  /* 0x0000004f4c5c723e */ /* 0x002fe600000010ff */
[----:B------:R-:W-:Y:S01]  /*cae0*/  MUFU.EX2 R185, R85 ;  /* 0x0000005500b97308 */ /* 0x000fe20000000800 */
[----:B------:R-:W-:Y:S02]  /*caf0*/  PRMT R70, R53, 0x5410, R70 ;  /* 0x0000541035467816 */ /* 0x000fe40000000046 */
[----:B------:R-:W-:Y:S01]  /*cb00*/  LOP3.LUT R53, R55, 0xff, RZ, 0xc0, !PT ;  /* 0x000000ff37357812 */ /* 0x000fe200078ec0ff */
[----:B------:R-:W-:Y:S01]  /*cb10*/  @!P6 HFMA2.BF16_V2 R147, -RZ.H0_H0, RZ.H0_H0, -R92.H0_H0 ;  /* 0x200000ffff93e231 */ /* 0x000fe2000034095c */
[----:B------:R-:W-:Y:S02]  /*cb20*/  LOP3.LUT R55, R52, 0xffff, RZ, 0xc0, !PT ;  /* 0x0000ffff34377812 */ /* 0x000fe400078ec0ff */
[C---:B------:R-:W-:Y:S02]  /*cb30*/  PRMT R3, R92.reuse, 0x7632, R3 ;  /* 0x000076325c037816 */ /* 0x040fe40000000003 */
[----:B------:R-:W-:Y:S02]  /*cb40*/  SHF.R.U32.HI R55, RZ, 0x8, R55 ;  /* 0x00000008ff377819 */ /* 0x000fe40000011637 */
[----:B------:R-:W-:Y:S01]  /*cb50*/  PRMT R64, R92, 0x5410, R3 ;  /* 0x000054105c407816 */ /* 0x000fe20000000003 */
[----:B------:R-:W-:Y:S01]  /*cb60*/  @!P3 HFMA2.BF16_V2 R146, -RZ.H0_H0, RZ.H0_H0, -R3.H0_H0 ;  /* 0x200000ffff92b231 */ /* 0x000fe20000340903 */
[----:B------:R-:W-:Y:S02]  /*cb70*/  LOP3.LUT R55, R55, 0xffff, RZ, 0xc0, !PT ;  /* 0x0000ffff37377812 */ /* 0x000fe400078ec0ff */
[--C-:B------:R-:W-:Y:S02]  /*cb80*/  HSET2.LE.AND R56, R56, R173.reuse, PT ;  /* 0x000000ad38387233 */ /* 0x100fe40003803000 */
[----:B------:R-:W-:Y:S02]  /*cb90*/  @!P3 PRMT R3, R146, 0x5410, RZ ;  /* 0x000054109203b816 */ /* 0x000fe400000000ff */
[----:B------:R-:W-:Y:S02]  /*cba0*/  ISETP.LE.U32.AND P3, PT, R55, UR12, PT ;  /* 0x0000000c37007c0c */ /* 0x000fe4000bf63070 */
[--C-:B------:R-:W-:Y:S01]  /*cbb0*/  HSET2.LE.AND R55, R54, R173.reuse, PT ;  /* 0x000000ad36377233 */ /* 0x100fe20003803000 */
[----:B------:R-:W-:Y:S01]  /*cbc0*/  STG.E.U16 desc[UR22][R114.64+0x32], R3 ;  /* 0x0000320372007986 */ /* 0x000fe2000c101516 */
[--C-:B------:R-:W-:Y:S02]  /*cbd0*/  HSET2.LE.AND R52, R58, R173.reuse, PT ;  /* 0x000000ad3a347233 */ /* 0x100fe40003803000 */
[----:B------:R-:W-:Y:S02]  /*cbe0*/  @!P6 PRMT R92, R147, 0x5410, RZ ;  /* 0x00005410935ce816 */ /* 0x000fe400000000ff */
[----:B------:R-:W-:Y:S02]  /*cbf0*/  LOP3.LUT R54, R55, R98, RZ, 0xc0, !PT ;  /* 0x0000006237367212 */ /* 0x000fe400078ec0ff */
[----:B------:R-:W-:Y:S01]  /*cc00*/  LOP3.LUT R55, R56, R95, RZ, 0xc0, !PT ;  /* 0x0000005f38377212 */ /* 0x000fe200078ec0ff */
[----:B------:R-:W-:Y:S01]  /*cc10*/  STG.E.U16 desc[UR22][R114.64+0x30], R92 ;  /* 0x0000305c72007986 */ /* 0x000fe2000c101516 */
[----:B------:R-:W-:Y:S02]  /*cc20*/  ISETP.LE.U32.AND P6, PT, R53, UR12, PT ;  /* 0x0000000c35007c0c */ /* 0x000fe4000bfc3070 */
[----:B------:R-:W-:Y:S01]  /*cc30*/  HSET2.LE.AND R53, R70, R173, PT ;  /* 0x000000ad46357233 */ /* 0x000fe20003803000 */
[----:B------:R-:W1:Y:S01]  /*cc40*/  LDSM.16.MT88.4 R56, [R126+0x6000] ;  /* 0x006000007e38783b */ /* 0x000e620000004200 */
[----:B------:R-:W-:Y:S02]  /*cc50*/  LOP3.LUT R52, R52, R103, RZ, 0xc0, !PT ;  /* 0x0000006734347212 */ /* 0x000fe400078ec0ff */
[----:B------:R-:W-:Y:S01]  /*cc60*/  LOP3.LUT R62, R190, 0xffff, RZ, 0xc0, !PT ;  /* 0x0000ffffbe3e7812 */ /* 0x000fe200078ec0ff */
[----:B------:R-:W-:Y:S01]  /*cc70*/  FADD.FTZ R190, R60, R83 ;  /* 0x000000533cbe7221 */ /* 0x000fe20000010000 */
[----:B------:R-:W-:Y:S02]  /*cc80*/  LOP3.LUT R53, R53, R102, RZ, 0xc0, !PT ;  /* 0x0000006635357212 */ /* 0x000fe400078ec0ff */
[----:B------:R-:W-:Y:S02]  /*cc90*/  LOP3.LUT R60, R67, 0xff, RZ, 0xc0, !PT ;  /* 0x000000ff433c7812 */ /* 0x000fe400078ec0ff */
[--C-:B------:R-:W-:Y:S02]  /*cca0*/  SHF.R.U32.HI R70, RZ, 0x10, R68.reuse ;  /* 0x00000010ff467819 */ /* 0x100fe40000011644 */
[----:B--2---:R-:W-:Y:S02]  /*ccb0*/  F2FP.BF16.F32.PACK_AB R95, R75, R78 ;  /* 0x0000004e4b5f723e */ /* 0x004fe400000010ff */
[----:B------:R-:W-:Y:S02]  /*ccc0*/  LOP3.LUT R83, R70, 0xff, RZ, 0xc0, !PT ;  /* 0x000000ff46537812 */ /* 0x000fe400078ec0ff */
[--C-:B------:R-:W-:Y:S01]  /*ccd0*/  SHF.R.U32.HI R102, RZ, 0x18, R68.reuse ;  /* 0x00000018ff667819 */ /* 0x100fe20000011644 */
[----:B------:R-:W-:Y:S01]  /*cce0*/  @!P1 HFMA2.BF16_V2 R145, -RZ.H0_H0, RZ.H0_H0, -R95.H0_H0 ;  /* 0x200000ffff919231 */ /* 0x000fe2000034095f */
[----:B------:R-:W-:Y:S02]  /*ccf0*/  SHF.R.U32.HI R68, RZ, 0x18, R68 ;  /* 0x00000018ff447819 */ /* 0x000fe40000011644 */
[----:B------:R-:W-:Y:S02]  /*cd00*/  SHF.R.U32.HI R186, RZ, 0x8, R77 ;  /* 0x00000008ffba7819 */ /* 0x000fe4000001164d */
[----:B------:R-:W-:Y:S01]  /*cd10*/  MUFU.EX2 R77, R120 ;  /* 0x00000078004d7308 */ /* 0x000fe20000000800 */
[----:B------:R-:W-:Y:S01]  /*cd20*/  PRMT R184, R83, 0x5410, R68 ;  /* 0x0000541053b87816 */ /* 0x000fe20000000044 */
[----:B------:R-:W-:Y:S01]  /*cd30*/  FADD.FTZ R83, R79, R190 ;  /* 0x000000be4f537221 */ /* 0x000fe20000010000 */
[----:B------:R-:W-:Y:S02]  /*cd40*/  PRMT R186, R71, 0x5410, R186 ;  /* 0x0000541047ba7816 */ /* 0x000fe400000000ba */
[C---:B------:R-:W-:Y:S01]  /*cd50*/  PRMT R96, R95.reuse, 0x7632, R96 ;  /* 0x000076325f607816 */ /* 0x040fe20000000060 */
[----:B------:R-:W-:Y:S03]  /*cd60*/  FADD.FTZ R83, R76, R83 ;  /* 0x000000534c537221 */ /* 0x000fe60000010000 */
[----:B------:R-:W-:Y:S01]  /*cd70*/  PRMT R72, R95, 0x5410, R96 ;  /* 0x000054105f487816 */ /* 0x000fe20000000060 */
[----:B------:R-:W-:Y:S01]  /*cd80*/  @!P3 HFMA2.BF16_V2 R139, -RZ.H0_H0, RZ.H0_H0, -R96.H0_H0 ;  /* 0x200000ffff8bb231 */ /* 0x000fe20000340960 */
[----:B------:R-:W-:Y:S02]  /*cd90*/  @!P1 PRMT R95, R145, 0x5410, RZ ;  /* 0x00005410915f9816 */ /* 0x000fe400000000ff */
[----:B------:R-:W-:Y:S02]  /*cda0*/  ISETP.LE.U32.AND P1, PT, R102, UR12, PT ;  /* 0x0000000c66007c0c */ /* 0x000fe4000bf23070 */
[----:B------:R-:W-:Y:S01]  /*cdb0*/  @!P3 PRMT R96, R139, 0x5410, RZ ;  /* 0x000054108b60b816 */ /* 0x000fe200000000ff */
[----:B------:R-:W-:Y:S01]  /*cdc0*/  STG.E.U16 desc[UR22][R112.64+0x40], R95 ;  /* 0x0000405f70007986 */ /* 0x000fe2000c101516 */
[----:B------:R-:W-:Y:S01]  /*cdd0*/  F2FP.BF16.F32.PACK_AB R102, R117, R90 ;  /* 0x0000005a7566723e */ /* 0x000fe200000010ff */
[C---:B-1----:R-:W-:Y:S02]  /*cde0*/  HMMA.16816.F32.BF16 R4, R52.reuse, R56, R4 ;  /* 0x000000383404723c */ /* 0x042fe40000041804 */
[----:B------:R-:W-:Y:S03]  /*cdf0*/  STG.E.U16 desc[UR22][R112.64+0x42], R96 ;  /* 0x0000426070007986 */ /* 0x000fe6000c101516 */
[----:B------:R-:W-:Y:S01]  /*ce00*/  PRMT R101, R102, 0x7632, R101 ;  /* 0x0000763266657816 */ /* 0x000fe20000000065 */
[C---:B------:R-:W-:Y:S01]  /*ce10*/  HMMA.16816.F32.BF16 R8, R52.reuse, R58, R8 ;  /* 0x0000003a3408723c */ /* 0x040fe20000041808 */
[----:B------:R-:W1:Y:S04]  /*ce20*/  LDSM.16.MT88.4 R56, [R124+0x6000] ;  /* 0x006000007c38783b */ /* 0x000e680000004200 */
[----:B------:R-:W-:Y:S02]  /*ce30*/  @!P1 HFMA2.BF16_V2 R140, -RZ.H0_H0, RZ.H0_H0, -R101.H0_H0 ;  /* 0x200000ffff8c9231 */ /* 0x000fe40000340965 */
[----:B------:R-:W-:Y:S01]  /*ce40*/  @!P6 HFMA2.BF16_V2 R138, -RZ.H0_H0, RZ.H0_H0, -R102.H0_H0 ;  /* 0x200000ffff8ae231 */ /* 0x000fe20000340966 */
        /* <DEDUP_REMOVED lines=15> */
[C---:B------:R-:W-:Y:S04]  /*cf40*/  LOP3.LUT R54, R61.reuse, 0xffff, RZ, 0xc0, !PT ;  /* 0x0000ffff3d367812 */ /* 0x040fe800078ec0ff */
[--C-:B------:R-:W-:Y:S02]  /*cf50*/  SHF.R.U32.HI R55, RZ, 0x10, R61.reuse ;  /* 0x00000010ff377819 */ /* 0x100fe4000001163d */
[----:B------:R-:W-:Y:S02]  /*cf60*/  SHF.R.U32.HI R53, RZ, 0x8, R62 ;  /* 0x00000008ff357819 */ /* 0x000fe4000001163e */
[----:B------:R-:W-:Y:S02]  /*cf70*/  LOP3.LUT R52, R61, 0xff, RZ, 0xc0, !PT ;  /* 0x000000ff3d347812 */ /* 0x000fe400078ec0ff */
[----:B------:R-:W-:Y:S02]  /*cf80*/  SHF.R.U32.HI R62, RZ, 0x18, R61 ;  /* 0x00000018ff3e7819 */ /* 0x000fe4000001163d */
[----:B------:R-:W-:Y:S02]  /*cf90*/  SHF.R.U32.HI R61, RZ, 0x8, R54 ;  /* 0x00000008ff3d7819 */ /* 0x000fe40000011636 */
[----:B------:R-:W-:Y:S02]  /*cfa0*/  LOP3.LUT R55, R55, 0xff, RZ, 0xc0, !PT ;  /* 0x000000ff37377812 */ /* 0x000fe400078ec0ff */
[----:B------:R-:W-:Y:S02]  /*cfb0*/  PRMT R54, R82, 0x5410, R53 ;  /* 0x0000541052367816 */ /* 0x000fe40000000035 */
[----:B------:R-:W-:Y:S02]  /*cfc0*/  PRMT R82, R60, 0x5410, R63 ;  /* 0x000054103c527816 */ /* 0x000fe4000000003f */
[----:B------:R-:W-:Y:S02]  /*cfd0*/  PRMT R52, R52, 0x5410, R61 ;  /* 0x0000541034347816 */ /* 0x000fe4000000003d */
[----:B------:R-:W-:Y:S02]  /*cfe0*/  PRMT R98, R55, 0x5410, R62 ;  /* 0x0000541037627816 */ /* 0x000fe4000000003e */
[----:B------:R-:W2:Y:S01]  /*cff0*/  LDSM.16.MT88.4 R60, [R124+0x6400] ;  /* 0x006400007c3c783b */ /* 0x000ea20000004200 */
[--C-:B------:R-:W-:Y:S02]  /*d000*/  HSET2.LE.AND R52, R52, R173.reuse, PT ;  /* 0x000000ad34347233 */ /* 0x100fe40003803000 */
[--C-:B------:R-:W-:Y:S02]  /*d010*/  HSET2.LE.AND R53, R98, R173.reuse, PT ;  /* 0x000000ad62357233 */ /* 0x100fe40003803000 */
[--C-:B------:R-:W-:Y:S02]  /*d020*/  HSET2.LE.AND R54, R54, R173.reuse, PT ;  /* 0x000000ad36367233 */ /* 0x100fe40003803000 */
[----:B------:R-:W-:Y:S02]  /*d030*/  HSET2.LE.AND R55, R82, R173, PT ;  /* 0x000000ad52377233 */ /* 0x000fe40003803000 */
[----:B------:R-:W-:Y:S01]  /*d040*/  LOP3.LUT R52, R52, R97, RZ, 0xc0, !PT ;  /* 0x0000006134347212 */ /* 0x000fe200078ec0ff */
[----:B------:R-:W3:Y:S01]  /*d050*/  MUFU.EX2 R82, R121 ;  /* 0x0000007900527308 */ /* 0x000ee20000000800 */
[----:B------:R-:W-:Y:S02]  /*d060*/  LOP3.LUT R53, R53, R66, RZ, 0xc0, !PT ;  /* 0x0000004235357212 */ /* 0x000fe400078ec0ff */
[----:B------:R-:W-:Y:S02]  /*d070*/  LOP3.LUT R54, R54, R65, RZ, 0xc0, !PT ;  /* 0x0000004136367212 */ /* 0x000fe400078ec0ff */
[----:B------:R-:W-:Y:S02]  /*d080*/  LOP3.LUT R55, R55, R64, RZ, 0xc0, !PT ;  /* 0x0000004037377212 */ /* 0x000fe400078ec0ff */
[----:B------:R-:W4:Y:S05]  /*d090*/  LDSM.16.MT88.4 R64, [R126+0x7400] ;  /* 0x007400007e40783b */ /* 0x000f2a0000004200 */
[C---:B-1----:R-:W-:Y:S03]  /*d0a0*/  HMMA.16816.F32.BF16 R4, R52.reuse, R56, R4 ;  /* 0x000000383404723c */ /* 0x042fe60000041804 */
[----:B---3--:R-:W-:Y:S03]  /*d0b0*/  F2FP.BF16.F32.PACK_AB R97, R77, R82 ;  /* 0x000000524d61723e */ /* 0x008fe600000010ff */
[C---:B------:R-:W-:Y:S05]  /*d0c0*/  HMMA.16816.F32.BF16 R8, R52.reuse, R58, R8 ;  /* 0x0000003a3408723c */ /* 0x040fea0000041808 */
[----:B------:R-:W-:Y:S01]  /*d0d0*/  LOP3.LUT R56, R69, 0xffff, RZ, 0xc0, !PT ;  /* 0x0000ffff45387812 */ /* 0x000fe200078ec0ff */
[----:B------:R-:W-:Y:S01]  /*d0e0*/  IMAD.WIDE.U32 R120, R81, -0x2daee0ad, RZ ;  /* 0xd2511f5351787825 */ /* 0x000fe200078e00ff */
[----:B------:R-:W1:Y:S02]  /*d0f0*/  LDSM.16.MT88.4 R68, [R124+0x7400] ;  /* 0x007400007c44783b */ /* 0x000e640000004200 */
[----:B------:R-:W-:Y:S02]  /*d100*/  ISETP.LE.U32.AND P3, PT, R56, UR12, PT ;  /* 0x0000000c38007c0c */ /* 0x000fe4000bf63070 */
[----:B------:R-:W-:Y:S01]  /*d110*/  LOP3.LUT R81, R121, UR19, R122, 0x96, !PT ;  /* 0x0000001379517c12 */ /* 0x000fe2000f8e967a */
[C---:B--2---:R-:W-:Y:S03]  /*d120*/  HMMA.16816.F32.BF16 R12, R52.reuse, R60, R12 ;  /* 0x0000003c340c723c */ /* 0x044fe6000004180c */
[----:B------:R-:W2:Y:S01]  /*d130*/  LDSM.16.MT88.4 R56, [R126+0x8400] ;  /* 0x008400007e38783b */ /* 0x000ea20000004200 */
[----:B------:R-:W-:Y:S01]  /*d140*/  FADD.FTZ R82, R82, R83 ;  /* 0x0000005352527221 */ /* 0x000fe20000010000 */
[----:B------:R-:W-:Y:S01]  /*d150*/  PRMT R98, R97, 0x7632, R98 ;  /* 0x0000763261627816 */ /* 0x000fe20000000062 */
[C---:B------:R-:W-:Y:S05]  /*d160*/  HMMA.16816.F32.BF16 R16, R52.reuse, R62, R16 ;  /* 0x0000003e3410723c */ /* 0x040fea0000041810 */
[----:B------:R-:W-:Y:S01]  /*d170*/  @!P2 HFMA2.BF16_V2 R142, -RZ.H0_H0, RZ.H0_H0, -R97.H0_H0 ;  /* 0x200000ffff8ea231 */ /* 0x000fe20000340961 */
[----:B------:R-:W-:Y:S01]  /*d180*/  LOP3.LUT R60, R81, 0xff, RZ, 0xc0, !PT ;  /* 0x000000ff513c7812 */ /* 0x000fe200078ec0ff */
[----:B------:R-:W-:Y:S01]  /*d190*/  FADD.FTZ R61, R73, R188 ;  /* 0x000000bc493d7221 */ /* 0x000fe20000010000 */
[----:B------:R-:W-:Y:S01]  /*d1a0*/  PRMT R73, R97, 0x5410, R98 ;  /* 0x0000541061497816 */ /* 0x000fe20000000062 */
[C---:B----4-:R-:W-:Y:S03]  /*d1b0*/  HMMA.16816.F32.BF16 R20, R52.reuse, R64, R20 ;  /* 0x000000403414723c */ /* 0x050fe60000041814 */
[----:B------:R-:W-:Y:S01]  /*d1c0*/  @!P2 PRMT R97, R142, 0x5410, RZ ;  /* 0x000054108e61a816 */ /* 0x000fe200000000ff */
[----:B------:R-:W-:Y:S01]  /*d1d0*/  @!P0 HFMA2.BF16_V2 R141, -RZ.H0_H0, RZ.H0_H0, -R98.H0_H0 ;  /* 0x200000ffff8d8231 */ /* 0x000fe20000340962 */
[----:B------:R-:W-:Y:S01]  /*d1e0*/  ISETP.LE.U32.AND P2, PT, R60, UR12, PT ;  /* 0x0000000c3c007c0c */ /* 0x000fe2000bf43070 */
[C---:B------:R-:W-:Y:S02]  /*d1f0*/  HMMA.16816.F32.BF16 R24, R52.reuse, R66, R24 ;  /* 0x000000423418723c */ /* 0x040fe40000041818 */
[----:B------:R-:W-:Y:S03]  /*d200*/  STG.E.U16 desc[UR22][R114.64+0x40], R97 ;  /* 0x0000406172007986 */ /* 0x000fe6000c101516 */
[----:B------:R-:W-:Y:S01]  /*d210*/  SHF.R.U32.HI R60, RZ, 0x10, R81 ;  /* 0x00000010ff3c7819 */ /* 0x000fe20000011651 */
[----:B------:R-:W-:Y:S01]  /*d220*/  FADD.FTZ R79, R80, R61 ;  /* 0x0000003d504f7221 */ /* 0x000fe20000010000 */
[----:B------:R-:W-:Y:S01]  /*d230*/  @!P0 PRMT R98, R141, 0x5410, RZ ;  /* 0x000054108d628816 */ /* 0x000fe200000000ff */
[----:B------:R-:W-:Y:S03]  /*d240*/  FADD.FTZ R91, R77, R82 ;  /* 0x000000524d5b7221 */ /* 0x000fe60000010000 */
[----:B------:R-:W-:Y:S01]  /*d250*/  LOP3.LUT R60, R60, 0xff, RZ, 0xc0, !PT ;  /* 0x000000ff3c3c7812 */ /* 0x000fe200078ec0ff */
[C---:B-1----:R-:W-:Y:S01]  /*d260*/  HMMA.16816.F32.BF16 R28, R52.reuse, R68, R28 ;  /* 0x00000044341c723c */ /* 0x042fe2000004181c */
[----:B------:R-:W-:Y:S02]  /*d270*/  STG.E.U16 desc[UR22][R114.64+0x42], R98 ;  /* 0x0000426272007986 */ /* 0x000fe4000c101516 */
[----:B------:R-:W-:Y:S01]  /*d280*/  ISETP.LE.U32.AND P0, PT, R60, UR12, PT ;  /* 0x0000000c3c007c0c */ /* 0x000fe2000bf03070 */
[----:B------:R-:W-:Y:S01]  /*d290*/  FADD.FTZ R192, R78, R79 ;  /* 0x0000004f4ec07221 */ /* 0x000fe20000010000 */
[----:B------:R-:W1:Y:S01]  /*d2a0*/  LDSM.16.MT88.4 R60, [R124+0x8400] ;  /* 0x008400007c3c783b */ /* 0x000e620000004200 */
[C---:B------:R-:W-:Y:S05]  /*d2b0*/  HMMA.16816.F32.BF16 R32, R52.reuse, R70, R32 ;  /* 0x000000463420723c */ /* 0x040fea0000041820 */
[----:B------:R-:W-:Y:S01]  /*d2c0*/  SHF.R.U32.HI R66, RZ, 0x18, R81 ;  /* 0x00000018ff427819 */ /* 0x000fe20000011651 */
[C---:B--2---:R-:W-:Y:S05]  /*d2d0*/  HMMA.16816.F32.BF16 R36, R52.reuse, R56, R36 ;  /* 0x000000383424723c */ /* 0x044fea0000041824 */
[C---:B------:R-:W-:Y:S01]  /*d2e0*/  LOP3.LUT R67, R74.reuse, 0xffff, RZ, 0xc0, !PT ;  /* 0x0000ffff4a437812 */ /* 0x040fe200078ec0ff */
[C---:B------:R-:W-:Y:S05]  /*d2f0*/  HMMA.16816.F32.BF16 R40, R52.reuse, R58, R40 ;  /* 0x0000003a3428723c */ /* 0x040fea0000041828 */
[----:B------:R-:W-:Y:S01]  /*d300*/  SHF.R.U32.HI R68, RZ, 0x10, R74 ;  /* 0x00000010ff447819 */ /* 0x000fe2000001164a */
[----:B------:R-:W-:Y:S01]  /*d310*/  FADD.FTZ R192, R75, R192 ;  /* 0x000000c04bc07221 */ /* 0x000fe20000010000 */
[----:B------:R-:W-:Y:S01]  /*d320*/  LOP3.LUT R64, R74, 0xff, RZ, 0xc0, !PT ;  /* 0x000000ff4a407812 */ /* 0x000fe200078ec0ff */
[----:B------:R-:W-:Y:S03]  /*d330*/  @!P3 HFMA2.BF16_V2 R143, -RZ.H0_H0, RZ.H0_H0, -R99.H0_H0 ;  /* 0x200000ffff8fb231 */ /* 0x000fe60000340963 */
[----:B------:R-:W-:Y:S01]  /*d340*/  SHF.R.U32.HI R65, RZ, 0x18, R74 ;  /* 0x00000018ff417819 */ /* 0x000fe2000001164a */
[----:B------:R-:W-:Y:S01]  /*d350*/  FADD.FTZ R119, R119, R192 ;  /* 0x000000c077777221 */ /* 0x000fe20000010000 */
[----:B------:R-:W-:Y:S02]  /*d360*/  PRMT R74, R100, 0x5410, R99 ;  /* 0x00005410644a7816 */ /* 0x000fe40000000063 */
[----:B------:R-:W-:Y:S01]  /*d370*/  @!P5 PRMT R100, R144, 0x5410, RZ ;  /* 0x000054109064d816 */ /* 0x000fe200000000ff */
[----:B------:R-:W-:Y:S01]  /*d380*/  FADD.FTZ R116, R116, R119 ;  /* 0x0000007774747221 */ /* 0x000fe20000010000 */
[----:B------:R-:W-:Y:S02]  /*d390*/  ISETP.LE.U32.AND P5, PT, R66, UR12, PT ;  /* 0x0000000c42007c0c */ /* 0x000fe4000bfa3070 */
[----:B------:R-:W-:Y:S01]  /*d3a0*/  SHF.R.U32.HI R67, RZ, 0x8, R67 ;  /* 0x00000008ff437819 */ /* 0x000fe20000011643 */
[----:B------:R-:W-:Y:S01]  /*d3b0*/  STG.E.U16 desc[UR22][R112.64+0x50], R100 ;  /* 0x0000506470007986 */ /* 0x000fe2000c101516 */
[----:B------:R-:W-:Y:S02]  /*d3c0*/  LOP3.LUT R66, R120, 0xff, RZ, 0xc0, !PT ;  /* 0x000000ff78427812 */ /* 0x000fe400078ec0ff */
[----:B------:R-:W-:Y:S02]  /*d3d0*/  LOP3.LUT R68, R68, 0xff, RZ, 0xc0, !PT ;  /* 0x000000ff44447812 */ /* 0x000fe400078ec0ff */
[----:B------:R-:W-:Y:S01]  /*d3e0*/  @!P3 PRMT R99, R143, 0x5410, RZ ;  /* 0x000054108f63b816 */ /* 0x000fe200000000ff */
[C---:B-1----:R-:W-:Y:S03]  /*d3f0*/  HMMA.16816.F32.BF16 R44, R52.reuse, R60, R44 ;  /* 0x0000003c342c723c */ /* 0x042fe6000004182c */
[----:B------:R-:W-:Y:S01]  /*d400*/  PRMT R70, R64, 0x5410, R67 ;  /* 0x0000541040467816 */ /* 0x000fe20000000043 */
[----:B------:R-:W-:Y:S01]  /*d410*/  STG.E.U16 desc[UR22][R112.64+0x52], R99 ;  /* 0x0000526370007986 */ /* 0x000fe2000c101516 */
[----:B------:R-:W-:Y:S01]  /*d420*/  PRMT R68, R68, 0x5410, R65 ;  /* 0x0000541044447816 */ /* 0x000fe20000000041 */
[----:B------:R-:W-:Y:S02]  /*d430*/  HMMA.16816.F32.BF16 R48, R52, R62, R48 ;  /* 0x0000003e3430723c */ /* 0x000fe40000041830 */
[----:B------:R-:W-:Y:S01]  /*d440*/  LDSM.16.MT88.4 R52, [R126+0x7800] ;  /* 0x007800007e34783b */ /* 0x000fe20000004200 */
[----:B------:R-:W-:Y:S02]  /*d450*/  ISETP.LE.U32.AND P3, PT, R66, UR12, PT ;  /* 0x0000000c42007c0c */ /* 0x000fe4000bf63070 */
[--C-:B------:R-:W-:Y:S02]  /*d460*/  SHF.R.U32.HI R188, RZ, 0x10, R120.reuse ;  /* 0x00000010ffbc7819 */ /* 0x100fe40000011678 */
[----:B------:R-:W-:Y:S03]  /*d470*/  LOP3.LUT R69, R120, 0xffff, RZ, 0xc0, !PT ;  /* 0x0000ffff78457812 */ /* 0x000fe600078ec0ff */
[----:B------:R-:W1:Y:S01]  /*d480*/  LDSM.16.MT88.4 R64, [R126+0x6800] ;  /* 0x006800007e40783b */ /* 0x000e620000004200 */
[----:B------:R-:W-:Y:S02]  /*d490*/  SHF.R.U32.HI R57, RZ, 0x18, R120 ;  /* 0x00000018ff397819 */ /* 0x000fe40000011678 */
[----:B------:R-:W-:Y:S02]  /*d4a0*/  LOP3.LUT R188, R188, 0xff, RZ, 0xc0, !PT ;  /* 0x000000ffbcbc7812 */ /* 0x000fe400078ec0ff */
[----:B------:R-:W-:Y:S02]  /*d4b0*/  SHF.R.U32.HI R69, RZ, 0x8, R69 ;  /* 0x00000008ff457819 */ /* 0x000fe40000011645 */
[----:B------:R-:W-:Y:S02]  /*d4c0*/  LOP3.LUT R190, R120, 0xff, RZ, 0xc0, !PT ;  /* 0x000000ff78be7812 */ /* 0x000fe400078ec0ff */
[----:B------:R-:W-:Y:S02]  /*d4d0*/  PRMT R188, R188, 0x5410, R57 ;  /* 0x00005410bcbc7816 */ /* 0x000fe40000000039 */
[----:B------:R-:W-:Y:S02]  /*d4e0*/  PRMT R190, R190, 0x5410, R69 ;  /* 0x00005410bebe7816 */ /* 0x000fe40000000045 */
[--C-:B------:R-:W-:Y:S02]  /*d4f0*/  HSET2.LE.AND R57, R70, R173.reuse, PT ;  /* 0x000000ad46397233 */ /* 0x100fe40003803000 */
[--C-:B------:R-:W-:Y:S02]  /*d500*/  HSET2.LE.AND R58, R68, R173.reuse, PT ;  /* 0x000000ad443a7233 */ /* 0x100fe40003803000 */
[----:B------:R-:W2:Y:S01]  /*d510*/  LDSM.16.MT88.4 R68, [R124+0x6800] ;  /* 0x006800007c44783b */ /* 0x000ea20000004200 */
[--C-:B------:R-:W-:Y:S02]  /*d520*/  HSET2.LE.AND R59, R186, R173.reuse, PT ;  /* 0x000000adba3b7233 */ /* 0x100fe40003803000 */
[----:B------:R-:W-:Y:S01]  /*d530*/  LOP3.LUT R56, R57, R72, RZ, 0xc0, !PT ;  /* 0x0000004839387212 */ /* 0x000fe200078ec0ff */
[----:B------:R-:W-:Y:S01]  /*d540*/  MUFU.EX2 R186, R107 ;  /* 0x0000006b00ba7308 */ /* 0x000fe20000000800 */
[----:B------:R-:W-:Y:S02]  /*d550*/  LOP3.LUT R57, R58, R73, RZ, 0xc0, !PT ;  /* 0x000000493a397212 */ /* 0x000fe400078ec0ff */
[----:B------:R-:W-:Y:S02]  /*d560*/  LOP3.LUT R58, R59, R74, RZ, 0xc0, !PT ;  /* 0x0000004a3b3a7212 */ /* 0x000fe400078ec0ff */
[----:B------:R-:W-:Y:S02]  /*d570*/  HSET2.LE.AND R59, R184, R173, PT ;  /* 0x000000adb83b7233 */ /* 0x000fe40003803000 */
[----:B------:R-:W-:Y:S03]  /*d580*/  PRMT R60, R102, 0x5410, R101 ;  /* 0x00005410663c7816 */ /* 0x000fe60000000065 */
[----:B------:R-:W-:Y:S01]  /*d590*/  MUFU.EX2 R184, R106 ;  /* 0x0000006a00b87308 */ /* 0x000fe20000000800 */
[----:B------:R-:W-:Y:S02]  /*d5a0*/  LOP3.LUT R123, R121, UR19, R122, 0x96, !PT ;  /* 0x00000013797b7c12 */ /* 0x000fe4000f8e967a */
[----:B------:R-:W-:Y:S02]  /*d5b0*/  LOP3.LUT R59, R59, R60, RZ, 0xc0, !PT ;  /* 0x0000003c3b3b7212 */ /* 0x000fe400078ec0ff */
[----:B------:R-:W-:Y:S02]  /*d5c0*/  SHF.R.U32.HI R60, RZ, 0x10, R120 ;  /* 0x00000010ff3c7819 */ /* 0x000fe40000011678 */
[C---:B------:R-:W-:Y:S03]  /*d5d0*/  LOP3.LUT R61, R123.reuse, 0xffff, RZ, 0xc0, !PT ;  /* 0x0000ffff7b3d7812 */ /* 0x040fe600078ec0ff */
[----:B------:R3:W-:Y:S01]  /*d5e0*/  MUFU.EX2 R122, R104 ;  /* 0x00000068007a7308 */ /* 0x0007e20000000800 */
[----:B------:R-:W-:Y:S01]  /*d5f0*/  LOP3.LUT R60, R60, 0xff, RZ, 0xc0, !PT ;  /* 0x000000ff3c3c7812 */ /* 0x000fe200078ec0ff */
[C---:B-1----:R-:W-:Y:S05]  /*d600*/  HMMA.16816.F32.BF16 R4, R56.reuse, R64, R4 ;  /* 0x000000403804723c */ /* 0x042fea0000041804 */
[----:B------:R-:W-:Y:S01]  /*d610*/  SHF.R.U32.HI R61, RZ, 0x8, R61 ;  /* 0x00000008ff3d7819 */ /* 0x000fe2000001163d */
[C---:B------:R-:W-:Y:S05]  /*d620*/  HMMA.16816.F32.BF16 R8, R56.reuse, R66, R8 ;  /* 0x000000423808723c */ /* 0x040fea0000041808 */
[----:B------:R-:W-:Y:S02]  /*d630*/  LOP3.LUT R76, R123, 0xff, RZ, 0xc0, !PT ;  /* 0x000000ff7b4c7812 */ /* 0x000fe400078ec0ff */
[----:B------:R-:W-:Y:S02]  /*d640*/  @!P1 PRMT R101, R140, 0x5410, RZ ;  /* 0x000054108c659816 */ /* 0x000fe400000000ff */
[----:B------:R-:W-:Y:S01]  /*d650*/  ISETP.LE.U32.AND P1, PT, R60, UR12, PT ;  /* 0x0000000c3c007c0c */ /* 0x000fe2000bf23070 */
[C---:B--2---:R-:W-:Y:S02]  /*d660*/  HMMA.16816.F32.BF16 R12, R56.reuse, R68, R12 ;  /* 0x00000044380c723c */ /* 0x044fe4000004180c */
[----:B------:R-:W-:Y:S01]  /*d670*/  STG.E.U16 desc[UR22][R114.64+0x52], R101 ;  /* 0x0000526572007986 */ /* 0x000fe2000c101516 */
[----:B------:R-:W-:Y:S03]  /*d680*/  PRMT R76, R76, 0x5410, R61 ;  /* 0x000054104c4c7816 */ /* 0x000fe6000000003d */
[----:B------:R-:W1:Y:S01]  /*d690*/  LDSM.16.MT88.4 R60, [R124+0x7800] ;  /* 0x007800007c3c783b */ /* 0x000e620000004200 */
[C---:B------:R-:W-:Y:S04]  /*d6a0*/  HMMA.16816.F32.BF16 R16, R56.reuse, R70, R16 ;  /* 0x000000463810723c */ /* 0x040fe80000041810 */
[--C-:B------:R-:W-:Y:S02]  /*d6b0*/  SHF.R.U32.HI R86, RZ, 0x10, R123.reuse ;  /* 0x00000010ff567819 */ /* 0x100fe4000001167b */
[C---:B------:R-:W-:Y:S05]  /*d6c0*/  HMMA.16816.F32.BF16 R20, R56.reuse, R52, R20 ;  /* 0x000000343814723c */ /* 0x040fea0000041814 */
[----:B------:R-:W-:Y:S01]  /*d6d0*/  SHF.R.U32.HI R65, RZ, 0x18, R123 ;  /* 0x00000018ff417819 */ /* 0x000fe2000001167b */
[C---:B------:R-:W-:Y:S01]  /*d6e0*/  HMMA.16816.F32.BF16 R24, R56.reuse, R54, R24 ;  /* 0x000000363818723c */ /* 0x040fe20000041818 */
[----:B------:R-:W-:Y:S04]  /*d6f0*/  MUFU.EX2 R123, R108 ;  /* 0x0000006c007b7308 */ /* 0x000fe80000000800 */
[----:B------:R-:W-:Y:S02]  /*d700*/  LOP3.LUT R86, R86, 0xff, RZ, 0xc0, !PT ;  /* 0x000000ff56567812 */ /* 0x000fe400078ec0ff */
[----:B------:R-:W-:Y:S04]  /*d710*/  LOP3.LUT R68, R81, 0xffff, RZ, 0xc0, !PT ;  /* 0x0000ffff51447812 */ /* 0x000fe800078ec0ff */
[----:B------:R-:W-:Y:S02]  /*d720*/  PRMT R86, R86, 0x5410, R65 ;  /* 0x0000541056567816 */ /* 0x000fe40000000041 */
[----:B---3--:R-:W-:Y:S01]  /*d730*/  F2FP.BF16.F32.PACK_AB R104, R118, R111 ;  /* 0x0000006f7668723e */ /* 0x008fe200000010ff */
[----:B------:R-:W2:Y:S01]  /*d740*/  LDSM.16.MT88.4 R64, [R126+0x8800] ;  /* 0x008800007e40783b */ /* 0x000ea20000004200 */
[----:B------:R-:W-:Y:S01]  /*d750*/  SHF.R.U32.HI R68, RZ, 0x8, R68 ;  /* 0x00000008ff447819 */ /* 0x000fe20000011644 */
[----:B------:R-:W-:Y:S01]  /*d760*/  FADD.FTZ R111, R111, R116 ;  /* 0x000000746f6f7221 */ /* 0x000fe20000010000 */
[----:B------:R-:W-:Y:S01]  /*d770*/  PRMT R103, R104, 0x7632, R103 ;  /* 0x0000763268677816 */ /* 0x000fe20000000067 */
[----:B------:R-:W-:Y:S01]  /*d780*/  @!P2 HFMA2.BF16_V2 R133, -RZ.H0_H0, RZ.H0_H0, -R104.H0_H0 ;  /* 0x200000ffff85a231 */ /* 0x000fe20000340968 */
[----:B------:R-:W-:Y:S01]  /*d790*/  LOP3.LUT R68, R68, 0xffff, RZ, 0xc0, !PT ;  /* 0x0000ffff44447812 */ /* 0x000fe200078ec0ff */
[----:B------:R-:W-:Y:S01]  /*d7a0*/  FADD.FTZ R118, R118, R111 ;  /* 0x0000006f76767221 */ /* 0x000fe20000010000 */
[----:B------:R-:W-:Y:S02]  /*d7b0*/  PRMT R80, R104, 0x5410, R103 ;  /* 0x0000541068507816 */ /* 0x000fe40000000067 */
[----:B------:R-:W-:Y:S02]  /*d7c0*/  @!P2 PRMT R104, R133, 0x5410, RZ ;  /* 0x000054108568a816 */ /* 0x000fe400000000ff */
[----:B------:R-:W-:Y:S01]  /*d7d0*/  ISETP.LE.U32.AND P2, PT, R68, UR12, PT ;  /* 0x0000000c44007c0c */ /* 0x000fe2000bf43070 */
[C---:B-1----:R-:W-:Y:S01]  /*d7e0*/  HMMA.16816.F32.BF16 R28, R56.reuse, R60, R28 ;  /* 0x0000003c381c723c */ /* 0x042fe2000004181c */
[----:B------:R-:W1:Y:S02]  /*d7f0*/  LDSM.16.MT88.4 R68, [R124+0x8800] ;  /* 0x008800007c44783b */ /* 0x000e640000004200 */
[----:B------:R-:W-:Y:S02]  /*d800*/  LOP3.LUT R72, R120, 0xffff, RZ, 0xc0, !PT ;  /* 0x0000ffff78487812 */ /* 0x000fe400078ec0ff */
[----:B------:R-:W-:Y:S01]  /*d810*/  @!P6 PRMT R102, R138, 0x5410, RZ ;  /* 0x000054108a66e816 */ /* 0x000fe200000000ff */
[C---:B------:R-:W-:Y:S01]  /*d820*/  HMMA.16816.F32.BF16 R32, R56.reuse, R62, R32 ;  /* 0x0000003e3820723c */ /* 0x040fe20000041820 */
[----:B------:R-:W3:Y:S03]  /*d830*/  MUFU.EX2 R121, R109 ;  /* 0x0000006d00797308 */ /* 0x000ee60000000800 */
[----:B------:R-:W-:Y:S01]  /*d840*/  STG.E.U16 desc[UR22][R114.64+0x50], R102 ;  /* 0x0000506672007986 */ /* 0x000fe2000c101516 */
[----:B------:R-:W-:Y:S01]  /*d850*/  SHF.R.U32.HI R72, RZ, 0x8, R72 ;  /* 0x00000008ff487819 */ /* 0x000fe20000011648 */
[----:B------:R-:W-:Y:S01]  /*d860*/  @!P2 HFMA2.BF16_V2 R130, -RZ.H0_H0, RZ.H0_H0, -R103.H0_H0 ;  /* 0x200000ffff82a231 */ /* 0x000fe20000340967 */
[----:B------:R-:W-:Y:S01]  /*d870*/  HSET2.LE.AND R53, R76, R173, PT ;  /* 0x000000ad4c357233 */ /* 0x000fe20003803000 */
[----:B------:R-:W-:Y:S03]  /*d880*/  STG.E.U16 desc[UR22][R112.64+0x60], R104 ;  /* 0x0000606870007986 */ /* 0x000fe6000c101516 */
[----:B------:R-:W-:Y:S01]  /*d890*/  LOP3.LUT R72, R72, 0xffff, RZ, 0xc0, !PT ;  /* 0x0000ffff48487812 */ /* 0x000fe200078ec0ff */
[----:B------:R-:W-:Y:S01]  /*d8a0*/  LDSM.16.MT88.4 R76, [R124+0x6c00] ;  /* 0x006c00007c4c783b */ /* 0x000fe20000004200 */
[----:B------:R-:W-:Y:S02]  /*d8b0*/  LOP3.LUT R84, R53, R80, RZ, 0xc0, !PT ;  /* 0x0000005035547212 */ /* 0x000fe400078ec0ff */
[----:B------:R-:W-:Y:S02]  /*d8c0*/  ISETP.LE.U32.AND P6, PT, R72, UR12, PT ;  /* 0x0000000c48007c0c */ /* 0x000fe4000bfc3070 */
[----:B------:R-:W-:Y:S02]  /*d8d0*/  @!P2 PRMT R103, R130, 0x5410, RZ ;  /* 0x000054108267a816 */ /* 0x000fe400000000ff */
[----:B---3--:R-:W-:Y:S01]  /*d8e0*/  F2FP.BF16.F32.PACK_AB R106, R122, R121 ;  /* 0x000000797a6a723e */ /* 0x008fe200000010ff */
[----:B------:R-:W3:Y:S01]  /*d8f0*/  LDSM.16.MT88.4 R72, [R126+0x6c00] ;  /* 0x006c00007e48783b */ /* 0x000ee20000004200 */
[C---:B--2---:R-:W-:Y:S03]  /*d900*/  HMMA.16816.F32.BF16 R36, R56.reuse, R64, R36 ;  /* 0x000000403824723c */ /* 0x044fe60000041824 */
[----:B------:R-:W-:Y:S01]  /*d910*/  PRMT R105, R106, 0x7632, R105 ;  /* 0x000076326a697816 */ /* 0x000fe20000000069 */
[----:B------:R-:W-:Y:S01]  /*d920*/  @!P0 HFMA2.BF16_V2 R132, -RZ.H0_H0, RZ.H0_H0, -R106.H0_H0 ;  /* 0x200000ffff848231 */ /* 0x000fe2000034096a */
[----:B------:R-:W-:Y:S01]  /*d930*/  F2FP.BF16.F32.PACK_AB R108, R184, R123 ;  /* 0x0000007bb86c723e */ /* 0x000fe200000010ff */
[C---:B------:R-:W-:Y:S01]  /*d940*/  HMMA.16816.F32.BF16 R40, R56.reuse, R66, R40 ;  /* 0x000000423828723c */ /* 0x040fe20000041828 */
[----:B------:R-:W2:Y:S04]  /*d950*/  LDSM.16.MT88.4 R80, [R126+0x7c00] ;  /* 0x007c00007e50783b */ /* 0x000ea80000004200 */
[----:B------:R-:W-:Y:S01]  /*d960*/  F2FP.BF16.F32.PACK_AB R110, R186, R185 ;  /* 0x000000b9ba6e723e */ /* 0x000fe200000010ff */
[----:B------:R-:W-:Y:S01]  /*d970*/  @!P5 HFMA2.BF16_V2 R131, -RZ.H0_H0, RZ.H0_H0, -R105.H0_H0 ;  /* 0x200000ffff83d231 */ /* 0x000fe20000340969 */
[----:B------:R-:W-:Y:S01]  /*d980*/  HSET2.LE.AND R85, R86, R173, PT ;  /* 0x000000ad56557233 */ /* 0x000fe20003803000 */
[C---:B-1----:R-:W-:Y:S01]  /*d990*/  HMMA.16816.F32.BF16 R44, R56.reuse, R68, R44 ;  /* 0x00000044382c723c */ /* 0x042fe2000004182c */
[----:B------:R-:W-:Y:S02]  /*d9a0*/  STG.E.U16 desc[UR22][R112.64+0x62], R103 ;  /* 0x0000626770007986 */ /* 0x000fe4000c101516 */
[----:B------:R-:W-:Y:S01]  /*d9b0*/  PRMT R52, R106, 0x5410, R105 ;  /* 0x000054106a347816 */ /* 0x000fe20000000069 */
[----:B------:R-:W-:Y:S01]  /*d9c0*/  @!P3 HFMA2.BF16_V2 R137, -RZ.H0_H0, RZ.H0_H0, -R108.H0_H0 ;  /* 0x200000ffff89b231 */ /* 0x000fe2000034096c */
[----:B------:R-:W-:Y:S01]  /*d9d0*/  PRMT R107, R108, 0x7632, R107 ;  /* 0x000076326c6b7816 */ /* 0x000fe2000000006b */
[----:B------:R-:W-:Y:S05]  /*d9e0*/  HMMA.16816.F32.BF16 R48, R56, R70, R48 ;  /* 0x000000463830723c */ /* 0x000fea0000041830 */
[----:B------:R-:W-:Y:S01]  /*d9f0*/  PRMT R109, R110, 0x7632, R109 ;  /* 0x000076326e6d7816 */ /* 0x000fe2000000006d */
[----:B------:R-:W-:Y:S01]  /*da00*/  @!P6 HFMA2.BF16_V2 R136, -RZ.H0_H0, RZ.H0_H0, -R107.H0_H0 ;  /* 0x200000ffff88e231 */ /* 0x000fe2000034096b */
[----:B------:R-:W-:Y:S01]  /*da10*/  LOP3.LUT R85, R85, R52, RZ, 0xc0, !PT ;  /* 0x0000003455557212 */ /* 0x000fe200078ec0ff */
[----:B------:R-:W-:Y:S03]  /*da20*/  @!P1 HFMA2.BF16_V2 R135, -RZ.H0_H0, RZ.H0_H0, -R110.H0_H0 ;  /* 0x200000ffff879231 */ /* 0x000fe6000034096e */
[--C-:B------:R-:W-:Y:S01]  /*da30*/  HSET2.LE.AND R87, R188, R173.reuse, PT ;  /* 0x000000adbc577233 */ /* 0x100fe20003803000 */
[----:B------:R-:W-:Y:S01]  /*da40*/  FADD.FTZ R188, R90, R91 ;  /* 0x0000005b5abc7221 */ /* 0x000fe20000010000 */
[----:B------:R-:W-:Y:S01]  /*da50*/  HSET2.LE.AND R86, R190, R173, PT ;  /* 0x000000adbe567233 */ /* 0x000fe20003803000 */
[----:B------:R-:W1:Y:S01]  /*da60*/  LDSM.16.MT88.4 R88, [R124+0x7c00] ;  /* 0x007c00007c58783b */ /* 0x000e620000004200 */
[----:B------:R-:W-:Y:S01]  /*da70*/  PRMT R53, R108, 0x5410, R107 ;  /* 0x000054106c357816 */ /* 0x000fe2000000006b */
[----:B------:R-:W-:Y:S01]  /*da80*/  FADD.FTZ R188, R117, R188 ;  /* 0x000000bc75bc7221 */ /* 0x000fe20000010000 */
[----:B------:R-:W-:Y:S01]  /*da90*/  PRMT R52, R110, 0x5410, R109 ;  /* 0x000054106e347816 */ /* 0x000fe2000000006d */
[----:B------:R-:W-:Y:S01]  /*daa0*/  FADD.FTZ R123, R123, R118 ;  /* 0x000000767b7b7221 */ /* 0x000fe20000010000 */
[----:B------:R-:W-:Y:S01]  /*dab0*/  LOP3.LUT R86, R86, R53, RZ, 0xc0, !PT ;  /* 0x0000003556567212 */ /* 0x000fe200078ec0ff */
[----:B------:R-:W-:Y:S01]  /*dac0*/  FADD.FTZ R121, R121, R188 ;  /* 0x000000bc79797221 */ /* 0x000fe20000010000 */
[----:B------:R-:W-:Y:S02]  /*dad0*/  LOP3.LUT R87, R87, R52, RZ, 0xc0, !PT ;  /* 0x0000003457577212 */ /* 0x000fe400078ec0ff */
[----:B------:R-:W-:Y:S01]  /*dae0*/  @!P0 PRMT R106, R132, 0x5410, RZ ;  /* 0x00005410846a8816 */ /* 0x000fe200000000ff */
[----:B------:R-:W-:Y:S01]  /*daf0*/  FADD.FTZ R122, R122, R121 ;  /* 0x000000797a7a7221 */ /* 0x000fe20000010000 */
[----:B------:R-:W-:Y:S02]  /*db00*/  @!P5 PRMT R105, R131, 0x5410, RZ ;  /* 0x000054108369d816 */ /* 0x000fe400000000ff */
[----:B------:R-:W-:Y:S01]  /*db10*/  @!P3 PRMT R108, R137, 0x5410, RZ ;  /* 0x00005410896cb816 */ /* 0x000fe200000000ff */
[C---:B---3--:R-:W-:Y:S01]  /*db20*/  HMMA.16816.F32.BF16 R52, R84.reuse, R72, R4 ;  /* 0x000000485434723c */ /* 0x048fe20000041804 */
[----:B------:R-:W3:Y:S04]  /*db30*/  LDSM.16.MT88.4 R4, [R126+0x8c00] ;  /* 0x008c00007e04783b */ /* 0x000ee80000004200 */
[----:B------:R-:W-:Y:S01]  /*db40*/  @!P6 PRMT R107, R136, 0x5410, RZ ;  /* 0x00005410886be816 */ /* 0x000fe200000000ff */
[C---:B------:R-:W-:Y:S03]  /*db50*/  HMMA.16816.F32.BF16 R56, R84.reuse, R74, R8 ;  /* 0x0000004a5438723c */ /* 0x040fe60000041808 */
[----:B------:R-:W4:Y:S02]  /*db60*/  LDSM.16.MT88.4 R8, [R124+0x8c00] ;  /* 0x008c00007c08783b */ /* 0x000f240000004200 */
[----:B------:R-:W-:Y:S01]  /*db70*/  @!P1 PRMT R110, R135, 0x5410, RZ ;  /* 0x00005410876e9816 */ /* 0x000fe200000000ff */
[C---:B------:R-:W-:Y:S01]  /*db80*/  HMMA.16816.F32.BF16 R60, R84.reuse, R76, R12 ;  /* 0x0000004c543c723c */ /* 0x040fe2000004180c */
[----:B------:R-:W-:Y:S01]  /*db90*/  ISETP.LT.AND P1, PT, RZ, UR15, PT ;  /* 0x0000000fff007c0c */ /* 0x000fe2000bf21270 */
[----:B------:R-:W-:Y:S03]  /*dba0*/  UIADD3 UR15, UR15, -0x1, URZ ;  /* 0xffffffff0f0f7890 */ /* 0x000fe6000fffe03f */
[----:B------:R3:W-:Y:S01]  /*dbb0*/  STG.E.U16 desc[UR22][R114.64+0x60], R106 ;  /* 0x0000606a72007986 */ /* 0x0007e2000c101516 */
[C---:B------:R-:W-:Y:S03]  /*dbc0*/  HMMA.16816.F32.BF16 R64, R84.reuse, R78, R16 ;  /* 0x0000004e5440723c */ /* 0x040fe60000041810 */
[----:B------:R3:W-:Y:S02]  /*dbd0*/  STG.E.U16 desc[UR22][R114.64+0x62], R105 ;  /* 0x0000626972007986 */ /* 0x0007e4000c101516 */
[----:B------:R-:W-:Y:S01]  /*dbe0*/  SHF.R.U32.HI R120, RZ, 0x18, R120 ;  /* 0x00000018ff787819 */ /* 0x000fe20000011678 */
[C---:B--2---:R-:W-:Y:S01]  /*dbf0*/  HMMA.16816.F32.BF16 R68, R84.reuse, R80, R20 ;  /* 0x000000505444723c */ /* 0x044fe20000041814 */
[----:B------:R2:W-:Y:S02]  /*dc00*/  STG.E.U16 desc[UR22][R112.64+0x70], R108 ;  /* 0x0000706c70007986 */ /* 0x0005e4000c101516 */
[----:B------:R-:W-:Y:S02]  /*dc10*/  ISETP.LE.U32.AND P2, PT, R120, UR12, PT ;  /* 0x0000000c78007c0c */ /* 0x000fe4000bf43070 */
[----:B------:R2:W-:Y:S01]  /*dc20*/  STG.E.U16 desc[UR22][R112.64+0x72], R107 ;  /* 0x0000726b70007986 */ /* 0x0005e2000c101516 */
[C---:B------:R-:W-:Y:S03]  /*dc30*/  HMMA.16816.F32.BF16 R72, R84.reuse, R82, R24 ;  /* 0x000000525448723c */ /* 0x040fe60000041818 */
[----:B------:R2:W-:Y:S02]  /*dc40*/  STG.E.U16 desc[UR22][R114.64+0x70], R110 ;  /* 0x0000706e72007986 */ /* 0x0005e4000c101516 */
[----:B------:R-:W-:Y:S01]  /*dc50*/  FADD.FTZ R3, R185, R122 ;  /* 0x0000007ab9037221 */ /* 0x000fe20000010000 */
[C---:B-1----:R-:W-:Y:S05]  /*dc60*/  HMMA.16816.F32.BF16 R76, R84.reuse, R88, R28 ;  /* 0x00000058544c723c */ /* 0x042fea000004181c */
[----:B------:R-:W-:Y:S01]  /*dc70*/  @!P2 HFMA2.BF16_V2 R134, -RZ.H0_H0, RZ.H0_H0, -R109.H0_H0 ;  /* 0x200000ffff86a231 */ /* 0x000fe2000034096d */
[C---:B------:R-:W-:Y:S05]  /*dc80*/  HMMA.16816.F32.BF16 R80, R84.reuse, R90, R32 ;  /* 0x0000005a5450723c */ /* 0x040fea0000041820 */
[----:B------:R-:W-:Y:S01]  /*dc90*/  @!P2 PRMT R109, R134, 0x5410, RZ ;  /* 0x00005410866da816 */ /* 0x000fe200000000ff */
[C---:B---3--:R-:W-:Y:S04]  /*dca0*/  HMMA.16816.F32.BF16 R36, R84.reuse, R4, R36 ;  /* 0x000000045424723c */ /* 0x048fe80000041824 */
[----:B------:R2:W-:Y:S01]  /*dcb0*/  STG.E.U16 desc[UR22][R114.64+0x72], R109 ;  /* 0x0000726d72007986 */ /* 0x0005e2000c101516 */
[----:B------:R-:W-:Y:S01]  /*dcc0*/  FADD.FTZ R185, R184, R123 ;  /* 0x0000007bb8b97221 */ /* 0x000fe20000010000 */
[C---:B------:R-:W-:Y:S05]  /*dcd0*/  HMMA.16816.F32.BF16 R40, R84.reuse, R6, R40 ;  /* 0x000000065428723c */ /* 0x040fea0000041828 */
[----:B------:R-:W-:Y:S01]  /*dce0*/  FADD.FTZ R184, R186, R3 ;  /* 0x00000003bab87221 */ /* 0x000fe20000010000 */
[C---:B----4-:R-:W-:Y:S05]  /*dcf0*/  HMMA.16816.F32.BF16 R44, R84.reuse, R8, R44 ;  /* 0x00000008542c723c */ /* 0x050fea000004182c */
[----:B------:R-:W-:Y:S01]  /*dd00*/  IMAD.MOV.U32 R3, RZ, RZ, R0 ;  /* 0x000000ffff037224 */ /* 0x000fe200078e0000 */
[----:B------:R-:W-:Y:S07]  /*dd10*/  HMMA.16816.F32.BF16 R48, R84, R10, R48 ;  /* 0x0000000a5430723c */ /* 0x000fee0000041830 */
[----:B------:R-:W-:Y:S01]  /*dd20*/  IADD3 R84, P0, R112, -0x80, RZ ;  /* 0xffffff8070547810 */ /* 0x000fe20007f1e0ff */
[----:B------:R-:W-:Y:S03]  /*dd30*/  IMAD.MOV.U32 R85, RZ, RZ, R2 ;  /* 0x000000ffff557224 */ /* 0x000fe600078e0002 */
[----:B------:R-:W-:Y:S01]  /*dd40*/  IADD3.X R87, R113, -0x1, RZ, P0, !PT ;  /* 0xffffffff71577810 */ /* 0x000fe200007fe4ff */
[----:B------:R-:W-:Y:S01]  /*dd50*/  @!UPT UIADD3 URZ, URZ, URZ, URZ ;  /* 0x0000003f3f3ff290 */ /* 0x000fe2000fffe03f */
[----:B------:R-:W-:Y:S11]  /*dd60*/  @P1 BRA `(.L_x_1081) ;  /* 0xffffffc8005c1947 */ /* 0x000ff6000383ffff */
.L_x_1080:
[----:B------:R-:W1:Y:S01]  /*dd70*/  SHFL.BFLY PT, R4, R185, 0x2, 0x1f ;  /* 0x0c401f00b9047f89 */ /* 0x000e6200000e0000 */
[----:B------:R-:W-:Y:S01]  /*dd80*/  MOV R10, 0x3f800000 ;  /* 0x3f800000000a7802 */ /* 0x000fe20000000f00 */
[----:B------:R-:W-:Y:S01]  /*dd90*/  ULDC UR4, c[0x0][0x38c] ;  /* 0x0000e30000047ab9 */ /* 0x000fe20000000800 */
[----:B------:R-:W-:Y:S01]  /*dda0*/  MOV R9, 0x3f800000 ;  /* 0x3f80000000097802 */ /* 0x000fe20000000f00 */
[----:B------:R-:W4:Y:S01]  /*ddb0*/  SHFL.BFLY PT, R3, R184, 0x2, 0x1f ;  /* 0x0c401f00b8037f89 */ /* 0x000f2200000e0000 */
[----:B------:R-:W5:Y:S01]  /*ddc0*/  S2UR UR7, SR_CgaCtaId ;  /* 0x00000000000779c3 */ /* 0x000f620000008800 */
[----:B------:R-:W-:Y:S01]  /*ddd0*/  UISETP.NE.AND UP0, UPT, UR13, -0x1, UPT ;  /* 0xffffffff0d00788c */ /* 0x000fe2000bf05270 */
[----:B------:R-:W2:Y:S01]  /*dde0*/  S2R R5, SR_TID.X ;  /* 0x0000000000057919 */ /* 0x000ea20000002100 */
[----:B------:R-:W-:-:S04]  /*ddf0*/  UMOV UR6, 0x400 ;  /* 0x0000040000067882 */ /* 0x000fc80000000000 */
[----:B------:R-:W-:Y:S01]  /*de00*/  PLOP3.LUT P0, PT, PT, PT, UP0, 0x80, 0x0 ;  /* 0x000000000000781c */ /* 0x000fe20003f0f008 */
[----:B-1----:R-:W-:Y:S01]  /*de10*/  FADD.FTZ R4, R4, R185 ;  /* 0x000000b904047221 */ /* 0x002fe20000010000 */
[----:B----4-:R-:W-:-:S04]  /*de20*/  FADD.FTZ R3, R3, R184 ;  /* 0x000000b803037221 */ /* 0x010fc80000010000 */
[----:B------:R-:W1:Y:S01]  /*de30*/  SHFL.BFLY PT, R7, R4, 0x1, 0x1f ;  /* 0x0c201f0004077f89 */ /* 0x000e6200000e0000 */
[----:B-----5:R-:W-:-:S03]  /*de40*/  ULEA UR7, UR7, UR6, 0x18 ;  /* 0x0000000607077291 */ /* 0x020fc6000f8ec03f */
[----:B------:R-:W4:Y:S01]  /*de50*/  SHFL.BFLY PT, R6, R3, 0x1, 0x1f ;  /* 0x0c201f0003067f89 */ /* 0x000f2200000e0000 */
[----:B--2---:R-:W-:Y:S01]  /*de60*/  SHF.R.S32.HI R8, RZ, 0x1f, R5 ;  /* 0x0000001fff087819 */ /* 0x004fe20000011405 */
[----:B-1----:R-:W-:-:S03]  /*de70*/  FADD.FTZ R7, R4, R7 ;  /* 0x0000000704077221 */ /* 0x002fc60000010000 */
[CC--:B------:R-:W-:Y:S01]  /*de80*/  LEA.HI R4, R8.reuse, R5.reuse, RZ, 0x2 ;  /* 0x0000000508047211 */ /* 0x0c0fe200078f10ff */
[----:B----4-:R-:W-:Y:S01]  /*de90*/  FADD.FTZ R6, R3, R6 ;  /* 0x0000000603067221 */ /* 0x010fe20000010000 */
[----:B------:R-:W-:Y:S02]  /*dea0*/  FSETP.NE.FTZ.AND P5, PT, R7, RZ, PT ;  /* 0x000000ff0700720b */ /* 0x000fe40003fb5000 */
[-C--:B------:R-:W-:Y:S02]  /*deb0*/  LEA.HI R3, R8, R5.reuse, RZ, 0x5 ;  /* 0x0000000508037211 */ /* 0x080fe400078f28ff */
[----:B---3--:R-:W-:Y:S02]  /*dec0*/  LOP3.LUT R12, R4, 0xfffffffc, RZ, 0xc0, !PT ;  /* 0xfffffffc040c7812 */ /* 0x008fe400078ec0ff */
[----:B------:R-:W-:Y:S02]  /*ded0*/  SHF.R.S32.HI R8, RZ, 0x5, R3 ;  /* 0x00000005ff087819 */ /* 0x000fe40000011403 */
[----:B------:R-:W-:-:S02]  /*dee0*/  IADD3 R11, -R12, R5, RZ ;  /* 0x000000050c0b7210 */ /* 0x000fc40007ffe1ff */
[----:B------:R-:W-:Y:S02]  /*def0*/  FSETP.NE.FTZ.AND P4, PT, R6, RZ, PT ;  /* 0x000000ff0600720b */ /* 0x000fe40003f95000 */
[----:B------:R-:W-:Y:S01]  /*df00*/  LEA R8, R8, R11, 0x8 ;  /* 0x0000000b08087211 */ /* 0x000fe200078e40ff */
[----:B------:R-:W1:Y:S10]  /*df10*/  @P5 MUFU.RCP R10, R7 ;  /* 0x00000007000a5308 */ /* 0x000e740000001000 */
        /* <DEDUP_REMOVED lines=28> */
[----:B------:R-:W-:Y:S01]  /*e0e0*/  @UP0 ULDC.64 UR4, c[0x0][0x298] ;  /* 0x0000a60000040ab9 */ /* 0x000fe20000000a00 */
[----:B------:R-:W-:Y:S01]  /*e0f0*/  F2FP.BF16.F32.PACK_AB R52, R53, R52 ;  /* 0x000000343534723e */ /* 0x000fe200000010ff */
[----:B------:R-:W-:Y:S01]  /*e100*/  @UP0 UIMAD.WIDE.U32 UR8, UR13, UR4, URZ ;  /* 0x000000040d0802a5 */ /* 0x000fe2000f8e003f */
        /* <DEDUP_REMOVED lines=9> */
[----:B------:R-:W-:Y:S01]  /*e1a0*/  @UP0 UIMAD UR6, UR13, UR5, UR9 ;  /* 0x000000050d0602a4 */ /* 0x000fe2000f8e0209 */
[C---:B------:R-:W-:Y:S01]  /*e1b0*/  FMUL.FTZ R66, R9.reuse, R66 ;  /* 0x0000004209427220 */ /* 0x040fe20000410000 */
[----:B------:R-:W-:Y:S01]  /*e1c0*/  @UP0 UMOV UR4, UR8 ;  /* 0x0000000800040c82 */ /* 0x000fe20008000000 */
        /* <DEDUP_REMOVED lines=32> */
[----:B------:R-:W-:Y:S01]  /*e3d0*/  F2FP.BF16.F32.PACK_AB R62, R63, R62 ;  /* 0x0000003e3f3e723e */ /* 0x000fe200000010ff */
[----:B------:R-:W-:Y:S06]  /*e3e0*/  @P0 BRA `(.L_x_1084) ;  /* 0x0000000000200947 */ /* 0x000fec0003800000 */
[----:B------:R-:W1:Y:S01]  /*e3f0*/  S2UR UR7, SR_CTAID.Y ;  /* 0x00000000000779c3 */ /* 0x000e620000002600 */
[----:B------:R-:W-:Y:S01]  /*e400*/  ULDC.64 UR4, c[0x0][0x290] ;  /* 0x0000a40000047ab9 */ /* 0x000fe20000000a00 */
[----:B-1----:R-:W-:Y:S02]  /*e410*/  USHF.R.S32.HI UR6, URZ, 0x1f, UR7 ;  /* 0x0000001f3f067899 */ /* 0x002fe40008011407 */
[----:B------:R-:W-:Y:S02]  /*e420*/  UIMAD.WIDE.U32 UR8, UR7, UR4, URZ ;  /* 0x00000004070872a5 */ /* 0x000fe4000f8e003f */
[----:B------:R-:W-:-:S04]  /*e430*/  UIMAD UR6, UR6, UR4, URZ ;  /* 0x00000004060672a4 */ /* 0x000fc8000f8e023f */
[----:B------:R-:W-:Y:S01]  /*e440*/  UIMAD UR6, UR7, UR5, UR6 ;  /* 0x00000005070672a4 */ /* 0x000fe2000f8e0206 */
[----:B------:R-:W-:-:S03]  /*e450*/  UMOV UR4, UR8 ;  /* 0x0000000800047c82 */ /* 0x000fc60008000000 */
[----:B------:R-:W-:-:S12]  /*e460*/  UIADD3 UR6, UR9, UR6, URZ ;  /* 0x0000000609067290 */ /* 0x000fd8000fffe03f */
.L_x_1084:
        /* <DEDUP_REMOVED lines=16> */
[----:B------:R-:W1:Y:S01]  /*e570*/  S2UR UR5, SR_CTAID.Y ;  /* 0x00000000000579c3 */ /* 0x000e620000002600 */
[----:B------:R-:W-:Y:S01]  /*e580*/  ULDC UR7, c[0x0][0x2c4] ;  /* 0x0000b10000077ab9 */ /* 0x000fe20000000800 */
[----:B------:R-:W-:Y:S01]  /*e590*/  PLOP3.LUT P6, PT, PT, PT, PT, 0x80, 0x0 ;  /* 0x000000000000781c */ /* 0x000fe20003fcf070 */
[----:B-1----:R-:W-:-:S04]  /*e5a0*/  UIMAD UR5, UR5, UR7, URZ ;  /* 0x00000007050572a4 */ /* 0x002fc8000f8e023f */
[----:B------:R-:W-:-:S04]  /*e5b0*/  USEL UR13, UR5, UR13, !UP0 ;  /* 0x0000000d050d7287 */ /* 0x000fc8000c000000 */
[----:B------:R-:W-:Y:S02]  /*e5c0*/  USHF.R.S32.HI UR5, URZ, 0x1f, UR13 ;  /* 0x0000001f3f057899 */ /* 0x000fe4000801140d */
[----:B------:R-:W-:-:S04]  /*e5d0*/  IMAD.U32 R14, RZ, RZ, UR13 ;  /* 0x0000000dff0e7e24 */ /* 0x000fc8000f8e00ff */
[----:B------:R-:W-:-:S07]  /*e5e0*/  MOV R15, UR5 ;  /* 0x00000005000f7c02 */ /* 0x000fce0008000f00 */
.L_x_1085:
[----:B------:R-:W-:Y:S01]  /*e5f0*/  ISETP.NE.U32.AND P3, PT, R8, 0x1, PT ;  /* 0x000000010800780c */ /* 0x000fe20003f65070 */
[----:B------:R-:W-:Y:S01]  /*e600*/  IMAD.MOV.U32 R8, RZ, RZ, 0x20 ;  /* 0x00000020ff087424 */ /* 0x000fe200078e00ff */
[----:B------:R-:W-:Y:S01]  /*e610*/  ISETP.NE.AND P0, PT, RZ, UR8, PT ;  /* 0x00000008ff007c0c */ /* 0x000fe2000bf05270 */
[----:B------:R-:W-:Y:S01]  /*e620*/  VIADD R13, R11, 0xfffffff0 ;  /* 0xfffffff00b0d7836 */ /* 0x000fe20000000000 */
[----:B------:R-:W-:Y:S01]  /*e630*/  LOP3.LUT P2, RZ, R12, 0x2, RZ, 0xc0, !PT ;  /* 0x000000020cff7812 */ /* 0x000fe2000784c0ff */
[----:B------:R-:W-:Y:S01]  /*e640*/  STS [R11], R52 ;  /* 0x000000340b007388 */ /* 0x000fe20000000800 */
[----:B------:R-:W-:Y:S01]  /*e650*/  F2FP.BF16.F32.PACK_AB R80, R81, R80 ;  /* 0x000000505150723e */ /* 0x000fe200000010ff */
[----:B------:R-:W1:Y:S01]  /*e660*/  S2UR UR5, SR_CTAID.X ;  /* 0x00000000000579c3 */ /* 0x000e620000002500 */
[----:B------:R-:W-:Y:S01]  /*e670*/  SEL R8, R8, 0xffffffe0, !P2 ;  /* 0xffffffe008087807 */ /* 0x000fe20005000000 */
[----:B------:R-:W-:Y:S01]  /*e680*/  STS [R11+0x200], R54 ;  /* 0x000200360b007388 */ /* 0x000fe20000000800 */
[----:B------:R-:W-:Y:S01]  /*e690*/  F2FP.BF16.F32.PACK_AB R82, R83, R82 ;  /* 0x000000525352723e */ /* 0x000fe200000010ff */
[----:B------:R-:W2:Y:S01]  /*e6a0*/  @P5 MUFU.LG2 R7, R7 ;  /* 0x0000000700075308 */ /* 0x000ea20000000c00 */
[----:B------:R-:W-:Y:S01]  /*e6b0*/  F2FP.BF16.F32.PACK_AB R36, R37, R36 ;  /* 0x000000242524723e */ /* 0x000fe200000010ff */
[----:B------:R-:W-:Y:S01]  /*e6c0*/  @P3 VIADD R13, R11, 0x10 ;  /* 0x000000100b0d3836 */ /* 0x000fe20000000000 */
[----:B------:R-:W-:Y:S01]  /*e6d0*/  F2FP.BF16.F32.PACK_AB R38, R39, R38 ;  /* 0x000000262726723e */ /* 0x000fe200000010ff */
[----:B------:R-:W3:Y:S01]  /*e6e0*/  @!P0 LDC R12, c[0x0][0x2c4] ;  /* 0x0000b100ff0c8b82 */ /* 0x000ee20000000800 */
[----:B------:R-:W-:Y:S01]  /*e6f0*/  IMAD.IADD R17, R11, 0x1, R8 ;  /* 0x000000010b117824 */ /* 0x000fe200078e0208 */
[----:B------:R-:W-:Y:S01]  /*e700*/  F2FP.BF16.F32.PACK_AB R40, R41, R40 ;  /* 0x000000282928723e */ /* 0x000fe200000010ff */
[----:B------:R-:W-:Y:S01]  /*e710*/  IMAD.IADD R19, R8, 0x1, R13 ;  /* 0x0000000108137824 */ /* 0x000fe200078e020d */
[----:B------:R-:W-:Y:S01]  /*e720*/  STS [R13], R56 ;  /* 0x000000380d007388 */ /* 0x000fe20000000800 */
[----:B------:R-:W-:Y:S01]  /*e730*/  F2FP.BF16.F32.PACK_AB R42, R43, R42 ;  /* 0x0000002a2b2a723e */ /* 0x000fe200000010ff */
[----:B------:R-:W4:Y:S01]  /*e740*/  @P4 MUFU.LG2 R6, R6 ;  /* 0x0000000600064308 */ /* 0x000f220000000c00 */
[----:B------:R-:W-:Y:S01]  /*e750*/  F2FP.BF16.F32.PACK_AB R44, R45, R44 ;  /* 0x0000002c2d2c723e */ /* 0x000fe200000010ff */
[----:B------:R-:W-:Y:S01]  /*e760*/  STS [R13+0x200], R58 ;  /* 0x0002003a0d007388 */ /* 0x000fe20000000800 */
[----:B------:R-:W-:Y:S01]  /*e770*/  F2FP.BF16.F32.PACK_AB R46, R47, R46 ;  /* 0x0000002e2f2e723e */ /* 0x000fe200000010ff */
[----:B------:R-:W5:Y:S01]  /*e780*/  @!P0 LDC R29, c[0x0][0x270] ;  /* 0x00009c00ff1d8b82 */ /* 0x000f620000000800 */
[----:B------:R-:W-:Y:S01]  /*e790*/  F2FP.BF16.F32.PACK_AB R48, R49, R48 ;  /* 0x000000303130723e */ /* 0x000fe200000010ff */
[----:B------:R-:W-:Y:S01]  /*e7a0*/  STS [R17], R60 ;  /* 0x0000003c11007388 */ /* 0x000fe20000000800 */
[----:B------:R-:W-:Y:S01]  /*e7b0*/  F2FP.BF16.F32.PACK_AB R50, R9, R50 ;  /* 0x000000320932723e */ /* 0x000fe200000010ff */
[----:B--2---:R-:W-:Y:S01]  /*e7c0*/  @P5 FMUL.FTZ R7, R7, 0.69314718246459960938 ;  /* 0x3f31721807075820 */ /* 0x004fe20000410000 */
[----:B------:R-:W-:Y:S01]  /*e7d0*/  PLOP3.LUT P2, PT, PT, PT, PT, 0x8, 0x0 ;  /* 0x000000000000781c */ /* 0x000fe20003f4e170 */
[----:B------:R-:W-:Y:S01]  /*e7e0*/  STS [R17+0x200], R62 ;  /* 0x0002003e11007388 */ /* 0x000fe20000000800 */
[----:B------:R-:W-:Y:S01]  /*e7f0*/  @!P0 PLOP3.LUT P2, PT, P1, PT, PT, 0x80, 0x0 ;  /* 0x000000000000881c */ /* 0x000fe20000f4f070 */
[----:B------:R-:W2:Y:S01]  /*e800*/  @P0 LDC.64 R8, c[0x0][0x2c0] ;  /* 0x0000b000ff080b82 */ /* 0x000ea20000000a00 */
[----:B------:R-:W-:Y:S01]  /*e810*/  BSSY B0, `(.L_x_1086) ;  /* 0x0000045000007945 */ /* 0x000fe20003800000 */
[----:B------:R-:W-:Y:S04]  /*e820*/  STS [R19], R64 ;  /* 0x0000004013007388 */ /* 0x000fe80000000800 */
[----:B------:R-:W-:Y:S02]  /*e830*/  STS [R19+0x200], R66 ;  /* 0x0002004213007388 */ /* 0x000fe40000000800 */
[----:B------:R-:W1:Y:S02]  /*e840*/  @P0 LDC R28, c[0x0][0x2c0] ;  /* 0x0000b000ff1c0b82 */ /* 0x000e640000000800 */
[----:B------:R-:W-:Y:S04]  /*e850*/  STS [R11+0x1000], R68 ;  /* 0x001000440b007388 */ /* 0x000fe80000000800 */
[----:B------:R-:W-:Y:S02]  /*e860*/  STS [R11+0x1200], R70 ;  /* 0x001200460b007388 */ /* 0x000fe40000000800 */
[----:B---3--:R-:W5:Y:S02]  /*e870*/  @P2 LDC R12, c[0x0][0x2e4] ;  /* 0x0000b900ff0c2b82 */ /* 0x008f640000000800 */
[----:B------:R-:W-:Y:S04]  /*e880*/  STS [R13+0x1000], R72 ;  /* 0x001000480d007388 */ /* 0x000fe80000000800 */
[----:B------:R-:W-:Y:S04]  /*e890*/  STS [R13+0x1200], R74 ;  /* 0x0012004a0d007388 */ /* 0x000fe80000000800 */
[----:B------:R-:W-:Y:S04]  /*e8a0*/  STS [R17+0x1000], R76 ;  /* 0x0010004c11007388 */ /* 0x000fe80000000800 */
[----:B------:R-:W-:Y:S01]  /*e8b0*/  STS [R17+0x1200], R78 ;  /* 0x0012004e11007388 */ /* 0x000fe20000000800 */
[----:B------:R-:W-:-:S03]  /*e8c0*/  @!P0 IMAD.MOV.U32 R28, RZ, RZ, 0x1 ;  /* 0x00000001ff1c8424 */ /* 0x000fc600078e00ff */
[----:B------:R-:W-:Y:S04]  /*e8d0*/  STS [R19+0x1000], R80 ;  /* 0x0010005013007388 */ /* 0x000fe80000000800 */
[----:B------:R-:W-:Y:S04]  /*e8e0*/  STS [R19+0x1200], R82 ;  /* 0x0012005213007388 */ /* 0x000fe80000000800 */
        /* <DEDUP_REMOVED lines=8> */
[----:B---3--:R-:W-:-:S02]  /*e970*/  @P0 IMAD.MOV.U32 R11, RZ, RZ, 0x1 ;  /* 0x00000001ff0b0424 */ /* 0x008fc400078e00ff */
[----:B-----5:R-:W-:Y:S01]  /*e980*/  @!P0 IMAD R11, R12, R29, RZ ;  /* 0x0000001d0c0b8224 */ /* 0x020fe200078e02ff */
[----:B------:R-:W-:Y:S01]  /*e990*/  BAR.SYNC.DEFER_BLOCKING 0x0 ;  /* 0x0000000000007b1d */ /* 0x000fe20000010000 */
[----:B--2---:R-:W-:Y:S01]  /*e9a0*/  @P0 IMAD R29, R9, R8, RZ ;  /* 0x00000008091d0224 */ /* 0x004fe200078e02ff */
[----:B------:R-:W-:Y:S01]  /*e9b0*/  LOP3.LUT R8, R3, 0xffffffe0, RZ, 0xc0, !PT ;  /* 0xffffffe003087812 */ /* 0x000fe200078ec0ff */
[----:B------:R-:W-:-:S05]  /*e9c0*/  @!P0 IMAD.MOV.U32 R29, RZ, RZ, R12 ;  /* 0x000000ffff1d8224 */ /* 0x000fca00078e000c */
[----:B----4-:R-:W2:Y:S01]  /*e9d0*/  @P5 LDC R13, c[0x0][0x2e8] ;  /* 0x0000ba00ff0d5b82 */ /* 0x010ea20000000800 */
[----:B------:R-:W-:Y:S01]  /*e9e0*/  IMAD.IADD R8, R5, 0x1, -R8 ;  /* 0x0000000105087824 */ /* 0x000fe200078e0a08 */
[----:B------:R-:W3:Y:S01]  /*e9f0*/  S2R R16, SR_CTAID.Y ;  /* 0x0000000000107919 */ /* 0x000ee20000002600 */
[----:B------:R-:W-:Y:S01]  /*ea00*/  IMAD.MOV.U32 R5, RZ, RZ, 0x7f800000 ;  /* 0x7f800000ff057424 */ /* 0x000fe200078e00ff */
[----:B------:R-:W4:Y:S02]  /*ea10*/  S2R R18, SR_CTAID.Z ;  /* 0x0000000000127919 */ /* 0x000f240000002700 */
[----:B------:R-:W-:Y:S02]  /*ea20*/  LOP3.LUT P2, RZ, R8, 0x3, RZ, 0xc0, !PT ;  /* 0x0000000308ff7812 */ /* 0x000fe4000784c0ff */
[----:B------:R-:W5:Y:S01]  /*ea30*/  @P4 LDC R9, c[0x0][0x2e8] ;  /* 0x0000ba00ff094b82 */ /* 0x000f620000000800 */
[----:B-1----:R-:W-:Y:S01]  /*ea40*/  @P4 FMUL.FTZ R17, R6, 0.69314718246459960938 ;  /* 0x3f31721806114820 */ /* 0x002fe20000410000 */
[----:B------:R-:W-:Y:S01]  /*ea50*/  IMAD.MOV.U32 R8, RZ, RZ, 0x7f800000 ;  /* 0x7f800000ff087424 */ /* 0x000fe200078e00ff */
[----:B------:R1:W1:Y:S04]  /*ea60*/  LDS.128 R24, [R162+0x800] ;  /* 0x00080000a2187984 */ /* 0x0002680000000c00 */
[----:B------:R1:W1:Y:S01]  /*ea70*/  LDS.128 R20, [R162+0x1800] ;  /* 0x00180000a2147984 */ /* 0x0002620000000c00 */
[----:B--2---:R-:W-:Y:S01]  /*ea80*/  @P5 FFMA.FTZ R5, R2, R13, R7 ;  /* 0x0000000d02055223 */ /* 0x004fe20000010007 */
[----:B-----5:R-:W-:Y:S01]  /*ea90*/  @P4 FFMA.FTZ R8, R0, R9, R17 ;  /* 0x0000000900084223 */ /* 0x020fe20000010011 */
[----:B---3--:R-:W-:-:S05]  /*eaa0*/  IMAD R11, R16, R11, RZ ;  /* 0x0000000b100b7224 */ /* 0x008fca00078e02ff */
[----:B------:R-:W-:Y:S01]  /*eab0*/  SEL R3, R11, RZ, !P6 ;  /* 0x000000ff0b037207 */ /* 0x000fe20007000000 */
[----:B------:R-:W-:-:S04]  /*eac0*/  IMAD R11, R28, UR5, RZ ;  /* 0x000000051c0b7c24 */ /* 0x000fc8000f8e02ff */
[----:B------:R-:W-:Y:S02]  /*ead0*/  IMAD.SHL.U32 R11, R11, 0x40, RZ ;  /* 0x000000400b0b7824 */ /* 0x000fe400078e00ff */
[----:B----4-:R-:W-:-:S03]  /*eae0*/  IMAD R29, R18, R29, R3 ;  /* 0x0000001d121d7224 */ /* 0x010fc600078e0203 */
[----:B------:R-:W-:Y:S02]  /*eaf0*/  SHF.R.S32.HI R3, RZ, 0x1f, R11 ;  /* 0x0000001fff037819 */ /* 0x000fe4000001140b */
[--C-:B------:R-:W-:Y:S02]  /*eb00*/  IADD3 R11, P1, P0, R11, R14, R29.reuse ;  /* 0x0000000e0b0b7210 */ /* 0x100fe4000783e01d */
[----:B------:R-:W-:-:S04]  /*eb10*/  SHF.R.S32.HI R14, RZ, 0x1f, R29 ;  /* 0x0000001fff0e7819 */ /* 0x000fc8000001141d */
[----:B------:R-:W-:Y:S01]  /*eb20*/  IADD3.X R14, R3, R15, R14, P1, P0 ;  /* 0x0000000f030e7210 */ /* 0x000fe20000fe040e */
[----:B-1----:R-:W-:Y:S06]  /*eb30*/  @P2 BRA `(.L_x_1087) ;  /* 0x0000000000482947 */ /* 0x002fec0003800000 */
        /* <DEDUP_REMOVED lines=18> */
.L_x_1087:
[----:B------:R-:W-:Y:S05]  /*ec60*/  BSYNC B0 ;  /* 0x0000000000007941 */ /* 0x000fea0003800000 */
.L_x_1086:
[----:B-1----:R-:W-:Y:S01]  /*ec70*/  SHF.R.S32.HI R2, RZ, 0x1f, R18 ;  /* 0x0000001fff027819 */ /* 0x002fe20000011412 */
[----:B------:R-:W-:Y:S01]  /*ec80*/  UIMAD UR14, UR5, -0x40, UR14 ;  /* 0xffffffc0050e78a4 */ /* 0x000fe2000f8e020e */
[----:B------:R-:W-:Y:S01]  /*ec90*/  SHF.R.S32.HI R0, RZ, 0x1f, R170 ;  /* 0x0000001fff007819 */ /* 0x000fe200000114aa */
[----:B------:R1:W2:Y:S01]  /*eca0*/  LDS.128 R12, [R162] ;  /* 0x00000000a20c7984 */ /* 0x0002a20000000c00 */
[----:B------:R-:W-:Y:S01]  /*ecb0*/  IADD3 R6, P0, R170, UR4, RZ ;  /* 0x00000004aa067c10 */ /* 0x000fe2000ff1e0ff */
[----:B------:R-:W-:Y:S01]  /*ecc0*/  ULDC.64 UR4, c[0x0][0x2a0] ;  /* 0x0000a80000047ab9 */ /* 0x000fe20000000a00 */
[----:B------:R-:W-:Y:S01]  /*ecd0*/  LEA.HI.SX32 R4, R4, 0x20, 0x1e ;  /* 0x0000002004047811 */ /* 0x000fe200078ff2ff */
[----:B------:R-:W-:Y:S01]  /*ece0*/  IMAD R3, R2, UR4, RZ ;  /* 0x0000000402037c24 */ /* 0x000fe2000f8e02ff */
[----:B------:R-:W-:Y:S01]  /*ecf0*/  IADD3.X R7, R0, UR6, RZ, P0, !PT ;  /* 0x0000000600077c10 */ /* 0x000fe200087fe4ff */
[----:B------:R-:W-:Y:S01]  /*ed00*/  BSSY B0, `(.L_x_1088) ;  /* 0x0000019000007945 */ /* 0x000fe20003800000 */
[----:B------:R-:W-:Y:S01]  /*ed10*/  ISETP.GE.AND P0, PT, R10, UR14, PT ;  /* 0x0000000e0a007c0c */ /* 0x000fe2000bf06270 */
[----:B------:R-:W-:Y:S01]  /*ed20*/  IMAD R0, R18, UR5, R3 ;  /* 0x0000000512007c24 */ /* 0x000fe2000f8e0203 */
[----:B------:R-:W-:Y:S01]  /*ed30*/  ISETP.GE.AND P1, PT, R4, UR14, PT ;  /* 0x0000000e04007c0c */ /* 0x000fe2000bf26270 */
[----:B------:R-:W-:Y:S01]  /*ed40*/  IMAD.WIDE.U32 R18, R18, UR4, R6 ;  /* 0x0000000412127c25 */ /* 0x000fe2000f8e0006 */
[----:B------:R1:W3:Y:S03]  /*ed50*/  LDS.128 R8, [R162+0x1000] ;  /* 0x00100000a2087984 */ /* 0x0002e60000000c00 */
[----:B------:R-:W-:Y:S01]  /*ed60*/  IMAD.IADD R17, R19, 0x1, R0 ;  /* 0x0000000113117824 */ /* 0x000fe200078e0200 */
[----:B------:R1:W4:Y:S05]  /*ed70*/  LDS.128 R4, [R162+0x2000] ;  /* 0x00200000a2047984 */ /* 0x00032a0000000c00 */
        /* <DEDUP_REMOVED lines=17> */
.L_x_1089:
[----:B------:R-:W-:Y:S05]  /*ee90*/  BSYNC B0 ;  /* 0x0000000000007941 */ /* 0x000fea0003800000 */
.L_x_1088:
        /* <DEDUP_REMOVED lines=23> */
.L_x_1057:
[----:B------:R-:W-:Y:S01]  /*f010*/  UISETP.NE.AND UP2, UPT, UR13, -0x1, UPT ;  /* 0xffffffff0d00788c */ /* 0x000fe2000bf45270 */
[----:B------:R-:W1:Y:S01]  /*f020*/  S2R R11, SR_CTAID.X ;  /* 0x00000000000b7919 */ /* 0x000e620000002500 */
[----:B------:R-:W-:Y:S01]  /*f030*/  ULDC.U8 UR7, c[0x0][0x3d8] ;  /* 0x0000f60000077ab9 */ /* 0x000fe20000000000 */
[----:B------:R-:W-:Y:S01]  /*f040*/  ULDC.U8 UR10, c[0x0][0x3d9] ;  /* 0x0000f640000a7ab9 */ /* 0x000fe20000000000 */
[----:B------:R-:W-:Y:S01]  /*f050*/  UISETP.NE.AND UP3, UPT, UR7, URZ, UPT ;  /* 0x0000003f0700728c */ /* 0x000fe2000bf65270 */
[----:B------:R-:W-:Y:S01]  /*f060*/  LEA.HI R12, R14, R85, RZ, 0x2 ;  /* 0x000000550e0c7211 */ /* 0x000fe200078f10ff */
[----:B------:R-:W-:Y:S02]  /*f070*/  UISETP.NE.AND UP1, UPT, UR10, URZ, UPT ;  /* 0x0000003f0a00728c */ /* 0x000fe4000bf25270 */
[----:B------:R-:W-:Y:S01]  /*f080*/  UISETP.EQ.AND UP3, UPT, UR10, URZ, UP3 ;  /* 0x0000003f0a00728c */ /* 0x000fe20009f62270 */
[----:B------:R-:W-:Y:S01]  /*f090*/  LOP3.LUT R0, R12, 0xfffffffc, RZ, 0xc0, !PT ;  /* 0xfffffffc0c007812 */ /* 0x000fe200078ec0ff */
[----:B------:R-:W-:Y:S01]  /*f0a0*/  UIADD3 UR14, -UR21, UR14, URZ ;  /* 0x0000000e150e7290 */ /* 0x000fe2000fffe13f */
[----:B------:R-:W-:Y:S01]  /*f0b0*/  @UP2 ULDC.64 UR4, c[0x0][0x298] ;  /* 0x0000a60000042ab9 */ /* 0x000fe20000000a00 */
[----:B------:R-:W-:Y:S01]  /*f0c0*/  UISETP.NE.OR UP0, UPT, UR13, -0x1, !UP3 ;  /* 0xffffffff0d00788c */ /* 0x000fe2000df05670 */
[----:B------:R-:W-:Y:S01]  /*f0d0*/  PLOP3.LUT P0, PT, PT, PT, UP1, 0x80, 0x0 ;  /* 0x000000000000781c */ /* 0x000fe20003f0f018 */
[----:B------:R-:W-:Y:S01]  /*f0e0*/  @UP2 UIMAD.WIDE.U32 UR8, UR13, UR4, URZ ;  /* 0x000000040d0822a5 */ /* 0x000fe2000f8e003f */
[----:B------:R-:W-:-:S02]  /*f0f0*/  IMAD.IADD R85, R85, 0x1, -R0 ;  /* 0x0000000155557824 */ /* 0x000fc400078e0a00 */
[----:B------:R-:W-:Y:S01]  /*f100*/  @UP1 ULDC UR12, c[0x0][0x2c0] ;  /* 0x0000b000000c1ab9 */ /* 0x000fe20000000800 */
[----:B------:R-:W-:Y:S01]  /*f110*/  @UP1 UMOV UR11, 0x1 ;  /* 0x00000001000b1882 */ /* 0x000fe20000000000 */
[----:B------:R-:W-:Y:S01]  /*f120*/  @UP2 UIMAD UR6, UR13, UR5, UR9 ;  /* 0x000000050d0622a4 */ /* 0x000fe2000f8e0209 */
[----:B------:R-:W-:Y:S01]  /*f130*/  IMAD.SHL.U32 R4, R85, 0x8, RZ ;  /* 0x0000000855047824 */ /* 0x000fe200078e00ff */
[----:B------:R-:W-:Y:S01]  /*f140*/  @!UP2 USHF.R.S32.HI UR9, URZ, 0x1f, UR20 ;  /* 0x0000001f3f09a899 */ /* 0x000fe20008011414 */
[----:B------:R-:W-:Y:S01]  /*f150*/  @!UP2 ULDC.64 UR4, c[0x0][0x290] ;  /* 0x0000a4000004aab9 */ /* 0x000fe20000000a00 */
[----:B------:R-:W-:Y:S02]  /*f160*/  @!UP3 UMOV UR24, URZ ;  /* 0x0000003f0018bc82 */ /* 0x000fe40008000000 */
[----:B------:R-:W-:Y:S02]  /*f170*/  @!UP2 UIMAD UR9, UR9, UR4, URZ ;  /* 0x000000040909a2a4 */ /* 0x000fe4000f8e023f */
[----:B------:R-:W-:-:S02]  /*f180*/  @!UP2 UIMAD.WIDE.U32 UR16, UR20, UR4, URZ ;  /* 0x000000041410a2a5 */ /* 0x000fc4000f8e003f */
[----:B------:R-:W-:Y:S01]  /*f190*/  @!UP2 UIMAD UR9, UR20, UR5, UR9 ;  /* 0x000000051409a2a4 */ /* 0x000fe2000f8e0209 */
[----:B------:R-:W-:Y:S02]  /*f1a0*/  @!UP3 UMOV UR25, URZ ;  /* 0x0000003f0019bc82 */ /* 0x000fe40008000000 */
[----:B------:R-:W-:Y:S01]  /*f1b0*/  @UP1 ULDC.64 UR4, c[0x0][0x2c0] ;  /* 0x0000b00000041ab9 */ /* 0x000fe20000000a00 */
[----:B------:R-:W-:Y:S02]  /*f1c0*/  @!UP2 UIADD3 UR6, UR17, UR9, URZ ;  /* 0x000000091106a290 */ /* 0x000fe4000fffe03f */
[----:B------:R-:W-:Y:S01]  /*f1d0*/  @UP1 UIMAD UR10, UR5, UR4, URZ ;  /* 0x00000004050a12a4 */ /* 0x000fe2000f8e023f */
[----:B------:R-:W-:Y:S02]  /*f1e0*/  @!UP2 UMOV UR8, UR16 ;  /* 0x000000100008ac82 */ /* 0x000fe40008000000 */
[----:B------:R-:W-:Y:S02]  /*f1f0*/  @UP3 ULDC UR4, c[0x0][0x2c4] ;  /* 0x0000b10000043ab9 */ /* 0x000fe40000000800 */
[----:B------:R-:W-:-:S04]  /*f200*/  @!UP0 UIMAD UR13, UR20, UR4, URZ ;  /* 0x00000004140d82a4 */ /* 0x000fc8000f8e023f */
[----:B------:R-:W-:-:S03]  /*f210*/  @UP3 USHF.R.S32.HI UR4, URZ, 0x1f, UR13 ;  /* 0x0000001f3f043899 */ /* 0x000fc6000801140d */
[----:B------:R-:W-:-:S04]  /*f220*/  @UP3 UMOV UR24, UR13 ;  /* 0x0000000d00183c82 */ /* 0x000fc80008000000 */
[----:B------:R-:W-:Y:S01]  /*f230*/  @UP3 UMOV UR25, UR4 ;  /* 0x0000000400193c82 */ /* 0x000fe20008000000 */
[----:B-1----:R-:W-:Y:S05]  /*f240*/  @P0 BRA `(.L_x_1090) ;  /* 0x0000000000180947 */ /* 0x002fea0003800000 */
[----:B------:R-:W-:Y:S01]  /*f250*/  UISETP.NE.AND UP0, UPT, UR7, URZ, UPT ;  /* 0x0000003f0700728c */ /* 0x000fe2000bf05270 */
[----:B------:R-:W-:Y:S01]  /*f260*/  ULDC UR10, c[0x0][0x2c4] ;  /* 0x0000b100000a7ab9 */ /* 0x000fe20000000800 */
[----:B------:R-:W-:Y:S01]  /*f270*/  ULDC UR11, c[0x0][0x270] ;  /* 0x00009c00000b7ab9 */ /* 0x000fe20000000800 */
[----:B------:R-:W-:-:S08]  /*f280*/  UMOV UR12, 0x1 ;  /* 0x00000001000c7882 */ /* 0x000fd00000000000 */
[----:B------:R-:W-:Y:S02]  /*f290*/  @UP0 ULDC UR10, c[0x0][0x2e4] ;  /* 0x0000b900000a0ab9 */ /* 0x000fe40000000800 */
[----:B------:R-:W-:-:S12]  /*f2a0*/  UIMAD UR11, UR10, UR11, URZ ;  /* 0x0000000b0a0b72a4 */ /* 0x000fd8000f8e023f */
.L_x_1090:
[C---:B------:R-:W-:Y:S01]  /*f2b0*/  IADD3 R2, P0, R4.reuse, UR8, RZ ;  /* 0x0000000804027c10 */ /* 0x040fe2000ff1e0ff */
[----:B------:R-:W-:Y:S01]  /*f2c0*/  UIMAD UR11, UR20, UR11, URZ ;  /* 0x0000000b140b72a4 */ /* 0x000fe2000f8e023f */
[----:B------:R-:W-:Y:S01]  /*f2d0*/  SHF.R.S32.HI R12, RZ, 0x2, R12 ;  /* 0x00000002ff0c7819 */ /* 0x000fe2000001140c */
[----:B------:R-:W-:Y:S01]  /*f2e0*/  USHF.R.S32.HI UR7, URZ, 0x1f, UR18 ;  /* 0x0000001f3f077899 */ /* 0x000fe20008011412 */
[----:B------:R-:W-:Y:S01]  /*f2f0*/  LEA.HI.X.SX32 R3, R4, UR6, 0x1, P0 ;  /* 0x0000000604037c11 */ /* 0x000fe200080f0eff */
[----:B------:R-:W-:Y:S01]  /*f300*/  ULDC.64 UR4, c[0x0][0x2a0] ;  /* 0x0000a80000047ab9 */ /* 0x000fe20000000a00 */
[----:B------:R-:W-:Y:S01]  /*f310*/  ISETP.GE.AND P0, PT, R12, UR14, PT ;  /* 0x0000000e0c007c0c */ /* 0x000fe2000bf06270 */
[----:B------:R-:W-:Y:S01]  /*f320*/  USEL UR11, UR11, URZ, !UP3 ;  /* 0x0000003f0b0b7287 */ /* 0x000fe2000d800000 */
[----:B------:R-:W-:Y:S01]  /*f330*/  IMAD.U32 R6, RZ, RZ, UR4 ;  /* 0x00000004ff067e24 */ /* 0x000fe2000f8e00ff */
[----:B------:R-:W-:Y:S01]  /*f340*/  UIMAD UR7, UR7, UR4, URZ ;  /* 0x00000004070772a4 */ /* 0x000fe2000f8e023f */
[----:B------:R-:W-:Y:S01]  /*f350*/  ISETP.NE.AND P5, PT, R85, RZ, PT ;  /* 0x000000ff5500720c */ /* 0x000fe20003fa5270 */
[----:B------:R-:W-:Y:S01]  /*f360*/  UIMAD UR6, UR21, UR12, URZ ;  /* 0x0000000c150672a4 */ /* 0x000fe2000f8e023f */
[----:B------:R-:W-:Y:S01]  /*f370*/  IMAD.WIDE.U32 R6, R6, UR18, R2 ;  /* 0x0000001206067c25 */ /* 0x000fe2000f8e0002 */
[----:B------:R-:W-:Y:S01]  /*f380*/  UIMAD UR11, UR18, UR10, UR11 ;  /* 0x0000000a120b72a4 */ /* 0x000fe2000f8e020b */
[--C-:B------:R-:W-:Y:S01]  /*f390*/  SHF.R.S32.HI R13, RZ, 0x1f, R12.reuse ;  /* 0x0000001fff0d7819 */ /* 0x100fe2000001140c */
[----:B------:R-:W-:Y:S01]  /*f3a0*/  UIMAD UR5, UR18, UR5, UR7 ;  /* 0x00000005120572a4 */ /* 0x000fe2000f8e0207 */
[C---:B------:R-:W-:Y:S01]  /*f3b0*/  VIADD R0, R12.reuse, 0x20 ;  /* 0x000000200c007836 */ /* 0x040fe20000000000 */
[----:B------:R-:W-:Y:S01]  /*f3c0*/  USHF.R.S32.HI UR4, URZ, 0x1f, UR6 ;  /* 0x0000001f3f047899 */ /* 0x000fe20008011406 */
[----:B------:R-:W-:Y:S01]  /*f3d0*/  BSSY B0, `(.L_x_1091) ;  /* 0x000001c000007945 */ /* 0x000fe20003800000 */
[----:B------:R-:W-:Y:S01]  /*f3e0*/  USHF.R.S32.HI UR7, URZ, 0x1f, UR11 ;  /* 0x0000001f3f077899 */ /* 0x000fe2000801140b */
[----:B------:R-:W-:Y:S01]  /*f3f0*/  ISETP.GE.OR P6, PT, R12, UR14, P5 ;  /* 0x0000000e0c007c0c */ /* 0x000fe2000afc6670 */
[----:B------:R-:W-:Y:S01]  /*f400*/  UIADD3 UR6, UP1, UP0, UR6, UR24, UR11 ;  /* 0x0000001806067290 */ /* 0x000fe2000f83e00b */
[----:B------:R-:W-:Y:S01]  /*f410*/  VIADD R9, R7, UR5 ;  /* 0x0000000507097c36 */ /* 0x000fe20008000000 */
[C---:B------:R-:W-:Y:S01]  /*f420*/  ISETP.GE.AND P4, PT, R0.reuse, UR14, PT ;  /* 0x0000000e00007c0c */ /* 0x040fe2000bf86270 */
[----:B------:R-:W-:Y:S01]  /*f430*/  IMAD.WIDE R10, R11, 0x40, R12 ;  /* 0x000000400b0a7825 */ /* 0x000fe200078e020c */
[----:B------:R-:W-:Y:S01]  /*f440*/  UIADD3.X UR24, UR4, UR25, UR7, UP1, UP0 ;  /* 0x0000001904187290 */ /* 0x000fe20008fe0407 */
[----:B------:R-:W-:-:S02]  /*f450*/  ISETP.GE.OR P5, PT, R0, UR14, P5 ;  /* 0x0000000e00007c0c */ /* 0x000fc4000afa6670 */
[C---:B------:R-:W-:Y:S02]  /*f460*/  VIADD R3, R4.reuse, 0x20 ;  /* 0x0000002004037836 */ /* 0x040fe40000000000 */
[----:B------:R-:W-:Y:S01]  /*f470*/  VIADD R2, R4, 0x40 ;  /* 0x0000004004027836 */ /* 0x000fe20000000000 */
[----:B------:R-:W-:Y:S08]  /*f480*/  @P0 BRA `(.L_x_1092) ;  /* 0x0000000000400947 */ /* 0x000ff00003800000 */
        /* <DEDUP_REMOVED lines=16> */
.L_x_1092:
[----:B------:R-:W-:Y:S05]  /*f590*/  BSYNC B0 ;  /* 0x0000000000007941 */ /* 0x000fea0003800000 */
.L_x_1091:
        /* <DEDUP_REMOVED lines=20> */
.L_x_1094:
[----:B------:R-:W-:Y:S05]  /*f6e0*/  BSYNC B0 ;  /* 0x0000000000007941 */ /* 0x000fea0003800000 */
.L_x_1093:
        /* <DEDUP_REMOVED lines=10> */
.L_x_1096:
[----:B------:R-:W-:Y:S05]  /*f790*/  BSYNC B0 ;  /* 0x0000000000007941 */ /* 0x000fea0003800000 */
.L_x_1095:
        /* <DEDUP_REMOVED lines=10> */
.L_x_1097:
        /* <DEDUP_REMOVED lines=12> */
.L_x_1167:


//--------------------- .text._ZN5flash16flash_fwd_kernelI23Flash_fwd_kernel_traitsILi96ELi64ELi64ELi4ELb0ELb0EN7cutlass10bfloat16_tE19Flash_kernel_traitsILi96ELi64ELi64ELi4ES3_EELb0ELb1ELb0ELb1ELb0ELb0ELb1ELb0EEEvNS_16Flash_fwd_paramsE --------------------------
	.section	.text._ZN5flash16flash_fwd_kernelI23Flash_fwd_kernel_traitsILi96ELi64ELi64ELi4ELb0ELb0EN7cutlass10bfloat16_tE19Flash_kernel_traitsILi96ELi64ELi64ELi4ES3_EELb0ELb1ELb0ELb1ELb0ELb0ELb1ELb0EEEvNS_16Flash_fwd_paramsE,"ax",@progbits
	.align	128
        .global         _ZN5flash16flash_fwd_kernelI23Flash_fwd_kernel_traitsILi96ELi64ELi64ELi4ELb0ELb0EN7cutlass10bfloat16_tE19Flash_kernel_traitsILi96ELi64ELi64ELi4ES3_EELb0ELb1ELb0ELb1ELb0ELb0ELb1ELb0EEEvNS_16Flash_fwd_paramsE
        .type           _ZN5flash16flash_fwd_kernelI23Flash_fwd_kernel_traitsILi96ELi64ELi64ELi4ELb0ELb0EN7cutlass10bfloat16_tE19Flash_kernel_traitsILi96ELi64ELi64ELi4ES3_EELb0ELb1ELb0ELb1ELb0ELb0ELb1ELb0EEEvNS_16Flash_fwd_paramsE,@function
        .size           _ZN5flash16flash_fwd_kernelI23Flash_fwd_kernel_traitsILi96ELi64ELi64ELi4ELb0ELb0EN7cutlass10bfloat16_tE19Flash_kernel_traitsILi96ELi64ELi64ELi4ES3_EELb0ELb1ELb0ELb1ELb0ELb0ELb1ELb0EEEvNS_16Flash_fwd_paramsE,(.L_x_1168 - _ZN5flash16flash_fwd_kernelI23Flash_fwd_kernel_traitsILi96ELi64ELi64ELi4ELb0ELb0EN7cutlass10bfloat16_tE19Flash_kernel_traitsILi96ELi64ELi64ELi4ES3_EELb0ELb1ELb0ELb1ELb0ELb0ELb1ELb0EEEvNS_16Flash_fwd_paramsE)
        .other          _ZN5flash16flash_fwd_kernelI23Flash_fwd_kernel_traitsILi96ELi64ELi64ELi4ELb0ELb0EN7cutlass10bfloat16_tE19Flash_kernel_traitsILi96ELi64ELi64ELi4ES3_EELb0ELb1ELb0ELb1ELb0ELb0ELb1ELb0EEEvNS_16Flash_fwd_paramsE,@"STO_CUDA_ENTRY STV_DEFAULT"
_ZN5flash16flash_fwd_kernelI23Flash_fwd_kernel_traitsILi96ELi64ELi64ELi4ELb0ELb0EN7cutlass10bfloat16_tE19Flash_kernel_traitsILi96ELi64ELi64ELi4ES3_EELb0ELb1ELb0ELb1ELb0ELb0ELb1ELb0EEEvNS_16Flash_fwd_paramsE:
.text._ZN5flash16flash_fwd_kernelI23Flash_fwd_kernel_traitsILi96ELi64ELi64ELi4ELb0ELb0EN7cutlass10bfloat16_tE19Flash_kernel_traitsILi96ELi64ELi64ELi4ES3_EELb0ELb1ELb0ELb1ELb0ELb0ELb1ELb0EEEvNS_16Flash_fwd_paramsE:
        /* <DEDUP_REMOVED lines=38> */
.L_x_1098:
[----:B------:R-:W1:Y:S02]  /*0260*/  LDC R5, c[0x0][0x2c8] ;  /* 0x0000b200ff057b82 */ /* 0x000e640000000800 */
.L_x_1099:
        /* <DEDUP_REMOVED lines=13> */
[----:B-----5:R-:W-:-:S03]  /*0340*/  @P1 IMAD.IADD R84, R7, 0x1, -R6 ;  /* 0x0000000107541824 */ /* 0x020fc600078e0a06 */
[----:B------:R-:W-:Y:S02]  /*0350*/  @!P1 ISETP.NE.AND.EX P0, PT, R3, RZ, PT, P0 ;  /* 0x000000ff0300920c */ /* 0x000fe40003f05300 */
[----:B------:R-:W-:Y:S02]  /*0360*/  IADD3 R3, -R133, 0x7f, R90 ;  /* 0x0000007f85037810 */ /* 0x000fe40007ffe15a */
[----:B------:R-:W-:-:S04]  /*0370*/  @!P1 SEL R0, R0, RZ, P0 ;  /* 0x000000ff00009207 */ /* 0x000fc80000000000 */
[----:B-1----:R-:W-:Y:S02]  /*0380*/  @!P1 IADD3 R84, R0, R5, -R6 ;  /* 0x0000000500549210 */ /* 0x002fe40007ffe806 */
[----:B------:R-:W1:Y:S03]  /*0390*/  S2R R0, SR_TID.X ;  /* 0x0000000000007919 */ /* 0x000e660000002100 */
        /* <DEDUP_REMOVED lines=10> */
[----:B-1----:R-:W-:Y:S05]  /*0440*/  @!P0 BRA `(.L_x_1100) ;  /* 0x000000a800148947 */ /* 0x002fea0003800000 */
[----:B------:R-:W1:Y:S01]  /*0450*/  LDC R7, c[0x0][0x278] ;  /* 0x00009e00ff077b82 */ /* 0x000e620000000800 */
[----:B------:R-:W-:Y:S01]  /*0460*/  SHF.R.S32.HI R25, RZ, 0x1f, R0 ;  /* 0x0000001fff197819 */ /* 0x000fe20000011400 */
[----:B------:R-:W-:Y:S01]  /*0470*/  IMAD.IADD R13, R133, 0x1, -R90 ;  /* 0x00000001850d7824 */ /* 0x000fe200078e0a5a */
[----:B------:R-:W-:Y:S02]  /*0480*/  ISETP.NE.AND P5, PT, R128, -0x1, PT ;  /* 0xffffffff8000780c */ /* 0x000fe40003fa5270 */
[-C--:B------:R-:W-:Y:S02]  /*0490*/  LEA.HI R23, R25, R0.reuse, RZ, 0x2 ;  /* 0x0000000019177211 */ /* 0x080fe400078f10ff */
[----:B------:R-:W-:Y:S02]  /*04a0*/  ISETP.NE.AND P1, PT, R11, -0x1, PT ;  /* 0xffffffff0b00780c */ /* 0x000fe40003f25270 */
[----:B------:R-:W-:Y:S02]  /*04b0*/  LEA.HI R10, R25, R0, RZ, 0x3 ;  /* 0x00000000190a7211 */ /* 0x000fe400078f18ff */
[----:B------:R-:W-:-:S02]  /*04c0*/  SHF.R.S32.HI R26, RZ, 0x2, R23 ;  /* 0x00000002ff1a7819 */ /* 0x000fc40000011417 */
[----:B------:R-:W-:Y:S02]  /*04d0*/  SHF.R.S32.HI R14, RZ, 0x3, R10 ;  /* 0x00000003ff0e7819 */ /* 0x000fe4000001140a */
[----:B------:R-:W-:Y:S02]  /*04e0*/  IADD3 R20, R26, 0x20, RZ ;  /* 0x000000201a147810 */ /* 0x000fe40007ffe0ff */
[----:B------:R-:W-:Y:S02]  /*04f0*/  SHF.L.U32 R17, R14, 0x6, RZ ;  /* 0x000000060e117819 */ /* 0x000fe400000006ff */
[----:B------:R-:W-:Y:S01]  /*0500*/  @!P5 SHF.R.S32.HI R21, RZ, 0x1f, R15 ;  /* 0x0000001fff15d819 */ /* 0x000fe2000001140f */
[----:B------:R-:W2:Y:S01]  /*0510*/  @P1 LDC.64 R92, c[0x0][0x248] ;  /* 0x00009200ff5c1b82 */ /* 0x000ea20000000a00 */
[----:B------:R-:W-:Y:S02]  /*0520*/  LOP3.LUT R17, R17, 0xc0, RZ, 0xc0, !PT ;  /* 0x000000c011117812 */ /* 0x000fe400078ec0ff */
[----:B------:R-:W-:-:S02]  /*0530*/  ISETP.GE.AND P0, PT, R26, R13, PT ;  /* 0x0000000d1a00720c */ /* 0x000fc40003f06270 */
[----:B-1----:R-:W-:Y:S02]  /*0540*/  IABS R8, R7 ;  /* 0x0000000700087213 */ /* 0x002fe40000000000 */
[----:B------:R-:W-:Y:S02]  /*0550*/  ISETP.GE.AND P2, PT, R20, R13, PT ;  /* 0x0000000d1400720c */ /* 0x000fe40003f46270 */
[----:B------:R-:W1:Y:S01]  /*0560*/  I2F.RP R9, R8 ;  /* 0x0000000800097306 */ /* 0x000e620000209400 */
[----:B------:R-:W-:Y:S02]  /*0570*/  LOP3.LUT R13, R18, R7, RZ, 0x3c, !PT ;  /* 0x00000007120d7212 */ /* 0x000fe400078e3cff */
[----:B------:R-:W-:Y:S02]  /*0580*/  LEA.HI R88, R25, R0, RZ, 0x5 ;  /* 0x0000000019587211 */ /* 0x000fe400078f28ff */
[----:B------:R-:W-:Y:S02]  /*0590*/  ISETP.GE.AND P3, PT, R13, RZ, PT ;  /* 0x000000ff0d00720c */ /* 0x000fe40003f66270 */
[----:B------:R-:W-:-:S02]  /*05a0*/  SHF.R.S32.HI R91, RZ, 0x5, R88 ;  /* 0x00000005ff5b7819 */ /* 0x000fc40000011458 */
[----:B------:R-:W-:Y:S01]  /*05b0*/  SHF.R.S32.HI R27, RZ, 0x1f, R26 ;  /* 0x0000001fff1b7819 */ /* 0x000fe2000001141a */
[----:B-1----:R-:W1:Y:S02]  /*05c0*/  MUFU.RCP R4, R9 ;  /* 0x0000000900047308 */ /* 0x002e640000001000 */
[----:B-1----:R-:W-:-:S06]  /*05d0*/  VIADD R4, R4, 0xffffffe ;  /* 0x0ffffffe04047836 */ /* 0x002fcc0000000000 */
[----:B------:R-:W1:Y:S02]  /*05e0*/  F2I.FTZ.U32.TRUNC.NTZ R5, R4 ;  /* 0x0000000400057305 */ /* 0x000e64000021f000 */
[----:B-1----:R-:W-:Y:S02]  /*05f0*/  IMAD.MOV R2, RZ, RZ, -R5 ;  /* 0x000000ffff027224 */ /* 0x002fe400078e0a05 */
[----:B------:R-:W-:Y:S02]  /*0600*/  IMAD.MOV.U32 R4, RZ, RZ, RZ ;  /* 0x000000ffff047224 */ /* 0x000fe400078e00ff */
[----:B------:R-:W-:Y:S01]  /*0610*/  IMAD R3, R2, R8, RZ ;  /* 0x0000000802037224 */ /* 0x000fe200078e02ff */
[----:B------:R-:W-:-:S03]  /*0620*/  IABS R2, R18 ;  /* 0x0000001200027213 */ /* 0x000fc60000000000 */
[----:B------:R-:W-:Y:S02]  /*0630*/  IMAD.HI.U32 R3, R5, R3, R4 ;  /* 0x0000000305037227 */ /* 0x000fe400078e0004 */
[----:B------:R-:W1:Y:S04]  /*0640*/  @P5 LDC.64 R4, c[0x0][0x240] ;  /* 0x00009000ff045b82 */ /* 0x000e680000000a00 */
[----:B------:R-:W-:Y:S01]  /*0650*/  IMAD.HI.U32 R99, R3, R2, RZ ;  /* 0x0000000203637227 */ /* 0x000fe200078e00ff */
[C---:B------:R-:W-:Y:S02]  /*0660*/  LOP3.LUT R3, R23.reuse, 0xfffffffc, RZ, 0xc0, !PT ;  /* 0xfffffffc17037812 */ /* 0x040fe400078ec0ff */
[----:B------:R-:W-:Y:S01]  /*0670*/  LEA.HI R23, R23, R26, RZ, 0x1 ;  /* 0x0000001a17177211 */ /* 0x000fe200078f08ff */
[----:B------:R-:W-:-:S02]  /*0680*/  IMAD.MOV R9, RZ, RZ, -R99 ;  /* 0x000000ffff097224 */ /* 0x000fc400078e0a63 */
[----:B------:R-:W-:Y:S01]  /*0690*/  IMAD.IADD R138, R0, 0x1, -R3 ;  /* 0x00000001008a7824 */ /* 0x000fe200078e0a03 */
[----:B------:R-:W-:Y:S01]  /*06a0*/  LOP3.LUT R23, R23, 0x7fffffe, RZ, 0xc0, !PT ;  /* 0x07fffffe17177812 */ /* 0x000fe200078ec0ff */
[----:B------:R-:W-:Y:S02]  /*06b0*/  IMAD R9, R8, R9, R2 ;  /* 0x0000000908097224 */ /* 0x000fe400078e0202 */
[----:B------:R-:W3:Y:S01]  /*06c0*/  @!P5 LDC.64 R2, c[0x0][0x228] ;  /* 0x00008a00ff02db82 */ /* 0x000ee20000000a00 */
[----:B------:R-:W-:Y:S02]  /*06d0*/  IMAD.SHL.U32 R138, R138, 0x8, RZ ;  /* 0x000000088a8a7824 */ /* 0x000fe400078e00ff */
[----:B------:R-:W-:Y:S01]  /*06e0*/  ISETP.GT.U32.AND P4, PT, R8, R9, PT ;  /* 0x000000090800720c */ /* 0x000fe20003f84070 */
[----:B------:R-:W-:Y:S02]  /*06f0*/  IMAD.IADD R130, R26, 0x1, -R23 ;  /* 0x000000011a827824 */ /* 0x000fe400078e0a17 */
[----:B------:R-:W-:-:S02]  /*0700*/  LOP3.LUT R12, R17, 0x18, R138, 0xf8, !PT ;  /* 0x00000018110c7812 */ /* 0x000fc400078ef88a */
[----:B------:R-:W-:Y:S01]  /*0710*/  SHF.R.U32.HI R17, RZ, 0x3, R17 ;  /* 0x00000003ff117819 */ /* 0x000fe20000011611 */
[----:B------:R-:W-:Y:S01]  /*0720*/  IMAD R130, R91, 0x8, R130 ;  /* 0x000000085b827824 */ /* 0x000fe200078e0282 */
[----:B------:R-:W-:Y:S01]  /*0730*/  SHF.R.S32.HI R139, RZ, 0x1f, R138 ;  /* 0x0000001fff8b7819 */ /* 0x000fe2000001148a */
[----:B-1----:R-:W-:Y:S01]  /*0740*/  @P5 IMAD.WIDE.U32 R22, R128, R4, RZ ;  /* 0x0000000480165225 */ /* 0x002fe200078e00ff */
[----:B------:R-:W-:-:S03]  /*0750*/  LOP3.LUT R17, R12, R17, RZ, 0x3c, !PT ;  /* 0x000000110c117212 */ /* 0x000fc600078e3cff */
[----:B------:R-:W-:Y:S02]  /*0760*/  @P5 IMAD R5, R128, R5, R23 ;  /* 0x0000000580055224 */ /* 0x000fe400078e0217 */
[----:B------:R-:W-:Y:S02]  /*0770*/  @!P4 IMAD.IADD R9, R9, 0x1, -R8 ;  /* 0x000000010909c824 */ /* 0x000fe400078e0a08 */
[----:B------:R-:W-:Y:S01]  /*0780*/  @!P4 VIADD R99, R99, 0x1 ;  /* 0x000000016363c836 */ /* 0x000fe20000000000 */
[----:B------:R-:W-:Y:S01]  /*0790*/  ISETP.NE.AND P4, PT, R7, RZ, PT ;  /* 0x000000ff0700720c */ /* 0x000fe20003f85270 */
[----:B------:R-:W-:Y:S01]  /*07a0*/  IMAD.U32 R130, R130, 0x20, R17 ;  /* 0x0000002082827824 */ /* 0x000fe200078e0011 */
[----:B------:R-:W-:Y:S02]  /*07b0*/  ISETP.GE.U32.AND P6, PT, R9, R8, PT ;  /* 0x000000080900720c */ /* 0x000fe40003fc6070 */
[----:B------:R-:W1:Y:S01]  /*07c0*/  @P1 LDC.64 R8, c[0x0][0x250] ;  /* 0x00009400ff081b82 */ /* 0x000e620000000a00 */
[----:B---3--:R-:W-:-:S04]  /*07d0*/  @!P5 IMAD R12, R21, R2, RZ ;  /* 0x00000002150cd224 */ /* 0x008fc800078e02ff */
[C---:B------:R-:W-:Y:S02]  /*07e0*/  @!P5 IMAD R3, R15.reuse, R3, R12 ;  /* 0x000000030f03d224 */ /* 0x040fe400078e020c */
[----:B------:R-:W-:Y:S01]  /*07f0*/  @!P5 IMAD.WIDE.U32 R12, R15, R2, RZ ;  /* 0x000000020f0cd225 */ /* 0x000fe200078e00ff */
[----:B------:R-:W-:-:S03]  /*0800*/  @P1 IADD3 R2, R6, R11, RZ ;  /* 0x0000000b06021210 */ /* 0x000fc60007ffe0ff */
[----:B------:R-:W-:Y:S01]  /*0810*/  @P1 IMAD.IADD R11, R6, 0x1, R11 ;  /* 0x00000001060b1824 */ /* 0x000fe200078e020b */
[----:B------:R-:W-:Y:S01]  /*0820*/  @!P5 MOV R22, R12 ;  /* 0x0000000c0016d202 */ /* 0x000fe20000000f00 */
[----:B------:R-:W-:Y:S02]  /*0830*/  @P6 VIADD R99, R99, 0x1 ;  /* 0x0000000163636836 */ /* 0x000fe40000000000 */
[----:B------:R-:W-:Y:S02]  /*0840*/  @!P5 IMAD.IADD R5, R13, 0x1, R3 ;  /* 0x000000010d05d824 */ /* 0x000fe400078e0203 */
[C---:B--2---:R-:W-:Y:S02]  /*0850*/  @P1 IMAD R4, R11.reuse, R93, RZ ;  /* 0x0000005d0b041224 */ /* 0x044fe400078e02ff */
[----:B------:R-:W-:-:S04]  /*0860*/  @P1 IMAD.WIDE.U32 R12, R11, R92, RZ ;  /* 0x0000005c0b0c1225 */ /* 0x000fc800078e00ff */
[----:B------:R-:W-:Y:S01]  /*0870*/  @!P3 IMAD.MOV R99, RZ, RZ, -R99 ;  /* 0x000000ffff63b224 */ /* 0x000fe200078e0a63 */
[----:B------:R-:W-:Y:S01]  /*0880*/  @!P4 LOP3.LUT R99, RZ, R7, RZ, 0x33, !PT ;  /* 0x00000007ff63c212 */ /* 0x000fe200078e33ff */
[C---:B-1----:R-:W-:Y:S02]  /*0890*/  @P1 IMAD R3, R2.reuse, R9, RZ ;  /* 0x0000000902031224 */ /* 0x042fe400078e02ff */
[----:B------:R-:W-:-:S04]  /*08a0*/  @P1 IMAD.WIDE.U32 R96, R2, R8, RZ ;  /* 0x0000000802601225 */ /* 0x000fc800078e00ff */
[----:B------:R-:W-:Y:S02]  /*08b0*/  @P1 IMAD.IADD R7, R97, 0x1, R3 ;  /* 0x0000000161071824 */ /* 0x000fe400078e0203 */
        /* <DEDUP_REMOVED lines=14> */
.L_x_1101:
[----:B------:R-:W-:Y:S05]  /*09a0*/  @P1 BRA `(.L_x_1102) ;  /* 0x0000000000301947 */ /* 0x000fea0003800000 */
[----:B------:R-:W1:Y:S01]  /*09b0*/  LDC.64 R8, c[0x0][0x250] ;  /* 0x00009400ff087b82 */ /* 0x000e620000000a00 */
[----:B------:R-:W-:Y:S02]  /*09c0*/  SHF.R.S32.HI R11, RZ, 0x1f, R6 ;  /* 0x0000001fff0b7819 */ /* 0x000fe40000011406 */
[----:B------:R-:W-:-:S05]  /*09d0*/  SHF.R.S32.HI R7, RZ, 0x1f, R15 ;  /* 0x0000001fff077819 */ /* 0x000fca000001140f */
[----:B------:R-:W2:Y:S01]  /*09e0*/  LDC.64 R2, c[0x0][0x238] ;  /* 0x00008e00ff027b82 */ /* 0x000ea20000000a00 */
[-C--:B-1----:R-:W-:Y:S02]  /*09f0*/  IMAD R11, R11, R8.reuse, RZ ;  /* 0x000000080b0b7224 */ /* 0x082fe400078e02ff */
[----:B------:R-:W-:-:S04]  /*0a00*/  IMAD.WIDE.U32 R16, R6, R8, RZ ;  /* 0x0000000806107225 */ /* 0x000fc800078e00ff */
[----:B------:R-:W-:Y:S02]  /*0a10*/  IMAD R11, R6, R9, R11 ;  /* 0x00000009060b7224 */ /* 0x000fe400078e020b */
[----:B--2---:R-:W-:-:S03]  /*0a20*/  IMAD R6, R7, R2, RZ ;  /* 0x0000000207067224 */ /* 0x004fc600078e02ff */
[----:B------:R-:W-:Y:S01]  /*0a30*/  IADD3 R17, R17, R11, RZ ;  /* 0x0000000b11117210 */ /* 0x000fe20007ffe0ff */
[C---:B------:R-:W-:Y:S02]  /*0a40*/  IMAD R3, R15.reuse, R3, R6 ;  /* 0x000000030f037224 */ /* 0x040fe400078e0206 */
[----:B------:R-:W-:-:S05]  /*0a50*/  IMAD.WIDE.U32 R96, R15, R2, R16 ;  /* 0x000000020f607225 */ /* 0x000fca00078e0010 */
[----:B------:R-:W-:-:S07]  /*0a60*/  IADD3 R7, R97, R3, RZ ;  /* 0x0000000361077210 */ /* 0x000fce0007ffe0ff */
.L_x_1102:
[----:B------:R-:W1:Y:S01]  /*0a70*/  S2UR UR10, SR_CgaCtaId ;  /* 0x00000000000a79c3 */ /* 0x000e620000008800 */
[CC--:B------:R-:W-:Y:S01]  /*0a80*/  IMAD R3, R27.reuse, R92.reuse, RZ ;  /* 0x0000005c1b037224 */ /* 0x0c0fe200078e02ff */
[----:B------:R-:W-:Y:S01]  /*0a90*/  ULDC.64 UR4, c[0x0][0x260] ;  /* 0x0000980000047ab9 */ /* 0x000fe20000000a00 */
[----:B------:R-:W-:Y:S01]  /*0aa0*/  IMAD.WIDE.U32 R28, R26, R92, R138 ;  /* 0x0000005c1a1c7225 */ /* 0x000fe200078e008a */
[----:B------:R-:W-:Y:S01]  /*0ab0*/  IADD3 R22, P1, R138, R22, RZ ;  /* 0x000000168a167210 */ /* 0x000fe20007f3e0ff */
[----:B------:R-:W-:Y:S01]  /*0ac0*/  ULDC.64 UR6, c[0x0][0x258] ;  /* 0x0000960000067ab9 */ /* 0x000fe20000000a00 */
[----:B------:R-:W-:Y:S01]  /*0ad0*/  SHF.R.S32.HI R19, RZ, 0x1f, R18 ;  /* 0x0000001fff137819 */ /* 0x000fe20000011412 */
[----:B------:R-:W-:Y:S01]  /*0ae0*/  IMAD R2, R27, R8, RZ ;  /* 0x000000081b027224 */ /* 0x000fe200078e02ff */
[----:B------:R-:W-:Y:S01]  /*0af0*/  IADD3 R134, P4, R12, R28, RZ ;  /* 0x0000001c0c867210 */ /* 0x000fe20007f9e0ff */
[C---:B------:R-:W-:Y:S01]  /*0b00*/  IMAD.WIDE.U32 R16, R26.reuse, R8, R138 ;  /* 0x000000081a107225 */ /* 0x040fe200078e008a */
[----:B------:R-:W2:Y:S01]  /*0b10*/  LDC.64 R12, c[0x0][0x3c8] ;  /* 0x0000f200ff0c7b82 */ /* 0x000ea20000000a00 */
[----:B------:R-:W-:Y:S01]  /*0b20*/  IADD3.X R23, R139, R5, RZ, P1, !PT ;  /* 0x000000058b177210 */ /* 0x000fe20000ffe4ff */
[----:B------:R-:W-:Y:S01]  /*0b30*/  BSSY B0, `(.L_x_1103) ;  /* 0x0000042000007945 */ /* 0x000fe20003800000 */
[----:B------:R-:W-:Y:S01]  /*0b40*/  IMAD R3, R26, R93, R3 ;  /* 0x0000005d1a037224 */ /* 0x000fe200078e0203 */
[----:B------:R-:W-:Y:S01]  /*0b50*/  IADD3 R96, P3, R96, R16, RZ ;  /* 0x0000001060607210 */ /* 0x000fe20007f7e0ff */
[----:B------:R-:W-:Y:S01]  /*0b60*/  IMAD R6, R26, R9, R2 ;  /* 0x000000091a067224 */ /* 0x000fe200078e0202 */
[----:B------:R-:W-:Y:S01]  /*0b70*/  SHF.R.S32.HI R2, RZ, 0x1f, R99 ;  /* 0x0000001fff027819 */ /* 0x000fe20000011463 */
[----:B------:R-:W-:Y:S01]  /*0b80*/  IMAD.WIDE.U32 R22, R18, UR6, R22 ;  /* 0x0000000612167c25 */ /* 0x000fe2000f8e0016 */
[----:B------:R-:W-:-:S02]  /*0b90*/  IADD3.X R135, R4, R29, R3, P4, !PT ;  /* 0x0000001d04877210 */ /* 0x000fc400027fe403 */
[----:B------:R-:W-:Y:S01]  /*0ba0*/  IADD3.X R97, R7, R17, R6, P3, !PT ;  /* 0x0000001107617210 */ /* 0x000fe20001ffe406 */
[----:B------:R-:W-:Y:S01]  /*0bb0*/  IMAD R4, R2, UR4, RZ ;  /* 0x0000000402047c24 */ /* 0x000fe2000f8e02ff */
[----:B------:R-:W-:Y:S01]  /*0bc0*/  IADD3 R7, R94, -0x1, RZ ;  /* 0xffffffff5e077810 */ /* 0x000fe20007ffe0ff */
[C---:B------:R-:W-:Y:S01]  /*0bd0*/  IMAD.WIDE.U32 R134, R99.reuse, UR4, R134 ;  /* 0x0000000463867c25 */ /* 0x040fe2000f8e0086 */
[C---:B------:R-:W-:Y:S02]  /*0be0*/  IADD3 R132, R138.reuse, 0x20, RZ ;  /* 0x000000208a847810 */ /* 0x040fe40007ffe0ff */
[----:B------:R-:W-:Y:S01]  /*0bf0*/  IADD3 R131, R138, 0x40, RZ ;  /* 0x000000408a837810 */ /* 0x000fe20007ffe0ff */
[----:B------:R-:W-:Y:S01]  /*0c00*/  IMAD R137, R99, UR5, R4 ;  /* 0x0000000563897c24 */ /* 0x000fe2000f8e0204 */
[----:B------:R-:W-:Y:S01]  /*0c10*/  ULDC.64 UR4, c[0x0][0x268] ;  /* 0x00009a0000047ab9 */ /* 0x000fe20000000a00 */
[----:B------:R-:W-:Y:S02]  /*0c20*/  IMAD R29, R19, UR6, RZ ;  /* 0x00000006131d7c24 */ /* 0x000fe4000f8e02ff */
[----:B------:R-:W-:-:S02]  /*0c30*/  IMAD R2, R2, UR4, RZ ;  /* 0x0000000402027c24 */ /* 0x000fc4000f8e02ff */
[----:B------:R-:W-:Y:S01]  /*0c40*/  IMAD.WIDE.U32 R96, R99, UR4, R96 ;  /* 0x0000000463607c25 */ /* 0x000fe2000f8e0060 */
[----:B------:R-:W-:Y:S02]  /*0c50*/  UMOV UR4, 0x400 ;  /* 0x0000040000047882 */ /* 0x000fe40000000000 */
[----:B-1----:R-:W-:Y:S01]  /*0c60*/  ULEA UR4, UR10, UR4, 0x18 ;  /* 0x000000040a047291 */ /* 0x002fe2000f8ec03f */
[----:B------:R-:W-:Y:S02]  /*0c70*/  IMAD R17, R7, -0x40, R84 ;  /* 0xffffffc007117824 */ /* 0x000fe400078e0254 */
[----:B------:R-:W-:Y:S02]  /*0c80*/  IMAD R29, R18, UR7, R29 ;  /* 0x00000007121d7c24 */ /* 0x000fe4000f8e021d */
[----:B------:R-:W-:Y:S01]  /*0c90*/  IMAD R99, R99, UR5, R2 ;  /* 0x0000000563637c24 */ /* 0x000fe2000f8e0202 */
[CC--:B------:R-:W-:Y:S02]  /*0ca0*/  ISETP.GE.AND P1, PT, R26.reuse, R17.reuse, PT ;  /* 0x000000111a00720c */ /* 0x0c0fe40003f26270 */
[----:B------:R-:W-:Y:S01]  /*0cb0*/  ISETP.GE.AND P5, PT, R26, R17, PT ;  /* 0x000000111a00720c */ /* 0x000fe20003fa6270 */
[----:B------:R-:W-:Y:S01]  /*0cc0*/  IMAD.WIDE R26, R129, 0x40, R26 ;  /* 0x00000040811a7825 */ /* 0x000fe200078e021a */
[----:B------:R-:W-:-:S02]  /*0cd0*/  LEA R130, R130, UR4, 0x1 ;  /* 0x0000000482827c11 */ /* 0x000fc4000f8e08ff */
[----:B------:R-:W-:Y:S01]  /*0ce0*/  IADD3 R29, R23, R29, RZ ;  /* 0x0000001d171d7210 */ /* 0x000fe20007ffe0ff */
        /* <DEDUP_REMOVED lines=38> */
.L_x_1104:
[----:B------:R-:W-:Y:S05]  /*0f50*/  BSYNC B0 ;  /* 0x0000000000007941 */ /* 0x000fea0003800000 */
.L_x_1103:
        /* <DEDUP_REMOVED lines=12> */
[----:B---3--:R-:W3:Y:S01]  /*1020*/  @!P4 LDC.64 R4, c[0x0][0x210] ;  /* 0x00008400ff04cb82 */ /* 0x008ee20000000a00 */
[----:B------:R-:W-:Y:S01]  /*1030*/  IMAD R11, R6, UR7, R11 ;  /* 0x00000007060b7c24 */ /* 0x000fe2000f8e020b */
[----:B------:R4:W-:Y:S06]  /*1040*/  @P4 STS.128 [R130+0x800], RZ ;  /* 0x000800ff82004388 */ /* 0x0009ec0000000c00 */
[----:B-1----:R-:W1:Y:S01]  /*1050*/  @!P3 LDC.64 R2, c[0x0][0x210] ;  /* 0x00008400ff02bb82 */ /* 0x002e620000000a00 */
[----:B---3--:R-:W-:Y:S01]  /*1060*/  @!P4 LEA R26, P6, R22, R4, 0x1 ;  /* 0x00000004161ac211 */ /* 0x008fe200078c08ff */
        /* <DEDUP_REMOVED lines=22> */
.L_x_1106:
[----:B------:R-:W-:Y:S05]  /*11d0*/  BSYNC B0 ;  /* 0x0000000000007941 */ /* 0x000fea0003800000 */
.L_x_1105:
[----:B-1-34-:R-:W-:Y:S01]  /*11e0*/  SHF.L.U64.HI R2, R92, 0x6, R93 ;  /* 0x000000065c027819 */ /* 0x01afe2000001025d */
[----:B------:R-:W-:Y:S01]  /*11f0*/  IMAD.IADD R137, R135, 0x1, R137 ;  /* 0x0000000187897824 */ /* 0x000fe200078e0289 */
[----:B------:R-:W-:Y:S01]  /*1200*/  LOP3.LUT R21, R10, 0xfffffff8, RZ, 0xc0, !PT ;  /* 0xfffffff80a157812 */ /* 0x000fe200078ec0ff */
[----:B------:R-:W-:Y:S01]  /*1210*/  IMAD.SHL.U32 R85, R92, 0x40, RZ ;  /* 0x000000405c557824 */ /* 0x000fe200078e00ff */
[----:B------:R-:W-:Y:S01]  /*1220*/  SHF.R.S32.HI R6, RZ, 0x1f, R7 ;  /* 0x0000001fff067819 */ /* 0x000fe20000011407 */
[----:B------:R-:W-:Y:S01]  /*1230*/  IMAD R3, R2, R7, RZ ;  /* 0x0000000702037224 */ /* 0x000fe200078e02ff */
[----:B------:R-:W-:Y:S01]  /*1240*/  LEA.HI R25, R25, R0, RZ, 0x4 ;  /* 0x0000000019197211 */ /* 0x000fe200078f20ff */
[----:B------:R-:W-:Y:S01]  /*1250*/  IMAD.MOV.U32 R136, RZ, RZ, R134 ;  /* 0x000000ffff887224 */ /* 0x000fe200078e0086 */
[----:B--2---:R-:W-:Y:S01]  /*1260*/  ISETP.NE.U32.AND P6, PT, R12, RZ, PT ;  /* 0x000000ff0c00720c */ /* 0x004fe20003fc5070 */
[----:B------:R-:W-:Y:S01]  /*1270*/  IMAD.IADD R21, R0, 0x1, -R21 ;  /* 0x0000000100157824 */ /* 0x000fe200078e0a15 */
[----:B------:R-:W-:Y:S01]  /*1280*/  BSSY B0, `(.L_x_1107) ;  /* 0x0000028000007945 */ /* 0x000fe20003800000 */
[----:B------:R-:W-:Y:S01]  /*1290*/  IMAD.WIDE.U32 R22, R7, R85, R136 ;  /* 0x0000005507167225 */ /* 0x000fe200078e0088 */
[----:B------:R-:W-:-:S02]  /*12a0*/  ISETP.NE.AND.EX P6, PT, R13, RZ, PT, P6 ;  /* 0x000000ff0d00720c */ /* 0x000fc40003fc5360 */
[----:B------:R-:W-:Y:S01]  /*12b0*/  ISETP.GE.AND P0, PT, R20, R17, PT ;  /* 0x000000111400720c */ /* 0x000fe20003f06270 */
[----:B------:R-:W-:Y:S01]  /*12c0*/  IMAD R3, R6, R85, R3 ;  /* 0x0000005506037224 */ /* 0x000fe200078e0203 */
[----:B------:R-:W-:Y:S02]  /*12d0*/  LOP3.LUT R89, R25, 0xfffffff0, RZ, 0xc0, !PT ;  /* 0xfffffff019597812 */ /* 0x000fe400078ec0ff */
[----:B------:R-:W-:Y:S01]  /*12e0*/  LEA.HI R24, R21, R21, RZ, 0x1 ;  /* 0x0000001515187211 */ /* 0x000fe200078f08ff */
[----:B------:R-:W-:Y:S01]  /*12f0*/  IMAD.IADD R16, R23, 0x1, R3 ;  /* 0x0000000117107824 */ /* 0x000fe200078e0203 */
[----:B------:R-:W-:Y:S07]  /*1300*/  @P1 BRA `(.L_x_1108) ;  /* 0x00000000007c1947 */ /* 0x000fee0003800000 */
        /* <DEDUP_REMOVED lines=31> */
.L_x_1108:
[----:B------:R-:W-:Y:S05]  /*1500*/  BSYNC B0 ;  /* 0x0000000000007941 */ /* 0x000fea0003800000 */
.L_x_1107:
[----:B-12---:R-:W1:Y:S01]  /*1510*/  @P6 LDC.64 R4, c[0x0][0x3d0] ;  /* 0x0000f400ff046b82 */ /* 0x006e620000000a00 */
[----:B------:R-:W-:Y:S01]  /*1520*/  SHF.R.S32.HI R3, RZ, 0x1, R24 ;  /* 0x00000001ff037819 */ /* 0x000fe20000011418 */
[----:B------:R-:W-:Y:S01]  /*1530*/  IMAD.IADD R89, R0, 0x1, -R89 ;  /* 0x0000000100597824 */ /* 0x000fe200078e0a59 */
[----:B------:R-:W-:Y:S01]  /*1540*/  ISETP.GE.AND P4, PT, R20, R17, PT ;  /* 0x000000111400720c */ /* 0x000fe20003f86270 */
[----:B------:R-:W-:Y:S01]  /*1550*/  IMAD.SHL.U32 R11, R14, 0x8, RZ ;  /* 0x000000080e0b7824 */ /* 0x000fe200078e00ff */
[----:B------:R-:W-:Y:S01]  /*1560*/  SHF.R.S32.HI R20, RZ, 0x4, R25 ;  /* 0x00000004ff147819 */ /* 0x000fe20000011419 */
[----:B------:R-:W-:Y:S01]  /*1570*/  IMAD.SHL.U32 R26, R3, 0x40, RZ ;  /* 0x00000040031a7824 */ /* 0x000fe200078e00ff */
[----:B------:R-:W-:Y:S01]  /*1580*/  LEA.HI R10, R89, R89, RZ, 0x1 ;  /* 0x00000059590a7211 */ /* 0x000fe200078f08ff */
[----:B------:R-:W-:Y:S01]  /*1590*/  BSSY B0, `(.L_x_1109) ;  /* 0x000003b000007945 */ /* 0x000fe20003800000 */
[----:B------:R-:W-:Y:S01]  /*15a0*/  LEA.HI R17, R25, R20, RZ, 0x1 ;  /* 0x0000001419117211 */ /* 0x000fe200078f08ff */
[----:B------:R-:W-:Y:S01]  /*15b0*/  IMAD.SHL.U32 R123, R92, 0x20, RZ ;  /* 0x000000205c7b7824 */ /* 0x000fe200078e00ff */
[----:B------:R-:W-:-:S02]  /*15c0*/  LOP3.LUT R24, R24, 0x7fffffe, RZ, 0xc0, !PT ;  /* 0x07fffffe18187812 */ /* 0x000fc400078ec0ff */
[----:B------:R-:W-:Y:S02]  /*15d0*/  LOP3.LUT R26, R26, 0xc0, RZ, 0xc0, !PT ;  /* 0x000000c01a1a7812 */ /* 0x000fe400078ec0ff */
[----:B------:R-:W-:Y:S01]  /*15e0*/  SHF.R.S32.HI R14, RZ, 0x1, R10 ;  /* 0x00000001ff0e7819 */ /* 0x000fe2000001140a */
[----:B------:R-:W-:Y:S01]  /*15f0*/  IMAD.IADD R21, R21, 0x1, -R24 ;  /* 0x0000000115157824 */ /* 0x000fe200078e0a18 */
[----:B------:R-:W-:Y:S02]  /*1600*/  SHF.R.S32.HI R25, RZ, 0x1f, R10 ;  /* 0x0000001fff197819 */ /* 0x000fe4000001140a */
[----:B------:R-:W-:Y:S02]  /*1610*/  LOP3.LUT R17, R17, 0xfffffffe, RZ, 0xc0, !PT ;  /* 0xfffffffe11117812 */ /* 0x000fe400078ec0ff */
[----:B------:R-:W-:Y:S02]  /*1620*/  LOP3.LUT R11, R26, 0x8, R11, 0xf8, !PT ;  /* 0x000000081a0b7812 */ /* 0x000fe400078ef80b */
[----:B------:R-:W-:Y:S01]  /*1630*/  LEA.HI R27, R25, R14, RZ, 0x2 ;  /* 0x0000000e191b7211 */ /* 0x000fe200078f10ff */
[----:B------:R-:W-:Y:S01]  /*1640*/  IMAD.IADD R20, R20, 0x1, -R17 ;  /* 0x0000000114147824 */ /* 0x000fe200078e0a11 */
[----:B------:R-:W-:-:S02]  /*1650*/  SHF.R.S32.HI R24, RZ, 0x1f, R89 ;  /* 0x0000001fff187819 */ /* 0x000fc40000011459 */
[----:B------:R-:W-:Y:S01]  /*1660*/  LOP3.LUT R10, R10, 0x7fffffe, RZ, 0xc0, !PT ;  /* 0x07fffffe0a0a7812 */ /* 0x000fe200078ec0ff */
[----:B------:R-:W-:Y:S01]  /*1670*/  IMAD R120, R20, 0x8, R21 ;  /* 0x0000000814787824 */ /* 0x000fe200078e0215 */
[----:B------:R-:W-:Y:S02]  /*1680*/  SHF.R.U32.HI R26, RZ, 0x3, R26 ;  /* 0x00000003ff1a7819 */ /* 0x000fe4000001161a */
[----:B------:R-:W-:Y:S02]  /*1690*/  @P6 SHF.R.S32.HI R25, RZ, 0x1f, R15 ;  /* 0x0000001fff196819 */ /* 0x000fe4000001140f */
[----:B------:R-:W-:Y:S01]  /*16a0*/  LEA.HI R17, R24, R89, RZ, 0x3 ;  /* 0x0000005918117211 */ /* 0x000fe200078f18ff */
[----:B------:R-:W-:Y:S01]  /*16b0*/  IMAD.IADD R89, R89, 0x1, -R10 ;  /* 0x0000000159597824 */ /* 0x000fe200078e0a0a */
[----:B------:R-:W-:Y:S01]  /*16c0*/  LOP3.LUT R11, R11, R26, RZ, 0x3c, !PT ;  /* 0x0000001a0b0b7212 */ /* 0x000fe200078e3cff */
[-C--:B-1----:R-:W-:Y:S01]  /*16d0*/  @P6 IMAD R10, R25, R4.reuse, RZ ;  /* 0x00000004190a6224 */ /* 0x082fe200078e02ff */
[----:B------:R-:W-:Y:S01]  /*16e0*/  LOP3.LUT R27, R27, 0xfffffffc, RZ, 0xc0, !PT ;  /* 0xfffffffc1b1b7812 */ /* 0x000fe200078ec0ff */
[----:B------:R-:W-:Y:S01]  /*16f0*/  @P6 IMAD.WIDE.U32 R24, R15, R4, R18 ;  /* 0x000000040f186225 */ /* 0x000fe200078e0012 */
[----:B------:R-:W-:-:S03]  /*1700*/  SHF.L.U64.HI R122, R92, 0x5, R93 ;  /* 0x000000055c7a7819 */ /* 0x000fc6000001025d */
[----:B------:R-:W-:Y:S02]  /*1710*/  IMAD.IADD R14, R14, 0x1, -R27 ;  /* 0x000000010e0e7824 */ /* 0x000fe400078e0a1b */
[----:B------:R-:W-:Y:S02]  /*1720*/  IMAD.U32 R120, R120, 0x20, R11 ;  /* 0x0000002078787824 */ /* 0x000fe400078e000b */
[----:B------:R-:W-:Y:S01]  /*1730*/  @P6 IMAD R15, R15, R5, R10 ;  /* 0x000000050f0f6224 */ /* 0x000fe200078e020a */
[----:B------:R-:W-:Y:S06]  /*1740*/  @P0 BRA `(.L_x_1110) ;  /* 0x00000000007c0947 */ /* 0x000fec0003800000 */
[----:B------:R-:W-:Y:S01]  /*1750*/  ULDC UR5, c[0x0][0x2d0] ;  /* 0x0000b40000057ab9 */ /* 0x000fe20000000800 */
[----:B------:R-:W-:Y:S02]  /*1760*/  IADD3 R22, P0, R123, R22, RZ ;  /* 0x000000167b167210 */ /* 0x000fe40007f1e0ff */
[----:B------:R-:W-:Y:S02]  /*1770*/  ISETP.GE.AND P3, PT, R138, UR5, PT ;  /* 0x000000058a007c0c */ /* 0x000fe4000bf66270 */
[----:B------:R-:W-:Y:S01]  /*1780*/  ISETP.GE.AND P2, PT, R132, UR5, PT ;  /* 0x0000000584007c0c */ /* 0x000fe2000bf46270 */
[----:B------:R-:W-:Y:S01]  /*1790*/  IMAD.X R19, R122, 0x1, R16, P0 ;  /* 0x000000017a137824 */ /* 0x000fe200000e0610 */
[----:B------:R-:W-:-:S09]  /*17a0*/  ISETP.GE.AND P0, PT, R131, UR5, PT ;  /* 0x0000000583007c0c */ /* 0x000fd2000bf06270 */
        /* <DEDUP_REMOVED lines=25> */
.L_x_1110:
[----:B------:R-:W-:Y:S05]  /*1940*/  BSYNC B0 ;  /* 0x0000000000007941 */ /* 0x000fea0003800000 */
.L_x_1109:
[----:B------:R-:W0:Y:S01]  /*1950*/  LDGDEPBAR ;  /* 0x00000000000079af */ /* 0x000e220000000000 */
[----:B------:R-:W-:Y:S01]  /*1960*/  @P6 IMAD.IADD R15, R25, 0x1, R15 ;  /* 0x00000001190f6824 */ /* 0x000fe200078e020f */
[----:B------:R-:W-:Y:S01]  /*1970*/  SHF.L.U64.HI R124, R8, 0x6, R9 ;  /* 0x00000006087c7819 */ /* 0x000fe20000010209 */
[----:B-12---:R-:W-:Y:S01]  /*1980*/  IMAD.SHL.U32 R5, R14, 0x40, RZ ;  /* 0x000000400e057824 */ /* 0x006fe200078e00ff */
[----:B------:R-:W-:Y:S01]  /*1990*/  @P6 LEA R12, P0, R24, R12, 0x2 ;  /* 0x0000000c180c6211 */ /* 0x000fe200078010ff */
[----:B------:R-:W-:Y:S01]  /*19a0*/  IMAD.SHL.U32 R20, R20, 0x8, RZ ;  /* 0x0000000814147824 */ /* 0x000fe200078e00ff */
[----:B------:R-:W-:Y:S01]  /*19b0*/  SHF.L.U32 R125, R8, 0x6, RZ ;  /* 0x00000006087d7819 */ /* 0x000fe200000006ff */
[----:B------:R-:W-:Y:S01]  /*19c0*/  IMAD R11, R124, R7, RZ ;  /* 0x000000077c0b7224 */ /* 0x000fe200078e02ff */
[----:B------:R-:W-:Y:S01]  /*19d0*/  @P6 LEA.HI.X R13, R24, R13, R15, 0x2, P0 ;  /* 0x0000000d180d6211 */ /* 0x000fe200000f140f */
[----:B------:R-:W-:Y:S01]  /*19e0*/  IMAD.IADD R99, R97, 0x1, R99 ;  /* 0x0000000161637824 */ /* 0x000fe200078e0263 */
[----:B------:R-:W-:Y:S01]  /*19f0*/  SHF.L.U32 R17, R17, 0x5, RZ ;  /* 0x0000000511117819 */ /* 0x000fe200000006ff */
[----:B------:R-:W-:Y:S01]  /*1a00*/  IMAD R11, R6, R125, R11 ;  /* 0x0000007d060b7224 */ /* 0x000fe200078e020b */
[----:B------:R-:W-:Y:S01]  /*1a10*/  LOP3.LUT R5, R5, 0xc0, RZ, 0xc0, !PT ;  /* 0x000000c005057812 */ /* 0x000fe200078ec0ff */
[----:B------:R1:W5:Y:S01]  /*1a20*/  @P6 LDG.E R6, desc[UR8][R12.64] ;  /* 0x000000080c066981 */ /* 0x000362000c1e1900 */
[----:B------:R-:W-:Y:S01]  /*1a30*/  LOP3.LUT R86, R17, 0xffffff00, RZ, 0xc0, !PT ;  /* 0xffffff0011567812 */ /* 0x000fe200078ec0ff */
[----:B------:R-:W-:Y:S01]  /*1a40*/  IMAD.MOV.U32 R98, RZ, RZ, R96 ;  /* 0x000000ffff627224 */ /* 0x000fe200078e0060 */
[----:B------:R-:W-:-:S02]  /*1a50*/  LOP3.LUT R20, R5, 0x8, R20, 0xf8, !PT ;  /* 0x0000000805147812 */ /* 0x000fc400078ef814 */
[----:B------:R-:W-:Y:S01]  /*1a60*/  SHF.R.U32.HI R5, RZ, 0x3, R5 ;  /* 0x00000003ff057819 */ /* 0x000fe20000011605 */
[----:B------:R-:W-:Y:S01]  /*1a70*/  IMAD R4, R91, 0x200, R86 ;  /* 0x000002005b047824 */ /* 0x000fe200078e0256 */
[----:B------:R-:W-:-:S04]  /*1a80*/  DEPBAR.LE SB0, 0x0 ;  /* 0x000080000000791a */ /* 0x000fc80000000000 */
[----:B------:R-:W-:Y:S01]  /*1a90*/  BAR.SYNC.DEFER_BLOCKING 0x0 ;  /* 0x0000000000007b1d */ /* 0x000fe20000010000 */
[----:B------:R-:W-:Y:S01]  /*1aa0*/  IMAD R4, R89, 0x20, R4 ;  /* 0x0000002059047824 */ /* 0x000fe200078e0204 */
[----:B------:R-:W-:Y:S01]  /*1ab0*/  LOP3.LUT R5, R20, R5, RZ, 0x3c, !PT ;  /* 0x0000000514057212 */ /* 0x000fe200078e3cff */
[----:B------:R-:W-:-:S03]  /*1ac0*/  IMAD.WIDE.U32 R16, R7, R125, R98 ;  /* 0x0000007d07107225 */ /* 0x000fc600078e0062 */
[----:B------:R-:W-:Y:S01]  /*1ad0*/  BSSY B0, `(.L_x_1111) ;  /* 0x0000028000007945 */ /* 0x000fe20003800000 */
[----:B------:R1:W-:Y:S04]  /*1ae0*/  @P5 STS [R130+0x6000], RZ ;  /* 0x006000ff82005388 */ /* 0x0003e80000000800 */
[----:B------:R1:W-:Y:S04]  /*1af0*/  @P5 STS [R130+0x6004], RZ ;  /* 0x006004ff82005388 */ /* 0x0003e80000000800 */
[----:B------:R1:W-:Y:S04]  /*1b00*/  @P5 STS.64 [R130+0x6008], RZ ;  /* 0x006008ff82005388 */ /* 0x0003e80000000a00 */
[----:B------:R1:W-:Y:S04]  /*1b10*/  @P5 STS.128 [R130+0x7000], RZ ;  /* 0x007000ff82005388 */ /* 0x0003e80000000c00 */
[----:B------:R1:W-:Y:S01]  /*1b20*/  @P5 STS.128 [R130+0x8000], RZ ;  /* 0x008000ff82005388 */ /* 0x0003e20000000c00 */
[----:B------:R-:W-:-:S02]  /*1b30*/  IADD3 R121, R5, R4, RZ ;  /* 0x0000000405797210 */ /* 0x000fc40007ffe0ff */
[----:B------:R-:W-:Y:S01]  /*1b40*/  IADD3 R4, R17, R11, RZ ;  /* 0x0000000b11047210 */ /* 0x000fe20007ffe0ff */
[----:B------:R-:W-:Y:S06]  /*1b50*/  @P5 BRA `(.L_x_1112) ;  /* 0x00000000007c5947 */ /* 0x000fec0003800000 */
[----:B------:R-:W-:Y:S02]  /*1b60*/  ULDC UR5, c[0x0][0x2d0] ;  /* 0x0000b40000057ab9 */ /* 0x000fe40000000800 */
[----:B------:R-:W-:Y:S02]  /*1b70*/  ISETP.GE.AND P3, PT, R138, UR5, PT ;  /* 0x000000058a007c0c */ /* 0x000fe4000bf66270 */
[----:B------:R-:W-:Y:S02]  /*1b80*/  ISETP.GE.AND P2, PT, R132, UR5, PT ;  /* 0x0000000584007c0c */ /* 0x000fe4000bf46270 */
[----:B------:R-:W-:-:S09]  /*1b90*/  ISETP.GE.AND P0, PT, R131, UR5, PT ;  /* 0x0000000583007c0c */ /* 0x000fd2000bf06270 */
[----:B-1----:R-:W1:Y:S01]  /*1ba0*/  @!P3 LDC.64 R12, c[0x0][0x220] ;  /* 0x00008800ff0cbb82 */ /* 0x002e620000000a00 */
        /* <DEDUP_REMOVED lines=26> */
.L_x_1112:
[----:B------:R-:W-:Y:S05]  /*1d50*/  BSYNC B0 ;  /* 0x0000000000007941 */ /* 0x000fea0003800000 */
.L_x_1111:
        /* <DEDUP_REMOVED lines=13> */
[----:B-12---:R-:W-:Y:S01]  /*1e30*/  IMAD.X R13, R126, 0x1, R4, P0 ;  /* 0x000000017e0d7824 */ /* 0x006fe200000e0604 */
[----:B------:R-:W-:-:S09]  /*1e40*/  ISETP.GE.AND P0, PT, R131, UR5, PT ;  /* 0x0000000583007c0c */ /* 0x000fd2000bf06270 */
[----:B---3--:R-:W1:Y:S01]  /*1e50*/  @!P3 LDC.64 R10, c[0x0][0x220] ;  /* 0x00008800ff0abb82 */ /* 0x008e620000000a00 */
        /* <DEDUP_REMOVED lines=24> */
.L_x_1114:
[----:B------:R-:W-:Y:S05]  /*1fe0*/  BSYNC B0 ;  /* 0x0000000000007941 */ /* 0x000fea0003800000 */
.L_x_1113:
[----:B------:R-:W-:Y:S01]  /*1ff0*/  LDSM.16.M88.4 R60, [R121] ;  /* 0x00000000793c783b */ /* 0x000fe20000000200 */
[----:B-12---:R-:W-:Y:S01]  /*2000*/  IMAD.MOV.U32 R8, RZ, RZ, 0x10 ;  /* 0x00000010ff087424 */ /* 0x006fe200078e00ff */
[----:B------:R-:W-:Y:S01]  /*2010*/  LOP3.LUT P1, RZ, R14, 0x2, RZ, 0xc0, !PT ;  /* 0x000000020eff7812 */ /* 0x000fe2000782c0ff */
[----:B------:R-:W-:Y:S01]  /*2020*/  ULDC UR5, c[0x0][0x39c] ;  /* 0x0000e70000057ab9 */ /* 0x000fe20000000800 */
[----:B------:R-:W3:Y:S01]  /*2030*/  LDSM.16.M88.4 R20, [R120+0x3000] ;  /* 0x003000007814783b */ /* 0x000ee20000000200 */
[----:B------:R-:W-:Y:S01]  /*2040*/  LOP3.LUT P0, RZ, R3, 0x2, RZ, 0xc0, !PT ;  /* 0x0000000203ff7812 */ /* 0x000fe2000780c0ff */
[----:B------:R-:W-:Y:S01]  /*2050*/  IMAD R90, R91, 0x10, R90 ;  /* 0x000000105b5a7824 */ /* 0x000fe200078e025a */
[C---:B------:R-:W-:Y:S01]  /*2060*/  SEL R4, R8.reuse, 0xfffffff0, !P1 ;  /* 0xfffffff008047807 */ /* 0x040fe20004800000 */
[----:B------:R-:W1:Y:S01]  /*2070*/  LDSM.16.M88.4 R40, [R120+0x3400] ;  /* 0x003400007828783b */ /* 0x000e620000000200 */
[----:B------:R-:W-:Y:S01]  /*2080*/  SEL R3, R8, 0xfffffff0, !P0 ;  /* 0xfffffff008037807 */ /* 0x000fe20004000000 */
[----:B------:R-:W-:-:S02]  /*2090*/  IMAD.SHL.U32 R140, R0, 0x2, RZ ;  /* 0x00000002008c7824 */ /* 0x000fc400078e00ff */
[----:B------:R-:W-:Y:S01]  /*20a0*/  IMAD R119, R4, 0x2, R121 ;  /* 0x0000000204777824 */ /* 0x000fe200078e0279 */
[----:B------:R-:W2:Y:S01]  /*20b0*/  LDSM.16.M88.4 R32, [R120+0x3800] ;  /* 0x003800007820783b */ /* 0x000ea20000000200 */
[----:B------:R-:W-:Y:S01]  /*20c0*/  IMAD R117, R3, 0x2, R120 ;  /* 0x0000000203757824 */ /* 0x000fe200078e0278 */
[----:B------:R-:W-:Y:S01]  /*20d0*/  LOP3.LUT R140, R140, 0x6, RZ, 0xc0, !PT ;  /* 0x000000068c8c7812 */ /* 0x000fe200078ec0ff */
[----:B------:R-:W-:Y:S01]  /*20e0*/  IMAD R86, R89, 0x20, R86 ;  /* 0x0000002059567824 */ /* 0x000fe200078e0256 */
[----:B------:R-:W-:Y:S03]  /*20f0*/  LDSM.16.M88.4 R16, [R119] ;  /* 0x000000007710783b */ /* 0x000fe60000000200 */
[----:B------:R-:W-:Y:S01]  /*2100*/  IMAD.IADD R5, R5, 0x1, R86 ;  /* 0x0000000105057824 */ /* 0x000fe200078e0256 */
[----:B------:R-:W4:Y:S04]  /*2110*/  LDSM.16.M88.4 R76, [R117+0x3000] ;  /* 0x00300000754c783b */ /* 0x000f280000000200 */
[----:B------:R-:W4:Y:S04]  /*2120*/  LDSM.16.M88.4 R12, [R120+0x3c00] ;  /* 0x003c0000780c783b */ /* 0x000f280000000200 */
[----:B------:R-:W-:Y:S04]  /*2130*/  LDSM.16.M88.4 R72, [R121+0x1000] ;  /* 0x001000007948783b */ /* 0x000fe80000000200 */
[----:B------:R-:W4:Y:S04]  /*2140*/  LDSM.16.M88.4 R52, [R120+0x4000] ;  /* 0x004000007834783b */ /* 0x000f280000000200 */
[----:B------:R-:W4:Y:S04]  /*2150*/  LDSM.16.M88.4 R68, [R117+0x3400] ;  /* 0x003400007544783b */ /* 0x000f280000000200 */
[----:B------:R-:W4:Y:S01]  /*2160*/  LDSM.16.M88.4 R28, [R117+0x3800] ;  /* 0x00380000751c783b */ /* 0x000f220000000200 */
[C---:B---3--:R-:W-:Y:S03]  /*2170*/  HMMA.16816.F32.BF16 R8, R60.reuse, R20, RZ ;  /* 0x000000143c08723c */ /* 0x048fe600000418ff */
[----:B------:R-:W-:Y:S04]  /*2180*/  LDSM.16.M88.4 R56, [R119+0x1000] ;  /* 0x001000007738783b */ /* 0x000fe80000000200 */
[----:B------:R-:W3:Y:S01]  /*2190*/  LDSM.16.M88.4 R24, [R117+0x4000] ;  /* 0x004000007518783b */ /* 0x000ee20000000200 */
[C---:B------:R-:W-:Y:S03]  /*21a0*/  HMMA.16816.F32.BF16 R20, R60.reuse, R22, RZ ;  /* 0x000000163c14723c */ /* 0x040fe600000418ff */
[----:B------:R-:W3:Y:S03]  /*21b0*/  LDSM.16.M88.4 R48, [R117+0x3c00] ;  /* 0x003c00007530783b */ /* 0x000ee60000000200 */
[C---:B-1----:R-:W-:Y:S01]  /*21c0*/  HMMA.16816.F32.BF16 R44, R60.reuse, R40, RZ ;  /* 0x000000283c2c723c */ /* 0x042fe200000418ff */
[----:B------:R-:W-:Y:S04]  /*21d0*/  LDSM.16.M88.4 R80, [R120+0x4800] ;  /* 0x004800007850783b */ /* 0x000fe80000000200 */
[----:B------:R-:W0:Y:S01]  /*21e0*/  LDGDEPBAR ;  /* 0x00000000000079af */ /* 0x000e220000000000 */
[----:B--2---:R-:W-:Y:S06]  /*21f0*/  HMMA.16816.F32.BF16 R36, R60, R32, RZ ;  /* 0x000000203c24723c */ /* 0x004fec00000418ff */
[C---:B----4-:R-:W-:Y:S06]  /*2200*/  HMMA.16816.F32.BF16 R8, R16.reuse, R76, R8 ;  /* 0x0000004c1008723c */ /* 0x050fec0000041808 */
[----:B------:R-:W-:Y:S01]  /*2210*/  HMMA.16816.F32.BF16 R20, R16, R78, R20 ;  /* 0x0000004e1014723c */ /* 0x000fe20000041814 */
[----:B------:R-:W-:Y:S05]  /*2220*/  LDSM.16.M88.4 R76, [R120+0x5000] ;  /* 0x00500000784c783b */ /* 0x000fea0000000200 */
[C---:B------:R-:W-:Y:S06]  /*2230*/  HMMA.16816.F32.BF16 R40, R60.reuse, R42, RZ ;  /* 0x0000002a3c28723c */ /* 0x040fec00000418ff */
[C---:B------:R-:W-:Y:S06]  /*2240*/  HMMA.16816.F32.BF16 R32, R60.reuse, R34, RZ ;  /* 0x000000223c20723c */ /* 0x040fec00000418ff */
[C---:B------:R-:W-:Y:S06]  /*2250*/  HMMA.16816.F32.BF16 R64, R60.reuse, R12, RZ ;  /* 0x0000000c3c40723c */ /* 0x040fec00000418ff */
[----:B------:R-:W-:Y:S01]  /*2260*/  HMMA.16816.F32.BF16 R60, R60, R14, RZ ;  /* 0x0000000e3c3c723c */ /* 0x000fe200000418ff */
[----:B------:R-:W1:Y:S05]  /*2270*/  LDSM.16.M88.4 R12, [R120+0x4400] ;  /* 0x00440000780c783b */ /* 0x000e6a0000000200 */
[C---:B------:R-:W-:Y:S06]  /*2280*/  HMMA.16816.F32.BF16 R8, R72.reuse, R52, R8 ;  /* 0x000000344808723c */ /* 0x040fec0000041808 */
[----:B------:R-:W-:Y:S01]  /*2290*/  HMMA.16816.F32.BF16 R20, R72, R54, R20 ;  /* 0x000000364814723c */ /* 0x000fe20000041814 */
[----:B------:R-:W-:Y:S05]  /*22a0*/  LDSM.16.M88.4 R52, [R117+0x4400] ;  /* 0x004400007534783b */ /* 0x000fea0000000200 */
[C---:B------:R-:W-:Y:S06]  /*22b0*/  HMMA.16816.F32.BF16 R44, R16.reuse, R68, R44 ;  /* 0x00000044102c723c */ /* 0x040fec000004182c */
[C---:B------:R-:W-:Y:S01]  /*22c0*/  HMMA.16816.F32.BF16 R40, R16.reuse, R70, R40 ;  /* 0x000000461028723c */ /* 0x040fe20000041828 */
[----:B------:R-:W-:Y:S05]  /*22d0*/  LDSM.16.M88.4 R68, [R120+0x4c00] ;  /* 0x004c00007844783b */ /* 0x000fea0000000200 */
[C---:B------:R-:W-:Y:S06]  /*22e0*/  HMMA.16816.F32.BF16 R36, R16.reuse, R28, R36 ;  /* 0x0000001c1024723c */ /* 0x040fec0000041824 */
[----:B------:R-:W-:Y:S01]  /*22f0*/  HMMA.16816.F32.BF16 R32, R16, R30, R32 ;  /* 0x0000001e1020723c */ /* 0x000fe20000041820 */
[----:B------:R-:W2:Y:S05]  /*2300*/  LDSM.16.M88.4 R28, [R121+0x2000] ;  /* 0x00200000791c783b */ /* 0x000eaa0000000200 */
[C---:B---3--:R-:W-:Y:S06]  /*2310*/  HMMA.16816.F32.BF16 R8, R56.reuse, R24, R8 ;  /* 0x000000183808723c */ /* 0x048fec0000041808 */
[----:B------:R-:W-:Y:S01]  /*2320*/  HMMA.16816.F32.BF16 R20, R56, R26, R20 ;  /* 0x0000001a3814723c */ /* 0x000fe20000041814 */
[----:B------:R-:W-:Y:S05]  /*2330*/  LDSM.16.M88.4 R24, [R120+0x5400] ;  /* 0x005400007818783b */ /* 0x000fea0000000200 */
[C---:B------:R-:W-:Y:S06]  /*2340*/  HMMA.16816.F32.BF16 R64, R16.reuse, R48, R64 ;  /* 0x000000301040723c */ /* 0x040fec0000041840 */
[----:B------:R-:W-:Y:S01]  /*2350*/  HMMA.16816.F32.BF16 R60, R16, R50, R60 ;  /* 0x00000032103c723c */ /* 0x000fe2000004183c */
[----:B------:R-:W-:Y:S04]  /*2360*/  LDSM.16.M88.4 R16, [R119+0x2000] ;  /* 0x002000007710783b */ /* 0x000fe80000000200 */
[----:B------:R-:W-:Y:S01]  /*2370*/  LDSM.16.M88.4 R48, [R117+0x4800] ;  /* 0x004800007530783b */ /* 0x000fe20000000200 */
[C---:B-1----:R-:W-:Y:S06]  /*2380*/  HMMA.16816.F32.BF16 R44, R72.reuse, R12, R44 ;  /* 0x0000000c482c723c */ /* 0x042fec000004182c */
[----:B------:R-:W-:Y:S01]  /*2390*/  HMMA.16816.F32.BF16 R40, R72, R14, R40 ;  /* 0x0000000e4828723c */ /* 0x000fe20000041828 */
[----:B------:R-:W1:Y:S05]  /*23a0*/  LDSM.16.M88.4 R12, [R117+0x5000] ;  /* 0x00500000750c783b */ /* 0x000e6a0000000200 */
[C---:B--2---:R-:W-:Y:S06]  /*23b0*/  HMMA.16816.F32.BF16 R8, R28.reuse, R76, R8 ;  /* 0x0000004c1c08723c */ /* 0x044fec0000041808 */
[----:B------:R-:W-:Y:S01]  /*23c0*/  HMMA.16816.F32.BF16 R20, R28, R78, R20 ;  /* 0x0000004e1c14723c */ /* 0x000fe20000041814 */
[----:B------:R-:W2:Y:S05]  /*23d0*/  LDSM.16.M88.4 R76, [R117+0x4c00] ;  /* 0x004c0000754c783b */ /* 0x000eaa0000000200 */
[C---:B------:R-:W-:Y:S01]  /*23e0*/  HMMA.16816.F32.BF16 R36, R72.reuse, R80, R36 ;  /* 0x000000504824723c */ /* 0x040fe20000041824 */
[----:B------:R-:W3:Y:S05]  /*23f0*/  @P6 LDC R80, c[0x0][0x2e8] ;  /* 0x0000ba00ff506b82 */ /* 0x000eea0000000800 */
[C---:B------:R-:W-:Y:S06]  /*2400*/  HMMA.16816.F32.BF16 R64, R72.reuse, R68, R64 ;  /* 0x000000444840723c */ /* 0x040fec0000041840 */
[C---:B------:R-:W-:Y:S06]  /*2410*/  HMMA.16816.F32.BF16 R32, R72.reuse, R82, R32 ;  /* 0x000000524820723c */ /* 0x040fec0000041820 */
[----:B------:R-:W-:Y:S01]  /*2420*/  HMMA.16816.F32.BF16 R68, R72, R70, R60 ;  /* 0x000000464844723c */ /* 0x000fe2000004183c */
[----:B------:R-:W-:Y:S05]  /*2430*/  LDSM.16.M88.4 R60, [R117+0x5400] ;  /* 0x00540000753c783b */ /* 0x000fea0000000200 */
[----:B------:R-:W-:Y:S06]  /*2440*/  HMMA.16816.F32.BF16 R44, R56, R52, R44 ;  /* 0x00000034382c723c */ /* 0x000fec000004182c */
[----:B-1----:R-:W-:Y:S06]  /*2450*/  HMMA.16816.F32.BF16 R8, R16, R12, R8 ;  /* 0x0000000c1008723c */ /* 0x002fec0000041808 */
[----:B------:R-:W-:Y:S01]  /*2460*/  HMMA.16816.F32.BF16 R40, R56, R54, R40 ;  /* 0x000000363828723c */ /* 0x000fe20000041828 */
[----:B------:R-:W1:Y:S05]  /*2470*/  LDSM.16.M88.4 R52, [R120+0x5800] ;  /* 0x005800007834783b */ /* 0x000e6a0000000200 */
[----:B------:R-:W-:Y:S01]  /*2480*/  HMMA.16816.F32.BF16 R20, R16, R14, R20 ;  /* 0x0000000e1014723c */ /* 0x000fe20000041814 */
[----:B------:R-:W4:Y:S05]  /*2490*/  LDSM.16.M88.4 R12, [R120+0x5c00] ;  /* 0x005c0000780c783b */ /* 0x000f2a0000000200 */
[C---:B------:R-:W-:Y:S01]  /*24a0*/  HMMA.16816.F32.BF16 R36, R56.reuse, R48, R36 ;  /* 0x000000303824723c */ /* 0x040fe20000041824 */
[----:B---3--:R-:W3:Y:S05]  /*24b0*/  @P6 MUFU.RCP R49, R80 ;  /* 0x0000005000316308 */ /* 0x008eea0000001000 */
[----:B------:R-:W-:Y:S01]  /*24c0*/  HMMA.16816.F32.BF16 R32, R56, R50, R32 ;  /* 0x000000323820723c */ /* 0x000fe20000041820 */
[----:B------:R-:W-:Y:S01]  /*24d0*/  FMUL.FTZ R3, R8, UR5 ;  /* 0x0000000508037c20 */ /* 0x000fe20008410000 */
[----:B------:R-:W-:-:S04]  /*24e0*/  FMUL.FTZ R73, R9, UR5 ;  /* 0x0000000509497c20 */ /* 0x000fc80008410000 */
[C---:B--2---:R-:W-:Y:S01]  /*24f0*/  HMMA.16816.F32.BF16 R64, R56.reuse, R76, R64 ;  /* 0x0000004c3840723c */ /* 0x044fe20000041840 */
[----:B------:R-:W-:Y:S01]  /*2500*/  FMUL.FTZ R51, R10, UR5 ;  /* 0x000000050a337c20 */ /* 0x000fe20008410000 */
[----:B------:R-:W2:Y:S04]  /*2510*/  MUFU.TANH R73, R73 ;  /* 0x0000004900497308 */ /* 0x000ea80000002400 */
[----:B------:R-:W-:Y:S01]  /*2520*/  HMMA.16816.F32.BF16 R68, R56, R78, R68 ;  /* 0x0000004e3844723c */ /* 0x000fe20000041844 */
[----:B------:R-:W-:Y:S01]  /*2530*/  FMUL.FTZ R20, R20, UR5 ;  /* 0x0000000514147c20 */ /* 0x000fe20008410000 */
[----:B------:R-:W-:Y:S01]  /*2540*/  FMUL.FTZ R21, R21, UR5 ;  /* 0x0000000515157c20 */ /* 0x000fe20008410000 */
[----:B------:R-:W-:Y:S01]  /*2550*/  FMUL.FTZ R23, R23, UR5 ;  /* 0x0000000517177c20 */ /* 0x000fe20008410000 */
[----:B------:R-:W-:Y:S01]  /*2560*/  FMUL.FTZ R22, R22, UR5 ;  /* 0x0000000516167c20 */ /* 0x000fe20008410000 */
[----:B------:R3:W-:Y:S01]  /*2570*/  MUFU.TANH R59, R20 ;  /* 0x00000014003b7308 */ /* 0x0007e20000002400 */
[----:B------:R-:W-:Y:S01]  /*2580*/  HMMA.16816.F32.BF16 R44, R28, R24, R44 ;  /* 0x000000181c2c723c */ /* 0x000fe2000004182c */
[----:B------:R-:W-:-:S02]  /*2590*/  FMUL.FTZ R57, R11, UR5 ;  /* 0x000000050b397c20 */ /* 0x000fc40008410000 */
[----:B------:R-:W2:Y:S03]  /*25a0*/  LDSM.16.M88.4 R8, [R117+0x5800] ;  /* 0x005800007508783b */ /* 0x000ea60000000200 */
[C---:B-1----:R-:W-:Y:S01]  /*25b0*/  HMMA.16816.F32.BF16 R36, R28.reuse, R52, R36 ;  /* 0x000000341c24723c */ /* 0x042fe20000041824 */
[----:B------:R-:W1:Y:S05]  /*25c0*/  MUFU.TANH R57, R57 ;  /* 0x0000003900397308 */ /* 0x000e6a0000002400 */
[----:B------:R-:W-:Y:S01]  /*25d0*/  HMMA.16816.F32.BF16 R40, R28, R26, R40 ;  /* 0x0000001a1c28723c */ /* 0x000fe20000041828 */
[----:B------:R-:W1:Y:S01]  /*25e0*/  LDSM.16.M88.4 R24, [R117+0x5c00] ;  /* 0x005c00007518783b */ /* 0x000e620000000200 */
[----:B------:R-:W-:-:S04]  /*25f0*/  DEPBAR.LE SB0, 0x0 ;  /* 0x000080000000791a */ /* 0x000fc80000000000 */
[----:B------:R-:W-:Y:S01]  /*2600*/  HMMA.16816.F32.BF16 R32, R28, R54, R32 ;  /* 0x000000361c20723c */ /* 0x000fe20000041820 */
[----:B------:R-:W-:Y:S01]  /*2610*/  MUFU.TANH R21, R21 ;  /* 0x0000001500157308 */ /* 0x000fe20000002400 */
[----:B---3--:R-:W-:-:S04]  /*2620*/  IMAD.MOV.U32 R20, RZ, RZ, R7 ;  /* 0x000000ffff147224 */ /* 0x008fc800078e0007 */
[C---:B----4-:R-:W-:Y:S03]  /*2630*/  HMMA.16816.F32.BF16 R64, R28.reuse, R12, R64 ;  /* 0x0000000c1c40723c */ /* 0x050fe60000041840 */
[----:B------:R3:W4:Y:S03]  /*2640*/  MUFU.TANH R53, R22 ;  /* 0x0000001600357308 */ /* 0x0007260000002400 */
[----:B------:R-:W-:Y:S05]  /*2650*/  HMMA.16816.F32.BF16 R68, R28, R14, R68 ;  /* 0x0000000e1c44723c */ /* 0x000fea0000041844 */
[----:B------:R-:W4:Y:S01]  /*2660*/  MUFU.TANH R23, R23 ;  /* 0x0000001700177308 */ /* 0x000f220000002400 */
[----:B------:R-:W-:Y:S01]  /*2670*/  HMMA.16816.F32.BF16 R44, R16, R60, R44 ;  /* 0x0000003c102c723c */ /* 0x000fe2000004182c */
[----:B------:R-:W-:-:S05]  /*2680*/  LOP3.LUT R29, R88, 0xffffffe0, RZ, 0xc0, !PT ;  /* 0xffffffe0581d7812 */ /* 0x000fca00078ec0ff */
[----:B------:R-:W-:Y:S01]  /*2690*/  IMAD.IADD R12, R0, 0x1, -R29 ;  /* 0x00000001000c7824 */ /* 0x000fe200078e0a1d */
[C---:B--2---:R-:W-:Y:S01]  /*26a0*/  HMMA.16816.F32.BF16 R36, R16.reuse, R8, R36 ;  /* 0x000000081024723c */ /* 0x044fe20000041824 */
[----:B------:R-:W-:Y:S02]  /*26b0*/  IMAD.MOV.U32 R0, RZ, RZ, RZ ;  /* 0x000000ffff007224 */ /* 0x000fe400078e00ff */
[----:B-----5:R-:W-:Y:S01]  /*26c0*/  @P6 FMUL.FTZ R0, R6, R49 ;  /* 0x0000003106006220 */ /* 0x020fe20000410000 */
[----:B------:R-:W-:Y:S01]  /*26d0*/  MUFU.TANH R3, R3 ;  /* 0x0000000300037308 */ /* 0x000fe20000002400 */
[----:B------:R-:W-:Y:S01]  /*26e0*/  SHF.R.S32.HI R29, RZ, 0x1f, R12 ;  /* 0x0000001fff1d7819 */ /* 0x000fe2000001140c */
[----:B------:R-:W-:Y:S01]  /*26f0*/  HMMA.16816.F32.BF16 R40, R16, R62, R40 ;  /* 0x0000003e1028723c */ /* 0x000fe20000041828 */
[----:B------:R-:W-:Y:S02]  /*2700*/  IMAD R8, R7, 0x40, R140 ;  /* 0x0000004007087824 */ /* 0x000fe400078e028c */
[----:B------:R-:W-:-:S02]  /*2710*/  LEA.HI R12, R29, R12, RZ, 0x2 ;  /* 0x0000000c1d0c7211 */ /* 0x000fc400078f10ff */
[C---:B------:R-:W-:Y:S02]  /*2720*/  VIADD R6, R8.reuse, 0x9 ;  /* 0x0000000908067836 */ /* 0x040fe40000000000 */
[----:B------:R-:W-:Y:S01]  /*2730*/  SHF.R.S32.HI R29, RZ, 0x2, R12 ;  /* 0x00000002ff1d7819 */ /* 0x000fe2000001140c */
[C---:B-1----:R-:W-:Y:S01]  /*2740*/  HMMA.16816.F32.BF16 R68, R16.reuse, R26, R68 ;  /* 0x0000001a1044723c */ /* 0x042fe20000041844 */
[----:B------:R-:W-:Y:S01]  /*2750*/  VIADD R12, R8, 0x1 ;  /* 0x00000001080c7836 */ /* 0x000fe20000000000 */
[----:B------:R-:W-:Y:S01]  /*2760*/  MUFU.TANH R51, R51 ;  /* 0x0000003300337308 */ /* 0x000fe20000002400 */
[----:B------:R-:W-:Y:S01]  /*2770*/  IADD3 R90, R90, 0x1, R29 ;  /* 0x000000015a5a7810 */ /* 0x000fe20007ffe01d */
[----:B------:R-:W-:Y:S01]  /*2780*/  FMUL.FTZ R13, R44, UR5 ;  /* 0x000000052c0d7c20 */ /* 0x000fe20008410000 */
[----:B------:R-:W-:Y:S01]  /*2790*/  FMUL.FTZ R45, R45, UR5 ;  /* 0x000000052d2d7c20 */ /* 0x000fe20008410000 */
[----:B------:R-:W-:Y:S01]  /*27a0*/  HMMA.16816.F32.BF16 R32, R16, R10, R32 ;  /* 0x0000000a1020723c */ /* 0x000fe20000041820 */
[----:B------:R-:W-:Y:S01]  /*27b0*/  IADD3 R90, R84, R90, -R133 ;  /* 0x0000005a545a7210 */ /* 0x000fe20007ffe885 */
[----:B------:R-:W-:Y:S01]  /*27c0*/  FMUL.FTZ R46, R46, UR5 ;  /* 0x000000052e2e7c20 */ /* 0x000fe20008410000 */
[----:B------:R-:W-:Y:S01]  /*27d0*/  VIADD R26, R8, 0x10 ;  /* 0x00000010081a7836 */ /* 0x000fe20000000000 */
[----:B------:R-:W1:Y:S01]  /*27e0*/  MUFU.TANH R13, R13 ;  /* 0x0000000d000d7308 */ /* 0x000e620000002400 */
[----:B------:R-:W-:Y:S01]  /*27f0*/  FMUL.FTZ R27, R36, UR5 ;  /* 0x00000005241b7c20 */ /* 0x000fe20008410000 */
[----:B------:R-:W-:-:S02]  /*2800*/  IMAD.IADD R87, R90, 0x1, R87 ;  /* 0x000000015a577824 */ /* 0x000fc400078e0257 */
[----:B------:R-:W-:Y:S01]  /*2810*/  FMUL.FTZ R37, R37, UR5 ;  /* 0x0000000525257c20 */ /* 0x000fe20008410000 */
[----:B------:R-:W-:Y:S01]  /*2820*/  VIADD R36, R8, 0x8 ;  /* 0x0000000808247836 */ /* 0x000fe20000000000 */
[----:B------:R-:W-:Y:S01]  /*2830*/  HMMA.16816.F32.BF16 R64, R16, R24, R64 ;  /* 0x000000181040723c */ /* 0x000fe20000041840 */
[----:B------:R-:W-:Y:S01]  /*2840*/  FMUL.FTZ R38, R38, UR5 ;  /* 0x0000000526267c20 */ /* 0x000fe20008410000 */
[C---:B------:R-:W-:Y:S01]  /*2850*/  VIMNMX R100, R87.reuse, R84, PT ;  /* 0x0000005457647248 */ /* 0x040fe20003fe0100 */
[----:B------:R-:W-:Y:S01]  /*2860*/  MUFU.TANH R15, R45 ;  /* 0x0000002d000f7308 */ /* 0x000fe20000002400 */
[----:B------:R-:W-:Y:S01]  /*2870*/  VIADDMNMX R95, R87, 0x8, R84, PT ;  /* 0x00000008575f7846 */ /* 0x000fe20003800154 */
[----:B------:R-:W-:Y:S01]  /*2880*/  FMUL.FTZ R41, R41, UR5 ;  /* 0x0000000529297c20 */ /* 0x000fe20008410000 */
[----:B------:R-:W-:Y:S01]  /*2890*/  ISETP.GE.AND P4, PT, R12, R100, PT ;  /* 0x000000640c00720c */ /* 0x000fe20003f86270 */
[----:B------:R-:W-:Y:S01]  /*28a0*/  FMUL.FTZ R19, R42, UR5 ;  /* 0x000000052a137c20 */ /* 0x000fe20008410000 */
[-C--:B------:R-:W-:Y:S01]  /*28b0*/  ISETP.GE.AND P1, PT, R12, R95.reuse, PT ;  /* 0x0000005f0c00720c */ /* 0x080fe20003f26270 */
[----:B---3--:R-:W-:Y:S01]  /*28c0*/  VIADD R22, R8, 0x11 ;  /* 0x0000001108167836 */ /* 0x008fe20000000000 */
[----:B------:R-:W-:Y:S01]  /*28d0*/  I2FP.F32.S32 R12, R12 ;  /* 0x0000000c000c7245 */ /* 0x000fe20000201400 */
[----:B------:R-:W2:Y:S01]  /*28e0*/  MUFU.TANH R9, R46 ;  /* 0x0000002e00097308 */ /* 0x000ea20000002400 */
[C---:B------:R-:W-:Y:S01]  /*28f0*/  ISETP.GE.AND P3, PT, R36.reuse, R100, PT ;  /* 0x000000642400720c */ /* 0x040fe20003f66270 */
[----:B------:R-:W-:Y:S01]  /*2900*/  FMUL.FTZ R47, R47, UR5 ;  /* 0x000000052f2f7c20 */ /* 0x000fe20008410000 */
[-C--:B------:R-:W-:Y:S01]  /*2910*/  ISETP.GE.AND P0, PT, R36, R95.reuse, PT ;  /* 0x0000005f2400720c */ /* 0x080fe20003f06270 */
[C---:B------:R-:W-:Y:S01]  /*2920*/  FFMA.FTZ R31, R12.reuse, R0, R73 ;  /* 0x000000000c1f7223 */ /* 0x040fe20000010049 */
[----:B------:R-:W-:Y:S01]  /*2930*/  I2FP.F32.S32 R36, R36 ;  /* 0x0000002400247245 */ /* 0x000fe20000201400 */
[----:B------:R-:W-:Y:S01]  /*2940*/  FFMA.FTZ R57, R12, R0, R57 ;  /* 0x000000000c397223 */ /* 0x000fe20000010039 */
[----:B------:R-:W-:Y:S01]  /*2950*/  ISETP.GE.AND P5, PT, R6, R100, PT ;  /* 0x000000640600720c */ /* 0x000fe20003fa6270 */
[----:B------:R-:W-:Y:S01]  /*2960*/  FMUL.FTZ R40, R40, UR5 ;  /* 0x0000000528287c20 */ /* 0x000fe20008410000 */
[-C--:B------:R-:W-:Y:S01]  /*2970*/  ISETP.GE.AND P6, PT, R6, R95.reuse, PT ;  /* 0x0000005f0600720c */ /* 0x080fe20003fc6270 */
[C---:B------:R-:W-:Y:S01]  /*2980*/  FFMA.FTZ R59, R36.reuse, R0, R59 ;  /* 0x00000000243b7223 */ /* 0x040fe2000001003b */
[----:B------:R-:W-:Y:S01]  /*2990*/  I2FP.F32.S32 R6, R6 ;  /* 0x0000000600067245 */ /* 0x000fe20000201400 */
[----:B------:R-:W-:Y:S01]  /*29a0*/  MUFU.TANH R17, R41 ;  /* 0x0000002900117308 */ /* 0x000fe20000002400 */
[----:B------:R-:W-:Y:S01]  /*29b0*/  FMUL.FTZ R29, R43, UR5 ;  /* 0x000000052b1d7c20 */ /* 0x000fe20008410000 */
[----:B------:R-:W-:Y:S01]  /*29c0*/  FSEL R31, R31, -INF , !P4 ;  /* 0xff8000001f1f7808 */ /* 0x000fe20006000000 */
[----:B----4-:R-:W-:Y:S01]  /*29d0*/  FFMA.FTZ R36, R36, R0, R53 ;  /* 0x0000000024247223 */ /* 0x010fe20000010035 */
[----:B------:R-:W-:Y:S01]  /*29e0*/  ISETP.GE.AND P2, PT, R26, R100, PT ;  /* 0x000000641a00720c */ /* 0x000fe20003f46270 */
[----:B------:R-:W-:Y:S01]  /*29f0*/  FFMA.FTZ R23, R6, R0, R23 ;  /* 0x0000000006177223 */ /* 0x000fe20000010017 */
[----:B------:R-:W-:Y:S01]  /*2a00*/  ISETP.GE.AND P4, PT, R26, R95, PT ;  /* 0x0000005f1a00720c */ /* 0x000fe20003f86270 */
[----:B------:R-:W-:Y:S01]  /*2a10*/  FMUL.FTZ R33, R33, UR5 ;  /* 0x0000000521217c20 */ /* 0x000fe20008410000 */
[----:B------:R3:W-:Y:S01]  /*2a20*/  MUFU.TANH R41, R37 ;  /* 0x0000002500297308 */ /* 0x0007e20000002400 */
[----:B------:R-:W-:Y:S01]  /*2a30*/  I2FP.F32.S32 R26, R26 ;  /* 0x0000001a001a7245 */ /* 0x000fe20000201400 */
[----:B------:R-:W-:-:S02]  /*2a40*/  VIADD R18, R8, 0x18 ;  /* 0x0000001808127836 */ /* 0x000fc40000000000 */
[----:B------:R-:W-:Y:S01]  /*2a50*/  FMUL.FTZ R39, R39, UR5 ;  /* 0x0000000527277c20 */ /* 0x000fe20008410000 */
[----:B------:R-:W-:Y:S02]  /*2a60*/  VIADD R16, R8, 0x19 ;  /* 0x0000001908107836 */ /* 0x000fe40000000000 */
[----:B------:R-:W-:Y:S01]  /*2a70*/  FMUL.FTZ R32, R32, UR5 ;  /* 0x0000000520207c20 */ /* 0x000fe20008410000 */
[CC--:B-1----:R-:W-:Y:S01]  /*2a80*/  FFMA.FTZ R13, R26.reuse, R0.reuse, R13 ;  /* 0x000000001a0d7223 */ /* 0x0c2fe2000001000d */
[----:B--2---:R-:W-:Y:S01]  /*2a90*/  FFMA.FTZ R26, R26, R0, R9 ;  /* 0x000000001a1a7223 */ /* 0x004fe20000010009 */
[----:B------:R1:W-:Y:S01]  /*2aa0*/  MUFU.TANH R43, R38 ;  /* 0x00000026002b7308 */ /* 0x0003e20000002400 */
[----:B------:R-:W-:Y:S01]  /*2ab0*/  FMUL.FTZ R10, R34, UR5 ;  /* 0x00000005220a7c20 */ /* 0x000fe20008410000 */
[----:B------:R-:W-:Y:S01]  /*2ac0*/  FSEL R36, R36, -INF , !P0 ;  /* 0xff80000024247808 */ /* 0x000fe20004000000 */
[----:B------:R-:W-:Y:S01]  /*2ad0*/  FMUL.FTZ R67, R67, UR5 ;  /* 0x0000000543437c20 */ /* 0x000fe20008410000 */
[----:B------:R-:W-:Y:S01]  /*2ae0*/  FSEL R34, R23, -INF , !P6 ;  /* 0xff80000017227808 */ /* 0x000fe20007000000 */
[----:B------:R-:W-:Y:S01]  /*2af0*/  FMUL.FTZ R35, R35, UR5 ;  /* 0x0000000523237c20 */ /* 0x000fe20008410000 */
[----:B------:R-:W-:Y:S01]  /*2b00*/  ISETP.GE.AND P0, PT, R18, R100, PT ;  /* 0x000000641200720c */ /* 0x000fe20003f06270 */
[----:B------:R-:W-:Y:S01]  /*2b10*/  FMUL.FTZ R65, R65, UR5 ;  /* 0x0000000541417c20 */ /* 0x000fe20008410000 */
[----:B------:R-:W2:Y:S01]  /*2b20*/  MUFU.TANH R11, R47 ;  /* 0x0000002f000b7308 */ /* 0x000ea20000002400 */
[----:B---3--:R-:W-:Y:S01]  /*2b30*/  FFMA.FTZ R37, R6, R0, R21 ;  /* 0x0000000006257223 */ /* 0x008fe20000010015 */
[----:B------:R-:W-:Y:S01]  /*2b40*/  FSEL R21, R59, -INF , !P3 ;  /* 0xff8000003b157808 */ /* 0x000fe20005800000 */
[----:B------:R-:W-:Y:S01]  /*2b50*/  VIADD R6, R8, 0x20 ;  /* 0x0000002008067836 */ /* 0x000fe20000000000 */
[-C--:B------:R-:W-:Y:S01]  /*2b60*/  ISETP.GE.AND P3, PT, R22, R95.reuse, PT ;  /* 0x0000005f1600720c */ /* 0x080fe20003f66270 */
[----:B------:R-:W-:Y:S01]  /*2b70*/  FMUL.FTZ R64, R64, UR5 ;  /* 0x0000000540407c20 */ /* 0x000fe20008410000 */
[----:B------:R-:W-:Y:S01]  /*2b80*/  FSEL R37, R37, -INF , !P5 ;  /* 0xff80000025257808 */ /* 0x000fe20006800000 */
[----:B------:R-:W-:Y:S01]  /*2b90*/  FMUL.FTZ R66, R66, UR5 ;  /* 0x0000000542427c20 */ /* 0x000fe20008410000 */
[----:B------:R-:W3:Y:S01]  /*2ba0*/  MUFU.TANH R25, R40 ;  /* 0x0000002800197308 */ /* 0x000ee20000002400 */
[----:B-1----:R-:W-:Y:S01]  /*2bb0*/  FSEL R38, R57, -INF , !P1 ;  /* 0xff80000039267808 */ /* 0x002fe20004800000 */
[----:B------:R-:W-:Y:S01]  /*2bc0*/  VIADD R102, R8, 0x29 ;  /* 0x0000002908667836 */ /* 0x000fe20000000000 */
[----:B------:R-:W-:Y:S01]  /*2bd0*/  ISETP.GE.AND P1, PT, R22, R100, PT ;  /* 0x000000641600720c */ /* 0x000fe20003f26270 */
[----:B------:R-:W-:Y:S01]  /*2be0*/  VIADD R12, R8, 0x31 ;  /* 0x00000031080c7836 */ /* 0x000fe20000000000 */
[----:B------:R-:W-:Y:S01]  /*2bf0*/  I2FP.F32.S32 R22, R22 ;  /* 0x0000001600167245 */ /* 0x000fe20000201400 */
[----:B------:R-:W-:Y:S01]  /*2c00*/  FMUL.FTZ R69, R69, UR5 ;  /* 0x0000000545457c20 */ /* 0x000fe20008410000 */
[-C--:B------:R-:W-:Y:S01]  /*2c10*/  ISETP.GE.AND P5, PT, R18, R95.reuse, PT ;  /* 0x0000005f1200720c */ /* 0x080fe20003fa6270 */
[----:B------:R-:W1:Y:S01]  /*2c20*/  MUFU.TANH R19, R19 ;  /* 0x0000001300137308 */ /* 0x000e620000002400 */
[----:B------:R-:W-:Y:S01]  /*2c30*/  FSEL R26, R26, -INF , !P4 ;  /* 0xff8000001a1a7808 */ /* 0x000fe20006000000 */
[C---:B------:R-:W-:Y:S01]  /*2c40*/  FFMA.FTZ R15, R22.reuse, R0, R15 ;  /* 0x00000000160f7223 */ /* 0x040fe2000001000f */
[----:B------:R-:W-:Y:S01]  /*2c50*/  I2FP.F32.S32 R18, R18 ;  /* 0x0000001200127245 */ /* 0x000fe20000201400 */
[----:B--2---:R-:W-:Y:S01]  /*2c60*/  FFMA.FTZ R22, R22, R0, R11 ;  /* 0x0000000016167223 */ /* 0x004fe2000001000b */
[-C--:B------:R-:W-:Y:S01]  /*2c70*/  ISETP.GE.AND P6, PT, R16, R100.reuse, PT ;  /* 0x000000641000720c */ /* 0x080fe20003fc6270 */
[----:B------:R-:W-:Y:S01]  /*2c80*/  FMUL.FTZ R71, R71, UR5 ;  /* 0x0000000547477c20 */ /* 0x000fe20008410000 */
[----:B------:R-:W-:Y:S01]  /*2c90*/  FSEL R23, R15, -INF , !P1 ;  /* 0xff8000000f177808 */ /* 0x000fe20004800000 */
[----:B------:R-:W2:Y:S01]  /*2ca0*/  MUFU.TANH R27, R27 ;  /* 0x0000001b001b7308 */ /* 0x000ea20000002400 */
[----:B------:R-:W-:Y:S01]  /*2cb0*/  ISETP.GE.AND P4, PT, R6, R100, PT ;  /* 0x000000640600720c */ /* 0x000fe20003f86270 */
[----:B---3--:R-:W-:Y:S01]  /*2cc0*/  FFMA.FTZ R25, R18, R0, R25 ;  /* 0x0000000012197223 */ /* 0x008fe20000010019 */
[----:B------:R-:W-:Y:S01]  /*2cd0*/  ISETP.GE.AND P1, PT, R6, R95, PT ;  /* 0x0000005f0600720c */ /* 0x000fe20003f26270 */
[----:B------:R-:W-:Y:S01]  /*2ce0*/  FMUL.FTZ R68, R68, UR5 ;  /* 0x0000000544447c20 */ /* 0x000fe20008410000 */
[----:B------:R-:W-:Y:S01]  /*2cf0*/  I2FP.F32.S32 R6, R6 ;  /* 0x0000000600067245 */ /* 0x000fe20000201400 */
[----:B------:R-:W-:Y:S01]  /*2d00*/  FMUL.FTZ R70, R70, UR5 ;  /* 0x0000000546467c20 */ /* 0x000fe20008410000 */
[----:B------:R-:W-:Y:S01]  /*2d10*/  FSEL R22, R22, -INF , !P3 ;  /* 0xff80000016167808 */ /* 0x000fe20005800000 */
[----:B------:R3:W-:Y:S01]  /*2d20*/  MUFU.TANH R9, R33 ;  /* 0x0000002100097308 */ /* 0x0007e20000002400 */
[-C--:B-1----:R-:W-:Y:S01]  /*2d30*/  FFMA.FTZ R18, R18, R0.reuse, R19 ;  /* 0x0000000012127223 */ /* 0x082fe20000010013 */
[----:B------:R-:W-:Y:S01]  /*2d40*/  FFMA.FTZ R43, R6, R0, R43 ;  /* 0x00000000062b7223 */ /* 0x000fe2000001002b */
[----:B------:R-:W-:-:S03]  /*2d50*/  FSEL R19, R25, -INF , !P0 ;  /* 0xff80000019137808 */ /* 0x000fc60004000000 */
[----:B------:R-:W-:Y:S02]  /*2d60*/  FSEL R18, R18, -INF , !P5 ;  /* 0xff80000012127808 */ /* 0x000fe40006800000 */
[----:B------:R-:W1:Y:S01]  /*2d70*/  MUFU.TANH R29, R29 ;  /* 0x0000001d001d7308 */ /* 0x000e620000002400 */
[----:B--2---:R-:W-:Y:S01]  /*2d80*/  FFMA.FTZ R27, R6, R0, R27 ;  /* 0x00000000061b7223 */ /* 0x004fe2000001001b */
[----:B------:R-:W-:Y:S01]  /*2d90*/  VIADD R6, R8, 0x28 ;  /* 0x0000002808067836 */ /* 0x000fe20000000000 */
[----:B------:R-:W-:-:S03]  /*2da0*/  FSEL R90, R43, -INF , !P1 ;  /* 0xff8000002b5a7808 */ /* 0x000fc60004800000 */
[----:B------:R-:W-:Y:S02]  /*2db0*/  FSEL R89, R27, -INF , !P4 ;  /* 0xff8000001b597808 */ /* 0x000fe40006000000 */
[----:B------:R-:W-:Y:S01]  /*2dc0*/  MUFU.TANH R39, R39 ;  /* 0x0000002700277308 */ /* 0x000fe20000002400 */
[----:B---3--:R-:W-:Y:S02]  /*2dd0*/  FSEL R33, R13, -INF , !P2 ;  /* 0xff8000000d217808 */ /* 0x008fe40005000000 */
[-C--:B------:R-:W-:Y:S02]  /*2de0*/  ISETP.GE.AND P2, PT, R16, R95.reuse, PT ;  /* 0x0000005f1000720c */ /* 0x080fe40003f46270 */
[----:B------:R-:W-:Y:S02]  /*2df0*/  I2FP.F32.S32 R16, R16 ;  /* 0x0000001000107245 */ /* 0x000fe40000201400 */
[----:B------:R-:W-:Y:S01]  /*2e00*/  ISETP.GE.AND P5, PT, R6, R100, PT ;  /* 0x000000640600720c */ /* 0x000fe20003fa6270 */
[----:B------:R-:W2:Y:S01]  /*2e10*/  MUFU.TANH R45, R32 ;  /* 0x00000020002d7308 */ /* 0x000ea20000002400 */
[----:B------:R-:W-:Y:S01]  /*2e20*/  ISETP.GE.AND P4, PT, R102, R95, PT ;  /* 0x0000005f6600720c */ /* 0x000fe20003f86270 */
[CC--:B------:R-:W-:Y:S01]  /*2e30*/  FFMA.FTZ R17, R16.reuse, R0.reuse, R17 ;  /* 0x0000000010117223 */ /* 0x0c0fe20000010011 */
[----:B-1----:R-:W-:-:S04]  /*2e40*/  FFMA.FTZ R16, R16, R0, R29 ;  /* 0x0000000010107223 */ /* 0x002fc8000001001d */
[----:B------:R-:W-:Y:S01]  /*2e50*/  FSEL R17, R17, -INF , !P6 ;  /* 0xff80000011117808 */ /* 0x000fe20007000000 */
[----:B------:R1:W3:Y:S01]  /*2e60*/  MUFU.TANH R11, R10 ;  /* 0x0000000a000b7308 */ /* 0x0002e20000002400 */
[----:B------:R-:W-:Y:S02]  /*2e70*/  ISETP.GE.AND P6, PT, R6, R95, PT ;  /* 0x0000005f0600720c */ /* 0x000fe40003fc6270 */
[----:B------:R-:W-:Y:S02]  /*2e80*/  I2FP.F32.S32 R6, R6 ;  /* 0x0000000600067245 */ /* 0x000fe40000201400 */
[----:B------:R-:W-:Y:S02]  /*2e90*/  FSEL R16, R16, -INF , !P2 ;  /* 0xff80000010107808 */ /* 0x000fe40005000000 */
[----:B------:R-:W-:Y:S01]  /*2ea0*/  ISETP.GE.AND P2, PT, R102, R100, PT ;  /* 0x000000646600720c */ /* 0x000fe20003f46270 */
[----:B------:R-:W-:Y:S01]  /*2eb0*/  MUFU.TANH R67, R67 ;  /* 0x0000004300437308 */ /* 0x000fe20000002400 */
[----:B--2---:R-:W-:Y:S01]  /*2ec0*/  FFMA.FTZ R45, R6, R0, R45 ;  /* 0x00000000062d7223 */ /* 0x004fe2000001002d */
[----:B------:R-:W-:-:S04]  /*2ed0*/  I2FP.F32.S32 R102, R102 ;  /* 0x0000006600667245 */ /* 0x000fc80000201400 */
[----:B------:R-:W-:Y:S02]  /*2ee0*/  FSEL R87, R45, -INF , !P5 ;  /* 0xff8000002d577808 */ /* 0x000fe40006800000 */
[----:B------:R-:W2:Y:S01]  /*2ef0*/  MUFU.TANH R35, R35 ;  /* 0x0000002300237308 */ /* 0x000ea20000002400 */
[----:B-1----:R-:W-:Y:S02]  /*2f00*/  VIADD R10, R8, 0x21 ;  /* 0x00000021080a7836 */ /* 0x002fe40000000000 */
[-C--:B---3--:R-:W-:Y:S01]  /*2f10*/  FFMA.FTZ R11, R6, R0.reuse, R11 ;  /* 0x00000000060b7223 */ /* 0x088fe2000001000b */
[-C--:B------:R-:W-:Y:S01]  /*2f20*/  ISETP.GE.AND P5, PT, R12, R95.reuse, PT ;  /* 0x0000005f0c00720c */ /* 0x080fe20003fa6270 */
[----:B------:R-:W-:Y:S01]  /*2f30*/  FFMA.FTZ R6, R102, R0, R9 ;  /* 0x0000000066067223 */ /* 0x000fe20000010009 */
[C---:B------:R-:W-:Y:S02]  /*2f40*/  ISETP.GE.AND P3, PT, R10.reuse, R100, PT ;  /* 0x000000640a00720c */ /* 0x040fe40003f66270 */
[----:B------:R-:W-:Y:S01]  /*2f50*/  ISETP.GE.AND P0, PT, R10, R95, PT ;  /* 0x0000005f0a00720c */ /* 0x000fe20003f06270 */
[----:B------:R-:W-:Y:S01]  /*2f60*/  MUFU.TANH R13, R64 ;  /* 0x00000040000d7308 */ /* 0x000fe20000002400 */
[----:B------:R-:W-:-:S02]  /*2f70*/  I2FP.F32.S32 R10, R10 ;  /* 0x0000000a000a7245 */ /* 0x000fc40000201400 */
[----:B------:R-:W-:Y:S02]  /*2f80*/  FSEL R86, R11, -INF , !P6 ;  /* 0xff8000000b567808 */ /* 0x000fe40007000000 */
[----:B------:R-:W-:Y:S01]  /*2f90*/  ISETP.GE.AND P6, PT, R8, R100, PT ;  /* 0x000000640800720c */ /* 0x000fe20003fc6270 */
[CC--:B------:R-:W-:Y:S01]  /*2fa0*/  FFMA.FTZ R39, R10.reuse, R0.reuse, R39 ;  /* 0x000000000a277223 */ /* 0x0c0fe20000010027 */
[-C--:B------:R-:W-:Y:S01]  /*2fb0*/  FFMA.FTZ R41, R10, R0.reuse, R41 ;  /* 0x000000000a297223 */ /* 0x080fe20000010029 */
[----:B------:R-:W1:Y:S01]  /*2fc0*/  MUFU.TANH R65, R65 ;  /* 0x0000004100417308 */ /* 0x000e620000002400 */
[----:B------:R-:W-:Y:S02]  /*2fd0*/  VIADD R10, R8, 0x30 ;  /* 0x00000030080a7836 */ /* 0x000fe40000000000 */
[----:B--2---:R-:W-:Y:S01]  /*2fe0*/  FFMA.FTZ R102, R102, R0, R35 ;  /* 0x0000000066667223 */ /* 0x004fe20000010023 */
[----:B------:R-:W-:Y:S02]  /*2ff0*/  FSEL R110, R39, -INF , !P0 ;  /* 0xff800000276e7808 */ /* 0x000fe40004000000 */
[----:B------:R-:W-:-:S02]  /*3000*/  ISETP.GE.AND P0, PT, R12, R100, PT ;  /* 0x000000640c00720c */ /* 0x000fc40003f06270 */
[----:B------:R-:W-:Y:S01]  /*3010*/  I2FP.F32.S32 R12, R12 ;  /* 0x0000000c000c7245 */ /* 0x000fe20000201400 */
[----:B------:R-:W2:Y:S01]  /*3020*/  MUFU.TANH R15, R66 ;  /* 0x00000042000f7308 */ /* 0x000ea20000002400 */
[----:B------:R-:W-:Y:S02]  /*3030*/  FSEL R109, R41, -INF , !P3 ;  /* 0xff800000296d7808 */ /* 0x000fe40005800000 */
[----:B------:R-:W-:Y:S01]  /*3040*/  ISETP.GE.AND P1, PT, R10, R100, PT ;  /* 0x000000640a00720c */ /* 0x000fe20003f26270 */
[----:B------:R-:W-:Y:S01]  /*3050*/  FFMA.FTZ R27, R12, R0, R67 ;  /* 0x000000000c1b7223 */ /* 0x000fe20000010043 */
[----:B------:R-:W-:Y:S02]  /*3060*/  ISETP.GE.AND P3, PT, R10, R95, PT ;  /* 0x0000005f0a00720c */ /* 0x000fe40003f66270 */
[----:B------:R-:W-:Y:S01]  /*3070*/  I2FP.F32.S32 R10, R10 ;  /* 0x0000000a000a7245 */ /* 0x000fe20000201400 */
[----:B------:R-:W3:Y:S01]  /*3080*/  MUFU.TANH R9, R68 ;  /* 0x0000004400097308 */ /* 0x000ee20000002400 */
[----:B-1----:R-:W-:Y:S01]  /*3090*/  FFMA.FTZ R65, R12, R0, R65 ;  /* 0x000000000c417223 */ /* 0x002fe20000010041 */
[----:B------:R-:W-:Y:S01]  /*30a0*/  FSEL R35, R6, -INF , !P2 ;  /* 0xff80000006237808 */ /* 0x000fe20005000000 */
[----:B------:R-:W-:-:S02]  /*30b0*/  VIADD R12, R8, 0x38 ;  /* 0x00000038080c7836 */ /* 0x000fc40000000000 */
[-C--:B------:R-:W-:Y:S01]  /*30c0*/  FFMA.FTZ R13, R10, R0.reuse, R13 ;  /* 0x000000000a0d7223 */ /* 0x080fe2000001000d */
[----:B------:R-:W-:Y:S02]  /*30d0*/  ISETP.GE.AND P2, PT, R8, R95, PT ;  /* 0x0000005f0800720c */ /* 0x000fe40003f46270 */
[----:B------:R-:W-:Y:S01]  /*30e0*/  FSEL R27, R27, -INF , !P5 ;  /* 0xff8000001b1b7808 */ /* 0x000fe20006800000 */
[----:B------:R-:W-:Y:S01]  /*30f0*/  MUFU.TANH R69, R69 ;  /* 0x0000004500457308 */ /* 0x000fe20000002400 */
[----:B--2---:R-:W-:Y:S01]  /*3100*/  FFMA.FTZ R15, R10, R0, R15 ;  /* 0x000000000a0f7223 */ /* 0x004fe2000001000f */
[----:B------:R-:W-:Y:S01]  /*3110*/  I2FP.F32.S32 R10, R8 ;  /* 0x00000008000a7245 */ /* 0x000fe20000201400 */
[----:B------:R-:W-:Y:S01]  /*3120*/  VIADD R8, R8, 0x39 ;  /* 0x0000003908087836 */ /* 0x000fe20000000000 */
[----:B------:R-:W-:Y:S02]  /*3130*/  ISETP.GE.AND P5, PT, R94, 0x2, PT ;  /* 0x000000025e00780c */ /* 0x000fe40003fa6270 */
[----:B------:R-:W-:Y:S01]  /*3140*/  FSEL R102, R102, -INF , !P4 ;  /* 0xff80000066667808 */ /* 0x000fe20006000000 */
[CC--:B------:R-:W-:Y:S01]  /*3150*/  FFMA.FTZ R3, R10.reuse, R0.reuse, R3 ;  /* 0x000000000a037223 */ /* 0x0c0fe20000010003 */
[----:B------:R-:W1:Y:S01]  /*3160*/  MUFU.TANH R11, R70 ;  /* 0x00000046000b7308 */ /* 0x000e620000002400 */
[----:B------:R-:W-:Y:S01]  /*3170*/  FSEL R101, R13, -INF , !P1 ;  /* 0xff8000000d657808 */ /* 0x000fe20004800000 */
[----:B------:R-:W-:Y:S01]  /*3180*/  FFMA.FTZ R40, R10, R0, R51 ;  /* 0x000000000a287223 */ /* 0x000fe20000010033 */
[----:B------:R-:W-:-:S02]  /*3190*/  FSEL R28, R15, -INF , !P3 ;  /* 0xff8000000f1c7808 */ /* 0x000fc40005800000 */
[----:B------:R-:W-:Y:S01]  /*31a0*/  FSEL R91, R65, -INF , !P0 ;  /* 0xff800000415b7808 */ /* 0x000fe20004000000 */
[----:B------:R-:W-:Y:S01]  /*31b0*/  BAR.SYNC.DEFER_BLOCKING 0x0 ;  /* 0x0000000000007b1d */ /* 0x000fe20000010000 */
[CC--:B------:R-:W-:Y:S02]  /*31c0*/  ISETP.GE.AND P4, PT, R12.reuse, R100.reuse, PT ;  /* 0x000000640c00720c */ /* 0x0c0fe40003f86270 */
[-C--:B------:R-:W-:Y:S02]  /*31d0*/  ISETP.GE.AND P1, PT, R12, R95.reuse, PT ;  /* 0x0000005f0c00720c */ /* 0x080fe40003f26270 */
[C---:B------:R-:W-:Y:S01]  /*31e0*/  ISETP.GE.AND P3, PT, R8.reuse, R100, PT ;  /* 0x000000640800720c */ /* 0x040fe20003f66270 */
[----:B------:R-:W2:Y:S01]  /*31f0*/  MUFU.TANH R71, R71 ;  /* 0x0000004700477308 */ /* 0x000ea20000002400 */
[----:B------:R-:W-:Y:S02]  /*3200*/  ISETP.GE.AND P0, PT, R8, R95, PT ;  /* 0x0000005f0800720c */ /* 0x000fe40003f06270 */
[----:B------:R-:W-:-:S02]  /*3210*/  I2FP.F32.S32 R12, R12 ;  /* 0x0000000c000c7245 */ /* 0x000fc40000201400 */
[----:B------:R-:W-:Y:S02]  /*3220*/  I2FP.F32.S32 R8, R8 ;  /* 0x0000000800087245 */ /* 0x000fe40000201400 */
[----:B------:R-:W-:Y:S01]  /*3230*/  FSEL R25, R3, -INF , !P6 ;  /* 0xff80000003197808 */ /* 0x000fe20007000000 */
[CC--:B---3--:R-:W-:Y:S01]  /*3240*/  FFMA.FTZ R9, R12.reuse, R0.reuse, R9 ;  /* 0x000000000c097223 */ /* 0x0c8fe20000010009 */
[-C--:B-1----:R-:W-:Y:S01]  /*3250*/  FFMA.FTZ R11, R12, R0.reuse, R11 ;  /* 0x000000000c0b7223 */ /* 0x082fe2000001000b */
[-C--:B------:R-:W-:Y:S01]  /*3260*/  FFMA.FTZ R69, R8, R0.reuse, R69 ;  /* 0x0000000008457223 */ /* 0x080fe20000010045 */
[----:B------:R-:W-:Y:S02]  /*3270*/  FSEL R40, R40, -INF , !P2 ;  /* 0xff80000028287808 */ /* 0x000fe40005000000 */
[----:B------:R-:W-:Y:S02]  /*3280*/  FSEL R104, R9, -INF , !P4 ;  /* 0xff80000009687808 */ /* 0x000fe40006000000 */
[----:B------:R-:W-:Y:S01]  /*3290*/  FSEL R30, R11, -INF , !P1 ;  /* 0xff8000000b1e7808 */ /* 0x000fe20004800000 */
[----:B--2---:R-:W-:Y:S01]  /*32a0*/  FFMA.FTZ R29, R8, R0, R71 ;  /* 0x00000000081d7223 */ /* 0x004fe20000010047 */
[----:B------:R-:W-:-:S04]  /*32b0*/  FSEL R103, R69, -INF , !P3 ;  /* 0xff80000045677808 */ /* 0x000fc80005800000 */
        /* <DEDUP_REMOVED lines=66> */
.L_x_1117:
[----:B------:R-:W-:Y:S05]  /*36e0*/  BSYNC B0 ;  /* 0x0000000000007941 */ /* 0x000fea0003800000 */
.L_x_1116:
[----:B------:R-:W0:Y:S02]  /*36f0*/  LDGDEPBAR ;  /* 0x00000000000079af */ /* 0x000e240000000000 */
.L_x_1115:
        /* <DEDUP_REMOVED lines=24> */
[----:B-12---:R-:W-:-:S02]  /*3880*/  FMNMX.FTZ R6, R28, R3, !PT ;  /* 0x000000031c067209 */ /* 0x006fc40007810000 */
[----:B------:R-:W-:Y:S02]  /*3890*/  FMNMX.FTZ R7, R91, R2, !PT ;  /* 0x000000025b077209 */ /* 0x000fe40007810000 */
[----:B------:R-:W-:Y:S02]  /*38a0*/  LEA R118, R5, UR4, 0x1 ;  /* 0x0000000405767c11 */ /* 0x000fe4000f8e08ff */
[----:B------:R-:W-:Y:S02]  /*38b0*/  FMNMX.FTZ R2, R104, R7, !PT ;  /* 0x0000000768027209 */ /* 0x000fe40007810000 */
[----:B------:R-:W-:Y:S01]  /*38c0*/  FMNMX.FTZ R7, R27, R6, !PT ;  /* 0x000000061b077209 */ /* 0x000fe20007810000 */
[----:B------:R-:W-:Y:S01]  /*38d0*/  LDSM.16.MT88.4 R76, [R118+0x6000] ;  /* 0x00600000764c783b */ /* 0x000fe20000004200 */
[----:B------:R-:W-:Y:S02]  /*38e0*/  FMNMX.FTZ R9, R103, R2, !PT ;  /* 0x0000000267097209 */ /* 0x000fe40007810000 */
[----:B------:R-:W-:Y:S01]  /*38f0*/  FMNMX.FTZ R6, R30, R7, !PT ;  /* 0x000000071e067209 */ /* 0x000fe20007810000 */
[----:B------:R-:W-:Y:S01]  /*3900*/  LDSM.16.MT88.4 R60, [R118+0x7000] ;  /* 0x00700000763c783b */ /* 0x000fe20000004200 */
[----:B------:R-:W-:-:S03]  /*3910*/  LEA R116, R4, R118, 0x1 ;  /* 0x0000007604747211 */ /* 0x000fc600078e08ff */
[----:B------:R-:W1:Y:S04]  /*3920*/  SHFL.BFLY PT, R2, R9, 0x2, 0x1f ;  /* 0x0c401f0009027f89 */ /* 0x000e6800000e0000 */
[----:B------:R-:W-:Y:S04]  /*3930*/  LDSM.16.MT88.4 R52, [R116+0x7000] ;  /* 0x007000007434783b */ /* 0x000fe80000004200 */
[----:B------:R-:W-:Y:S04]  /*3940*/  LDSM.16.MT88.4 R68, [R116+0x6000] ;  /* 0x006000007444783b */ /* 0x000fe80000004200 */
[----:B------:R-:W-:Y:S01]  /*3950*/  LDSM.16.MT88.4 R12, [R118+0x7400] ;  /* 0x00740000760c783b */ /* 0x000fe20000004200 */
[----:B-1----:R-:W-:-:S02]  /*3960*/  FMNMX.FTZ R2, R9, R2, !PT ;  /* 0x0000000209027209 */ /* 0x002fc40007810000 */
[----:B------:R-:W-:-:S03]  /*3970*/  FMNMX.FTZ R9, R29, R6, !PT ;  /* 0x000000061d097209 */ /* 0x000fc60007810000 */
[----:B------:R-:W1:Y:S04]  /*3980*/  SHFL.BFLY PT, R3, R2, 0x1, 0x1f ;  /* 0x0c201f0002037f89 */ /* 0x000e6800000e0000 */
[----:B------:R-:W2:Y:S01]  /*3990*/  SHFL.BFLY PT, R6, R9, 0x2, 0x1f ;  /* 0x0c401f0009067f89 */ /* 0x000ea200000e0000 */
[----:B-1----:R-:W-:Y:S02]  /*39a0*/  FMNMX.FTZ R3, R2, R3, !PT ;  /* 0x0000000302037209 */ /* 0x002fe40007810000 */
[----:B--2---:R-:W-:-:S03]  /*39b0*/  FMNMX.FTZ R6, R9, R6, !PT ;  /* 0x0000000609067209 */ /* 0x004fc60007810000 */
        /* <DEDUP_REMOVED lines=44> */
[----:B-1----:R-:W-:Y:S01]  /*3c80*/  F2FP.BF16.F32.PACK_AB R50, R105, R106 ;  /* 0x0000006a6932723e */ /* 0x002fe200000010ff */
[----:B------:R-:W1:Y:S01]  /*3c90*/  MUFU.EX2 R112, R112 ;  /* 0x0000007000707308 */ /* 0x000e620000000800 */
[----:B------:R-:W3:Y:S01]  /*3ca0*/  LDSM.16.MT88.4 R16, [R116+0x6400] ;  /* 0x006400007410783b */ /* 0x000ee20000004200 */
[--C-:B------:R-:W-:Y:S01]  /*3cb0*/  FFMA.FTZ R28, R28, UR6, -R31.reuse ;  /* 0x000000061c1c7c23 */ /* 0x100fe2000801081f */
[--C-:B------:R-:W-:Y:S01]  /*3cc0*/  FFMA.FTZ R27, R27, UR6, -R31.reuse ;  /* 0x000000061b1b7c23 */ /* 0x100fe2000801081f */
[--C-:B------:R-:W-:Y:S01]  /*3cd0*/  FFMA.FTZ R30, R30, UR6, -R31.reuse ;  /* 0x000000061e1e7c23 */ /* 0x100fe2000801081f */
[----:B------:R-:W-:Y:S01]  /*3ce0*/  FFMA.FTZ R145, R29, UR6, -R31 ;  /* 0x000000061d917c23 */ /* 0x000fe2000801081f */
[----:B------:R-:W-:-:S02]  /*3cf0*/  FADD.FTZ R106, R106, R111 ;  /* 0x0000006f6a6a7221 */ /* 0x000fc40000010000 */
[----:B------:R-:W-:Y:S02]  /*3d00*/  MUFU.EX2 R107, R107 ;  /* 0x0000006b006b7308 */ /* 0x000fe40000000800 */
[----:B------:R-:W-:-:S06]  /*3d10*/  FADD.FTZ R105, R105, R106 ;  /* 0x0000006a69697221 */ /* 0x000fcc0000010000 */
[----:B------:R-:W4:Y:S01]  /*3d20*/  MUFU.EX2 R34, R34 ;  /* 0x0000002200227308 */ /* 0x000f220000000800 */
[----:B-1----:R-:W-:Y:S01]  /*3d30*/  F2FP.BF16.F32.PACK_AB R49, R112, R85 ;  /* 0x000000557031723e */ /* 0x002fe200000010ff */
[----:B------:R-:W-:Y:S01]  /*3d40*/  FADD.FTZ R112, R85, R112 ;  /* 0x0000007055707221 */ /* 0x000fe20000010000 */
[----:B------:R-:W-:-:S05]  /*3d50*/  FFMA.FTZ R85, R110, UR6, -R31 ;  /* 0x000000066e557c23 */ /* 0x000fca000801081f */
[----:B------:R-:W-:Y:S08]  /*3d60*/  MUFU.EX2 R32, R32 ;  /* 0x0000002000207308 */ /* 0x000ff00000000800 */
[----:B------:R-:W1:Y:S01]  /*3d70*/  MUFU.EX2 R23, R23 ;  /* 0x0000001700177308 */ /* 0x000e620000000800 */
[----:B----4-:R-:W-:Y:S01]  /*3d80*/  F2FP.BF16.F32.PACK_AB R51, R34, R107 ;  /* 0x0000006b2233723e */ /* 0x010fe200000010ff */
[----:B------:R-:W-:-:S04]  /*3d90*/  FADD.FTZ R107, R107, R112 ;  /* 0x000000706b6b7221 */ /* 0x000fc80000010000 */
[----:B------:R-:W-:Y:S02]  /*3da0*/  FADD.FTZ R34, R34, R107 ;  /* 0x0000006b22227221 */ /* 0x000fe40000010000 */
[C---:B------:R-:W-:Y:S01]  /*3db0*/  HMMA.16816.F32.BF16 R80, R48.reuse, R76, RZ ;  /* 0x0000004c3050723c */ /* 0x040fe200000418ff */
[----:B------:R-:W-:Y:S05]  /*3dc0*/  MUFU.EX2 R24, R24 ;  /* 0x0000001800187308 */ /* 0x000fea0000000800 */
[C---:B------:R-:W-:Y:S03]  /*3dd0*/  HMMA.16816.F32.BF16 R76, R48.reuse, R78, RZ ;  /* 0x0000004e304c723c */ /* 0x040fe600000418ff */
[----:B------:R-:W4:Y:S01]  /*3de0*/  MUFU.EX2 R21, R21 ;  /* 0x0000001500157308 */ /* 0x000f220000000800 */
[C---:B-1----:R-:W-:Y:S01]  /*3df0*/  F2FP.BF16.F32.PACK_AB R4, R23.reuse, R32 ;  /* 0x000000201704723e */ /* 0x042fe200000010ff */
[----:B------:R-:W-:Y:S01]  /*3e00*/  FADD.FTZ R32, R32, R105 ;  /* 0x0000006920207221 */ /* 0x000fe20000010000 */
[----:B------:R-:W-:Y:S03]  /*3e10*/  HMMA.16816.F32.BF16 R56, R48, R52, RZ ;  /* 0x000000343038723c */ /* 0x000fe600000418ff */
[----:B------:R-:W-:-:S02]  /*3e20*/  FADD.FTZ R23, R23, R32 ;  /* 0x0000002017177221 */ /* 0x000fc40000010000 */
[----:B------:R-:W-:Y:S01]  /*3e30*/  MUFU.EX2 R33, R33 ;  /* 0x0000002100217308 */ /* 0x000fe20000000800 */
[C---:B------:R-:W-:Y:S06]  /*3e40*/  HMMA.16816.F32.BF16 R52, R48.reuse, R54, RZ ;  /* 0x000000363034723c */ /* 0x040fec00000418ff */
[----:B--2---:R-:W-:Y:S01]  /*3e50*/  HMMA.16816.F32.BF16 R36, R48, R40, RZ ;  /* 0x000000283024723c */ /* 0x004fe200000418ff */
[----:B------:R-:W1:Y:S01]  /*3e60*/  MUFU.EX2 R26, R26 ;  /* 0x0000001a001a7308 */ /* 0x000e620000000800 */
[----:B----4-:R-:W-:Y:S01]  /*3e70*/  F2FP.BF16.F32.PACK_AB R6, R21, R24 ;  /* 0x000000181506723e */ /* 0x010fe200000010ff */
[----:B------:R-:W-:-:S03]  /*3e80*/  FADD.FTZ R24, R24, R23 ;  /* 0x0000001718187221 */ /* 0x000fc60000010000 */
[C---:B------:R-:W-:Y:S01]  /*3e90*/  HMMA.16816.F32.BF16 R40, R48.reuse, R42, RZ ;  /* 0x0000002a3028723c */ /* 0x040fe200000418ff */
[----:B------:R-:W-:Y:S02]  /*3ea0*/  FADD.FTZ R24, R21, R24 ;  /* 0x0000001815187221 */ /* 0x000fe40000010000 */
        /* <DEDUP_REMOVED lines=11> */
[----:B------:R-:W1:Y:S01]  /*3f60*/  MUFU.EX2 R88, R88 ;  /* 0x0000005800587308 */ /* 0x000e620000000800 */
[----:B------:R-:W-:-:S04]  /*3f70*/  FADD.FTZ R25, R25, R26 ;  /* 0x0000001a19197221 */ /* 0x000fc80000010000 */
[----:B------:R-:W-:Y:S01]  /*3f80*/  FADD.FTZ R25, R22, R25 ;  /* 0x0000001916197221 */ /* 0x000fe20000010000 */
[C---:B------:R-:W-:Y:S02]  /*3f90*/  HMMA.16816.F32.BF16 R80, R4.reuse, R8, R80 ;  /* 0x000000080450723c */ /* 0x040fe40000041850 */
[----:B------:R-:W-:Y:S04]  /*3fa0*/  MUFU.EX2 R87, R87 ;  /* 0x0000005700577308 */ /* 0x000fe80000000800 */
[C---:B------:R-:W-:Y:S01]  /*3fb0*/  HMMA.16816.F32.BF16 R76, R4.reuse, R10, R76 ;  /* 0x0000000a044c723c */ /* 0x040fe2000004184c */
[----:B------:R-:W2:Y:S03]  /*3fc0*/  LDSM.16.MT88.4 R8, [R116+0x7400] ;  /* 0x007400007408783b */ /* 0x000ea60000004200 */
[----:B------:R-:W-:Y:S02]  /*3fd0*/  MUFU.EX2 R84, R84 ;  /* 0x0000005400547308 */ /* 0x000fe40000000800 */
[C---:B---3--:R-:W-:Y:S06]  /*3fe0*/  HMMA.16816.F32.BF16 R72, R4.reuse, R16, R72 ;  /* 0x000000100448723c */ /* 0x048fec0000041848 */
[----:B------:R-:W-:Y:S01]  /*3ff0*/  MUFU.EX2 R90, R90 ;  /* 0x0000005a005a7308 */ /* 0x000fe20000000800 */
[C---:B------:R-:W-:Y:S01]  /*4000*/  HMMA.16816.F32.BF16 R68, R4.reuse, R18, R68 ;  /* 0x000000120444723c */ /* 0x040fe20000041844 */
[----:B------:R-:W-:Y:S05]  /*4010*/  LDSM.16.MT88.4 R16, [R118+0x6c00] ;  /* 0x006c00007610783b */ /* 0x000fea0000004200 */
[C---:B------:R-:W-:Y:S01]  /*4020*/  HMMA.16816.F32.BF16 R64, R4.reuse, R12, R64 ;  /* 0x0000000c0440723c */ /* 0x040fe20000041840 */
[----:B------:R-:W3:Y:S05]  /*4030*/  MUFU.EX2 R85, R85 ;  /* 0x0000005500557308 */ /* 0x000eea0000000800 */
[C---:B------:R-:W-:Y:S01]  /*4040*/  HMMA.16816.F32.BF16 R60, R4.reuse, R14, R60 ;  /* 0x0000000e043c723c */ /* 0x040fe2000004183c */
[----:B------:R-:W-:Y:S02]  /*4050*/  LDSM.16.MT88.4 R12, [R116+0x6c00] ;  /* 0x006c0000740c783b */ /* 0x000fe40000004200 */
[----:B------:R-:W-:Y:S08]  /*4060*/  MUFU.EX2 R86, R86 ;  /* 0x0000005600567308 */ /* 0x000ff00000000800 */
[----:B------:R-:W4:Y:S01]  /*4070*/  MUFU.EX2 R35, R35 ;  /* 0x0000002300237308 */ /* 0x000f220000000800 */
[C---:B--2---:R-:W-:Y:S07]  /*4080*/  HMMA.16816.F32.BF16 R56, R4.reuse, R8, R56 ;  /* 0x000000080438723c */ /* 0x044fee0000041838 */
[----:B------:R-:W-:Y:S01]  /*4090*/  MUFU.EX2 R101, R101 ;  /* 0x0000006500657308 */ /* 0x000fe20000000800 */
[C---:B------:R-:W-:Y:S01]  /*40a0*/  HMMA.16816.F32.BF16 R52, R4.reuse, R10, R52 ;  /* 0x0000000a0434723c */ /* 0x040fe20000041834 */
[----:B------:R-:W2:Y:S06]  /*40b0*/  LDSM.16.MT88.4 R8, [R118+0x8400] ;  /* 0x008400007608783b */ /* 0x000eac0000004200 */
[----:B------:R-:W5:Y:S08]  /*40c0*/  MUFU.EX2 R102, R91 ;  /* 0x0000005b00667308 */ /* 0x000f700000000800 */
[----:B------:R-:W-:Y:S08]  /*40d0*/  MUFU.EX2 R104, R104 ;  /* 0x0000006800687308 */ /* 0x000ff00000000800 */
[----:B------:R-:W-:Y:S08]  /*40e0*/  MUFU.EX2 R103, R103 ;  /* 0x0000006700677308 */ /* 0x000ff00000000800 */
[----:B------:R-:W-:Y:S08]  /*40f0*/  MUFU.EX2 R28, R28 ;  /* 0x0000001c001c7308 */ /* 0x000ff00000000800 */
[----:B------:R-:W5:Y:S01]  /*4100*/  MUFU.EX2 R27, R27 ;  /* 0x0000001b001b7308 */ /* 0x000f620000000800 */
[C---:B--2---:R-:W-:Y:S07]  /*4110*/  HMMA.16816.F32.BF16 R36, R4.reuse, R8, R36 ;  /* 0x000000080424723c */ /* 0x044fee0000041824 */
[----:B------:R-:W-:Y:S01]  /*4120*/  MUFU.EX2 R30, R30 ;  /* 0x0000001e001e7308 */ /* 0x000fe20000000800 */
[----:B------:R-:W-:Y:S01]  /*4130*/  HMMA.16816.F32.BF16 R40, R4, R10, R40 ;  /* 0x0000000a0428723c */ /* 0x000fe20000041828 */
[----:B------:R-:W2:Y:S06]  /*4140*/  LDSM.16.MT88.4 R8, [R116+0x8000] ;  /* 0x008000007408783b */ /* 0x000eac0000004200 */
[----:B------:R-:W5:Y:S01]  /*4150*/  MUFU.EX2 R145, R145 ;  /* 0x0000009100917308 */ /* 0x000f620000000800 */
[C---:B--2---:R-:W-:Y:S06]  /*4160*/  HMMA.16816.F32.BF16 R44, R48.reuse, R8, RZ ;  /* 0x00000008302c723c */ /* 0x044fec00000418ff */
[----:B------:R-:W-:Y:S01]  /*4170*/  HMMA.16816.F32.BF16 R48, R48, R10, RZ ;  /* 0x0000000a3030723c */ /* 0x000fe200000418ff */
[----:B------:R-:W2:-:S15]  /*4180*/  LDSM.16.MT88.4 R8, [R116+0x8400] ;  /* 0x008400007408783b */ /* 0x000e9e0000004200 */
[----:B------:R-:W-:-:S02]  /*4190*/  NOP ;  /* 0x0000000000007918 */ /* 0x000fc40000000000 */
[C---:B--2---:R-:W-:Y:S06]  /*41a0*/  HMMA.16816.F32.BF16 R44, R4.reuse, R8, R44 ;  /* 0x00000008042c723c */ /* 0x044fec000004182c */
[----:B------:R-:W-:Y:S01]  /*41b0*/  HMMA.16816.F32.BF16 R48, R4, R10, R48 ;  /* 0x0000000a0430723c */ /* 0x000fe20000041830 */
[----:B------:R-:W2:Y:S06]  /*41c0*/  LDSM.16.MT88.4 R8, [R118+0x6800] ;  /* 0x006800007608783b */ /* 0x000eac0000004200 */
[----:B-1----:R-:W-:Y:S01]  /*41d0*/  F2FP.BF16.F32.PACK_AB R4, R88, R89 ;  /* 0x000000595804723e */ /* 0x002fe200000010ff */
[----:B------:R-:W-:Y:S01]  /*41e0*/  FADD.FTZ R89, R89, R24 ;  /* 0x0000001859597221 */ /* 0x000fe20000010000 */
[----:B---3--:R-:W-:Y:S01]  /*41f0*/  F2FP.BF16.F32.PACK_AB R5, R85, R90 ;  /* 0x0000005a5505723e */ /* 0x008fe200000010ff */
        /* <DEDUP_REMOVED lines=127> */
[----:B--2---:R-:W-:Y:S04]  /*49f0*/  LDSM.16.M88.4 R88, [R120+0x3c00] ;  /* 0x003c00007858783b */ /* 0x004fe80000000200 */
[----:B------:R-:W0:Y:S01]  /*4a00*/  LDGDEPBAR ;  /* 0x00000000000079af */ /* 0x000e220000000000 */
[C---:B----4-:R-:W-:Y:S06]  /*4a10*/  HMMA.16816.F32.BF16 R32, R4.reuse, R28, RZ ;  /* 0x0000001c0420723c */ /* 0x050fec00000418ff */
[C---:B------:R-:W-:Y:S06]  /*4a20*/  HMMA.16816.F32.BF16 R28, R4.reuse, R30, RZ ;  /* 0x0000001e041c723c */ /* 0x040fec00000418ff */
[C---:B---3--:R-:W-:Y:S06]  /*4a30*/  HMMA.16816.F32.BF16 R24, R4.reuse, R20, RZ ;  /* 0x000000140418723c */ /* 0x048fec00000418ff */
[----:B------:R-:W-:Y:S06]  /*4a40*/  HMMA.16816.F32.BF16 R20, R4, R22, RZ ;  /* 0x000000160414723c */ /* 0x000fec00000418ff */
        /* <DEDUP_REMOVED lines=62> */
[----:B------:R-:W-:-:S05]  /*4e30*/  FMUL.FTZ R32, R32, UR5 ;  /* 0x0000000520207c20 */ /* 0x000fca0008410000 */
[----:B------:R-:W-:Y:S01]  /*4e40*/  MUFU.TANH R35, R35 ;  /* 0x0000002300237308 */ /* 0x000fe20000002400 */
[----:B------:R-:W-:Y:S01]  /*4e50*/  FMUL.FTZ R28, R28, UR5 ;  /* 0x000000051c1c7c20 */ /* 0x000fe20008410000 */
[----:B------:R-:W-:-:S06]  /*4e60*/  FMUL.FTZ R30, R30, UR5 ;  /* 0x000000051e1e7c20 */ /* 0x000fcc0008410000 */
[----:B------:R-:W-:Y:S01]  /*4e70*/  MUFU.TANH R103, R28 ;  /* 0x0000001c00677308 */ /* 0x000fe20000002400 */
[C---:B-1----:R-:W-:Y:S06]  /*4e80*/  HMMA.16816.F32.BF16 R24, R88.reuse, R84, R24 ;  /* 0x000000545818723c */ /* 0x042fec0000041818 */
[----:B------:R-:W-:Y:S01]  /*4e90*/  HMMA.16816.F32.BF16 R20, R88, R86, R20 ;  /* 0x000000565814723c */ /* 0x000fe20000041814 */
[----:B------:R-:W1:-:S15]  /*4ea0*/  LDSM.16.M88.4 R84, [R117+0x5800] ;  /* 0x005800007554783b */ /* 0x000e5e0000000200 */
[----:B------:R-:W-:-:S02]  /*4eb0*/  NOP ;  /* 0x0000000000007918 */ /* 0x000fc40000000000 */
[----:B------:R-:W-:Y:S01]  /*4ec0*/  FMUL.FTZ R26, R26, UR5 ;  /* 0x000000051a1a7c20 */ /* 0x000fe20008410000 */
[----:B------:R-:W-:-:S05]  /*4ed0*/  FMUL.FTZ R25, R25, UR5 ;  /* 0x0000000519197c20 */ /* 0x000fca0008410000 */
        /* <DEDUP_REMOVED lines=10> */
[----:B------:R-:W-:Y:S01]  /*4f80*/  FMUL.FTZ R18, R18, UR5 ;  /* 0x0000000512127c20 */ /* 0x000fe20008410000 */
[----:B------:R-:W-:-:S03]  /*4f90*/  FMUL.FTZ R19, R19, UR5 ;  /* 0x0000000513137c20 */ /* 0x000fc60008410000 */
[----:B------:R2:W-:Y:S08]  /*4fa0*/  MUFU.TANH R23, R18 ;  /* 0x0000001200177308 */ /* 0x0005f00000002400 */
[----:B------:R-:W-:Y:S01]  /*4fb0*/  MUFU.TANH R19, R19 ;  /* 0x0000001300137308 */ /* 0x000fe20000002400 */
[C---:B-1----:R-:W-:Y:S06]  /*4fc0*/  HMMA.16816.F32.BF16 R4, R88.reuse, R86, R4 ;  /* 0x000000565804723c */ /* 0x042fec0000041804 */
[----:B------:R-:W-:Y:S01]  /*4fd0*/  HMMA.16816.F32.BF16 R8, R88, R84, R8 ;  /* 0x000000545808723c */ /* 0x000fe20000041808 */
[----:B------:R-:W-:Y:S01]  /*4fe0*/  FMUL.FTZ R87, R33, UR5 ;  /* 0x0000000521577c20 */ /* 0x000fe20008410000 */
[----:B------:R-:W-:-:S04]  /*4ff0*/  VIADD R33, R94, 0xfffffffe ;  /* 0xfffffffe5e217836 */ /* 0x000fc80000000000 */
[----:B------:R-:W-:Y:S01]  /*5000*/  IMAD R86, R33, 0x40, R140 ;  /* 0x0000004021567824 */ /* 0x000fe200078e028c */
[----:B------:R-:W1:Y:S01]  /*5010*/  MUFU.TANH R87, R87 ;  /* 0x0000005700577308 */ /* 0x000e620000002400 */
[----:B------:R-:W-:Y:S01]  /*5020*/  FMUL.FTZ R91, R29, UR5 ;  /* 0x000000051d5b7c20 */ /* 0x000fe20008410000 */
[----:B------:R-:W-:Y:S01]  /*5030*/  FMUL.FTZ R29, R31, UR5 ;  /* 0x000000051f1d7c20 */ /* 0x000fe20008410000 */
[C---:B------:R-:W-:Y:S02]  /*5040*/  VIADD R90, R86.reuse, 0x1 ;  /* 0x00000001565a7836 */ /* 0x040fe40000000000 */
[----:B------:R-:W-:Y:S01]  /*5050*/  FMUL.FTZ R31, R27, UR5 ;  /* 0x000000051b1f7c20 */ /* 0x000fe20008410000 */
[----:B------:R-:W-:Y:S02]  /*5060*/  VIADD R106, R86, 0x8 ;  /* 0x00000008566a7836 */ /* 0x000fe40000000000 */
[----:B------:R-:W-:Y:S01]  /*5070*/  FMUL.FTZ R89, R20, UR5 ;  /* 0x0000000514597c20 */ /* 0x000fe20008410000 */
[----:B------:R-:W-:Y:S01]  /*5080*/  VIADD R20, R86, 0x11 ;  /* 0x0000001156147836 */ /* 0x000fe20000000000 */
[C---:B------:R-:W-:Y:S01]  /*5090*/  ISETP.GE.AND P0, PT, R90.reuse, R100, PT ;  /* 0x000000645a00720c */ /* 0x040fe20003f06270 */
[----:B------:R-:W3:Y:S01]  /*50a0*/  MUFU.TANH R33, R30 ;  /* 0x0000001e00217308 */ /* 0x000ee20000002400 */
[-C--:B------:R-:W-:Y:S01]  /*50b0*/  ISETP.GE.AND P6, PT, R90, R95.reuse, PT ;  /* 0x0000005f5a00720c */ /* 0x080fe20003fc6270 */
[----:B------:R-:W-:Y:S01]  /*50c0*/  FMUL.FTZ R85, R13, UR5 ;  /* 0x000000050d557c20 */ /* 0x000fe20008410000 */
[----:B------:R-:W-:Y:S01]  /*50d0*/  I2FP.F32.S32 R90, R90 ;  /* 0x0000005a005a7245 */ /* 0x000fe20000201400 */
[----:B--2---:R-:W-:Y:S01]  /*50e0*/  VIADD R18, R86, 0x28 ;  /* 0x0000002856127836 */ /* 0x004fe20000000000 */
[----:B------:R-:W-:Y:S01]  /*50f0*/  ISETP.GE.AND P5, PT, R106, R100, PT ;  /* 0x000000646a00720c */ /* 0x000fe20003fa6270 */
[----:B------:R-:W-:Y:S01]  /*5100*/  FMUL.FTZ R4, R4, UR5 ;  /* 0x0000000504047c20 */ /* 0x000fe20008410000 */
[-C--:B------:R-:W-:Y:S01]  /*5110*/  ISETP.GE.AND P1, PT, R106, R95.reuse, PT ;  /* 0x0000005f6a00720c */ /* 0x080fe20003f26270 */
[----:B------:R-:W2:Y:S01]  /*5120*/  MUFU.TANH R29, R29 ;  /* 0x0000001d001d7308 */ /* 0x000ea20000002400 */
[CC--:B-1----:R-:W-:Y:S01]  /*5130*/  FFMA.FTZ R87, R90.reuse, R0.reuse, R87 ;  /* 0x000000005a577223 */ /* 0x0c2fe20000010057 */
[----:B------:R-:W-:Y:S01]  /*5140*/  FFMA.FTZ R90, R90, R0, R35 ;  /* 0x000000005a5a7223 */ /* 0x000fe20000010023 */
[----:B------:R-:W-:Y:S01]  /*5150*/  FMUL.FTZ R35, R24, UR5 ;  /* 0x0000000518237c20 */ /* 0x000fe20008410000 */
[----:B------:R-:W-:Y:S01]  /*5160*/  VIADD R24, R86, 0x9 ;  /* 0x0000000956187836 */ /* 0x000fe20000000000 */
[----:B------:R-:W-:Y:S01]  /*5170*/  I2FP.F32.S32 R106, R106 ;  /* 0x0000006a006a7245 */ /* 0x000fe20000201400 */
[----:B------:R-:W-:Y:S01]  /*5180*/  FMUL.FTZ R10, R10, UR5 ;  /* 0x000000050a0a7c20 */ /* 0x000fe20008410000 */
[----:B------:R-:W-:Y:S01]  /*5190*/  FSEL R87, R87, -INF , !P0 ;  /* 0xff80000057577808 */ /* 0x000fe20004000000 */
[----:B------:R-:W1:Y:S01]  /*51a0*/  MUFU.TANH R91, R91 ;  /* 0x0000005b005b7308 */ /* 0x000e620000002400 */
[----:B------:R-:W-:Y:S01]  /*51b0*/  FSEL R90, R90, -INF , !P6 ;  /* 0xff8000005a5a7808 */ /* 0x000fe20007000000 */
[----:B------:R-:W-:Y:S01]  /*51c0*/  FFMA.FTZ R103, R106, R0, R103 ;  /* 0x000000006a677223 */ /* 0x000fe20000010067 */
[----:B------:R-:W-:Y:S01]  /*51d0*/  ISETP.GE.AND P0, PT, R24, R100, PT ;  /* 0x000000641800720c */ /* 0x000fe20003f06270 */
[----:B---3--:R-:W-:Y:S01]  /*51e0*/  FFMA.FTZ R106, R106, R0, R33 ;  /* 0x000000006a6a7223 */ /* 0x008fe20000010021 */
[----:B------:R-:W-:Y:S01]  /*51f0*/  ISETP.GE.AND P6, PT, R24, R95, PT ;  /* 0x0000005f1800720c */ /* 0x000fe20003fc6270 */
[----:B------:R-:W-:Y:S01]  /*5200*/  FMUL.FTZ R6, R6, UR5 ;  /* 0x0000000506067c20 */ /* 0x000fe20008410000 */
[----:B------:R-:W-:Y:S01]  /*5210*/  I2FP.F32.S32 R24, R24 ;  /* 0x0000001800187245 */ /* 0x000fe20000201400 */
[----:B------:R-:W3:Y:S01]  /*5220*/  MUFU.TANH R35, R35 ;  /* 0x0000002300237308 */ /* 0x000ee20000002400 */
[----:B------:R-:W-:Y:S01]  /*5230*/  FSEL R103, R103, -INF , !P5 ;  /* 0xff80000067677808 */ /* 0x000fe20006800000 */
[----:B------:R-:W-:Y:S01]  /*5240*/  FMUL.FTZ R5, R5, UR5 ;  /* 0x0000000505057c20 */ /* 0x000fe20008410000 */
[----:B------:R-:W-:Y:S01]  /*5250*/  FSEL R106, R106, -INF , !P1 ;  /* 0xff8000006a6a7808 */ /* 0x000fe20004800000 */
[----:B--2---:R-:W-:Y:S01]  /*5260*/  FFMA.FTZ R28, R24, R0, R29 ;  /* 0x00000000181c7223 */ /* 0x004fe2000001001d */
[----:B------:R-:W-:-:S03]  /*5270*/  FMUL.FTZ R7, R7, UR5 ;  /* 0x0000000507077c20 */ /* 0x000fc60008410000 */
[----:B------:R-:W2:Y:S01]  /*5280*/  MUFU.TANH R33, R26 ;  /* 0x0000001a00217308 */ /* 0x000ea20000002400 */
[----:B-1----:R-:W-:Y:S01]  /*5290*/  FFMA.FTZ R91, R24, R0, R91 ;  /* 0x00000000185b7223 */ /* 0x002fe2000001005b */
[----:B------:R-:W-:Y:S01]  /*52a0*/  VIADD R24, R86, 0x10 ;  /* 0x0000001056187836 */ /* 0x000fe20000000000 */
[----:B------:R-:W-:Y:S02]  /*52b0*/  FSEL R28, R28, -INF , !P6 ;  /* 0xff8000001c1c7808 */ /* 0x000fe40007000000 */
[-C--:B------:R-:W-:Y:S02]  /*52c0*/  ISETP.GE.AND P6, PT, R20, R95.reuse, PT ;  /* 0x0000005f1400720c */ /* 0x080fe40003fc6270 */
[----:B------:R-:W-:Y:S01]  /*52d0*/  FSEL R91, R91, -INF , !P0 ;  /* 0xff8000005b5b7808 */ /* 0x000fe20004000000 */
[----:B------:R-:W1:Y:S01]  /*52e0*/  MUFU.TANH R29, R25 ;  /* 0x00000019001d7308 */ /* 0x000e620000002400 */
[C---:B------:R-:W-:Y:S02]  /*52f0*/  ISETP.GE.AND P5, PT, R24.reuse, R100, PT ;  /* 0x000000641800720c */ /* 0x040fe40003fa6270 */
[----:B------:R-:W-:-:S02]  /*5300*/  ISETP.GE.AND P1, PT, R24, R95, PT ;  /* 0x0000005f1800720c */ /* 0x000fc40003f26270 */
[----:B------:R-:W-:Y:S02]  /*5310*/  ISETP.GE.AND P0, PT, R20, R100, PT ;  /* 0x000000641400720c */ /* 0x000fe40003f06270 */
[----:B------:R-:W-:Y:S01]  /*5320*/  I2FP.F32.S32 R24, R24 ;  /* 0x0000001800187245 */ /* 0x000fe20000201400 */
[----:B------:R-:W4:Y:S01]  /*5330*/  MUFU.TANH R31, R31 ;  /* 0x0000001f001f7308 */ /* 0x000f220000002400 */
[----:B------:R-:W-:-:S03]  /*5340*/  I2FP.F32.S32 R20, R20 ;  /* 0x0000001400147245 */ /* 0x000fc60000201400 */
[CC--:B---3--:R-:W-:Y:S01]  /*5350*/  FFMA.FTZ R27, R24.reuse, R0.reuse, R35 ;  /* 0x00000000181b7223 */ /* 0x0c8fe20000010023 */
[-C--:B--2---:R-:W-:Y:S01]  /*5360*/  FFMA.FTZ R84, R24, R0.reuse, R33 ;  /* 0x0000000018547223 */ /* 0x084fe20000010021 */
[----:B------:R-:W-:Y:S01]  /*5370*/  FMUL.FTZ R35, R12, UR5 ;  /* 0x000000050c237c20 */ /* 0x000fe20008410000 */
[----:B------:R-:W-:Y:S01]  /*5380*/  FMUL.FTZ R33, R14, UR5 ;  /* 0x000000050e217c20 */ /* 0x000fe20008410000 */
[----:B------:R2:W3:Y:S01]  /*5390*/  MUFU.TANH R25, R22 ;  /* 0x0000001600197308 */ /* 0x0004e20000002400 */
[----:B-1----:R-:W-:Y:S01]  /*53a0*/  FFMA.FTZ R29, R20, R0, R29 ;  /* 0x00000000141d7223 */ /* 0x002fe2000001001d */
[----:B------:R-:W-:Y:S02]  /*53b0*/  FSEL R27, R27, -INF , !P5 ;  /* 0xff8000001b1b7808 */ /* 0x000fe40006800000 */
[----:B------:R-:W-:Y:S02]  /*53c0*/  FSEL R84, R84, -INF , !P1 ;  /* 0xff80000054547808 */ /* 0x000fe40004800000 */
[----:B------:R-:W-:-:S02]  /*53d0*/  FSEL R29, R29, -INF , !P0 ;  /* 0xff8000001d1d7808 */ /* 0x000fc40004000000 */
[----:B------:R-:W1:Y:S01]  /*53e0*/  MUFU.TANH R89, R89 ;  /* 0x0000005900597308 */ /* 0x000e620000002400 */
[----:B----4-:R-:W-:Y:S01]  /*53f0*/  FFMA.FTZ R102, R20, R0, R31 ;  /* 0x0000000014667223 */ /* 0x010fe2000001001f */
[----:B------:R-:W-:-:S04]  /*5400*/  VIADD R20, R86, 0x18 ;  /* 0x0000001856147836 */ /* 0x000fc80000000000 */
[----:B------:R-:W-:Y:S02]  /*5410*/  FSEL R102, R102, -INF , !P6 ;  /* 0xff80000066667808 */ /* 0x000fe40007000000 */
[----:B------:R-:W-:Y:S01]  /*5420*/  ISETP.GE.AND P5, PT, R20, R100, PT ;  /* 0x000000641400720c */ /* 0x000fe20003fa6270 */
[----:B--2---:R-:W-:Y:S01]  /*5430*/  FMUL.FTZ R22, R16, UR5 ;  /* 0x0000000510167c20 */ /* 0x004fe20008410000 */
[-C--:B------:R-:W-:Y:S01]  /*5440*/  ISETP.GE.AND P1, PT, R20, R95.reuse, PT ;  /* 0x0000005f1400720c */ /* 0x080fe20003f26270 */
[----:B------:R-:W-:Y:S01]  /*5450*/  VIADD R16, R86, 0x19 ;  /* 0x0000001956107836 */ /* 0x000fe20000000000 */
[----:B------:R-:W-:Y:S01]  /*5460*/  I2FP.F32.S32 R20, R20 ;  /* 0x0000001400147245 */ /* 0x000fe20000201400 */
[----:B------:R-:W-:Y:S03]  /*5470*/  MUFU.TANH R35, R35 ;  /* 0x0000002300237308 */ /* 0x000fe60000002400 */
[----:B------:R-:W-:Y:S01]  /*5480*/  ISETP.GE.AND P0, PT, R16, R100, PT ;  /* 0x000000641000720c */ /* 0x000fe20003f06270 */
[-C--:B---3--:R-:W-:Y:S01]  /*5490*/  FFMA.FTZ R104, R20, R0.reuse, R25 ;  /* 0x0000000014687223 */ /* 0x088fe20000010019 */
[----:B------:R-:W-:Y:S01]  /*54a0*/  ISETP.GE.AND P6, PT, R16, R95, PT ;  /* 0x0000005f1000720c */ /* 0x000fe20003fc6270 */
[----:B-1----:R-:W-:Y:S01]  /*54b0*/  FFMA.FTZ R89, R20, R0, R89 ;  /* 0x0000000014597223 */ /* 0x002fe20000010059 */
[----:B------:R-:W-:Y:S01]  /*54c0*/  I2FP.F32.S32 R16, R16 ;  /* 0x0000001000107245 */ /* 0x000fe20000201400 */
[----:B------:R1:W2:Y:S01]  /*54d0*/  MUFU.TANH R25, R22 ;  /* 0x0000001600197308 */ /* 0x0002a20000002400 */
[----:B------:R-:W-:Y:S01]  /*54e0*/  FMUL.FTZ R20, R17, UR5 ;  /* 0x0000000511147c20 */ /* 0x000fe20008410000 */
[----:B------:R-:W-:-:S02]  /*54f0*/  FSEL R104, R104, -INF , !P1 ;  /* 0xff80000068687808 */ /* 0x000fc40004800000 */
[CC--:B------:R-:W-:Y:S01]  /*5500*/  FFMA.FTZ R101, R16.reuse, R0.reuse, R101 ;  /* 0x0000000010657223 */ /* 0x0c0fe20000010065 */
[----:B------:R-:W-:Y:S01]  /*5510*/  FFMA.FTZ R26, R16, R0, R21 ;  /* 0x00000000101a7223 */ /* 0x000fe20000010015 */
[----:B------:R-:W-:Y:S01]  /*5520*/  VIADD R16, R86, 0x20 ;  /* 0x0000002056107836 */ /* 0x000fe20000000000 */
[----:B------:R-:W-:Y:S01]  /*5530*/  FSEL R89, R89, -INF , !P5 ;  /* 0xff80000059597808 */ /* 0x000fe20006800000 */
[----:B------:R-:W3:Y:S01]  /*5540*/  MUFU.TANH R21, R20 ;  /* 0x0000001400157308 */ /* 0x000ee20000002400 */
[----:B------:R-:W-:Y:S02]  /*5550*/  FSEL R101, R101, -INF , !P0 ;  /* 0xff80000065657808 */ /* 0x000fe40004000000 */
[C---:B------:R-:W-:Y:S02]  /*5560*/  ISETP.GE.AND P5, PT, R16.reuse, R100, PT ;  /* 0x000000641000720c */ /* 0x040fe40003fa6270 */
[----:B------:R-:W-:Y:S02]  /*5570*/  ISETP.GE.AND P1, PT, R16, R95, PT ;  /* 0x0000005f1000720c */ /* 0x000fe40003f26270 */
[----:B------:R-:W-:Y:S01]  /*5580*/  I2FP.F32.S32 R16, R16 ;  /* 0x0000001000107245 */ /* 0x000fe20000201400 */
[----:B------:R-:W4:Y:S01]  /*5590*/  MUFU.TANH R33, R33 ;  /* 0x0000002100217308 */ /* 0x000f220000002400 */
[----:B------:R-:W-:Y:S01]  /*55a0*/  FSEL R26, R26, -INF , !P6 ;  /* 0xff8000001a1a7808 */ /* 0x000fe20007000000 */
[----:B-1----:R-:W-:-:S02]  /*55b0*/  VIADD R22, R86, 0x31 ;  /* 0x0000003156167836 */ /* 0x002fc40000000000 */
[CC--:B--2---:R-:W-:Y:S01]  /*55c0*/  FFMA.FTZ R17, R16.reuse, R0.reuse, R25 ;  /* 0x0000000010117223 */ /* 0x0c4fe20000010019 */
[----:B------:R-:W-:Y:S01]  /*55d0*/  FFMA.FTZ R12, R16, R0, R23 ;  /* 0x00000000100c7223 */ /* 0x000fe20000010017 */
[C---:B------:R-:W-:Y:S02]  /*55e0*/  VIADD R16, R86.reuse, 0x21 ;  /* 0x0000002156107836 */ /* 0x040fe40000000000 */
[----:B------:R-:W-:Y:S01]  /*55f0*/  FMUL.FTZ R23, R9, UR5 ;  /* 0x0000000509177c20 */ /* 0x000fe20008410000 */
[----:B------:R-:W1:Y:S01]  /*5600*/  MUFU.TANH R85, R85 ;  /* 0x0000005500557308 */ /* 0x000e620000002400 */
[----:B------:R-:W-:Y:S01]  /*5610*/  FSEL R13, R17, -INF , !P5 ;  /* 0xff800000110d7808 */ /* 0x000fe20006800000 */
[----:B------:R-:W-:Y:S01]  /*5620*/  FMUL.FTZ R9, R11, UR5 ;  /* 0x000000050b097c20 */ /* 0x000fe20008410000 */
[----:B------:R-:W-:Y:S01]  /*5630*/  I2FP.F32.S32 R14, R16 ;  /* 0x00000010000e7245 */ /* 0x000fe20000201400 */
[----:B------:R-:W-:Y:S01]  /*5640*/  VIADD R11, R86, 0x38 ;  /* 0x00000038560b7836 */ /* 0x000fe20000000000 */
[----:B------:R-:W-:-:S02]  /*5650*/  ISETP.GE.AND P0, PT, R16, R100, PT ;  /* 0x000000641000720c */ /* 0x000fc40003f06270 */
[----:B------:R-:W-:Y:S01]  /*5660*/  ISETP.GE.AND P6, PT, R16, R95, PT ;  /* 0x0000005f1000720c */ /* 0x000fe20003fc6270 */
[CC--:B---3--:R-:W-:Y:S01]  /*5670*/  FFMA.FTZ R16, R14.reuse, R0.reuse, R21 ;  /* 0x000000000e107223 */ /* 0x0c8fe20000010015 */
[----:B------:R-:W-:Y:S01]  /*5680*/  FFMA.FTZ R14, R14, R0, R19 ;  /* 0x000000000e0e7223 */ /* 0x000fe20000010013 */
[----:B------:R-:W-:Y:S01]  /*5690*/  FMUL.FTZ R19, R15, UR5 ;  /* 0x000000050f137c20 */ /* 0x000fe20008410000 */
[----:B------:R-:W-:Y:S01]  /*56a0*/  FMUL.FTZ R21, R8, UR5 ;  /* 0x0000000508157c20 */ /* 0x000fe20008410000 */
[----:B------:R-:W-:Y:S01]  /*56b0*/  VIADD R8, R86, 0x29 ;  /* 0x0000002956087836 */ /* 0x000fe20000000000 */
[----:B------:R-:W-:Y:S01]  /*56c0*/  FSEL R12, R12, -INF , !P1 ;  /* 0xff8000000c0c7808 */ /* 0x000fe20004800000 */
[----:B------:R-:W2:Y:S01]  /*56d0*/  MUFU.TANH R17, R19 ;  /* 0x0000001300117308 */ /* 0x000ea20000002400 */
[----:B------:R-:W-:Y:S02]  /*56e0*/  FSEL R15, R16, -INF , !P0 ;  /* 0xff800000100f7808 */ /* 0x000fe40004000000 */
[----:B------:R-:W-:-:S02]  /*56f0*/  FSEL R14, R14, -INF , !P6 ;  /* 0xff8000000e0e7808 */ /* 0x000fc40007000000 */
[CC--:B------:R-:W-:Y:S02]  /*5700*/  ISETP.GE.AND P5, PT, R18.reuse, R100.reuse, PT ;  /* 0x000000641200720c */ /* 0x0c0fe40003fa6270 */
[-C--:B------:R-:W-:Y:S01]  /*5710*/  ISETP.GE.AND P1, PT, R18, R95.reuse, PT ;  /* 0x0000005f1200720c */ /* 0x080fe20003f26270 */
[----:B------:R-:W3:Y:S01]  /*5720*/  MUFU.TANH R21, R21 ;  /* 0x0000001500157308 */ /* 0x000ee20000002400 */
[C---:B------:R-:W-:Y:S02]  /*5730*/  ISETP.GE.AND P0, PT, R8.reuse, R100, PT ;  /* 0x000000640800720c */ /* 0x040fe40003f06270 */
[----:B------:R-:W-:Y:S02]  /*5740*/  ISETP.GE.AND P6, PT, R8, R95, PT ;  /* 0x0000005f0800720c */ /* 0x000fe40003fc6270 */
[----:B------:R-:W-:Y:S02]  /*5750*/  I2FP.F32.S32 R18, R18 ;  /* 0x0000001200127245 */ /* 0x000fe40000201400 */
[----:B------:R-:W-:Y:S01]  /*5760*/  I2FP.F32.S32 R8, R8 ;  /* 0x0000000800087245 */ /* 0x000fe20000201400 */
[----:B------:R-:W5:Y:S02]  /*5770*/  MUFU.TANH R19, R10 ;  /* 0x0000000a00137308 */ /* 0x000f640000002400 */
[CC--:B------:R-:W-:Y:S01]  /*5780*/  FFMA.FTZ R35, R18.reuse, R0.reuse, R35 ;  /* 0x0000000012237223 */ /* 0x0c0fe20000010023 */
[-C--:B----4-:R-:W-:Y:S01]  /*5790*/  FFMA.FTZ R33, R18, R0.reuse, R33 ;  /* 0x0000000012217223 */ /* 0x090fe20000010021 */
[CC--:B-1----:R-:W-:Y:S01]  /*57a0*/  FFMA.FTZ R85, R8.reuse, R0.reuse, R85 ;  /* 0x0000000008557223 */ /* 0x0c2fe20000010055 */
[----:B--2---:R-:W-:Y:S01]  /*57b0*/  FFMA.FTZ R20, R8, R0, R17 ;  /* 0x0000000008147223 */ /* 0x004fe20000010011 */
[----:B------:R-:W-:Y:S01]  /*57c0*/  VIADD R8, R86, 0x30 ;  /* 0x0000003056087836 */ /* 0x000fe20000000000 */
[----:B------:R-:W-:Y:S01]  /*57d0*/  FSEL R35, R35, -INF , !P5 ;  /* 0xff80000023237808 */ /* 0x000fe20006800000 */
[----:B------:R-:W1:Y:S01]  /*57e0*/  MUFU.TANH R4, R4 ;  /* 0x0000000400047308 */ /* 0x000e620000002400 */
[----:B------:R-:W-:-:S02]  /*57f0*/  FSEL R33, R33, -INF , !P1 ;  /* 0xff80000021217808 */ /* 0x000fc40004800000 */
[C---:B------:R-:W-:Y:S02]  /*5800*/  ISETP.GE.AND P5, PT, R8.reuse, R100, PT ;  /* 0x000000640800720c */ /* 0x040fe40003fa6270 */
[----:B------:R-:W-:Y:S02]  /*5810*/  ISETP.GE.AND P1, PT, R8, R95, PT ;  /* 0x0000005f0800720c */ /* 0x000fe40003f26270 */
[----:B------:R-:W-:Y:S01]  /*5820*/  I2FP.F32.S32 R8, R8 ;  /* 0x0000000800087245 */ /* 0x000fe20000201400 */
[----:B------:R-:W2:Y:S01]  /*5830*/  MUFU.TANH R30, R6 ;  /* 0x00000006001e7308 */ /* 0x000ea20000002400 */
[----:B------:R-:W-:Y:S02]  /*5840*/  FSEL R85, R85, -INF , !P0 ;  /* 0xff80000055557808 */ /* 0x000fe40004000000 */
[----:B------:R-:W-:Y:S01]  /*5850*/  FSEL R20, R20, -INF , !P6 ;  /* 0xff80000014147808 */ /* 0x000fe20007000000 */
[CC--:B---3--:R-:W-:Y:S01]  /*5860*/  FFMA.FTZ R21, R8.reuse, R0.reuse, R21 ;  /* 0x0000000008157223 */ /* 0x0c8fe20000010015 */
[----:B-----5:R-:W-:Y:S01]  /*5870*/  FFMA.FTZ R19, R8, R0, R19 ;  /* 0x0000000008137223 */ /* 0x020fe20000010013 */
[----:B------:R-:W-:-:S02]  /*5880*/  ISETP.GE.AND P0, PT, R22, R100, PT ;  /* 0x000000641600720c */ /* 0x000fc40003f06270 */
[----:B------:R-:W3:Y:S01]  /*5890*/  MUFU.TANH R23, R23 ;  /* 0x0000001700177308 */ /* 0x000ee20000002400 */
[----:B------:R-:W-:Y:S02]  /*58a0*/  FSEL R21, R21, -INF , !P5 ;  /* 0xff80000015157808 */ /* 0x000fe40006800000 */
[----:B------:R-:W-:Y:S01]  /*58b0*/  FSEL R19, R19, -INF , !P1 ;  /* 0xff80000013137808 */ /* 0x000fe20004800000 */
[----:B------:R-:W-:Y:S01]  /*58c0*/  BAR.SYNC.DEFER_BLOCKING 0x0 ;  /* 0x0000000000007b1d */ /* 0x000fe20000010000 */
[C---:B------:R-:W-:Y:S02]  /*58d0*/  ISETP.GE.AND P5, PT, R11.reuse, R100, PT ;  /* 0x000000640b00720c */ /* 0x040fe40003fa6270 */
[-C--:B------:R-:W-:Y:S02]  /*58e0*/  ISETP.GE.AND P1, PT, R11, R95.reuse, PT ;  /* 0x0000005f0b00720c */ /* 0x080fe40003f26270 */
[----:B------:R-:W-:Y:S01]  /*58f0*/  ISETP.GE.AND P6, PT, R22, R95, PT ;  /* 0x0000005f1600720c */ /* 0x000fe20003fc6270 */
[----:B------:R-:W4:Y:S01]  /*5900*/  MUFU.TANH R9, R9 ;  /* 0x0000000900097308 */ /* 0x000f220000002400 */
[----:B------:R-:W-:-:S02]  /*5910*/  I2FP.F32.S32 R11, R11 ;  /* 0x0000000b000b7245 */ /* 0x000fc40000201400 */
[----:B------:R-:W-:-:S03]  /*5920*/  I2FP.F32.S32 R22, R22 ;  /* 0x0000001600167245 */ /* 0x000fc60000201400 */
[CC--:B-1----:R-:W-:Y:S01]  /*5930*/  FFMA.FTZ R31, R11.reuse, R0.reuse, R4 ;  /* 0x000000000b1f7223 */ /* 0x0c2fe20000010004 */
[-C--:B--2---:R-:W-:Y:S01]  /*5940*/  FFMA.FTZ R30, R11, R0.reuse, R30 ;  /* 0x000000000b1e7223 */ /* 0x084fe2000001001e */
[----:B---3--:R-:W-:Y:S01]  /*5950*/  FFMA.FTZ R23, R22, R0, R23 ;  /* 0x0000000016177223 */ /* 0x008fe20000010017 */
[----:B------:R-:W-:Y:S01]  /*5960*/  FMUL.FTZ R11, R34, UR5 ;  /* 0x00000005220b7c20 */ /* 0x000fe20008410000 */
[C---:B------:R-:W-:Y:S01]  /*5970*/  VIADD R4, R86.reuse, 0x39 ;  /* 0x0000003956047836 */ /* 0x040fe20000000000 */
[----:B------:R-:W-:Y:S01]  /*5980*/  FSEL R31, R31, -INF , !P5 ;  /* 0xff8000001f1f7808 */ /* 0x000fe20006800000 */
[----:B------:R-:W-:Y:S01]  /*5990*/  MUFU.TANH R5, R5 ;  /* 0x0000000500057308 */ /* 0x000fe20000002400 */
[----:B------:R-:W-:Y:S02]  /*59a0*/  FSEL R23, R23, -INF , !P0 ;  /* 0xff80000017177808 */ /* 0x000fe40004000000 */
[----:B------:R-:W-:Y:S01]  /*59b0*/  ISETP.GE.AND P0, PT, R86, R100, PT ;  /* 0x000000645600720c */ /* 0x000fe20003f06270 */
[----:B----4-:R-:W-:Y:S01]  /*59c0*/  FFMA.FTZ R22, R22, R0, R9 ;  /* 0x0000000016167223 */ /* 0x010fe20000010009 */
[----:B------:R-:W-:-:S03]  /*59d0*/  ISETP.GE.AND P5, PT, R86, R95, PT ;  /* 0x0000005f5600720c */ /* 0x000fc60003fa6270 */
[----:B------:R-:W1:Y:S01]  /*59e0*/  MUFU.TANH R9, R32 ;  /* 0x0000002000097308 */ /* 0x000e620000002400 */
[----:B------:R-:W-:Y:S02]  /*59f0*/  I2FP.F32.S32 R86, R86 ;  /* 0x0000005600567245 */ /* 0x000fe40000201400 */
[----:B------:R-:W-:Y:S02]  /*5a00*/  FSEL R22, R22, -INF , !P6 ;  /* 0xff80000016167808 */ /* 0x000fe40007000000 */
[----:B------:R-:W-:Y:S02]  /*5a10*/  FSEL R30, R30, -INF , !P1 ;  /* 0xff8000001e1e7808 */ /* 0x000fe40004800000 */
[C---:B------:R-:W-:Y:S01]  /*5a20*/  ISETP.GE.AND P6, PT, R4.reuse, R100, PT ;  /* 0x000000640400720c */ /* 0x040fe20003fc6270 */
[----:B------:R-:W2:Y:S01]  /*5a30*/  MUFU.TANH R11, R11 ;  /* 0x0000000b000b7308 */ /* 0x000ea20000002400 */
[----:B------:R-:W-:Y:S02]  /*5a40*/  ISETP.GE.AND P1, PT, R4, R95, PT ;  /* 0x0000005f0400720c */ /* 0x000fe40003f26270 */
[----:B------:R-:W-:-:S05]  /*5a50*/  I2FP.F32.S32 R4, R4 ;  /* 0x0000000400047245 */ /* 0x000fca0000201400 */
[----:B------:R-:W3:Y:S01]  /*5a60*/  MUFU.TANH R7, R7 ;  /* 0x0000000700077308 */ /* 0x000ee20000002400 */
[-C--:B-1----:R-:W-:Y:S01]  /*5a70*/  FFMA.FTZ R9, R86, R0.reuse, R9 ;  /* 0x0000000056097223 */ /* 0x082fe20000010009 */
[----:B------:R-:W-:-:S05]  /*5a80*/  FFMA.FTZ R5, R4, R0, R5 ;  /* 0x0000000004057223 */ /* 0x000fca0000010005 */
[----:B------:R-:W-:Y:S01]  /*5a90*/  FSEL R34, R5, -INF , !P6 ;  /* 0xff80000005227808 */ /* 0x000fe20007000000 */
[-C--:B--2---:R-:W-:Y:S01]  /*5aa0*/  FFMA.FTZ R10, R86, R0.reuse, R11 ;  /* 0x00000000560a7223 */ /* 0x084fe2000001000b */
[----:B------:R-:W-:Y:S02]  /*5ab0*/  FSEL R11, R9, -INF , !P0 ;  /* 0xff800000090b7808 */ /* 0x000fe40004000000 */
[----:B------:R-:W-:Y:S02]  /*5ac0*/  ISETP.GE.AND P0, PT, R94, 0x3, PT ;  /* 0x000000035e00780c */ /* 0x000fe40003f06270 */
[----:B------:R-:W-:Y:S01]  /*5ad0*/  FSEL R10, R10, -INF , !P5 ;  /* 0xff8000000a0a7808 */ /* 0x000fe20006800000 */
[----:B---3--:R-:W-:-:S05]  /*5ae0*/  FFMA.FTZ R32, R4, R0, R7 ;  /* 0x0000000004207223 */ /* 0x008fca0000010007 */
[----:B------:R-:W-:-:S05]  /*5af0*/  FSEL R32, R32, -INF , !P1 ;  /* 0xff80000020207808 */ /* 0x000fca0004800000 */
        /* <DEDUP_REMOVED lines=11> */
[----:B------:R-:W-:-:S03]  /*5bb0*/  IMAD R93, R6, R93, R7 ;  /* 0x0000005d065d7224 */ /* 0x000fc600078e0207 */
[----:B------:R-:W4:Y:S01]  /*5bc0*/  @!P3 LDC.64 R6, c[0x0][0x218] ;  /* 0x00008600ff06bb82 */ /* 0x000f220000000a00 */
[----:B------:R-:W-:Y:S01]  /*5bd0*/  IMAD.IADD R93, R17, 0x1, R93 ;  /* 0x00000001115d7824 */ /* 0x000fe200078e025d */
[----:B------:R-:W-:-:S04]  /*5be0*/  LEA R17, P1, R16, R134, 0x6 ;  /* 0x0000008610117211 */ /* 0x000fc800078230ff */
        /* <DEDUP_REMOVED lines=48> */
.L_x_1121:
[----:B------:R-:W-:Y:S05]  /*5ef0*/  BSYNC B0 ;  /* 0x0000000000007941 */ /* 0x000fea0003800000 */
.L_x_1120:
[----:B------:R-:W0:Y:S02]  /*5f00*/  LDGDEPBAR ;  /* 0x00000000000079af */ /* 0x000e240000000000 */
.L_x_1119:
        /* <DEDUP_REMOVED lines=23> */
[----:B------:R-:W-:-:S02]  /*6080*/  @P0 IADD3 R141, R94, -0x3, RZ ;  /* 0xfffffffd5e8d0810 */ /* 0x000fc40007ffe0ff */
[----:B------:R-:W-:-:S04]  /*6090*/  FMNMX.FTZ R6, R21, R6, !PT ;  /* 0x0000000615067209 */ /* 0x000fc80007810000 */
        /* <DEDUP_REMOVED lines=16> */
[----:B------:R-:W-:-:S03]  /*61a0*/  FMUL.FTZ R88, R25, UR6 ;  /* 0x0000000619587c20 */ /* 0x000fc60008410000 */
[----:B------:R-:W-:Y:S02]  /*61b0*/  FSEL R4, R25, RZ, P2 ;  /* 0x000000ff19047208 */ /* 0x000fe40001000000 */
[----:B------:R-:W-:-:S03]  /*61c0*/  FSEL R88, R88, RZ, P2 ;  /* 0x000000ff58587208 */ /* 0x000fc60001000000 */
[----:B------:R-:W-:Y:S01]  /*61d0*/  FADD.FTZ R4, R3, -R4 ;  /* 0x8000000403047221 */ /* 0x000fe20000010000 */
[----:B--2---:R-:W-:Y:S01]  /*61e0*/  FMNMX.FTZ R24, R5, R24, !PT ;  /* 0x0000001805187209 */ /* 0x004fe20007810000 */
[--C-:B------:R-:W-:Y:S01]  /*61f0*/  FFMA.FTZ R86, R87, UR6, -R88.reuse ;  /* 0x0000000657567c23 */ /* 0x100fe20008010858 */
[--C-:B------:R-:W-:Y:S01]  /*6200*/  FFMA.FTZ R93, R11, UR6, -R88.reuse ;  /* 0x000000060b5d7c23 */ /* 0x100fe20008010858 */
[--C-:B------:R-:W-:Y:S01]  /*6210*/  FFMA.FTZ R18, R103, UR6, -R88.reuse ;  /* 0x0000000667127c23 */ /* 0x100fe20008010858 */
[C---:B------:R-:W-:Y:S01]  /*6220*/  FSETP.NEU.FTZ.AND P1, PT, R24.reuse, -INF , PT ;  /* 0xff8000001800780b */ /* 0x040fe20003f3d000 */
[----:B------:R-:W-:Y:S01]  /*6230*/  FMUL.FTZ R87, R24, UR6 ;  /* 0x0000000618577c20 */ /* 0x000fe20008410000 */
[--C-:B------:R-:W-:Y:S01]  /*6240*/  FFMA.FTZ R17, R91, UR6, -R88.reuse ;  /* 0x000000065b117c23 */ /* 0x100fe20008010858 */
[----:B------:R-:W-:Y:S01]  /*6250*/  FMUL.FTZ R100, R4, UR6 ;  /* 0x0000000604647c20 */ /* 0x000fe20008410000 */
[----:B------:R-:W-:Y:S01]  /*6260*/  FSEL R5, R24, RZ, P1 ;  /* 0x000000ff18057208 */ /* 0x000fe20000800000 */
[----:B------:R-:W-:Y:S01]  /*6270*/  MUFU.EX2 R93, R93 ;  /* 0x0000005d005d7308 */ /* 0x000fe20000000800 */
[----:B------:R-:W-:Y:S01]  /*6280*/  FSEL R87, R87, RZ, P1 ;  /* 0x000000ff57577208 */ /* 0x000fe20000800000 */
[--C-:B------:R-:W-:Y:S01]  /*6290*/  FFMA.FTZ R91, R27, UR6, -R88.reuse ;  /* 0x000000061b5b7c23 */ /* 0x100fe20008010858 */
[--C-:B------:R-:W-:Y:S01]  /*62a0*/  FFMA.FTZ R35, R35, UR6, -R88.reuse ;  /* 0x0000000623237c23 */ /* 0x100fe20008010858 */
        /* <DEDUP_REMOVED lines=21> */
[----:B------:R-:W-:Y:S01]  /*6400*/  FFMA.FTZ R23, R23, UR6, -R88 ;  /* 0x0000000617177c23 */ /* 0x000fe20008010858 */
[----:B------:R-:W-:-:S02]  /*6410*/  FFMA.FTZ R32, R32, UR6, -R87 ;  /* 0x0000000620207c23 */ /* 0x000fc40008010857 */
[----:B------:R-:W3:Y:S01]  /*6420*/  MUFU.EX2 R17, R17 ;  /* 0x0000001100117308 */ /* 0x000ee20000000800 */
[----:B--2---:R-:W-:-:S07]  /*6430*/  F2FP.BF16.F32.PACK_AB R4, R86, R93 ;  /* 0x0000005d5604723e */ /* 0x004fce00000010ff */
        /* <DEDUP_REMOVED lines=67> */
[----:B------:R-:W-:Y:S01]  /*6870*/  FFMA.FTZ R144, R34, UR6, -R88 ;  /* 0x0000000622907c23 */ /* 0x000fe20008010858 */
[----:B------:R-:W2:Y:S01]  /*6880*/  MUFU.EX2 R90, R90 ;  /* 0x0000005a005a7308 */ /* 0x000ea20000000800 */
[----:B------:R-:W-:Y:S01]  /*6890*/  LDSM.16.MT88.4 R12, [R118+0x6800] ;  /* 0x00680000760c783b */ /* 0x000fe20000004200 */
        /* <DEDUP_REMOVED lines=33> */
[----:B------:R2:W5:Y:S08]  /*6ab0*/  MUFU.EX2 R87, R23 ;  /* 0x0000001700577308 */ /* 0x0005700000000800 */
[----:B------:R-:W-:Y:S08]  /*6ac0*/  MUFU.EX2 R31, R31 ;  /* 0x0000001f001f7308 */ /* 0x000ff00000000800 */
[----:B------:R-:W-:Y:S01]  /*6ad0*/  MUFU.EX2 R144, R144 ;  /* 0x0000009000907308 */ /* 0x000fe20000000800 */
[----:B--2---:R-:W-:Y:S01]  /*6ae0*/  LDSM.16.MT88.4 R20, [R118+0x7c00] ;  /* 0x007c00007614783b */ /* 0x004fe20000004200 */
[C---:B-1----:R-:W-:Y:S06]  /*6af0*/  HMMA.16816.F32.BF16 R36, R4.reuse, R8, R36 ;  /* 0x000000080424723c */ /* 0x042fec0000041824 */
[----:B------:R-:W-:Y:S01]  /*6b00*/  MUFU.EX2 R95, R95 ;  /* 0x0000005f005f7308 */ /* 0x000fe20000000800 */
[C---:B------:R-:W-:Y:S01]  /*6b10*/  HMMA.16816.F32.BF16 R40, R4.reuse, R10, R40 ;  /* 0x0000000a0428723c */ /* 0x040fe20000041828 */
[----:B------:R-:W1:Y:S06]  /*6b20*/  LDSM.16.MT88.4 R8, [R116+0x8000] ;  /* 0x008000007408783b */ /* 0x000e6c0000004200 */
[----:B------:R-:W2:Y:S08]  /*6b30*/  MUFU.EX2 R34, R34 ;  /* 0x0000002200227308 */ /* 0x000eb00000000800 */
[----:B------:R4:W-:Y:S08]  /*6b40*/  MUFU.EX2 R86, R19 ;  /* 0x0000001300567308 */ /* 0x0009f00000000800 */
[----:B------:R-:W2:Y:S01]  /*6b50*/  MUFU.EX2 R145, R32 ;  /* 0x0000002000917308 */ /* 0x000ea20000000800 */
        /* <DEDUP_REMOVED lines=50> */
[----:B------:R-:W3:Y:S05]  /*6e80*/  LDSM.16.MT88.4 R12, [R118+0x7800] ;  /* 0x00780000760c783b */ /* 0x000eea0000004200 */
[C---:B-1----:R-:W-:Y:S06]  /*6e90*/  HMMA.16816.F32.BF16 R72, R4.reuse, R8, R72 ;  /* 0x000000080448723c */ /* 0x042fec0000041848 */
[C---:B------:R-:W-:Y:S01]  /*6ea0*/  HMMA.16816.F32.BF16 R68, R4.reuse, R10, R68 ;  /* 0x0000000a0444723c */ /* 0x040fe20000041844 */
[----:B------:R-:W1:Y:S05]  /*6eb0*/  LDSM.16.MT88.4 R8, [R116+0x7800] ;  /* 0x007800007408783b */ /* 0x000e6a0000004200 */
[C---:B---3--:R-:W-:Y:S06]  /*6ec0*/  HMMA.16816.F32.BF16 R64, R4.reuse, R12, R64 ;  /* 0x0000000c0440723c */ /* 0x048fec0000041840 */
        /* <DEDUP_REMOVED lines=9> */
[----:B------:R-:W-:Y:S01]  /*6f60*/  HMMA.16816.F32.BF16 R48, R4, R10, R48 ;  /* 0x0000000a0430723c */ /* 0x000fe20000041830 */
[----:B------:R-:W1:Y:S06]  /*6f70*/  LDSM.16.MT88.4 R8, [R116+0x6c00] ;  /* 0x006c00007408783b */ /* 0x000e6c0000004200 */
[----:B------:R-:W-:Y:S01]  /*6f80*/  F2FP.BF16.F32.PACK_AB R4, R87, R30 ;  /* 0x0000001e5704723e */ /* 0x000fe200000010ff */
[----:B------:R-:W-:Y:S01]  /*6f90*/  FADD.FTZ R30, R30, R3 ;  /* 0x000000031e1e7221 */ /* 0x000fe20000010000 */
[----:B--2---:R-:W-:Y:S01]  /*6fa0*/  F2FP.BF16.F32.PACK_AB R5, R34, R95 ;  /* 0x0000005f2205723e */ /* 0x004fe200000010ff */
        /* <DEDUP_REMOVED lines=9> */
[----:B---3--:R-:W-:Y:S01]  /*7040*/  HMMA.16816.F32.BF16 R80, R4, R12, R80 ;  /* 0x0000000c0450723c */ /* 0x008fe20000041850 */
[----:B------:R-:W-:Y:S01]  /*7050*/  FADD.FTZ R144, R144, R31 ;  /* 0x0000001f90907221 */ /* 0x000fe20000010000 */
[----:B------:R-:W-:-:S04]  /*7060*/  FADD.FTZ R145, R145, R86 ;  /* 0x0000005691917221 */ /* 0x000fc80000010000 */
[C---:B------:R-:W-:Y:S01]  /*7070*/  HMMA.16816.F32.BF16 R76, R4.reuse, R14, R76 ;  /* 0x0000000e044c723c */ /* 0x040fe2000004184c */
[----:B------:R-:W2:Y:S05]  /*7080*/  LDSM.16.MT88.4 R12, [R118+0x8c00] ;  /* 0x008c0000760c783b */ /* 0x000eaa0000004200 */
[C---:B------:R-:W-:Y:S06]  /*7090*/  HMMA.16816.F32.BF16 R64, R4.reuse, R20, R64 ;  /* 0x000000140440723c */ /* 0x040fec0000041840 */
[----:B------:R-:W-:Y:S01]  /*70a0*/  HMMA.16816.F32.BF16 R60, R4, R22, R60 ;  /* 0x00000016043c723c */ /* 0x000fe2000004183c */
[----:B------:R-:W-:-:S05]  /*70b0*/  IADD3 R20, R94, -0x2, RZ ;  /* 0xfffffffe5e147810 */ /* 0x000fca0007ffe0ff */
        /* <DEDUP_REMOVED lines=11> */
.L_x_1118:
[----:B------:R-:W-:-:S07]  /*7170*/  IADD3 R141, R20, -0x1, RZ ;  /* 0xffffffff148d7810 */ /* 0x000fce0007ffe0ff */
.L_x_1122:
        /* <DEDUP_REMOVED lines=13> */
.L_x_1126:
[----:B------:R-:W-:Y:S01]  /*7250*/  ISETP.GE.AND P4, PT, R138, UR10, PT ;  /* 0x0000000a8a007c0c */ /* 0x000fe2000bf86270 */
[----:B------:R-:W-:Y:S01]  /*7260*/  VIADD R6, R141, 0xffffffff ;  /* 0xffffffff8d067836 */ /* 0x000fe20000000000 */
[----:B-1----:R-:W1:Y:S03]  /*7270*/  @!P3 LDC.64 R2, c[0x0][0x218] ;  /* 0x00008600ff02bb82 */ /* 0x002e660000000a00 */
[----:B------:R-:W-:Y:S01]  /*7280*/  IMAD.WIDE.U32 R8, R6, UR6, RZ ;  /* 0x0000000606087c25 */ /* 0x000fe2000f8e00ff */
[----:B------:R-:W-:Y:S02]  /*7290*/  SHF.R.S32.HI R11, RZ, 0x1f, R6 ;  /* 0x0000001fff0b7819 */ /* 0x000fe40000011406 */
[----:B------:R-:W-:Y:S03]  /*72a0*/  LEA R10, P0, R8, R134, 0x6 ;  /* 0x00000086080a7211 */ /* 0x000fe600078030ff */
[----:B------:R-:W-:Y:S02]  /*72b0*/  IMAD R11, R11, UR6, RZ ;  /* 0x000000060b0b7c24 */ /* 0x000fe4000f8e02ff */
[----:B------:R2:W-:Y:S01]  /*72c0*/  @P4 STS [R130+0x3000], RZ ;  /* 0x003000ff82004388 */ /* 0x0005e20000000800 */
[----:B------:R-:W3:Y:S01]  /*72d0*/  @!P4 LDC.64 R4, c[0x0][0x218] ;  /* 0x00008600ff04cb82 */ /* 0x000ee20000000a00 */
[----:B------:R-:W-:Y:S02]  /*72e0*/  IMAD R11, R6, UR7, R11 ;  /* 0x00000007060b7c24 */ /* 0x000fe4000f8e020b */
[----:B------:R2:W-:Y:S02]  /*72f0*/  @P4 STS [R130+0x3004], RZ ;  /* 0x003004ff82004388 */ /* 0x0005e40000000800 */
[----:B------:R-:W-:Y:S02]  /*7300*/  IMAD.IADD R11, R9, 0x1, R11 ;  /* 0x00000001090b7824 */ /* 0x000fe400078e020b */
[----:B------:R2:W-:Y:S01]  /*7310*/  @P4 STS.64 [R130+0x3008], RZ ;  /* 0x003008ff82004388 */ /* 0x0005e20000000a00 */
[----:B------:R-:W4:Y:S02]  /*7320*/  @!P4 LDC.64 R6, c[0x0][0x218] ;  /* 0x00008600ff06cb82 */ /* 0x000f240000000a00 */
[----:B------:R-:W-:Y:S06]  /*7330*/  LEA.HI.X R11, R8, R137, R11, 0x6, P0 ;  /* 0x00000089080b7211 */ /* 0x000fec00000f340b */
[----:B------:R-:W5:Y:S01]  /*7340*/  @!P2 LDC.64 R8, c[0x0][0x218] ;  /* 0x00008600ff08ab82 */ /* 0x000f620000000a00 */
[C---:B-1----:R-:W-:Y:S04]  /*7350*/  @!P3 LEA R12, P0, R10.reuse, R2, 0x1 ;  /* 0x000000020a0cb211 */ /* 0x042fe800078008ff */
[C-C-:B------:R-:W-:Y:S02]  /*7360*/  @!P3 LEA.HI.X R13, R10.reuse, R3, R11.reuse, 0x1, P0 ;  /* 0x000000030a0db211 */ /* 0x140fe400000f0c0b */
[C---:B---3--:R-:W-:Y:S01]  /*7370*/  @!P4 LEA R4, P1, R10.reuse, R4, 0x1 ;  /* 0x000000040a04c211 */ /* 0x048fe200078208ff */
[----:B------:R-:W1:Y:S03]  /*7380*/  @!P2 LDC.64 R2, c[0x0][0x218] ;  /* 0x00008600ff02ab82 */ /* 0x000e660000000a00 */
[C-C-:B------:R-:W-:Y:S05]  /*7390*/  @!P4 LEA.HI.X R5, R10.reuse, R5, R11.reuse, 0x1, P1 ;  /* 0x000000050a05c211 */ /* 0x140fea00008f0c0b */
[----:B------:R-:W-:Y:S01]  /*73a0*/  @!PT LDS RZ, [RZ] ;  /* 0x00000000fffff984 */ /* 0x000fe20000000800 */
[----:B------:R-:W-:Y:S01]  /*73b0*/  @!PT LDS RZ, [RZ] ;  /* 0x00000000fffff984 */ /* 0x000fe20000000800 */
[----:B------:R-:W-:Y:S01]  /*73c0*/  @!PT LDS RZ, [RZ] ;  /* 0x00000000fffff984 */ /* 0x000fe20000000800 */
[----:B------:R3:W-:Y:S04]  /*73d0*/  @!P4 LDGSTS.E.BYPASS.LTC128B.128 [R130+0x3000], desc[UR8][R4.64] ;  /* 0x030000000482cfae */ /* 0x0007e8000b901d48 */
[----:B------:R2:W-:Y:S01]  /*73e0*/  @P3 STS.128 [R130+0x4000], RZ ;  /* 0x004000ff82003388 */ /* 0x0005e20000000c00 */
[C---:B-----5:R-:W-:Y:S03]  /*73f0*/  @!P2 LEA R8, P0, R10.reuse, R8, 0x1 ;  /* 0x000000080a08a211 */ /* 0x060fe600078008ff */
[----:B------:R-:W-:Y:S01]  /*7400*/  @!PT LDS RZ, [RZ] ;  /* 0x00000000fffff984 */ /* 0x000fe20000000800 */
[----:B------:R-:W-:Y:S01]  /*7410*/  @!PT LDS RZ, [RZ] ;  /* 0x00000000fffff984 */ /* 0x000fe20000000800 */
[----:B------:R-:W-:Y:S01]  /*7420*/  @!PT LDS RZ, [RZ] ;  /* 0x00000000fffff984 */ /* 0x000fe20000000800 */
[----:B------:R2:W-:Y:S01]  /*7430*/  @!P3 LDGSTS.E.BYPASS.LTC128B.128 [R130+0x4000], desc[UR8][R12.64+0x40] ;  /* 0x040000400c82bfae */ /* 0x0005e2000b901d48 */
[--C-:B------:R-:W-:Y:S03]  /*7440*/  @!P2 LEA.HI.X R9, R10, R9, R11.reuse, 0x1, P0 ;  /* 0x000000090a09a211 */ /* 0x100fe600000f0c0b */
[----:B------:R2:W-:Y:S01]  /*7450*/  @P2 STS.128 [R130+0x5000], RZ ;  /* 0x005000ff82002388 */ /* 0x0005e20000000c00 */
[----:B------:R-:W-:Y:S03]  /*7460*/  IADD3 R10, P0, R123, R10, RZ ;  /* 0x0000000a7b0a7210 */ /* 0x000fe60007f1e0ff */
[----:B------:R-:W-:Y:S01]  /*7470*/  @!PT LDS RZ, [RZ] ;  /* 0x00000000fffff984 */ /* 0x000fe20000000800 */
[----:B------:R-:W-:Y:S01]  /*7480*/  @!PT LDS RZ, [RZ] ;  /* 0x00000000fffff984 */ /* 0x000fe20000000800 */
[----:B------:R-:W-:Y:S01]  /*7490*/  @!PT LDS RZ, [RZ] ;  /* 0x00000000fffff984 */ /* 0x000fe20000000800 */
[----:B------:R2:W-:Y:S01]  /*74a0*/  @!P2 LDGSTS.E.BYPASS.LTC128B.128 [R130+0x5000], desc[UR8][R8.64+0x80] ;  /* 0x050000800882afae */ /* 0x0005e2000b901d48 */
[----:B----4-:R-:W-:Y:S01]  /*74b0*/  @!P4 LEA R6, P6, R10, R6, 0x1 ;  /* 0x000000060a06c211 */ /* 0x010fe200078c08ff */
[----:B------:R-:W-:Y:S01]  /*74c0*/  IMAD.X R11, R122, 0x1, R11, P0 ;  /* 0x000000017a0b7824 */ /* 0x000fe200000e060b */
[C---:B-1----:R-:W-:Y:S01]  /*74d0*/  @!P2 LEA R2, P0, R10.reuse, R2, 0x1 ;  /* 0x000000020a02a211 */ /* 0x042fe200078008ff */
[----:B------:R2:W-:Y:S03]  /*74e0*/  @P4 STS.128 [R130+0x3800], RZ ;  /* 0x003800ff82004388 */ /* 0x0005e60000000c00 */
[C-C-:B------:R-:W-:Y:S02]  /*74f0*/  @!P4 LEA.HI.X R7, R10.reuse, R7, R11.reuse, 0x1, P6 ;  /* 0x000000070a07c211 */ /* 0x140fe400030f0c0b */
[C-C-:B------:R-:W-:Y:S01]  /*7500*/  @!P2 LEA.HI.X R3, R10.reuse, R3, R11.reuse, 0x1, P0 ;  /* 0x000000030a03a211 */ /* 0x140fe200000f0c0b */
[----:B---3--:R-:W1:Y:S02]  /*7510*/  @!P3 LDC.64 R4, c[0x0][0x218] ;  /* 0x00008600ff04bb82 */ /* 0x008e640000000a00 */
[----:B------:R-:W-:Y:S01]  /*7520*/  @!PT LDS RZ, [RZ] ;  /* 0x00000000fffff984 */ /* 0x000fe20000000800 */
[----:B------:R-:W-:Y:S01]  /*7530*/  @!PT LDS RZ, [RZ] ;  /* 0x00000000fffff984 */ /* 0x000fe20000000800 */
[----:B------:R-:W-:Y:S01]  /*7540*/  @!PT LDS RZ, [RZ] ;  /* 0x00000000fffff984 */ /* 0x000fe20000000800 */
[----:B------:R2:W-:Y:S04]  /*7550*/  @!P4 LDGSTS.E.BYPASS.LTC128B.128 [R130+0x3800], desc[UR8][R6.64] ;  /* 0x038000000682cfae */ /* 0x0005e8000b901d48 */
        /* <DEDUP_REMOVED lines=14> */
.L_x_1124:
        /* <DEDUP_REMOVED lines=66> */
[----:B------:R-:W1:Y:S05]  /*7a60*/  LDSM.16.M88.4 R104, [R120+0x3c00] ;  /* 0x003c00007868783b */ /* 0x000e6a0000000200 */
[----:B------:R-:W0:Y:S05]  /*7a70*/  LDGDEPBAR ;  /* 0x00000000000079af */ /* 0x000e2a0000000000 */
[----:B------:R-:W-:Y:S05]  /*7a80*/  LDSM.16.M88.4 R108, [R119] ;  /* 0x00000000776c783b */ /* 0x000fea0000000200 */
[----:B------:R-:W2:Y:S01]  /*7a90*/  LDSM.16.M88.4 R112, [R117+0x3000] ;  /* 0x003000007570783b */ /* 0x000ea20000000200 */
[C---:B---3--:R-:W-:Y:S06]  /*7aa0*/  HMMA.16816.F32.BF16 R4, R88.reuse, R92, RZ ;  /* 0x0000005c5804723c */ /* 0x048fec00000418ff */
[C---:B------:R-:W-:Y:S01]  /*7ab0*/  HMMA.16816.F32.BF16 R8, R88.reuse, R94, RZ ;  /* 0x0000005e5808723c */ /* 0x040fe200000418ff */
[----:B------:R-:W-:Y:S05]  /*7ac0*/  LDSM.16.M88.4 R92, [R117+0x3800] ;  /* 0x00380000755c783b */ /* 0x000fea0000000200 */
[C---:B----4-:R-:W-:Y:S06]  /*7ad0*/  HMMA.16816.F32.BF16 R12, R88.reuse, R96, RZ ;  /* 0x00000060580c723c */ /* 0x050fec00000418ff */
[C---:B------:R-:W-:Y:S01]  /*7ae0*/  HMMA.16816.F32.BF16 R16, R88.reuse, R98, RZ ;  /* 0x000000625810723c */ /* 0x040fe200000418ff */
[----:B------:R-:W-:Y:S05]  /*7af0*/  LDSM.16.M88.4 R96, [R120+0x4400] ;  /* 0x004400007860783b */ /* 0x000fea0000000200 */
[C---:B-----5:R-:W-:Y:S06]  /*7b00*/  HMMA.16816.F32.BF16 R20, R88.reuse, R100, RZ ;  /* 0x000000645814723c */ /* 0x060fec00000418ff */
[C---:B------:R-:W-:Y:S06]  /*7b10*/  HMMA.16816.F32.BF16 R24, R88.reuse, R102, RZ ;  /* 0x000000665818723c */ /* 0x040fec00000418ff */
[C---:B-1----:R-:W-:Y:S06]  /*7b20*/  HMMA.16816.F32.BF16 R28, R88.reuse, R104, RZ ;  /* 0x00000068581c723c */ /* 0x042fec00000418ff */
[----:B------:R-:W-:Y:S01]  /*7b30*/  HMMA.16816.F32.BF16 R32, R88, R106, RZ ;  /* 0x0000006a5820723c */ /* 0x000fe200000418ff */
[----:B------:R-:W1:Y:S05]  /*7b40*/  LDSM.16.M88.4 R88, [R117+0x3400] ;  /* 0x003400007558783b */ /* 0x000e6a0000000200 */
[C---:B--2---:R-:W-:Y:S06]  /*7b50*/  HMMA.16816.F32.BF16 R4, R108.reuse, R112, R4 ;  /* 0x000000706c04723c */ /* 0x044fec0000041804 */
        /* <DEDUP_REMOVED lines=60> */
[----:B------:R-:W-:Y:S01]  /*7f20*/  FMUL.FTZ R153, R5, UR5 ;  /* 0x0000000505997c20 */ /* 0x000fe20008410000 */
[----:B------:R-:W3:Y:S01]  /*7f30*/  MUFU.TANH R87, R87 ;  /* 0x0000005700577308 */ /* 0x000ee20000002400 */
[----:B------:R-:W-:Y:S01]  /*7f40*/  FMUL.FTZ R155, R10, UR5 ;  /* 0x000000050a9b7c20 */ /* 0x000fe20008410000 */
[----:B------:R-:W-:Y:S01]  /*7f50*/  FMUL.FTZ R157, R8, UR5 ;  /* 0x00000005089d7c20 */ /* 0x000fe20008410000 */
[----:B------:R-:W-:Y:S01]  /*7f60*/  FMUL.FTZ R159, R11, UR5 ;  /* 0x000000050b9f7c20 */ /* 0x000fe20008410000 */
[----:B------:R-:W-:Y:S01]  /*7f70*/  FMUL.FTZ R161, R9, UR5 ;  /* 0x0000000509a17c20 */ /* 0x000fe20008410000 */
[----:B------:R-:W-:Y:S01]  /*7f80*/  FMUL.FTZ R2, R13, UR5 ;  /* 0x000000050d027c20 */ /* 0x000fe20008410000 */
[----:B------:R-:W-:Y:S01]  /*7f90*/  FMUL.FTZ R147, R14, UR5 ;  /* 0x000000050e937c20 */ /* 0x000fe20008410000 */
[----:B------:R-:W-:Y:S03]  /*7fa0*/  FMUL.FTZ R152, R12, UR5 ;  /* 0x000000050c987c20 */ /* 0x000fe60008410000 */
[----:B------:R-:W4:Y:S01]  /*7fb0*/  MUFU.TANH R149, R149 ;  /* 0x0000009500957308 */ /* 0x000f220000002400 */
[----:B------:R-:W-:Y:S01]  /*7fc0*/  FMUL.FTZ R165, R15, UR5 ;  /* 0x000000050fa57c20 */ /* 0x000fe20008410000 */
[----:B------:R-:W-:Y:S01]  /*7fd0*/  FMUL.FTZ R163, R18, UR5 ;  /* 0x0000000512a37c20 */ /* 0x000fe20008410000 */
[----:B------:R-:W-:Y:S01]  /*7fe0*/  FMUL.FTZ R150, R16, UR5 ;  /* 0x0000000510967c20 */ /* 0x000fe20008410000 */
[----:B------:R-:W-:Y:S01]  /*7ff0*/  FMUL.FTZ R86, R19, UR5 ;  /* 0x0000000513567c20 */ /* 0x000fe20008410000 */
[----:B------:R-:W-:Y:S05]  /*8000*/  FMUL.FTZ R146, R17, UR5 ;  /* 0x0000000511927c20 */ /* 0x000fea0008410000 */
[----:B------:R5:W3:Y:S01]  /*8010*/  MUFU.TANH R114, R2 ;  /* 0x0000000200727308 */ /* 0x000ae20000002400 */
[C---:B-1----:R-:W-:Y:S06]  /*8020*/  HMMA.16816.F32.BF16 R20, R88.reuse, R92, R20 ;  /* 0x0000005c5814723c */ /* 0x042fec0000041814 */
[C---:B------:R-:W-:Y:S03]  /*8030*/  HMMA.16816.F32.BF16 R24, R88.reuse, R94, R24 ;  /* 0x0000005e5818723c */ /* 0x040fe60000041818 */
[----:B------:R-:W1:Y:S03]  /*8040*/  MUFU.TANH R151, R151 ;  /* 0x0000009700977308 */ /* 0x000e660000002400 */
[C---:B--2---:R-:W-:Y:S07]  /*8050*/  HMMA.16816.F32.BF16 R28, R88.reuse, R96, R28 ;  /* 0x00000060581c723c */ /* 0x044fee000004181c */
[----:B------:R-:W2:Y:S01]  /*8060*/  MUFU.TANH R153, R153 ;  /* 0x0000009900997308 */ /* 0x000ea20000002400 */
[----:B------:R-:W-:Y:S09]  /*8070*/  HMMA.16816.F32.BF16 R32, R88, R98, R32 ;  /* 0x000000625820723c */ /* 0x000ff20000041820 */
[----:B------:R-:W1:Y:S02]  /*8080*/  MUFU.TANH R155, R155 ;  /* 0x0000009b009b7308 */ /* 0x000e640000002400 */
[----:B------:R-:W-:Y:S01]  /*8090*/  FMUL.FTZ R3, R22, UR5 ;  /* 0x0000000516037c20 */ /* 0x000fe20008410000 */
[----:B-----5:R-:W-:Y:S07]  /*80a0*/  FMUL.FTZ R2, R20, UR5 ;  /* 0x0000000514027c20 */ /* 0x020fee0008410000 */
        /* <DEDUP_REMOVED lines=8> */
[----:B------:R5:W1:Y:S10]  /*8130*/  MUFU.TANH R109, R86 ;  /* 0x00000056006d7308 */ /* 0x000a740000002400 */
[----:B------:R1:W1:Y:S10]  /*8140*/  MUFU.TANH R108, R146 ;  /* 0x00000092006c7308 */ /* 0x0002740000002400 */
[----:B------:R1:W1:Y:S01]  /*8150*/  MUFU.TANH R107, R3 ;  /* 0x00000003006b7308 */ /* 0x0002620000002400 */
[----:B-----5:R-:W-:Y:S09]  /*8160*/  FMUL.FTZ R86, R23, UR5 ;  /* 0x0000000517567c20 */ /* 0x020ff20008410000 */
[----:B------:R1:W1:Y:S01]  /*8170*/  MUFU.TANH R105, R2 ;  /* 0x0000000200697308 */ /* 0x0002620000002400 */
[----:B--234-:R-:W-:Y:S05]  /*8180*/  @P5 BRA `(.L_x_1126) ;  /* 0xfffffff000305947 */ /* 0x01cfea000383ffff */
.L_x_1125:
[----:B------:R-:W-:Y:S01]  /*8190*/  MUFU.TANH R110, R86 ;  /* 0x00000056006e7308 */ /* 0x000fe20000002400 */
[----:B-12---:R-:W-:Y:S01]  /*81a0*/  LEA R2, R141, R140, 0x6 ;  /* 0x0000008c8d027211 */ /* 0x006fe200078e30ff */
[----:B------:R-:W-:Y:S01]  /*81b0*/  FMUL.FTZ R26, R26, UR5 ;  /* 0x000000051a1a7c20 */ /* 0x000fe20008410000 */
[----:B------:R-:W-:Y:S01]  /*81c0*/  FMUL.FTZ R24, R24, UR5 ;  /* 0x0000000518187c20 */ /* 0x000fe20008410000 */
[----:B------:R-:W-:Y:S01]  /*81d0*/  FMUL.FTZ R21, R21, UR5 ;  /* 0x0000000515157c20 */ /* 0x000fe20008410000 */
[----:B------:R-:W-:Y:S01]  /*81e0*/  I2FP.F32.S32 R6, R2 ;  /* 0x0000000200067245 */ /* 0x000fe20000201400 */
[----:B------:R-:W-:Y:S01]  /*81f0*/  FMUL.FTZ R30, R30, UR5 ;  /* 0x000000051e1e7c20 */ /* 0x000fe20008410000 */
[C---:B------:R-:W-:Y:S03]  /*8200*/  IADD3 R4, R2.reuse, 0x1, RZ ;  /* 0x0000000102047810 */ /* 0x040fe60007ffe0ff */
[----:B------:R-:W1:Y:S01]  /*8210*/  MUFU.TANH R112, R26 ;  /* 0x0000001a00707308 */ /* 0x000e620000002400 */
[----:B------:R-:W-:Y:S01]  /*8220*/  IADD3 R8, R2, 0x8, RZ ;  /* 0x0000000802087810 */ /* 0x000fe20007ffe0ff */
[CC--:B------:R-:W-:Y:S01]  /*8230*/  FFMA.FTZ R11, R6.reuse, R0.reuse, R87 ;  /* 0x00000000060b7223 */ /* 0x0c0fe20000010057 */
[----:B------:R-:W-:Y:S01]  /*8240*/  FFMA.FTZ R149, R6, R0, R149 ;  /* 0x0000000006957223 */ /* 0x000fe20000010095 */
[----:B------:R-:W-:Y:S01]  /*8250*/  I2FP.F32.S32 R4, R4 ;  /* 0x0000000400047245 */ /* 0x000fe20000201400 */
[----:B------:R-:W-:Y:S01]  /*8260*/  FMUL.FTZ R28, R28, UR5 ;  /* 0x000000051c1c7c20 */ /* 0x000fe20008410000 */
[----:B------:R-:W-:Y:S01]  /*8270*/  IADD3 R6, R2, 0x9, RZ ;  /* 0x0000000902067810 */ /* 0x000fe20007ffe0ff */
[----:B------:R-:W-:Y:S03]  /*8280*/  FMUL.FTZ R31, R31, UR5 ;  /* 0x000000051f1f7c20 */ /* 0x000fe60008410000 */
[----:B------:R-:W2:Y:S01]  /*8290*/  MUFU.TANH R99, R24 ;  /* 0x0000001800637308 */ /* 0x000ea20000002400 */
[CC--:B------:R-:W-:Y:S01]  /*82a0*/  FFMA.FTZ R151, R4.reuse, R0.reuse, R151 ;  /* 0x0000000004977223 */ /* 0x0c0fe20000010097 */
[----:B------:R-:W-:Y:S01]  /*82b0*/  FFMA.FTZ R153, R4, R0, R153 ;  /* 0x0000000004997223 */ /* 0x000fe20000010099 */
[----:B------:R-:W-:Y:S01]  /*82c0*/  I2FP.F32.S32 R6, R6 ;  /* 0x0000000600067245 */ /* 0x000fe20000201400 */
[----:B------:R-:W-:Y:S01]  /*82d0*/  FMUL.FTZ R29, R29, UR5 ;  /* 0x000000051d1d7c20 */ /* 0x000fe20008410000 */
[C---:B------:R-:W-:Y:S01]  /*82e0*/  IADD3 R4, R2.reuse, 0x10, RZ ;  /* 0x0000001002047810 */ /* 0x040fe20007ffe0ff */
[----:B------:R-:W-:Y:S01]  /*82f0*/  FMUL.FTZ R27, R27, UR5 ;  /* 0x000000051b1b7c20 */ /* 0x000fe20008410000 */
[----:B------:R-:W-:Y:S03]  /*8300*/  IADD3 R5, R2, 0x18, RZ ;  /* 0x0000001802057810 */ /* 0x000fe60007ffe0ff */
[----:B------:R3:W4:Y:S01]  /*8310*/  MUFU.TANH R96, R21 ;  /* 0x0000001500607308 */ /* 0x0007220000002400 */
[----:B------:R-:W-:Y:S01]  /*8320*/  I2FP.F32.S32 R4, R4 ;  /* 0x0000000400047245 */ /* 0x000fe20000201400 */
[CC--:B------:R-:W-:Y:S01]  /*8330*/  FFMA.FTZ R159, R6.reuse, R0.reuse, R159 ;  /* 0x00000000069f7223 */ /* 0x0c0fe2000001009f */
[-C--:B------:R-:W-:Y:S01]  /*8340*/  FFMA.FTZ R161, R6, R0.reuse, R161 ;  /* 0x0000000006a17223 */ /* 0x080fe200000100a1 */
[----:B------:R-:W-:Y:S01]  /*8350*/  IADD3 R6, R2, 0x20, RZ ;  /* 0x0000002002067810 */ /* 0x000fe20007ffe0ff */
[----:B------:R-:W-:Y:S01]  /*8360*/  FMUL.FTZ R25, R25, UR5 ;  /* 0x0000000519197c20 */ /* 0x000fe20008410000 */
[CC--:B------:R-:W-:Y:S01]  /*8370*/  FFMA.FTZ R147, R4.reuse, R0.reuse, R147 ;  /* 0x0000000004937223 */ /* 0x0c0fe20000010093 */
[----:B------:R-:W-:Y:S03]  /*8380*/  FFMA.FTZ R152, R4, R0, R152 ;  /* 0x0000000004987223 */ /* 0x000fe60000010098 */
[----:B------:R-:W5:Y:S01]  /*8390*/  MUFU.TANH R111, R27 ;  /* 0x0000001b006f7308 */ /* 0x000f620000002400 */
[----:B------:R-:W-:Y:S01]  /*83a0*/  I2FP.F32.S32 R6, R6 ;  /* 0x0000000600067245 */ /* 0x000fe20000201400 */
[----:B------:R-:W-:Y:S01]  /*83b0*/  FMUL.FTZ R34, R34, UR5 ;  /* 0x0000000522227c20 */ /* 0x000fe20008410000 */
[----:B------:R-:W-:Y:S01]  /*83c0*/  IADD3 R4, R2, 0x19, RZ ;  /* 0x0000001902047810 */ /* 0x000fe20007ffe0ff */
[----:B------:R-:W-:Y:S01]  /*83d0*/  FMUL.FTZ R32, R32, UR5 ;  /* 0x0000000520207c20 */ /* 0x000fe20008410000 */
[----:B------:R-:W-:Y:S01]  /*83e0*/  I2FP.F32.S32 R8, R8 ;  /* 0x0000000800087245 */ /* 0x000fe20000201400 */
[CC--:B------:R-:W-:Y:S01]  /*83f0*/  FFMA.FTZ R107, R6.reuse, R0.reuse, R107 ;  /* 0x00000000066b7223 */ /* 0x0c0fe2000001006b */
[----:B------:R-:W-:Y:S03]  /*8400*/  FFMA.FTZ R105, R6, R0, R105 ;  /* 0x0000000006697223 */ /* 0x000fe60000010069 */
[----:B------:R-:W5:Y:S01]  /*8410*/  MUFU.TANH R98, R25 ;  /* 0x0000001900627308 */ /* 0x000f620000002400 */
[----:B------:R-:W-:Y:S01]  /*8420*/  I2FP.F32.S32 R4, R4 ;  /* 0x0000000400047245 */ /* 0x000fe20000201400 */
[-C--:B------:R-:W-:Y:S01]  /*8430*/  FFMA.FTZ R155, R8, R0.reuse, R155 ;  /* 0x00000000089b7223 */ /* 0x080fe2000001009b */
[----:B------:R-:W-:Y:S01]  /*8440*/  IADD3 R3, R2, 0x11, RZ ;  /* 0x0000001102037810 */ /* 0x000fe20007ffe0ff */
[-C--:B------:R-:W-:Y:S01]  /*8450*/  FFMA.FTZ R157, R8, R0.reuse, R157 ;  /* 0x00000000089d7223 */ /* 0x080fe2000001009d */
[----:B------:R-:W-:Y:S01]  /*8460*/  FMNMX.FTZ R6, R11, R85, !PT ;  /* 0x000000550b067209 */ /* 0x000fe20007810000 */
[CC--:B------:R-:W-:Y:S01]  /*8470*/  FFMA.FTZ R109, R4.reuse, R0.reuse, R109 ;  /* 0x00000000046d7223 */ /* 0x0c0fe2000001006d */
[----:B------:R-:W-:Y:S03]  /*8480*/  I2FP.F32.S32 R5, R5 ;  /* 0x0000000500057245 */ /* 0x000fe60000201400 */
[----:B------:R-:W-:Y:S01]  /*8490*/  MUFU.TANH R103, R30 ;  /* 0x0000001e00677308 */ /* 0x000fe20000002400 */
[----:B------:R-:W-:Y:S01]  /*84a0*/  I2FP.F32.S32 R3, R3 ;  /* 0x0000000300037245 */ /* 0x000fe20000201400 */
[----:B------:R-:W-:Y:S01]  /*84b0*/  FFMA.FTZ R108, R4, R0, R108 ;  /* 0x00000000046c7223 */ /* 0x000fe2000001006c */
[----:B------:R-:W-:Y:S01]  /*84c0*/  FMNMX.FTZ R6, R151, R6, !PT ;  /* 0x0000000697067209 */ /* 0x000fe20007810000 */
[----:B------:R-:W-:Y:S01]  /*84d0*/  FFMA.FTZ R97, R5, R0, R163 ;  /* 0x0000000005617223 */ /* 0x000fe200000100a3 */
[----:B------:R-:W-:Y:S01]  /*84e0*/  FMNMX.FTZ R4, R149, R84, !PT ;  /* 0x0000005495047209 */ /* 0x000fe20007810000 */
[-C--:B------:R-:W-:Y:S01]  /*84f0*/  FFMA.FTZ R150, R5, R0.reuse, R150 ;  /* 0x0000000005967223 */ /* 0x080fe20000010096 */
[C---:B------:R-:W-:Y:S03]  /*8500*/  IADD3 R5, R2.reuse, 0x28, RZ ;  /* 0x0000002802057810 */ /* 0x040fe60007ffe0ff */
[----:B------:R-:W5:Y:S01]  /*8510*/  MUFU.TANH R104, R28 ;  /* 0x0000001c00687308 */ /* 0x000f620000002400 */
[CC--:B------:R-:W-:Y:S01]  /*8520*/  FFMA.FTZ R95, R3.reuse, R0.reuse, R165 ;  /* 0x00000000035f7223 */ /* 0x0c0fe200000100a5 */
[----:B------:R-:W-:Y:S01]  /*8530*/  FFMA.FTZ R114, R3, R0, R114 ;  /* 0x0000000003727223 */ /* 0x000fe20000010072 */
[----:B------:R-:W-:Y:S01]  /*8540*/  FMNMX.FTZ R6, R155, R6, !PT ;  /* 0x000000069b067209 */ /* 0x000fe20007810000 */
[----:B---3--:R-:W-:Y:S01]  /*8550*/  LDSM.16.MT88.4 R20, [R116+0x6000] ;  /* 0x006000007414783b */ /* 0x008fe20000004200 */
[C---:B------:R-:W-:Y:S01]  /*8560*/  IADD3 R3, R2.reuse, 0x21, RZ ;  /* 0x0000002102037810 */ /* 0x040fe20007ffe0ff */
[----:B------:R-:W-:Y:S01]  /*8570*/  FMUL.FTZ R35, R35, UR5 ;  /* 0x0000000523237c20 */ /* 0x000fe20008410000 */
[----:B------:R-:W-:Y:S03]  /*8580*/  FMNMX.FTZ R4, R153, R4, !PT ;  /* 0x0000000499047209 */ /* 0x000fe60007810000 */
[----:B------:R-:W3:Y:S01]  /*8590*/  MUFU.TANH R101, R31 ;  /* 0x0000001f00657308 */ /* 0x000ee20000002400 */
[----:B------:R-:W-:Y:S01]  /*85a0*/  I2FP.F32.S32 R5, R5 ;  /* 0x0000000500057245 */ /* 0x000fe20000201400 */
[----:B------:R-:W-:Y:S01]  /*85b0*/  FMUL.FTZ R33, R33, UR5 ;  /* 0x0000000521217c20 */ /* 0x000fe20008410000 */
[----:B------:R-:W-:Y:S02]  /*85c0*/  FMNMX.FTZ R8, R159, R6, !PT ;  /* 0x000000069f087209 */ /* 0x000fe40007810000 */
[----:B------:R-:W-:Y:S02]  /*85d0*/  I2FP.F32.S32 R3, R3 ;  /* 0x0000000300037245 */ /* 0x000fe40000201400 */
[----:B------:R-:W-:Y:S03]  /*85e0*/  FMNMX.FTZ R4, R157, R4, !PT ;  /* 0x000000049d047209 */ /* 0x000fe60007810000 */
[----:B------:R-:W-:Y:S01]  /*85f0*/  MUFU.TANH R87, R34 ;  /* 0x0000002200577308 */ /* 0x000fe20000002400 */
[----:B------:R-:W-:Y:S02]  /*8600*/  FMNMX.FTZ R8, R147, R8, !PT ;  /* 0x0000000893087209 */ /* 0x000fe40007810000 */
[----:B------:R-:W-:Y:S02]  /*8610*/  IADD3 R141, R141, -0x1, RZ ;  /* 0xffffffff8d8d7810 */ /* 0x000fe40007ffe0ff */
[----:B------:R-:W-:Y:S05]  /*8620*/  FMNMX.FTZ R8, R95, R8, !PT ;  /* 0x000000085f087209 */ /* 0x000fea0007810000 */
[----:B------:R1:W3:Y:S01]  /*8630*/  MUFU.TANH R102, R29 ;  /* 0x0000001d00667308 */ /* 0x0002e20000002400 */
[----:B------:R-:W-:Y:S04]  /*8640*/  FMNMX.FTZ R8, R97, R8, !PT ;  /* 0x0000000861087209 */ /* 0x000fe80007810000 */
[----:B------:R-:W-:Y:S05]  /*8650*/  FMNMX.FTZ R8, R109, R8, !PT ;  /* 0x000000086d087209 */ /* 0x000fea0007810000 */
[----:B------:R-:W3:Y:S01]  /*8660*/  MUFU.TANH R100, R32 ;  /* 0x0000002000647308 */ /* 0x000ee20000002400 */
[----:B------:R-:W-:Y:S09]  /*8670*/  FMNMX.FTZ R7, R107, R8, !PT ;  /* 0x000000086b077209 */ /* 0x000ff20007810000 */
[----:B------:R-:W3:Y:S01]  /*8680*/  MUFU.TANH R86, R35 ;  /* 0x0000002300567308 */ /* 0x000ee20000002400 */
[----:B-1----:R-:W-:Y:S09]  /*8690*/  LDSM.16.MT88.4 R28, [R118+0x7000] ;  /* 0x00700000761c783b */ /* 0x002ff20000004200 */
[----:B------:R-:W1:Y:S01]  /*86a0*/  MUFU.TANH R106, R33 ;  /* 0x00000021006a7308 */ /* 0x000e620000002400 */
[CC--:B------:R-:W-:Y:S01]  /*86b0*/  FFMA.FTZ R112, R5.reuse, R0.reuse, R112 ;  /* 0x0000000005707223 */ /* 0x0c0fe20000010070 */
[----:B--2---:R-:W-:Y:S01]  /*86c0*/  FFMA.FTZ R99, R5, R0, R99 ;  /* 0x0000000005637223 */ /* 0x004fe20000010063 */
[----:B------:R-:W-:Y:S01]  /*86d0*/  FMNMX.FTZ R5, R161, R4, !PT ;  /* 0x00000004a1057209 */ /* 0x000fe20007810000 */
[CC--:B------:R-:W-:Y:S01]  /*86e0*/  FFMA.FTZ R110, R3.reuse, R0.reuse, R110 ;  /* 0x00000000036e7223 */ /* 0x0c0fe2000001006e */
[-C--:B----4-:R-:W-:Y:S01]  /*86f0*/  FFMA.FTZ R96, R3, R0.reuse, R96 ;  /* 0x0000000003607223 */ /* 0x090fe20000010060 */
[----:B------:R-:W-:Y:S02]  /*8700*/  IADD3 R3, R2, 0x29, RZ ;  /* 0x0000002902037810 */ /* 0x000fe40007ffe0ff */
[----:B------:R-:W-:Y:S02]  /*8710*/  FMNMX.FTZ R5, R152, R5, !PT ;  /* 0x0000000598057209 */ /* 0x000fe40007810000 */
[----:B------:R-:W-:Y:S02]  /*8720*/  I2FP.F32.S32 R3, R3 ;  /* 0x0000000300037245 */ /* 0x000fe40000201400 */
[----:B------:R-:W-:Y:S02]  /*8730*/  FMNMX.FTZ R5, R114, R5, !PT ;  /* 0x0000000572057209 */ /* 0x000fe40007810000 */
[----:B------:R-:W-:Y:S01]  /*8740*/  FMNMX.FTZ R7, R110, R7, !PT ;  /* 0x000000076e077209 */ /* 0x000fe20007810000 */
[CC--:B-----5:R-:W-:Y:S01]  /*8750*/  FFMA.FTZ R111, R3.reuse, R0.reuse, R111 ;  /* 0x00000000036f7223 */ /* 0x0e0fe2000001006f */
[----:B------:R-:W-:Y:S01]  /*8760*/  FFMA.FTZ R98, R3, R0, R98 ;  /* 0x0000000003627223 */ /* 0x000fe20000010062 */
[----:B------:R-:W-:Y:S02]  /*8770*/  FMNMX.FTZ R5, R150, R5, !PT ;  /* 0x0000000596057209 */ /* 0x000fe40007810000 */
[----:B------:R-:W-:Y:S02]  /*8780*/  IADD3 R3, R2, 0x30, RZ ;  /* 0x0000003002037810 */ /* 0x000fe40007ffe0ff */
[----:B------:R-:W-:Y:S02]  /*8790*/  FMNMX.FTZ R6, R108, R5, !PT ;  /* 0x000000056c067209 */ /* 0x000fe40007810000 */
[----:B------:R-:W-:Y:S02]  /*87a0*/  I2FP.F32.S32 R3, R3 ;  /* 0x0000000300037245 */ /* 0x000fe40000201400 */
[----:B------:R-:W-:Y:S02]  /*87b0*/  FMNMX.FTZ R9, R105, R6, !PT ;  /* 0x0000000669097209 */ /* 0x000fe40007810000 */
[C---:B------:R-:W-:Y:S01]  /*87c0*/  IADD3 R4, R2.reuse, 0x31, RZ ;  /* 0x0000003102047810 */ /* 0x040fe20007ffe0ff */
[CC--:B------:R-:W-:Y:S01]  /*87d0*/  FFMA.FTZ R104, R3.reuse, R0.reuse, R104 ;  /* 0x0000000003687223 */ /* 0x0c0fe20000010068 */
[----:B------:R-:W-:Y:S01]  /*87e0*/  FFMA.FTZ R103, R3, R0, R103 ;  /* 0x0000000003677223 */ /* 0x000fe20000010067 */
[C---:B------:R-:W-:Y:S02]  /*87f0*/  IADD3 R3, R2.reuse, 0x38, RZ ;  /* 0x0000003802037810 */ /* 0x040fe40007ffe0ff */
[----:B------:R-:W-:Y:S02]  /*8800*/  IADD3 R5, R2, 0x39, RZ ;  /* 0x0000003902057810 */ /* 0x000fe40007ffe0ff */
[----:B------:R-:W-:Y:S02]  /*8810*/  FMNMX.FTZ R2, R112, R7, !PT ;  /* 0x0000000770027209 */ /* 0x000fe40007810000 */
[----:B------:R-:W-:Y:S02]  /*8820*/  FMNMX.FTZ R6, R96, R9, !PT ;  /* 0x0000000960067209 */ /* 0x000fe40007810000 */
[----:B------:R-:W-:Y:S02]  /*8830*/  I2FP.F32.S32 R4, R4 ;  /* 0x0000000400047245 */ /* 0x000fe40000201400 */
[----:B------:R-:W-:Y:S02]  /*8840*/  FMNMX.FTZ R2, R111, R2, !PT ;  /* 0x000000026f027209 */ /* 0x000fe40007810000 */
[----:B------:R-:W-:Y:S01]  /*8850*/  FMNMX.FTZ R7, R99, R6, !PT ;  /* 0x0000000663077209 */ /* 0x000fe20007810000 */
[CC--:B---3--:R-:W-:Y:S01]  /*8860*/  FFMA.FTZ R101, R4.reuse, R0.reuse, R101 ;  /* 0x0000000004657223 */ /* 0x0c8fe20000010065 */
        /* <DEDUP_REMOVED lines=9> */
[----:B------:R-:W-:Y:S01]  /*8900*/  FFMA.FTZ R86, R5, R0, R86 ;  /* 0x0000000005567223 */ /* 0x000fe20000010056 */
[----:B------:R-:W-:Y:S01]  /*8910*/  FMNMX.FTZ R3, R87, R2, !PT ;  /* 0x0000000257037209 */ /* 0x000fe20007810000 */
[----:B-1----:R-:W-:Y:S01]  /*8920*/  FFMA.FTZ R106, R5, R0, R106 ;  /* 0x00000000056a7223 */ /* 0x002fe2000001006a */
[----:B------:R-:W-:Y:S02]  /*8930*/  FMNMX.FTZ R13, R102, R7, !PT ;  /* 0x00000007660d7209 */ /* 0x000fe40007810000 */
[----:B------:R-:W-:Y:S02]  /*8940*/  FMNMX.FTZ R9, R86, R3, !PT ;  /* 0x0000000356097209 */ /* 0x000fe40007810000 */
[----:B------:R-:W-:Y:S03]  /*8950*/  FMNMX.FTZ R13, R100, R13, !PT ;  /* 0x0000000d640d7209 */ /* 0x000fe60007810000 */
[----:B------:R-:W1:Y:S01]  /*8960*/  SHFL.BFLY PT, R2, R9, 0x2, 0x1f ;  /* 0x0c401f0009027f89 */ /* 0x000e6200000e0000 */
[----:B------:R-:W-:Y:S07]  /*8970*/  FMNMX.FTZ R8, R106, R13, !PT ;  /* 0x0000000d6a087209 */ /* 0x000fee0007810000 */
        /* <DEDUP_REMOVED lines=10> */
[----:B------:R-:W-:Y:S02]  /*8a20*/  FSEL R148, R148, RZ, P0 ;  /* 0x000000ff94947208 */ /* 0x000fe40000000000 */
[----:B--2---:R-:W-:Y:S03]  /*8a30*/  FMNMX.FTZ R3, R6, R3, !PT ;  /* 0x0000000306037209 */ /* 0x004fe60007810000 */
[----:B------:R-:W-:Y:S01]  /*8a40*/  FFMA.FTZ R113, R11, UR4, -R148 ;  /* 0x000000040b717c23 */ /* 0x000fe20008010894 */
[C---:B------:R-:W-:Y:S01]  /*8a50*/  FSETP.NEU.FTZ.AND P0, PT, R3.reuse, -INF , PT ;  /* 0xff8000000300780b */ /* 0x040fe20003f1d000 */
[C---:B------:R-:W-:Y:S01]  /*8a60*/  FMUL.FTZ R115, R3.reuse, UR4 ;  /* 0x0000000403737c20 */ /* 0x040fe20008410000 */
[----:B------:R-:W-:Y:S01]  /*8a70*/  FADD.FTZ R5, -R3, R84 ;  /* 0x0000005403057221 */ /* 0x000fe20000010100 */
[----:B------:R-:W-:Y:S01]  /*8a80*/  FMUL.FTZ R84, R4, UR4 ;  /* 0x0000000404547c20 */ /* 0x000fe20008410000 */
[--C-:B------:R-:W-:Y:S01]  /*8a90*/  FFMA.FTZ R92, R151, UR4, -R148.reuse ;  /* 0x00000004975c7c23 */ /* 0x100fe20008010894 */
[--C-:B------:R-:W-:Y:S01]  /*8aa0*/  FFMA.FTZ R90, R155, UR4, -R148.reuse ;  /* 0x000000049b5a7c23 */ /* 0x100fe20008010894 */
[----:B------:R-:W-:Y:S01]  /*8ab0*/  FSEL R115, R115, RZ, P0 ;  /* 0x000000ff73737208 */ /* 0x000fe20000000000 */
[----:B------:R-:W-:Y:S01]  /*8ac0*/  FMUL.FTZ R85, R5, UR4 ;  /* 0x0000000405557c20 */ /* 0x000fe20008410000 */
        /* <DEDUP_REMOVED lines=38> */
[----:B------:R-:W-:Y:S01]  /*8d30*/  FMUL.FTZ R35, R84, R55 ;  /* 0x0000003754237220 */ /* 0x000fe20000410000 */
[C---:B------:R-:W-:Y:S01]  /*8d40*/  FMUL.FTZ R32, R85.reuse, R52 ;  /* 0x0000003455207220 */ /* 0x040fe20000410000 */
[C---:B------:R-:W-:Y:S03]  /*8d50*/  FMUL.FTZ R33, R85.reuse, R53 ;  /* 0x0000003555217220 */ /* 0x040fe60000410000 */
        /* <DEDUP_REMOVED lines=22> */
[----:B------:R-:W-:Y:S01]  /*8ec0*/  LDSM.16.MT88.4 R76, [R118+0x6c00] ;  /* 0x006c0000764c783b */ /* 0x000fe20000004200 */
[--C-:B------:R-:W-:Y:S03]  /*8ed0*/  FFMA.FTZ R99, R99, UR4, -R115.reuse ;  /* 0x0000000463637c23 */ /* 0x100fe60008010873 */
[----:B------:R-:W-:Y:S01]  /*8ee0*/  MUFU.EX2 R91, R91 ;  /* 0x0000005b005b7308 */ /* 0x000fe20000000800 */
[----:B------:R-:W-:Y:S01]  /*8ef0*/  FFMA.FTZ R96, R98, UR4, -R115 ;  /* 0x0000000462607c23 */ /* 0x000fe20008010873 */
[----:B------:R-:W-:Y:S01]  /*8f00*/  FFMA.FTZ R113, R84, R145, R113 ;  /* 0x0000009154717223 */ /* 0x000fe20000010071 */
[--C-:B------:R-:W-:Y:S01]  /*8f10*/  FFMA.FTZ R98, R101, UR4, -R148.reuse ;  /* 0x0000000465627c23 */ /* 0x100fe20008010894 */
[--C-:B------:R-:W-:Y:S01]  /*8f20*/  FFMA.FTZ R101, R87, UR4, -R148.reuse ;  /* 0x0000000457657c23 */ /* 0x100fe20008010894 */
[----:B------:R-:W-:Y:S01]  /*8f30*/  FFMA.FTZ R103, R103, UR4, -R148 ;  /* 0x0000000467677c23 */ /* 0x000fe20008010894 */
[----:B------:R-:W-:Y:S01]  /*8f40*/  LDSM.16.MT88.4 R68, [R116+0x6c00] ;  /* 0x006c00007444783b */ /* 0x000fe20000004200 */
[--C-:B------:R-:W-:Y:S03]  /*8f50*/  FFMA.FTZ R104, R104, UR4, -R115.reuse ;  /* 0x0000000468687c23 */ /* 0x100fe60008010873 */
[----:B------:R-:W3:Y:S01]  /*8f60*/  MUFU.EX2 R88, R88 ;  /* 0x0000005800587308 */ /* 0x000ee20000000800 */
[----:B----4-:R-:W-:Y:S01]  /*8f70*/  F2FP.BF16.F32.PACK_AB R80, R93, R146 ;  /* 0x000000925d50723e */ /* 0x010fe200000010ff */
[----:B------:R-:W-:Y:S01]  /*8f80*/  FFMA.FTZ R146, R85, R144, R146 ;  /* 0x0000009055927223 */ /* 0x000fe20000010092 */
[----:B------:R-:W-:Y:S01]  /*8f90*/  FFMA.FTZ R102, R102, UR4, -R115 ;  /* 0x0000000466667c23 */ /* 0x000fe20008010873 */
[----:B------:R-:W-:Y:S02]  /*8fa0*/  FADD.FTZ R113, R92, R113 ;  /* 0x000000715c717221 */ /* 0x000fe40000010000 */
[----:B------:R-:W-:Y:S04]  /*8fb0*/  FADD.FTZ R146, R93, R146 ;  /* 0x000000925d927221 */ /* 0x000fe80000010000 */
[----:B------:R-:W-:Y:S01]  /*8fc0*/  MUFU.EX2 R95, R95 ;  /* 0x0000005f005f7308 */ /* 0x000fe20000000800 */
[----:B------:R-:W-:Y:S04]  /*8fd0*/  FADD.FTZ R90, R90, R113 ;  /* 0x000000715a5a7221 */ /* 0x000fe80000010000 */
[----:B------:R-:W-:Y:S05]  /*8fe0*/  FADD.FTZ R89, R89, R90 ;  /* 0x0000005a59597221 */ /* 0x000fea0000010000 */
[----:B------:R-:W-:Y:S01]  /*8ff0*/  MUFU.EX2 R94, R94 ;  /* 0x0000005e005e7308 */ /* 0x000fe20000000800 */
[----:B---3--:R-:W-:Y:S01]  /*9000*/  F2FP.BF16.F32.PACK_AB R82, R88, R91 ;  /* 0x0000005b5852723e */ /* 0x008fe200000010ff */
[----:B------:R-:W-:Y:S06]  /*9010*/  FADD.FTZ R91, R91, R146 ;  /* 0x000000925b5b7221 */ /* 0x000fec0000010000 */
        /* <DEDUP_REMOVED lines=24> */
[--C-:B------:R-:W-:Y:S01]  /*91a0*/  FFMA.FTZ R66, R100, UR4, -R115.reuse ;  /* 0x0000000464427c23 */ /* 0x100fe20008010873 */
[----:B------:R-:W-:Y:S01]  /*91b0*/  FFMA.FTZ R115, R106, UR4, -R115 ;  /* 0x000000046a737c23 */ /* 0x000fe20008010873 */
[C---:B------:R-:W-:Y:S06]  /*91c0*/  HMMA.16816.F32.BF16 R24, R80.reuse, R30, R24 ;  /* 0x0000001e5018723c */ /* 0x040fec0000041818 */
[----:B------:R-:W3:Y:S01]  /*91d0*/  MUFU.EX2 R64, R64 ;  /* 0x0000004000407308 */ /* 0x000ee20000000800 */
[C---:B------:R-:W-:Y:S01]  /*91e0*/  FMUL.FTZ R28, R85.reuse, R56 ;  /* 0x00000038551c7220 */ /* 0x040fe20000410000 */
[----:B------:R-:W-:Y:S03]  /*91f0*/  FMUL.FTZ R29, R85, R57 ;  /* 0x00000039551d7220 */ /* 0x000fe60000410000 */
[C---:B------:R-:W-:Y:S01]  /*9200*/  FMUL.FTZ R30, R84.reuse, R58 ;  /* 0x0000003a541e7220 */ /* 0x040fe20000410000 */
[----:B------:R-:W-:Y:S02]  /*9210*/  FMUL.FTZ R31, R84, R59 ;  /* 0x0000003b541f7220 */ /* 0x000fe40000410000 */
[----:B------:R-:W-:Y:S02]  /*9220*/  LDSM.16.MT88.4 R56, [R118+0x6400] ;  /* 0x006400007638783b */ /* 0x000fe40000004200 */
[----:B------:R-:W-:Y:S03]  /*9230*/  MUFU.EX2 R147, R147 ;  /* 0x0000009300937308 */ /* 0x000fe60000000800 */
[C---:B--2---:R-:W-:Y:S07]  /*9240*/  HMMA.16816.F32.BF16 R28, R80.reuse, R60, R28 ;  /* 0x0000003c501c723c */ /* 0x044fee000004181c */
[----:B------:R-:W-:Y:S01]  /*9250*/  MUFU.EX2 R107, R107 ;  /* 0x0000006b006b7308 */ /* 0x000fe20000000800 */
[C---:B------:R-:W-:Y:S01]  /*9260*/  HMMA.16816.F32.BF16 R32, R80.reuse, R62, R32 ;  /* 0x0000003e5020723c */ /* 0x040fe20000041820 */
[----:B------:R-:W-:Y:S05]  /*9270*/  LDSM.16.MT88.4 R60, [R116+0x6800] ;  /* 0x00680000743c783b */ /* 0x000fea0000004200 */
[C---:B-1----:R-:W-:Y:S03]  /*9280*/  HMMA.16816.F32.BF16 R36, R80.reuse, R52, R36 ;  /* 0x000000345024723c */ /* 0x042fe60000041824 */
[----:B------:R-:W-:Y:S03]  /*9290*/  MUFU.EX2 R96, R96 ;  /* 0x0000006000607308 */ /* 0x000fe60000000800 */
[C---:B------:R-:W-:Y:S01]  /*92a0*/  HMMA.16816.F32.BF16 R40, R80.reuse, R54, R40 ;  /* 0x000000365028723c */ /* 0x040fe20000041828 */
[----:B------:R-:W1:Y:S06]  /*92b0*/  LDSM.16.MT88.4 R52, [R116+0x8000] ;  /* 0x008000007434783b */ /* 0x000e6c0000004200 */
[----:B------:R-:W-:Y:S10]  /*92c0*/  MUFU.EX2 R65, R65 ;  /* 0x0000004100417308 */ /* 0x000ff40000000800 */
[----:B------:R-:W2:Y:S10]  /*92d0*/  MUFU.EX2 R114, R114 ;  /* 0x0000007200727308 */ /* 0x000eb40000000800 */
[----:B------:R-:W-:Y:S10]  /*92e0*/  MUFU.EX2 R109, R109 ;  /* 0x0000006d006d7308 */ /* 0x000ff40000000800 */
[----:B------:R-:W4:Y:S10]  /*92f0*/  MUFU.EX2 R108, R108 ;  /* 0x0000006c006c7308 */ /* 0x000f340000000800 */
[----:B------:R-:W-:Y:S01]  /*9300*/  MUFU.EX2 R103, R103 ;  /* 0x0000006700677308 */ /* 0x000fe20000000800 */
[C---:B-1----:R-:W-:Y:S09]  /*9310*/  HMMA.16816.F32.BF16 R44, R80.reuse, R52, R44 ;  /* 0x00000034502c723c */ /* 0x042ff2000004182c */
[----:B------:R-:W1:Y:S01]  /*9320*/  MUFU.EX2 R98, R98 ;  /* 0x0000006200627308 */ /* 0x000e620000000800 */
[----:B------:R-:W-:Y:S09]  /*9330*/  HMMA.16816.F32.BF16 R48, R80, R54, R48 ;  /* 0x000000365030723c */ /* 0x000ff20000041830 */
[----:B------:R-:W-:Y:S02]  /*9340*/  MUFU.EX2 R101, R101 ;  /* 0x0000006500657308 */ /* 0x000fe40000000800 */
[----:B---3--:R-:W-:Y:S02]  /*9350*/  F2FP.BF16.F32.PACK_AB R53, R95, R64 ;  /* 0x000000405f35723e */ /* 0x008fe400000010ff */
[----:B------:R-:W-:Y:S02]  /*9360*/  F2FP.BF16.F32.PACK_AB R55, R97, R94 ;  /* 0x0000005e6137723e */ /* 0x000fe400000010ff */
[----:B--2---:R-:W-:Y:S04]  /*9370*/  F2FP.BF16.F32.PACK_AB R52, R114, R65 ;  /* 0x000000417234723e */ /* 0x004fe800000010ff */
[----:B------:R-:W2:Y:S01]  /*9380*/  MUFU.EX2 R148, R148 ;  /* 0x0000009400947308 */ /* 0x000ea20000000800 */
[----:B----4-:R-:W-:Y:S02]  /*9390*/  F2FP.BF16.F32.PACK_AB R54, R108, R109 ;  /* 0x0000006d6c36723e */ /* 0x010fe400000010ff */
[----:B-1----:R-:W-:Y:S05]  /*93a0*/  F2FP.BF16.F32.PACK_AB R85, R98, R103 ;  /* 0x000000676255723e */ /* 0x002fea00000010ff */
[C---:B------:R-:W-:Y:S02]  /*93b0*/  HMMA.16816.F32.BF16 R4, R52.reuse, R56, R4 ;  /* 0x000000383404723c */ /* 0x040fe40000041804 */
[----:B------:R-:W-:Y:S04]  /*93c0*/  MUFU.EX2 R100, R104 ;  /* 0x0000006800647308 */ /* 0x000fe80000000800 */
[C---:B------:R-:W-:Y:S01]  /*93d0*/  HMMA.16816.F32.BF16 R8, R52.reuse, R58, R8 ;  /* 0x0000003a3408723c */ /* 0x040fe20000041808 */
[----:B------:R-:W1:Y:S05]  /*93e0*/  LDSM.16.MT88.4 R56, [R116+0x6400] ;  /* 0x006400007438783b */ /* 0x000e6a0000004200 */
[----:B------:R-:W3:Y:S01]  /*93f0*/  MUFU.EX2 R93, R102 ;  /* 0x00000066005d7308 */ /* 0x000ee20000000800 */
[----:B--2---:R-:W-:Y:S09]  /*9400*/  F2FP.BF16.F32.PACK_AB R87, R148, R101 ;  /* 0x000000659457723e */ /* 0x004ff200000010ff */
[----:B------:R-:W-:Y:S10]  /*9410*/  MUFU.EX2 R92, R66 ;  /* 0x00000042005c7308 */ /* 0x000ff40000000800 */
[----:B------:R-:W2:Y:S01]  /*9420*/  MUFU.EX2 R115, R115 ;  /* 0x0000007300737308 */ /* 0x000ea20000000800 */
[----:B---3--:R-:W-:Y:S02]  /*9430*/  F2FP.BF16.F32.PACK_AB R84, R93, R100 ;  /* 0x000000645d54723e */ /* 0x008fe400000010ff */
[----:B--2---:R-:W-:Y:S01]  /*9440*/  F2FP.BF16.F32.PACK_AB R86, R115, R92 ;  /* 0x0000005c7356723e */ /* 0x004fe200000010ff */
        /* <DEDUP_REMOVED lines=32> */
[C---:B------:R-:W-:Y:S05]  /*9650*/  HMMA.16816.F32.BF16 R40, R52.reuse, R58, R40 ;  /* 0x0000003a3428723c */ /* 0x040fea0000041828 */
[----:B------:R-:W-:Y:S01]  /*9660*/  FADD.FTZ R56, R88, R91 ;  /* 0x0000005b58387221 */ /* 0x000fe20000010000 */
[C---:B--2---:R-:W-:Y:S05]  /*9670*/  HMMA.16816.F32.BF16 R44, R52.reuse, R60, R44 ;  /* 0x0000003c342c723c */ /* 0x044fea000004182c */
[----:B------:R-:W-:Y:S01]  /*9680*/  FADD.FTZ R88, R64, R89 ;  /* 0x0000005940587221 */ /* 0x000fe20000010000 */
[----:B------:R-:W-:Y:S01]  /*9690*/  HMMA.16816.F32.BF16 R48, R52, R62, R48 ;  /* 0x0000003e3430723c */ /* 0x000fe20000041830 */
[----:B------:R-:W1:Y:S04]  /*96a0*/  LDSM.16.MT88.4 R60, [R118+0x7c00] ;  /* 0x007c0000763c783b */ /* 0x000e680000004200 */
[----:B------:R-:W-:Y:S01]  /*96b0*/  FADD.FTZ R89, R65, R56 ;  /* 0x0000003841597221 */ /* 0x000fe20000010000 */
[C---:B------:R-:W-:Y:S03]  /*96c0*/  HMMA.16816.F32.BF16 R80, R84.reuse, R76, R4 ;  /* 0x0000004c5450723c */ /* 0x040fe60000041804 */
[----:B------:R-:W2:Y:S02]  /*96d0*/  LDSM.16.MT88.4 R52, [R116+0x7c00] ;  /* 0x007c00007434783b */ /* 0x000ea40000004200 */
[----:B------:R-:W-:Y:S01]  /*96e0*/  FADD.FTZ R95, R95, R88 ;  /* 0x000000585f5f7221 */ /* 0x000fe20000010000 */
[C---:B------:R-:W-:Y:S05]  /*96f0*/  HMMA.16816.F32.BF16 R76, R84.reuse, R78, R8 ;  /* 0x0000004e544c723c */ /* 0x040fea0000041808 */
[----:B------:R-:W3:Y:S01]  /*9700*/  LDSM.16.MT88.4 R4, [R118+0x8c00] ;  /* 0x008c00007604783b */ /* 0x000ee20000004200 */
[C---:B------:R-:W-:Y:S05]  /*9710*/  HMMA.16816.F32.BF16 R72, R84.reuse, R68, R12 ;  /* 0x000000445448723c */ /* 0x040fea000004180c */
[----:B------:R-:W-:Y:S01]  /*9720*/  FADD.FTZ R114, R114, R89 ;  /* 0x0000005972727221 */ /* 0x000fe20000010000 */
[C---:B------:R-:W-:Y:S01]  /*9730*/  HMMA.16816.F32.BF16 R68, R84.reuse, R70, R16 ;  /* 0x000000465444723c */ /* 0x040fe20000041810 */
[----:B------:R-:W4:Y:S04]  /*9740*/  LDSM.16.MT88.4 R8, [R116+0x8c00] ;  /* 0x008c00007408783b */ /* 0x000f280000004200 */
[----:B------:R-:W-:Y:S01]  /*9750*/  FADD.FTZ R94, R94, R95 ;  /* 0x0000005f5e5e7221 */ /* 0x000fe20000010000 */
[----:B------:R-:W-:Y:S05]  /*9760*/  FADD.FTZ R109, R109, R114 ;  /* 0x000000726d6d7221 */ /* 0x000fea0000010000 */
[----:B------:R-:W-:Y:S01]  /*9770*/  FADD.FTZ R94, R97, R94 ;  /* 0x0000005e615e7221 */ /* 0x000fe20000010000 */
        /* <DEDUP_REMOVED lines=17> */
[----:B------:R-:W-:Y:S01]  /*9890*/  FADD.FTZ R110, R110, R5 ;  /* 0x000000056e6e7221 */ /* 0x000fe20000010000 */
[----:B------:R-:W-:Y:S01]  /*98a0*/  FADD.FTZ R92, R92, R93 ;  /* 0x0000005d5c5c7221 */ /* 0x000fe20000010000 */
[----:B------:R-:W-:Y:S04]  /*98b0*/  MOV R85, R2 ;  /* 0x0000000200557202 */ /* 0x000fe80000000f00 */
[----:B------:R-:W-:Y:S01]  /*98c0*/  FADD.FTZ R110, R107, R110 ;  /* 0x0000006e6b6e7221 */ /* 0x000fe20000010000 */
[----:B------:R-:W-:Y:S01]  /*98d0*/  FADD.FTZ R144, R115, R92 ;  /* 0x0000005c73907221 */ /* 0x000fe20000010000 */
[----:B------:R-:W-:Y:S02]  /*98e0*/  MOV R84, R3 ;  /* 0x0000000300547202 */ /* 0x000fe40000000f00 */
[----:B------:R-:W-:Y:S04]  /*98f0*/  FADD.FTZ R103, R103, R110 ;  /* 0x0000006e67677221 */ /* 0x000fe80000010000 */
[----:B------:R-:W-:Y:S04]  /*9900*/  FADD.FTZ R98, R98, R103 ;  /* 0x0000006762627221 */ /* 0x000fe80000010000 */
[----:B------:R-:W-:Y:S04]  /*9910*/  FADD.FTZ R101, R101, R98 ;  /* 0x0000006265657221 */ /* 0x000fe80000010000 */
[----:B------:R-:W-:Y:S01]  /*9920*/  FADD.FTZ R145, R148, R101 ;  /* 0x0000006594917221 */ /* 0x000fe20000010000 */
[----:B------:R-:W-:Y:S06]  /*9930*/  @P5 BRA `(.L_x_1124) ;  /* 0xffffffdc00405947 */ /* 0x000fec000383ffff */
.L_x_1123:
[----:B------:R-:W1:Y:S01]  /*9940*/  SHFL.BFLY PT, R7, R144, 0x2, 0x1f ;  /* 0x0c401f0090077f89 */ /* 0x000e6200000e0000 */
[----:B------:R-:W-:Y:S01]  /*9950*/  MOV R8, 0x3f800000 ;  /* 0x3f80000000087802 */ /* 0x000fe20000000f00 */
[----:B------:R-:W2:Y:S01]  /*9960*/  S2UR UR4, SR_CgaCtaId ;  /* 0x00000000000479c3 */ /* 0x000ea20000008800 */
[----:B------:R-:W-:Y:S01]  /*9970*/  ISETP.NE.AND P0, PT, R128, -0x1, PT ;  /* 0xffffffff8000780c */ /* 0x000fe20003f05270 */
        /* <DEDUP_REMOVED lines=10> */
[----:B------:R-:W-:Y:S02]  /*9a20*/  LEA.HI R11, R11, R0, RZ, 0x5 ;  /* 0x000000000b0b7211 */ /* 0x000fe400078f28ff */
[----:B------:R-:W-:Y:S01]  /*9a30*/  LOP3.LUT R9, R4, 0xfffffffc, RZ, 0xc0, !PT ;  /* 0xfffffffc04097812 */ /* 0x000fe200078ec0ff */
[----:B-1----:R-:W-:Y:S01]  /*9a40*/  FADD.FTZ R6, R7, R6 ;  /* 0x0000000607067221 */ /* 0x002fe20000010000 */
[----:B------:R-:W-:Y:S02]  /*9a50*/  SHF.R.S32.HI R7, RZ, 0x5, R11 ;  /* 0x00000005ff077819 */ /* 0x000fe4000001140b */
[----:B------:R-:W-:Y:S01]  /*9a60*/  LOP3.LUT R11, R11, 0xffffffe0, RZ, 0xc0, !PT ;  /* 0xffffffe00b0b7812 */ /* 0x000fe200078ec0ff */
[----:B--2---:R-:W-:Y:S01]  /*9a70*/  FADD.FTZ R5, R10, R5 ;  /* 0x000000050a057221 */ /* 0x004fe20000010000 */
[----:B------:R-:W-:-:S02]  /*9a80*/  FSETP.NE.FTZ.AND P5, PT, R6, RZ, PT ;  /* 0x000000ff0600720b */ /* 0x000fc40003fb5000 */
[-C--:B------:R-:W-:Y:S02]  /*9a90*/  IADD3 R10, -R9, R0.reuse, RZ ;  /* 0x00000000090a7210 */ /* 0x080fe40007ffe1ff */
[----:B------:R-:W-:Y:S02]  /*9aa0*/  FSETP.NE.FTZ.AND P4, PT, R5, RZ, PT ;  /* 0x000000ff0500720b */ /* 0x000fe40003f95000 */
[----:B------:R-:W-:Y:S02]  /*9ab0*/  MOV R9, 0x3f800000 ;  /* 0x3f80000000097802 */ /* 0x000fe40000000f00 */
[----:B------:R-:W-:Y:S02]  /*9ac0*/  IADD3 R0, -R11, R0, RZ ;  /* 0x000000000b007210 */ /* 0x000fe40007ffe1ff */
[----:B------:R-:W-:-:S03]  /*9ad0*/  LEA R7, R7, R10, 0x8 ;  /* 0x0000000a07077211 */ /* 0x000fc600078e40ff */
        /* <DEDUP_REMOVED lines=30> */
[----:B------:R-:W-:Y:S01]  /*9cc0*/  SHF.R.S32.HI R11, RZ, 0x1f, R8 ;  /* 0x0000001fff0b7819 */ /* 0x000fe20000011408 */
        /* <DEDUP_REMOVED lines=9> */
[----:B------:R-:W1:Y:S01]  /*9d60*/  @P0 LDC.64 R10, c[0x0][0x298] ;  /* 0x0000a600ff0a0b82 */ /* 0x000e620000000a00 */
        /* <DEDUP_REMOVED lines=16> */
[----:B------:R-:W-:-:S02]  /*9e70*/  SHF.R.S32.HI R9, RZ, 0x1, R13 ;  /* 0x00000001ff097819 */ /* 0x000fc4000001140d */
[----:B------:R-:W-:Y:S02]  /*9e80*/  LOP3.LUT R13, R13, 0x3fffffe, RZ, 0xc0, !PT ;  /* 0x03fffffe0d0d7812 */ /* 0x000fe400078ec0ff */
[----:B------:R-:W-:Y:S02]  /*9e90*/  SHF.L.U32 R14, R9, 0x6, RZ ;  /* 0x00000006090e7819 */ /* 0x000fe400000006ff */
[----:B------:R-:W-:Y:S02]  /*9ea0*/  IADD3 R12, R12, -R13, RZ ;  /* 0x8000000d0c0c7210 */ /* 0x000fe40007ffe0ff */
[----:B------:R-:W-:Y:S02]  /*9eb0*/  LOP3.LUT R14, R14, 0xc0, RZ, 0xc0, !PT ;  /* 0x000000c00e0e7812 */ /* 0x000fe400078ec0ff */
[----:B------:R-:W-:Y:S01]  /*9ec0*/  LEA R7, R12, R7, 0x4 ;  /* 0x000000070c077211 */ /* 0x000fe200078e20ff */
[----:B-1----:R-:W-:Y:S01]  /*9ed0*/  @P0 IMAD.WIDE.U32 R12, R128, R10, RZ ;  /* 0x0000000a800c0225 */ /* 0x002fe200078e00ff */
[----:B------:R-:W-:-:S02]  /*9ee0*/  LEA.HI R14, R14, R14, RZ, 0x1d ;  /* 0x0000000e0e0e7211 */ /* 0x000fc400078fe8ff */
[----:B------:R-:W-:Y:S01]  /*9ef0*/  F2FP.BF16.F32.PACK_AB R80, R81, R80 ;  /* 0x000000505150723e */ /* 0x000fe200000010ff */
[----:B------:R-:W-:Y:S01]  /*9f00*/  @P0 IMAD R11, R128, R11, R13 ;  /* 0x0000000b800b0224 */ /* 0x000fe200078e020d */
[----:B------:R-:W-:Y:S02]  /*9f10*/  LEA R7, R7, R14, 0x1 ;  /* 0x0000000e07077211 */ /* 0x000fe400078e08ff */
[----:B------:R-:W-:Y:S02]  /*9f20*/  F2FP.BF16.F32.PACK_AB R82, R83, R82 ;  /* 0x000000525352723e */ /* 0x000fe400000010ff */
[----:B------:R-:W-:Y:S02]  /*9f30*/  LEA R13, R7, UR4, 0x1 ;  /* 0x00000004070d7c11 */ /* 0x000fe4000f8e08ff */
[----:B------:R-:W-:Y:S02]  /*9f40*/  F2FP.BF16.F32.PACK_AB R76, R77, R76 ;  /* 0x0000004c4d4c723e */ /* 0x000fe400000010ff */
[----:B------:R-:W-:-:S02]  /*9f50*/  F2FP.BF16.F32.PACK_AB R78, R79, R78 ;  /* 0x0000004e4f4e723e */ /* 0x000fc400000010ff */
        /* <DEDUP_REMOVED lines=13> */
.L_x_1127:
        /* <DEDUP_REMOVED lines=23> */
.L_x_1128:
[----:B------:R-:W-:Y:S01]  /*a1a0*/  ISETP.NE.U32.AND P3, PT, R14, 0x1, PT ;  /* 0x000000010e00780c */ /* 0x000fe20003f65070 */
[----:B------:R-:W-:Y:S01]  /*a1b0*/  IMAD.MOV.U32 R14, RZ, RZ, 0x20 ;  /* 0x00000020ff0e7424 */ /* 0x000fe200078e00ff */
[----:B------:R-:W-:Y:S01]  /*a1c0*/  ISETP.NE.AND P0, PT, RZ, UR4, PT ;  /* 0x00000004ff007c0c */ /* 0x000fe2000bf05270 */
[----:B------:R-:W-:Y:S01]  /*a1d0*/  VIADD R7, R13, 0xfffffff0 ;  /* 0xfffffff00d077836 */ /* 0x000fe20000000000 */
[----:B------:R-:W-:Y:S01]  /*a1e0*/  LOP3.LUT P2, RZ, R9, 0x2, RZ, 0xc0, !PT ;  /* 0x0000000209ff7812 */ /* 0x000fe2000784c0ff */
[----:B------:R-:W-:Y:S01]  /*a1f0*/  STS [R13], R80 ;  /* 0x000000500d007388 */ /* 0x000fe20000000800 */
[----:B------:R-:W-:Y:S01]  /*a200*/  F2FP.BF16.F32.PACK_AB R36, R37, R36 ;  /* 0x000000242524723e */ /* 0x000fe200000010ff */
[----:B------:R-:W1:Y:S01]  /*a210*/  @P5 MUFU.LG2 R6, R6 ;  /* 0x0000000600065308 */ /* 0x000e620000000c00 */
[----:B------:R-:W-:Y:S01]  /*a220*/  SEL R14, R14, 0xffffffe0, !P2 ;  /* 0xffffffe00e0e7807 */ /* 0x000fe20005000000 */
[----:B------:R-:W-:Y:S01]  /*a230*/  STS [R13+0x200], R82 ;  /* 0x000200520d007388 */ /* 0x000fe20000000800 */
[----:B------:R-:W-:Y:S01]  /*a240*/  F2FP.BF16.F32.PACK_AB R38, R39, R38 ;  /* 0x000000262726723e */ /* 0x000fe200000010ff */
[----:B------:R-:W-:Y:S01]  /*a250*/  BSSY B0, `(.L_x_1129) ;  /* 0x0000066000007945 */ /* 0x000fe20003800000 */
        /* <DEDUP_REMOVED lines=8> */
[----:B------:R-:W3:Y:S01]  /*a2e0*/  @P4 MUFU.LG2 R5, R5 ;  /* 0x0000000500054308 */ /* 0x000ee20000000c00 */
[----:B------:R-:W-:Y:S01]  /*a2f0*/  F2FP.BF16.F32.PACK_AB R46, R47, R46 ;  /* 0x0000002e2f2e723e */ /* 0x000fe200000010ff */
[----:B------:R-:W-:Y:S01]  /*a300*/  STS [R7+0x200], R78 ;  /* 0x0002004e07007388 */ /* 0x000fe20000000800 */
[----:B------:R-:W-:Y:S01]  /*a310*/  F2FP.BF16.F32.PACK_AB R48, R49, R48 ;  /* 0x000000303130723e */ /* 0x000fe200000010ff */
[----:B------:R-:W4:Y:S01]  /*a320*/  @!P0 LDC R28, c[0x0][0x270] ;  /* 0x00009c00ff1c8b82 */ /* 0x000f220000000800 */
[----:B------:R-:W-:Y:S01]  /*a330*/  F2FP.BF16.F32.PACK_AB R50, R51, R50 ;  /* 0x000000323332723e */ /* 0x000fe200000010ff */
[----:B------:R-:W-:Y:S01]  /*a340*/  STS [R19], R72 ;  /* 0x0000004813007388 */ /* 0x000fe20000000800 */
[----:B------:R-:W-:Y:S01]  /*a350*/  PLOP3.LUT P2, PT, PT, PT, PT, 0x8, 0x0 ;  /* 0x000000000000781c */ /* 0x000fe20003f4e170 */
[----:B-1----:R-:W-:Y:S01]  /*a360*/  @P5 FMUL.FTZ R6, R6, 0.69314718246459960938 ;  /* 0x3f31721806065820 */ /* 0x002fe20000410000 */
[----:B------:R-:W-:Y:S01]  /*a370*/  @!P0 PLOP3.LUT P2, PT, P1, PT, PT, 0x80, 0x0 ;  /* 0x000000000000881c */ /* 0x000fe20000f4f070 */
[----:B------:R-:W-:Y:S02]  /*a380*/  STS [R19+0x200], R74 ;  /* 0x0002004a13007388 */ /* 0x000fe40000000800 */
[----:B------:R-:W1:Y:S02]  /*a390*/  @P0 LDC.64 R14, c[0x0][0x2c0] ;  /* 0x0000b000ff0e0b82 */ /* 0x000e640000000a00 */
[----:B------:R-:W-:Y:S01]  /*a3a0*/  STS [R29], R68 ;  /* 0x000000441d007388 */ /* 0x000fe20000000800 */
[----:B---3--:R-:W-:-:S03]  /*a3b0*/  @P4 FMUL.FTZ R5, R5, 0.69314718246459960938 ;  /* 0x3f31721805054820 */ /* 0x008fc60000410000 */
[----:B------:R-:W-:Y:S02]  /*a3c0*/  STS [R29+0x200], R70 ;  /* 0x000200461d007388 */ /* 0x000fe40000000800 */
[----:B------:R-:W3:Y:S02]  /*a3d0*/  @P0 LDC R33, c[0x0][0x2c0] ;  /* 0x0000b000ff210b82 */ /* 0x000ee40000000800 */
[----:B------:R-:W-:Y:S04]  /*a3e0*/  STS [R13+0x1000], R64 ;  /* 0x001000400d007388 */ /* 0x000fe80000000800 */
[----:B------:R-:W-:Y:S02]  /*a3f0*/  STS [R13+0x1200], R66 ;  /* 0x001200420d007388 */ /* 0x000fe40000000800 */
[----:B--2---:R-:W4:Y:S01]  /*a400*/  @P2 LDC R9, c[0x0][0x2e4] ;  /* 0x0000b900ff092b82 */ /* 0x004f220000000800 */
[----:B------:R-:W-:Y:S01]  /*a410*/  LOP3.LUT P2, RZ, R0, 0x3, RZ, 0xc0, !PT ;  /* 0x0000000300ff7812 */ /* 0x000fe2000784c0ff */
[----:B------:R-:W-:Y:S04]  /*a420*/  STS [R7+0x1000], R60 ;  /* 0x0010003c07007388 */ /* 0x000fe80000000800 */
[----:B------:R-:W-:Y:S04]  /*a430*/  STS [R7+0x1200], R62 ;  /* 0x0012003e07007388 */ /* 0x000fe80000000800 */
[----:B------:R-:W-:Y:S04]  /*a440*/  STS [R19+0x1000], R56 ;  /* 0x0010003813007388 */ /* 0x000fe80000000800 */
[----:B------:R-:W-:Y:S01]  /*a450*/  STS [R19+0x1200], R58 ;  /* 0x0012003a13007388 */ /* 0x000fe20000000800 */
[----:B------:R-:W-:-:S03]  /*a460*/  @!P0 IMAD.MOV.U32 R33, RZ, RZ, 0x1 ;  /* 0x00000001ff218424 */ /* 0x000fc600078e00ff */
[----:B------:R-:W-:Y:S04]  /*a470*/  STS [R29+0x1000], R52 ;  /* 0x001000341d007388 */ /* 0x000fe80000000800 */
[----:B------:R-:W-:Y:S01]  /*a480*/  STS [R29+0x1200], R54 ;  /* 0x001200361d007388 */ /* 0x000fe20000000800 */
[----:B------:R-:W2:Y:S03]  /*a490*/  S2R R10, SR_TID.X ;  /* 0x00000000000a7919 */ /* 0x000ea60000002100 */
        /* <DEDUP_REMOVED lines=8> */
[----:B--2---:R-:W-:Y:S01]  /*a520*/  SHF.R.S32.HI R31, RZ, 0x1f, R10 ;  /* 0x0000001fff1f7819 */ /* 0x004fe2000001140a */
[----:B-----5:R-:W-:Y:S01]  /*a530*/  @P0 IMAD.MOV.U32 R13, RZ, RZ, 0x1 ;  /* 0x00000001ff0d0424 */ /* 0x020fe200078e00ff */
[----:B------:R-:W-:Y:S02]  /*a540*/  BAR.SYNC.DEFER_BLOCKING 0x0 ;  /* 0x0000000000007b1d */ /* 0x000fe40000010000 */
[----:B------:R-:W-:Y:S01]  /*a550*/  LEA.HI R34, R31, R10, RZ, 0x5 ;  /* 0x0000000a1f227211 */ /* 0x000fe200078f28ff */
[----:B----4-:R-:W-:-:S03]  /*a560*/  @!P0 IMAD R13, R9, R28, RZ ;  /* 0x0000001c090d8224 */ /* 0x010fc600078e02ff */
[----:B-1----:R-:W-:Y:S02]  /*a570*/  SHF.R.S32.HI R7, RZ, 0x5, R34 ;  /* 0x00000005ff077819 */ /* 0x002fe40000011422 */
[----:B------:R-:W1:Y:S01]  /*a580*/  @P5 LDC R28, c[0x0][0x2e8] ;  /* 0x0000ba00ff1c5b82 */ /* 0x000e620000000800 */
[----:B------:R-:W-:Y:S01]  /*a590*/  LOP3.LUT R35, R34, 0xffffffe0, RZ, 0xc0, !PT ;  /* 0xffffffe022237812 */ /* 0x000fe200078ec0ff */
[----:B------:R-:W2:Y:S01]  /*a5a0*/  S2R R18, SR_CTAID.Y ;  /* 0x0000000000127919 */ /* 0x000ea20000002600 */
[----:B------:R-:W4:Y:S01]  /*a5b0*/  S2R R30, SR_CTAID.X ;  /* 0x00000000001e7919 */ /* 0x000f220000002500 */
[----:B---3--:R-:W-:Y:S01]  /*a5c0*/  @P0 IMAD R19, R15, R14, RZ ;  /* 0x0000000e0f130224 */ /* 0x008fe200078e02ff */
[----:B------:R-:W-:Y:S01]  /*a5d0*/  SHF.R.S32.HI R14, RZ, 0x1f, R7 ;  /* 0x0000001fff0e7819 */ /* 0x000fe20000011407 */
[----:B------:R-:W-:Y:S01]  /*a5e0*/  IMAD.IADD R15, R10, 0x1, -R35 ;  /* 0x000000010a0f7824 */ /* 0x000fe200078e0a23 */
[----:B------:R-:W3:Y:S01]  /*a5f0*/  S2R R32, SR_CTAID.Z ;  /* 0x0000000000207919 */ /* 0x000ee20000002700 */
[----:B------:R-:W-:Y:S01]  /*a600*/  @!P0 IMAD.MOV.U32 R19, RZ, RZ, R9 ;  /* 0x000000ffff138224 */ /* 0x000fe200078e0009 */
[----:B------:R-:W-:Y:S01]  /*a610*/  LEA.HI R14, R14, R7, RZ, 0x2 ;  /* 0x000000070e0e7211 */ /* 0x000fe200078f10ff */
[----:B------:R-:W-:Y:S01]  /*a620*/  IMAD.MOV.U32 R9, RZ, RZ, 0x7f800000 ;  /* 0x7f800000ff097424 */ /* 0x000fe200078e00ff */
[----:B------:R-:W5:Y:S02]  /*a630*/  @P4 LDC R29, c[0x0][0x2e8] ;  /* 0x0000ba00ff1d4b82 */ /* 0x000f640000000800 */
[----:B------:R-:W-:Y:S01]  /*a640*/  LOP3.LUT R14, R14, 0xfffffffc, RZ, 0xc0, !PT ;  /* 0xfffffffc0e0e7812 */ /* 0x000fe200078ec0ff */
[----:B------:R1:W3:Y:S04]  /*a650*/  LDS.128 R24, [R130+0x800] ;  /* 0x0008000082187984 */ /* 0x0002e80000000c00 */
[----:B------:R-:W-:Y:S01]  /*a660*/  IMAD.IADD R14, R7, 0x1, -R14 ;  /* 0x00000001070e7824 */ /* 0x000fe200078e0a0e */
[----:B------:R1:W5:Y:S02]  /*a670*/  LDS.128 R20, [R130+0x1800] ;  /* 0x0018000082147984 */ /* 0x0003640000000c00 */
[----:B-1----:R-:W-:Y:S01]  /*a680*/  @P5 FFMA.FTZ R9, R3, R28, R6 ;  /* 0x0000001c03095223 */ /* 0x002fe20000010006 */
[----:B--2---:R-:W-:Y:S01]  /*a690*/  IMAD R13, R18, R13, RZ ;  /* 0x0000000d120d7224 */ /* 0x004fe200078e02ff */
[----:B------:R-:W-:Y:S01]  /*a6a0*/  SHF.R.S32.HI R18, RZ, 0x1f, R15 ;  /* 0x0000001fff127819 */ /* 0x000fe2000001140f */
[----:B----4-:R-:W-:-:S03]  /*a6b0*/  IMAD R0, R30, R33, RZ ;  /* 0x000000211e007224 */ /* 0x010fc600078e02ff */
[----:B------:R-:W-:Y:S02]  /*a6c0*/  SEL R13, R13, RZ, !P6 ;  /* 0x000000ff0d0d7207 */ /* 0x000fe40007000000 */
[----:B------:R-:W-:Y:S01]  /*a6d0*/  LEA.HI R18, R18, R15, RZ, 0x2 ;  /* 0x0000000f12127211 */ /* 0x000fe200078f10ff */
[----:B------:R-:W-:Y:S02]  /*a6e0*/  IMAD.SHL.U32 R0, R0, 0x40, RZ ;  /* 0x0000004000007824 */ /* 0x000fe400078e00ff */
[----:B---3--:R-:W-:Y:S01]  /*a6f0*/  IMAD R19, R32, R19, R13 ;  /* 0x0000001320137224 */ /* 0x008fe200078e020d */
[----:B------:R-:W-:Y:S01]  /*a700*/  SHF.R.S32.HI R15, RZ, 0x2, R18 ;  /* 0x00000002ff0f7819 */ /* 0x000fe20000011412 */
[----:B------:R-:W-:Y:S01]  /*a710*/  IMAD.MOV.U32 R13, RZ, RZ, 0x7f800000 ;  /* 0x7f800000ff0d7424 */ /* 0x000fe200078e00ff */
[----:B------:R-:W-:Y:S01]  /*a720*/  SHF.R.S32.HI R7, RZ, 0x1f, R0 ;  /* 0x0000001fff077819 */ /* 0x000fe20000011400 */
[----:B-----5:R-:W-:Y:S01]  /*a730*/  @P4 FFMA.FTZ R13, R2, R29, R5 ;  /* 0x0000001d020d4223 */ /* 0x020fe20000010005 */
[----:B------:R-:W-:Y:S01]  /*a740*/  IADD3 R0, P1, P0, R0, R16, R19 ;  /* 0x0000001000007210 */ /* 0x000fe2000783e013 */
[----:B------:R-:W-:Y:S01]  /*a750*/  IMAD R14, R14, 0x10, R15 ;  /* 0x000000100e0e7824 */ /* 0x000fe200078e020f */
        /* <DEDUP_REMOVED lines=21> */
.L_x_1130:
[----:B------:R-:W-:Y:S05]  /*a8b0*/  BSYNC B0 ;  /* 0x0000000000007941 */ /* 0x000fea0003800000 */
.L_x_1129:
[----:B------:R-:W-:Y:S01]  /*a8c0*/  SHF.R.S32.HI R0, RZ, 0x1f, R138 ;  /* 0x0000001fff007819 */ /* 0x000fe2000001148a */
[----:B------:R-:W-:Y:S01]  /*a8d0*/  ULDC.64 UR4, c[0x0][0x2a0] ;  /* 0x0000a80000047ab9 */ /* 0x000fe20000000a00 */
[----:B-1----:R-:W-:Y:S01]  /*a8e0*/  IADD3 R2, P0, R138, R12, RZ ;  /* 0x0000000c8a027210 */ /* 0x002fe20007f1e0ff */
[----:B------:R-:W-:Y:S01]  /*a8f0*/  IMAD R133, R30, -0x40, R133 ;  /* 0xffffffc01e857824 */ /* 0x000fe200078e0285 */
[----:B------:R-:W-:Y:S01]  /*a900*/  LEA.HI R10, R31, R10, RZ, 0x2 ;  /* 0x0000000a1f0a7211 */ /* 0x000fe200078f10ff */
[----:B------:R1:W2:Y:S01]  /*a910*/  LDS.128 R12, [R130] ;  /* 0x00000000820c7984 */ /* 0x0002a20000000c00 */
[----:B------:R-:W-:Y:S01]  /*a920*/  LEA.HI.SX32 R4, R4, 0x20, 0x1e ;  /* 0x0000002004047811 */ /* 0x000fe200078ff2ff */
[----:B------:R-:W-:Y:S01]  /*a930*/  IMAD.X R3, R0, 0x1, R11, P0 ;  /* 0x0000000100037824 */ /* 0x000fe200000e060b */
[----:B------:R-:W-:Y:S01]  /*a940*/  SHF.R.S32.HI R0, RZ, 0x1f, R32 ;  /* 0x0000001fff007819 */ /* 0x000fe20000011420 */
[----:B------:R-:W-:Y:S01]  /*a950*/  BSSY B0, `(.L_x_1131) ;  /* 0x000001d000007945 */ /* 0x000fe20003800000 */
[----:B------:R-:W-:Y:S01]  /*a960*/  SHF.R.S32.HI R10, RZ, 0x2, R10 ;  /* 0x00000002ff0a7819 */ /* 0x000fe2000001140a */
[----:B------:R-:W-:Y:S01]  /*a970*/  IMAD.WIDE.U32 R2, R32, UR4, R2 ;  /* 0x0000000420027c25 */ /* 0x000fe2000f8e0002 */
[----:B------:R-:W-:-:S02]  /*a980*/  ISETP.GE.AND P0, PT, R8, R133, PT ;  /* 0x000000850800720c */ /* 0x000fc40003f06270 */
[----:B------:R-:W-:Y:S01]  /*a990*/  SHF.R.S32.HI R11, RZ, 0x1f, R10 ;  /* 0x0000001fff0b7819 */ /* 0x000fe2000001140a */
[----:B------:R-:W-:Y:S01]  /*a9a0*/  IMAD R5, R0, UR4, RZ ;  /* 0x0000000400057c24 */ /* 0x000fe2000f8e02ff */
[----:B------:R-:W-:-:S03]  /*a9b0*/  ISETP.GE.AND P1, PT, R4, R133, PT ;  /* 0x000000850400720c */ /* 0x000fc60003f26270 */
[----:B------:R-:W-:Y:S02]  /*a9c0*/  IMAD R0, R32, UR5, R5 ;  /* 0x0000000520007c24 */ /* 0x000fe4000f8e0205 */
[----:B------:R-:W-:Y:S01]  /*a9d0*/  IMAD.WIDE R16, R129, 0x40, R10 ;  /* 0x0000004081107825 */ /* 0x000fe200078e020a */
[----:B------:R1:W3:Y:S03]  /*a9e0*/  LDS.128 R4, [R130+0x2000] ;  /* 0x0020000082047984 */ /* 0x0002e60000000c00 */
[----:B------:R-:W-:Y:S01]  /*a9f0*/  IMAD.IADD R19, R3, 0x1, R0 ;  /* 0x0000000103137824 */ /* 0x000fe200078e0200 */
        /* <DEDUP_REMOVED lines=17> */
[----:B---3--:R2:W-:Y:S02]  /*ab10*/  @!P2 STG.E.128 desc[UR8][R30.64+0x80], R4 ;  /* 0x000080041e00a986 */ /* 0x0085e4000c101d08 */
.L_x_1132:
[----:B------:R-:W-:Y:S05]  /*ab20*/  BSYNC B0 ;  /* 0x0000000000007941 */ /* 0x000fea0003800000 */
.L_x_1131:
[----:B--23--:R2:W3:Y:S01]  /*ab30*/  LDS.128 R4, [R130+0x2800] ;  /* 0x0028000082047984 */ /* 0x00c4e20000000c00 */
        /* <DEDUP_REMOVED lines=20> */
[----:B---3--:R-:W-:Y:S01]  /*ac80*/  STG.E.128 desc[UR8][R2.64+0x80], R4 ;  /* 0x0000800402007986 */ /* 0x008fe2000c101d08 */
[----:B------:R-:W-:Y:S05]  /*ac90*/  EXIT ;  /* 0x000000000000794d */ /* 0x000fea0003800000 */
.L_x_1100:
        /* <DEDUP_REMOVED lines=8> */
[----:B------:R-:W-:-:S03]  /*ad20*/  SHF.R.S32.HI R16, RZ, 0x2, R10 ;  /* 0x00000002ff107819 */ /* 0x000fc6000001140a */
[----:B------:R-:W-:Y:S02]  /*ad30*/  @!P3 SHF.R.S32.HI R11, RZ, 0x1f, R15 ;  /* 0x0000001fff0bb819 */ /* 0x000fe4000001140f */
[----:B------:R-:W3:Y:S01]  /*ad40*/  @!P3 LDC.64 R2, c[0x0][0x290] ;  /* 0x0000a400ff02bb82 */ /* 0x000ee20000000a00 */
[----:B------:R-:W-:Y:S02]  /*ad50*/  ISETP.GE.AND P4, PT, R16, R133, PT ;  /* 0x000000851000720c */ /* 0x000fe40003f86270 */
[----:B------:R-:W-:Y:S02]  /*ad60*/  SHF.R.S32.HI R17, RZ, 0x1f, R16 ;  /* 0x0000001fff117819 */ /* 0x000fe40000011410 */
[----:B-1----:R-:W-:-:S03]  /*ad70*/  ISETP.NE.AND P1, PT, R6, RZ, PT ;  /* 0x000000ff0600720c */ /* 0x002fc60003f25270 */
[----:B------:R-:W1:Y:S01]  /*ad80*/  @P3 LDC.64 R4, c[0x0][0x298] ;  /* 0x0000a600ff043b82 */ /* 0x000e620000000a00 */
[----:B------:R-:W-:Y:S01]  /*ad90*/  IMAD.WIDE R22, R129, 0x40, R16 ;  /* 0x0000004081167825 */ /* 0x000fe200078e0210 */
[C---:B--2---:R-:W-:Y:S02]  /*ada0*/  ISETP.NE.AND P0, PT, R8.reuse, RZ, !P1 ;  /* 0x000000ff0800720c */ /* 0x044fe40004f05270 */
[----:B------:R-:W-:-:S06]  /*adb0*/  ISETP.NE.AND P2, PT, R8, RZ, PT ;  /* 0x000000ff0800720c */ /* 0x000fcc0003f45270 */
[----:B------:R-:W2:Y:S01]  /*adc0*/  @!P1 LDC R7, c[0x0][0x2c4] ;  /* 0x0000b100ff079b82 */ /* 0x000ea20000000800 */
[----:B------:R-:W-:Y:S01]  /*add0*/  ISETP.NE.OR P2, PT, R6, RZ, !P2 ;  /* 0x000000ff0600720c */ /* 0x000fe20005745670 */
[----:B---3--:R-:W-:Y:S01]  /*ade0*/  @!P3 IMAD R12, R11, R2, RZ ;  /* 0x000000020b0cb224 */ /* 0x008fe200078e02ff */
[----:B------:R-:W-:-:S03]  /*adf0*/  LOP3.LUT R11, R10, 0xfffffffc, RZ, 0xc0, !PT ;  /* 0xfffffffc0a0b7812 */ /* 0x000fc600078ec0ff */
[C---:B------:R-:W-:Y:S02]  /*ae00*/  @!P3 IMAD R9, R15.reuse, R3, R12 ;  /* 0x000000030f09b224 */ /* 0x040fe400078e020c */
[----:B------:R-:W3:Y:S01]  /*ae10*/  @!P1 LDC R6, c[0x0][0x270] ;  /* 0x00009c00ff069b82 */ /* 0x000ee20000000800 */
[----:B------:R-:W-:-:S04]  /*ae20*/  @!P3 IMAD.WIDE.U32 R12, R15, R2, RZ ;  /* 0x000000020f0cb225 */ /* 0x000fc800078e00ff */
[----:B-1----:R-:W-:-:S03]  /*ae30*/  @P3 IMAD.WIDE.U32 R20, R128, R4, RZ ;  /* 0x0000000480143225 */ /* 0x002fc600078e00ff */
[----:B------:R-:W1:Y:S01]  /*ae40*/  @!P2 LDC R8, c[0x0][0x2c4] ;  /* 0x0000b100ff08ab82 */ /* 0x000e620000000800 */
[----:B------:R-:W-:Y:S02]  /*ae50*/  @P3 IMAD R5, R128, R5, R21 ;  /* 0x0000000580053224 */ /* 0x000fe400078e0215 */
[----:B------:R-:W-:Y:S02]  /*ae60*/  @!P3 IMAD.IADD R5, R13, 0x1, R9 ;  /* 0x000000010d05b824 */ /* 0x000fe400078e0209 */
[----:B------:R-:W-:Y:S01]  /*ae70*/  IMAD.IADD R11, R0, 0x1, -R11 ;  /* 0x00000001000b7824 */ /* 0x000fe200078e0a0b */
[----:B------:R-:W-:Y:S01]  /*ae80*/  @P1 MOV R0, 0x1 ;  /* 0x0000000100001802 */ /* 0x000fe20000000f00 */
[----:B------:R-:W-:Y:S01]  /*ae90*/  @!P3 IMAD.MOV.U32 R20, RZ, RZ, R12 ;  /* 0x000000ffff14b224 */ /* 0x000fe200078e000c */
[----:B--2---:R-:W3:Y:S01]  /*aea0*/  @P0 LDC R7, c[0x0][0x2e4] ;  /* 0x0000b900ff070b82 */ /* 0x004ee20000000800 */
[----:B------:R-:W-:Y:S01]  /*aeb0*/  ISETP.NE.OR P0, PT, R128, -0x1, P2 ;  /* 0xffffffff8000780c */ /* 0x000fe20001705670 */
[----:B------:R-:W-:Y:S01]  /*aec0*/  VIADD R4, R16, 0x20 ;  /* 0x0000002010047836 */ /* 0x000fe20000000000 */
[----:B------:R-:W-:-:S02]  /*aed0*/  ISETP.NE.AND P5, PT, R11, RZ, PT ;  /* 0x000000ff0b00720c */ /* 0x000fc40003fa5270 */
[----:B------:R-:W-:Y:S02]  /*aee0*/  CS2R R12, SRZ ;  /* 0x00000000000c7805 */ /* 0x000fe4000001ff00 */
[----:B------:R-:W-:Y:S02]  /*aef0*/  SHF.L.U32 R11, R11, 0x3, RZ ;  /* 0x000000030b0b7819 */ /* 0x000fe400000006ff */
[-C--:B------:R-:W-:Y:S01]  /*af00*/  ISETP.GE.OR P6, PT, R16, R133.reuse, P5 ;  /* 0x000000851000720c */ /* 0x080fe20002fc6670 */
[----:B------:R-:W2:Y:S01]  /*af10*/  @P1 LDC.64 R2, c[0x0][0x2c0] ;  /* 0x0000b000ff021b82 */ /* 0x000ea20000000a00 */
[C---:B------:R-:W-:Y:S02]  /*af20*/  IADD3 R20, P3, R11.reuse, R20, RZ ;  /* 0x000000140b147210 */ /* 0x040fe40007f7e0ff */
[----:B------:R-:W-:Y:S02]  /*af30*/  ISETP.GE.OR P5, PT, R4, R133, P5 ;  /* 0x000000850400720c */ /* 0x000fe40002fa6670 */
[C---:B------:R-:W-:Y:S01]  /*af40*/  LEA.HI.X.SX32 R21, R11.reuse, R5, 0x1, P3 ;  /* 0x000000050b157211 */ /* 0x040fe200018f0eff */
[----:B------:R-:W-:-:S02]  /*af50*/  VIADD R5, R11, 0x20 ;  /* 0x000000200b057836 */ /* 0x000fc40000000000 */
[----:B------:R-:W4:Y:S01]  /*af60*/  @P1 LDC R9, c[0x0][0x2c0] ;  /* 0x0000b000ff091b82 */ /* 0x000f220000000800 */
[----:B-1----:R-:W-:Y:S01]  /*af70*/  @!P0 IMAD R128, R15, R8, RZ ;  /* 0x000000080f808224 */ /* 0x002fe200078e02ff */
[----:B------:R-:W-:-:S03]  /*af80*/  ISETP.GE.AND P0, PT, R4, R133, PT ;  /* 0x000000850400720c */ /* 0x000fc60003f06270 */
[--C-:B------:R-:W-:Y:S01]  /*af90*/  @!P2 IMAD.MOV.U32 R12, RZ, RZ, R128.reuse ;  /* 0x000000ffff0ca224 */ /* 0x100fe200078e0080 */
[----:B------:R-:W-:Y:S01]  /*afa0*/  @!P2 SHF.R.S32.HI R13, RZ, 0x1f, R128 ;  /* 0x0000001fff0da819 */ /* 0x000fe20000011480 */
[----:B---3--:R-:W-:Y:S01]  /*afb0*/  @!P1 IMAD R0, R7, R6, RZ ;  /* 0x0000000607009224 */ /* 0x008fe200078e02ff */
[----:B------:R-:W-:-:S03]  /*afc0*/  SHF.R.S32.HI R6, RZ, 0x1f, R18 ;  /* 0x0000001fff067819 */ /* 0x000fc60000011412 */
[----:B------:R-:W-:Y:S02]  /*afd0*/  IMAD R0, R15, R0, RZ ;  /* 0x000000000f007224 */ /* 0x000fe400078e02ff */
[----:B------:R-:W-:Y:S02]  /*afe0*/  IMAD R15, R6, UR4, RZ ;  /* 0x00000004060f7c24 */ /* 0x000fe4000f8e02ff */
[----:B--2---:R-:W-:Y:S01]  /*aff0*/  @P1 IMAD R3, R3, R2, RZ ;  /* 0x0000000203031224 */ /* 0x004fe200078e02ff */
[----:B------:R-:W-:Y:S01]  /*b000*/  SEL R2, R0, RZ, P2 ;  /* 0x000000ff00027207 */ /* 0x000fe20001000000 */
[----:B------:R-:W-:Y:S02]  /*b010*/  @!P1 IMAD.MOV.U32 R3, RZ, RZ, R7 ;  /* 0x000000ffff039224 */ /* 0x000fe400078e0007 */
[C---:B------:R-:W-:Y:S02]  /*b020*/  IMAD R0, R18.reuse, UR5, R15 ;  /* 0x0000000512007c24 */ /* 0x040fe4000f8e020f */
[----:B------:R-:W-:Y:S01]  /*b030*/  IMAD.WIDE.U32 R6, R18, UR4, R20 ;  /* 0x0000000412067c25 */ /* 0x000fe2000f8e0014 */
[----:B------:R-:W-:-:S03]  /*b040*/  @!P1 MOV R9, 0x1 ;  /* 0x0000000100099802 */ /* 0x000fc60000000f00 */
[----:B------:R-:W-:Y:S01]  /*b050*/  IMAD R3, R18, R3, R2 ;  /* 0x0000000312037224 */ /* 0x000fe200078e0202 */
[----:B------:R-:W-:Y:S01]  /*b060*/  IADD3 R19, R0, R7, RZ ;  /* 0x0000000700137210 */ /* 0x000fe20007ffe0ff */
[----:B------:R-:W-:Y:S02]  /*b070*/  VIADD R2, R11, 0x40 ;  /* 0x000000400b027836 */ /* 0x000fe40000000000 */
        /* <DEDUP_REMOVED lines=18> */
.L_x_1134:
[----:B------:R-:W-:Y:S05]  /*b1a0*/  BSYNC B0 ;  /* 0x0000000000007941 */ /* 0x000fea0003800000 */
.L_x_1133:
[----:B------:R-:W-:Y:S01]  /*b1b0*/  BSSY B0, `(.L_x_1135) ;  /* 0x0000017000007945 */ /* 0x000fe20003800000 */
[----:B------:R-:W-:Y:S02]  /*b1c0*/  IADD3 R0, P4, P3, R15, R12, R3 ;  /* 0x0000000c0f007210 */ /* 0x000fe40007b9e003 */
        /* <DEDUP_REMOVED lines=21> */
.L_x_1136:
[----:B------:R-:W-:Y:S05]  /*b320*/  BSYNC B0 ;  /* 0x0000000000007941 */ /* 0x000fea0003800000 */
.L_x_1135:
        /* <DEDUP_REMOVED lines=11> */
.L_x_1138:
[----:B------:R-:W-:Y:S05]  /*b3e0*/  BSYNC B0 ;  /* 0x0000000000007941 */ /* 0x000fea0003800000 */
.L_x_1137:
[----:B------:R-:W-:Y:S05]  /*b3f0*/  @P5 EXIT ;  /* 0x000000000000594d */ /* 0x000fea0003800000 */
[----:B------:R-:W-:Y:S01]  /*b400*/  IMAD R9, R4, R9, RZ ;  /* 0x0000000904097224 */ /* 0x000fe200078e02ff */
[----:B------:R-:W-:Y:S01]  /*b410*/  ULDC.64 UR4, c[0x0][0x2b0] ;  /* 0x0000ac0000047ab9 */ /* 0x000fe20000000a00 */
[----:B------:R-:W-:-:S03]  /*b420*/  IMAD.MOV.U32 R5, RZ, RZ, 0x7f800000 ;  /* 0x7f800000ff057424 */ /* 0x000fc600078e00ff */
[----:B------:R-:W-:-:S04]  /*b430*/  IADD3 R0, P0, R9, R0, RZ ;  /* 0x0000000009007210 */ /* 0x000fc80007f1e0ff */
[----:B------:R-:W-:Y:S02]  /*b440*/  LEA.HI.X.SX32 R9, R9, R8, 0x1, P0 ;  /* 0x0000000809097211 */ /* 0x000fe400000f0eff */
[----:B------:R-:W-:-:S04]  /*b450*/  LEA R2, P0, R0, UR4, 0x2 ;  /* 0x0000000400027c11 */ /* 0x000fc8000f8010ff */
[----:B---3--:R-:W-:-:S05]  /*b460*/  LEA.HI.X R3, R0, UR5, R9, 0x2, P0 ;  /* 0x0000000500037c11 */ /* 0x008fca00080f1409 */
[----:B------:R-:W-:Y:S01]  /*b470*/  STG.E desc[UR8][R2.64], R5 ;  /* 0x0000000502007986 */ /* 0x000fe2000c101908 */
[----:B------:R-:W-:Y:S05]  /*b480*/  EXIT ;  /* 0x000000000000794d */ /* 0x000fea0003800000 */
.L_x_1139:
        /* <DEDUP_REMOVED lines=15> */
.L_x_1168:


//--------------------- .nv.shared._ZN5flash16flash_fwd_kernelI23Flash_fwd_kernel_traitsILi96ELi128ELi64ELi4ELb0ELb0EN7cutlass10bfloat16_tE19Flash_kernel_traitsILi96ELi128ELi64ELi4ES3_EELb0ELb1ELb0ELb0ELb1ELb1ELb0ELb0EEEvNS_16Flash_fwd_paramsE --------------------------
	.section	.nv.shared._ZN5flash16flash_fwd_kernelI23Flash_fwd_kernel_traitsILi96ELi128ELi64ELi4ELb0ELb0EN7cutlass10bfloat16_tE19Flash_kernel_traitsILi96ELi128ELi64ELi4ES3_EELb0ELb1ELb0ELb0ELb1ELb1ELb0ELb0EEEvNS_16Flash_fwd_paramsE,"aw",@nobits
	.sectionflags	@""
	.align	16
	.zero		1024


//--------------------- .nv.shared.reserved.0     --------------------------
	.section	.nv.shared.reserved.0,"aw",@nobits
	.weak		__nv_reservedSMEM_offset_0_alias
	.size		__nv_reservedSMEM_offset_0_alias, 0, 0
	.other		__nv_reservedSMEM_offset_0_alias,@"STO_CUDA_RESERVED_SHARED STV_DEFAULT"
__nv_reservedSMEM_offset_0_alias:
	.zero		0


//--------------------- .nv.global                --------------------------
	.section	.nv.global,"aw",@nobits
.nv.global:
	.type		_ZN72_INTERNAL_5bb34816_36_flash_fwd_hdim96_bf16_causal_sm80_cu_9949e2e8_39504cute1_E,@object
	.size		_ZN72_INTERNAL_5bb34816_36_flash_fwd_hdim96_bf16_causal_sm80_cu_9949e2e8_39504cute1_E,(_ZN72_INTERNAL_5bb34816_36_flash_fwd_hdim96_bf16_causal_sm80_cu_9949e2e8_39504cuda3std3__45__cpo6cbeginE - _ZN72_INTERNAL_5bb34816_36_flash_fwd_hdim96_bf16_causal_sm80_cu_9949e2e8_39504cute1_E)
_ZN72_INTERNAL_5bb34816_36_flash_fwd_hdim96_bf16_causal_sm80_cu_9949e2e8_39504cute1_E:
	.zero		1
	.type		_ZN72_INTERNAL_5bb34816_36_flash_fwd_hdim96_bf16_causal_sm80_cu_9949e2e8_39504cuda3std3__45__cpo6cbeginE,@object
	.size		_ZN72_INTERNAL_5bb34816_36_flash_fwd_hdim96_bf16_causal_sm80_cu_9949e2e8_39504cuda3std3__45__cpo6cbeginE,(_ZN72_INTERNAL_5bb34816_36_flash_fwd_hdim96_bf16_causal_sm80_cu_9949e2e8_39504cuda3std3__48in_placeE - _ZN72_INTERNAL_5bb34816_36_flash_fwd_hdim96_bf16_causal_sm80_cu_9949e2e8_39504cuda3std3__45__cpo6cbeginE)
_ZN72_INTERNAL_5bb34816_36_flash_fwd_hdim96_bf16_causal_sm80_cu_9949e2e8_39504cuda3std3__45__cpo6cbeginE:
	.zero		1
	.type		_ZN72_INTERNAL_5bb34816_36_flash_fwd_hdim96_bf16_causal_sm80_cu_9949e2e8_39504cuda3std3__48in_placeE,@object
	.size		_ZN72_INTERNAL_5bb34816_36_flash_fwd_hdim96_bf16_causal_sm80_cu_9949e2e8_39504cuda3std3__48in_placeE,(_ZN72_INTERNAL_5bb34816_36_flash_fwd_hdim96_bf16_causal_sm80_cu_9949e2e8_39504cuda3std6ranges3__45__cpo9iter_moveE - _ZN72_INTERNAL_5bb34816_36_flash_fwd_hdim96_bf16_causal_sm80_cu_9949e2e8_39504cuda3std3__48in_placeE)
_ZN72_INTERNAL_5bb34816_36_flash_fwd_hdim96_bf16_causal_sm80_cu_9949e2e8_39504cuda3std3__48in_placeE:
	.zero		1
	.type		_ZN72_INTERNAL_5bb34816_36_flash_fwd_hdim96_bf16_causal_sm80_cu_9949e2e8_39504cuda3std6ranges3__45__cpo9iter_moveE,@object
	.size		_ZN72_INTERNAL_5bb34816_36_flash_fwd_hdim96_bf16_causal_sm80_cu_9949e2e8_39504cuda3std6ranges3__45__cpo9iter_moveE,(_ZN72_INTERNAL_5bb34816_36_flash_fwd_hdim96_bf16_causal_sm80_cu_9949e2e8_39504cuda3std3__45__cpo5beginE - _ZN72_INTERNAL_5bb34816_36_flash_fwd_hdim96_bf16_causal_sm80_cu_9949e2e8_39504cuda3std6ranges3__45__cpo9iter_moveE)
_ZN72_INTERNAL_5bb34816_36_flash_fwd_hdim96_bf16_causal_sm80_cu_9949e2e8_39504cuda3std6ranges3__45__cpo9iter_moveE:
	.zero		1
	.type		_ZN72_INTERNAL_5bb34816_36_flash_fwd_hdim96_bf16_causal_sm80_cu_9949e2e8_39504cuda3std3__45__cpo5beginE,@object
	.size		_ZN72_INTERNAL_5bb34816_36_flash_fwd_hdim96_bf16_causal_sm80_cu_9949e2e8_39504cuda3std3__45__cpo5beginE,(_ZN72_INTERNAL_5bb34816_36_flash_fwd_hdim96_bf16_causal_sm80_cu_9949e2e8_39504cuda3std3__474_GLOBAL__N__5bb34816_36_flash_fwd_hdim96_bf16_causal_sm80_cu_9949e2e8_39506ignoreE - _ZN72_INTERNAL_5bb34816_36_flash_fwd_hdim96_bf16_causal_sm80_cu_9949e2e8_39504cuda3std3__45__cpo5beginE)
_ZN72_INTERNAL_5bb34816_36_flash_fwd_hdim96_bf16_causal_sm80_cu_9949e2e8_39504cuda3std3__45__cpo5beginE:
	.zero		1
	.type		_ZN72_INTERNAL_5bb34816_36_flash_fwd_hdim96_bf16_causal_sm80_cu_9949e2e8_39504cuda3std3__474_GLOBAL__N__5bb34816_36_flash_fwd_hdim96_bf16_causal_sm80_cu_9949e2e8_39506ignoreE,@object
	.size		_ZN72_INTERNAL_5bb34816_36_flash_fwd_hdim96_bf16_causal_sm80_cu_9949e2e8_39504cuda3std3__474_GLOBAL__N__5bb34816_36_flash_fwd_hdim96_bf16_causal_sm80_cu_9949e2e8_39506ignoreE,(_ZN72_INTERNAL_5bb34816_36_flash_fwd_hdim96_bf16_causal_sm80_cu_9949e2e8_39504cute7productE - _ZN72_INTERNAL_5bb34816_36_flash_fwd_hdim96_bf16_causal_sm80_cu_9949e2e8_39504cuda3std3__474_GLOBAL__N__5bb34816_36_flash_fwd_hdim96_bf16_causal_sm80_cu_9949e2e8_39506ignoreE)
_ZN72_INTERNAL_5bb34816_36_flash_fwd_hdim96_bf16_causal_sm80_cu_9949e2e8_39504cuda3std3__474_GLOBAL__N__5bb34816_36_flash_fwd_hdim96_bf16_causal_sm80_cu_9949e2e8_39506ignoreE:
	.zero		1
	.type		_ZN72_INTERNAL_5bb34816_36_flash_fwd_hdim96_bf16_causal_sm80_cu_9949e2e8_39504cute7productE,@object
	.size		_ZN72_INTERNAL_5bb34816_36_flash_fwd_hdim96_bf16_causal_sm80_cu_9949e2e8_39504cute7productE,(_ZN72_INTERNAL_5bb34816_36_flash_fwd_hdim96_bf16_causal_sm80_cu_9949e2e8_39504cuda3std3__45__cpo3endE - _ZN72_INTERNAL_5bb34816_36_flash_fwd_hdim96_bf16_causal_sm80_cu_9949e2e8_39504cute7productE)
_ZN72_INTERNAL_5bb34816_36_flash_fwd_hdim96_bf16_causal_sm80_cu_9949e2e8_39504cute7productE:
	.zero		1
	.type		_ZN72_INTERNAL_5bb34816_36_flash_fwd_hdim96_bf16_causal_sm80_cu_9949e2e8_39504cuda3std3__45__cpo3endE,@object
	.size		_ZN72_INTERNAL_5bb34816_36_flash_fwd_hdim96_bf16_causal_sm80_cu_9949e2e8_39504cuda3std3__45__cpo3endE,(_ZN72_INTERNAL_5bb34816_36_flash_fwd_hdim96_bf16_causal_sm80_cu_9949e2e8_39504cuda3std3__419piecewise_constructE - _ZN72_INTERNAL_5bb34816_36_flash_fwd_hdim96_bf16_causal_sm80_cu_9949e2e8_39504cuda3std3__45__cpo3endE)
_ZN72_INTERNAL_5bb34816_36_flash_fwd_hdim96_bf16_causal_sm80_cu_9949e2e8_39504cuda3std3__45__cpo3endE:
	.zero		1
	.type		_ZN72_INTERNAL_5bb34816_36_flash_fwd_hdim96_bf16_causal_sm80_cu_9949e2e8_39504cuda3std3__419piecewise_constructE,@object
	.size		_ZN72_INTERNAL_5bb34816_36_flash_fwd_hdim96_bf16_causal_sm80_cu_9949e2e8_39504cuda3std3__419piecewise_constructE,(_ZN72_INTERNAL_5bb34816_36_flash_fwd_hdim96_bf16_causal_sm80_cu_9949e2e8_39504cuda3std3__45__cpo4cendE - _ZN72_INTERNAL_5bb34816_36_flash_fwd_hdim96_bf16_causal_sm80_cu_9949e2e8_39504cuda3std3__419piecewise_constructE)
_ZN72_INTERNAL_5bb34816_36_flash_fwd_hdim96_bf16_causal_sm80_cu_9949e2e8_39504cuda3std3__419piecewise_constructE:
	.zero		1
	.type		_ZN72_INTERNAL_5bb34816_36_flash_fwd_hdim96_bf16_causal_sm80_cu_9949e2e8_39504cuda3std3__45__cpo4cendE,@object
	.size		_ZN72_INTERNAL_5bb34816_36_flash_fwd_hdim96_bf16_causal_sm80_cu_9949e2e8_39504cuda3std3__45__cpo4cendE,(_ZN72_INTERNAL_5bb34816_36_flash_fwd_hdim96_bf16_causal_sm80_cu_9949e2e8_39504cuda3std6ranges3__45__cpo4swapE - _ZN72_INTERNAL_5bb34816_36_flash_fwd_hdim96_bf16_causal_sm80_cu_9949e2e8_39504cuda3std3__45__cpo4cendE)
_ZN72_INTERNAL_5bb34816_36_flash_fwd_hdim96_bf16_causal_sm80_cu_9949e2e8_39504cuda3std3__45__cpo4cendE:
	.zero		1
	.type		_ZN72_INTERNAL_5bb34816_36_flash_fwd_hdim96_bf16_causal_sm80_cu_9949e2e8_39504cuda3std6ranges3__45__cpo4swapE,@object
	.size		_ZN72_INTERNAL_5bb34816_36_flash_fwd_hdim96_bf16_causal_sm80_cu_9949e2e8_39504cuda3std6ranges3__45__cpo4swapE,(.L_7 - _ZN72_INTERNAL_5bb34816_36_flash_fwd_hdim96_bf16_causal_sm80_cu_9949e2e8_39504cuda3std6ranges3__45__cpo4swapE)
_ZN72_INTERNAL_5bb34816_36_flash_fwd_hdim96_bf16_causal_sm80_cu_9949e2e8_39504cuda3std6ranges3__45__cpo4swapE:
	.zero		1
.L_7:


//--------------------- .nv.shared._ZN5flash16flash_fwd_kernelI23Flash_fwd_kernel_traitsILi96ELi128ELi64ELi4ELb0ELb0EN7cutlass10bfloat16_tE19Flash_kernel_traitsILi96ELi128ELi64ELi4ES3_EELb0ELb1ELb0ELb0ELb0ELb1ELb0ELb0EEEvNS_16Flash_fwd_paramsE --------------------------
	.section	.nv.shared._ZN5flash16flash_fwd_kernelI23Flash_fwd_kernel_traitsILi96ELi128ELi64ELi4ELb0ELb0EN7cutlass10bfloat16_tE19Flash_kernel_traitsILi96ELi128ELi64ELi4ES3_EELb0ELb1ELb0ELb0ELb0ELb1ELb0ELb0EEEvNS_16Flash_fwd_paramsE,"aw",@nobits
	.sectionflags	@""
	.align	16
	.zero		1024


//--------------------- .nv.shared._ZN5flash16flash_fwd_kernelI23Flash_fwd_kernel_traitsILi96ELi128ELi64ELi4ELb0ELb0EN7cutlass10bfloat16_tE19Flash_kernel_traitsILi96ELi128ELi64ELi4ES3_EELb0ELb1ELb0ELb0ELb0ELb0ELb0ELb0EEEvNS_16Flash_fwd_paramsE --------------------------
	.section	.nv.shared._ZN5flash16flash_fwd_kernelI23Flash_fwd_kernel_traitsILi96ELi128ELi64ELi4ELb0ELb0EN7cutlass10bfloat16_tE19Flash_kernel_traitsILi96ELi128ELi64ELi4ES3_EELb0ELb1ELb0ELb0ELb0ELb0ELb0ELb0EEEvNS_16Flash_fwd_paramsE,"aw",@nobits
	.sectionflags	@""
	.align	16
	.zero		1024


//--------------------- .nv.shared._ZN5flash16flash_fwd_kernelI23Flash_fwd_kernel_traitsILi96ELi128ELi64ELi4ELb0ELb0EN7cutlass10bfloat16_tE19Flash_kernel_traitsILi96ELi128ELi64ELi4ES3_EELb0ELb1ELb0ELb1ELb0ELb0ELb0ELb0EEEvNS_16Flash_fwd_paramsE --------------------------
	.section	.nv.shared._ZN5flash16flash_fwd_kernelI23Flash_fwd_kernel_traitsILi96ELi128ELi64ELi4ELb0ELb0EN7cutlass10bfloat16_tE19Flash_kernel_traitsILi96ELi128ELi64ELi4ES3_EELb0ELb1ELb0ELb1ELb0ELb0ELb0ELb0EEEvNS_16Flash_fwd_paramsE,"aw",@nobits
	.sectionflags	@""
	.align	16
	.zero		1024


//--------------------- .nv.shared._ZN5flash16flash_fwd_kernelI23Flash_fwd_kernel_traitsILi96ELi64ELi64ELi4ELb0ELb0EN7cutlass10bfloat16_tE19Flash_kernel_traitsILi96ELi64ELi64ELi4ES3_EELb0ELb1ELb0ELb0ELb1ELb1ELb0ELb0EEEvNS_16Flash_fwd_paramsE --------------------------
	.section	.nv.shared._ZN5flash16flash_fwd_kernelI23Flash_fwd_kernel_traitsILi96ELi64ELi64ELi4ELb0ELb0EN7cutlass10bfloat16_tE19Flash_kernel_traitsILi96ELi64ELi64ELi4ES3_EELb0ELb1ELb0ELb0ELb1ELb1ELb0ELb0EEEvNS_16Flash_fwd_paramsE,"aw",@nobits
	.sectionflags	@""
	.align	16
	.zero		1024


//--------------------- .nv.shared._ZN5flash16flash_fwd_kernelI23Flash_fwd_kernel_traitsILi96ELi64ELi64ELi4ELb0ELb0EN7cutlass10bfloat16_tE19Flash_kernel_traitsILi96ELi64ELi64ELi4ES3_EELb0ELb1ELb0ELb0ELb0ELb1ELb0ELb0EEEvNS_16Flash_fwd_paramsE --------------------------
	.section	.nv.shared._ZN5flash16flash_fwd_kernelI23Flash_fwd_kernel_traitsILi96ELi64ELi64ELi4ELb0ELb0EN7cutlass10bfloat16_tE19Flash_kernel_traitsILi96ELi64ELi64ELi4ES3_EELb0ELb1ELb0ELb0ELb0ELb1ELb0ELb0EEEvNS_16Flash_fwd_paramsE,"aw",@nobits
	.sectionflags	@""
	.align	16
	.zero		1024


//--------------------- .nv.shared._ZN5flash16flash_fwd_kernelI23Flash_fwd_kernel_traitsILi96ELi64ELi64ELi4ELb0ELb0EN7cutlass10bfloat16_tE19Flash_kernel_traitsILi96ELi64ELi64ELi4ES3_EELb0ELb1ELb0ELb0ELb0ELb0ELb0ELb0EEEvNS_16Flash_fwd_paramsE --------------------------
	.section	.nv.shared._ZN5flash16flash_fwd_kernelI23Flash_fwd_kernel_traitsILi96ELi64ELi64ELi4ELb0ELb0EN7cutlass10bfloat16_tE19Flash_kernel_traitsILi96ELi64ELi64ELi4ES3_EELb0ELb1ELb0ELb0ELb0ELb0ELb0ELb0EEEvNS_16Flash_fwd_paramsE,"aw",@nobits
	.sectionflags	@""
	.align	16
	.zero		1024


//--------------------- .nv.shared._ZN5flash16flash_fwd_kernelI23Flash_fwd_kernel_traitsILi96ELi64ELi64ELi4ELb0ELb0EN7cutlass10bfloat16_tE19Flash_kernel_traitsILi96ELi64ELi64ELi4ES3_EELb0ELb1ELb0ELb1ELb0ELb0ELb0ELb0EEEvNS_16Flash_fwd_paramsE --------------------------
	.section	.nv.shared._ZN5flash16flash_fwd_kernelI23Flash_fwd_kernel_traitsILi96ELi64ELi64ELi4ELb0ELb0EN7cutlass10bfloat16_tE19Flash_kernel_traitsILi96ELi64ELi64ELi4ES3_EELb0ELb1ELb0ELb1ELb0ELb0ELb0ELb0EEEvNS_16Flash_fwd_paramsE,"aw",@nobits
	.sectionflags	@""
	.align	16
	.zero		1024


//--------------------- .nv.shared._ZN5flash16flash_fwd_kernelI23Flash_fwd_kernel_traitsILi96ELi128ELi64ELi4ELb0ELb0EN7cutlass10bfloat16_tE19Flash_kernel_traitsILi96ELi128ELi64ELi4ES3_EELb1ELb1ELb0ELb0ELb0ELb0ELb0ELb0EEEvNS_16Flash_fwd_paramsE --------------------------
	.section	.nv.shared._ZN5flash16flash_fwd_kernelI23Flash_fwd_kernel_traitsILi96ELi128ELi64ELi4ELb0ELb0EN7cutlass10bfloat16_tE19Flash_kernel_traitsILi96ELi128ELi64ELi4ES3_EELb1ELb1ELb0ELb0ELb0ELb0ELb0ELb0EEEvNS_16Flash_fwd_paramsE,"aw",@nobits
	.sectionflags	@""
	.align	16
	.zero		1024


//--------------------- .nv.shared._ZN5flash16flash_fwd_kernelI23Flash_fwd_kernel_traitsILi96ELi128ELi64ELi4ELb0ELb0EN7cutlass10bfloat16_tE19Flash_kernel_traitsILi96ELi128ELi64ELi4ES3_EELb1ELb1ELb0ELb0ELb1ELb1ELb0ELb0EEEvNS_16Flash_fwd_paramsE --------------------------
	.section	.nv.shared._ZN5flash16flash_fwd_kernelI23Flash_fwd_kernel_traitsILi96ELi128ELi64ELi4ELb0ELb0EN7cutlass10bfloat16_tE19Flash_kernel_traitsILi96ELi128ELi64ELi4ES3_EELb1ELb1ELb0ELb0ELb1ELb1ELb0ELb0EEEvNS_16Flash_fwd_paramsE,"aw",@nobits
	.sectionflags	@""
	.align	16
	.zero		1024


//--------------------- .nv.shared._ZN5flash16flash_fwd_kernelI23Flash_fwd_kernel_traitsILi96ELi128ELi64ELi4ELb0ELb0EN7cutlass10bfloat16_tE19Flash_kernel_traitsILi96ELi128ELi64ELi4ES3_EELb0ELb1ELb0ELb0ELb1ELb1ELb1ELb0EEEvNS_16Flash_fwd_paramsE --------------------------
	.section	.nv.shared._ZN5flash16flash_fwd_kernelI23Flash_fwd_kernel_traitsILi96ELi128ELi64ELi4ELb0ELb0EN7cutlass10bfloat16_tE19Flash_kernel_traitsILi96ELi128ELi64ELi4ES3_EELb0ELb1ELb0ELb0ELb1ELb1ELb1ELb0EEEvNS_16Flash_fwd_paramsE,"aw",@nobits
	.sectionflags	@""
	.align	16
	.zero		1024


//--------------------- .nv.shared._ZN5flash16flash_fwd_kernelI23Flash_fwd_kernel_traitsILi96ELi128ELi64ELi4ELb0ELb0EN7cutlass10bfloat16_tE19Flash_kernel_traitsILi96ELi128ELi64ELi4ES3_EELb1ELb1ELb0ELb0ELb0ELb1ELb0ELb0EEEvNS_16Flash_fwd_paramsE --------------------------
	.section	.nv.shared._ZN5flash16flash_fwd_kernelI23Flash_fwd_kernel_traitsILi96ELi128ELi64ELi4ELb0ELb0EN7cutlass10bfloat16_tE19Flash_kernel_traitsILi96ELi128ELi64ELi4ES3_EELb1ELb1ELb0ELb0ELb0ELb1ELb0ELb0EEEvNS_16Flash_fwd_paramsE,"aw",@nobits
	.sectionflags	@""
	.align	16
	.zero		1024


//--------------------- .nv.shared._ZN5flash16flash_fwd_kernelI23Flash_fwd_kernel_traitsILi96ELi128ELi64ELi4ELb0ELb0EN7cutlass10bfloat16_tE19Flash_kernel_traitsILi96ELi128ELi64ELi4ES3_EELb0ELb1ELb0ELb0ELb0ELb1ELb1ELb0EEEvNS_16Flash_fwd_paramsE --------------------------
	.section	.nv.shared._ZN5flash16flash_fwd_kernelI23Flash_fwd_kernel_traitsILi96ELi128ELi64ELi4ELb0ELb0EN7cutlass10bfloat16_tE19Flash_kernel_traitsILi96ELi128ELi64ELi4ES3_EELb0ELb1ELb0ELb0ELb0ELb1ELb1ELb0EEEvNS_16Flash_fwd_paramsE,"aw",@nobits
	.sectionflags	@""
	.align	16
	.zero		1024


//--------------------- .nv.shared._ZN5flash16flash_fwd_kernelI23Flash_fwd_kernel_traitsILi96ELi128ELi64ELi4ELb0ELb0EN7cutlass10bfloat16_tE19Flash_kernel_traitsILi96ELi128ELi64ELi4ES3_EELb1ELb1ELb0ELb1ELb0ELb0ELb0ELb0EEEvNS_16Flash_fwd_paramsE --------------------------
	.section	.nv.shared._ZN5flash16flash_fwd_kernelI23Flash_fwd_kernel_traitsILi96ELi128ELi64ELi4ELb0ELb0EN7cutlass10bfloat16_tE19Flash_kernel_traitsILi96ELi128ELi64ELi4ES3_EELb1ELb1ELb0ELb1ELb0ELb0ELb0ELb0EEEvNS_16Flash_fwd_paramsE,"aw",@nobits
	.sectionflags	@""
	.align	16
	.zero		1024


//--------------------- .nv.shared._ZN5flash16flash_fwd_kernelI23Flash_fwd_kernel_traitsILi96ELi128ELi64ELi4ELb0ELb0EN7cutlass10bfloat16_tE19Flash_kernel_traitsILi96ELi128ELi64ELi4ES3_EELb1ELb1ELb0ELb0ELb0ELb0ELb0ELb1EEEvNS_16Flash_fwd_paramsE --------------------------
	.section	.nv.shared._ZN5flash16flash_fwd_kernelI23Flash_fwd_kernel_traitsILi96ELi128ELi64ELi4ELb0ELb0EN7cutlass10bfloat16_tE19Flash_kernel_traitsILi96ELi128ELi64ELi4ES3_EELb1ELb1ELb0ELb0ELb0ELb0ELb0ELb1EEEvNS_16Flash_fwd_paramsE,"aw",@nobits
	.sectionflags	@""
	.align	16
	.zero		1024


//--------------------- .nv.shared._ZN5flash16flash_fwd_kernelI23Flash_fwd_kernel_traitsILi96ELi128ELi64ELi4ELb0ELb0EN7cutlass10bfloat16_tE19Flash_kernel_traitsILi96ELi128ELi64ELi4ES3_EELb0ELb1ELb0ELb0ELb0ELb0ELb1ELb0EEEvNS_16Flash_fwd_paramsE --------------------------
	.section	.nv.shared._ZN5flash16flash_fwd_kernelI23Flash_fwd_kernel_traitsILi96ELi128ELi64ELi4ELb0ELb0EN7cutlass10bfloat16_tE19Flash_kernel_traitsILi96ELi128ELi64ELi4ES3_EELb0ELb1ELb0ELb0ELb0ELb0ELb1ELb0EEEvNS_16Flash_fwd_paramsE,"aw",@nobits
	.sectionflags	@""
	.align	16
	.zero		1024


//--------------------- .nv.shared._ZN5flash16flash_fwd_kernelI23Flash_fwd_kernel_traitsILi96ELi128ELi64ELi4ELb0ELb0EN7cutlass10bfloat16_tE19Flash_kernel_traitsILi96ELi128ELi64ELi4ES3_EELb1ELb1ELb0ELb1ELb0ELb0ELb0ELb1EEEvNS_16Flash_fwd_paramsE --------------------------
	.section	.nv.shared._ZN5flash16flash_fwd_kernelI23Flash_fwd_kernel_traitsILi96ELi128ELi64ELi4ELb0ELb0EN7cutlass10bfloat16_tE19Flash_kernel_traitsILi96ELi128ELi64ELi4ES3_EELb1ELb1ELb0ELb1ELb0ELb0ELb0ELb1EEEvNS_16Flash_fwd_paramsE,"aw",@nobits
	.sectionflags	@""
	.align	16
	.zero		1024


//--------------------- .nv.shared._ZN5flash16flash_fwd_kernelI23Flash_fwd_kernel_traitsILi96ELi128ELi64ELi4ELb0ELb0EN7cutlass10bfloat16_tE19Flash_kernel_traitsILi96ELi128ELi64ELi4ES3_EELb0ELb1ELb0ELb1ELb0ELb0ELb1ELb0EEEvNS_16Flash_fwd_paramsE --------------------------
	.section	.nv.shared._ZN5flash16flash_fwd_kernelI23Flash_fwd_kernel_traitsILi96ELi128ELi64ELi4ELb0ELb0EN7cutlass10bfloat16_tE19Flash_kernel_traitsILi96ELi128ELi64ELi4ES3_EELb0ELb1ELb0ELb1ELb0ELb0ELb1ELb0EEEvNS_16Flash_fwd_paramsE,"aw",@nobits
	.sectionflags	@""
	.align	16
	.zero		1024


//--------------------- .nv.shared._ZN5flash16flash_fwd_kernelI23Flash_fwd_kernel_traitsILi96ELi64ELi64ELi4ELb0ELb0EN7cutlass10bfloat16_tE19Flash_kernel_traitsILi96ELi64ELi64ELi4ES3_EELb1ELb1ELb0ELb0ELb0ELb0ELb0ELb0EEEvNS_16Flash_fwd_paramsE --------------------------
	.section	.nv.shared._ZN5flash16flash_fwd_kernelI23Flash_fwd_kernel_traitsILi96ELi64ELi64ELi4ELb0ELb0EN7cutlass10bfloat16_tE19Flash_kernel_traitsILi96ELi64ELi64ELi4ES3_EELb1ELb1ELb0ELb0ELb0ELb0ELb0ELb0EEEvNS_16Flash_fwd_paramsE,"aw",@nobits
	.sectionflags	@""
	.align	16
	.zero		1024


//--------------------- .nv.shared._ZN5flash16flash_fwd_kernelI23Flash_fwd_kernel_traitsILi96ELi64ELi64ELi4ELb0ELb0EN7cutlass10bfloat16_tE19Flash_kernel_traitsILi96ELi64ELi64ELi4ES3_EELb1ELb1ELb0ELb0ELb1ELb1ELb0ELb0EEEvNS_16Flash_fwd_paramsE --------------------------
	.section	.nv.shared._ZN5flash16flash_fwd_kernelI23Flash_fwd_kernel_traitsILi96ELi64ELi64ELi4ELb0ELb0EN7cutlass10bfloat16_tE19Flash_kernel_traitsILi96ELi64ELi64ELi4ES3_EELb1ELb1ELb0ELb0ELb1ELb1ELb0ELb0EEEvNS_16Flash_fwd_paramsE,"aw",@nobits
	.sectionflags	@""
	.align	16
	.zero		1024


//--------------------- .nv.shared._ZN5flash16flash_fwd_kernelI23Flash_fwd_kernel_traitsILi96ELi64ELi64ELi4ELb0ELb0EN7cutlass10bfloat16_tE19Flash_kernel_traitsILi96ELi64ELi64ELi4ES3_EELb0ELb1ELb0ELb0ELb1ELb1ELb1ELb0EEEvNS_16Flash_fwd_paramsE --------------------------
	.section	.nv.shared._ZN5flash16flash_fwd_kernelI23Flash_fwd_kernel_traitsILi96ELi64ELi64ELi4ELb0ELb0EN7cutlass10bfloat16_tE19Flash_kernel_traitsILi96ELi64ELi64ELi4ES3_EELb0ELb1ELb0ELb0ELb1ELb1ELb1ELb0EEEvNS_16Flash_fwd_paramsE,"aw",@nobits
	.sectionflags	@""
	.align	16
	.zero		1024


//--------------------- .nv.shared._ZN5flash16flash_fwd_kernelI23Flash_fwd_kernel_traitsILi96ELi64ELi64ELi4ELb0ELb0EN7cutlass10bfloat16_tE19Flash_kernel_traitsILi96ELi64ELi64ELi4ES3_EELb1ELb1ELb0ELb0ELb0ELb1ELb0ELb0EEEvNS_16Flash_fwd_paramsE --------------------------
	.section	.nv.shared._ZN5flash16flash_fwd_kernelI23Flash_fwd_kernel_traitsILi96ELi64ELi64ELi4ELb0ELb0EN7cutlass10bfloat16_tE19Flash_kernel_traitsILi96ELi64ELi64ELi4ES3_EELb1ELb1ELb0ELb0ELb0ELb1ELb0ELb0EEEvNS_16Flash_fwd_paramsE,"aw",@nobits
	.sectionflags	@""
	.align	16
	.zero		1024


//--------------------- .nv.shared._ZN5flash16flash_fwd_kernelI23Flash_fwd_kernel_traitsILi96ELi64ELi64ELi4ELb0ELb0EN7cutlass10bfloat16_tE19Flash_kernel_traitsILi96ELi64ELi64ELi4ES3_EELb0ELb1ELb0ELb0ELb0ELb1ELb1ELb0EEEvNS_16Flash_fwd_paramsE --------------------------
	.section	.nv.shared._ZN5flash16flash_fwd_kernelI23Flash_fwd_kernel_traitsILi96ELi64ELi64ELi4ELb0ELb0EN7cutlass10bfloat16_tE19Flash_kernel_traitsILi96ELi64ELi64ELi4ES3_EELb0ELb1ELb0ELb0ELb0ELb1ELb1ELb0EEEvNS_16Flash_fwd_paramsE,"aw",@nobits
	.sectionflags	@""
	.align	16
	.zero		1024


//--------------------- .nv.shared._ZN5flash16flash_fwd_kernelI23Flash_fwd_kernel_traitsILi96ELi64ELi64ELi4ELb0ELb0EN7cutlass10bfloat16_tE19Flash_kernel_traitsILi96ELi64ELi64ELi4ES3_EELb1ELb1ELb0ELb1ELb0ELb0ELb0ELb0EEEvNS_16Flash_fwd_paramsE --------------------------
	.section	.nv.shared._ZN5flash16flash_fwd_kernelI23Flash_fwd_kernel_traitsILi96ELi64ELi64ELi4ELb0ELb0EN7cutlass10bfloat16_tE19Flash_kernel_traitsILi96ELi64ELi64ELi4ES3_EELb1ELb1ELb0ELb1ELb0ELb0ELb0ELb0EEEvNS_16Flash_fwd_paramsE,"aw",@nobits
	.sectionflags	@""
	.align	16
	.zero		1024


//--------------------- .nv.shared._ZN5flash16flash_fwd_kernelI23Flash_fwd_kernel_traitsILi96ELi64ELi64ELi4ELb0ELb0EN7cutlass10bfloat16_tE19Flash_kernel_traitsILi96ELi64ELi64ELi4ES3_EELb1ELb1ELb0ELb0ELb0ELb0ELb0ELb1EEEvNS_16Flash_fwd_paramsE --------------------------
	.section	.nv.shared._ZN5flash16flash_fwd_kernelI23Flash_fwd_kernel_traitsILi96ELi64ELi64ELi4ELb0ELb0EN7cutlass10bfloat16_tE19Flash_kernel_traitsILi96ELi64ELi64ELi4ES3_EELb1ELb1ELb0ELb0ELb0ELb0ELb0ELb1EEEvNS_16Flash_fwd_paramsE,"aw",@nobits
	.sectionflags	@""
	.align	16
	.zero		1024


//--------------------- .nv.shared._ZN5flash16flash_fwd_kernelI23Flash_fwd_kernel_traitsILi96ELi64ELi64ELi4ELb0ELb0EN7cutlass10bfloat16_tE19Flash_kernel_traitsILi96ELi64ELi64ELi4ES3_EELb0ELb1ELb0ELb0ELb0ELb0ELb1ELb0EEEvNS_16Flash_fwd_paramsE --------------------------
	.section	.nv.shared._ZN5flash16flash_fwd_kernelI23Flash_fwd_kernel_traitsILi96ELi64ELi64ELi4ELb0ELb0EN7cutlass10bfloat16_tE19Flash_kernel_traitsILi96ELi64ELi64ELi4ES3_EELb0ELb1ELb0ELb0ELb0ELb0ELb1ELb0EEEvNS_16Flash_fwd_paramsE,"aw",@nobits
	.sectionflags	@""
	.align	16
	.zero		1024


//--------------------- .nv.shared._ZN5flash16flash_fwd_kernelI23Flash_fwd_kernel_traitsILi96ELi64ELi64ELi4ELb0ELb0EN7cutlass10bfloat16_tE19Flash_kernel_traitsILi96ELi64ELi64ELi4ES3_EELb1ELb1ELb0ELb1ELb0ELb0ELb0ELb1EEEvNS_16Flash_fwd_paramsE --------------------------
	.section	.nv.shared._ZN5flash16flash_fwd_kernelI23Flash_fwd_kernel_traitsILi96ELi64ELi64ELi4ELb0ELb0EN7cutlass10bfloat16_tE19Flash_kernel_traitsILi96ELi64ELi64ELi4ES3_EELb1ELb1ELb0ELb1ELb0ELb0ELb0ELb1EEEvNS_16Flash_fwd_paramsE,"aw",@nobits
	.sectionflags	@""
	.align	16
	.zero		1024


//--------------------- .nv.shared._ZN5flash16flash_fwd_kernelI23Flash_fwd_kernel_traitsILi96ELi64ELi64ELi4ELb0ELb0EN7cutlass10bfloat16_tE19Flash_kernel_traitsILi96ELi64ELi64ELi4ES3_EELb0ELb1ELb0ELb1ELb0ELb0ELb1ELb0EEEvNS_16Flash_fwd_paramsE --------------------------
	.section	.nv.shared._ZN5flash16flash_fwd_kernelI23Flash_fwd_kernel_traitsILi96ELi64ELi64ELi4ELb0ELb0EN7cutlass10bfloat16_tE19Flash_kernel_traitsILi96ELi64ELi64ELi4ES3_EELb0ELb1ELb0ELb1ELb0ELb0ELb1ELb0EEEvNS_16Flash_fwd_paramsE,"aw",@nobits
	.sectionflags	@""
	.align	16
	.zero		1024


//--------------------- .nv.constant0._ZN5flash16flash_fwd_kernelI23Flash_fwd_kernel_traitsILi96ELi128ELi64ELi4ELb0ELb0EN7cutlass10bfloat16_tE19Flash_kernel_traitsILi96ELi128ELi64ELi4ES3_EELb0ELb1ELb0ELb0ELb1ELb1ELb0ELb0EEEvNS_16Flash_fwd_paramsE --------------------------
	.section	.nv.constant0._ZN5flash16flash_fwd_kernelI23Flash_fwd_kernel_traitsILi96ELi128ELi64ELi4ELb0ELb0EN7cutlass10bfloat16_tE19Flash_kernel_traitsILi96ELi128ELi64ELi4ES3_EELb0ELb1ELb0ELb0ELb1ELb1ELb0ELb0EEEvNS_16Flash_fwd_paramsE,"a",@progbits
	.sectionflags	@""
	.align	4
.nv.constant0._ZN5flash16flash_fwd_kernelI23Flash_fwd_kernel_traitsILi96ELi128ELi64ELi4ELb0ELb0EN7cutlass10bfloat16_tE19Flash_kernel_traitsILi96ELi128ELi64ELi4ES3_EELb0ELb1ELb0ELb0ELb1ELb1ELb0ELb0EEEvNS_16Flash_fwd_paramsE:
	.zero		992


//--------------------- .nv.constant0._ZN5flash16flash_fwd_kernelI23Flash_fwd_kernel_traitsILi96ELi128ELi64ELi4ELb0ELb0EN7cutlass10bfloat16_tE19Flash_kernel_traitsILi96ELi128ELi64ELi4ES3_EELb0ELb1ELb0ELb0ELb0ELb1ELb0ELb0EEEvNS_16Flash_fwd_paramsE --------------------------
	.section	.nv.constant0._ZN5flash16flash_fwd_kernelI23Flash_fwd_kernel_traitsILi96ELi128ELi64ELi4ELb0ELb0EN7cutlass10bfloat16_tE19Flash_kernel_traitsILi96ELi128ELi64ELi4ES3_EELb0ELb1ELb0ELb0ELb0ELb1ELb0ELb0EEEvNS_16Flash_fwd_paramsE,"a",@progbits
	.sectionflags	@""
	.align	4
.nv.constant0._ZN5flash16flash_fwd_kernelI23Flash_fwd_kernel_traitsILi96ELi128ELi64ELi4ELb0ELb0EN7cutlass10bfloat16_tE19Flash_kernel_traitsILi96ELi128ELi64ELi4ES3_EELb0ELb1ELb0ELb0ELb0ELb1ELb0ELb0EEEvNS_16Flash_fwd_paramsE:
	.zero		992


//--------------------- .nv.constant0._ZN5flash16flash_fwd_kernelI23Flash_fwd_kernel_traitsILi96ELi128ELi64ELi4ELb0ELb0EN7cutlass10bfloat16_tE19Flash_kernel_traitsILi96ELi128ELi64ELi4ES3_EELb0ELb1ELb0ELb0ELb0ELb0ELb0ELb0EEEvNS_16Flash_fwd_paramsE --------------------------
	.section	.nv.constant0._ZN5flash16flash_fwd_kernelI23Flash_fwd_kernel_traitsILi96ELi128ELi64ELi4ELb0ELb0EN7cutlass10bfloat16_tE19Flash_kernel_traitsILi96ELi128ELi64ELi4ES3_EELb0ELb1ELb0ELb0ELb0ELb0ELb0ELb0EEEvNS_16Flash_fwd_paramsE,"a",@progbits
	.sectionflags	@""
	.align	4
.nv.constant0._ZN5flash16flash_fwd_kernelI23Flash_fwd_kernel_traitsILi96ELi128ELi64ELi4ELb0ELb0EN7cutlass10bfloat16_tE19Flash_kernel_traitsILi96ELi128ELi64ELi4ES3_EELb0ELb1ELb0ELb0ELb0ELb0ELb0ELb0EEEvNS_16Flash_fwd_paramsE:
	.zero		992


//--------------------- .nv.constant0._ZN5flash16flash_fwd_kernelI23Flash_fwd_kernel_traitsILi96ELi128ELi64ELi4ELb0ELb0EN7cutlass10bfloat16_tE19Flash_kernel_traitsILi96ELi128ELi64ELi4ES3_EELb0ELb1ELb0ELb1ELb0ELb0ELb0ELb0EEEvNS_16Flash_fwd_paramsE --------------------------
	.section	.nv.constant0._ZN5flash16flash_fwd_kernelI23Flash_fwd_kernel_traitsILi96ELi128ELi64ELi4ELb0ELb0EN7cutlass10bfloat16_tE19Flash_kernel_traitsILi96ELi128ELi64ELi4ES3_EELb0ELb1ELb0ELb1ELb0ELb0ELb0ELb0EEEvNS_16Flash_fwd_paramsE,"a",@progbits
	.sectionflags	@""
	.align	4
.nv.constant0._ZN5flash16flash_fwd_kernelI23Flash_fwd_kernel_traitsILi96ELi128ELi64ELi4ELb0ELb0EN7cutlass10bfloat16_tE19Flash_kernel_traitsILi96ELi128ELi64ELi4ES3_EELb0ELb1ELb0ELb1ELb0ELb0ELb0ELb0EEEvNS_16Flash_fwd_paramsE:
	.zero		992


//--------------------- .nv.constant0._ZN5flash16flash_fwd_kernelI23Flash_fwd_kernel_traitsILi96ELi64ELi64ELi4ELb0ELb0EN7cutlass10bfloat16_tE19Flash_kernel_traitsILi96ELi64ELi64ELi4ES3_EELb0ELb1ELb0ELb0ELb1ELb1ELb0ELb0EEEvNS_16Flash_fwd_paramsE --------------------------
	.section	.nv.constant0._ZN5flash16flash_fwd_kernelI23Flash_fwd_kernel_traitsILi96ELi64ELi64ELi4ELb0ELb0EN7cutlass10bfloat16_tE19Flash_kernel_traitsILi96ELi64ELi64ELi4ES3_EELb0ELb1ELb0ELb0ELb1ELb1ELb0ELb0EEEvNS_16Flash_fwd_paramsE,"a",@progbits
	.sectionflags	@""
	.align	4
.nv.constant0._ZN5flash16flash_fwd_kernelI23Flash_fwd_kernel_traitsILi96ELi64ELi64ELi4ELb0ELb0EN7cutlass10bfloat16_tE19Flash_kernel_traitsILi96ELi64ELi64ELi4ES3_EELb0ELb1ELb0ELb0ELb1ELb1ELb0ELb0EEEvNS_16Flash_fwd_paramsE:
	.zero		992


//--------------------- .nv.constant0._ZN5flash16flash_fwd_kernelI23Flash_fwd_kernel_traitsILi96ELi64ELi64ELi4ELb0ELb0EN7cutlass10bfloat16_tE19Flash_kernel_traitsILi96ELi64ELi64ELi4ES3_EELb0ELb1ELb0ELb0ELb0ELb1ELb0ELb0EEEvNS_16Flash_fwd_paramsE --------------------------
	.section	.nv.constant0._ZN5flash16flash_fwd_kernelI23Flash_fwd_kernel_traitsILi96ELi64ELi64ELi4ELb0ELb0EN7cutlass10bfloat16_tE19Flash_kernel_traitsILi96ELi64ELi64ELi4ES3_EELb0ELb1ELb0ELb0ELb0ELb1ELb0ELb0EEEvNS_16Flash_fwd_paramsE,"a",@progbits
	.sectionflags	@""
	.align	4
.nv.constant0._ZN5flash16flash_fwd_kernelI23Flash_fwd_kernel_traitsILi96ELi64ELi64ELi4ELb0ELb0EN7cutlass10bfloat16_tE19Flash_kernel_traitsILi96ELi64ELi64ELi4ES3_EELb0ELb1ELb0ELb0ELb0ELb1ELb0ELb0EEEvNS_16Flash_fwd_paramsE:
	.zero		992


//--------------------- .nv.constant0._ZN5flash16flash_fwd_kernelI23Flash_fwd_kernel_traitsILi96ELi64ELi64ELi4ELb0ELb0EN7cutlass10bfloat16_tE19Flash_kernel_traitsILi96ELi64ELi64ELi4ES3_EELb0ELb1ELb0ELb0ELb0ELb0ELb0ELb0EEEvNS_16Flash_fwd_paramsE --------------------------
	.section	.nv.constant0._ZN5flash16flash_fwd_kernelI23Flash_fwd_kernel_traitsILi96ELi64ELi64ELi4ELb0ELb0EN7cutlass10bfloat16_tE19Flash_kernel_traitsILi96ELi64ELi64ELi4ES3_EELb0ELb1ELb0ELb0ELb0ELb0ELb0ELb0EEEvNS_16Flash_fwd_paramsE,"a",@progbits
	.sectionflags	@""
	.align	4
.nv.constant0._ZN5flash16flash_fwd_kernelI23Flash_fwd_kernel_traitsILi96ELi64ELi64ELi4ELb0ELb0EN7cutlass10bfloat16_tE19Flash_kernel_traitsILi96ELi64ELi64ELi4ES3_EELb0ELb1ELb0ELb0ELb0ELb0ELb0ELb0EEEvNS_16Flash_fwd_paramsE:
	.zero		992


//--------------------- .nv.constant0._ZN5flash16flash_fwd_kernelI23Flash_fwd_kernel_traitsILi96ELi64ELi64ELi4ELb0ELb0EN7cutlass10bfloat16_tE19Flash_kernel_traitsILi96ELi64ELi64ELi4ES3_EELb0ELb1ELb0ELb1ELb0ELb0ELb0ELb0EEEvNS_16Flash_fwd_paramsE --------------------------
	.section	.nv.constant0._ZN5flash16flash_fwd_kernelI23Flash_fwd_kernel_traitsILi96ELi64ELi64ELi4ELb0ELb0EN7cutlass10bfloat16_tE19Flash_kernel_traitsILi96ELi64ELi64ELi4ES3_EELb0ELb1ELb0ELb1ELb0ELb0ELb0ELb0EEEvNS_16Flash_fwd_paramsE,"a",@progbits
	.sectionflags	@""
	.align	4
.nv.constant0._ZN5flash16flash_fwd_kernelI23Flash_fwd_kernel_traitsILi96ELi64ELi64ELi4ELb0ELb0EN7cutlass10bfloat16_tE19Flash_kernel_traitsILi96ELi64ELi64ELi4ES3_EELb0ELb1ELb0ELb1ELb0ELb0ELb0ELb0EEEvNS_16Flash_fwd_paramsE:
	.zero		992


//--------------------- .nv.constant0._ZN5flash16flash_fwd_kernelI23Flash_fwd_kernel_traitsILi96ELi128ELi64ELi4ELb0ELb0EN7cutlass10bfloat16_tE19Flash_kernel_traitsILi96ELi128ELi64ELi4ES3_EELb1ELb1ELb0ELb0ELb0ELb0ELb0ELb0EEEvNS_16Flash_fwd_paramsE --------------------------
	.section	.nv.constant0._ZN5flash16flash_fwd_kernelI23Flash_fwd_kernel_traitsILi96ELi128ELi64ELi4ELb0ELb0EN7cutlass10bfloat16_tE19Flash_kernel_traitsILi96ELi128ELi64ELi4ES3_EELb1ELb1ELb0ELb0ELb0ELb0ELb0ELb0EEEvNS_16Flash_fwd_paramsE,"a",@progbits
	.sectionflags	@""
	.align	4
.nv.constant0._ZN5flash16flash_fwd_kernelI23Flash_fwd_kernel_traitsILi96ELi128ELi64ELi4ELb0ELb0EN7cutlass10bfloat16_tE19Flash_kernel_traitsILi96ELi128ELi64ELi4ES3_EELb1ELb1ELb0ELb0ELb0ELb0ELb0ELb0EEEvNS_16Flash_fwd_paramsE:
	.zero		992


//--------------------- .nv.constant0._ZN5flash16flash_fwd_kernelI23Flash_fwd_kernel_traitsILi96ELi128ELi64ELi4ELb0ELb0EN7cutlass10bfloat16_tE19Flash_kernel_traitsILi96ELi128ELi64ELi4ES3_EELb1ELb1ELb0ELb0ELb1ELb1ELb0ELb0EEEvNS_16Flash_fwd_paramsE --------------------------
	.section	.nv.constant0._ZN5flash16flash_fwd_kernelI23Flash_fwd_kernel_traitsILi96ELi128ELi64ELi4ELb0ELb0EN7cutlass10bfloat16_tE19Flash_kernel_traitsILi96ELi128ELi64ELi4ES3_EELb1ELb1ELb0ELb0ELb1ELb1ELb0ELb0EEEvNS_16Flash_fwd_paramsE,"a",@progbits
	.sectionflags	@""
	.align	4
.nv.constant0._ZN5flash16flash_fwd_kernelI23Flash_fwd_kernel_traitsILi96ELi128ELi64ELi4ELb0ELb0EN7cutlass10bfloat16_tE19Flash_kernel_traitsILi96ELi128ELi64ELi4ES3_EELb1ELb1ELb0ELb0ELb1ELb1ELb0ELb0EEEvNS_16Flash_fwd_paramsE:
	.zero		992


//--------------------- .nv.constant0._ZN5flash16flash_fwd_kernelI23Flash_fwd_kernel_traitsILi96ELi128ELi64ELi4ELb0ELb0EN7cutlass10bfloat16_tE19Flash_kernel_traitsILi96ELi128ELi64ELi4ES3_EELb0ELb1ELb0ELb0ELb1ELb1ELb1ELb0EEEvNS_16Flash_fwd_paramsE --------------------------
	.section	.nv.constant0._ZN5flash16flash_fwd_kernelI23Flash_fwd_kernel_traitsILi96ELi128ELi64ELi4ELb0ELb0EN7cutlass10bfloat16_tE19Flash_kernel_traitsILi96ELi128ELi64ELi4ES3_EELb0ELb1ELb0ELb0ELb1ELb1ELb1ELb0EEEvNS_16Flash_fwd_paramsE,"a",@progbits
	.sectionflags	@""
	.align	4
.nv.constant0._ZN5flash16flash_fwd_kernelI23Flash_fwd_kernel_traitsILi96ELi128ELi64ELi4ELb0ELb0EN7cutlass10bfloat16_tE19Flash_kernel_traitsILi96ELi128ELi64ELi4ES3_EELb0ELb1ELb0ELb0ELb1ELb1ELb1ELb0EEEvNS_16Flash_fwd_paramsE:
	.zero		992


//--------------------- .nv.constant0._ZN5flash16flash_fwd_kernelI23Flash_fwd_kernel_traitsILi96ELi128ELi64ELi4ELb0ELb0EN7cutlass10bfloat16_tE19Flash_kernel_traitsILi96ELi128ELi64ELi4ES3_EELb1ELb1ELb0ELb0ELb0ELb1ELb0ELb0EEEvNS_16Flash_fwd_paramsE --------------------------
	.section	.nv.constant0._ZN5flash16flash_fwd_kernelI23Flash_fwd_kernel_traitsILi96ELi128ELi64ELi4ELb0ELb0EN7cutlass10bfloat16_tE19Flash_kernel_traitsILi96ELi128ELi64ELi4ES3_EELb1ELb1ELb0ELb0ELb0ELb1ELb0ELb0EEEvNS_16Flash_fwd_paramsE,"a",@progbits
	.sectionflags	@""
	.align	4
.nv.constant0._ZN5flash16flash_fwd_kernelI23Flash_fwd_kernel_traitsILi96ELi128ELi64ELi4ELb0ELb0EN7cutlass10bfloat16_tE19Flash_kernel_traitsILi96ELi128ELi64ELi4ES3_EELb1ELb1ELb0ELb0ELb0ELb1ELb0ELb0EEEvNS_16Flash_fwd_paramsE:
	.zero		992


//--------------------- .nv.constant0._ZN5flash16flash_fwd_kernelI23Flash_fwd_kernel_traitsILi96ELi128ELi64ELi4ELb0ELb0EN7cutlass10bfloat16_tE19Flash_kernel_traitsILi96ELi128ELi64ELi4ES3_EELb0ELb1ELb0ELb0ELb0ELb1ELb1ELb0EEEvNS_16Flash_fwd_paramsE --------------------------
	.section	.nv.constant0._ZN5flash16flash_fwd_kernelI23Flash_fwd_kernel_traitsILi96ELi128ELi64ELi4ELb0ELb0EN7cutlass10bfloat16_tE19Flash_kernel_traitsILi96ELi128ELi64ELi4ES3_EELb0ELb1ELb0ELb0ELb0ELb1ELb1ELb0EEEvNS_16Flash_fwd_paramsE,"a",@progbits
	.sectionflags	@""
	.align	4
.nv.constant0._ZN5flash16flash_fwd_kernelI23Flash_fwd_kernel_traitsILi96ELi128ELi64ELi4ELb0ELb0EN7cutlass10bfloat16_tE19Flash_kernel_traitsILi96ELi128ELi64ELi4ES3_EELb0ELb1ELb0ELb0ELb0ELb1ELb1ELb0EEEvNS_16Flash_fwd_paramsE:
	.zero		992


//--------------------- .nv.constant0._ZN5flash16flash_fwd_kernelI23Flash_fwd_kernel_traitsILi96ELi128ELi64ELi4ELb0ELb0EN7cutlass10bfloat16_tE19Flash_kernel_traitsILi96ELi128ELi64ELi4ES3_EELb1ELb1ELb0ELb1ELb0ELb0ELb0ELb0EEEvNS_16Flash_fwd_paramsE --------------------------
	.section	.nv.constant0._ZN5flash16flash_fwd_kernelI23Flash_fwd_kernel_traitsILi96ELi128ELi64ELi4ELb0ELb0EN7cutlass10bfloat16_tE19Flash_kernel_traitsILi96ELi128ELi64ELi4ES3_EELb1ELb1ELb0ELb1ELb0ELb0ELb0ELb0EEEvNS_16Flash_fwd_paramsE,"a",@progbits
	.sectionflags	@""
	.align	4
.nv.constant0._ZN5flash16flash_fwd_kernelI23Flash_fwd_kernel_traitsILi96ELi128ELi64ELi4ELb0ELb0EN7cutlass10bfloat16_tE19Flash_kernel_traitsILi96ELi128ELi64ELi4ES3_EELb1ELb1ELb0ELb1ELb0ELb0ELb0ELb0EEEvNS_16Flash_fwd_paramsE:
	.zero		992


//--------------------- .nv.constant0._ZN5flash16flash_fwd_kernelI23Flash_fwd_kernel_traitsILi96ELi128ELi64ELi4ELb0ELb0EN7cutlass10bfloat16_tE19Flash_kernel_traitsILi96ELi128ELi64ELi4ES3_EELb1ELb1ELb0ELb0ELb0ELb0ELb0ELb1EEEvNS_16Flash_fwd_paramsE --------------------------
	.section	.nv.constant0._ZN5flash16flash_fwd_kernelI23Flash_fwd_kernel_traitsILi96ELi128ELi64ELi4ELb0ELb0EN7cutlass10bfloat16_tE19Flash_kernel_traitsILi96ELi128ELi64ELi4ES3_EELb1ELb1ELb0ELb0ELb0ELb0ELb0ELb1EEEvNS_16Flash_fwd_paramsE,"a",@progbits
	.sectionflags	@""
	.align	4
.nv.constant0._ZN5flash16flash_fwd_kernelI23Flash_fwd_kernel_traitsILi96ELi128ELi64ELi4ELb0ELb0EN7cutlass10bfloat16_tE19Flash_kernel_traitsILi96ELi128ELi64ELi4ES3_EELb1ELb1ELb0ELb0ELb0ELb0ELb0ELb1EEEvNS_16Flash_fwd_paramsE:
	.zero		992


//--------------------- .nv.constant0._ZN5flash16flash_fwd_kernelI23Flash_fwd_kernel_traitsILi96ELi128ELi64ELi4ELb0ELb0EN7cutlass10bfloat16_tE19Flash_kernel_traitsILi96ELi128ELi64ELi4ES3_EELb0ELb1ELb0ELb0ELb0ELb0ELb1ELb0EEEvNS_16Flash_fwd_paramsE --------------------------
	.section	.nv.constant0._ZN5flash16flash_fwd_kernelI23Flash_fwd_kernel_traitsILi96ELi128ELi64ELi4ELb0ELb0EN7cutlass10bfloat16_tE19Flash_kernel_traitsILi96ELi128ELi64ELi4ES3_EELb0ELb1ELb0ELb0ELb0ELb0ELb1ELb0EEEvNS_16Flash_fwd_paramsE,"a",@progbits
	.sectionflags	@""
	.align	4
.nv.constant0._ZN5flash16flash_fwd_kernelI23Flash_fwd_kernel_traitsILi96ELi128ELi64ELi4ELb0ELb0EN7cutlass10bfloat16_tE19Flash_kernel_traitsILi96ELi128ELi64ELi4ES3_EELb0ELb1ELb0ELb0ELb0ELb0ELb1ELb0EEEvNS_16Flash_fwd_paramsE:
	.zero		992


//--------------------- .nv.constant0._ZN5flash16flash_fwd_kernelI23Flash_fwd_kernel_traitsILi96ELi128ELi64ELi4ELb0ELb0EN7cutlass10bfloat16_tE19Flash_kernel_traitsILi96ELi128ELi64ELi4ES3_EELb1ELb1ELb0ELb1ELb0ELb0ELb0ELb1EEEvNS_16Flash_fwd_paramsE --------------------------
	.section	.nv.constant0._ZN5flash16flash_fwd_kernelI23Flash_fwd_kernel_traitsILi96ELi128ELi64ELi4ELb0ELb0EN7cutlass10bfloat16_tE19Flash_kernel_traitsILi96ELi128ELi64ELi4ES3_EELb1ELb1ELb0ELb1ELb0ELb0ELb0ELb1EEEvNS_16Flash_fwd_paramsE,"a",@progbits
	.sectionflags	@""
	.align	4
.nv.constant0._ZN5flash16flash_fwd_kernelI23Flash_fwd_kernel_traitsILi96ELi128ELi64ELi4ELb0ELb0EN7cutlass10bfloat16_tE19Flash_kernel_traitsILi96ELi128ELi64ELi4ES3_EELb1ELb1ELb0ELb1ELb0ELb0ELb0ELb1EEEvNS_16Flash_fwd_paramsE:
	.zero		992


//--------------------- .nv.constant0._ZN5flash16flash_fwd_kernelI23Flash_fwd_kernel_traitsILi96ELi128ELi64ELi4ELb0ELb0EN7cutlass10bfloat16_tE19Flash_kernel_traitsILi96ELi128ELi64ELi4ES3_EELb0ELb1ELb0ELb1ELb0ELb0ELb1ELb0EEEvNS_16Flash_fwd_paramsE --------------------------
	.section	.nv.constant0._ZN5flash16flash_fwd_kernelI23Flash_fwd_kernel_traitsILi96ELi128ELi64ELi4ELb0ELb0EN7cutlass10bfloat16_tE19Flash_kernel_traitsILi96ELi128ELi64ELi4ES3_EELb0ELb1ELb0ELb1ELb0ELb0ELb1ELb0EEEvNS_16Flash_fwd_paramsE,"a",@progbits
	.sectionflags	@""
	.align	4
.nv.constant0._ZN5flash16flash_fwd_kernelI23Flash_fwd_kernel_traitsILi96ELi128ELi64ELi4ELb0ELb0EN7cutlass10bfloat16_tE19Flash_kernel_traitsILi96ELi128ELi64ELi4ES3_EELb0ELb1ELb0ELb1ELb0ELb0ELb1ELb0EEEvNS_16Flash_fwd_paramsE:
	.zero		992


//--------------------- .nv.constant0._ZN5flash16flash_fwd_kernelI23Flash_fwd_kernel_traitsILi96ELi64ELi64ELi4ELb0ELb0EN7cutlass10bfloat16_tE19Flash_kernel_traitsILi96ELi64ELi64ELi4ES3_EELb1ELb1ELb0ELb0ELb0ELb0ELb0ELb0EEEvNS_16Flash_fwd_paramsE --------------------------
	.section	.nv.constant0._ZN5flash16flash_fwd_kernelI23Flash_fwd_kernel_traitsILi96ELi64ELi64ELi4ELb0ELb0EN7cutlass10bfloat16_tE19Flash_kernel_traitsILi96ELi64ELi64ELi4ES3_EELb1ELb1ELb0ELb0ELb0ELb0ELb0ELb0EEEvNS_16Flash_fwd_paramsE,"a",@progbits
	.sectionflags	@""
	.align	4
.nv.constant0._ZN5flash16flash_fwd_kernelI23Flash_fwd_kernel_traitsILi96ELi64ELi64ELi4ELb0ELb0EN7cutlass10bfloat16_tE19Flash_kernel_traitsILi96ELi64ELi64ELi4ES3_EELb1ELb1ELb0ELb0ELb0ELb0ELb0ELb0EEEvNS_16Flash_fwd_paramsE:
	.zero		992


//--------------------- .nv.constant0._ZN5flash16flash_fwd_kernelI23Flash_fwd_kernel_traitsILi96ELi64ELi64ELi4ELb0ELb0EN7cutlass10bfloat16_tE19Flash_kernel_traitsILi96ELi64ELi64ELi4ES3_EELb1ELb1ELb0ELb0ELb1ELb1ELb0ELb0EEEvNS_16Flash_fwd_paramsE --------------------------
	.section	.nv.constant0._ZN5flash16flash_fwd_kernelI23Flash_fwd_kernel_traitsILi96ELi64ELi64ELi4ELb0ELb0EN7cutlass10bfloat16_tE19Flash_kernel_traitsILi96ELi64ELi64ELi4ES3_EELb1ELb1ELb0ELb0ELb1ELb1ELb0ELb0EEEvNS_16Flash_fwd_paramsE,"a",@progbits
	.sectionflags	@""
	.align	4
.nv.constant0._ZN5flash16flash_fwd_kernelI23Flash_fwd_kernel_traitsILi96ELi64ELi64ELi4ELb0ELb0EN7cutlass10bfloat16_tE19Flash_kernel_traitsILi96ELi64ELi64ELi4ES3_EELb1ELb1ELb0ELb0ELb1ELb1ELb0ELb0EEEvNS_16Flash_fwd_paramsE:
	.zero		992


//--------------------- .nv.constant0._ZN5flash16flash_fwd_kernelI23Flash_fwd_kernel_traitsILi96ELi64ELi64ELi4ELb0ELb0EN7cutlass10bfloat16_tE19Flash_kernel_traitsILi96ELi64ELi64ELi4ES3_EELb0ELb1ELb0ELb0ELb1ELb1ELb1ELb0EEEvNS_16Flash_fwd_paramsE --------------------------
	.section	.nv.constant0._ZN5flash16flash_fwd_kernelI23Flash_fwd_kernel_traitsILi96ELi64ELi64ELi4ELb0ELb0EN7cutlass10bfloat16_tE19Flash_kernel_traitsILi96ELi64ELi64ELi4ES3_EELb0ELb1ELb0ELb0ELb1ELb1ELb1ELb0EEEvNS_16Flash_fwd_paramsE,"a",@progbits
	.sectionflags	@""
	.align	4
.nv.constant0._ZN5flash16flash_fwd_kernelI23Flash_fwd_kernel_traitsILi96ELi64ELi64ELi4ELb0ELb0EN7cutlass10bfloat16_tE19Flash_kernel_traitsILi96ELi64ELi64ELi4ES3_EELb0ELb1ELb0ELb0ELb1ELb1ELb1ELb0EEEvNS_16Flash_fwd_paramsE:
	.zero		992


//--------------------- .nv.constant0._ZN5flash16flash_fwd_kernelI23Flash_fwd_kernel_traitsILi96ELi64ELi64ELi4ELb0ELb0EN7cutlass10bfloat16_tE19Flash_kernel_traitsILi96ELi64ELi64ELi4ES3_EELb1ELb1ELb0ELb0ELb0ELb1ELb0ELb0EEEvNS_16Flash_fwd_paramsE --------------------------
	.section	.nv.constant0._ZN5flash16flash_fwd_kernelI23Flash_fwd_kernel_traitsILi96ELi64ELi64ELi4ELb0ELb0EN7cutlass10bfloat16_tE19Flash_kernel_traitsILi96ELi64ELi64ELi4ES3_EELb1ELb1ELb0ELb0ELb0ELb1ELb0ELb0EEEvNS_16Flash_fwd_paramsE,"a",@progbits
	.sectionflags	@""
	.align	4
.nv.constant0._ZN5flash16flash_fwd_kernelI23Flash_fwd_kernel_traitsILi96ELi64ELi64ELi4ELb0ELb0EN7cutlass10bfloat16_tE19Flash_kernel_traitsILi96ELi64ELi64ELi4ES3_EELb1ELb1ELb0ELb0ELb0ELb1ELb0ELb0EEEvNS_16Flash_fwd_paramsE:
	.zero		992


//--------------------- .nv.constant0._ZN5flash16flash_fwd_kernelI23Flash_fwd_kernel_traitsILi96ELi64ELi64ELi4ELb0ELb0EN7cutlass10bfloat16_tE19Flash_kernel_traitsILi96ELi64ELi64ELi4ES3_EELb0ELb1ELb0ELb0ELb0ELb1ELb1ELb0EEEvNS_16Flash_fwd_paramsE --------------------------
	.section	.nv.constant0._ZN5flash16flash_fwd_kernelI23Flash_fwd_kernel_traitsILi96ELi64ELi64ELi4ELb0ELb0EN7cutlass10bfloat16_tE19Flash_kernel_traitsILi96ELi64ELi64ELi4ES3_EELb0ELb1ELb0ELb0ELb0ELb1ELb1ELb0EEEvNS_16Flash_fwd_paramsE,"a",@progbits
	.sectionflags	@""
	.align	4
.nv.constant0._ZN5flash16flash_fwd_kernelI23Flash_fwd_kernel_traitsILi96ELi64ELi64ELi4ELb0ELb0EN7cutlass10bfloat16_tE19Flash_kernel_traitsILi96ELi64ELi64ELi4ES3_EELb0ELb1ELb0ELb0ELb0ELb1ELb1ELb0EEEvNS_16Flash_fwd_paramsE:
	.zero		992


//--------------------- .nv.constant0._ZN5flash16flash_fwd_kernelI23Flash_fwd_kernel_traitsILi96ELi64ELi64ELi4ELb0ELb0EN7cutlass10bfloat16_tE19Flash_kernel_traitsILi96ELi64ELi64ELi4ES3_EELb1ELb1ELb0ELb1ELb0ELb0ELb0ELb0EEEvNS_16Flash_fwd_paramsE --------------------------
	.section	.nv.constant0._ZN5flash16flash_fwd_kernelI23Flash_fwd_kernel_traitsILi96ELi64ELi64ELi4ELb0ELb0EN7cutlass10bfloat16_tE19Flash_kernel_traitsILi96ELi64ELi64ELi4ES3_EELb1ELb1ELb0ELb1ELb0ELb0ELb0ELb0EEEvNS_16Flash_fwd_paramsE,"a",@progbits
	.sectionflags	@""
	.align	4
.nv.constant0._ZN5flash16flash_fwd_kernelI23Flash_fwd_kernel_traitsILi96ELi64ELi64ELi4ELb0ELb0EN7cutlass10bfloat16_tE19Flash_kernel_traitsILi96ELi64ELi64ELi4ES3_EELb1ELb1ELb0ELb1ELb0ELb0ELb0ELb0EEEvNS_16Flash_fwd_paramsE:
	.zero		992


//--------------------- .nv.constant0._ZN5flash16flash_fwd_kernelI23Flash_fwd_kernel_traitsILi96ELi64ELi64ELi4ELb0ELb0EN7cutlass10bfloat16_tE19Flash_kernel_traitsILi96ELi64ELi64ELi4ES3_EELb1ELb1ELb0ELb0ELb0ELb0ELb0ELb1EEEvNS_16Flash_fwd_paramsE --------------------------
	.section	.nv.constant0._ZN5flash16flash_fwd_kernelI23Flash_fwd_kernel_traitsILi96ELi64ELi64ELi4ELb0ELb0EN7cutlass10bfloat16_tE19Flash_kernel_traitsILi96ELi64ELi64ELi4ES3_EELb1ELb1ELb0ELb0ELb0ELb0ELb0ELb1EEEvNS_16Flash_fwd_paramsE,"a",@progbits
	.sectionflags	@""
	.align	4
.nv.constant0._ZN5flash16flash_fwd_kernelI23Flash_fwd_kernel_traitsILi96ELi64ELi64ELi4ELb0ELb0EN7cutlass10bfloat16_tE19Flash_kernel_traitsILi96ELi64ELi64ELi4ES3_EELb1ELb1ELb0ELb0ELb0ELb0ELb0ELb1EEEvNS_16Flash_fwd_paramsE:
	.zero		992


//--------------------- .nv.constant0._ZN5flash16flash_fwd_kernelI23Flash_fwd_kernel_traitsILi96ELi64ELi64ELi4ELb0ELb0EN7cutlass10bfloat16_tE19Flash_kernel_traitsILi96ELi64ELi64ELi4ES3_EELb0ELb1ELb0ELb0ELb0ELb0ELb1ELb0EEEvNS_16Flash_fwd_paramsE --------------------------
	.section	.nv.constant0._ZN5flash16flash_fwd_kernelI23Flash_fwd_kernel_traitsILi96ELi64ELi64ELi4ELb0ELb0EN7cutlass10bfloat16_tE19Flash_kernel_traitsILi96ELi64ELi64ELi4ES3_EELb0ELb1ELb0ELb0ELb0ELb0ELb1ELb0EEEvNS_16Flash_fwd_paramsE,"a",@progbits
	.sectionflags	@""
	.align	4
.nv.constant0._ZN5flash16flash_fwd_kernelI23Flash_fwd_kernel_traitsILi96ELi64ELi64ELi4ELb0ELb0EN7cutlass10bfloat16_tE19Flash_kernel_traitsILi96ELi64ELi64ELi4ES3_EELb0ELb1ELb0ELb0ELb0ELb0ELb1ELb0EEEvNS_16Flash_fwd_paramsE:
	.zero		992


//--------------------- .nv.constant0._ZN5flash16flash_fwd_kernelI23Flash_fwd_kernel_traitsILi96ELi64ELi64ELi4ELb0ELb0EN7cutlass10bfloat16_tE19Flash_kernel_traitsILi96ELi64ELi64ELi4ES3_EELb1ELb1ELb0ELb1ELb0ELb0ELb0ELb1EEEvNS_16Flash_fwd_paramsE --------------------------
	.section	.nv.constant0._ZN5flash16flash_fwd_kernelI23Flash_fwd_kernel_traitsILi96ELi64ELi64ELi4ELb0ELb0EN7cutlass10bfloat16_tE19Flash_kernel_traitsILi96ELi64ELi64ELi4ES3_EELb1ELb1ELb0ELb1ELb0ELb0ELb0ELb1EEEvNS_16Flash_fwd_paramsE,"a",@progbits
	.sectionflags	@""
	.align	4
.nv.constant0._ZN5flash16flash_fwd_kernelI23Flash_fwd_kernel_traitsILi96ELi64ELi64ELi4ELb0ELb0EN7cutlass10bfloat16_tE19Flash_kernel_traitsILi96ELi64ELi64ELi4ES3_EELb1ELb1ELb0ELb1ELb0ELb0ELb0ELb1EEEvNS_16Flash_fwd_paramsE:
	.zero		992


//--------------------- .nv.constant0._ZN5flash16flash_fwd_kernelI23Flash_fwd_kernel_traitsILi96ELi64ELi64ELi4ELb0ELb0EN7cutlass10bfloat16_tE19Flash_kernel_traitsILi96ELi64ELi64ELi4ES3_EELb0ELb1ELb0ELb1ELb0ELb0ELb1ELb0EEEvNS_16Flash_fwd_paramsE --------------------------
	.section	.nv.constant0._ZN5flash16flash_fwd_kernelI23Flash_fwd_kernel_traitsILi96ELi64ELi64ELi4ELb0ELb0EN7cutlass10bfloat16_tE19Flash_kernel_traitsILi96ELi64ELi64ELi4ES3_EELb0ELb1ELb0ELb1ELb0ELb0ELb1ELb0EEEvNS_16Flash_fwd_paramsE,"a",@progbits
	.sectionflags	@""
	.align	4
.nv.constant0._ZN5flash16flash_fwd_kernelI23Flash_fwd_kernel_traitsILi96ELi64ELi64ELi4ELb0ELb0EN7cutlass10bfloat16_tE19Flash_kernel_traitsILi96ELi64ELi64ELi4ES3_EELb0ELb1ELb0ELb1ELb0ELb0ELb1ELb0EEEvNS_16Flash_fwd_paramsE:
	.zero		992


//--------------------- SYMBOLS --------------------------

	.type		.nv.reservedSmem.offset0,@object
	.size		.nv.reservedSmem.offset0,0x4
